	.target	sm_90a

	.elftype	@"ET_EXEC"


//--------------------- .note.nv.tkinfo           --------------------------
	.section	.note.nv.tkinfo,"",@"SHT_NOTE"
	.sectionflags	@"SHF_NOTE_NV_TKINFO"
	.tkinfo
        /*0018*/ 	.word	0x00000002
        /*0030*/ 	.string	""
        /*0030*/ 	.string	"ptxas"
        /*0030*/ 	.string	"Cuda compilation tools, release 13.0, V13.0.88"
        /*0030*/ 	.string	"Build cuda_13.0.r13.0/compiler.36424714_0"
        /*0030*/ 	.string	"-arch sm_90a -m 64 "



//--------------------- .note.nv.cuinfo           --------------------------
	.section	.note.nv.cuinfo,"",@"SHT_NOTE"
	.sectionflags	@"SHF_NOTE_NV_CUINFO"
        /*0018*/ 	.short	0x0002
        /*001a*/ 	.short	0x005a
        /*001c*/ 	.short	0x0082
	.zero		2


//--------------------- .nv.info                  --------------------------
	.section	.nv.info,"",@"SHT_CUDA_INFO"
	.align	4


	//----- nvinfo : EIATTR_REGCOUNT
	.align		4
        /*0000*/ 	.byte	0x04, 0x2f
        /*0002*/ 	.short	(.L_12 - .L_11)
	.align		4
.L_11:
        /*0004*/ 	.word	index@(_ZN5flash16flash_fwd_kernelI23Flash_fwd_kernel_traitsILi128ELi128ELi32ELi4ELb0ELb0EN7cutlass6half_tE19Flash_kernel_traitsILi128ELi128ELi32ELi4ES3_EELb0ELb1ELb0ELb1ELb0ELb0ELb1ELb0EEEvNS_16Flash_fwd_paramsE)
        /*0008*/ 	.word	0x000000ff


	//----- nvinfo : EIATTR_FRAME_SIZE
	.align		4
.L_12:
        /*000c*/ 	.byte	0x04, 0x11
        /*000e*/ 	.short	(.L_14 - .L_13)
	.align		4
.L_13:
        /*0010*/ 	.word	index@(_ZN5flash16flash_fwd_kernelI23Flash_fwd_kernel_traitsILi128ELi128ELi32ELi4ELb0ELb0EN7cutlass6half_tE19Flash_kernel_traitsILi128ELi128ELi32ELi4ES3_EELb0ELb1ELb0ELb1ELb0ELb0ELb1ELb0EEEvNS_16Flash_fwd_paramsE)
        /*0014*/ 	.word	0x00000000


	//----- nvinfo : EIATTR_REGCOUNT
	.align		4
.L_14:
        /*0018*/ 	.byte	0x04, 0x2f
        /*001a*/ 	.short	(.L_16 - .L_15)
	.align		4
.L_15:
        /*001c*/ 	.word	index@(_ZN5flash16flash_fwd_kernelI23Flash_fwd_kernel_traitsILi128ELi128ELi32ELi4ELb0ELb0EN7cutlass6half_tE19Flash_kernel_traitsILi128ELi128ELi32ELi4ES3_EELb1ELb1ELb0ELb1ELb0ELb0ELb0ELb1EEEvNS_16Flash_fwd_paramsE)
        /*0020*/ 	.word	0x000000ff


	//----- nvinfo : EIATTR_FRAME_SIZE
	.align		4
.L_16:
        /*0024*/ 	.byte	0x04, 0x11
        /*0026*/ 	.short	(.L_18 - .L_17)
	.align		4
.L_17:
        /*0028*/ 	.word	index@(_ZN5flash16flash_fwd_kernelI23Flash_fwd_kernel_traitsILi128ELi128ELi32ELi4ELb0ELb0EN7cutlass6half_tE19Flash_kernel_traitsILi128ELi128ELi32ELi4ES3_EELb1ELb1ELb0ELb1ELb0ELb0ELb0ELb1EEEvNS_16Flash_fwd_paramsE)
        /*002c*/ 	.word	0x00000128


	//----- nvinfo : EIATTR_REGCOUNT
	.align		4
.L_18:
        /*0030*/ 	.byte	0x04, 0x2f
        /*0032*/ 	.short	(.L_20 - .L_19)
	.align		4
.L_19:
        /*0034*/ 	.word	index@(_ZN5flash16flash_fwd_kernelI23Flash_fwd_kernel_traitsILi128ELi128ELi32ELi4ELb0ELb0EN7cutlass6half_tE19Flash_kernel_traitsILi128ELi128ELi32ELi4ES3_EELb0ELb1ELb0ELb0ELb0ELb0ELb1ELb0EEEvNS_16Flash_fwd_paramsE)
        /*0038*/ 	.word	0x000000ff


	//----- nvinfo : EIATTR_FRAME_SIZE
	.align		4
.L_20:
        /*003c*/ 	.byte	0x04, 0x11
        /*003e*/ 	.short	(.L_22 - .L_21)
	.align		4
.L_21:
        /*0040*/ 	.word	index@(_ZN5flash16flash_fwd_kernelI23Flash_fwd_kernel_traitsILi128ELi128ELi32ELi4ELb0ELb0EN7cutlass6half_tE19Flash_kernel_traitsILi128ELi128ELi32ELi4ES3_EELb0ELb1ELb0ELb0ELb0ELb0ELb1ELb0EEEvNS_16Flash_fwd_paramsE)
        /*0044*/ 	.word	0x00000000


	//----- nvinfo : EIATTR_REGCOUNT
	.align		4
.L_22:
        /*0048*/ 	.byte	0x04, 0x2f
        /*004a*/ 	.short	(.L_24 - .L_23)
	.align		4
.L_23:
        /*004c*/ 	.word	index@(_ZN5flash16flash_fwd_kernelI23Flash_fwd_kernel_traitsILi128ELi128ELi32ELi4ELb0ELb0EN7cutlass6half_tE19Flash_kernel_traitsILi128ELi128ELi32ELi4ES3_EELb1ELb1ELb0ELb0ELb0ELb0ELb0ELb1EEEvNS_16Flash_fwd_paramsE)
        /*0050*/ 	.word	0x000000ff


	//----- nvinfo : EIATTR_FRAME_SIZE
	.align		4
.L_24:
        /*0054*/ 	.byte	0x04, 0x11
        /*0056*/ 	.short	(.L_26 - .L_25)
	.align		4
.L_25:
        /*0058*/ 	.word	index@(_ZN5flash16flash_fwd_kernelI23Flash_fwd_kernel_traitsILi128ELi128ELi32ELi4ELb0ELb0EN7cutlass6half_tE19Flash_kernel_traitsILi128ELi128ELi32ELi4ES3_EELb1ELb1ELb0ELb0ELb0ELb0ELb0ELb1EEEvNS_16Flash_fwd_paramsE)
        /*005c*/ 	.word	0x00000140


	//----- nvinfo : EIATTR_REGCOUNT
	.align		4
.L_26:
        /*0060*/ 	.byte	0x04, 0x2f
        /*0062*/ 	.short	(.L_28 - .L_27)
	.align		4
.L_27:
        /*0064*/ 	.word	index@(_ZN5flash16flash_fwd_kernelI23Flash_fwd_kernel_traitsILi128ELi128ELi32ELi4ELb0ELb0EN7cutlass6half_tE19Flash_kernel_traitsILi128ELi128ELi32ELi4ES3_EELb1ELb1ELb0ELb1ELb0ELb0ELb0ELb0EEEvNS_16Flash_fwd_paramsE)
        /*0068*/ 	.word	0x000000ff


	//----- nvinfo : EIATTR_FRAME_SIZE
	.align		4
.L_28:
        /*006c*/ 	.byte	0x04, 0x11
        /*006e*/ 	.short	(.L_30 - .L_29)
	.align		4
.L_29:
        /*0070*/ 	.word	index@(_ZN5flash16flash_fwd_kernelI23Flash_fwd_kernel_traitsILi128ELi128ELi32ELi4ELb0ELb0EN7cutlass6half_tE19Flash_kernel_traitsILi128ELi128ELi32ELi4ES3_EELb1ELb1ELb0ELb1ELb0ELb0ELb0ELb0EEEvNS_16Flash_fwd_paramsE)
        /*0074*/ 	.word	0x00000048


	//----- nvinfo : EIATTR_REGCOUNT
	.align		4
.L_30:
        /*0078*/ 	.byte	0x04, 0x2f
        /*007a*/ 	.short	(.L_32 - .L_31)
	.align		4
.L_31:
        /*007c*/ 	.word	index@(_ZN5flash16flash_fwd_kernelI23Flash_fwd_kernel_traitsILi128ELi128ELi32ELi4ELb0ELb0EN7cutlass6half_tE19Flash_kernel_traitsILi128ELi128ELi32ELi4ES3_EELb0ELb1ELb0ELb0ELb0ELb1ELb1ELb0EEEvNS_16Flash_fwd_paramsE)
        /*0080*/ 	.word	0x000000ff


	//----- nvinfo : EIATTR_FRAME_SIZE
	.align		4
.L_32:
        /*0084*/ 	.byte	0x04, 0x11
        /*0086*/ 	.short	(.L_34 - .L_33)
	.align		4
.L_33:
        /*0088*/ 	.word	index@(_ZN5flash16flash_fwd_kernelI23Flash_fwd_kernel_traitsILi128ELi128ELi32ELi4ELb0ELb0EN7cutlass6half_tE19Flash_kernel_traitsILi128ELi128ELi32ELi4ES3_EELb0ELb1ELb0ELb0ELb0ELb1ELb1ELb0EEEvNS_16Flash_fwd_paramsE)
        /*008c*/ 	.word	0x00000000


	//----- nvinfo : EIATTR_REGCOUNT
	.align		4
.L_34:
        /*0090*/ 	.byte	0x04, 0x2f
        /*0092*/ 	.short	(.L_36 - .L_35)
	.align		4
.L_35:
        /*0094*/ 	.word	index@(_ZN5flash16flash_fwd_kernelI23Flash_fwd_kernel_traitsILi128ELi128ELi32ELi4ELb0ELb0EN7cutlass6half_tE19Flash_kernel_traitsILi128ELi128ELi32ELi4ES3_EELb1ELb1ELb0ELb0ELb0ELb1ELb0ELb0EEEvNS_16Flash_fwd_paramsE)
        /*0098*/ 	.word	0x000000ff


	//----- nvinfo : EIATTR_FRAME_SIZE
	.align		4
.L_36:
        /*009c*/ 	.byte	0x04, 0x11
        /*009e*/ 	.short	(.L_38 - .L_37)
	.align		4
.L_37:
        /*00a0*/ 	.word	index@(_ZN5flash16flash_fwd_kernelI23Flash_fwd_kernel_traitsILi128ELi128ELi32ELi4ELb0ELb0EN7cutlass6half_tE19Flash_kernel_traitsILi128ELi128ELi32ELi4ES3_EELb1ELb1ELb0ELb0ELb0ELb1ELb0ELb0EEEvNS_16Flash_fwd_paramsE)
        /*00a4*/ 	.word	0x00000070


	//----- nvinfo : EIATTR_REGCOUNT
	.align		4
.L_38:
        /*00a8*/ 	.byte	0x04, 0x2f
        /*00aa*/ 	.short	(.L_40 - .L_39)
	.align		4
.L_39:
        /*00ac*/ 	.word	index@(_ZN5flash16flash_fwd_kernelI23Flash_fwd_kernel_traitsILi128ELi128ELi32ELi4ELb0ELb0EN7cutlass6half_tE19Flash_kernel_traitsILi128ELi128ELi32ELi4ES3_EELb0ELb1ELb0ELb0ELb1ELb1ELb1ELb0EEEvNS_16Flash_fwd_paramsE)
        /*00b0*/ 	.word	0x000000ff


	//----- nvinfo : EIATTR_FRAME_SIZE
	.align		4
.L_40:
        /*00b4*/ 	.byte	0x04, 0x11
        /*00b6*/ 	.short	(.L_42 - .L_41)
	.align		4
.L_41:
        /*00b8*/ 	.word	index@(_ZN5flash16flash_fwd_kernelI23Flash_fwd_kernel_traitsILi128ELi128ELi32ELi4ELb0ELb0EN7cutlass6half_tE19Flash_kernel_traitsILi128ELi128ELi32ELi4ES3_EELb0ELb1ELb0ELb0ELb1ELb1ELb1ELb0EEEvNS_16Flash_fwd_paramsE)
        /*00bc*/ 	.word	0x00000018


	//----- nvinfo : EIATTR_REGCOUNT
	.align		4
.L_42:
        /*00c0*/ 	.byte	0x04, 0x2f
        /*00c2*/ 	.short	(.L_44 - .L_43)
	.align		4
.L_43:
        /*00c4*/ 	.word	index@(_ZN5flash16flash_fwd_kernelI23Flash_fwd_kernel_traitsILi128ELi128ELi32ELi4ELb0ELb0EN7cutlass6half_tE19Flash_kernel_traitsILi128ELi128ELi32ELi4ES3_EELb1ELb1ELb0ELb0ELb1ELb1ELb0ELb0EEEvNS_16Flash_fwd_paramsE)
        /*00c8*/ 	.word	0x000000ff


	//----- nvinfo : EIATTR_FRAME_SIZE
	.align		4
.L_44:
        /*00cc*/ 	.byte	0x04, 0x11
        /*00ce*/ 	.short	(.L_46 - .L_45)
	.align		4
.L_45:
        /*00d0*/ 	.word	index@(_ZN5flash16flash_fwd_kernelI23Flash_fwd_kernel_traitsILi128ELi128ELi32ELi4ELb0ELb0EN7cutlass6half_tE19Flash_kernel_traitsILi128ELi128ELi32ELi4ES3_EELb1ELb1ELb0ELb0ELb1ELb1ELb0ELb0EEEvNS_16Flash_fwd_paramsE)
        /*00d4*/ 	.word	0x00000058


	//----- nvinfo : EIATTR_REGCOUNT
	.align		4
.L_46:
        /*00d8*/ 	.byte	0x04, 0x2f
        /*00da*/ 	.short	(.L_48 - .L_47)
	.align		4
.L_47:
        /*00dc*/ 	.word	index@(_ZN5flash16flash_fwd_kernelI23Flash_fwd_kernel_traitsILi128ELi128ELi32ELi4ELb0ELb0EN7cutlass6half_tE19Flash_kernel_traitsILi128ELi128ELi32ELi4ES3_EELb1ELb1ELb0ELb0ELb0ELb0ELb0ELb0EEEvNS_16Flash_fwd_paramsE)
        /*00e0*/ 	.word	0x000000ff


	//----- nvinfo : EIATTR_FRAME_SIZE
	.align		4
.L_48:
        /*00e4*/ 	.byte	0x04, 0x11
        /*00e6*/ 	.short	(.L_50 - .L_49)
	.align		4
.L_49:
        /*00e8*/ 	.word	index@(_ZN5flash16flash_fwd_kernelI23Flash_fwd_kernel_traitsILi128ELi128ELi32ELi4ELb0ELb0EN7cutlass6half_tE19Flash_kernel_traitsILi128ELi128ELi32ELi4ES3_EELb1ELb1ELb0ELb0ELb0ELb0ELb0ELb0EEEvNS_16Flash_fwd_paramsE)
        /*00ec*/ 	.word	0x00000060


	//----- nvinfo : EIATTR_REGCOUNT
	.align		4
.L_50:
        /*00f0*/ 	.byte	0x04, 0x2f
        /*00f2*/ 	.short	(.L_52 - .L_51)
	.align		4
.L_51:
        /*00f4*/ 	.word	index@(_ZN5flash16flash_fwd_kernelI23Flash_fwd_kernel_traitsILi128ELi64ELi64ELi4ELb0ELb0EN7cutlass6half_tE19Flash_kernel_traitsILi128ELi64ELi64ELi4ES3_EELb0ELb1ELb0ELb1ELb0ELb0ELb1ELb0EEEvNS_16Flash_fwd_paramsE)
        /*00f8*/ 	.word	0x000000cc


	//----- nvinfo : EIATTR_FRAME_SIZE
	.align		4
.L_52:
        /*00fc*/ 	.byte	0x04, 0x11
        /*00fe*/ 	.short	(.L_54 - .L_53)
	.align		4
.L_53:
        /*0100*/ 	.word	index@(_ZN5flash16flash_fwd_kernelI23Flash_fwd_kernel_traitsILi128ELi64ELi64ELi4ELb0ELb0EN7cutlass6half_tE19Flash_kernel_traitsILi128ELi64ELi64ELi4ES3_EELb0ELb1ELb0ELb1ELb0ELb0ELb1ELb0EEEvNS_16Flash_fwd_paramsE)
        /*0104*/ 	.word	0x00000000


	//----- nvinfo : EIATTR_REGCOUNT
	.align		4
.L_54:
        /*0108*/ 	.byte	0x04, 0x2f
        /*010a*/ 	.short	(.L_56 - .L_55)
	.align		4
.L_55:
        /*010c*/ 	.word	index@(_ZN5flash16flash_fwd_kernelI23Flash_fwd_kernel_traitsILi128ELi64ELi64ELi4ELb0ELb0EN7cutlass6half_tE19Flash_kernel_traitsILi128ELi64ELi64ELi4ES3_EELb0ELb1ELb0ELb1ELb0ELb0ELb0ELb0EEEvNS_16Flash_fwd_paramsE)
        /*0110*/ 	.word	0x000000ca


	//----- nvinfo : EIATTR_FRAME_SIZE
	.align		4
.L_56:
        /*0114*/ 	.byte	0x04, 0x11
        /*0116*/ 	.short	(.L_58 - .L_57)
	.align		4
.L_57:
        /*0118*/ 	.word	index@(_ZN5flash16flash_fwd_kernelI23Flash_fwd_kernel_traitsILi128ELi64ELi64ELi4ELb0ELb0EN7cutlass6half_tE19Flash_kernel_traitsILi128ELi64ELi64ELi4ES3_EELb0ELb1ELb0ELb1ELb0ELb0ELb0ELb0EEEvNS_16Flash_fwd_paramsE)
        /*011c*/ 	.word	0x00000000


	//----- nvinfo : EIATTR_REGCOUNT
	.align		4
.L_58:
        /*0120*/ 	.byte	0x04, 0x2f
        /*0122*/ 	.short	(.L_60 - .L_59)
	.align		4
.L_59:
        /*0124*/ 	.word	index@(_ZN5flash16flash_fwd_kernelI23Flash_fwd_kernel_traitsILi128ELi64ELi64ELi4ELb0ELb0EN7cutlass6half_tE19Flash_kernel_traitsILi128ELi64ELi64ELi4ES3_EELb0ELb1ELb0ELb0ELb0ELb0ELb1ELb0EEEvNS_16Flash_fwd_paramsE)
        /*0128*/ 	.word	0x000000d2


	//----- nvinfo : EIATTR_FRAME_SIZE
	.align		4
.L_60:
        /*012c*/ 	.byte	0x04, 0x11
        /*012e*/ 	.short	(.L_62 - .L_61)
	.align		4
.L_61:
        /*0130*/ 	.word	index@(_ZN5flash16flash_fwd_kernelI23Flash_fwd_kernel_traitsILi128ELi64ELi64ELi4ELb0ELb0EN7cutlass6half_tE19Flash_kernel_traitsILi128ELi64ELi64ELi4ES3_EELb0ELb1ELb0ELb0ELb0ELb0ELb1ELb0EEEvNS_16Flash_fwd_paramsE)
        /*0134*/ 	.word	0x00000000


	//----- nvinfo : EIATTR_REGCOUNT
	.align		4
.L_62:
        /*0138*/ 	.byte	0x04, 0x2f
        /*013a*/ 	.short	(.L_64 - .L_63)
	.align		4
.L_63:
        /*013c*/ 	.word	index@(_ZN5flash16flash_fwd_kernelI23Flash_fwd_kernel_traitsILi128ELi64ELi64ELi4ELb0ELb0EN7cutlass6half_tE19Flash_kernel_traitsILi128ELi64ELi64ELi4ES3_EELb0ELb1ELb0ELb0ELb0ELb0ELb0ELb0EEEvNS_16Flash_fwd_paramsE)
        /*0140*/ 	.word	0x000000c8


	//----- nvinfo : EIATTR_FRAME_SIZE
	.align		4
.L_64:
        /*0144*/ 	.byte	0x04, 0x11
        /*0146*/ 	.short	(.L_66 - .L_65)
	.align		4
.L_65:
        /*0148*/ 	.word	index@(_ZN5flash16flash_fwd_kernelI23Flash_fwd_kernel_traitsILi128ELi64ELi64ELi4ELb0ELb0EN7cutlass6half_tE19Flash_kernel_traitsILi128ELi64ELi64ELi4ES3_EELb0ELb1ELb0ELb0ELb0ELb0ELb0ELb0EEEvNS_16Flash_fwd_paramsE)
        /*014c*/ 	.word	0x00000000


	//----- nvinfo : EIATTR_REGCOUNT
	.align		4
.L_66:
        /*0150*/ 	.byte	0x04, 0x2f
        /*0152*/ 	.short	(.L_68 - .L_67)
	.align		4
.L_67:
        /*0154*/ 	.word	index@(_ZN5flash16flash_fwd_kernelI23Flash_fwd_kernel_traitsILi128ELi64ELi64ELi4ELb0ELb0EN7cutlass6half_tE19Flash_kernel_traitsILi128ELi64ELi64ELi4ES3_EELb0ELb1ELb0ELb0ELb0ELb1ELb1ELb0EEEvNS_16Flash_fwd_paramsE)
        /*0158*/ 	.word	0x000000cd


	//----- nvinfo : EIATTR_FRAME_SIZE
	.align		4
.L_68:
        /*015c*/ 	.byte	0x04, 0x11
        /*015e*/ 	.short	(.L_70 - .L_69)
	.align		4
.L_69:
        /*0160*/ 	.word	index@(_ZN5flash16flash_fwd_kernelI23Flash_fwd_kernel_traitsILi128ELi64ELi64ELi4ELb0ELb0EN7cutlass6half_tE19Flash_kernel_traitsILi128ELi64ELi64ELi4ES3_EELb0ELb1ELb0ELb0ELb0ELb1ELb1ELb0EEEvNS_16Flash_fwd_paramsE)
        /*0164*/ 	.word	0x00000000


	//----- nvinfo : EIATTR_REGCOUNT
	.align		4
.L_70:
        /*0168*/ 	.byte	0x04, 0x2f
        /*016a*/ 	.short	(.L_72 - .L_71)
	.align		4
.L_71:
        /*016c*/ 	.word	index@(_ZN5flash16flash_fwd_kernelI23Flash_fwd_kernel_traitsILi128ELi64ELi64ELi4ELb0ELb0EN7cutlass6half_tE19Flash_kernel_traitsILi128ELi64ELi64ELi4ES3_EELb0ELb1ELb0ELb0ELb0ELb1ELb0ELb0EEEvNS_16Flash_fwd_paramsE)
        /*0170*/ 	.word	0x000000bf


	//----- nvinfo : EIATTR_FRAME_SIZE
	.align		4
.L_72:
        /*0174*/ 	.byte	0x04, 0x11
        /*0176*/ 	.short	(.L_74 - .L_73)
	.align		4
.L_73:
        /*0178*/ 	.word	index@(_ZN5flash16flash_fwd_kernelI23Flash_fwd_kernel_traitsILi128ELi64ELi64ELi4ELb0ELb0EN7cutlass6half_tE19Flash_kernel_traitsILi128ELi64ELi64ELi4ES3_EELb0ELb1ELb0ELb0ELb0ELb1ELb0ELb0EEEvNS_16Flash_fwd_paramsE)
        /*017c*/ 	.word	0x00000000


	//----- nvinfo : EIATTR_REGCOUNT
	.align		4
.L_74:
        /*0180*/ 	.byte	0x04, 0x2f
        /*0182*/ 	.short	(.L_76 - .L_75)
	.align		4
.L_75:
        /*0184*/ 	.word	index@(_ZN5flash16flash_fwd_kernelI23Flash_fwd_kernel_traitsILi128ELi64ELi64ELi4ELb0ELb0EN7cutlass6half_tE19Flash_kernel_traitsILi128ELi64ELi64ELi4ES3_EELb0ELb1ELb0ELb0ELb1ELb1ELb1ELb0EEEvNS_16Flash_fwd_paramsE)
        /*0188*/ 	.word	0x000000ca


	//----- nvinfo : EIATTR_FRAME_SIZE
	.align		4
.L_76:
        /*018c*/ 	.byte	0x04, 0x11
        /*018e*/ 	.short	(.L_78 - .L_77)
	.align		4
.L_77:
        /*0190*/ 	.word	index@(_ZN5flash16flash_fwd_kernelI23Flash_fwd_kernel_traitsILi128ELi64ELi64ELi4ELb0ELb0EN7cutlass6half_tE19Flash_kernel_traitsILi128ELi64ELi64ELi4ES3_EELb0ELb1ELb0ELb0ELb1ELb1ELb1ELb0EEEvNS_16Flash_fwd_paramsE)
        /*0194*/ 	.word	0x00000000


	//----- nvinfo : EIATTR_REGCOUNT
	.align		4
.L_78:
        /*0198*/ 	.byte	0x04, 0x2f
        /*019a*/ 	.short	(.L_80 - .L_79)
	.align		4
.L_79:
        /*019c*/ 	.word	index@(_ZN5flash16flash_fwd_kernelI23Flash_fwd_kernel_traitsILi128ELi64ELi64ELi4ELb0ELb0EN7cutlass6half_tE19Flash_kernel_traitsILi128ELi64ELi64ELi4ES3_EELb0ELb1ELb0ELb0ELb1ELb1ELb0ELb0EEEvNS_16Flash_fwd_paramsE)
        /*01a0*/ 	.word	0x000000ba


	//----- nvinfo : EIATTR_FRAME_SIZE
	.align		4
.L_80:
        /*01a4*/ 	.byte	0x04, 0x11
        /*01a6*/ 	.short	(.L_82 - .L_81)
	.align		4
.L_81:
        /*01a8*/ 	.word	index@(_ZN5flash16flash_fwd_kernelI23Flash_fwd_kernel_traitsILi128ELi64ELi64ELi4ELb0ELb0EN7cutlass6half_tE19Flash_kernel_traitsILi128ELi64ELi64ELi4ES3_EELb0ELb1ELb0ELb0ELb1ELb1ELb0ELb0EEEvNS_16Flash_fwd_paramsE)
        /*01ac*/ 	.word	0x00000000


	//----- nvinfo : EIATTR_REGCOUNT
	.align		4
.L_82:
        /*01b0*/ 	.byte	0x04, 0x2f
        /*01b2*/ 	.short	(.L_84 - .L_83)
	.align		4
.L_83:
        /*01b4*/ 	.word	index@(_ZN5flash16flash_fwd_kernelI23Flash_fwd_kernel_traitsILi128ELi128ELi64ELi4ELb0ELb0EN7cutlass6half_tE19Flash_kernel_traitsILi128ELi128ELi64ELi4ES3_EELb0ELb1ELb0ELb1ELb0ELb0ELb1ELb0EEEvNS_16Flash_fwd_paramsE)
        /*01b8*/ 	.word	0x000000ff


	//----- nvinfo : EIATTR_FRAME_SIZE
	.align		4
.L_84:
        /*01bc*/ 	.byte	0x04, 0x11
        /*01be*/ 	.short	(.L_86 - .L_85)
	.align		4
.L_85:
        /*01c0*/ 	.word	index@(_ZN5flash16flash_fwd_kernelI23Flash_fwd_kernel_traitsILi128ELi128ELi64ELi4ELb0ELb0EN7cutlass6half_tE19Flash_kernel_traitsILi128ELi128ELi64ELi4ES3_EELb0ELb1ELb0ELb1ELb0ELb0ELb1ELb0EEEvNS_16Flash_fwd_paramsE)
        /*01c4*/ 	.word	0x000000e8


	//----- nvinfo : EIATTR_REGCOUNT
	.align		4
.L_86:
        /*01c8*/ 	.byte	0x04, 0x2f
        /*01ca*/ 	.short	(.L_88 - .L_87)
	.align		4
.L_87:
        /*01cc*/ 	.word	index@(_ZN5flash16flash_fwd_kernelI23Flash_fwd_kernel_traitsILi128ELi128ELi64ELi4ELb0ELb0EN7cutlass6half_tE19Flash_kernel_traitsILi128ELi128ELi64ELi4ES3_EELb0ELb1ELb0ELb1ELb0ELb0ELb0ELb0EEEvNS_16Flash_fwd_paramsE)
        /*01d0*/ 	.word	0x000000ff


	//----- nvinfo : EIATTR_FRAME_SIZE
	.align		4
.L_88:
        /*01d4*/ 	.byte	0x04, 0x11
        /*01d6*/ 	.short	(.L_90 - .L_89)
	.align		4
.L_89:
        /*01d8*/ 	.word	index@(_ZN5flash16flash_fwd_kernelI23Flash_fwd_kernel_traitsILi128ELi128ELi64ELi4ELb0ELb0EN7cutlass6half_tE19Flash_kernel_traitsILi128ELi128ELi64ELi4ES3_EELb0ELb1ELb0ELb1ELb0ELb0ELb0ELb0EEEvNS_16Flash_fwd_paramsE)
        /*01dc*/ 	.word	0x000000b0


	//----- nvinfo : EIATTR_REGCOUNT
	.align		4
.L_90:
        /*01e0*/ 	.byte	0x04, 0x2f
        /*01e2*/ 	.short	(.L_92 - .L_91)
	.align		4
.L_91:
        /*01e4*/ 	.word	index@(_ZN5flash16flash_fwd_kernelI23Flash_fwd_kernel_traitsILi128ELi128ELi64ELi4ELb0ELb0EN7cutlass6half_tE19Flash_kernel_traitsILi128ELi128ELi64ELi4ES3_EELb0ELb1ELb0ELb0ELb0ELb0ELb1ELb0EEEvNS_16Flash_fwd_paramsE)
        /*01e8*/ 	.word	0x000000ff


	//----- nvinfo : EIATTR_FRAME_SIZE
	.align		4
.L_92:
        /*01ec*/ 	.byte	0x04, 0x11
        /*01ee*/ 	.short	(.L_94 - .L_93)
	.align		4
.L_93:
        /*01f0*/ 	.word	index@(_ZN5flash16flash_fwd_kernelI23Flash_fwd_kernel_traitsILi128ELi128ELi64ELi4ELb0ELb0EN7cutlass6half_tE19Flash_kernel_traitsILi128ELi128ELi64ELi4ES3_EELb0ELb1ELb0ELb0ELb0ELb0ELb1ELb0EEEvNS_16Flash_fwd_paramsE)
        /*01f4*/ 	.word	0x000000c8


	//----- nvinfo : EIATTR_REGCOUNT
	.align		4
.L_94:
        /*01f8*/ 	.byte	0x04, 0x2f
        /*01fa*/ 	.short	(.L_96 - .L_95)
	.align		4
.L_95:
        /*01fc*/ 	.word	index@(_ZN5flash16flash_fwd_kernelI23Flash_fwd_kernel_traitsILi128ELi128ELi64ELi4ELb0ELb0EN7cutlass6half_tE19Flash_kernel_traitsILi128ELi128ELi64ELi4ES3_EELb0ELb1ELb0ELb0ELb0ELb0ELb0ELb0EEEvNS_16Flash_fwd_paramsE)
        /*0200*/ 	.word	0x000000ff


	//----- nvinfo : EIATTR_FRAME_SIZE
	.align		4
.L_96:
        /*0204*/ 	.byte	0x04, 0x11
        /*0206*/ 	.short	(.L_98 - .L_97)
	.align		4
.L_97:
        /*0208*/ 	.word	index@(_ZN5flash16flash_fwd_kernelI23Flash_fwd_kernel_traitsILi128ELi128ELi64ELi4ELb0ELb0EN7cutlass6half_tE19Flash_kernel_traitsILi128ELi128ELi64ELi4ES3_EELb0ELb1ELb0ELb0ELb0ELb0ELb0ELb0EEEvNS_16Flash_fwd_paramsE)
        /*020c*/ 	.word	0x000000b0


	//----- nvinfo : EIATTR_REGCOUNT
	.align		4
.L_98:
        /*0210*/ 	.byte	0x04, 0x2f
        /*0212*/ 	.short	(.L_100 - .L_99)
	.align		4
.L_99:
        /*0214*/ 	.word	index@(_ZN5flash16flash_fwd_kernelI23Flash_fwd_kernel_traitsILi128ELi128ELi64ELi4ELb0ELb0EN7cutlass6half_tE19Flash_kernel_traitsILi128ELi128ELi64ELi4ES3_EELb0ELb1ELb0ELb0ELb0ELb1ELb1ELb0EEEvNS_16Flash_fwd_paramsE)
        /*0218*/ 	.word	0x000000ff


	//----- nvinfo : EIATTR_FRAME_SIZE
	.align		4
.L_100:
        /*021c*/ 	.byte	0x04, 0x11
        /*021e*/ 	.short	(.L_102 - .L_101)
	.align		4
.L_101:
        /*0220*/ 	.word	index@(_ZN5flash16flash_fwd_kernelI23Flash_fwd_kernel_traitsILi128ELi128ELi64ELi4ELb0ELb0EN7cutlass6half_tE19Flash_kernel_traitsILi128ELi128ELi64ELi4ES3_EELb0ELb1ELb0ELb0ELb0ELb1ELb1ELb0EEEvNS_16Flash_fwd_paramsE)
        /*0224*/ 	.word	0x00000190


	//----- nvinfo : EIATTR_REGCOUNT
	.align		4
.L_102:
        /*0228*/ 	.byte	0x04, 0x2f
        /*022a*/ 	.short	(.L_104 - .L_103)
	.align		4
.L_103:
        /*022c*/ 	.word	index@(_ZN5flash16flash_fwd_kernelI23Flash_fwd_kernel_traitsILi128ELi128ELi64ELi4ELb0ELb0EN7cutlass6half_tE19Flash_kernel_traitsILi128ELi128ELi64ELi4ES3_EELb0ELb1ELb0ELb0ELb0ELb1ELb0ELb0EEEvNS_16Flash_fwd_paramsE)
        /*0230*/ 	.word	0x000000ff


	//----- nvinfo : EIATTR_FRAME_SIZE
	.align		4
.L_104:
        /*0234*/ 	.byte	0x04, 0x11
        /*0236*/ 	.short	(.L_106 - .L_105)
	.align		4
.L_105:
        /*0238*/ 	.word	index@(_ZN5flash16flash_fwd_kernelI23Flash_fwd_kernel_traitsILi128ELi128ELi64ELi4ELb0ELb0EN7cutlass6half_tE19Flash_kernel_traitsILi128ELi128ELi64ELi4ES3_EELb0ELb1ELb0ELb0ELb0ELb1ELb0ELb0EEEvNS_16Flash_fwd_paramsE)
        /*023c*/ 	.word	0x00000140


	//----- nvinfo : EIATTR_REGCOUNT
	.align		4
.L_106:
        /*0240*/ 	.byte	0x04, 0x2f
        /*0242*/ 	.short	(.L_108 - .L_107)
	.align		4
.L_107:
        /*0244*/ 	.word	index@(_ZN5flash16flash_fwd_kernelI23Flash_fwd_kernel_traitsILi128ELi128ELi64ELi4ELb0ELb0EN7cutlass6half_tE19Flash_kernel_traitsILi128ELi128ELi64ELi4ES3_EELb0ELb1ELb0ELb0ELb1ELb1ELb1ELb0EEEvNS_16Flash_fwd_paramsE)
        /*0248*/ 	.word	0x000000ff


	//----- nvinfo : EIATTR_FRAME_SIZE
	.align		4
.L_108:
        /*024c*/ 	.byte	0x04, 0x11
        /*024e*/ 	.short	(.L_110 - .L_109)
	.align		4
.L_109:
        /*0250*/ 	.word	index@(_ZN5flash16flash_fwd_kernelI23Flash_fwd_kernel_traitsILi128ELi128ELi64ELi4ELb0ELb0EN7cutlass6half_tE19Flash_kernel_traitsILi128ELi128ELi64ELi4ES3_EELb0ELb1ELb0ELb0ELb1ELb1ELb1ELb0EEEvNS_16Flash_fwd_paramsE)
        /*0254*/ 	.word	0x00000088


	//----- nvinfo : EIATTR_REGCOUNT
	.align		4
.L_110:
        /*0258*/ 	.byte	0x04, 0x2f
        /*025a*/ 	.short	(.L_112 - .L_111)
	.align		4
.L_111:
        /*025c*/ 	.word	index@(_ZN5flash16flash_fwd_kernelI23Flash_fwd_kernel_traitsILi128ELi128ELi64ELi4ELb0ELb0EN7cutlass6half_tE19Flash_kernel_traitsILi128ELi128ELi64ELi4ES3_EELb0ELb1ELb0ELb0ELb1ELb1ELb0ELb0EEEvNS_16Flash_fwd_paramsE)
        /*0260*/ 	.word	0x000000ff


	//----- nvinfo : EIATTR_FRAME_SIZE
	.align		4
.L_112:
        /*0264*/ 	.byte	0x04, 0x11
        /*0266*/ 	.short	(.L_114 - .L_113)
	.align		4
.L_113:
        /*0268*/ 	.word	index@(_ZN5flash16flash_fwd_kernelI23Flash_fwd_kernel_traitsILi128ELi128ELi64ELi4ELb0ELb0EN7cutlass6half_tE19Flash_kernel_traitsILi128ELi128ELi64ELi4ES3_EELb0ELb1ELb0ELb0ELb1ELb1ELb0ELb0EEEvNS_16Flash_fwd_paramsE)
        /*026c*/ 	.word	0x00000080


	//----- nvinfo : EIATTR_MIN_STACK_SIZE
	.align		4
.L_114:
        /*0270*/ 	.byte	0x04, 0x12
        /*0272*/ 	.short	(.L_116 - .L_115)
	.align		4
.L_115:
        /*0274*/ 	.word	index@(_ZN5flash16flash_fwd_kernelI23Flash_fwd_kernel_traitsILi128ELi128ELi64ELi4ELb0ELb0EN7cutlass6half_tE19Flash_kernel_traitsILi128ELi128ELi64ELi4ES3_EELb0ELb1ELb0ELb0ELb1ELb1ELb0ELb0EEEvNS_16Flash_fwd_paramsE)
        /*0278*/ 	.word	0x00000080


	//----- nvinfo : EIATTR_MIN_STACK_SIZE
	.align		4
.L_116:
        /*027c*/ 	.byte	0x04, 0x12
        /*027e*/ 	.short	(.L_118 - .L_117)
	.align		4
.L_117:
        /*0280*/ 	.word	index@(_ZN5flash16flash_fwd_kernelI23Flash_fwd_kernel_traitsILi128ELi128ELi64ELi4ELb0ELb0EN7cutlass6half_tE19Flash_kernel_traitsILi128ELi128ELi64ELi4ES3_EELb0ELb1ELb0ELb0ELb1ELb1ELb1ELb0EEEvNS_16Flash_fwd_paramsE)
        /*0284*/ 	.word	0x00000088


	//----- nvinfo : EIATTR_MIN_STACK_SIZE
	.align		4
.L_118:
        /*0288*/ 	.byte	0x04, 0x12
        /*028a*/ 	.short	(.L_120 - .L_119)
	.align		4
.L_119:
        /*028c*/ 	.word	index@(_ZN5flash16flash_fwd_kernelI23Flash_fwd_kernel_traitsILi128ELi128ELi64ELi4ELb0ELb0EN7cutlass6half_tE19Flash_kernel_traitsILi128ELi128ELi64ELi4ES3_EELb0ELb1ELb0ELb0ELb0ELb1ELb0ELb0EEEvNS_16Flash_fwd_paramsE)
        /*0290*/ 	.word	0x00000140


	//----- nvinfo : EIATTR_MIN_STACK_SIZE
	.align		4
.L_120:
        /*0294*/ 	.byte	0x04, 0x12
        /*0296*/ 	.short	(.L_122 - .L_121)
	.align		4
.L_121:
        /*0298*/ 	.word	index@(_ZN5flash16flash_fwd_kernelI23Flash_fwd_kernel_traitsILi128ELi128ELi64ELi4ELb0ELb0EN7cutlass6half_tE19Flash_kernel_traitsILi128ELi128ELi64ELi4ES3_EELb0ELb1ELb0ELb0ELb0ELb1ELb1ELb0EEEvNS_16Flash_fwd_paramsE)
        /*029c*/ 	.word	0x00000190


	//----- nvinfo : EIATTR_MIN_STACK_SIZE
	.align		4
.L_122:
        /*02a0*/ 	.byte	0x04, 0x12
        /*02a2*/ 	.short	(.L_124 - .L_123)
	.align		4
.L_123:
        /*02a4*/ 	.word	index@(_ZN5flash16flash_fwd_kernelI23Flash_fwd_kernel_traitsILi128ELi128ELi64ELi4ELb0ELb0EN7cutlass6half_tE19Flash_kernel_traitsILi128ELi128ELi64ELi4ES3_EELb0ELb1ELb0ELb0ELb0ELb0ELb0ELb0EEEvNS_16Flash_fwd_paramsE)
        /*02a8*/ 	.word	0x000000b0


	//----- nvinfo : EIATTR_MIN_STACK_SIZE
	.align		4
.L_124:
        /*02ac*/ 	.byte	0x04, 0x12
        /*02ae*/ 	.short	(.L_126 - .L_125)
	.align		4
.L_125:
        /*02b0*/ 	.word	index@(_ZN5flash16flash_fwd_kernelI23Flash_fwd_kernel_traitsILi128ELi128ELi64ELi4ELb0ELb0EN7cutlass6half_tE19Flash_kernel_traitsILi128ELi128ELi64ELi4ES3_EELb0ELb1ELb0ELb0ELb0ELb0ELb1ELb0EEEvNS_16Flash_fwd_paramsE)
        /*02b4*/ 	.word	0x000000c8


	//----- nvinfo : EIATTR_MIN_STACK_SIZE
	.align		4
.L_126:
        /*02b8*/ 	.byte	0x04, 0x12
        /*02ba*/ 	.short	(.L_128 - .L_127)
	.align		4
.L_127:
        /*02bc*/ 	.word	index@(_ZN5flash16flash_fwd_kernelI23Flash_fwd_kernel_traitsILi128ELi128ELi64ELi4ELb0ELb0EN7cutlass6half_tE19Flash_kernel_traitsILi128ELi128ELi64ELi4ES3_EELb0ELb1ELb0ELb1ELb0ELb0ELb0ELb0EEEvNS_16Flash_fwd_paramsE)
        /*02c0*/ 	.word	0x000000b0


	//----- nvinfo : EIATTR_MIN_STACK_SIZE
	.align		4
.L_128:
        /*02c4*/ 	.byte	0x04, 0x12
        /*02c6*/ 	.short	(.L_130 - .L_129)
	.align		4
.L_129:
        /*02c8*/ 	.word	index@(_ZN5flash16flash_fwd_kernelI23Flash_fwd_kernel_traitsILi128ELi128ELi64ELi4ELb0ELb0EN7cutlass6half_tE19Flash_kernel_traitsILi128ELi128ELi64ELi4ES3_EELb0ELb1ELb0ELb1ELb0ELb0ELb1ELb0EEEvNS_16Flash_fwd_paramsE)
        /*02cc*/ 	.word	0x000000e8


	//----- nvinfo : EIATTR_MIN_STACK_SIZE
	.align		4
.L_130:
        /*02d0*/ 	.byte	0x04, 0x12
        /*02d2*/ 	.short	(.L_132 - .L_131)
	.align		4
.L_131:
        /*02d4*/ 	.word	index@(_ZN5flash16flash_fwd_kernelI23Flash_fwd_kernel_traitsILi128ELi64ELi64ELi4ELb0ELb0EN7cutlass6half_tE19Flash_kernel_traitsILi128ELi64ELi64ELi4ES3_EELb0ELb1ELb0ELb0ELb1ELb1ELb0ELb0EEEvNS_16Flash_fwd_paramsE)
        /*02d8*/ 	.word	0x00000000


	//----- nvinfo : EIATTR_MIN_STACK_SIZE
	.align		4
.L_132:
        /*02dc*/ 	.byte	0x04, 0x12
        /*02de*/ 	.short	(.L_134 - .L_133)
	.align		4
.L_133:
        /*02e0*/ 	.word	index@(_ZN5flash16flash_fwd_kernelI23Flash_fwd_kernel_traitsILi128ELi64ELi64ELi4ELb0ELb0EN7cutlass6half_tE19Flash_kernel_traitsILi128ELi64ELi64ELi4ES3_EELb0ELb1ELb0ELb0ELb1ELb1ELb1ELb0EEEvNS_16Flash_fwd_paramsE)
        /*02e4*/ 	.word	0x00000000


	//----- nvinfo : EIATTR_MIN_STACK_SIZE
	.align		4
.L_134:
        /*02e8*/ 	.byte	0x04, 0x12
        /*02ea*/ 	.short	(.L_136 - .L_135)
	.align		4
.L_135:
        /*02ec*/ 	.word	index@(_ZN5flash16flash_fwd_kernelI23Flash_fwd_kernel_traitsILi128ELi64ELi64ELi4ELb0ELb0EN7cutlass6half_tE19Flash_kernel_traitsILi128ELi64ELi64ELi4ES3_EELb0ELb1ELb0ELb0ELb0ELb1ELb0ELb0EEEvNS_16Flash_fwd_paramsE)
        /*02f0*/ 	.word	0x00000000


	//----- nvinfo : EIATTR_MIN_STACK_SIZE
	.align		4
.L_136:
        /*02f4*/ 	.byte	0x04, 0x12
        /*02f6*/ 	.short	(.L_138 - .L_137)
	.align		4
.L_137:
        /*02f8*/ 	.word	index@(_ZN5flash16flash_fwd_kernelI23Flash_fwd_kernel_traitsILi128ELi64ELi64ELi4ELb0ELb0EN7cutlass6half_tE19Flash_kernel_traitsILi128ELi64ELi64ELi4ES3_EELb0ELb1ELb0ELb0ELb0ELb1ELb1ELb0EEEvNS_16Flash_fwd_paramsE)
        /*02fc*/ 	.word	0x00000000


	//----- nvinfo : EIATTR_MIN_STACK_SIZE
	.align		4
.L_138:
        /*0300*/ 	.byte	0x04, 0x12
        /*0302*/ 	.short	(.L_140 - .L_139)
	.align		4
.L_139:
        /*0304*/ 	.word	index@(_ZN5flash16flash_fwd_kernelI23Flash_fwd_kernel_traitsILi128ELi64ELi64ELi4ELb0ELb0EN7cutlass6half_tE19Flash_kernel_traitsILi128ELi64ELi64ELi4ES3_EELb0ELb1ELb0ELb0ELb0ELb0ELb0ELb0EEEvNS_16Flash_fwd_paramsE)
        /*0308*/ 	.word	0x00000000


	//----- nvinfo : EIATTR_MIN_STACK_SIZE
	.align		4
.L_140:
        /*030c*/ 	.byte	0x04, 0x12
        /*030e*/ 	.short	(.L_142 - .L_141)
	.align		4
.L_141:
        /*0310*/ 	.word	index@(_ZN5flash16flash_fwd_kernelI23Flash_fwd_kernel_traitsILi128ELi64ELi64ELi4ELb0ELb0EN7cutlass6half_tE19Flash_kernel_traitsILi128ELi64ELi64ELi4ES3_EELb0ELb1ELb0ELb0ELb0ELb0ELb1ELb0EEEvNS_16Flash_fwd_paramsE)
        /*0314*/ 	.word	0x00000000


	//----- nvinfo : EIATTR_MIN_STACK_SIZE
	.align		4
.L_142:
        /*0318*/ 	.byte	0x04, 0x12
        /*031a*/ 	.short	(.L_144 - .L_143)
	.align		4
.L_143:
        /*031c*/ 	.word	index@(_ZN5flash16flash_fwd_kernelI23Flash_fwd_kernel_traitsILi128ELi64ELi64ELi4ELb0ELb0EN7cutlass6half_tE19Flash_kernel_traitsILi128ELi64ELi64ELi4ES3_EELb0ELb1ELb0ELb1ELb0ELb0ELb0ELb0EEEvNS_16Flash_fwd_paramsE)
        /*0320*/ 	.word	0x00000000


	//----- nvinfo : EIATTR_MIN_STACK_SIZE
	.align		4
.L_144:
        /*0324*/ 	.byte	0x04, 0x12
        /*0326*/ 	.short	(.L_146 - .L_145)
	.align		4
.L_145:
        /*0328*/ 	.word	index@(_ZN5flash16flash_fwd_kernelI23Flash_fwd_kernel_traitsILi128ELi64ELi64ELi4ELb0ELb0EN7cutlass6half_tE19Flash_kernel_traitsILi128ELi64ELi64ELi4ES3_EELb0ELb1ELb0ELb1ELb0ELb0ELb1ELb0EEEvNS_16Flash_fwd_paramsE)
        /*032c*/ 	.word	0x00000000


	//----- nvinfo : EIATTR_MIN_STACK_SIZE
	.align		4
.L_146:
        /*0330*/ 	.byte	0x04, 0x12
        /*0332*/ 	.short	(.L_148 - .L_147)
	.align		4
.L_147:
        /*0334*/ 	.word	index@(_ZN5flash16flash_fwd_kernelI23Flash_fwd_kernel_traitsILi128ELi128ELi32ELi4ELb0ELb0EN7cutlass6half_tE19Flash_kernel_traitsILi128ELi128ELi32ELi4ES3_EELb1ELb1ELb0ELb0ELb0ELb0ELb0ELb0EEEvNS_16Flash_fwd_paramsE)
        /*0338*/ 	.word	0x00000060


	//----- nvinfo : EIATTR_MIN_STACK_SIZE
	.align		4
.L_148:
        /*033c*/ 	.byte	0x04, 0x12
        /*033e*/ 	.short	(.L_150 - .L_149)
	.align		4
.L_149:
        /*0340*/ 	.word	index@(_ZN5flash16flash_fwd_kernelI23Flash_fwd_kernel_traitsILi128ELi128ELi32ELi4ELb0ELb0EN7cutlass6half_tE19Flash_kernel_traitsILi128ELi128ELi32ELi4ES3_EELb1ELb1ELb0ELb0ELb1ELb1ELb0ELb0EEEvNS_16Flash_fwd_paramsE)
        /*0344*/ 	.word	0x00000058


	//----- nvinfo : EIATTR_MIN_STACK_SIZE
	.align		4
.L_150:
        /*0348*/ 	.byte	0x04, 0x12
        /*034a*/ 	.short	(.L_152 - .L_151)
	.align		4
.L_151:
        /*034c*/ 	.word	index@(_ZN5flash16flash_fwd_kernelI23Flash_fwd_kernel_traitsILi128ELi128ELi32ELi4ELb0ELb0EN7cutlass6half_tE19Flash_kernel_traitsILi128ELi128ELi32ELi4ES3_EELb0ELb1ELb0ELb0ELb1ELb1ELb1ELb0EEEvNS_16Flash_fwd_paramsE)
        /*0350*/ 	.word	0x00000018


	//----- nvinfo : EIATTR_MIN_STACK_SIZE
	.align		4
.L_152:
        /*0354*/ 	.byte	0x04, 0x12
        /*0356*/ 	.short	(.L_154 - .L_153)
	.align		4
.L_153:
        /*0358*/ 	.word	index@(_ZN5flash16flash_fwd_kernelI23Flash_fwd_kernel_traitsILi128ELi128ELi32ELi4ELb0ELb0EN7cutlass6half_tE19Flash_kernel_traitsILi128ELi128ELi32ELi4ES3_EELb1ELb1ELb0ELb0ELb0ELb1ELb0ELb0EEEvNS_16Flash_fwd_paramsE)
        /*035c*/ 	.word	0x00000070


	//----- nvinfo : EIATTR_MIN_STACK_SIZE
	.align		4
.L_154:
        /*0360*/ 	.byte	0x04, 0x12
        /*0362*/ 	.short	(.L_156 - .L_155)
	.align		4
.L_155:
        /*0364*/ 	.word	index@(_ZN5flash16flash_fwd_kernelI23Flash_fwd_kernel_traitsILi128ELi128ELi32ELi4ELb0ELb0EN7cutlass6half_tE19Flash_kernel_traitsILi128ELi128ELi32ELi4ES3_EELb0ELb1ELb0ELb0ELb0ELb1ELb1ELb0EEEvNS_16Flash_fwd_paramsE)
        /*0368*/ 	.word	0x00000000


	//----- nvinfo : EIATTR_MIN_STACK_SIZE
	.align		4
.L_156:
        /*036c*/ 	.byte	0x04, 0x12
        /*036e*/ 	.short	(.L_158 - .L_157)
	.align		4
.L_157:
        /*0370*/ 	.word	index@(_ZN5flash16flash_fwd_kernelI23Flash_fwd_kernel_traitsILi128ELi128ELi32ELi4ELb0ELb0EN7cutlass6half_tE19Flash_kernel_traitsILi128ELi128ELi32ELi4ES3_EELb1ELb1ELb0ELb1ELb0ELb0ELb0ELb0EEEvNS_16Flash_fwd_paramsE)
        /*0374*/ 	.word	0x00000048


	//----- nvinfo : EIATTR_MIN_STACK_SIZE
	.align		4
.L_158:
        /*0378*/ 	.byte	0x04, 0x12
        /*037a*/ 	.short	(.L_160 - .L_159)
	.align		4
.L_159:
        /*037c*/ 	.word	index@(_ZN5flash16flash_fwd_kernelI23Flash_fwd_kernel_traitsILi128ELi128ELi32ELi4ELb0ELb0EN7cutlass6half_tE19Flash_kernel_traitsILi128ELi128ELi32ELi4ES3_EELb1ELb1ELb0ELb0ELb0ELb0ELb0ELb1EEEvNS_16Flash_fwd_paramsE)
        /*0380*/ 	.word	0x00000140


	//----- nvinfo : EIATTR_MIN_STACK_SIZE
	.align		4
.L_160:
        /*0384*/ 	.byte	0x04, 0x12
        /*0386*/ 	.short	(.L_162 - .L_161)
	.align		4
.L_161:
        /*0388*/ 	.word	index@(_ZN5flash16flash_fwd_kernelI23Flash_fwd_kernel_traitsILi128ELi128ELi32ELi4ELb0ELb0EN7cutlass6half_tE19Flash_kernel_traitsILi128ELi128ELi32ELi4ES3_EELb0ELb1ELb0ELb0ELb0ELb0ELb1ELb0EEEvNS_16Flash_fwd_paramsE)
        /*038c*/ 	.word	0x00000000


	//----- nvinfo : EIATTR_MIN_STACK_SIZE
	.align		4
.L_162:
        /*0390*/ 	.byte	0x04, 0x12
        /*0392*/ 	.short	(.L_164 - .L_163)
	.align		4
.L_163:
        /*0394*/ 	.word	index@(_ZN5flash16flash_fwd_kernelI23Flash_fwd_kernel_traitsILi128ELi128ELi32ELi4ELb0ELb0EN7cutlass6half_tE19Flash_kernel_traitsILi128ELi128ELi32ELi4ES3_EELb1ELb1ELb0ELb1ELb0ELb0ELb0ELb1EEEvNS_16Flash_fwd_paramsE)
        /*0398*/ 	.word	0x00000128


	//----- nvinfo : EIATTR_MIN_STACK_SIZE
	.align		4
.L_164:
        /*039c*/ 	.byte	0x04, 0x12
        /*039e*/ 	.short	(.L_166 - .L_165)
	.align		4
.L_165:
        /*03a0*/ 	.word	index@(_ZN5flash16flash_fwd_kernelI23Flash_fwd_kernel_traitsILi128ELi128ELi32ELi4ELb0ELb0EN7cutlass6half_tE19Flash_kernel_traitsILi128ELi128ELi32ELi4ES3_EELb0ELb1ELb0ELb1ELb0ELb0ELb1ELb0EEEvNS_16Flash_fwd_paramsE)
        /*03a4*/ 	.word	0x00000000
.L_166:


//--------------------- .nv.compat                --------------------------
	.section	.nv.compat,"",@"SHT_CUDA_COMPAT_INFO"
	.align	4
        /*0000*/ 	.byte	0x02, 0x09, 0x01, 0x00, 0x02, 0x02, 0x01, 0x00, 0x02, 0x05, 0x05, 0x00, 0x03, 0x07, 0x01, 0x01
        /*0010*/ 	.byte	0x02, 0x03, 0x00, 0x00, 0x02, 0x06, 0x01, 0x00, 0x04, 0x0b, 0x08, 0x00, 0x00, 0x00, 0x00, 0x00
        /*0020*/ 	.byte	0x00, 0x00, 0x00, 0x00


//--------------------- .nv.info._ZN5flash16flash_fwd_kernelI23Flash_fwd_kernel_traitsILi128ELi128ELi64ELi4ELb0ELb0EN7cutlass6half_tE19Flash_kernel_traitsILi128ELi128ELi64ELi4ES3_EELb0ELb1ELb0ELb0ELb1ELb1ELb0ELb0EEEvNS_16Flash_fwd_paramsE --------------------------
	.section	.nv.info._ZN5flash16flash_fwd_kernelI23Flash_fwd_kernel_traitsILi128ELi128ELi64ELi4ELb0ELb0EN7cutlass6half_tE19Flash_kernel_traitsILi128ELi128ELi64ELi4ES3_EELb0ELb1ELb0ELb0ELb1ELb1ELb0ELb0EEEvNS_16Flash_fwd_paramsE,"",@"SHT_CUDA_INFO"
	.sectionflags	@""
	.align	4


	//----- nvinfo : EIATTR_CUDA_API_VERSION
	.align		4
        /*0000*/ 	.byte	0x04, 0x37
        /*0002*/ 	.short	(.L_168 - .L_167)
.L_167:
        /*0004*/ 	.word	0x00000082


	//----- nvinfo : EIATTR_KPARAM_INFO
	.align		4
.L_168:
        /*0008*/ 	.byte	0x04, 0x17
        /*000a*/ 	.short	(.L_170 - .L_169)
.L_169:
        /*000c*/ 	.word	0x00000000
        /*0010*/ 	.short	0x0000
        /*0012*/ 	.short	0x0000
        /*0014*/ 	.byte	0x00, 0xf0, 0x41, 0x07


	//----- nvinfo : EIATTR_SPARSE_MMA_MASK
	.align		4
.L_170:
        /*0018*/ 	.byte	0x03, 0x50
        /*001a*/ 	.short	0x0000


	//----- nvinfo : EIATTR_MAXREG_COUNT
	.align		4
        /*001c*/ 	.byte	0x03, 0x1b
        /*001e*/ 	.short	0x00ff


	//----- nvinfo : EIATTR_NUM_BARRIERS
	.align		4
        /*0020*/ 	.byte	0x02, 0x4c
        /*0022*/ 	.byte	0x01
	.zero		1


	//----- nvinfo : EIATTR_ANNOTATIONS
	.align		4
        /*0024*/ 	.byte	0x04, 0x55
        /*0026*/ 	.short	(.L_172 - .L_171)


	//   ....[0]....
.L_171:
        /*0028*/ 	.word	0x00000001
        /*002c*/ 	.byte	0xc0, 0x02, 0x00, 0x00, 0x01, 0x00, 0x00, 0x00, 0x30, 0x0c, 0x00, 0x00, 0x01, 0x00, 0x00, 0x00
        /* <DEDUP_REMOVED lines=43> */
        /*02ec*/ 	.byte	0x70, 0xe4, 0x00, 0x00, 0x01, 0x00, 0x00, 0x00, 0x80, 0xe4, 0x00, 0x00


	//----- nvinfo : EIATTR_MERCURY_ISA_VERSION
	.align		4
.L_172:
        /*02f8*/ 	.byte	0x03, 0x5f
        /*02fa*/ 	.short	0x0101


	//----- nvinfo : EIATTR_COOP_GROUP_MASK_REGIDS
	.align		4
        /*02fc*/ 	.byte	0x04, 0x29
        /*02fe*/ 	.short	(.L_174 - .L_173)


	//   ....[0]....
.L_173:
        /*0300*/ 	.word	0xffffffff


	//   ....[1]....
        /*0304*/ 	.word	0xffffffff


	//   ....[2]....
        /*0308*/ 	.word	0xffffffff


	//   ....[3]....
        /*030c*/ 	.word	0xffffffff


	//   ....[4]....
        /*0310*/ 	.word	0xffffffff


	//   ....[5]....
        /*0314*/ 	.word	0xffffffff


	//   ....[6]....
        /*0318*/ 	.word	0xffffffff


	//   ....[7]....
        /*031c*/ 	.word	0xffffffff


	//   ....[8]....
        /*0320*/ 	.word	0xffffffff


	//   ....[9]....
        /*0324*/ 	.word	0xffffffff


	//   ....[10]....
        /*0328*/ 	.word	0xffffffff


	//   ....[11]....
        /*032c*/ 	.word	0xffffffff


	//   ....[12]....
        /*0330*/ 	.word	0xffffffff


	//   ....[13]....
        /*0334*/ 	.word	0xffffffff


	//   ....[14]....
        /*0338*/ 	.word	0xffffffff


	//   ....[15]....
        /*033c*/ 	.word	0xffffffff


	//   ....[16]....
        /*0340*/ 	.word	0xffffffff


	//   ....[17]....
        /*0344*/ 	.word	0xffffffff


	//   ....[18]....
        /*0348*/ 	.word	0xffffffff


	//   ....[19]....
        /*034c*/ 	.word	0xffffffff


	//   ....[20]....
        /*0350*/ 	.word	0xffffffff


	//   ....[21]....
        /*0354*/ 	.word	0xffffffff


	//   ....[22]....
        /*0358*/ 	.word	0xffffffff


	//   ....[23]....
        /*035c*/ 	.word	0xffffffff


	//   ....[24]....
        /*0360*/ 	.word	0xffffffff


	//   ....[25]....
        /*0364*/ 	.word	0xffffffff


	//   ....[26]....
        /*0368*/ 	.word	0xffffffff


	//   ....[27]....
        /*036c*/ 	.word	0xffffffff


	//   ....[28]....
        /*0370*/ 	.word	0xffffffff


	//   ....[29]....
        /*0374*/ 	.word	0xffffffff


	//   ....[30]....
        /*0378*/ 	.word	0xffffffff


	//   ....[31]....
        /*037c*/ 	.word	0xffffffff


	//----- nvinfo : EIATTR_COOP_GROUP_INSTR_OFFSETS
	.align		4
.L_174:
        /*0380*/ 	.byte	0x04, 0x28
        /*0382*/ 	.short	(.L_176 - .L_175)


	//   ....[0]....
.L_175:
        /*0384*/ 	.word	0x00002710


	//   ....[1]....
        /*0388*/ 	.word	0x000028e0


	//   ....[2]....
        /*038c*/ 	.word	0x00002a60


	//   ....[3]....
        /*0390*/ 	.word	0x00002c20


	//   ....[4]....
        /*0394*/ 	.word	0x00002e40


	//   ....[5]....
        /*0398*/ 	.word	0x00003070


	//   ....[6]....
        /*039c*/ 	.word	0x000030a0


	//   ....[7]....
        /*03a0*/ 	.word	0x00003100


	//   ....[8]....
        /*03a4*/ 	.word	0x00007ca0


	//   ....[9]....
        /*03a8*/ 	.word	0x00007dd0


	//   ....[10]....
        /*03ac*/ 	.word	0x00007e80


	//   ....[11]....
        /*03b0*/ 	.word	0x00007ef0


	//   ....[12]....
        /*03b4*/ 	.word	0x00007f60


	//   ....[13]....
        /*03b8*/ 	.word	0x00008020


	//   ....[14]....
        /*03bc*/ 	.word	0x00008060


	//   ....[15]....
        /*03c0*/ 	.word	0x00008110


	//   ....[16]....
        /*03c4*/ 	.word	0x0000bc40


	//   ....[17]....
        /*03c8*/ 	.word	0x0000bc80


	//   ....[18]....
        /*03cc*/ 	.word	0x0000bce0


	//   ....[19]....
        /*03d0*/ 	.word	0x0000bd00


	//   ....[20]....
        /*03d4*/ 	.word	0x0000bd50


	//   ....[21]....
        /*03d8*/ 	.word	0x0000bd60


	//   ....[22]....
        /*03dc*/ 	.word	0x0000bd70


	//   ....[23]....
        /*03e0*/ 	.word	0x0000bd80


	//   ....[24]....
        /*03e4*/ 	.word	0x0000e580


	//   ....[25]....
        /*03e8*/ 	.word	0x0000e590


	//   ....[26]....
        /*03ec*/ 	.word	0x0000e5a0


	//   ....[27]....
        /*03f0*/ 	.word	0x0000e5c0


	//   ....[28]....
        /*03f4*/ 	.word	0x0000e5e0


	//   ....[29]....
        /*03f8*/ 	.word	0x0000e600


	//   ....[30]....
        /*03fc*/ 	.word	0x0000e620


	//   ....[31]....
        /*0400*/ 	.word	0x0000e650


	//----- nvinfo : EIATTR_EXIT_INSTR_OFFSETS
	.align		4
.L_176:
        /*0404*/ 	.byte	0x04, 0x1c
        /*0406*/ 	.short	(.L_178 - .L_177)


	//   ....[0]....
.L_177:
        /*0408*/ 	.word	0x000001b0


	//   ....[1]....
        /*040c*/ 	.word	0x00010450


	//   ....[2]....
        /*0410*/ 	.word	0x00010fd0


	//   ....[3]....
        /*0414*/ 	.word	0x00011060


	//----- nvinfo : EIATTR_CRS_STACK_SIZE
	.align		4
.L_178:
        /*0418*/ 	.byte	0x04, 0x1e
        /*041a*/ 	.short	(.L_180 - .L_179)
.L_179:
        /*041c*/ 	.word	0x00000000


	//----- nvinfo : EIATTR_CBANK_PARAM_SIZE
	.align		4
.L_180:
        /*0420*/ 	.byte	0x03, 0x19
        /*0422*/ 	.short	0x01d0


	//----- nvinfo : EIATTR_PARAM_CBANK
	.align		4
        /*0424*/ 	.byte	0x04, 0x0a
        /*0426*/ 	.short	(.L_182 - .L_181)
	.align		4
.L_181:
        /*0428*/ 	.word	index@(.nv.constant0._ZN5flash16flash_fwd_kernelI23Flash_fwd_kernel_traitsILi128ELi128ELi64ELi4ELb0ELb0EN7cutlass6half_tE19Flash_kernel_traitsILi128ELi128ELi64ELi4ES3_EELb0ELb1ELb0ELb0ELb1ELb1ELb0ELb0EEEvNS_16Flash_fwd_paramsE)
        /*042c*/ 	.short	0x0210
        /*042e*/ 	.short	0x01d0


	//----- nvinfo : EIATTR_SW_WAR
	.align		4
.L_182:
        /*0430*/ 	.byte	0x04, 0x36
        /*0432*/ 	.short	(.L_184 - .L_183)
.L_183:
        /*0434*/ 	.word	0x00000008
.L_184:


//--------------------- .nv.info._ZN5flash16flash_fwd_kernelI23Flash_fwd_kernel_traitsILi128ELi128ELi64ELi4ELb0ELb0EN7cutlass6half_tE19Flash_kernel_traitsILi128ELi128ELi64ELi4ES3_EELb0ELb1ELb0ELb0ELb1ELb1ELb1ELb0EEEvNS_16Flash_fwd_paramsE --------------------------
	.section	.nv.info._ZN5flash16flash_fwd_kernelI23Flash_fwd_kernel_traitsILi128ELi128ELi64ELi4ELb0ELb0EN7cutlass6half_tE19Flash_kernel_traitsILi128ELi128ELi64ELi4ES3_EELb0ELb1ELb0ELb0ELb1ELb1ELb1ELb0EEEvNS_16Flash_fwd_paramsE,"",@"SHT_CUDA_INFO"
	.sectionflags	@""
	.align	4


	//----- nvinfo : EIATTR_CUDA_API_VERSION
	.align		4
        /*0000*/ 	.byte	0x04, 0x37
        /*0002*/ 	.short	(.L_186 - .L_185)
.L_185:
        /*0004*/ 	.word	0x00000082


	//----- nvinfo : EIATTR_KPARAM_INFO
	.align		4
.L_186:
        /*0008*/ 	.byte	0x04, 0x17
        /*000a*/ 	.short	(.L_188 - .L_187)
.L_187:
        /*000c*/ 	.word	0x00000000
        /*0010*/ 	.short	0x0000
        /*0012*/ 	.short	0x0000
        /*0014*/ 	.byte	0x00, 0xf0, 0x41, 0x07


	//----- nvinfo : EIATTR_SPARSE_MMA_MASK
	.align		4
.L_188:
        /*0018*/ 	.byte	0x03, 0x50
        /*001a*/ 	.short	0x0000


	//----- nvinfo : EIATTR_MAXREG_COUNT
	.align		4
        /*001c*/ 	.byte	0x03, 0x1b
        /*001e*/ 	.short	0x00ff


	//----- nvinfo : EIATTR_NUM_BARRIERS
	.align		4
        /*0020*/ 	.byte	0x02, 0x4c
        /*0022*/ 	.byte	0x01
	.zero		1


	//----- nvinfo : EIATTR_ANNOTATIONS
	.align		4
        /*0024*/ 	.byte	0x04, 0x55
        /*0026*/ 	.short	(.L_190 - .L_189)


	//   ....[0]....
.L_189:
        /* <DEDUP_REMOVED lines=63> */


	//----- nvinfo : EIATTR_MERCURY_ISA_VERSION
	.align		4
.L_190:
        /*0408*/ 	.byte	0x03, 0x5f
        /*040a*/ 	.short	0x0101


	//----- nvinfo : EIATTR_COOP_GROUP_MASK_REGIDS
	.align		4
        /*040c*/ 	.byte	0x04, 0x29
        /*040e*/ 	.short	(.L_192 - .L_191)


	//   ....[0]....
.L_191:
        /*0410*/ 	.word	0xffffffff


	//   ....[1]....
        /*0414*/ 	.word	0xffffffff


	//   ....[2]....
        /*0418*/ 	.word	0xffffffff


	//   ....[3]....
        /*041c*/ 	.word	0xffffffff


	//   ....[4]....
        /*0420*/ 	.word	0xffffffff


	//   ....[5]....
        /*0424*/ 	.word	0xffffffff


	//   ....[6]....
        /*0428*/ 	.word	0xffffffff


	//   ....[7]....
        /*042c*/ 	.word	0xffffffff


	//   ....[8]....
        /*0430*/ 	.word	0xffffffff


	//   ....[9]....
        /*0434*/ 	.word	0xffffffff


	//   ....[10]....
        /*0438*/ 	.word	0xffffffff


	//   ....[11]....
        /*043c*/ 	.word	0xffffffff


	//   ....[12]....
        /*0440*/ 	.word	0xffffffff


	//   ....[13]....
        /*0444*/ 	.word	0xffffffff


	//   ....[14]....
        /*0448*/ 	.word	0xffffffff


	//   ....[15]....
        /*044c*/ 	.word	0xffffffff


	//   ....[16]....
        /*0450*/ 	.word	0xffffffff


	//   ....[17]....
        /*0454*/ 	.word	0xffffffff


	//   ....[18]....
        /*0458*/ 	.word	0xffffffff


	//   ....[19]....
        /*045c*/ 	.word	0xffffffff


	//   ....[20]....
        /*0460*/ 	.word	0xffffffff


	//   ....[21]....
        /*0464*/ 	.word	0xffffffff


	//   ....[22]....
        /*0468*/ 	.word	0xffffffff


	//   ....[23]....
        /*046c*/ 	.word	0xffffffff


	//   ....[24]....
        /*0470*/ 	.word	0xffffffff


	//   ....[25]....
        /*0474*/ 	.word	0xffffffff


	//   ....[26]....
        /*0478*/ 	.word	0xffffffff


	//   ....[27]....
        /*047c*/ 	.word	0xffffffff


	//   ....[28]....
        /*0480*/ 	.word	0xffffffff


	//   ....[29]....
        /*0484*/ 	.word	0xffffffff


	//   ....[30]....
        /*0488*/ 	.word	0xffffffff


	//   ....[31]....
        /*048c*/ 	.word	0xffffffff


	//----- nvinfo : EIATTR_COOP_GROUP_INSTR_OFFSETS
	.align		4
.L_192:
        /*0490*/ 	.byte	0x04, 0x28
        /*0492*/ 	.short	(.L_194 - .L_193)


	//   ....[0]....
.L_193:
        /*0494*/ 	.word	0x00002ec0


	//   ....[1]....
        /*0498*/ 	.word	0x00003160


	//   ....[2]....
        /*049c*/ 	.word	0x00003320


	//   ....[3]....
        /*04a0*/ 	.word	0x00003480


	//   ....[4]....
        /*04a4*/ 	.word	0x00003590


	//   ....[5]....
        /*04a8*/ 	.word	0x00003850


	//   ....[6]....
        /*04ac*/ 	.word	0x00003870


	//   ....[7]....
        /*04b0*/ 	.word	0x000038d0


	//   ....[8]....
        /*04b4*/ 	.word	0x00008b40


	//   ....[9]....
        /*04b8*/ 	.word	0x00008c90


	//   ....[10]....
        /*04bc*/ 	.word	0x00008d00


	//   ....[11]....
        /*04c0*/ 	.word	0x00008f50


	//   ....[12]....
        /*04c4*/ 	.word	0x00009090


	//   ....[13]....
        /*04c8*/ 	.word	0x00009140


	//   ....[14]....
        /*04cc*/ 	.word	0x00009150


	//   ....[15]....
        /*04d0*/ 	.word	0x00009240


	//   ....[16]....
        /*04d4*/ 	.word	0x0000d7d0


	//   ....[17]....
        /*04d8*/ 	.word	0x0000d7f0


	//   ....[18]....
        /*04dc*/ 	.word	0x0000d810


	//   ....[19]....
        /*04e0*/ 	.word	0x0000d8e0


	//   ....[20]....
        /*04e4*/ 	.word	0x0000d920


	//   ....[21]....
        /*04e8*/ 	.word	0x0000d930


	//   ....[22]....
        /*04ec*/ 	.word	0x0000d940


	//   ....[23]....
        /*04f0*/ 	.word	0x0000d960


	//   ....[24]....
        /*04f4*/ 	.word	0x00010b50


	//   ....[25]....
        /*04f8*/ 	.word	0x00010b60


	//   ....[26]....
        /*04fc*/ 	.word	0x00010b70


	//   ....[27]....
        /*0500*/ 	.word	0x00010b90


	//   ....[28]....
        /*0504*/ 	.word	0x00010bb0


	//   ....[29]....
        /*0508*/ 	.word	0x00010bd0


	//   ....[30]....
        /*050c*/ 	.word	0x00010bf0


	//   ....[31]....
        /*0510*/ 	.word	0x00010c20


	//----- nvinfo : EIATTR_EXIT_INSTR_OFFSETS
	.align		4
.L_194:
        /*0514*/ 	.byte	0x04, 0x1c
        /*0516*/ 	.short	(.L_196 - .L_195)


	//   ....[0]....
.L_195:
        /*0518*/ 	.word	0x000001b0


	//   ....[1]....
        /*051c*/ 	.word	0x00012a20


	//   ....[2]....
        /*0520*/ 	.word	0x000135a0


	//   ....[3]....
        /*0524*/ 	.word	0x00013630


	//----- nvinfo : EIATTR_CRS_STACK_SIZE
	.align		4
.L_196:
        /*0528*/ 	.byte	0x04, 0x1e
        /*052a*/ 	.short	(.L_198 - .L_197)
.L_197:
        /*052c*/ 	.word	0x00000000


	//----- nvinfo : EIATTR_CBANK_PARAM_SIZE
	.align		4
.L_198:
        /*0530*/ 	.byte	0x03, 0x19
        /*0532*/ 	.short	0x01d0


	//----- nvinfo : EIATTR_PARAM_CBANK
	.align		4
        /*0534*/ 	.byte	0x04, 0x0a
        /*0536*/ 	.short	(.L_200 - .L_199)
	.align		4
.L_199:
        /*0538*/ 	.word	index@(.nv.constant0._ZN5flash16flash_fwd_kernelI23Flash_fwd_kernel_traitsILi128ELi128ELi64ELi4ELb0ELb0EN7cutlass6half_tE19Flash_kernel_traitsILi128ELi128ELi64ELi4ES3_EELb0ELb1ELb0ELb0ELb1ELb1ELb1ELb0EEEvNS_16Flash_fwd_paramsE)
        /*053c*/ 	.short	0x0210
        /*053e*/ 	.short	0x01d0


	//----- nvinfo : EIATTR_SW_WAR
	.align		4
.L_200:
        /*0540*/ 	.byte	0x04, 0x36
        /*0542*/ 	.short	(.L_202 - .L_201)
.L_201:
        /*0544*/ 	.word	0x00000008
.L_202:


//--------------------- .nv.info._ZN5flash16flash_fwd_kernelI23Flash_fwd_kernel_traitsILi128ELi128ELi64ELi4ELb0ELb0EN7cutlass6half_tE19Flash_kernel_traitsILi128ELi128ELi64ELi4ES3_EELb0ELb1ELb0ELb0ELb0ELb1ELb0ELb0EEEvNS_16Flash_fwd_paramsE --------------------------
	.section	.nv.info._ZN5flash16flash_fwd_kernelI23Flash_fwd_kernel_traitsILi128ELi128ELi64ELi4ELb0ELb0EN7cutlass6half_tE19Flash_kernel_traitsILi128ELi128ELi64ELi4ES3_EELb0ELb1ELb0ELb0ELb0ELb1ELb0ELb0EEEvNS_16Flash_fwd_paramsE,"",@"SHT_CUDA_INFO"
	.sectionflags	@""
	.align	4


	//----- nvinfo : EIATTR_CUDA_API_VERSION
	.align		4
        /*0000*/ 	.byte	0x04, 0x37
        /*0002*/ 	.short	(.L_204 - .L_203)
.L_203:
        /*0004*/ 	.word	0x00000082


	//----- nvinfo : EIATTR_KPARAM_INFO
	.align		4
.L_204:
        /*0008*/ 	.byte	0x04, 0x17
        /*000a*/ 	.short	(.L_206 - .L_205)
.L_205:
        /*000c*/ 	.word	0x00000000
        /*0010*/ 	.short	0x0000
        /*0012*/ 	.short	0x0000
        /*0014*/ 	.byte	0x00, 0xf0, 0x41, 0x07


	//----- nvinfo : EIATTR_SPARSE_MMA_MASK
	.align		4
.L_206:
        /*0018*/ 	.byte	0x03, 0x50
        /*001a*/ 	.short	0x0000


	//----- nvinfo : EIATTR_MAXREG_COUNT
	.align		4
        /*001c*/ 	.byte	0x03, 0x1b
        /*001e*/ 	.short	0x00ff


	//----- nvinfo : EIATTR_NUM_BARRIERS
	.align		4
        /*0020*/ 	.byte	0x02, 0x4c
        /*0022*/ 	.byte	0x01
	.zero		1


	//----- nvinfo : EIATTR_ANNOTATIONS
	.align		4
        /*0024*/ 	.byte	0x04, 0x55
        /*0026*/ 	.short	(.L_208 - .L_207)


	//   ....[0]....
.L_207:
        /* <DEDUP_REMOVED lines=143> */
        /*090c*/ 	.byte	0x70, 0x7c, 0x01, 0x00


	//----- nvinfo : EIATTR_MERCURY_ISA_VERSION
	.align		4
.L_208:
        /*0910*/ 	.byte	0x03, 0x5f
        /*0912*/ 	.short	0x0101


	//----- nvinfo : EIATTR_INT_WARP_WIDE_INSTR_OFFSETS
	.align		4
        /*0914*/ 	.byte	0x04, 0x31
        /*0916*/ 	.short	(.L_210 - .L_209)


	//   ....[0]....
.L_209:
        /*0918*/ 	.word	0x00001800


	//   ....[1]....
        /*091c*/ 	.word	0x000019c0


	//----- nvinfo : EIATTR_COOP_GROUP_MASK_REGIDS
	.align		4
.L_210:
        /*0920*/ 	.byte	0x04, 0x29
        /*0922*/ 	.short	(.L_212 - .L_211)


	//   ....[0]....
.L_211:
        /*0924*/ 	.word	0xffffffff


	//   ....[1]....
        /*0928*/ 	.word	0xffffffff


	//   ....[2]....
        /*092c*/ 	.word	0xffffffff


	//   ....[3]....
        /*0930*/ 	.word	0xffffffff


	//   ....[4]....
        /*0934*/ 	.word	0xffffffff


	//   ....[5]....
        /*0938*/ 	.word	0xffffffff


	//   ....[6]....
        /*093c*/ 	.word	0xffffffff


	//   ....[7]....
        /*0940*/ 	.word	0xffffffff


	//   ....[8]....
        /*0944*/ 	.word	0xffffffff


	//   ....[9]....
        /*0948*/ 	.word	0xffffffff


	//   ....[10]....
        /*094c*/ 	.word	0xffffffff


	//   ....[11]....
        /*0950*/ 	.word	0xffffffff


	//   ....[12]....
        /*0954*/ 	.word	0xffffffff


	//   ....[13]....
        /*0958*/ 	.word	0xffffffff


	//   ....[14]....
        /*095c*/ 	.word	0xffffffff


	//   ....[15]....
        /*0960*/ 	.word	0xffffffff


	//   ....[16]....
        /*0964*/ 	.word	0xffffffff


	//   ....[17]....
        /*0968*/ 	.word	0xffffffff


	//   ....[18]....
        /*096c*/ 	.word	0xffffffff


	//   ....[19]....
        /*0970*/ 	.word	0xffffffff


	//   ....[20]....
        /*0974*/ 	.word	0xffffffff


	//   ....[21]....
        /*0978*/ 	.word	0xffffffff


	//   ....[22]....
        /*097c*/ 	.word	0xffffffff


	//   ....[23]....
        /*0980*/ 	.word	0xffffffff


	//   ....[24]....
        /*0984*/ 	.word	0xffffffff


	//   ....[25]....
        /*0988*/ 	.word	0xffffffff


	//   ....[26]....
        /*098c*/ 	.word	0xffffffff


	//   ....[27]....
        /*0990*/ 	.word	0xffffffff


	//   ....[28]....
        /*0994*/ 	.word	0xffffffff


	//   ....[29]....
        /*0998*/ 	.word	0xffffffff


	//   ....[30]....
        /*099c*/ 	.word	0xffffffff


	//   ....[31]....
        /*09a0*/ 	.word	0xffffffff


	//   ....[32]....
        /*09a4*/ 	.word	0xffffffff


	//   ....[33]....
        /*09a8*/ 	.word	0xffffffff


	//   ....[34]....
        /*09ac*/ 	.word	0xffffffff


	//   ....[35]....
        /*09b0*/ 	.word	0xffffffff


	//   ....[36]....
        /*09b4*/ 	.word	0xffffffff


	//   ....[37]....
        /*09b8*/ 	.word	0xffffffff


	//   ....[38]....
        /*09bc*/ 	.word	0xffffffff


	//   ....[39]....
        /*09c0*/ 	.word	0xffffffff


	//----- nvinfo : EIATTR_COOP_GROUP_INSTR_OFFSETS
	.align		4
.L_212:
        /*09c4*/ 	.byte	0x04, 0x28
        /*09c6*/ 	.short	(.L_214 - .L_213)


	//   ....[0]....
.L_213:
        /*09c8*/ 	.word	0x000037f0


	//   ....[1]....
        /*09cc*/ 	.word	0x00003a10


	//   ....[2]....
        /*09d0*/ 	.word	0x00003a50


	//   ....[3]....
        /*09d4*/ 	.word	0x00003b30


	//   ....[4]....
        /*09d8*/ 	.word	0x00004130


	//   ....[5]....
        /*09dc*/ 	.word	0x000042b0


	//   ....[6]....
        /*09e0*/ 	.word	0x00004440


	//   ....[7]....
        /*09e4*/ 	.word	0x00004680


	//   ....[8]....
        /*09e8*/ 	.word	0x000092d0


	//   ....[9]....
        /*09ec*/ 	.word	0x00009300


	//   ....[10]....
        /*09f0*/ 	.word	0x000093f0


	//   ....[11]....
        /*09f4*/ 	.word	0x000094e0


	//   ....[12]....
        /*09f8*/ 	.word	0x00009520


	//   ....[13]....
        /*09fc*/ 	.word	0x000095a0


	//   ....[14]....
        /*0a00*/ 	.word	0x000096b0


	//   ....[15]....
        /*0a04*/ 	.word	0x000096d0


	//   ....[16]....
        /*0a08*/ 	.word	0x0000eb60


	//   ....[17]....
        /*0a0c*/ 	.word	0x0000ecc0


	//   ....[18]....
        /*0a10*/ 	.word	0x0000ed10


	//   ....[19]....
        /*0a14*/ 	.word	0x0000eec0


	//   ....[20]....
        /*0a18*/ 	.word	0x0000ef10


	//   ....[21]....
        /*0a1c*/ 	.word	0x0000ef30


	//   ....[22]....
        /*0a20*/ 	.word	0x0000ef40


	//   ....[23]....
        /*0a24*/ 	.word	0x0000ef60


	//   ....[24]....
        /*0a28*/ 	.word	0x00013a00


	//   ....[25]....
        /*0a2c*/ 	.word	0x00013a50


	//   ....[26]....
        /*0a30*/ 	.word	0x00013aa0


	//   ....[27]....
        /*0a34*/ 	.word	0x00013ac0


	//   ....[28]....
        /*0a38*/ 	.word	0x00013b10


	//   ....[29]....
        /*0a3c*/ 	.word	0x00013b20


	//   ....[30]....
        /*0a40*/ 	.word	0x00013b30


	//   ....[31]....
        /*0a44*/ 	.word	0x00013b40


	//   ....[32]....
        /*0a48*/ 	.word	0x000162c0


	//   ....[33]....
        /*0a4c*/ 	.word	0x000162d0


	//   ....[34]....
        /*0a50*/ 	.word	0x000162e0


	//   ....[35]....
        /*0a54*/ 	.word	0x00016300


	//   ....[36]....
        /*0a58*/ 	.word	0x00016320


	//   ....[37]....
        /*0a5c*/ 	.word	0x00016340


	//   ....[38]....
        /*0a60*/ 	.word	0x00016360


	//   ....[39]....
        /*0a64*/ 	.word	0x00016390


	//----- nvinfo : EIATTR_EXIT_INSTR_OFFSETS
	.align		4
.L_214:
        /*0a68*/ 	.byte	0x04, 0x1c
        /*0a6a*/ 	.short	(.L_216 - .L_215)


	//   ....[0]....
.L_215:
        /*0a6c*/ 	.word	0x000004c0


	//   ....[1]....
        /*0a70*/ 	.word	0x000188b0


	//   ....[2]....
        /*0a74*/ 	.word	0x000189a0


	//   ....[3]....
        /*0a78*/ 	.word	0x00019c20


	//   ....[4]....
        /*0a7c*/ 	.word	0x00019cb0


	//----- nvinfo : EIATTR_CRS_STACK_SIZE
	.align		4
.L_216:
        /*0a80*/ 	.byte	0x04, 0x1e
        /*0a82*/ 	.short	(.L_218 - .L_217)
.L_217:
        /*0a84*/ 	.word	0x00000000


	//----- nvinfo : EIATTR_CBANK_PARAM_SIZE
	.align		4
.L_218:
        /*0a88*/ 	.byte	0x03, 0x19
        /*0a8a*/ 	.short	0x01d0


	//----- nvinfo : EIATTR_PARAM_CBANK
	.align		4
        /*0a8c*/ 	.byte	0x04, 0x0a
        /*0a8e*/ 	.short	(.L_220 - .L_219)
	.align		4
.L_219:
        /*0a90*/ 	.word	index@(.nv.constant0._ZN5flash16flash_fwd_kernelI23Flash_fwd_kernel_traitsILi128ELi128ELi64ELi4ELb0ELb0EN7cutlass6half_tE19Flash_kernel_traitsILi128ELi128ELi64ELi4ES3_EELb0ELb1ELb0ELb0ELb0ELb1ELb0ELb0EEEvNS_16Flash_fwd_paramsE)
        /*0a94*/ 	.short	0x0210
        /*0a96*/ 	.short	0x01d0


	//----- nvinfo : EIATTR_SW_WAR
	.align		4
.L_220:
        /*0a98*/ 	.byte	0x04, 0x36
        /*0a9a*/ 	.short	(.L_222 - .L_221)
.L_221:
        /*0a9c*/ 	.word	0x00000008
.L_222:


//--------------------- .nv.info._ZN5flash16flash_fwd_kernelI23Flash_fwd_kernel_traitsILi128ELi128ELi64ELi4ELb0ELb0EN7cutlass6half_tE19Flash_kernel_traitsILi128ELi128ELi64ELi4ES3_EELb0ELb1ELb0ELb0ELb0ELb1ELb1ELb0EEEvNS_16Flash_fwd_paramsE --------------------------
	.section	.nv.info._ZN5flash16flash_fwd_kernelI23Flash_fwd_kernel_traitsILi128ELi128ELi64ELi4ELb0ELb0EN7cutlass6half_tE19Flash_kernel_traitsILi128ELi128ELi64ELi4ES3_EELb0ELb1ELb0ELb0ELb0ELb1ELb1ELb0EEEvNS_16Flash_fwd_paramsE,"",@"SHT_CUDA_INFO"
	.sectionflags	@""
	.align	4


	//----- nvinfo : EIATTR_CUDA_API_VERSION
	.align		4
        /*0000*/ 	.byte	0x04, 0x37
        /*0002*/ 	.short	(.L_224 - .L_223)
.L_223:
        /*0004*/ 	.word	0x00000082


	//----- nvinfo : EIATTR_KPARAM_INFO
	.align		4
.L_224:
        /*0008*/ 	.byte	0x04, 0x17
        /*000a*/ 	.short	(.L_226 - .L_225)
.L_225:
        /*000c*/ 	.word	0x00000000
        /*0010*/ 	.short	0x0000
        /*0012*/ 	.short	0x0000
        /*0014*/ 	.byte	0x00, 0xf0, 0x41, 0x07


	//----- nvinfo : EIATTR_SPARSE_MMA_MASK
	.align		4
.L_226:
        /*0018*/ 	.byte	0x03, 0x50
        /*001a*/ 	.short	0x0000


	//----- nvinfo : EIATTR_MAXREG_COUNT
	.align		4
        /*001c*/ 	.byte	0x03, 0x1b
        /*001e*/ 	.short	0x00ff


	//----- nvinfo : EIATTR_NUM_BARRIERS
	.align		4
        /*0020*/ 	.byte	0x02, 0x4c
        /*0022*/ 	.byte	0x01
	.zero		1


	//----- nvinfo : EIATTR_ANNOTATIONS
	.align		4
        /*0024*/ 	.byte	0x04, 0x55
        /*0026*/ 	.short	(.L_228 - .L_227)


	//   ....[0]....
.L_227:
        /* <DEDUP_REMOVED lines=178> */


	//----- nvinfo : EIATTR_MERCURY_ISA_VERSION
	.align		4
.L_228:
        /*0b30*/ 	.byte	0x03, 0x5f
        /*0b32*/ 	.short	0x0101


	//----- nvinfo : EIATTR_INT_WARP_WIDE_INSTR_OFFSETS
	.align		4
        /*0b34*/ 	.byte	0x04, 0x31
        /*0b36*/ 	.short	(.L_230 - .L_229)


	//   ....[0]....
.L_229:
        /*0b38*/ 	.word	0x000017e0


	//   ....[1]....
        /*0b3c*/ 	.word	0x00001be0


	//----- nvinfo : EIATTR_COOP_GROUP_MASK_REGIDS
	.align		4
.L_230:
        /*0b40*/ 	.byte	0x04, 0x29
        /*0b42*/ 	.short	(.L_232 - .L_231)


	//   ....[0]....
.L_231:
        /*0b44*/ 	.word	0xffffffff


	//   ....[1]....
        /*0b48*/ 	.word	0xffffffff


	//   ....[2]....
        /*0b4c*/ 	.word	0xffffffff


	//   ....[3]....
        /*0b50*/ 	.word	0xffffffff


	//   ....[4]....
        /*0b54*/ 	.word	0xffffffff


	//   ....[5]....
        /*0b58*/ 	.word	0xffffffff


	//   ....[6]....
        /*0b5c*/ 	.word	0xffffffff


	//   ....[7]....
        /*0b60*/ 	.word	0xffffffff


	//   ....[8]....
        /*0b64*/ 	.word	0xffffffff


	//   ....[9]....
        /*0b68*/ 	.word	0xffffffff


	//   ....[10]....
        /*0b6c*/ 	.word	0xffffffff


	//   ....[11]....
        /*0b70*/ 	.word	0xffffffff


	//   ....[12]....
        /*0b74*/ 	.word	0xffffffff


	//   ....[13]....
        /*0b78*/ 	.word	0xffffffff


	//   ....[14]....
        /*0b7c*/ 	.word	0xffffffff


	//   ....[15]....
        /*0b80*/ 	.word	0xffffffff


	//   ....[16]....
        /*0b84*/ 	.word	0xffffffff


	//   ....[17]....
        /*0b88*/ 	.word	0xffffffff


	//   ....[18]....
        /*0b8c*/ 	.word	0xffffffff


	//   ....[19]....
        /*0b90*/ 	.word	0xffffffff


	//   ....[20]....
        /*0b94*/ 	.word	0xffffffff


	//   ....[21]....
        /*0b98*/ 	.word	0xffffffff


	//   ....[22]....
        /*0b9c*/ 	.word	0xffffffff


	//   ....[23]....
        /*0ba0*/ 	.word	0xffffffff


	//   ....[24]....
        /*0ba4*/ 	.word	0xffffffff


	//   ....[25]....
        /*0ba8*/ 	.word	0xffffffff


	//   ....[26]....
        /*0bac*/ 	.word	0xffffffff


	//   ....[27]....
        /*0bb0*/ 	.word	0xffffffff


	//   ....[28]....
        /*0bb4*/ 	.word	0xffffffff


	//   ....[29]....
        /*0bb8*/ 	.word	0xffffffff


	//   ....[30]....
        /*0bbc*/ 	.word	0xffffffff


	//   ....[31]....
        /*0bc0*/ 	.word	0xffffffff


	//   ....[32]....
        /*0bc4*/ 	.word	0xffffffff


	//   ....[33]....
        /*0bc8*/ 	.word	0xffffffff


	//   ....[34]....
        /*0bcc*/ 	.word	0xffffffff


	//   ....[35]....
        /*0bd0*/ 	.word	0xffffffff


	//   ....[36]....
        /*0bd4*/ 	.word	0xffffffff


	//   ....[37]....
        /*0bd8*/ 	.word	0xffffffff


	//   ....[38]....
        /*0bdc*/ 	.word	0xffffffff


	//   ....[39]....
        /*0be0*/ 	.word	0xffffffff


	//----- nvinfo : EIATTR_COOP_GROUP_INSTR_OFFSETS
	.align		4
.L_232:
        /*0be4*/ 	.byte	0x04, 0x28
        /*0be6*/ 	.short	(.L_234 - .L_233)


	//   ....[0]....
.L_233:
        /*0be8*/ 	.word	0x00003f70


	//   ....[1]....
        /*0bec*/ 	.word	0x00004120


	//   ....[2]....
        /*0bf0*/ 	.word	0x00004150


	//   ....[3]....
        /*0bf4*/ 	.word	0x000042a0


	//   ....[4]....
        /*0bf8*/ 	.word	0x00004af0


	//   ....[5]....
        /*0bfc*/ 	.word	0x00004bf0


	//   ....[6]....
        /*0c00*/ 	.word	0x00004de0


	//   ....[7]....
        /*0c04*/ 	.word	0x00004e90


	//   ....[8]....
        /*0c08*/ 	.word	0x0000a200


	//   ....[9]....
        /*0c0c*/ 	.word	0x0000a250


	//   ....[10]....
        /*0c10*/ 	.word	0x0000a280


	//   ....[11]....
        /*0c14*/ 	.word	0x0000a5f0


	//   ....[12]....
        /*0c18*/ 	.word	0x0000a630


	//   ....[13]....
        /*0c1c*/ 	.word	0x0000a670


	//   ....[14]....
        /*0c20*/ 	.word	0x0000a690


	//   ....[15]....
        /*0c24*/ 	.word	0x0000a730


	//   ....[16]....
        /*0c28*/ 	.word	0x00010c80


	//   ....[17]....
        /*0c2c*/ 	.word	0x00010d40


	//   ....[18]....
        /*0c30*/ 	.word	0x00010d90


	//   ....[19]....
        /*0c34*/ 	.word	0x00010e70


	//   ....[20]....
        /*0c38*/ 	.word	0x00010e80


	//   ....[21]....
        /*0c3c*/ 	.word	0x00010ed0


	//   ....[22]....
        /*0c40*/ 	.word	0x00010ee0


	//   ....[23]....
        /*0c44*/ 	.word	0x00010f20


	//   ....[24]....
        /*0c48*/ 	.word	0x00016630


	//   ....[25]....
        /*0c4c*/ 	.word	0x00016650


	//   ....[26]....
        /*0c50*/ 	.word	0x00016660


	//   ....[27]....
        /*0c54*/ 	.word	0x00016710


	//   ....[28]....
        /*0c58*/ 	.word	0x00016750


	//   ....[29]....
        /*0c5c*/ 	.word	0x00016760


	//   ....[30]....
        /*0c60*/ 	.word	0x00016770


	//   ....[31]....
        /*0c64*/ 	.word	0x00016790


	//   ....[32]....
        /*0c68*/ 	.word	0x00019510


	//   ....[33]....
        /*0c6c*/ 	.word	0x00019520


	//   ....[34]....
        /*0c70*/ 	.word	0x00019530


	//   ....[35]....
        /*0c74*/ 	.word	0x00019550


	//   ....[36]....
        /*0c78*/ 	.word	0x00019570


	//   ....[37]....
        /*0c7c*/ 	.word	0x000195a0


	//   ....[38]....
        /*0c80*/ 	.word	0x000195d0


	//   ....[39]....
        /*0c84*/ 	.word	0x00019600


	//----- nvinfo : EIATTR_EXIT_INSTR_OFFSETS
	.align		4
.L_234:
        /*0c88*/ 	.byte	0x04, 0x1c
        /*0c8a*/ 	.short	(.L_236 - .L_235)


	//   ....[0]....
.L_235:
        /*0c8c*/ 	.word	0x000004c0


	//   ....[1]....
        /*0c90*/ 	.word	0x0001bb80


	//   ....[2]....
        /*0c94*/ 	.word	0x0001bc70


	//   ....[3]....
        /*0c98*/ 	.word	0x0001cef0


	//   ....[4]....
        /*0c9c*/ 	.word	0x0001cf80


	//----- nvinfo : EIATTR_CRS_STACK_SIZE
	.align		4
.L_236:
        /*0ca0*/ 	.byte	0x04, 0x1e
        /*0ca2*/ 	.short	(.L_238 - .L_237)
.L_237:
        /*0ca4*/ 	.word	0x00000000


	//----- nvinfo : EIATTR_CBANK_PARAM_SIZE
	.align		4
.L_238:
        /*0ca8*/ 	.byte	0x03, 0x19
        /*0caa*/ 	.short	0x01d0


	//----- nvinfo : EIATTR_PARAM_CBANK
	.align		4
        /*0cac*/ 	.byte	0x04, 0x0a
        /*0cae*/ 	.short	(.L_240 - .L_239)
	.align		4
.L_239:
        /*0cb0*/ 	.word	index@(.nv.constant0._ZN5flash16flash_fwd_kernelI23Flash_fwd_kernel_traitsILi128ELi128ELi64ELi4ELb0ELb0EN7cutlass6half_tE19Flash_kernel_traitsILi128ELi128ELi64ELi4ES3_EELb0ELb1ELb0ELb0ELb0ELb1ELb1ELb0EEEvNS_16Flash_fwd_paramsE)
        /*0cb4*/ 	.short	0x0210
        /*0cb6*/ 	.short	0x01d0


	//----- nvinfo : EIATTR_SW_WAR
	.align		4
.L_240:
        /*0cb8*/ 	.byte	0x04, 0x36
        /*0cba*/ 	.short	(.L_242 - .L_241)
.L_241:
        /*0cbc*/ 	.word	0x00000008
.L_242:


//--------------------- .nv.info._ZN5flash16flash_fwd_kernelI23Flash_fwd_kernel_traitsILi128ELi128ELi64ELi4ELb0ELb0EN7cutlass6half_tE19Flash_kernel_traitsILi128ELi128ELi64ELi4ES3_EELb0ELb1ELb0ELb0ELb0ELb0ELb0ELb0EEEvNS_16Flash_fwd_paramsE --------------------------
	.section	.nv.info._ZN5flash16flash_fwd_kernelI23Flash_fwd_kernel_traitsILi128ELi128ELi64ELi4ELb0ELb0EN7cutlass6half_tE19Flash_kernel_traitsILi128ELi128ELi64ELi4ES3_EELb0ELb1ELb0ELb0ELb0ELb0ELb0ELb0EEEvNS_16Flash_fwd_paramsE,"",@"SHT_CUDA_INFO"
	.sectionflags	@""
	.align	4


	//----- nvinfo : EIATTR_CUDA_API_VERSION
	.align		4
        /*0000*/ 	.byte	0x04, 0x37
        /*0002*/ 	.short	(.L_244 - .L_243)
.L_243:
        /*0004*/ 	.word	0x00000082


	//----- nvinfo : EIATTR_KPARAM_INFO
	.align		4
.L_244:
        /*0008*/ 	.byte	0x04, 0x17
        /*000a*/ 	.short	(.L_246 - .L_245)
.L_245:
        /*000c*/ 	.word	0x00000000
        /*0010*/ 	.short	0x0000
        /*0012*/ 	.short	0x0000
        /*0014*/ 	.byte	0x00, 0xf0, 0x41, 0x07


	//----- nvinfo : EIATTR_SPARSE_MMA_MASK
	.align		4
.L_246:
        /*0018*/ 	.byte	0x03, 0x50
        /*001a*/ 	.short	0x0000


	//----- nvinfo : EIATTR_MAXREG_COUNT
	.align		4
        /*001c*/ 	.byte	0x03, 0x1b
        /*001e*/ 	.short	0x00ff


	//----- nvinfo : EIATTR_NUM_BARRIERS
	.align		4
        /*0020*/ 	.byte	0x02, 0x4c
        /*0022*/ 	.byte	0x01
	.zero		1


	//----- nvinfo : EIATTR_ANNOTATIONS
	.align		4
        /*0024*/ 	.byte	0x04, 0x55
        /*0026*/ 	.short	(.L_248 - .L_247)


	//   ....[0]....
.L_247:
        /* <DEDUP_REMOVED lines=64> */


	//----- nvinfo : EIATTR_MERCURY_ISA_VERSION
	.align		4
.L_248:
        /*0418*/ 	.byte	0x03, 0x5f
        /*041a*/ 	.short	0x0101


	//----- nvinfo : EIATTR_COOP_GROUP_MASK_REGIDS
	.align		4
        /*041c*/ 	.byte	0x04, 0x29
        /*041e*/ 	.short	(.L_250 - .L_249)


	//   ....[0]....
.L_249:
        /*0420*/ 	.word	0xffffffff


	//   ....[1]....
        /*0424*/ 	.word	0xffffffff


	//   ....[2]....
        /*0428*/ 	.word	0xffffffff


	//   ....[3]....
        /*042c*/ 	.word	0xffffffff


	//   ....[4]....
        /*0430*/ 	.word	0xffffffff


	//   ....[5]....
        /*0434*/ 	.word	0xffffffff


	//   ....[6]....
        /*0438*/ 	.word	0xffffffff


	//   ....[7]....
        /*043c*/ 	.word	0xffffffff


	//   ....[8]....
        /*0440*/ 	.word	0xffffffff


	//   ....[9]....
        /*0444*/ 	.word	0xffffffff


	//   ....[10]....
        /*0448*/ 	.word	0xffffffff


	//   ....[11]....
        /*044c*/ 	.word	0xffffffff


	//   ....[12]....
        /*0450*/ 	.word	0xffffffff


	//   ....[13]....
        /*0454*/ 	.word	0xffffffff


	//   ....[14]....
        /*0458*/ 	.word	0xffffffff


	//   ....[15]....
        /*045c*/ 	.word	0xffffffff


	//   ....[16]....
        /*0460*/ 	.word	0xffffffff


	//   ....[17]....
        /*0464*/ 	.word	0xffffffff


	//   ....[18]....
        /*0468*/ 	.word	0xffffffff


	//   ....[19]....
        /*046c*/ 	.word	0xffffffff


	//   ....[20]....
        /*0470*/ 	.word	0xffffffff


	//   ....[21]....
        /*0474*/ 	.word	0xffffffff


	//   ....[22]....
        /*0478*/ 	.word	0xffffffff


	//   ....[23]....
        /*047c*/ 	.word	0xffffffff


	//   ....[24]....
        /*0480*/ 	.word	0xffffffff


	//   ....[25]....
        /*0484*/ 	.word	0xffffffff


	//   ....[26]....
        /*0488*/ 	.word	0xffffffff


	//   ....[27]....
        /*048c*/ 	.word	0xffffffff


	//   ....[28]....
        /*0490*/ 	.word	0xffffffff


	//   ....[29]....
        /*0494*/ 	.word	0xffffffff


	//   ....[30]....
        /*0498*/ 	.word	0xffffffff


	//   ....[31]....
        /*049c*/ 	.word	0xffffffff


	//   ....[32]....
        /*04a0*/ 	.word	0xffffffff


	//   ....[33]....
        /*04a4*/ 	.word	0xffffffff


	//   ....[34]....
        /*04a8*/ 	.word	0xffffffff


	//   ....[35]....
        /*04ac*/ 	.word	0xffffffff


	//   ....[36]....
        /*04b0*/ 	.word	0xffffffff


	//   ....[37]....
        /*04b4*/ 	.word	0xffffffff


	//   ....[38]....
        /*04b8*/ 	.word	0xffffffff


	//   ....[39]....
        /*04bc*/ 	.word	0xffffffff


	//----- nvinfo : EIATTR_COOP_GROUP_INSTR_OFFSETS
	.align		4
.L_250:
        /*04c0*/ 	.byte	0x04, 0x28
        /*04c2*/ 	.short	(.L_252 - .L_251)


	//   ....[0]....
.L_251:
        /*04c4*/ 	.word	0x00004e30


	//   ....[1]....
        /*04c8*/ 	.word	0x00004e50


	//   ....[2]....
        /*04cc*/ 	.word	0x00004f20


	//   ....[3]....
        /*04d0*/ 	.word	0x00004f40


	//   ....[4]....
        /*04d4*/ 	.word	0x00005360


	//   ....[5]....
        /*04d8*/ 	.word	0x00005450


	//   ....[6]....
        /*04dc*/ 	.word	0x00005530


	//   ....[7]....
        /*04e0*/ 	.word	0x00005700


	//   ....[8]....
        /*04e4*/ 	.word	0x00008ed0


	//   ....[9]....
        /*04e8*/ 	.word	0x00009040


	//   ....[10]....
        /*04ec*/ 	.word	0x000091f0


	//   ....[11]....
        /*04f0*/ 	.word	0x00009200


	//   ....[12]....
        /*04f4*/ 	.word	0x00009220


	//   ....[13]....
        /*04f8*/ 	.word	0x00009250


	//   ....[14]....
        /*04fc*/ 	.word	0x00009270


	//   ....[15]....
        /*0500*/ 	.word	0x00009280


	//   ....[16]....
        /*0504*/ 	.word	0x0000df30


	//   ....[17]....
        /*0508*/ 	.word	0x0000e040


	//   ....[18]....
        /*050c*/ 	.word	0x0000e0f0


	//   ....[19]....
        /*0510*/ 	.word	0x0000e110


	//   ....[20]....
        /*0514*/ 	.word	0x0000e180


	//   ....[21]....
        /*0518*/ 	.word	0x0000e220


	//   ....[22]....
        /*051c*/ 	.word	0x0000e270


	//   ....[23]....
        /*0520*/ 	.word	0x0000e2e0


	//   ....[24]....
        /*0524*/ 	.word	0x00013210


	//   ....[25]....
        /*0528*/ 	.word	0x00013290


	//   ....[26]....
        /*052c*/ 	.word	0x000132b0


	//   ....[27]....
        /*0530*/ 	.word	0x000132c0


	//   ....[28]....
        /*0534*/ 	.word	0x00013300


	//   ....[29]....
        /*0538*/ 	.word	0x00013320


	//   ....[30]....
        /*053c*/ 	.word	0x00013330


	//   ....[31]....
        /*0540*/ 	.word	0x00013340


	//   ....[32]....
        /*0544*/ 	.word	0x000157a0


	//   ....[33]....
        /*0548*/ 	.word	0x000157b0


	//   ....[34]....
        /*054c*/ 	.word	0x000157c0


	//   ....[35]....
        /*0550*/ 	.word	0x000157d0


	//   ....[36]....
        /*0554*/ 	.word	0x00015810


	//   ....[37]....
        /*0558*/ 	.word	0x00015850


	//   ....[38]....
        /*055c*/ 	.word	0x00015860


	//   ....[39]....
        /*0560*/ 	.word	0x00015870


	//----- nvinfo : EIATTR_EXIT_INSTR_OFFSETS
	.align		4
.L_252:
        /*0564*/ 	.byte	0x04, 0x1c
        /*0566*/ 	.short	(.L_254 - .L_253)


	//   ....[0]....
.L_253:
        /*0568*/ 	.word	0x000004c0


	//   ....[1]....
        /*056c*/ 	.word	0x00017f40


	//   ....[2]....
        /*0570*/ 	.word	0x00018050


	//   ....[3]....
        /*0574*/ 	.word	0x00018070


	//   ....[4]....
        /*0578*/ 	.word	0x00019470


	//   ....[5]....
        /*057c*/ 	.word	0x00019500


	//----- nvinfo : EIATTR_CRS_STACK_SIZE
	.align		4
.L_254:
        /*0580*/ 	.byte	0x04, 0x1e
        /*0582*/ 	.short	(.L_256 - .L_255)
.L_255:
        /*0584*/ 	.word	0x00000000


	//----- nvinfo : EIATTR_CBANK_PARAM_SIZE
	.align		4
.L_256:
        /*0588*/ 	.byte	0x03, 0x19
        /*058a*/ 	.short	0x01d0


	//----- nvinfo : EIATTR_PARAM_CBANK
	.align		4
        /*058c*/ 	.byte	0x04, 0x0a
        /*058e*/ 	.short	(.L_258 - .L_257)
	.align		4
.L_257:
        /*0590*/ 	.word	index@(.nv.constant0._ZN5flash16flash_fwd_kernelI23Flash_fwd_kernel_traitsILi128ELi128ELi64ELi4ELb0ELb0EN7cutlass6half_tE19Flash_kernel_traitsILi128ELi128ELi64ELi4ES3_EELb0ELb1ELb0ELb0ELb0ELb0ELb0ELb0EEEvNS_16Flash_fwd_paramsE)
        /*0594*/ 	.short	0x0210
        /*0596*/ 	.short	0x01d0


	//----- nvinfo : EIATTR_SW_WAR
	.align		4
.L_258:
        /*0598*/ 	.byte	0x04, 0x36
        /*059a*/ 	.short	(.L_260 - .L_259)
.L_259:
        /*059c*/ 	.word	0x00000008
.L_260:


//--------------------- .nv.info._ZN5flash16flash_fwd_kernelI23Flash_fwd_kernel_traitsILi128ELi128ELi64ELi4ELb0ELb0EN7cutlass6half_tE19Flash_kernel_traitsILi128ELi128ELi64ELi4ES3_EELb0ELb1ELb0ELb0ELb0ELb0ELb1ELb0EEEvNS_16Flash_fwd_paramsE --------------------------
	.section	.nv.info._ZN5flash16flash_fwd_kernelI23Flash_fwd_kernel_traitsILi128ELi128ELi64ELi4ELb0ELb0EN7cutlass6half_tE19Flash_kernel_traitsILi128ELi128ELi64ELi4ES3_EELb0ELb1ELb0ELb0ELb0ELb0ELb1ELb0EEEvNS_16Flash_fwd_paramsE,"",@"SHT_CUDA_INFO"
	.sectionflags	@""
	.align	4


	//----- nvinfo : EIATTR_CUDA_API_VERSION
	.align		4
        /*0000*/ 	.byte	0x04, 0x37
        /*0002*/ 	.short	(.L_262 - .L_261)
.L_261:
        /*0004*/ 	.word	0x00000082


	//----- nvinfo : EIATTR_KPARAM_INFO
	.align		4
.L_262:
        /*0008*/ 	.byte	0x04, 0x17
        /*000a*/ 	.short	(.L_264 - .L_263)
.L_263:
        /*000c*/ 	.word	0x00000000
        /*0010*/ 	.short	0x0000
        /*0012*/ 	.short	0x0000
        /*0014*/ 	.byte	0x00, 0xf0, 0x41, 0x07


	//----- nvinfo : EIATTR_SPARSE_MMA_MASK
	.align		4
.L_264:
        /*0018*/ 	.byte	0x03, 0x50
        /*001a*/ 	.short	0x0000


	//----- nvinfo : EIATTR_MAXREG_COUNT
	.align		4
        /*001c*/ 	.byte	0x03, 0x1b
        /*001e*/ 	.short	0x00ff


	//----- nvinfo : EIATTR_NUM_BARRIERS
	.align		4
        /*0020*/ 	.byte	0x02, 0x4c
        /*0022*/ 	.byte	0x01
	.zero		1


	//----- nvinfo : EIATTR_ANNOTATIONS
	.align		4
        /*0024*/ 	.byte	0x04, 0x55
        /*0026*/ 	.short	(.L_266 - .L_265)


	//   ....[0]....
.L_265:
        /* <DEDUP_REMOVED lines=80> */


	//----- nvinfo : EIATTR_MERCURY_ISA_VERSION
	.align		4
.L_266:
        /*0510*/ 	.byte	0x03, 0x5f
        /*0512*/ 	.short	0x0101


	//----- nvinfo : EIATTR_COOP_GROUP_MASK_REGIDS
	.align		4
        /*0514*/ 	.byte	0x04, 0x29
        /*0516*/ 	.short	(.L_268 - .L_267)


	//   ....[0]....
.L_267:
        /*0518*/ 	.word	0xffffffff


	//   ....[1]....
        /*051c*/ 	.word	0xffffffff


	//   ....[2]....
        /*0520*/ 	.word	0xffffffff


	//   ....[3]....
        /*0524*/ 	.word	0xffffffff


	//   ....[4]....
        /*0528*/ 	.word	0xffffffff


	//   ....[5]....
        /*052c*/ 	.word	0xffffffff


	//   ....[6]....
        /*0530*/ 	.word	0xffffffff


	//   ....[7]....
        /*0534*/ 	.word	0xffffffff


	//   ....[8]....
        /*0538*/ 	.word	0xffffffff


	//   ....[9]....
        /*053c*/ 	.word	0xffffffff


	//   ....[10]....
        /*0540*/ 	.word	0xffffffff


	//   ....[11]....
        /*0544*/ 	.word	0xffffffff


	//   ....[12]....
        /*0548*/ 	.word	0xffffffff


	//   ....[13]....
        /*054c*/ 	.word	0xffffffff


	//   ....[14]....
        /*0550*/ 	.word	0xffffffff


	//   ....[15]....
        /*0554*/ 	.word	0xffffffff


	//   ....[16]....
        /*0558*/ 	.word	0xffffffff


	//   ....[17]....
        /*055c*/ 	.word	0xffffffff


	//   ....[18]....
        /*0560*/ 	.word	0xffffffff


	//   ....[19]....
        /*0564*/ 	.word	0xffffffff


	//   ....[20]....
        /*0568*/ 	.word	0xffffffff


	//   ....[21]....
        /*056c*/ 	.word	0xffffffff


	//   ....[22]....
        /*0570*/ 	.word	0xffffffff


	//   ....[23]....
        /*0574*/ 	.word	0xffffffff


	//   ....[24]....
        /*0578*/ 	.word	0xffffffff


	//   ....[25]....
        /*057c*/ 	.word	0xffffffff


	//   ....[26]....
        /*0580*/ 	.word	0xffffffff


	//   ....[27]....
        /*0584*/ 	.word	0xffffffff


	//   ....[28]....
        /*0588*/ 	.word	0xffffffff


	//   ....[29]....
        /*058c*/ 	.word	0xffffffff


	//   ....[30]....
        /*0590*/ 	.word	0xffffffff


	//   ....[31]....
        /*0594*/ 	.word	0xffffffff


	//   ....[32]....
        /*0598*/ 	.word	0xffffffff


	//   ....[33]....
        /*059c*/ 	.word	0xffffffff


	//   ....[34]....
        /*05a0*/ 	.word	0xffffffff


	//   ....[35]....
        /*05a4*/ 	.word	0xffffffff


	//   ....[36]....
        /*05a8*/ 	.word	0xffffffff


	//   ....[37]....
        /*05ac*/ 	.word	0xffffffff


	//   ....[38]....
        /*05b0*/ 	.word	0xffffffff


	//   ....[39]....
        /*05b4*/ 	.word	0xffffffff


	//----- nvinfo : EIATTR_COOP_GROUP_INSTR_OFFSETS
	.align		4
.L_268:
        /*05b8*/ 	.byte	0x04, 0x28
        /*05ba*/ 	.short	(.L_270 - .L_269)


	//   ....[0]....
.L_269:
        /*05bc*/ 	.word	0x00005740


	//   ....[1]....
        /*05c0*/ 	.word	0x00005810


	//   ....[2]....
        /*05c4*/ 	.word	0x00005820


	//   ....[3]....
        /*05c8*/ 	.word	0x000058a0


	//   ....[4]....
        /*05cc*/ 	.word	0x00005c10


	//   ....[5]....
        /*05d0*/ 	.word	0x00005d20


	//   ....[6]....
        /*05d4*/ 	.word	0x00005ed0


	//   ....[7]....
        /*05d8*/ 	.word	0x00006000


	//   ....[8]....
        /*05dc*/ 	.word	0x0000b570


	//   ....[9]....
        /*05e0*/ 	.word	0x0000b6d0


	//   ....[10]....
        /*05e4*/ 	.word	0x0000b700


	//   ....[11]....
        /*05e8*/ 	.word	0x0000b750


	//   ....[12]....
        /*05ec*/ 	.word	0x0000b790


	//   ....[13]....
        /*05f0*/ 	.word	0x0000b7b0


	//   ....[14]....
        /*05f4*/ 	.word	0x0000b940


	//   ....[15]....
        /*05f8*/ 	.word	0x0000ba80


	//   ....[16]....
        /*05fc*/ 	.word	0x00010fe0


	//   ....[17]....
        /*0600*/ 	.word	0x00011150


	//   ....[18]....
        /*0604*/ 	.word	0x000111a0


	//   ....[19]....
        /*0608*/ 	.word	0x00011200


	//   ....[20]....
        /*060c*/ 	.word	0x00011240


	//   ....[21]....
        /*0610*/ 	.word	0x000112a0


	//   ....[22]....
        /*0614*/ 	.word	0x000112e0


	//   ....[23]....
        /*0618*/ 	.word	0x00011380


	//   ....[24]....
        /*061c*/ 	.word	0x00016250


	//   ....[25]....
        /*0620*/ 	.word	0x000162c0


	//   ....[26]....
        /*0624*/ 	.word	0x00016310


	//   ....[27]....
        /*0628*/ 	.word	0x00016340


	//   ....[28]....
        /*062c*/ 	.word	0x00016400


	//   ....[29]....
        /*0630*/ 	.word	0x00016410


	//   ....[30]....
        /*0634*/ 	.word	0x00016420


	//   ....[31]....
        /*0638*/ 	.word	0x00016430


	//   ....[32]....
        /*063c*/ 	.word	0x00018e90


	//   ....[33]....
        /*0640*/ 	.word	0x00018ea0


	//   ....[34]....
        /*0644*/ 	.word	0x00018eb0


	//   ....[35]....
        /*0648*/ 	.word	0x00018ec0


	//   ....[36]....
        /*064c*/ 	.word	0x00018ef0


	//   ....[37]....
        /*0650*/ 	.word	0x00018f10


	//   ....[38]....
        /*0654*/ 	.word	0x00018f30


	//   ....[39]....
        /*0658*/ 	.word	0x00018f40


	//----- nvinfo : EIATTR_EXIT_INSTR_OFFSETS
	.align		4
.L_270:
        /*065c*/ 	.byte	0x04, 0x1c
        /*065e*/ 	.short	(.L_272 - .L_271)


	//   ....[0]....
.L_271:
        /*0660*/ 	.word	0x000004c0


	//   ....[1]....
        /*0664*/ 	.word	0x0001b5f0


	//   ....[2]....
        /*0668*/ 	.word	0x0001b700


	//   ....[3]....
        /*066c*/ 	.word	0x0001b720


	//   ....[4]....
        /*0670*/ 	.word	0x0001cb30


	//   ....[5]....
        /*0674*/ 	.word	0x0001cbc0


	//----- nvinfo : EIATTR_CRS_STACK_SIZE
	.align		4
.L_272:
        /*0678*/ 	.byte	0x04, 0x1e
        /*067a*/ 	.short	(.L_274 - .L_273)
.L_273:
        /*067c*/ 	.word	0x00000000


	//----- nvinfo : EIATTR_CBANK_PARAM_SIZE
	.align		4
.L_274:
        /*0680*/ 	.byte	0x03, 0x19
        /*0682*/ 	.short	0x01d0


	//----- nvinfo : EIATTR_PARAM_CBANK
	.align		4
        /*0684*/ 	.byte	0x04, 0x0a
        /*0686*/ 	.short	(.L_276 - .L_275)
	.align		4
.L_275:
        /*0688*/ 	.word	index@(.nv.constant0._ZN5flash16flash_fwd_kernelI23Flash_fwd_kernel_traitsILi128ELi128ELi64ELi4ELb0ELb0EN7cutlass6half_tE19Flash_kernel_traitsILi128ELi128ELi64ELi4ES3_EELb0ELb1ELb0ELb0ELb0ELb0ELb1ELb0EEEvNS_16Flash_fwd_paramsE)
        /*068c*/ 	.short	0x0210
        /*068e*/ 	.short	0x01d0


	//----- nvinfo : EIATTR_SW_WAR
	.align		4
.L_276:
        /*0690*/ 	.byte	0x04, 0x36
        /*0692*/ 	.short	(.L_278 - .L_277)
.L_277:
        /*0694*/ 	.word	0x00000008
.L_278:


//--------------------- .nv.info._ZN5flash16flash_fwd_kernelI23Flash_fwd_kernel_traitsILi128ELi128ELi64ELi4ELb0ELb0EN7cutlass6half_tE19Flash_kernel_traitsILi128ELi128ELi64ELi4ES3_EELb0ELb1ELb0ELb1ELb0ELb0ELb0ELb0EEEvNS_16Flash_fwd_paramsE --------------------------
	.section	.nv.info._ZN5flash16flash_fwd_kernelI23Flash_fwd_kernel_traitsILi128ELi128ELi64ELi4ELb0ELb0EN7cutlass6half_tE19Flash_kernel_traitsILi128ELi128ELi64ELi4ES3_EELb0ELb1ELb0ELb1ELb0ELb0ELb0ELb0EEEvNS_16Flash_fwd_paramsE,"",@"SHT_CUDA_INFO"
	.sectionflags	@""
	.align	4


	//----- nvinfo : EIATTR_CUDA_API_VERSION
	.align		4
        /*0000*/ 	.byte	0x04, 0x37
        /*0002*/ 	.short	(.L_280 - .L_279)
.L_279:
        /*0004*/ 	.word	0x00000082


	//----- nvinfo : EIATTR_KPARAM_INFO
	.align		4
.L_280:
        /*0008*/ 	.byte	0x04, 0x17
        /*000a*/ 	.short	(.L_282 - .L_281)
.L_281:
        /*000c*/ 	.word	0x00000000
        /*0010*/ 	.short	0x0000
        /*0012*/ 	.short	0x0000
        /*0014*/ 	.byte	0x00, 0xf0, 0x41, 0x07


	//----- nvinfo : EIATTR_SPARSE_MMA_MASK
	.align		4
.L_282:
        /*0018*/ 	.byte	0x03, 0x50
        /*001a*/ 	.short	0x0000


	//----- nvinfo : EIATTR_MAXREG_COUNT
	.align		4
        /*001c*/ 	.byte	0x03, 0x1b
        /*001e*/ 	.short	0x00ff


	//----- nvinfo : EIATTR_NUM_BARRIERS
	.align		4
        /*0020*/ 	.byte	0x02, 0x4c
        /*0022*/ 	.byte	0x01
	.zero		1


	//----- nvinfo : EIATTR_ANNOTATIONS
	.align		4
        /*0024*/ 	.byte	0x04, 0x55
        /*0026*/ 	.short	(.L_284 - .L_283)


	//   ....[0]....
.L_283:
        /* <DEDUP_REMOVED lines=64> */


	//----- nvinfo : EIATTR_MERCURY_ISA_VERSION
	.align		4
.L_284:
        /*0418*/ 	.byte	0x03, 0x5f
        /*041a*/ 	.short	0x0101


	//----- nvinfo : EIATTR_COOP_GROUP_MASK_REGIDS
	.align		4
        /*041c*/ 	.byte	0x04, 0x29
        /*041e*/ 	.short	(.L_286 - .L_285)


	//   ....[0]....
.L_285:
        /*0420*/ 	.word	0xffffffff


	//   ....[1]....
        /*0424*/ 	.word	0xffffffff


	//   ....[2]....
        /*0428*/ 	.word	0xffffffff


	//   ....[3]....
        /*042c*/ 	.word	0xffffffff


	//   ....[4]....
        /*0430*/ 	.word	0xffffffff


	//   ....[5]....
        /*0434*/ 	.word	0xffffffff


	//   ....[6]....
        /*0438*/ 	.word	0xffffffff


	//   ....[7]....
        /*043c*/ 	.word	0xffffffff


	//   ....[8]....
        /*0440*/ 	.word	0xffffffff


	//   ....[9]....
        /*0444*/ 	.word	0xffffffff


	//   ....[10]....
        /*0448*/ 	.word	0xffffffff


	//   ....[11]....
        /*044c*/ 	.word	0xffffffff


	//   ....[12]....
        /*0450*/ 	.word	0xffffffff


	//   ....[13]....
        /*0454*/ 	.word	0xffffffff


	//   ....[14]....
        /*0458*/ 	.word	0xffffffff


	//   ....[15]....
        /*045c*/ 	.word	0xffffffff


	//   ....[16]....
        /*0460*/ 	.word	0xffffffff


	//   ....[17]....
        /*0464*/ 	.word	0xffffffff


	//   ....[18]....
        /*0468*/ 	.word	0xffffffff


	//   ....[19]....
        /*046c*/ 	.word	0xffffffff


	//   ....[20]....
        /*0470*/ 	.word	0xffffffff


	//   ....[21]....
        /*0474*/ 	.word	0xffffffff


	//   ....[22]....
        /*0478*/ 	.word	0xffffffff


	//   ....[23]....
        /*047c*/ 	.word	0xffffffff


	//   ....[24]....
        /*0480*/ 	.word	0xffffffff


	//   ....[25]....
        /*0484*/ 	.word	0xffffffff


	//   ....[26]....
        /*0488*/ 	.word	0xffffffff


	//   ....[27]....
        /*048c*/ 	.word	0xffffffff


	//   ....[28]....
        /*0490*/ 	.word	0xffffffff


	//   ....[29]....
        /*0494*/ 	.word	0xffffffff


	//   ....[30]....
        /*0498*/ 	.word	0xffffffff


	//   ....[31]....
        /*049c*/ 	.word	0xffffffff


	//   ....[32]....
        /*04a0*/ 	.word	0xffffffff


	//   ....[33]....
        /*04a4*/ 	.word	0xffffffff


	//   ....[34]....
        /*04a8*/ 	.word	0xffffffff


	//   ....[35]....
        /*04ac*/ 	.word	0xffffffff


	//   ....[36]....
        /*04b0*/ 	.word	0xffffffff


	//   ....[37]....
        /*04b4*/ 	.word	0xffffffff


	//   ....[38]....
        /*04b8*/ 	.word	0xffffffff


	//   ....[39]....
        /*04bc*/ 	.word	0xffffffff


	//----- nvinfo : EIATTR_COOP_GROUP_INSTR_OFFSETS
	.align		4
.L_286:
        /*04c0*/ 	.byte	0x04, 0x28
        /*04c2*/ 	.short	(.L_288 - .L_287)


	//   ....[0]....
.L_287:
        /*04c4*/ 	.word	0x000054b0


	//   ....[1]....
        /*04c8*/ 	.word	0x00005550


	//   ....[2]....
        /*04cc*/ 	.word	0x00005630


	//   ....[3]....
        /*04d0*/ 	.word	0x000057a0


	//   ....[4]....
        /*04d4*/ 	.word	0x00005820


	//   ....[5]....
        /*04d8*/ 	.word	0x00005940


	//   ....[6]....
        /*04dc*/ 	.word	0x00005a20


	//   ....[7]....
        /*04e0*/ 	.word	0x00005b60


	//   ....[8]....
        /*04e4*/ 	.word	0x00009ab0


	//   ....[9]....
        /*04e8*/ 	.word	0x00009bd0


	//   ....[10]....
        /*04ec*/ 	.word	0x00009d20


	//   ....[11]....
        /*04f0*/ 	.word	0x00009d70


	//   ....[12]....
        /*04f4*/ 	.word	0x00009e10


	//   ....[13]....
        /*04f8*/ 	.word	0x00009e20


	//   ....[14]....
        /*04fc*/ 	.word	0x00009e50


	//   ....[15]....
        /*0500*/ 	.word	0x00009eb0


	//   ....[16]....
        /*0504*/ 	.word	0x0000f150


	//   ....[17]....
        /*0508*/ 	.word	0x0000f1d0


	//   ....[18]....
        /*050c*/ 	.word	0x0000f250


	//   ....[19]....
        /*0510*/ 	.word	0x0000f270


	//   ....[20]....
        /*0514*/ 	.word	0x0000f2d0


	//   ....[21]....
        /*0518*/ 	.word	0x0000f300


	//   ....[22]....
        /*051c*/ 	.word	0x0000f310


	//   ....[23]....
        /*0520*/ 	.word	0x0000f340


	//   ....[24]....
        /*0524*/ 	.word	0x000149b0


	//   ....[25]....
        /*0528*/ 	.word	0x00014a10


	//   ....[26]....
        /*052c*/ 	.word	0x00014a30


	//   ....[27]....
        /*0530*/ 	.word	0x00014a40


	//   ....[28]....
        /*0534*/ 	.word	0x00014a60


	//   ....[29]....
        /*0538*/ 	.word	0x00014a90


	//   ....[30]....
        /*053c*/ 	.word	0x00014ab0


	//   ....[31]....
        /*0540*/ 	.word	0x00014ac0


	//   ....[32]....
        /*0544*/ 	.word	0x00016f00


	//   ....[33]....
        /*0548*/ 	.word	0x00016f10


	//   ....[34]....
        /*054c*/ 	.word	0x00016f20


	//   ....[35]....
        /*0550*/ 	.word	0x00016f30


	//   ....[36]....
        /*0554*/ 	.word	0x00016f70


	//   ....[37]....
        /*0558*/ 	.word	0x00016f90


	//   ....[38]....
        /*055c*/ 	.word	0x00016fb0


	//   ....[39]....
        /*0560*/ 	.word	0x00016fc0


	//----- nvinfo : EIATTR_EXIT_INSTR_OFFSETS
	.align		4
.L_288:
        /*0564*/ 	.byte	0x04, 0x1c
        /*0566*/ 	.short	(.L_290 - .L_289)


	//   ....[0]....
.L_289:
        /*0568*/ 	.word	0x000004c0


	//   ....[1]....
        /*056c*/ 	.word	0x00019680


	//   ....[2]....
        /*0570*/ 	.word	0x00019790


	//   ....[3]....
        /*0574*/ 	.word	0x000197b0


	//   ....[4]....
        /*0578*/ 	.word	0x0001abb0


	//   ....[5]....
        /*057c*/ 	.word	0x0001ac40


	//----- nvinfo : EIATTR_CRS_STACK_SIZE
	.align		4
.L_290:
        /*0580*/ 	.byte	0x04, 0x1e
        /*0582*/ 	.short	(.L_292 - .L_291)
.L_291:
        /*0584*/ 	.word	0x00000000


	//----- nvinfo : EIATTR_CBANK_PARAM_SIZE
	.align		4
.L_292:
        /*0588*/ 	.byte	0x03, 0x19
        /*058a*/ 	.short	0x01d0


	//----- nvinfo : EIATTR_PARAM_CBANK
	.align		4
        /*058c*/ 	.byte	0x04, 0x0a
        /*058e*/ 	.short	(.L_294 - .L_293)
	.align		4
.L_293:
        /*0590*/ 	.word	index@(.nv.constant0._ZN5flash16flash_fwd_kernelI23Flash_fwd_kernel_traitsILi128ELi128ELi64ELi4ELb0ELb0EN7cutlass6half_tE19Flash_kernel_traitsILi128ELi128ELi64ELi4ES3_EELb0ELb1ELb0ELb1ELb0ELb0ELb0ELb0EEEvNS_16Flash_fwd_paramsE)
        /*0594*/ 	.short	0x0210
        /*0596*/ 	.short	0x01d0


	//----- nvinfo : EIATTR_SW_WAR
	.align		4
.L_294:
        /*0598*/ 	.byte	0x04, 0x36
        /*059a*/ 	.short	(.L_296 - .L_295)
.L_295:
        /*059c*/ 	.word	0x00000008
.L_296:


//--------------------- .nv.info._ZN5flash16flash_fwd_kernelI23Flash_fwd_kernel_traitsILi128ELi128ELi64ELi4ELb0ELb0EN7cutlass6half_tE19Flash_kernel_traitsILi128ELi128ELi64ELi4ES3_EELb0ELb1ELb0ELb1ELb0ELb0ELb1ELb0EEEvNS_16Flash_fwd_paramsE --------------------------
	.section	.nv.info._ZN5flash16flash_fwd_kernelI23Flash_fwd_kernel_traitsILi128ELi128ELi64ELi4ELb0ELb0EN7cutlass6half_tE19Flash_kernel_traitsILi128ELi128ELi64ELi4ES3_EELb0ELb1ELb0ELb1ELb0ELb0ELb1ELb0EEEvNS_16Flash_fwd_paramsE,"",@"SHT_CUDA_INFO"
	.sectionflags	@""
	.align	4


	//----- nvinfo : EIATTR_CUDA_API_VERSION
	.align		4
        /*0000*/ 	.byte	0x04, 0x37
        /*0002*/ 	.short	(.L_298 - .L_297)
.L_297:
        /*0004*/ 	.word	0x00000082


	//----- nvinfo : EIATTR_KPARAM_INFO
	.align		4
.L_298:
        /*0008*/ 	.byte	0x04, 0x17
        /*000a*/ 	.short	(.L_300 - .L_299)
.L_299:
        /*000c*/ 	.word	0x00000000
        /*0010*/ 	.short	0x0000
        /*0012*/ 	.short	0x0000
        /*0014*/ 	.byte	0x00, 0xf0, 0x41, 0x07


	//----- nvinfo : EIATTR_SPARSE_MMA_MASK
	.align		4
.L_300:
        /*0018*/ 	.byte	0x03, 0x50
        /*001a*/ 	.short	0x0000


	//----- nvinfo : EIATTR_MAXREG_COUNT
	.align		4
        /*001c*/ 	.byte	0x03, 0x1b
        /*001e*/ 	.short	0x00ff


	//----- nvinfo : EIATTR_NUM_BARRIERS
	.align		4
        /*0020*/ 	.byte	0x02, 0x4c
        /*0022*/ 	.byte	0x01
	.zero		1


	//----- nvinfo : EIATTR_ANNOTATIONS
	.align		4
        /*0024*/ 	.byte	0x04, 0x55
        /*0026*/ 	.short	(.L_302 - .L_301)


	//   ....[0]....
.L_301:
        /* <DEDUP_REMOVED lines=98> */


	//----- nvinfo : EIATTR_MERCURY_ISA_VERSION
	.align		4
.L_302:
        /*0630*/ 	.byte	0x03, 0x5f
        /*0632*/ 	.short	0x0101


	//----- nvinfo : EIATTR_COOP_GROUP_MASK_REGIDS
	.align		4
        /*0634*/ 	.byte	0x04, 0x29
        /*0636*/ 	.short	(.L_304 - .L_303)


	//   ....[0]....
.L_303:
        /*0638*/ 	.word	0xffffffff


	//   ....[1]....
        /*063c*/ 	.word	0xffffffff


	//   ....[2]....
        /*0640*/ 	.word	0xffffffff


	//   ....[3]....
        /*0644*/ 	.word	0xffffffff


	//   ....[4]....
        /*0648*/ 	.word	0xffffffff


	//   ....[5]....
        /*064c*/ 	.word	0xffffffff


	//   ....[6]....
        /*0650*/ 	.word	0xffffffff


	//   ....[7]....
        /*0654*/ 	.word	0xffffffff


	//   ....[8]....
        /*0658*/ 	.word	0xffffffff


	//   ....[9]....
        /*065c*/ 	.word	0xffffffff


	//   ....[10]....
        /*0660*/ 	.word	0xffffffff


	//   ....[11]....
        /*0664*/ 	.word	0xffffffff


	//   ....[12]....
        /*0668*/ 	.word	0xffffffff


	//   ....[13]....
        /*066c*/ 	.word	0xffffffff


	//   ....[14]....
        /*0670*/ 	.word	0xffffffff


	//   ....[15]....
        /*0674*/ 	.word	0xffffffff


	//   ....[16]....
        /*0678*/ 	.word	0xffffffff


	//   ....[17]....
        /*067c*/ 	.word	0xffffffff


	//   ....[18]....
        /*0680*/ 	.word	0xffffffff


	//   ....[19]....
        /*0684*/ 	.word	0xffffffff


	//   ....[20]....
        /*0688*/ 	.word	0xffffffff


	//   ....[21]....
        /*068c*/ 	.word	0xffffffff


	//   ....[22]....
        /*0690*/ 	.word	0xffffffff


	//   ....[23]....
        /*0694*/ 	.word	0xffffffff


	//   ....[24]....
        /*0698*/ 	.word	0xffffffff


	//   ....[25]....
        /*069c*/ 	.word	0xffffffff


	//   ....[26]....
        /*06a0*/ 	.word	0xffffffff


	//   ....[27]....
        /*06a4*/ 	.word	0xffffffff


	//   ....[28]....
        /*06a8*/ 	.word	0xffffffff


	//   ....[29]....
        /*06ac*/ 	.word	0xffffffff


	//   ....[30]....
        /*06b0*/ 	.word	0xffffffff


	//   ....[31]....
        /*06b4*/ 	.word	0xffffffff


	//   ....[32]....
        /*06b8*/ 	.word	0xffffffff


	//   ....[33]....
        /*06bc*/ 	.word	0xffffffff


	//   ....[34]....
        /*06c0*/ 	.word	0xffffffff


	//   ....[35]....
        /*06c4*/ 	.word	0xffffffff


	//   ....[36]....
        /*06c8*/ 	.word	0xffffffff


	//   ....[37]....
        /*06cc*/ 	.word	0xffffffff


	//   ....[38]....
        /*06d0*/ 	.word	0xffffffff


	//   ....[39]....
        /*06d4*/ 	.word	0xffffffff


	//----- nvinfo : EIATTR_COOP_GROUP_INSTR_OFFSETS
	.align		4
.L_304:
        /*06d8*/ 	.byte	0x04, 0x28
        /*06da*/ 	.short	(.L_306 - .L_305)


	//   ....[0]....
.L_305:
        /*06dc*/ 	.word	0x00005d60


	//   ....[1]....
        /*06e0*/ 	.word	0x00005e50


	//   ....[2]....
        /*06e4*/ 	.word	0x00005f00


	//   ....[3]....
        /*06e8*/ 	.word	0x00006050


	//   ....[4]....
        /*06ec*/ 	.word	0x000060e0


	//   ....[5]....
        /*06f0*/ 	.word	0x00006270


	//   ....[6]....
        /*06f4*/ 	.word	0x000062a0


	//   ....[7]....
        /*06f8*/ 	.word	0x00006360


	//   ....[8]....
        /*06fc*/ 	.word	0x0000c260


	//   ....[9]....
        /*0700*/ 	.word	0x0000c3c0


	//   ....[10]....
        /*0704*/ 	.word	0x0000c3f0


	//   ....[11]....
        /*0708*/ 	.word	0x0000c430


	//   ....[12]....
        /*070c*/ 	.word	0x0000c470


	//   ....[13]....
        /*0710*/ 	.word	0x0000c490


	//   ....[14]....
        /*0714*/ 	.word	0x0000c630


	//   ....[15]....
        /*0718*/ 	.word	0x0000c870


	//   ....[16]....
        /*071c*/ 	.word	0x000121b0


	//   ....[17]....
        /*0720*/ 	.word	0x00012280


	//   ....[18]....
        /*0724*/ 	.word	0x00012300


	//   ....[19]....
        /*0728*/ 	.word	0x00012340


	//   ....[20]....
        /*072c*/ 	.word	0x00012380


	//   ....[21]....
        /*0730*/ 	.word	0x000123c0


	//   ....[22]....
        /*0734*/ 	.word	0x00012410


	//   ....[23]....
        /*0738*/ 	.word	0x000124b0


	//   ....[24]....
        /*073c*/ 	.word	0x000175c0


	//   ....[25]....
        /*0740*/ 	.word	0x00017630


	//   ....[26]....
        /*0744*/ 	.word	0x00017670


	//   ....[27]....
        /*0748*/ 	.word	0x00017680


	//   ....[28]....
        /*074c*/ 	.word	0x00017740


	//   ....[29]....
        /*0750*/ 	.word	0x00017750


	//   ....[30]....
        /*0754*/ 	.word	0x00017760


	//   ....[31]....
        /*0758*/ 	.word	0x00017780


	//   ....[32]....
        /*075c*/ 	.word	0x0001a150


	//   ....[33]....
        /*0760*/ 	.word	0x0001a160


	//   ....[34]....
        /*0764*/ 	.word	0x0001a170


	//   ....[35]....
        /*0768*/ 	.word	0x0001a180


	//   ....[36]....
        /*076c*/ 	.word	0x0001a1b0


	//   ....[37]....
        /*0770*/ 	.word	0x0001a1d0


	//   ....[38]....
        /*0774*/ 	.word	0x0001a1f0


	//   ....[39]....
        /*0778*/ 	.word	0x0001a200


	//----- nvinfo : EIATTR_EXIT_INSTR_OFFSETS
	.align		4
.L_306:
        /*077c*/ 	.byte	0x04, 0x1c
        /*077e*/ 	.short	(.L_308 - .L_307)


	//   ....[0]....
.L_307:
        /*0780*/ 	.word	0x000004c0


	//   ....[1]....
        /*0784*/ 	.word	0x0001c8a0


	//   ....[2]....
        /*0788*/ 	.word	0x0001c9b0


	//   ....[3]....
        /*078c*/ 	.word	0x0001c9d0


	//   ....[4]....
        /*0790*/ 	.word	0x0001dde0


	//   ....[5]....
        /*0794*/ 	.word	0x0001de70


	//----- nvinfo : EIATTR_CRS_STACK_SIZE
	.align		4
.L_308:
        /*0798*/ 	.byte	0x04, 0x1e
        /*079a*/ 	.short	(.L_310 - .L_309)
.L_309:
        /*079c*/ 	.word	0x00000000


	//----- nvinfo : EIATTR_CBANK_PARAM_SIZE
	.align		4
.L_310:
        /*07a0*/ 	.byte	0x03, 0x19
        /*07a2*/ 	.short	0x01d0


	//----- nvinfo : EIATTR_PARAM_CBANK
	.align		4
        /*07a4*/ 	.byte	0x04, 0x0a
        /*07a6*/ 	.short	(.L_312 - .L_311)
	.align		4
.L_311:
        /*07a8*/ 	.word	index@(.nv.constant0._ZN5flash16flash_fwd_kernelI23Flash_fwd_kernel_traitsILi128ELi128ELi64ELi4ELb0ELb0EN7cutlass6half_tE19Flash_kernel_traitsILi128ELi128ELi64ELi4ES3_EELb0ELb1ELb0ELb1ELb0ELb0ELb1ELb0EEEvNS_16Flash_fwd_paramsE)
        /*07ac*/ 	.short	0x0210
        /*07ae*/ 	.short	0x01d0


	//----- nvinfo : EIATTR_SW_WAR
	.align		4
.L_312:
        /*07b0*/ 	.byte	0x04, 0x36
        /*07b2*/ 	.short	(.L_314 - .L_313)
.L_313:
        /*07b4*/ 	.word	0x00000008
.L_314:


//--------------------- .nv.info._ZN5flash16flash_fwd_kernelI23Flash_fwd_kernel_traitsILi128ELi64ELi64ELi4ELb0ELb0EN7cutlass6half_tE19Flash_kernel_traitsILi128ELi64ELi64ELi4ES3_EELb0ELb1ELb0ELb0ELb1ELb1ELb0ELb0EEEvNS_16Flash_fwd_paramsE --------------------------
	.section	.nv.info._ZN5flash16flash_fwd_kernelI23Flash_fwd_kernel_traitsILi128ELi64ELi64ELi4ELb0ELb0EN7cutlass6half_tE19Flash_kernel_traitsILi128ELi64ELi64ELi4ES3_EELb0ELb1ELb0ELb0ELb1ELb1ELb0ELb0EEEvNS_16Flash_fwd_paramsE,"",@"SHT_CUDA_INFO"
	.sectionflags	@""
	.align	4


	//----- nvinfo : EIATTR_CUDA_API_VERSION
	.align		4
        /*0000*/ 	.byte	0x04, 0x37
        /*0002*/ 	.short	(.L_316 - .L_315)
.L_315:
        /*0004*/ 	.word	0x00000082


	//----- nvinfo : EIATTR_KPARAM_INFO
	.align		4
.L_316:
        /*0008*/ 	.byte	0x04, 0x17
        /*000a*/ 	.short	(.L_318 - .L_317)
.L_317:
        /*000c*/ 	.word	0x00000000
        /*0010*/ 	.short	0x0000
        /*0012*/ 	.short	0x0000
        /*0014*/ 	.byte	0x00, 0xf0, 0x41, 0x07


	//----- nvinfo : EIATTR_SPARSE_MMA_MASK
	.align		4
.L_318:
        /*0018*/ 	.byte	0x03, 0x50
        /*001a*/ 	.short	0x0000


	//----- nvinfo : EIATTR_MAXREG_COUNT
	.align		4
        /*001c*/ 	.byte	0x03, 0x1b
        /*001e*/ 	.short	0x00ff


	//----- nvinfo : EIATTR_NUM_BARRIERS
	.align		4
        /*0020*/ 	.byte	0x02, 0x4c
        /*0022*/ 	.byte	0x01
	.zero		1


	//----- nvinfo : EIATTR_MERCURY_ISA_VERSION
	.align		4
        /*0024*/ 	.byte	0x03, 0x5f
        /*0026*/ 	.short	0x0101


	//----- nvinfo : EIATTR_COOP_GROUP_MASK_REGIDS
	.align		4
        /*0028*/ 	.byte	0x04, 0x29
        /*002a*/ 	.short	(.L_320 - .L_319)


	//   ....[0]....
.L_319:
        /*002c*/ 	.word	0xffffffff


	//   ....[1]....
        /*0030*/ 	.word	0xffffffff


	//   ....[2]....
        /*0034*/ 	.word	0xffffffff


	//   ....[3]....
        /*0038*/ 	.word	0xffffffff


	//   ....[4]....
        /*003c*/ 	.word	0xffffffff


	//   ....[5]....
        /*0040*/ 	.word	0xffffffff


	//   ....[6]....
        /*0044*/ 	.word	0xffffffff


	//   ....[7]....
        /*0048*/ 	.word	0xffffffff


	//   ....[8]....
        /*004c*/ 	.word	0xffffffff


	//   ....[9]....
        /*0050*/ 	.word	0xffffffff


	//   ....[10]....
        /*0054*/ 	.word	0xffffffff


	//   ....[11]....
        /*0058*/ 	.word	0xffffffff


	//----- nvinfo : EIATTR_COOP_GROUP_INSTR_OFFSETS
	.align		4
.L_320:
        /*005c*/ 	.byte	0x04, 0x28
        /*005e*/ 	.short	(.L_322 - .L_321)


	//   ....[0]....
.L_321:
        /*0060*/ 	.word	0x00002050


	//   ....[1]....
        /*0064*/ 	.word	0x00002160


	//   ....[2]....
        /*0068*/ 	.word	0x00002190


	//   ....[3]....
        /*006c*/ 	.word	0x000022e0


	//   ....[4]....
        /*0070*/ 	.word	0x00003cf0


	//   ....[5]....
        /*0074*/ 	.word	0x00003d10


	//   ....[6]....
        /*0078*/ 	.word	0x00003d70


	//   ....[7]....
        /*007c*/ 	.word	0x00003d80


	//   ....[8]....
        /*0080*/ 	.word	0x00004f70


	//   ....[9]....
        /*0084*/ 	.word	0x00004fb0


	//   ....[10]....
        /*0088*/ 	.word	0x00005090


	//   ....[11]....
        /*008c*/ 	.word	0x000050b0


	//----- nvinfo : EIATTR_EXIT_INSTR_OFFSETS
	.align		4
.L_322:
        /*0090*/ 	.byte	0x04, 0x1c
        /*0092*/ 	.short	(.L_324 - .L_323)


	//   ....[0]....
.L_323:
        /*0094*/ 	.word	0x000001a0


	//   ....[1]....
        /*0098*/ 	.word	0x000061c0


	//   ....[2]....
        /*009c*/ 	.word	0x000068f0


	//   ....[3]....
        /*00a0*/ 	.word	0x00006980


	//----- nvinfo : EIATTR_CRS_STACK_SIZE
	.align		4
.L_324:
        /*00a4*/ 	.byte	0x04, 0x1e
        /*00a6*/ 	.short	(.L_326 - .L_325)
.L_325:
        /*00a8*/ 	.word	0x00000000


	//----- nvinfo : EIATTR_CBANK_PARAM_SIZE
	.align		4
.L_326:
        /*00ac*/ 	.byte	0x03, 0x19
        /*00ae*/ 	.short	0x01d0


	//----- nvinfo : EIATTR_PARAM_CBANK
	.align		4
        /*00b0*/ 	.byte	0x04, 0x0a
        /*00b2*/ 	.short	(.L_328 - .L_327)
	.align		4
.L_327:
        /*00b4*/ 	.word	index@(.nv.constant0._ZN5flash16flash_fwd_kernelI23Flash_fwd_kernel_traitsILi128ELi64ELi64ELi4ELb0ELb0EN7cutlass6half_tE19Flash_kernel_traitsILi128ELi64ELi64ELi4ES3_EELb0ELb1ELb0ELb0ELb1ELb1ELb0ELb0EEEvNS_16Flash_fwd_paramsE)
        /*00b8*/ 	.short	0x0210
        /*00ba*/ 	.short	0x01d0


	//----- nvinfo : EIATTR_SW_WAR
	.align		4
.L_328:
        /*00bc*/ 	.byte	0x04, 0x36
        /*00be*/ 	.short	(.L_330 - .L_329)
.L_329:
        /*00c0*/ 	.word	0x00000008
.L_330:


//--------------------- .nv.info._ZN5flash16flash_fwd_kernelI23Flash_fwd_kernel_traitsILi128ELi64ELi64ELi4ELb0ELb0EN7cutlass6half_tE19Flash_kernel_traitsILi128ELi64ELi64ELi4ES3_EELb0ELb1ELb0ELb0ELb1ELb1ELb1ELb0EEEvNS_16Flash_fwd_paramsE --------------------------
	.section	.nv.info._ZN5flash16flash_fwd_kernelI23Flash_fwd_kernel_traitsILi128ELi64ELi64ELi4ELb0ELb0EN7cutlass6half_tE19Flash_kernel_traitsILi128ELi64ELi64ELi4ES3_EELb0ELb1ELb0ELb0ELb1ELb1ELb1ELb0EEEvNS_16Flash_fwd_paramsE,"",@"SHT_CUDA_INFO"
	.sectionflags	@""
	.align	4


	//----- nvinfo : EIATTR_CUDA_API_VERSION
	.align		4
        /*0000*/ 	.byte	0x04, 0x37
        /*0002*/ 	.short	(.L_332 - .L_331)
.L_331:
        /*0004*/ 	.word	0x00000082


	//----- nvinfo : EIATTR_KPARAM_INFO
	.align		4
.L_332:
        /*0008*/ 	.byte	0x04, 0x17
        /*000a*/ 	.short	(.L_334 - .L_333)
.L_333:
        /*000c*/ 	.word	0x00000000
        /*0010*/ 	.short	0x0000
        /*0012*/ 	.short	0x0000
        /*0014*/ 	.byte	0x00, 0xf0, 0x41, 0x07


	//----- nvinfo : EIATTR_SPARSE_MMA_MASK
	.align		4
.L_334:
        /*0018*/ 	.byte	0x03, 0x50
        /*001a*/ 	.short	0x0000


	//----- nvinfo : EIATTR_MAXREG_COUNT
	.align		4
        /*001c*/ 	.byte	0x03, 0x1b
        /*001e*/ 	.short	0x00ff


	//----- nvinfo : EIATTR_NUM_BARRIERS
	.align		4
        /*0020*/ 	.byte	0x02, 0x4c
        /*0022*/ 	.byte	0x01
	.zero		1


	//----- nvinfo : EIATTR_MERCURY_ISA_VERSION
	.align		4
        /*0024*/ 	.byte	0x03, 0x5f
        /*0026*/ 	.short	0x0101


	//----- nvinfo : EIATTR_COOP_GROUP_MASK_REGIDS
	.align		4
        /*0028*/ 	.byte	0x04, 0x29
        /*002a*/ 	.short	(.L_336 - .L_335)


	//   ....[0]....
.L_335:
        /*002c*/ 	.word	0xffffffff


	//   ....[1]....
        /*0030*/ 	.word	0xffffffff


	//   ....[2]....
        /*0034*/ 	.word	0xffffffff


	//   ....[3]....
        /*0038*/ 	.word	0xffffffff


	//   ....[4]....
        /*003c*/ 	.word	0xffffffff


	//   ....[5]....
        /*0040*/ 	.word	0xffffffff


	//   ....[6]....
        /*0044*/ 	.word	0xffffffff


	//   ....[7]....
        /*0048*/ 	.word	0xffffffff


	//   ....[8]....
        /*004c*/ 	.word	0xffffffff


	//   ....[9]....
        /*0050*/ 	.word	0xffffffff


	//   ....[10]....
        /*0054*/ 	.word	0xffffffff


	//   ....[11]....
        /*0058*/ 	.word	0xffffffff


	//----- nvinfo : EIATTR_COOP_GROUP_INSTR_OFFSETS
	.align		4
.L_336:
        /*005c*/ 	.byte	0x04, 0x28
        /*005e*/ 	.short	(.L_338 - .L_337)


	//   ....[0]....
.L_337:
        /*0060*/ 	.word	0x00002450


	//   ....[1]....
        /*0064*/ 	.word	0x00002560


	//   ....[2]....
        /*0068*/ 	.word	0x00002590


	//   ....[3]....
        /*006c*/ 	.word	0x00002700


	//   ....[4]....
        /*0070*/ 	.word	0x00004520


	//   ....[5]....
        /*0074*/ 	.word	0x00004540


	//   ....[6]....
        /*0078*/ 	.word	0x000045d0


	//   ....[7]....
        /*007c*/ 	.word	0x000045e0


	//   ....[8]....
        /*0080*/ 	.word	0x000057b0


	//   ....[9]....
        /*0084*/ 	.word	0x000057f0


	//   ....[10]....
        /*0088*/ 	.word	0x000058d0


	//   ....[11]....
        /*008c*/ 	.word	0x000058f0


	//----- nvinfo : EIATTR_EXIT_INSTR_OFFSETS
	.align		4
.L_338:
        /*0090*/ 	.byte	0x04, 0x1c
        /*0092*/ 	.short	(.L_340 - .L_339)


	//   ....[0]....
.L_339:
        /*0094*/ 	.word	0x000001a0


	//   ....[1]....
        /*0098*/ 	.word	0x00006a00


	//   ....[2]....
        /*009c*/ 	.word	0x00007130


	//   ....[3]....
        /*00a0*/ 	.word	0x000071c0


	//----- nvinfo : EIATTR_CRS_STACK_SIZE
	.align		4
.L_340:
        /*00a4*/ 	.byte	0x04, 0x1e
        /*00a6*/ 	.short	(.L_342 - .L_341)
.L_341:
        /*00a8*/ 	.word	0x00000000


	//----- nvinfo : EIATTR_CBANK_PARAM_SIZE
	.align		4
.L_342:
        /*00ac*/ 	.byte	0x03, 0x19
        /*00ae*/ 	.short	0x01d0


	//----- nvinfo : EIATTR_PARAM_CBANK
	.align		4
        /*00b0*/ 	.byte	0x04, 0x0a
        /*00b2*/ 	.short	(.L_344 - .L_343)
	.align		4
.L_343:
        /*00b4*/ 	.word	index@(.nv.constant0._ZN5flash16flash_fwd_kernelI23Flash_fwd_kernel_traitsILi128ELi64ELi64ELi4ELb0ELb0EN7cutlass6half_tE19Flash_kernel_traitsILi128ELi64ELi64ELi4ES3_EELb0ELb1ELb0ELb0ELb1ELb1ELb1ELb0EEEvNS_16Flash_fwd_paramsE)
        /*00b8*/ 	.short	0x0210
        /*00ba*/ 	.short	0x01d0


	//----- nvinfo : EIATTR_SW_WAR
	.align		4
.L_344:
        /*00bc*/ 	.byte	0x04, 0x36
        /*00be*/ 	.short	(.L_346 - .L_345)
.L_345:
        /*00c0*/ 	.word	0x00000008
.L_346:


//--------------------- .nv.info._ZN5flash16flash_fwd_kernelI23Flash_fwd_kernel_traitsILi128ELi64ELi64ELi4ELb0ELb0EN7cutlass6half_tE19Flash_kernel_traitsILi128ELi64ELi64ELi4ES3_EELb0ELb1ELb0ELb0ELb0ELb1ELb0ELb0EEEvNS_16Flash_fwd_paramsE --------------------------
	.section	.nv.info._ZN5flash16flash_fwd_kernelI23Flash_fwd_kernel_traitsILi128ELi64ELi64ELi4ELb0ELb0EN7cutlass6half_tE19Flash_kernel_traitsILi128ELi64ELi64ELi4ES3_EELb0ELb1ELb0ELb0ELb0ELb1ELb0ELb0EEEvNS_16Flash_fwd_paramsE,"",@"SHT_CUDA_INFO"
	.sectionflags	@""
	.align	4


	//----- nvinfo : EIATTR_CUDA_API_VERSION
	.align		4
        /*0000*/ 	.byte	0x04, 0x37
        /*0002*/ 	.short	(.L_348 - .L_347)
.L_347:
        /*0004*/ 	.word	0x00000082


	//----- nvinfo : EIATTR_KPARAM_INFO
	.align		4
.L_348:
        /*0008*/ 	.byte	0x04, 0x17
        /*000a*/ 	.short	(.L_350 - .L_349)
.L_349:
        /*000c*/ 	.word	0x00000000
        /*0010*/ 	.short	0x0000
        /*0012*/ 	.short	0x0000
        /*0014*/ 	.byte	0x00, 0xf0, 0x41, 0x07


	//----- nvinfo : EIATTR_SPARSE_MMA_MASK
	.align		4
.L_350:
        /*0018*/ 	.byte	0x03, 0x50
        /*001a*/ 	.short	0x0000


	//----- nvinfo : EIATTR_MAXREG_COUNT
	.align		4
        /*001c*/ 	.byte	0x03, 0x1b
        /*001e*/ 	.short	0x00ff


	//----- nvinfo : EIATTR_NUM_BARRIERS
	.align		4
        /*0020*/ 	.byte	0x02, 0x4c
        /*0022*/ 	.byte	0x01
	.zero		1


	//----- nvinfo : EIATTR_MERCURY_ISA_VERSION
	.align		4
        /*0024*/ 	.byte	0x03, 0x5f
        /*0026*/ 	.short	0x0101


	//----- nvinfo : EIATTR_COOP_GROUP_MASK_REGIDS
	.align		4
        /*0028*/ 	.byte	0x04, 0x29
        /*002a*/ 	.short	(.L_352 - .L_351)


	//   ....[0]....
.L_351:
        /*002c*/ 	.word	0xffffffff


	//   ....[1]....
        /*0030*/ 	.word	0xffffffff


	//   ....[2]....
        /*0034*/ 	.word	0xffffffff


	//   ....[3]....
        /*0038*/ 	.word	0xffffffff


	//   ....[4]....
        /*003c*/ 	.word	0xffffffff


	//   ....[5]....
        /*0040*/ 	.word	0xffffffff


	//   ....[6]....
        /*0044*/ 	.word	0xffffffff


	//   ....[7]....
        /*0048*/ 	.word	0xffffffff


	//   ....[8]....
        /*004c*/ 	.word	0xffffffff


	//   ....[9]....
        /*0050*/ 	.word	0xffffffff


	//   ....[10]....
        /*0054*/ 	.word	0xffffffff


	//   ....[11]....
        /*0058*/ 	.word	0xffffffff


	//   ....[12]....
        /*005c*/ 	.word	0xffffffff


	//   ....[13]....
        /*0060*/ 	.word	0xffffffff


	//   ....[14]....
        /*0064*/ 	.word	0xffffffff


	//   ....[15]....
        /*0068*/ 	.word	0xffffffff


	//----- nvinfo : EIATTR_COOP_GROUP_INSTR_OFFSETS
	.align		4
.L_352:
        /*006c*/ 	.byte	0x04, 0x28
        /*006e*/ 	.short	(.L_354 - .L_353)


	//   ....[0]....
.L_353:
        /*0070*/ 	.word	0x00002a30


	//   ....[1]....
        /*0074*/ 	.word	0x00002bf0


	//   ....[2]....
        /*0078*/ 	.word	0x00002c10


	//   ....[3]....
        /*007c*/ 	.word	0x00002d00


	//   ....[4]....
        /*0080*/ 	.word	0x00004bb0


	//   ....[5]....
        /*0084*/ 	.word	0x00004ca0


	//   ....[6]....
        /*0088*/ 	.word	0x00004cb0


	//   ....[7]....
        /*008c*/ 	.word	0x00004d00


	//   ....[8]....
        /*0090*/ 	.word	0x00006c70


	//   ....[9]....
        /*0094*/ 	.word	0x00006c90


	//   ....[10]....
        /*0098*/ 	.word	0x00006ce0


	//   ....[11]....
        /*009c*/ 	.word	0x00006cf0


	//   ....[12]....
        /*00a0*/ 	.word	0x00007f10


	//   ....[13]....
        /*00a4*/ 	.word	0x00007f50


	//   ....[14]....
        /*00a8*/ 	.word	0x00007fe0


	//   ....[15]....
        /*00ac*/ 	.word	0x00007ff0


	//----- nvinfo : EIATTR_EXIT_INSTR_OFFSETS
	.align		4
.L_354:
        /*00b0*/ 	.byte	0x04, 0x1c
        /*00b2*/ 	.short	(.L_356 - .L_355)


	//   ....[0]....
.L_355:
        /*00b4*/ 	.word	0x00000320


	//   ....[1]....
        /*00b8*/ 	.word	0x000094b0


	//   ....[2]....
        /*00bc*/ 	.word	0x000095a0


	//   ....[3]....
        /*00c0*/ 	.word	0x0000a020


	//   ....[4]....
        /*00c4*/ 	.word	0x0000a0b0


	//----- nvinfo : EIATTR_CRS_STACK_SIZE
	.align		4
.L_356:
        /*00c8*/ 	.byte	0x04, 0x1e
        /*00ca*/ 	.short	(.L_358 - .L_357)
.L_357:
        /*00cc*/ 	.word	0x00000000


	//----- nvinfo : EIATTR_CBANK_PARAM_SIZE
	.align		4
.L_358:
        /*00d0*/ 	.byte	0x03, 0x19
        /*00d2*/ 	.short	0x01d0


	//----- nvinfo : EIATTR_PARAM_CBANK
	.align		4
        /*00d4*/ 	.byte	0x04, 0x0a
        /*00d6*/ 	.short	(.L_360 - .L_359)
	.align		4
.L_359:
        /*00d8*/ 	.word	index@(.nv.constant0._ZN5flash16flash_fwd_kernelI23Flash_fwd_kernel_traitsILi128ELi64ELi64ELi4ELb0ELb0EN7cutlass6half_tE19Flash_kernel_traitsILi128ELi64ELi64ELi4ES3_EELb0ELb1ELb0ELb0ELb0ELb1ELb0ELb0EEEvNS_16Flash_fwd_paramsE)
        /*00dc*/ 	.short	0x0210
        /*00de*/ 	.short	0x01d0


	//----- nvinfo : EIATTR_SW_WAR
	.align		4
.L_360:
        /*00e0*/ 	.byte	0x04, 0x36
        /*00e2*/ 	.short	(.L_362 - .L_361)
.L_361:
        /*00e4*/ 	.word	0x00000008
.L_362:


//--------------------- .nv.info._ZN5flash16flash_fwd_kernelI23Flash_fwd_kernel_traitsILi128ELi64ELi64ELi4ELb0ELb0EN7cutlass6half_tE19Flash_kernel_traitsILi128ELi64ELi64ELi4ES3_EELb0ELb1ELb0ELb0ELb0ELb1ELb1ELb0EEEvNS_16Flash_fwd_paramsE --------------------------
	.section	.nv.info._ZN5flash16flash_fwd_kernelI23Flash_fwd_kernel_traitsILi128ELi64ELi64ELi4ELb0ELb0EN7cutlass6half_tE19Flash_kernel_traitsILi128ELi64ELi64ELi4ES3_EELb0ELb1ELb0ELb0ELb0ELb1ELb1ELb0EEEvNS_16Flash_fwd_paramsE,"",@"SHT_CUDA_INFO"
	.sectionflags	@""
	.align	4


	//----- nvinfo : EIATTR_CUDA_API_VERSION
	.align		4
        /*0000*/ 	.byte	0x04, 0x37
        /*0002*/ 	.short	(.L_364 - .L_363)
.L_363:
        /*0004*/ 	.word	0x00000082


	//----- nvinfo : EIATTR_KPARAM_INFO
	.align		4
.L_364:
        /*0008*/ 	.byte	0x04, 0x17
        /*000a*/ 	.short	(.L_366 - .L_365)
.L_365:
        /*000c*/ 	.word	0x00000000
        /*0010*/ 	.short	0x0000
        /*0012*/ 	.short	0x0000
        /*0014*/ 	.byte	0x00, 0xf0, 0x41, 0x07


	//----- nvinfo : EIATTR_SPARSE_MMA_MASK
	.align		4
.L_366:
        /*0018*/ 	.byte	0x03, 0x50
        /*001a*/ 	.short	0x0000


	//----- nvinfo : EIATTR_MAXREG_COUNT
	.align		4
        /*001c*/ 	.byte	0x03, 0x1b
        /*001e*/ 	.short	0x00ff


	//----- nvinfo : EIATTR_NUM_BARRIERS
	.align		4
        /*0020*/ 	.byte	0x02, 0x4c
        /*0022*/ 	.byte	0x01
	.zero		1


	//----- nvinfo : EIATTR_MERCURY_ISA_VERSION
	.align		4
        /*0024*/ 	.byte	0x03, 0x5f
        /*0026*/ 	.short	0x0101


	//----- nvinfo : EIATTR_COOP_GROUP_MASK_REGIDS
	.align		4
        /*0028*/ 	.byte	0x04, 0x29
        /*002a*/ 	.short	(.L_368 - .L_367)


	//   ....[0]....
.L_367:
        /*002c*/ 	.word	0xffffffff


	//   ....[1]....
        /*0030*/ 	.word	0xffffffff


	//   ....[2]....
        /*0034*/ 	.word	0xffffffff


	//   ....[3]....
        /*0038*/ 	.word	0xffffffff


	//   ....[4]....
        /*003c*/ 	.word	0xffffffff


	//   ....[5]....
        /*0040*/ 	.word	0xffffffff


	//   ....[6]....
        /*0044*/ 	.word	0xffffffff


	//   ....[7]....
        /*0048*/ 	.word	0xffffffff


	//   ....[8]....
        /*004c*/ 	.word	0xffffffff


	//   ....[9]....
        /*0050*/ 	.word	0xffffffff


	//   ....[10]....
        /*0054*/ 	.word	0xffffffff


	//   ....[11]....
        /*0058*/ 	.word	0xffffffff


	//   ....[12]....
        /*005c*/ 	.word	0xffffffff


	//   ....[13]....
        /*0060*/ 	.word	0xffffffff


	//   ....[14]....
        /*0064*/ 	.word	0xffffffff


	//   ....[15]....
        /*0068*/ 	.word	0xffffffff


	//----- nvinfo : EIATTR_COOP_GROUP_INSTR_OFFSETS
	.align		4
.L_368:
        /*006c*/ 	.byte	0x04, 0x28
        /*006e*/ 	.short	(.L_370 - .L_369)


	//   ....[0]....
.L_369:
        /*0070*/ 	.word	0x00002e60


	//   ....[1]....
        /*0074*/ 	.word	0x00003010


	//   ....[2]....
        /*0078*/ 	.word	0x00003030


	//   ....[3]....
        /*007c*/ 	.word	0x00003120


	//   ....[4]....
        /*0080*/ 	.word	0x000053d0


	//   ....[5]....
        /*0084*/ 	.word	0x000054e0


	//   ....[6]....
        /*0088*/ 	.word	0x000054f0


	//   ....[7]....
        /*008c*/ 	.word	0x00005540


	//   ....[8]....
        /*0090*/ 	.word	0x000078c0


	//   ....[9]....
        /*0094*/ 	.word	0x000078e0


	//   ....[10]....
        /*0098*/ 	.word	0x00007940


	//   ....[11]....
        /*009c*/ 	.word	0x00007950


	//   ....[12]....
        /*00a0*/ 	.word	0x00008b50


	//   ....[13]....
        /*00a4*/ 	.word	0x00008b90


	//   ....[14]....
        /*00a8*/ 	.word	0x00008c10


	//   ....[15]....
        /*00ac*/ 	.word	0x00008c30


	//----- nvinfo : EIATTR_EXIT_INSTR_OFFSETS
	.align		4
.L_370:
        /*00b0*/ 	.byte	0x04, 0x1c
        /*00b2*/ 	.short	(.L_372 - .L_371)


	//   ....[0]....
.L_371:
        /*00b4*/ 	.word	0x00000320


	//   ....[1]....
        /*00b8*/ 	.word	0x0000a0f0


	//   ....[2]....
        /*00bc*/ 	.word	0x0000a1e0


	//   ....[3]....
        /*00c0*/ 	.word	0x0000ac60


	//   ....[4]....
        /*00c4*/ 	.word	0x0000acf0


	//----- nvinfo : EIATTR_CRS_STACK_SIZE
	.align		4
.L_372:
        /*00c8*/ 	.byte	0x04, 0x1e
        /*00ca*/ 	.short	(.L_374 - .L_373)
.L_373:
        /*00cc*/ 	.word	0x00000000


	//----- nvinfo : EIATTR_CBANK_PARAM_SIZE
	.align		4
.L_374:
        /*00d0*/ 	.byte	0x03, 0x19
        /*00d2*/ 	.short	0x01d0


	//----- nvinfo : EIATTR_PARAM_CBANK
	.align		4
        /*00d4*/ 	.byte	0x04, 0x0a
        /*00d6*/ 	.short	(.L_376 - .L_375)
	.align		4
.L_375:
        /*00d8*/ 	.word	index@(.nv.constant0._ZN5flash16flash_fwd_kernelI23Flash_fwd_kernel_traitsILi128ELi64ELi64ELi4ELb0ELb0EN7cutlass6half_tE19Flash_kernel_traitsILi128ELi64ELi64ELi4ES3_EELb0ELb1ELb0ELb0ELb0ELb1ELb1ELb0EEEvNS_16Flash_fwd_paramsE)
        /*00dc*/ 	.short	0x0210
        /*00de*/ 	.short	0x01d0


	//----- nvinfo : EIATTR_SW_WAR
	.align		4
.L_376:
        /*00e0*/ 	.byte	0x04, 0x36
        /*00e2*/ 	.short	(.L_378 - .L_377)
.L_377:
        /*00e4*/ 	.word	0x00000008
.L_378:


//--------------------- .nv.info._ZN5flash16flash_fwd_kernelI23Flash_fwd_kernel_traitsILi128ELi64ELi64ELi4ELb0ELb0EN7cutlass6half_tE19Flash_kernel_traitsILi128ELi64ELi64ELi4ES3_EELb0ELb1ELb0ELb0ELb0ELb0ELb0ELb0EEEvNS_16Flash_fwd_paramsE --------------------------
	.section	.nv.info._ZN5flash16flash_fwd_kernelI23Flash_fwd_kernel_traitsILi128ELi64ELi64ELi4ELb0ELb0EN7cutlass6half_tE19Flash_kernel_traitsILi128ELi64ELi64ELi4ES3_EELb0ELb1ELb0ELb0ELb0ELb0ELb0ELb0EEEvNS_16Flash_fwd_paramsE,"",@"SHT_CUDA_INFO"
	.sectionflags	@""
	.align	4


	//----- nvinfo : EIATTR_CUDA_API_VERSION
	.align		4
        /*0000*/ 	.byte	0x04, 0x37
        /*0002*/ 	.short	(.L_380 - .L_379)
.L_379:
        /*0004*/ 	.word	0x00000082


	//----- nvinfo : EIATTR_KPARAM_INFO
	.align		4
.L_380:
        /*0008*/ 	.byte	0x04, 0x17
        /*000a*/ 	.short	(.L_382 - .L_381)
.L_381:
        /*000c*/ 	.word	0x00000000
        /*0010*/ 	.short	0x0000
        /*0012*/ 	.short	0x0000
        /*0014*/ 	.byte	0x00, 0xf0, 0x41, 0x07


	//----- nvinfo : EIATTR_SPARSE_MMA_MASK
	.align		4
.L_382:
        /*0018*/ 	.byte	0x03, 0x50
        /*001a*/ 	.short	0x0000


	//----- nvinfo : EIATTR_MAXREG_COUNT
	.align		4
        /*001c*/ 	.byte	0x03, 0x1b
        /*001e*/ 	.short	0x00ff


	//----- nvinfo : EIATTR_NUM_BARRIERS
	.align		4
        /*0020*/ 	.byte	0x02, 0x4c
        /*0022*/ 	.byte	0x01
	.zero		1


	//----- nvinfo : EIATTR_MERCURY_ISA_VERSION
	.align		4
        /*0024*/ 	.byte	0x03, 0x5f
        /*0026*/ 	.short	0x0101


	//----- nvinfo : EIATTR_COOP_GROUP_MASK_REGIDS
	.align		4
        /*0028*/ 	.byte	0x04, 0x29
        /*002a*/ 	.short	(.L_384 - .L_383)


	//   ....[0]....
.L_383:
        /*002c*/ 	.word	0xffffffff


	//   ....[1]....
        /*0030*/ 	.word	0xffffffff


	//   ....[2]....
        /*0034*/ 	.word	0xffffffff


	//   ....[3]....
        /*0038*/ 	.word	0xffffffff


	//   ....[4]....
        /*003c*/ 	.word	0xffffffff


	//   ....[5]....
        /*0040*/ 	.word	0xffffffff


	//   ....[6]....
        /*0044*/ 	.word	0xffffffff


	//   ....[7]....
        /*0048*/ 	.word	0xffffffff


	//   ....[8]....
        /*004c*/ 	.word	0xffffffff


	//   ....[9]....
        /*0050*/ 	.word	0xffffffff


	//   ....[10]....
        /*0054*/ 	.word	0xffffffff


	//   ....[11]....
        /*0058*/ 	.word	0xffffffff


	//   ....[12]....
        /*005c*/ 	.word	0xffffffff


	//   ....[13]....
        /*0060*/ 	.word	0xffffffff


	//   ....[14]....
        /*0064*/ 	.word	0xffffffff


	//   ....[15]....
        /*0068*/ 	.word	0xffffffff


	//----- nvinfo : EIATTR_COOP_GROUP_INSTR_OFFSETS
	.align		4
.L_384:
        /*006c*/ 	.byte	0x04, 0x28
        /*006e*/ 	.short	(.L_386 - .L_385)


	//   ....[0]....
.L_385:
        /*0070*/ 	.word	0x00003ae0


	//   ....[1]....
        /*0074*/ 	.word	0x00003b90


	//   ....[2]....
        /*0078*/ 	.word	0x00003ba0


	//   ....[3]....
        /*007c*/ 	.word	0x00003be0


	//   ....[4]....
        /*0080*/ 	.word	0x00006180


	//   ....[5]....
        /*0084*/ 	.word	0x000061a0


	//   ....[6]....
        /*0088*/ 	.word	0x000061c0


	//   ....[7]....
        /*008c*/ 	.word	0x000061e0


	//   ....[8]....
        /*0090*/ 	.word	0x000087b0


	//   ....[9]....
        /*0094*/ 	.word	0x000087d0


	//   ....[10]....
        /*0098*/ 	.word	0x00008820


	//   ....[11]....
        /*009c*/ 	.word	0x00008830


	//   ....[12]....
        /*00a0*/ 	.word	0x00009a30


	//   ....[13]....
        /*00a4*/ 	.word	0x00009a70


	//   ....[14]....
        /*00a8*/ 	.word	0x00009af0


	//   ....[15]....
        /*00ac*/ 	.word	0x00009b00


	//----- nvinfo : EIATTR_EXIT_INSTR_OFFSETS
	.align		4
.L_386:
        /*00b0*/ 	.byte	0x04, 0x1c
        /*00b2*/ 	.short	(.L_388 - .L_387)


	//   ....[0]....
.L_387:
        /*00b4*/ 	.word	0x00000310


	//   ....[1]....
        /*00b8*/ 	.word	0x0000b020


	//   ....[2]....
        /*00bc*/ 	.word	0x0000b130


	//   ....[3]....
        /*00c0*/ 	.word	0x0000b150


	//   ....[4]....
        /*00c4*/ 	.word	0x0000bcb0


	//   ....[5]....
        /*00c8*/ 	.word	0x0000bd40


	//----- nvinfo : EIATTR_CRS_STACK_SIZE
	.align		4
.L_388:
        /*00cc*/ 	.byte	0x04, 0x1e
        /*00ce*/ 	.short	(.L_390 - .L_389)
.L_389:
        /*00d0*/ 	.word	0x00000000


	//----- nvinfo : EIATTR_CBANK_PARAM_SIZE
	.align		4
.L_390:
        /*00d4*/ 	.byte	0x03, 0x19
        /*00d6*/ 	.short	0x01d0


	//----- nvinfo : EIATTR_PARAM_CBANK
	.align		4
        /*00d8*/ 	.byte	0x04, 0x0a
        /*00da*/ 	.short	(.L_392 - .L_391)
	.align		4
.L_391:
        /*00dc*/ 	.word	index@(.nv.constant0._ZN5flash16flash_fwd_kernelI23Flash_fwd_kernel_traitsILi128ELi64ELi64ELi4ELb0ELb0EN7cutlass6half_tE19Flash_kernel_traitsILi128ELi64ELi64ELi4ES3_EELb0ELb1ELb0ELb0ELb0ELb0ELb0ELb0EEEvNS_16Flash_fwd_paramsE)
        /*00e0*/ 	.short	0x0210
        /*00e2*/ 	.short	0x01d0


	//----- nvinfo : EIATTR_SW_WAR
	.align		4
.L_392:
        /*00e4*/ 	.byte	0x04, 0x36
        /*00e6*/ 	.short	(.L_394 - .L_393)
.L_393:
        /*00e8*/ 	.word	0x00000008
.L_394:


//--------------------- .nv.info._ZN5flash16flash_fwd_kernelI23Flash_fwd_kernel_traitsILi128ELi64ELi64ELi4ELb0ELb0EN7cutlass6half_tE19Flash_kernel_traitsILi128ELi64ELi64ELi4ES3_EELb0ELb1ELb0ELb0ELb0ELb0ELb1ELb0EEEvNS_16Flash_fwd_paramsE --------------------------
	.section	.nv.info._ZN5flash16flash_fwd_kernelI23Flash_fwd_kernel_traitsILi128ELi64ELi64ELi4ELb0ELb0EN7cutlass6half_tE19Flash_kernel_traitsILi128ELi64ELi64ELi4ES3_EELb0ELb1ELb0ELb0ELb0ELb0ELb1ELb0EEEvNS_16Flash_fwd_paramsE,"",@"SHT_CUDA_INFO"
	.sectionflags	@""
	.align	4


	//----- nvinfo : EIATTR_CUDA_API_VERSION
	.align		4
        /*0000*/ 	.byte	0x04, 0x37
        /*0002*/ 	.short	(.L_396 - .L_395)
.L_395:
        /*0004*/ 	.word	0x00000082


	//----- nvinfo : EIATTR_KPARAM_INFO
	.align		4
.L_396:
        /*0008*/ 	.byte	0x04, 0x17
        /*000a*/ 	.short	(.L_398 - .L_397)
.L_397:
        /*000c*/ 	.word	0x00000000
        /*0010*/ 	.short	0x0000
        /*0012*/ 	.short	0x0000
        /*0014*/ 	.byte	0x00, 0xf0, 0x41, 0x07


	//----- nvinfo : EIATTR_SPARSE_MMA_MASK
	.align		4
.L_398:
        /*0018*/ 	.byte	0x03, 0x50
        /*001a*/ 	.short	0x0000


	//----- nvinfo : EIATTR_MAXREG_COUNT
	.align		4
        /*001c*/ 	.byte	0x03, 0x1b
        /*001e*/ 	.short	0x00ff


	//----- nvinfo : EIATTR_NUM_BARRIERS
	.align		4
        /*0020*/ 	.byte	0x02, 0x4c
        /*0022*/ 	.byte	0x01
	.zero		1


	//----- nvinfo : EIATTR_MERCURY_ISA_VERSION
	.align		4
        /*0024*/ 	.byte	0x03, 0x5f
        /*0026*/ 	.short	0x0101


	//----- nvinfo : EIATTR_COOP_GROUP_MASK_REGIDS
	.align		4
        /*0028*/ 	.byte	0x04, 0x29
        /*002a*/ 	.short	(.L_400 - .L_399)


	//   ....[0]....
.L_399:
        /*002c*/ 	.word	0xffffffff


	//   ....[1]....
        /*0030*/ 	.word	0xffffffff


	//   ....[2]....
        /*0034*/ 	.word	0xffffffff


	//   ....[3]....
        /*0038*/ 	.word	0xffffffff


	//   ....[4]....
        /*003c*/ 	.word	0xffffffff


	//   ....[5]....
        /*0040*/ 	.word	0xffffffff


	//   ....[6]....
        /*0044*/ 	.word	0xffffffff


	//   ....[7]....
        /*0048*/ 	.word	0xffffffff


	//   ....[8]....
        /*004c*/ 	.word	0xffffffff


	//   ....[9]....
        /*0050*/ 	.word	0xffffffff


	//   ....[10]....
        /*0054*/ 	.word	0xffffffff


	//   ....[11]....
        /*0058*/ 	.word	0xffffffff


	//   ....[12]....
        /*005c*/ 	.word	0xffffffff


	//   ....[13]....
        /*0060*/ 	.word	0xffffffff


	//   ....[14]....
        /*0064*/ 	.word	0xffffffff


	//   ....[15]....
        /*0068*/ 	.word	0xffffffff


	//----- nvinfo : EIATTR_COOP_GROUP_INSTR_OFFSETS
	.align		4
.L_400:
        /*006c*/ 	.byte	0x04, 0x28
        /*006e*/ 	.short	(.L_402 - .L_401)


	//   ....[0]....
.L_401:
        /*0070*/ 	.word	0x00003ef0


	//   ....[1]....
        /*0074*/ 	.word	0x00003f10


	//   ....[2]....
        /*0078*/ 	.word	0x00003fb0


	//   ....[3]....
        /*007c*/ 	.word	0x00004020


	//   ....[4]....
        /*0080*/ 	.word	0x00006990


	//   ....[5]....
        /*0084*/ 	.word	0x000069a0


	//   ....[6]....
        /*0088*/ 	.word	0x000069d0


	//   ....[7]....
        /*008c*/ 	.word	0x000069e0


	//   ....[8]....
        /*0090*/ 	.word	0x000093c0


	//   ....[9]....
        /*0094*/ 	.word	0x00009400


	//   ....[10]....
        /*0098*/ 	.word	0x00009440


	//   ....[11]....
        /*009c*/ 	.word	0x00009460


	//   ....[12]....
        /*00a0*/ 	.word	0x0000a650


	//   ....[13]....
        /*00a4*/ 	.word	0x0000a690


	//   ....[14]....
        /*00a8*/ 	.word	0x0000a710


	//   ....[15]....
        /*00ac*/ 	.word	0x0000a720


	//----- nvinfo : EIATTR_EXIT_INSTR_OFFSETS
	.align		4
.L_402:
        /*00b0*/ 	.byte	0x04, 0x1c
        /*00b2*/ 	.short	(.L_404 - .L_403)


	//   ....[0]....
.L_403:
        /*00b4*/ 	.word	0x00000310


	//   ....[1]....
        /*00b8*/ 	.word	0x0000bc40


	//   ....[2]....
        /*00bc*/ 	.word	0x0000bd50


	//   ....[3]....
        /*00c0*/ 	.word	0x0000bd70


	//   ....[4]....
        /*00c4*/ 	.word	0x0000c8d0


	//   ....[5]....
        /*00c8*/ 	.word	0x0000c960


	//----- nvinfo : EIATTR_CRS_STACK_SIZE
	.align		4
.L_404:
        /*00cc*/ 	.byte	0x04, 0x1e
        /*00ce*/ 	.short	(.L_406 - .L_405)
.L_405:
        /*00d0*/ 	.word	0x00000000


	//----- nvinfo : EIATTR_CBANK_PARAM_SIZE
	.align		4
.L_406:
        /*00d4*/ 	.byte	0x03, 0x19
        /*00d6*/ 	.short	0x01d0


	//----- nvinfo : EIATTR_PARAM_CBANK
	.align		4
        /*00d8*/ 	.byte	0x04, 0x0a
        /*00da*/ 	.short	(.L_408 - .L_407)
	.align		4
.L_407:
        /*00dc*/ 	.word	index@(.nv.constant0._ZN5flash16flash_fwd_kernelI23Flash_fwd_kernel_traitsILi128ELi64ELi64ELi4ELb0ELb0EN7cutlass6half_tE19Flash_kernel_traitsILi128ELi64ELi64ELi4ES3_EELb0ELb1ELb0ELb0ELb0ELb0ELb1ELb0EEEvNS_16Flash_fwd_paramsE)
        /*00e0*/ 	.short	0x0210
        /*00e2*/ 	.short	0x01d0


	//----- nvinfo : EIATTR_SW_WAR
	.align		4
.L_408:
        /*00e4*/ 	.byte	0x04, 0x36
        /*00e6*/ 	.short	(.L_410 - .L_409)
.L_409:
        /*00e8*/ 	.word	0x00000008
.L_410:


//--------------------- .nv.info._ZN5flash16flash_fwd_kernelI23Flash_fwd_kernel_traitsILi128ELi64ELi64ELi4ELb0ELb0EN7cutlass6half_tE19Flash_kernel_traitsILi128ELi64ELi64ELi4ES3_EELb0ELb1ELb0ELb1ELb0ELb0ELb0ELb0EEEvNS_16Flash_fwd_paramsE --------------------------
	.section	.nv.info._ZN5flash16flash_fwd_kernelI23Flash_fwd_kernel_traitsILi128ELi64ELi64ELi4ELb0ELb0EN7cutlass6half_tE19Flash_kernel_traitsILi128ELi64ELi64ELi4ES3_EELb0ELb1ELb0ELb1ELb0ELb0ELb0ELb0EEEvNS_16Flash_fwd_paramsE,"",@"SHT_CUDA_INFO"
	.sectionflags	@""
	.align	4


	//----- nvinfo : EIATTR_CUDA_API_VERSION
	.align		4
        /*0000*/ 	.byte	0x04, 0x37
        /*0002*/ 	.short	(.L_412 - .L_411)
.L_411:
        /*0004*/ 	.word	0x00000082


	//----- nvinfo : EIATTR_KPARAM_INFO
	.align		4
.L_412:
        /*0008*/ 	.byte	0x04, 0x17
        /*000a*/ 	.short	(.L_414 - .L_413)
.L_413:
        /*000c*/ 	.word	0x00000000
        /*0010*/ 	.short	0x0000
        /*0012*/ 	.short	0x0000
        /*0014*/ 	.byte	0x00, 0xf0, 0x41, 0x07


	//----- nvinfo : EIATTR_SPARSE_MMA_MASK
	.align		4
.L_414:
        /*0018*/ 	.byte	0x03, 0x50
        /*001a*/ 	.short	0x0000


	//----- nvinfo : EIATTR_MAXREG_COUNT
	.align		4
        /*001c*/ 	.byte	0x03, 0x1b
        /*001e*/ 	.short	0x00ff


	//----- nvinfo : EIATTR_NUM_BARRIERS
	.align		4
        /*0020*/ 	.byte	0x02, 0x4c
        /*0022*/ 	.byte	0x01
	.zero		1


	//----- nvinfo : EIATTR_MERCURY_ISA_VERSION
	.align		4
        /*0024*/ 	.byte	0x03, 0x5f
        /*0026*/ 	.short	0x0101


	//----- nvinfo : EIATTR_COOP_GROUP_MASK_REGIDS
	.align		4
        /*0028*/ 	.byte	0x04, 0x29
        /*002a*/ 	.short	(.L_416 - .L_415)


	//   ....[0]....
.L_415:
        /*002c*/ 	.word	0xffffffff


	//   ....[1]....
        /*0030*/ 	.word	0xffffffff


	//   ....[2]....
        /*0034*/ 	.word	0xffffffff


	//   ....[3]....
        /*0038*/ 	.word	0xffffffff


	//   ....[4]....
        /*003c*/ 	.word	0xffffffff


	//   ....[5]....
        /*0040*/ 	.word	0xffffffff


	//   ....[6]....
        /*0044*/ 	.word	0xffffffff


	//   ....[7]....
        /*0048*/ 	.word	0xffffffff


	//   ....[8]....
        /*004c*/ 	.word	0xffffffff


	//   ....[9]....
        /*0050*/ 	.word	0xffffffff


	//   ....[10]....
        /*0054*/ 	.word	0xffffffff


	//   ....[11]....
        /*0058*/ 	.word	0xffffffff


	//   ....[12]....
        /*005c*/ 	.word	0xffffffff


	//   ....[13]....
        /*0060*/ 	.word	0xffffffff


	//   ....[14]....
        /*0064*/ 	.word	0xffffffff


	//   ....[15]....
        /*0068*/ 	.word	0xffffffff


	//----- nvinfo : EIATTR_COOP_GROUP_INSTR_OFFSETS
	.align		4
.L_416:
        /*006c*/ 	.byte	0x04, 0x28
        /*006e*/ 	.short	(.L_418 - .L_417)


	//   ....[0]....
.L_417:
        /*0070*/ 	.word	0x00003f10


	//   ....[1]....
        /*0074*/ 	.word	0x00003f60


	//   ....[2]....
        /*0078*/ 	.word	0x00003fc0


	//   ....[3]....
        /*007c*/ 	.word	0x00003fe0


	//   ....[4]....
        /*0080*/ 	.word	0x00006820


	//   ....[5]....
        /*0084*/ 	.word	0x00006830


	//   ....[6]....
        /*0088*/ 	.word	0x00006860


	//   ....[7]....
        /*008c*/ 	.word	0x00006870


	//   ....[8]....
        /*0090*/ 	.word	0x00009280


	//   ....[9]....
        /*0094*/ 	.word	0x00009290


	//   ....[10]....
        /*0098*/ 	.word	0x000092c0


	//   ....[11]....
        /*009c*/ 	.word	0x000092d0


	//   ....[12]....
        /*00a0*/ 	.word	0x0000a4f0


	//   ....[13]....
        /*00a4*/ 	.word	0x0000a530


	//   ....[14]....
        /*00a8*/ 	.word	0x0000a5b0


	//   ....[15]....
        /*00ac*/ 	.word	0x0000a5c0


	//----- nvinfo : EIATTR_EXIT_INSTR_OFFSETS
	.align		4
.L_418:
        /*00b0*/ 	.byte	0x04, 0x1c
        /*00b2*/ 	.short	(.L_420 - .L_419)


	//   ....[0]....
.L_419:
        /*00b4*/ 	.word	0x00000310


	//   ....[1]....
        /*00b8*/ 	.word	0x0000bb10


	//   ....[2]....
        /*00bc*/ 	.word	0x0000bc20


	//   ....[3]....
        /*00c0*/ 	.word	0x0000bc40


	//   ....[4]....
        /*00c4*/ 	.word	0x0000c7b0


	//   ....[5]....
        /*00c8*/ 	.word	0x0000c840


	//----- nvinfo : EIATTR_CRS_STACK_SIZE
	.align		4
.L_420:
        /*00cc*/ 	.byte	0x04, 0x1e
        /*00ce*/ 	.short	(.L_422 - .L_421)
.L_421:
        /*00d0*/ 	.word	0x00000000


	//----- nvinfo : EIATTR_CBANK_PARAM_SIZE
	.align		4
.L_422:
        /*00d4*/ 	.byte	0x03, 0x19
        /*00d6*/ 	.short	0x01d0


	//----- nvinfo : EIATTR_PARAM_CBANK
	.align		4
        /*00d8*/ 	.byte	0x04, 0x0a
        /*00da*/ 	.short	(.L_424 - .L_423)
	.align		4
.L_423:
        /*00dc*/ 	.word	index@(.nv.constant0._ZN5flash16flash_fwd_kernelI23Flash_fwd_kernel_traitsILi128ELi64ELi64ELi4ELb0ELb0EN7cutlass6half_tE19Flash_kernel_traitsILi128ELi64ELi64ELi4ES3_EELb0ELb1ELb0ELb1ELb0ELb0ELb0ELb0EEEvNS_16Flash_fwd_paramsE)
        /*00e0*/ 	.short	0x0210
        /*00e2*/ 	.short	0x01d0


	//----- nvinfo : EIATTR_SW_WAR
	.align		4
.L_424:
        /*00e4*/ 	.byte	0x04, 0x36
        /*00e6*/ 	.short	(.L_426 - .L_425)
.L_425:
        /*00e8*/ 	.word	0x00000008
.L_426:


//--------------------- .nv.info._ZN5flash16flash_fwd_kernelI23Flash_fwd_kernel_traitsILi128ELi64ELi64ELi4ELb0ELb0EN7cutlass6half_tE19Flash_kernel_traitsILi128ELi64ELi64ELi4ES3_EELb0ELb1ELb0ELb1ELb0ELb0ELb1ELb0EEEvNS_16Flash_fwd_paramsE --------------------------
	.section	.nv.info._ZN5flash16flash_fwd_kernelI23Flash_fwd_kernel_traitsILi128ELi64ELi64ELi4ELb0ELb0EN7cutlass6half_tE19Flash_kernel_traitsILi128ELi64ELi64ELi4ES3_EELb0ELb1ELb0ELb1ELb0ELb0ELb1ELb0EEEvNS_16Flash_fwd_paramsE,"",@"SHT_CUDA_INFO"
	.sectionflags	@""
	.align	4


	//----- nvinfo : EIATTR_CUDA_API_VERSION
	.align		4
        /*0000*/ 	.byte	0x04, 0x37
        /*0002*/ 	.short	(.L_428 - .L_427)
.L_427:
        /*0004*/ 	.word	0x00000082


	//----- nvinfo : EIATTR_KPARAM_INFO
	.align		4
.L_428:
        /*0008*/ 	.byte	0x04, 0x17
        /*000a*/ 	.short	(.L_430 - .L_429)
.L_429:
        /*000c*/ 	.word	0x00000000
        /*0010*/ 	.short	0x0000
        /*0012*/ 	.short	0x0000
        /*0014*/ 	.byte	0x00, 0xf0, 0x41, 0x07


	//----- nvinfo : EIATTR_SPARSE_MMA_MASK
	.align		4
.L_430:
        /*0018*/ 	.byte	0x03, 0x50
        /*001a*/ 	.short	0x0000


	//----- nvinfo : EIATTR_MAXREG_COUNT
	.align		4
        /*001c*/ 	.byte	0x03, 0x1b
        /*001e*/ 	.short	0x00ff


	//----- nvinfo : EIATTR_NUM_BARRIERS
	.align		4
        /*0020*/ 	.byte	0x02, 0x4c
        /*0022*/ 	.byte	0x01
	.zero		1


	//----- nvinfo : EIATTR_MERCURY_ISA_VERSION
	.align		4
        /*0024*/ 	.byte	0x03, 0x5f
        /*0026*/ 	.short	0x0101


	//----- nvinfo : EIATTR_COOP_GROUP_MASK_REGIDS
	.align		4
        /*0028*/ 	.byte	0x04, 0x29
        /*002a*/ 	.short	(.L_432 - .L_431)


	//   ....[0]....
.L_431:
        /*002c*/ 	.word	0xffffffff


	//   ....[1]....
        /*0030*/ 	.word	0xffffffff


	//   ....[2]....
        /*0034*/ 	.word	0xffffffff


	//   ....[3]....
        /*0038*/ 	.word	0xffffffff


	//   ....[4]....
        /*003c*/ 	.word	0xffffffff


	//   ....[5]....
        /*0040*/ 	.word	0xffffffff


	//   ....[6]....
        /*0044*/ 	.word	0xffffffff


	//   ....[7]....
        /*0048*/ 	.word	0xffffffff


	//   ....[8]....
        /*004c*/ 	.word	0xffffffff


	//   ....[9]....
        /*0050*/ 	.word	0xffffffff


	//   ....[10]....
        /*0054*/ 	.word	0xffffffff


	//   ....[11]....
        /*0058*/ 	.word	0xffffffff


	//   ....[12]....
        /*005c*/ 	.word	0xffffffff


	//   ....[13]....
        /*0060*/ 	.word	0xffffffff


	//   ....[14]....
        /*0064*/ 	.word	0xffffffff


	//   ....[15]....
        /*0068*/ 	.word	0xffffffff


	//----- nvinfo : EIATTR_COOP_GROUP_INSTR_OFFSETS
	.align		4
.L_432:
        /*006c*/ 	.byte	0x04, 0x28
        /*006e*/ 	.short	(.L_434 - .L_433)


	//   ....[0]....
.L_433:
        /*0070*/ 	.word	0x000042c0


	//   ....[1]....
        /*0074*/ 	.word	0x00004380


	//   ....[2]....
        /*0078*/ 	.word	0x00004390


	//   ....[3]....
        /*007c*/ 	.word	0x00004410


	//   ....[4]....
        /*0080*/ 	.word	0x00007040


	//   ....[5]....
        /*0084*/ 	.word	0x00007050


	//   ....[6]....
        /*0088*/ 	.word	0x00007080


	//   ....[7]....
        /*008c*/ 	.word	0x00007090


	//   ....[8]....
        /*0090*/ 	.word	0x00009ec0


	//   ....[9]....
        /*0094*/ 	.word	0x00009ed0


	//   ....[10]....
        /*0098*/ 	.word	0x00009f00


	//   ....[11]....
        /*009c*/ 	.word	0x00009f10


	//   ....[12]....
        /*00a0*/ 	.word	0x0000b100


	//   ....[13]....
        /*00a4*/ 	.word	0x0000b140


	//   ....[14]....
        /*00a8*/ 	.word	0x0000b1c0


	//   ....[15]....
        /*00ac*/ 	.word	0x0000b1d0


	//----- nvinfo : EIATTR_EXIT_INSTR_OFFSETS
	.align		4
.L_434:
        /*00b0*/ 	.byte	0x04, 0x1c
        /*00b2*/ 	.short	(.L_436 - .L_435)


	//   ....[0]....
.L_435:
        /*00b4*/ 	.word	0x00000310


	//   ....[1]....
        /*00b8*/ 	.word	0x0000c720


	//   ....[2]....
        /*00bc*/ 	.word	0x0000c830


	//   ....[3]....
        /*00c0*/ 	.word	0x0000c850


	//   ....[4]....
        /*00c4*/ 	.word	0x0000d3c0


	//   ....[5]....
        /*00c8*/ 	.word	0x0000d450


	//----- nvinfo : EIATTR_CRS_STACK_SIZE
	.align		4
.L_436:
        /*00cc*/ 	.byte	0x04, 0x1e
        /*00ce*/ 	.short	(.L_438 - .L_437)
.L_437:
        /*00d0*/ 	.word	0x00000000


	//----- nvinfo : EIATTR_CBANK_PARAM_SIZE
	.align		4
.L_438:
        /*00d4*/ 	.byte	0x03, 0x19
        /*00d6*/ 	.short	0x01d0


	//----- nvinfo : EIATTR_PARAM_CBANK
	.align		4
        /*00d8*/ 	.byte	0x04, 0x0a
        /*00da*/ 	.short	(.L_440 - .L_439)
	.align		4
.L_439:
        /*00dc*/ 	.word	index@(.nv.constant0._ZN5flash16flash_fwd_kernelI23Flash_fwd_kernel_traitsILi128ELi64ELi64ELi4ELb0ELb0EN7cutlass6half_tE19Flash_kernel_traitsILi128ELi64ELi64ELi4ES3_EELb0ELb1ELb0ELb1ELb0ELb0ELb1ELb0EEEvNS_16Flash_fwd_paramsE)
        /*00e0*/ 	.short	0x0210
        /*00e2*/ 	.short	0x01d0


	//----- nvinfo : EIATTR_SW_WAR
	.align		4
.L_440:
        /*00e4*/ 	.byte	0x04, 0x36
        /*00e6*/ 	.short	(.L_442 - .L_441)
.L_441:
        /*00e8*/ 	.word	0x00000008
.L_442:


//--------------------- .nv.info._ZN5flash16flash_fwd_kernelI23Flash_fwd_kernel_traitsILi128ELi128ELi32ELi4ELb0ELb0EN7cutlass6half_tE19Flash_kernel_traitsILi128ELi128ELi32ELi4ES3_EELb1ELb1ELb0ELb0ELb0ELb0ELb0ELb0EEEvNS_16Flash_fwd_paramsE --------------------------
	.section	.nv.info._ZN5flash16flash_fwd_kernelI23Flash_fwd_kernel_traitsILi128ELi128ELi32ELi4ELb0ELb0EN7cutlass6half_tE19Flash_kernel_traitsILi128ELi128ELi32ELi4ES3_EELb1ELb1ELb0ELb0ELb0ELb0ELb0ELb0EEEvNS_16Flash_fwd_paramsE,"",@"SHT_CUDA_INFO"
	.sectionflags	@""
	.align	4


	//----- nvinfo : EIATTR_CUDA_API_VERSION
	.align		4
        /*0000*/ 	.byte	0x04, 0x37
        /*0002*/ 	.short	(.L_444 - .L_443)
.L_443:
        /*0004*/ 	.word	0x00000082


	//----- nvinfo : EIATTR_KPARAM_INFO
	.align		4
.L_444:
        /*0008*/ 	.byte	0x04, 0x17
        /*000a*/ 	.short	(.L_446 - .L_445)
.L_445:
        /*000c*/ 	.word	0x00000000
        /*0010*/ 	.short	0x0000
        /*0012*/ 	.short	0x0000
        /*0014*/ 	.byte	0x00, 0xf0, 0x41, 0x07


	//----- nvinfo : EIATTR_SPARSE_MMA_MASK
	.align		4
.L_446:
        /*0018*/ 	.byte	0x03, 0x50
        /*001a*/ 	.short	0x0000


	//----- nvinfo : EIATTR_MAXREG_COUNT
	.align		4
        /*001c*/ 	.byte	0x03, 0x1b
        /*001e*/ 	.short	0x00ff


	//----- nvinfo : EIATTR_NUM_BARRIERS
	.align		4
        /*0020*/ 	.byte	0x02, 0x4c
        /*0022*/ 	.byte	0x01
	.zero		1


	//----- nvinfo : EIATTR_ANNOTATIONS
	.align		4
        /*0024*/ 	.byte	0x04, 0x55
        /*0026*/ 	.short	(.L_448 - .L_447)


	//   ....[0]....
.L_447:
        /* <DEDUP_REMOVED lines=30> */


	//----- nvinfo : EIATTR_MERCURY_ISA_VERSION
	.align		4
.L_448:
        /*01f8*/ 	.byte	0x03, 0x5f
        /*01fa*/ 	.short	0x0101


	//----- nvinfo : EIATTR_COOP_GROUP_MASK_REGIDS
	.align		4
        /*01fc*/ 	.byte	0x04, 0x29
        /*01fe*/ 	.short	(.L_450 - .L_449)


	//   ....[0]....
.L_449:
        /*0200*/ 	.word	0xffffffff


	//   ....[1]....
        /*0204*/ 	.word	0xffffffff


	//   ....[2]....
        /*0208*/ 	.word	0xffffffff


	//   ....[3]....
        /*020c*/ 	.word	0xffffffff


	//   ....[4]....
        /*0210*/ 	.word	0xffffffff


	//   ....[5]....
        /*0214*/ 	.word	0xffffffff


	//   ....[6]....
        /*0218*/ 	.word	0xffffffff


	//   ....[7]....
        /*021c*/ 	.word	0xffffffff


	//   ....[8]....
        /*0220*/ 	.word	0xffffffff


	//   ....[9]....
        /*0224*/ 	.word	0xffffffff


	//   ....[10]....
        /*0228*/ 	.word	0xffffffff


	//   ....[11]....
        /*022c*/ 	.word	0xffffffff


	//   ....[12]....
        /*0230*/ 	.word	0xffffffff


	//   ....[13]....
        /*0234*/ 	.word	0xffffffff


	//   ....[14]....
        /*0238*/ 	.word	0xffffffff


	//   ....[15]....
        /*023c*/ 	.word	0xffffffff


	//   ....[16]....
        /*0240*/ 	.word	0xffffffff


	//   ....[17]....
        /*0244*/ 	.word	0xffffffff


	//   ....[18]....
        /*0248*/ 	.word	0xffffffff


	//   ....[19]....
        /*024c*/ 	.word	0xffffffff


	//   ....[20]....
        /*0250*/ 	.word	0xffffffff


	//   ....[21]....
        /*0254*/ 	.word	0xffffffff


	//   ....[22]....
        /*0258*/ 	.word	0xffffffff


	//   ....[23]....
        /*025c*/ 	.word	0xffffffff


	//   ....[24]....
        /*0260*/ 	.word	0xffffffff


	//   ....[25]....
        /*0264*/ 	.word	0xffffffff


	//   ....[26]....
        /*0268*/ 	.word	0xffffffff


	//   ....[27]....
        /*026c*/ 	.word	0xffffffff


	//   ....[28]....
        /*0270*/ 	.word	0xffffffff


	//   ....[29]....
        /*0274*/ 	.word	0xffffffff


	//   ....[30]....
        /*0278*/ 	.word	0xffffffff


	//   ....[31]....
        /*027c*/ 	.word	0xffffffff


	//   ....[32]....
        /*0280*/ 	.word	0xffffffff


	//   ....[33]....
        /*0284*/ 	.word	0xffffffff


	//   ....[34]....
        /*0288*/ 	.word	0xffffffff


	//   ....[35]....
        /*028c*/ 	.word	0xffffffff


	//   ....[36]....
        /*0290*/ 	.word	0xffffffff


	//   ....[37]....
        /*0294*/ 	.word	0xffffffff


	//   ....[38]....
        /*0298*/ 	.word	0xffffffff


	//   ....[39]....
        /*029c*/ 	.word	0xffffffff


	//   ....[40]....
        /*02a0*/ 	.word	0xffffffff


	//   ....[41]....
        /*02a4*/ 	.word	0xffffffff


	//   ....[42]....
        /*02a8*/ 	.word	0xffffffff


	//   ....[43]....
        /*02ac*/ 	.word	0xffffffff


	//   ....[44]....
        /*02b0*/ 	.word	0xffffffff


	//   ....[45]....
        /*02b4*/ 	.word	0xffffffff


	//   ....[46]....
        /*02b8*/ 	.word	0xffffffff


	//   ....[47]....
        /*02bc*/ 	.word	0xffffffff


	//   ....[48]....
        /*02c0*/ 	.word	0xffffffff


	//   ....[49]....
        /*02c4*/ 	.word	0xffffffff


	//   ....[50]....
        /*02c8*/ 	.word	0xffffffff


	//   ....[51]....
        /*02cc*/ 	.word	0xffffffff


	//   ....[52]....
        /*02d0*/ 	.word	0xffffffff


	//   ....[53]....
        /*02d4*/ 	.word	0xffffffff


	//   ....[54]....
        /*02d8*/ 	.word	0xffffffff


	//   ....[55]....
        /*02dc*/ 	.word	0xffffffff


	//----- nvinfo : EIATTR_COOP_GROUP_INSTR_OFFSETS
	.align		4
.L_450:
        /*02e0*/ 	.byte	0x04, 0x28
        /*02e2*/ 	.short	(.L_452 - .L_451)


	//   ....[0]....
.L_451:
        /*02e4*/ 	.word	0x00003dd0


	//   ....[1]....
        /*02e8*/ 	.word	0x00003e00


	//   ....[2]....
        /*02ec*/ 	.word	0x00003f00


	//   ....[3]....
        /*02f0*/ 	.word	0x00004010


	//   ....[4]....
        /*02f4*/ 	.word	0x00004450


	//   ....[5]....
        /*02f8*/ 	.word	0x00004570


	//   ....[6]....
        /*02fc*/ 	.word	0x000045b0


	//   ....[7]....
        /*0300*/ 	.word	0x00004870


	//   ....[8]....
        /*0304*/ 	.word	0x000069a0


	//   ....[9]....
        /*0308*/ 	.word	0x000069d0


	//   ....[10]....
        /*030c*/ 	.word	0x00006a20


	//   ....[11]....
        /*0310*/ 	.word	0x00006a40


	//   ....[12]....
        /*0314*/ 	.word	0x00006b20


	//   ....[13]....
        /*0318*/ 	.word	0x00006d50


	//   ....[14]....
        /*031c*/ 	.word	0x00006d90


	//   ....[15]....
        /*0320*/ 	.word	0x00006f80


	//   ....[16]....
        /*0324*/ 	.word	0x00009e50


	//   ....[17]....
        /*0328*/ 	.word	0x0000a010


	//   ....[18]....
        /*032c*/ 	.word	0x0000a040


	//   ....[19]....
        /*0330*/ 	.word	0x0000a1f0


	//   ....[20]....
        /*0334*/ 	.word	0x0000a360


	//   ....[21]....
        /*0338*/ 	.word	0x0000a380


	//   ....[22]....
        /*033c*/ 	.word	0x0000a410


	//   ....[23]....
        /*0340*/ 	.word	0x0000a4c0


	//   ....[24]....
        /*0344*/ 	.word	0x0000d700


	//   ....[25]....
        /*0348*/ 	.word	0x0000d8a0


	//   ....[26]....
        /*034c*/ 	.word	0x0000d8d0


	//   ....[27]....
        /*0350*/ 	.word	0x0000da90


	//   ....[28]....
        /*0354*/ 	.word	0x0000dae0


	//   ....[29]....
        /*0358*/ 	.word	0x0000dc40


	//   ....[30]....
        /*035c*/ 	.word	0x0000dc60


	//   ....[31]....
        /*0360*/ 	.word	0x0000dd40


	//   ....[32]....
        /*0364*/ 	.word	0x00011070


	//   ....[33]....
        /*0368*/ 	.word	0x00011090


	//   ....[34]....
        /*036c*/ 	.word	0x00011120


	//   ....[35]....
        /*0370*/ 	.word	0x00011150


	//   ....[36]....
        /*0374*/ 	.word	0x00011180


	//   ....[37]....
        /*0378*/ 	.word	0x000112b0


	//   ....[38]....
        /*037c*/ 	.word	0x000113b0


	//   ....[39]....
        /*0380*/ 	.word	0x00011520


	//   ....[40]....
        /*0384*/ 	.word	0x00014350


	//   ....[41]....
        /*0388*/ 	.word	0x000143e0


	//   ....[42]....
        /*038c*/ 	.word	0x00014430


	//   ....[43]....
        /*0390*/ 	.word	0x00014460


	//   ....[44]....
        /*0394*/ 	.word	0x00014480


	//   ....[45]....
        /*0398*/ 	.word	0x00014740


	//   ....[46]....
        /*039c*/ 	.word	0x00014790


	//   ....[47]....
        /*03a0*/ 	.word	0x000148f0


	//   ....[48]....
        /*03a4*/ 	.word	0x00016480


	//   ....[49]....
        /*03a8*/ 	.word	0x000164c0


	//   ....[50]....
        /*03ac*/ 	.word	0x000164d0


	//   ....[51]....
        /*03b0*/ 	.word	0x000164e0


	//   ....[52]....
        /*03b4*/ 	.word	0x00016520


	//   ....[53]....
        /*03b8*/ 	.word	0x00016540


	//   ....[54]....
        /*03bc*/ 	.word	0x00016550


	//   ....[55]....
        /*03c0*/ 	.word	0x000165d0


	//----- nvinfo : EIATTR_EXIT_INSTR_OFFSETS
	.align		4
.L_452:
        /*03c4*/ 	.byte	0x04, 0x1c
        /*03c6*/ 	.short	(.L_454 - .L_453)


	//   ....[0]....
.L_453:
        /*03c8*/ 	.word	0x00000720


	//   ....[1]....
        /*03cc*/ 	.word	0x00018cd0


	//   ....[2]....
        /*03d0*/ 	.word	0x00018de0


	//   ....[3]....
        /*03d4*/ 	.word	0x00018e00


	//   ....[4]....
        /*03d8*/ 	.word	0x0001a1f0


	//   ....[5]....
        /*03dc*/ 	.word	0x0001a280


	//----- nvinfo : EIATTR_CRS_STACK_SIZE
	.align		4
.L_454:
        /*03e0*/ 	.byte	0x04, 0x1e
        /*03e2*/ 	.short	(.L_456 - .L_455)
.L_455:
        /*03e4*/ 	.word	0x00000000


	//----- nvinfo : EIATTR_CBANK_PARAM_SIZE
	.align		4
.L_456:
        /*03e8*/ 	.byte	0x03, 0x19
        /*03ea*/ 	.short	0x01d0


	//----- nvinfo : EIATTR_PARAM_CBANK
	.align		4
        /*03ec*/ 	.byte	0x04, 0x0a
        /*03ee*/ 	.short	(.L_458 - .L_457)
	.align		4
.L_457:
        /*03f0*/ 	.word	index@(.nv.constant0._ZN5flash16flash_fwd_kernelI23Flash_fwd_kernel_traitsILi128ELi128ELi32ELi4ELb0ELb0EN7cutlass6half_tE19Flash_kernel_traitsILi128ELi128ELi32ELi4ES3_EELb1ELb1ELb0ELb0ELb0ELb0ELb0ELb0EEEvNS_16Flash_fwd_paramsE)
        /*03f4*/ 	.short	0x0210
        /*03f6*/ 	.short	0x01d0


	//----- nvinfo : EIATTR_SW_WAR
	.align		4
.L_458:
        /*03f8*/ 	.byte	0x04, 0x36
        /*03fa*/ 	.short	(.L_460 - .L_459)
.L_459:
        /*03fc*/ 	.word	0x00000008
.L_460:


//--------------------- .nv.info._ZN5flash16flash_fwd_kernelI23Flash_fwd_kernel_traitsILi128ELi128ELi32ELi4ELb0ELb0EN7cutlass6half_tE19Flash_kernel_traitsILi128ELi128ELi32ELi4ES3_EELb1ELb1ELb0ELb0ELb1ELb1ELb0ELb0EEEvNS_16Flash_fwd_paramsE --------------------------
	.section	.nv.info._ZN5flash16flash_fwd_kernelI23Flash_fwd_kernel_traitsILi128ELi128ELi32ELi4ELb0ELb0EN7cutlass6half_tE19Flash_kernel_traitsILi128ELi128ELi32ELi4ES3_EELb1ELb1ELb0ELb0ELb1ELb1ELb0ELb0EEEvNS_16Flash_fwd_paramsE,"",@"SHT_CUDA_INFO"
	.sectionflags	@""
	.align	4


	//----- nvinfo : EIATTR_CUDA_API_VERSION
	.align		4
        /*0000*/ 	.byte	0x04, 0x37
        /*0002*/ 	.short	(.L_462 - .L_461)
.L_461:
        /*0004*/ 	.word	0x00000082


	//----- nvinfo : EIATTR_KPARAM_INFO
	.align		4
.L_462:
        /*0008*/ 	.byte	0x04, 0x17
        /*000a*/ 	.short	(.L_464 - .L_463)
.L_463:
        /*000c*/ 	.word	0x00000000
        /*0010*/ 	.short	0x0000
        /*0012*/ 	.short	0x0000
        /*0014*/ 	.byte	0x00, 0xf0, 0x41, 0x07


	//----- nvinfo : EIATTR_SPARSE_MMA_MASK
	.align		4
.L_464:
        /*0018*/ 	.byte	0x03, 0x50
        /*001a*/ 	.short	0x0000


	//----- nvinfo : EIATTR_MAXREG_COUNT
	.align		4
        /*001c*/ 	.byte	0x03, 0x1b
        /*001e*/ 	.short	0x00ff


	//----- nvinfo : EIATTR_NUM_BARRIERS
	.align		4
        /*0020*/ 	.byte	0x02, 0x4c
        /*0022*/ 	.byte	0x01
	.zero		1


	//----- nvinfo : EIATTR_ANNOTATIONS
	.align		4
        /*0024*/ 	.byte	0x04, 0x55
        /*0026*/ 	.short	(.L_466 - .L_465)


	//   ....[0]....
.L_465:
        /* <DEDUP_REMOVED lines=22> */


	//----- nvinfo : EIATTR_MERCURY_ISA_VERSION
	.align		4
.L_466:
        /*0178*/ 	.byte	0x03, 0x5f
        /*017a*/ 	.short	0x0101


	//----- nvinfo : EIATTR_COOP_GROUP_MASK_REGIDS
	.align		4
        /*017c*/ 	.byte	0x04, 0x29
        /*017e*/ 	.short	(.L_468 - .L_467)


	//   ....[0]....
.L_467:
        /*0180*/ 	.word	0xffffffff


	//   ....[1]....
        /*0184*/ 	.word	0xffffffff


	//   ....[2]....
        /*0188*/ 	.word	0xffffffff


	//   ....[3]....
        /*018c*/ 	.word	0xffffffff


	//   ....[4]....
        /*0190*/ 	.word	0xffffffff


	//   ....[5]....
        /*0194*/ 	.word	0xffffffff


	//   ....[6]....
        /*0198*/ 	.word	0xffffffff


	//   ....[7]....
        /*019c*/ 	.word	0xffffffff


	//   ....[8]....
        /*01a0*/ 	.word	0xffffffff


	//   ....[9]....
        /*01a4*/ 	.word	0xffffffff


	//   ....[10]....
        /*01a8*/ 	.word	0xffffffff


	//   ....[11]....
        /*01ac*/ 	.word	0xffffffff


	//   ....[12]....
        /*01b0*/ 	.word	0xffffffff


	//   ....[13]....
        /*01b4*/ 	.word	0xffffffff


	//   ....[14]....
        /*01b8*/ 	.word	0xffffffff


	//   ....[15]....
        /*01bc*/ 	.word	0xffffffff


	//   ....[16]....
        /*01c0*/ 	.word	0xffffffff


	//   ....[17]....
        /*01c4*/ 	.word	0xffffffff


	//   ....[18]....
        /*01c8*/ 	.word	0xffffffff


	//   ....[19]....
        /*01cc*/ 	.word	0xffffffff


	//   ....[20]....
        /*01d0*/ 	.word	0xffffffff


	//   ....[21]....
        /*01d4*/ 	.word	0xffffffff


	//   ....[22]....
        /*01d8*/ 	.word	0xffffffff


	//   ....[23]....
        /*01dc*/ 	.word	0xffffffff


	//   ....[24]....
        /*01e0*/ 	.word	0xffffffff


	//   ....[25]....
        /*01e4*/ 	.word	0xffffffff


	//   ....[26]....
        /*01e8*/ 	.word	0xffffffff


	//   ....[27]....
        /*01ec*/ 	.word	0xffffffff


	//   ....[28]....
        /*01f0*/ 	.word	0xffffffff


	//   ....[29]....
        /*01f4*/ 	.word	0xffffffff


	//   ....[30]....
        /*01f8*/ 	.word	0xffffffff


	//   ....[31]....
        /*01fc*/ 	.word	0xffffffff


	//   ....[32]....
        /*0200*/ 	.word	0xffffffff


	//   ....[33]....
        /*0204*/ 	.word	0xffffffff


	//   ....[34]....
        /*0208*/ 	.word	0xffffffff


	//   ....[35]....
        /*020c*/ 	.word	0xffffffff


	//   ....[36]....
        /*0210*/ 	.word	0xffffffff


	//   ....[37]....
        /*0214*/ 	.word	0xffffffff


	//   ....[38]....
        /*0218*/ 	.word	0xffffffff


	//   ....[39]....
        /*021c*/ 	.word	0xffffffff


	//   ....[40]....
        /*0220*/ 	.word	0xffffffff


	//   ....[41]....
        /*0224*/ 	.word	0xffffffff


	//   ....[42]....
        /*0228*/ 	.word	0xffffffff


	//   ....[43]....
        /*022c*/ 	.word	0xffffffff


	//   ....[44]....
        /*0230*/ 	.word	0xffffffff


	//   ....[45]....
        /*0234*/ 	.word	0xffffffff


	//   ....[46]....
        /*0238*/ 	.word	0xffffffff


	//   ....[47]....
        /*023c*/ 	.word	0xffffffff


	//----- nvinfo : EIATTR_COOP_GROUP_INSTR_OFFSETS
	.align		4
.L_468:
        /*0240*/ 	.byte	0x04, 0x28
        /*0242*/ 	.short	(.L_470 - .L_469)


	//   ....[0]....
.L_469:
        /*0244*/ 	.word	0x00002130


	//   ....[1]....
        /*0248*/ 	.word	0x00002250


	//   ....[2]....
        /*024c*/ 	.word	0x000023f0


	//   ....[3]....
        /*0250*/ 	.word	0x000024b0


	//   ....[4]....
        /*0254*/ 	.word	0x00002cd0


	//   ....[5]....
        /*0258*/ 	.word	0x00002e30


	//   ....[6]....
        /*025c*/ 	.word	0x00002ed0


	//   ....[7]....
        /*0260*/ 	.word	0x000030d0


	//   ....[8]....
        /*0264*/ 	.word	0x00004920


	//   ....[9]....
        /*0268*/ 	.word	0x00004a40


	//   ....[10]....
        /*026c*/ 	.word	0x00004b00


	//   ....[11]....
        /*0270*/ 	.word	0x00004d10


	//   ....[12]....
        /*0274*/ 	.word	0x00004d40


	//   ....[13]....
        /*0278*/ 	.word	0x00004f10


	//   ....[14]....
        /*027c*/ 	.word	0x00004f60


	//   ....[15]....
        /*0280*/ 	.word	0x00005180


	//   ....[16]....
        /*0284*/ 	.word	0x00007ee0


	//   ....[17]....
        /*0288*/ 	.word	0x000080f0


	//   ....[18]....
        /*028c*/ 	.word	0x00008160


	//   ....[19]....
        /*0290*/ 	.word	0x000082e0


	//   ....[20]....
        /*0294*/ 	.word	0x00008380


	//   ....[21]....
        /*0298*/ 	.word	0x000084b0


	//   ....[22]....
        /*029c*/ 	.word	0x00008560


	//   ....[23]....
        /*02a0*/ 	.word	0x000085f0


	//   ....[24]....
        /*02a4*/ 	.word	0x0000b490


	//   ....[25]....
        /*02a8*/ 	.word	0x0000b650


	//   ....[26]....
        /*02ac*/ 	.word	0x0000b6e0


	//   ....[27]....
        /*02b0*/ 	.word	0x0000b8e0


	//   ....[28]....
        /*02b4*/ 	.word	0x0000b940


	//   ....[29]....
        /*02b8*/ 	.word	0x0000b9e0


	//   ....[30]....
        /*02bc*/ 	.word	0x0000bac0


	//   ....[31]....
        /*02c0*/ 	.word	0x0000bcf0


	//   ....[32]....
        /*02c4*/ 	.word	0x0000e860


	//   ....[33]....
        /*02c8*/ 	.word	0x0000e880


	//   ....[34]....
        /*02cc*/ 	.word	0x0000e8d0


	//   ....[35]....
        /*02d0*/ 	.word	0x0000e8f0


	//   ....[36]....
        /*02d4*/ 	.word	0x0000ea10


	//   ....[37]....
        /*02d8*/ 	.word	0x0000ec60


	//   ....[38]....
        /*02dc*/ 	.word	0x0000ee20


	//   ....[39]....
        /*02e0*/ 	.word	0x0000efe0


	//   ....[40]....
        /*02e4*/ 	.word	0x00010920


	//   ....[41]....
        /*02e8*/ 	.word	0x00010960


	//   ....[42]....
        /*02ec*/ 	.word	0x000109a0


	//   ....[43]....
        /*02f0*/ 	.word	0x000109c0


	//   ....[44]....
        /*02f4*/ 	.word	0x00010a20


	//   ....[45]....
        /*02f8*/ 	.word	0x00010a40


	//   ....[46]....
        /*02fc*/ 	.word	0x00010a60


	//   ....[47]....
        /*0300*/ 	.word	0x00010a80


	//----- nvinfo : EIATTR_EXIT_INSTR_OFFSETS
	.align		4
.L_470:
        /*0304*/ 	.byte	0x04, 0x1c
        /*0306*/ 	.short	(.L_472 - .L_471)


	//   ....[0]....
.L_471:
        /*0308*/ 	.word	0x00000400


	//   ....[1]....
        /*030c*/ 	.word	0x00012930


	//   ....[2]....
        /*0310*/ 	.word	0x000134b0


	//   ....[3]....
        /*0314*/ 	.word	0x00013540


	//----- nvinfo : EIATTR_CRS_STACK_SIZE
	.align		4
.L_472:
        /*0318*/ 	.byte	0x04, 0x1e
        /*031a*/ 	.short	(.L_474 - .L_473)
.L_473:
        /*031c*/ 	.word	0x00000000


	//----- nvinfo : EIATTR_CBANK_PARAM_SIZE
	.align		4
.L_474:
        /*0320*/ 	.byte	0x03, 0x19
        /*0322*/ 	.short	0x01d0


	//----- nvinfo : EIATTR_PARAM_CBANK
	.align		4
        /*0324*/ 	.byte	0x04, 0x0a
        /*0326*/ 	.short	(.L_476 - .L_475)
	.align		4
.L_475:
        /*0328*/ 	.word	index@(.nv.constant0._ZN5flash16flash_fwd_kernelI23Flash_fwd_kernel_traitsILi128ELi128ELi32ELi4ELb0ELb0EN7cutlass6half_tE19Flash_kernel_traitsILi128ELi128ELi32ELi4ES3_EELb1ELb1ELb0ELb0ELb1ELb1ELb0ELb0EEEvNS_16Flash_fwd_paramsE)
        /*032c*/ 	.short	0x0210
        /*032e*/ 	.short	0x01d0


	//----- nvinfo : EIATTR_SW_WAR
	.align		4
.L_476:
        /*0330*/ 	.byte	0x04, 0x36
        /*0332*/ 	.short	(.L_478 - .L_477)
.L_477:
        /*0334*/ 	.word	0x00000008
.L_478:


//--------------------- .nv.info._ZN5flash16flash_fwd_kernelI23Flash_fwd_kernel_traitsILi128ELi128ELi32ELi4ELb0ELb0EN7cutlass6half_tE19Flash_kernel_traitsILi128ELi128ELi32ELi4ES3_EELb0ELb1ELb0ELb0ELb1ELb1ELb1ELb0EEEvNS_16Flash_fwd_paramsE --------------------------
	.section	.nv.info._ZN5flash16flash_fwd_kernelI23Flash_fwd_kernel_traitsILi128ELi128ELi32ELi4ELb0ELb0EN7cutlass6half_tE19Flash_kernel_traitsILi128ELi128ELi32ELi4ES3_EELb0ELb1ELb0ELb0ELb1ELb1ELb1ELb0EEEvNS_16Flash_fwd_paramsE,"",@"SHT_CUDA_INFO"
	.sectionflags	@""
	.align	4


	//----- nvinfo : EIATTR_CUDA_API_VERSION
	.align		4
        /*0000*/ 	.byte	0x04, 0x37
        /*0002*/ 	.short	(.L_480 - .L_479)
.L_479:
        /*0004*/ 	.word	0x00000082


	//----- nvinfo : EIATTR_KPARAM_INFO
	.align		4
.L_480:
        /*0008*/ 	.byte	0x04, 0x17
        /*000a*/ 	.short	(.L_482 - .L_481)
.L_481:
        /*000c*/ 	.word	0x00000000
        /*0010*/ 	.short	0x0000
        /*0012*/ 	.short	0x0000
        /*0014*/ 	.byte	0x00, 0xf0, 0x41, 0x07


	//----- nvinfo : EIATTR_SPARSE_MMA_MASK
	.align		4
.L_482:
        /*0018*/ 	.byte	0x03, 0x50
        /*001a*/ 	.short	0x0000


	//----- nvinfo : EIATTR_MAXREG_COUNT
	.align		4
        /*001c*/ 	.byte	0x03, 0x1b
        /*001e*/ 	.short	0x00ff


	//----- nvinfo : EIATTR_NUM_BARRIERS
	.align		4
        /*0020*/ 	.byte	0x02, 0x4c
        /*0022*/ 	.byte	0x01
	.zero		1


	//----- nvinfo : EIATTR_ANNOTATIONS
	.align		4
        /*0024*/ 	.byte	0x04, 0x55
        /*0026*/ 	.short	(.L_484 - .L_483)


	//   ....[0]....
.L_483:
        /*0028*/ 	.word	0x00000001
        /*002c*/ 	.byte	0x30, 0x0d, 0x00, 0x00, 0x01, 0x00, 0x00, 0x00, 0x20, 0x87, 0x00, 0x00, 0x01, 0x00, 0x00, 0x00
        /*003c*/ 	.byte	0x40, 0x87, 0x00, 0x00, 0x01, 0x00, 0x00, 0x00, 0x30, 0x8c, 0x00, 0x00, 0x01, 0x00, 0x00, 0x00
        /*004c*/ 	.byte	0x60, 0x8c, 0x00, 0x00, 0x01, 0x00, 0x00, 0x00, 0x90, 0xb2, 0x00, 0x00


	//----- nvinfo : EIATTR_MERCURY_ISA_VERSION
	.align		4
.L_484:
        /*0058*/ 	.byte	0x03, 0x5f
        /*005a*/ 	.short	0x0101


	//----- nvinfo : EIATTR_COOP_GROUP_MASK_REGIDS
	.align		4
        /*005c*/ 	.byte	0x04, 0x29
        /*005e*/ 	.short	(.L_486 - .L_485)


	//   ....[0]....
.L_485:
        /*0060*/ 	.word	0xffffffff


	//   ....[1]....
        /*0064*/ 	.word	0xffffffff


	//   ....[2]....
        /*0068*/ 	.word	0xffffffff


	//   ....[3]....
        /*006c*/ 	.word	0xffffffff


	//   ....[4]....
        /*0070*/ 	.word	0xffffffff


	//   ....[5]....
        /*0074*/ 	.word	0xffffffff


	//   ....[6]....
        /*0078*/ 	.word	0xffffffff


	//   ....[7]....
        /*007c*/ 	.word	0xffffffff


	//   ....[8]....
        /*0080*/ 	.word	0xffffffff


	//   ....[9]....
        /*0084*/ 	.word	0xffffffff


	//   ....[10]....
        /*0088*/ 	.word	0xffffffff


	//   ....[11]....
        /*008c*/ 	.word	0xffffffff


	//   ....[12]....
        /*0090*/ 	.word	0xffffffff


	//   ....[13]....
        /*0094*/ 	.word	0xffffffff


	//   ....[14]....
        /*0098*/ 	.word	0xffffffff


	//   ....[15]....
        /*009c*/ 	.word	0xffffffff


	//   ....[16]....
        /*00a0*/ 	.word	0xffffffff


	//   ....[17]....
        /*00a4*/ 	.word	0xffffffff


	//   ....[18]....
        /*00a8*/ 	.word	0xffffffff


	//   ....[19]....
        /*00ac*/ 	.word	0xffffffff


	//   ....[20]....
        /*00b0*/ 	.word	0xffffffff


	//   ....[21]....
        /*00b4*/ 	.word	0xffffffff


	//   ....[22]....
        /*00b8*/ 	.word	0xffffffff


	//   ....[23]....
        /*00bc*/ 	.word	0xffffffff


	//   ....[24]....
        /*00c0*/ 	.word	0xffffffff


	//   ....[25]....
        /*00c4*/ 	.word	0xffffffff


	//   ....[26]....
        /*00c8*/ 	.word	0xffffffff


	//   ....[27]....
        /*00cc*/ 	.word	0xffffffff


	//   ....[28]....
        /*00d0*/ 	.word	0xffffffff


	//   ....[29]....
        /*00d4*/ 	.word	0xffffffff


	//   ....[30]....
        /*00d8*/ 	.word	0xffffffff


	//   ....[31]....
        /*00dc*/ 	.word	0xffffffff


	//   ....[32]....
        /*00e0*/ 	.word	0xffffffff


	//   ....[33]....
        /*00e4*/ 	.word	0xffffffff


	//   ....[34]....
        /*00e8*/ 	.word	0xffffffff


	//   ....[35]....
        /*00ec*/ 	.word	0xffffffff


	//   ....[36]....
        /*00f0*/ 	.word	0xffffffff


	//   ....[37]....
        /*00f4*/ 	.word	0xffffffff


	//   ....[38]....
        /*00f8*/ 	.word	0xffffffff


	//   ....[39]....
        /*00fc*/ 	.word	0xffffffff


	//   ....[40]....
        /*0100*/ 	.word	0xffffffff


	//   ....[41]....
        /*0104*/ 	.word	0xffffffff


	//   ....[42]....
        /*0108*/ 	.word	0xffffffff


	//   ....[43]....
        /*010c*/ 	.word	0xffffffff


	//   ....[44]....
        /*0110*/ 	.word	0xffffffff


	//   ....[45]....
        /*0114*/ 	.word	0xffffffff


	//   ....[46]....
        /*0118*/ 	.word	0xffffffff


	//   ....[47]....
        /*011c*/ 	.word	0xffffffff


	//----- nvinfo : EIATTR_COOP_GROUP_INSTR_OFFSETS
	.align		4
.L_486:
        /*0120*/ 	.byte	0x04, 0x28
        /*0122*/ 	.short	(.L_488 - .L_487)


	//   ....[0]....
.L_487:
        /*0124*/ 	.word	0x00001f30


	//   ....[1]....
        /*0128*/ 	.word	0x000020d0


	//   ....[2]....
        /*012c*/ 	.word	0x00002130


	//   ....[3]....
        /*0130*/ 	.word	0x00002280


	//   ....[4]....
        /*0134*/ 	.word	0x00002400


	//   ....[5]....
        /*0138*/ 	.word	0x000025c0


	//   ....[6]....
        /*013c*/ 	.word	0x00002830


	//   ....[7]....
        /*0140*/ 	.word	0x00002a00


	//   ....[8]....
        /*0144*/ 	.word	0x00004070


	//   ....[9]....
        /*0148*/ 	.word	0x00004240


	//   ....[10]....
        /*014c*/ 	.word	0x00004490


	//   ....[11]....
        /*0150*/ 	.word	0x00004560


	//   ....[12]....
        /*0154*/ 	.word	0x000045a0


	//   ....[13]....
        /*0158*/ 	.word	0x000045c0


	//   ....[14]....
        /*015c*/ 	.word	0x00004690


	//   ....[15]....
        /*0160*/ 	.word	0x00004700


	//   ....[16]....
        /*0164*/ 	.word	0x00006b80


	//   ....[17]....
        /*0168*/ 	.word	0x00006db0


	//   ....[18]....
        /*016c*/ 	.word	0x00007040


	//   ....[19]....
        /*0170*/ 	.word	0x00007090


	//   ....[20]....
        /*0174*/ 	.word	0x000070b0


	//   ....[21]....
        /*0178*/ 	.word	0x00007130


	//   ....[22]....
        /*017c*/ 	.word	0x00007170


	//   ....[23]....
        /*0180*/ 	.word	0x00007190


	//   ....[24]....
        /*0184*/ 	.word	0x00009770


	//   ....[25]....
        /*0188*/ 	.word	0x000098d0


	//   ....[26]....
        /*018c*/ 	.word	0x00009940


	//   ....[27]....
        /*0190*/ 	.word	0x00009b30


	//   ....[28]....
        /*0194*/ 	.word	0x00009b50


	//   ....[29]....
        /*0198*/ 	.word	0x00009b80


	//   ....[30]....
        /*019c*/ 	.word	0x00009cc0


	//   ....[31]....
        /*01a0*/ 	.word	0x00009cf0


	//   ....[32]....
        /*01a4*/ 	.word	0x0000c1e0


	//   ....[33]....
        /*01a8*/ 	.word	0x0000c260


	//   ....[34]....
        /*01ac*/ 	.word	0x0000c290


	//   ....[35]....
        /*01b0*/ 	.word	0x0000c2a0


	//   ....[36]....
        /*01b4*/ 	.word	0x0000c330


	//   ....[37]....
        /*01b8*/ 	.word	0x0000c340


	//   ....[38]....
        /*01bc*/ 	.word	0x0000c350


	//   ....[39]....
        /*01c0*/ 	.word	0x0000c360


	//   ....[40]....
        /*01c4*/ 	.word	0x0000d9d0


	//   ....[41]....
        /*01c8*/ 	.word	0x0000da10


	//   ....[42]....
        /*01cc*/ 	.word	0x0000da50


	//   ....[43]....
        /*01d0*/ 	.word	0x0000da70


	//   ....[44]....
        /*01d4*/ 	.word	0x0000db00


	//   ....[45]....
        /*01d8*/ 	.word	0x0000db30


	//   ....[46]....
        /*01dc*/ 	.word	0x0000db50


	//   ....[47]....
        /*01e0*/ 	.word	0x0000db60


	//----- nvinfo : EIATTR_EXIT_INSTR_OFFSETS
	.align		4
.L_488:
        /*01e4*/ 	.byte	0x04, 0x1c
        /*01e6*/ 	.short	(.L_490 - .L_489)


	//   ....[0]....
.L_489:
        /*01e8*/ 	.word	0x000001b0


	//   ....[1]....
        /*01ec*/ 	.word	0x0000f990


	//   ....[2]....
        /*01f0*/ 	.word	0x00010500


	//   ....[3]....
        /*01f4*/ 	.word	0x00010590


	//----- nvinfo : EIATTR_CRS_STACK_SIZE
	.align		4
.L_490:
        /*01f8*/ 	.byte	0x04, 0x1e
        /*01fa*/ 	.short	(.L_492 - .L_491)
.L_491:
        /*01fc*/ 	.word	0x00000000


	//----- nvinfo : EIATTR_CBANK_PARAM_SIZE
	.align		4
.L_492:
        /*0200*/ 	.byte	0x03, 0x19
        /*0202*/ 	.short	0x01d0


	//----- nvinfo : EIATTR_PARAM_CBANK
	.align		4
        /*0204*/ 	.byte	0x04, 0x0a
        /*0206*/ 	.short	(.L_494 - .L_493)
	.align		4
.L_493:
        /*0208*/ 	.word	index@(.nv.constant0._ZN5flash16flash_fwd_kernelI23Flash_fwd_kernel_traitsILi128ELi128ELi32ELi4ELb0ELb0EN7cutlass6half_tE19Flash_kernel_traitsILi128ELi128ELi32ELi4ES3_EELb0ELb1ELb0ELb0ELb1ELb1ELb1ELb0EEEvNS_16Flash_fwd_paramsE)
        /*020c*/ 	.short	0x0210
        /*020e*/ 	.short	0x01d0


	//----- nvinfo : EIATTR_SW_WAR
	.align		4
.L_494:
        /*0210*/ 	.byte	0x04, 0x36
        /*0212*/ 	.short	(.L_496 - .L_495)
.L_495:
        /*0214*/ 	.word	0x00000008
.L_496:


//--------------------- .nv.info._ZN5flash16flash_fwd_kernelI23Flash_fwd_kernel_traitsILi128ELi128ELi32ELi4ELb0ELb0EN7cutlass6half_tE19Flash_kernel_traitsILi128ELi128ELi32ELi4ES3_EELb1ELb1ELb0ELb0ELb0ELb1ELb0ELb0EEEvNS_16Flash_fwd_paramsE --------------------------
	.section	.nv.info._ZN5flash16flash_fwd_kernelI23Flash_fwd_kernel_traitsILi128ELi128ELi32ELi4ELb0ELb0EN7cutlass6half_tE19Flash_kernel_traitsILi128ELi128ELi32ELi4ES3_EELb1ELb1ELb0ELb0ELb0ELb1ELb0ELb0EEEvNS_16Flash_fwd_paramsE,"",@"SHT_CUDA_INFO"
	.sectionflags	@""
	.align	4


	//----- nvinfo : EIATTR_CUDA_API_VERSION
	.align		4
        /*0000*/ 	.byte	0x04, 0x37
        /*0002*/ 	.short	(.L_498 - .L_497)
.L_497:
        /*0004*/ 	.word	0x00000082


	//----- nvinfo : EIATTR_KPARAM_INFO
	.align		4
.L_498:
        /*0008*/ 	.byte	0x04, 0x17
        /*000a*/ 	.short	(.L_500 - .L_499)
.L_499:
        /*000c*/ 	.word	0x00000000
        /*0010*/ 	.short	0x0000
        /*0012*/ 	.short	0x0000
        /*0014*/ 	.byte	0x00, 0xf0, 0x41, 0x07


	//----- nvinfo : EIATTR_SPARSE_MMA_MASK
	.align		4
.L_500:
        /*0018*/ 	.byte	0x03, 0x50
        /*001a*/ 	.short	0x0000


	//----- nvinfo : EIATTR_MAXREG_COUNT
	.align		4
        /*001c*/ 	.byte	0x03, 0x1b
        /*001e*/ 	.short	0x00ff


	//----- nvinfo : EIATTR_NUM_BARRIERS
	.align		4
        /*0020*/ 	.byte	0x02, 0x4c
        /*0022*/ 	.byte	0x01
	.zero		1


	//----- nvinfo : EIATTR_ANNOTATIONS
	.align		4
        /*0024*/ 	.byte	0x04, 0x55
        /*0026*/ 	.short	(.L_502 - .L_501)


	//   ....[0]....
.L_501:
        /* <DEDUP_REMOVED lines=31> */


	//----- nvinfo : EIATTR_MERCURY_ISA_VERSION
	.align		4
.L_502:
        /*0200*/ 	.byte	0x03, 0x5f
        /*0202*/ 	.short	0x0101


	//----- nvinfo : EIATTR_COOP_GROUP_MASK_REGIDS
	.align		4
        /*0204*/ 	.byte	0x04, 0x29
        /*0206*/ 	.short	(.L_504 - .L_503)


	//   ....[0]....
.L_503:
        /*0208*/ 	.word	0xffffffff


	//   ....[1]....
        /*020c*/ 	.word	0xffffffff


	//   ....[2]....
        /*0210*/ 	.word	0xffffffff


	//   ....[3]....
        /*0214*/ 	.word	0xffffffff


	//   ....[4]....
        /*0218*/ 	.word	0xffffffff


	//   ....[5]....
        /*021c*/ 	.word	0xffffffff


	//   ....[6]....
        /*0220*/ 	.word	0xffffffff


	//   ....[7]....
        /*0224*/ 	.word	0xffffffff


	//   ....[8]....
        /*0228*/ 	.word	0xffffffff


	//   ....[9]....
        /*022c*/ 	.word	0xffffffff


	//   ....[10]....
        /*0230*/ 	.word	0xffffffff


	//   ....[11]....
        /*0234*/ 	.word	0xffffffff


	//   ....[12]....
        /*0238*/ 	.word	0xffffffff


	//   ....[13]....
        /*023c*/ 	.word	0xffffffff


	//   ....[14]....
        /*0240*/ 	.word	0xffffffff


	//   ....[15]....
        /*0244*/ 	.word	0xffffffff


	//   ....[16]....
        /*0248*/ 	.word	0xffffffff


	//   ....[17]....
        /*024c*/ 	.word	0xffffffff


	//   ....[18]....
        /*0250*/ 	.word	0xffffffff


	//   ....[19]....
        /*0254*/ 	.word	0xffffffff


	//   ....[20]....
        /*0258*/ 	.word	0xffffffff


	//   ....[21]....
        /*025c*/ 	.word	0xffffffff


	//   ....[22]....
        /*0260*/ 	.word	0xffffffff


	//   ....[23]....
        /*0264*/ 	.word	0xffffffff


	//   ....[24]....
        /*0268*/ 	.word	0xffffffff


	//   ....[25]....
        /*026c*/ 	.word	0xffffffff


	//   ....[26]....
        /*0270*/ 	.word	0xffffffff


	//   ....[27]....
        /*0274*/ 	.word	0xffffffff


	//   ....[28]....
        /*0278*/ 	.word	0xffffffff


	//   ....[29]....
        /*027c*/ 	.word	0xffffffff


	//   ....[30]....
        /*0280*/ 	.word	0xffffffff


	//   ....[31]....
        /*0284*/ 	.word	0xffffffff


	//   ....[32]....
        /*0288*/ 	.word	0xffffffff


	//   ....[33]....
        /*028c*/ 	.word	0xffffffff


	//   ....[34]....
        /*0290*/ 	.word	0xffffffff


	//   ....[35]....
        /*0294*/ 	.word	0xffffffff


	//   ....[36]....
        /*0298*/ 	.word	0xffffffff


	//   ....[37]....
        /*029c*/ 	.word	0xffffffff


	//   ....[38]....
        /*02a0*/ 	.word	0xffffffff


	//   ....[39]....
        /*02a4*/ 	.word	0xffffffff


	//   ....[40]....
        /*02a8*/ 	.word	0xffffffff


	//   ....[41]....
        /*02ac*/ 	.word	0xffffffff


	//   ....[42]....
        /*02b0*/ 	.word	0xffffffff


	//   ....[43]....
        /*02b4*/ 	.word	0xffffffff


	//   ....[44]....
        /*02b8*/ 	.word	0xffffffff


	//   ....[45]....
        /*02bc*/ 	.word	0xffffffff


	//   ....[46]....
        /*02c0*/ 	.word	0xffffffff


	//   ....[47]....
        /*02c4*/ 	.word	0xffffffff


	//   ....[48]....
        /*02c8*/ 	.word	0xffffffff


	//   ....[49]....
        /*02cc*/ 	.word	0xffffffff


	//   ....[50]....
        /*02d0*/ 	.word	0xffffffff


	//   ....[51]....
        /*02d4*/ 	.word	0xffffffff


	//   ....[52]....
        /*02d8*/ 	.word	0xffffffff


	//   ....[53]....
        /*02dc*/ 	.word	0xffffffff


	//   ....[54]....
        /*02e0*/ 	.word	0xffffffff


	//   ....[55]....
        /*02e4*/ 	.word	0xffffffff


	//----- nvinfo : EIATTR_COOP_GROUP_INSTR_OFFSETS
	.align		4
.L_504:
        /*02e8*/ 	.byte	0x04, 0x28
        /*02ea*/ 	.short	(.L_506 - .L_505)


	//   ....[0]....
.L_505:
        /*02ec*/ 	.word	0x00002d60


	//   ....[1]....
        /*02f0*/ 	.word	0x00002f60


	//   ....[2]....
        /*02f4*/ 	.word	0x00002fa0


	//   ....[3]....
        /*02f8*/ 	.word	0x00003140


	//   ....[4]....
        /*02fc*/ 	.word	0x00003880


	//   ....[5]....
        /*0300*/ 	.word	0x00003b20


	//   ....[6]....
        /*0304*/ 	.word	0x00003b50


	//   ....[7]....
        /*0308*/ 	.word	0x00003db0


	//   ....[8]....
        /*030c*/ 	.word	0x00005a50


	//   ....[9]....
        /*0310*/ 	.word	0x00005bb0


	//   ....[10]....
        /*0314*/ 	.word	0x00005bf0


	//   ....[11]....
        /*0318*/ 	.word	0x00005da0


	//   ....[12]....
        /*031c*/ 	.word	0x00005df0


	//   ....[13]....
        /*0320*/ 	.word	0x00005ed0


	//   ....[14]....
        /*0324*/ 	.word	0x00005f60


	//   ....[15]....
        /*0328*/ 	.word	0x00006050


	//   ....[16]....
        /*032c*/ 	.word	0x00008fd0


	//   ....[17]....
        /*0330*/ 	.word	0x000091c0


	//   ....[18]....
        /*0334*/ 	.word	0x00009220


	//   ....[19]....
        /*0338*/ 	.word	0x00009320


	//   ....[20]....
        /*033c*/ 	.word	0x00009360


	//   ....[21]....
        /*0340*/ 	.word	0x00009430


	//   ....[22]....
        /*0344*/ 	.word	0x00009470


	//   ....[23]....
        /*0348*/ 	.word	0x00009560


	//   ....[24]....
        /*034c*/ 	.word	0x0000c3e0


	//   ....[25]....
        /*0350*/ 	.word	0x0000c5f0


	//   ....[26]....
        /*0354*/ 	.word	0x0000c620


	//   ....[27]....
        /*0358*/ 	.word	0x0000c740


	//   ....[28]....
        /*035c*/ 	.word	0x0000c7a0


	//   ....[29]....
        /*0360*/ 	.word	0x0000c890


	//   ....[30]....
        /*0364*/ 	.word	0x0000c8f0


	//   ....[31]....
        /*0368*/ 	.word	0x0000ca10


	//   ....[32]....
        /*036c*/ 	.word	0x0000f3d0


	//   ....[33]....
        /*0370*/ 	.word	0x0000f670


	//   ....[34]....
        /*0374*/ 	.word	0x0000f6d0


	//   ....[35]....
        /*0378*/ 	.word	0x0000f7b0


	//   ....[36]....
        /*037c*/ 	.word	0x0000f860


	//   ....[37]....
        /*0380*/ 	.word	0x0000f960


	//   ....[38]....
        /*0384*/ 	.word	0x0000f990


	//   ....[39]....
        /*0388*/ 	.word	0x0000fb20


	//   ....[40]....
        /*038c*/ 	.word	0x00012610


	//   ....[41]....
        /*0390*/ 	.word	0x00012630


	//   ....[42]....
        /*0394*/ 	.word	0x00012670


	//   ....[43]....
        /*0398*/ 	.word	0x00012690


	//   ....[44]....
        /*039c*/ 	.word	0x00012810


	//   ....[45]....
        /*03a0*/ 	.word	0x00012a00


	//   ....[46]....
        /*03a4*/ 	.word	0x00012bc0


	//   ....[47]....
        /*03a8*/ 	.word	0x00012d90


	//   ....[48]....
        /*03ac*/ 	.word	0x000146d0


	//   ....[49]....
        /*03b0*/ 	.word	0x00014710


	//   ....[50]....
        /*03b4*/ 	.word	0x00014730


	//   ....[51]....
        /*03b8*/ 	.word	0x00014740


	//   ....[52]....
        /*03bc*/ 	.word	0x00014780


	//   ....[53]....
        /*03c0*/ 	.word	0x000147a0


	//   ....[54]....
        /*03c4*/ 	.word	0x00014820


	//   ....[55]....
        /*03c8*/ 	.word	0x00014850


	//----- nvinfo : EIATTR_EXIT_INSTR_OFFSETS
	.align		4
.L_506:
        /*03cc*/ 	.byte	0x04, 0x1c
        /*03ce*/ 	.short	(.L_508 - .L_507)


	//   ....[0]....
.L_507:
        /*03d0*/ 	.word	0x00000720


	//   ....[1]....
        /*03d4*/ 	.word	0x00016d90


	//   ....[2]....
        /*03d8*/ 	.word	0x00016e80


	//   ....[3]....
        /*03dc*/ 	.word	0x000180e0


	//   ....[4]....
        /*03e0*/ 	.word	0x00018170


	//----- nvinfo : EIATTR_CRS_STACK_SIZE
	.align		4
.L_508:
        /*03e4*/ 	.byte	0x04, 0x1e
        /*03e6*/ 	.short	(.L_510 - .L_509)
.L_509:
        /*03e8*/ 	.word	0x00000000


	//----- nvinfo : EIATTR_CBANK_PARAM_SIZE
	.align		4
.L_510:
        /*03ec*/ 	.byte	0x03, 0x19
        /*03ee*/ 	.short	0x01d0


	//----- nvinfo : EIATTR_PARAM_CBANK
	.align		4
        /*03f0*/ 	.byte	0x04, 0x0a
        /*03f2*/ 	.short	(.L_512 - .L_511)
	.align		4
.L_511:
        /*03f4*/ 	.word	index@(.nv.constant0._ZN5flash16flash_fwd_kernelI23Flash_fwd_kernel_traitsILi128ELi128ELi32ELi4ELb0ELb0EN7cutlass6half_tE19Flash_kernel_traitsILi128ELi128ELi32ELi4ES3_EELb1ELb1ELb0ELb0ELb0ELb1ELb0ELb0EEEvNS_16Flash_fwd_paramsE)
        /*03f8*/ 	.short	0x0210
        /*03fa*/ 	.short	0x01d0


	//----- nvinfo : EIATTR_SW_WAR
	.align		4
.L_512:
        /*03fc*/ 	.byte	0x04, 0x36
        /*03fe*/ 	.short	(.L_514 - .L_513)
.L_513:
        /*0400*/ 	.word	0x00000008
.L_514:


//--------------------- .nv.info._ZN5flash16flash_fwd_kernelI23Flash_fwd_kernel_traitsILi128ELi128ELi32ELi4ELb0ELb0EN7cutlass6half_tE19Flash_kernel_traitsILi128ELi128ELi32ELi4ES3_EELb0ELb1ELb0ELb0ELb0ELb1ELb1ELb0EEEvNS_16Flash_fwd_paramsE --------------------------
	.section	.nv.info._ZN5flash16flash_fwd_kernelI23Flash_fwd_kernel_traitsILi128ELi128ELi32ELi4ELb0ELb0EN7cutlass6half_tE19Flash_kernel_traitsILi128ELi128ELi32ELi4ES3_EELb0ELb1ELb0ELb0ELb0ELb1ELb1ELb0EEEvNS_16Flash_fwd_paramsE,"",@"SHT_CUDA_INFO"
	.sectionflags	@""
	.align	4


	//----- nvinfo : EIATTR_CUDA_API_VERSION
	.align		4
        /*0000*/ 	.byte	0x04, 0x37
        /*0002*/ 	.short	(.L_516 - .L_515)
.L_515:
        /*0004*/ 	.word	0x00000082


	//----- nvinfo : EIATTR_KPARAM_INFO
	.align		4
.L_516:
        /*0008*/ 	.byte	0x04, 0x17
        /*000a*/ 	.short	(.L_518 - .L_517)
.L_517:
        /*000c*/ 	.word	0x00000000
        /*0010*/ 	.short	0x0000
        /*0012*/ 	.short	0x0000
        /*0014*/ 	.byte	0x00, 0xf0, 0x41, 0x07


	//----- nvinfo : EIATTR_SPARSE_MMA_MASK
	.align		4
.L_518:
        /*0018*/ 	.byte	0x03, 0x50
        /*001a*/ 	.short	0x0000


	//----- nvinfo : EIATTR_MAXREG_COUNT
	.align		4
        /*001c*/ 	.byte	0x03, 0x1b
        /*001e*/ 	.short	0x00ff


	//----- nvinfo : EIATTR_NUM_BARRIERS
	.align		4
        /*0020*/ 	.byte	0x02, 0x4c
        /*0022*/ 	.byte	0x01
	.zero		1


	//----- nvinfo : EIATTR_MERCURY_ISA_VERSION
	.align		4
        /*0024*/ 	.byte	0x03, 0x5f
        /*0026*/ 	.short	0x0101


	//----- nvinfo : EIATTR_COOP_GROUP_MASK_REGIDS
	.align		4
        /*0028*/ 	.byte	0x04, 0x29
        /*002a*/ 	.short	(.L_520 - .L_519)


	//   ....[0]....
.L_519:
        /*002c*/ 	.word	0xffffffff


	//   ....[1]....
        /*0030*/ 	.word	0xffffffff


	//   ....[2]....
        /*0034*/ 	.word	0xffffffff


	//   ....[3]....
        /*0038*/ 	.word	0xffffffff


	//   ....[4]....
        /*003c*/ 	.word	0xffffffff


	//   ....[5]....
        /*0040*/ 	.word	0xffffffff


	//   ....[6]....
        /*0044*/ 	.word	0xffffffff


	//   ....[7]....
        /*0048*/ 	.word	0xffffffff


	//   ....[8]....
        /*004c*/ 	.word	0xffffffff


	//   ....[9]....
        /*0050*/ 	.word	0xffffffff


	//   ....[10]....
        /*0054*/ 	.word	0xffffffff


	//   ....[11]....
        /*0058*/ 	.word	0xffffffff


	//   ....[12]....
        /*005c*/ 	.word	0xffffffff


	//   ....[13]....
        /*0060*/ 	.word	0xffffffff


	//   ....[14]....
        /*0064*/ 	.word	0xffffffff


	//   ....[15]....
        /*0068*/ 	.word	0xffffffff


	//   ....[16]....
        /*006c*/ 	.word	0xffffffff


	//   ....[17]....
        /*0070*/ 	.word	0xffffffff


	//   ....[18]....
        /*0074*/ 	.word	0xffffffff


	//   ....[19]....
        /*0078*/ 	.word	0xffffffff


	//   ....[20]....
        /*007c*/ 	.word	0xffffffff


	//   ....[21]....
        /*0080*/ 	.word	0xffffffff


	//   ....[22]....
        /*0084*/ 	.word	0xffffffff


	//   ....[23]....
        /*0088*/ 	.word	0xffffffff


	//   ....[24]....
        /*008c*/ 	.word	0xffffffff


	//   ....[25]....
        /*0090*/ 	.word	0xffffffff


	//   ....[26]....
        /*0094*/ 	.word	0xffffffff


	//   ....[27]....
        /*0098*/ 	.word	0xffffffff


	//   ....[28]....
        /*009c*/ 	.word	0xffffffff


	//   ....[29]....
        /*00a0*/ 	.word	0xffffffff


	//   ....[30]....
        /*00a4*/ 	.word	0xffffffff


	//   ....[31]....
        /*00a8*/ 	.word	0xffffffff


	//   ....[32]....
        /*00ac*/ 	.word	0xffffffff


	//   ....[33]....
        /*00b0*/ 	.word	0xffffffff


	//   ....[34]....
        /*00b4*/ 	.word	0xffffffff


	//   ....[35]....
        /*00b8*/ 	.word	0xffffffff


	//   ....[36]....
        /*00bc*/ 	.word	0xffffffff


	//   ....[37]....
        /*00c0*/ 	.word	0xffffffff


	//   ....[38]....
        /*00c4*/ 	.word	0xffffffff


	//   ....[39]....
        /*00c8*/ 	.word	0xffffffff


	//   ....[40]....
        /*00cc*/ 	.word	0xffffffff


	//   ....[41]....
        /*00d0*/ 	.word	0xffffffff


	//   ....[42]....
        /*00d4*/ 	.word	0xffffffff


	//   ....[43]....
        /*00d8*/ 	.word	0xffffffff


	//   ....[44]....
        /*00dc*/ 	.word	0xffffffff


	//   ....[45]....
        /*00e0*/ 	.word	0xffffffff


	//   ....[46]....
        /*00e4*/ 	.word	0xffffffff


	//   ....[47]....
        /*00e8*/ 	.word	0xffffffff


	//   ....[48]....
        /*00ec*/ 	.word	0xffffffff


	//   ....[49]....
        /*00f0*/ 	.word	0xffffffff


	//   ....[50]....
        /*00f4*/ 	.word	0xffffffff


	//   ....[51]....
        /*00f8*/ 	.word	0xffffffff


	//   ....[52]....
        /*00fc*/ 	.word	0xffffffff


	//   ....[53]....
        /*0100*/ 	.word	0xffffffff


	//   ....[54]....
        /*0104*/ 	.word	0xffffffff


	//   ....[55]....
        /*0108*/ 	.word	0xffffffff


	//----- nvinfo : EIATTR_COOP_GROUP_INSTR_OFFSETS
	.align		4
.L_520:
        /*010c*/ 	.byte	0x04, 0x28
        /*010e*/ 	.short	(.L_522 - .L_521)


	//   ....[0]....
.L_521:
        /*0110*/ 	.word	0x00002ee0


	//   ....[1]....
        /*0114*/ 	.word	0x00002f80


	//   ....[2]....
        /*0118*/ 	.word	0x00003210


	//   ....[3]....
        /*011c*/ 	.word	0x00003250


	//   ....[4]....
        /*0120*/ 	.word	0x00003270


	//   ....[5]....
        /*0124*/ 	.word	0x00003290


	//   ....[6]....
        /*0128*/ 	.word	0x00003300


	//   ....[7]....
        /*012c*/ 	.word	0x00003360


	//   ....[8]....
        /*0130*/ 	.word	0x00004f50


	//   ....[9]....
        /*0134*/ 	.word	0x00005220


	//   ....[10]....
        /*0138*/ 	.word	0x00005420


	//   ....[11]....
        /*013c*/ 	.word	0x00005450


	//   ....[12]....
        /*0140*/ 	.word	0x00005490


	//   ....[13]....
        /*0144*/ 	.word	0x00005560


	//   ....[14]....
        /*0148*/ 	.word	0x00005570


	//   ....[15]....
        /*014c*/ 	.word	0x000055a0


	//   ....[16]....
        /*0150*/ 	.word	0x00007ac0


	//   ....[17]....
        /*0154*/ 	.word	0x00007c60


	//   ....[18]....
        /*0158*/ 	.word	0x00007d20


	//   ....[19]....
        /*015c*/ 	.word	0x00007f10


	//   ....[20]....
        /*0160*/ 	.word	0x00007fb0


	//   ....[21]....
        /*0164*/ 	.word	0x00007ff0


	//   ....[22]....
        /*0168*/ 	.word	0x00008040


	//   ....[23]....
        /*016c*/ 	.word	0x00008090


	//   ....[24]....
        /*0170*/ 	.word	0x0000a620


	//   ....[25]....
        /*0174*/ 	.word	0x0000a780


	//   ....[26]....
        /*0178*/ 	.word	0x0000a860


	//   ....[27]....
        /*017c*/ 	.word	0x0000a990


	//   ....[28]....
        /*0180*/ 	.word	0x0000aa20


	//   ....[29]....
        /*0184*/ 	.word	0x0000aa40


	//   ....[30]....
        /*0188*/ 	.word	0x0000aac0


	//   ....[31]....
        /*018c*/ 	.word	0x0000ab10


	//   ....[32]....
        /*0190*/ 	.word	0x0000d340


	//   ....[33]....
        /*0194*/ 	.word	0x0000d460


	//   ....[34]....
        /*0198*/ 	.word	0x0000d490


	//   ....[35]....
        /*019c*/ 	.word	0x0000d4b0


	//   ....[36]....
        /*01a0*/ 	.word	0x0000d4c0


	//   ....[37]....
        /*01a4*/ 	.word	0x0000d4f0


	//   ....[38]....
        /*01a8*/ 	.word	0x0000d510


	//   ....[39]....
        /*01ac*/ 	.word	0x0000d550


	//   ....[40]....
        /*01b0*/ 	.word	0x0000fb00


	//   ....[41]....
        /*01b4*/ 	.word	0x0000fb90


	//   ....[42]....
        /*01b8*/ 	.word	0x0000fbb0


	//   ....[43]....
        /*01bc*/ 	.word	0x0000fbc0


	//   ....[44]....
        /*01c0*/ 	.word	0x0000fc50


	//   ....[45]....
        /*01c4*/ 	.word	0x0000fc60


	//   ....[46]....
        /*01c8*/ 	.word	0x0000fc70


	//   ....[47]....
        /*01cc*/ 	.word	0x0000fc80


	//   ....[48]....
        /*01d0*/ 	.word	0x000112d0


	//   ....[49]....
        /*01d4*/ 	.word	0x00011310


	//   ....[50]....
        /*01d8*/ 	.word	0x00011320


	//   ....[51]....
        /*01dc*/ 	.word	0x00011340


	//   ....[52]....
        /*01e0*/ 	.word	0x000113d0


	//   ....[53]....
        /*01e4*/ 	.word	0x000113f0


	//   ....[54]....
        /*01e8*/ 	.word	0x00011410


	//   ....[55]....
        /*01ec*/ 	.word	0x00011420


	//----- nvinfo : EIATTR_EXIT_INSTR_OFFSETS
	.align		4
.L_522:
        /*01f0*/ 	.byte	0x04, 0x1c
        /*01f2*/ 	.short	(.L_524 - .L_523)


	//   ....[0]....
.L_523:
        /*01f4*/ 	.word	0x000004b0


	//   ....[1]....
        /*01f8*/ 	.word	0x000139f0


	//   ....[2]....
        /*01fc*/ 	.word	0x00013ae0


	//   ....[3]....
        /*0200*/ 	.word	0x00014d60


	//   ....[4]....
        /*0204*/ 	.word	0x00014df0


	//----- nvinfo : EIATTR_CRS_STACK_SIZE
	.align		4
.L_524:
        /*0208*/ 	.byte	0x04, 0x1e
        /*020a*/ 	.short	(.L_526 - .L_525)
.L_525:
        /*020c*/ 	.word	0x00000000


	//----- nvinfo : EIATTR_CBANK_PARAM_SIZE
	.align		4
.L_526:
        /*0210*/ 	.byte	0x03, 0x19
        /*0212*/ 	.short	0x01d0


	//----- nvinfo : EIATTR_PARAM_CBANK
	.align		4
        /*0214*/ 	.byte	0x04, 0x0a
        /*0216*/ 	.short	(.L_528 - .L_527)
	.align		4
.L_527:
        /*0218*/ 	.word	index@(.nv.constant0._ZN5flash16flash_fwd_kernelI23Flash_fwd_kernel_traitsILi128ELi128ELi32ELi4ELb0ELb0EN7cutlass6half_tE19Flash_kernel_traitsILi128ELi128ELi32ELi4ES3_EELb0ELb1ELb0ELb0ELb0ELb1ELb1ELb0EEEvNS_16Flash_fwd_paramsE)
        /*021c*/ 	.short	0x0210
        /*021e*/ 	.short	0x01d0


	//----- nvinfo : EIATTR_SW_WAR
	.align		4
.L_528:
        /*0220*/ 	.byte	0x04, 0x36
        /*0222*/ 	.short	(.L_530 - .L_529)
.L_529:
        /*0224*/ 	.word	0x00000008
.L_530:


//--------------------- .nv.info._ZN5flash16flash_fwd_kernelI23Flash_fwd_kernel_traitsILi128ELi128ELi32ELi4ELb0ELb0EN7cutlass6half_tE19Flash_kernel_traitsILi128ELi128ELi32ELi4ES3_EELb1ELb1ELb0ELb1ELb0ELb0ELb0ELb0EEEvNS_16Flash_fwd_paramsE --------------------------
	.section	.nv.info._ZN5flash16flash_fwd_kernelI23Flash_fwd_kernel_traitsILi128ELi128ELi32ELi4ELb0ELb0EN7cutlass6half_tE19Flash_kernel_traitsILi128ELi128ELi32ELi4ES3_EELb1ELb1ELb0ELb1ELb0ELb0ELb0ELb0EEEvNS_16Flash_fwd_paramsE,"",@"SHT_CUDA_INFO"
	.sectionflags	@""
	.align	4


	//----- nvinfo : EIATTR_CUDA_API_VERSION
	.align		4
        /*0000*/ 	.byte	0x04, 0x37
        /*0002*/ 	.short	(.L_532 - .L_531)
.L_531:
        /*0004*/ 	.word	0x00000082


	//----- nvinfo : EIATTR_KPARAM_INFO
	.align		4
.L_532:
        /*0008*/ 	.byte	0x04, 0x17
        /*000a*/ 	.short	(.L_534 - .L_533)
.L_533:
        /*000c*/ 	.word	0x00000000
        /*0010*/ 	.short	0x0000
        /*0012*/ 	.short	0x0000
        /*0014*/ 	.byte	0x00, 0xf0, 0x41, 0x07


	//----- nvinfo : EIATTR_SPARSE_MMA_MASK
	.align		4
.L_534:
        /*0018*/ 	.byte	0x03, 0x50
        /*001a*/ 	.short	0x0000


	//----- nvinfo : EIATTR_MAXREG_COUNT
	.align		4
        /*001c*/ 	.byte	0x03, 0x1b
        /*001e*/ 	.short	0x00ff


	//----- nvinfo : EIATTR_NUM_BARRIERS
	.align		4
        /*0020*/ 	.byte	0x02, 0x4c
        /*0022*/ 	.byte	0x01
	.zero		1


	//----- nvinfo : EIATTR_ANNOTATIONS
	.align		4
        /*0024*/ 	.byte	0x04, 0x55
        /*0026*/ 	.short	(.L_536 - .L_535)


	//   ....[0]....
.L_535:
        /* <DEDUP_REMOVED lines=35> */


	//----- nvinfo : EIATTR_MERCURY_ISA_VERSION
	.align		4
.L_536:
        /*0248*/ 	.byte	0x03, 0x5f
        /*024a*/ 	.short	0x0101


	//----- nvinfo : EIATTR_COOP_GROUP_MASK_REGIDS
	.align		4
        /*024c*/ 	.byte	0x04, 0x29
        /*024e*/ 	.short	(.L_538 - .L_537)


	//   ....[0]....
.L_537:
        /*0250*/ 	.word	0xffffffff


	//   ....[1]....
        /*0254*/ 	.word	0xffffffff


	//   ....[2]....
        /*0258*/ 	.word	0xffffffff


	//   ....[3]....
        /*025c*/ 	.word	0xffffffff


	//   ....[4]....
        /*0260*/ 	.word	0xffffffff


	//   ....[5]....
        /*0264*/ 	.word	0xffffffff


	//   ....[6]....
        /*0268*/ 	.word	0xffffffff


	//   ....[7]....
        /*026c*/ 	.word	0xffffffff


	//   ....[8]....
        /*0270*/ 	.word	0xffffffff


	//   ....[9]....
        /*0274*/ 	.word	0xffffffff


	//   ....[10]....
        /*0278*/ 	.word	0xffffffff


	//   ....[11]....
        /*027c*/ 	.word	0xffffffff


	//   ....[12]....
        /*0280*/ 	.word	0xffffffff


	//   ....[13]....
        /*0284*/ 	.word	0xffffffff


	//   ....[14]....
        /*0288*/ 	.word	0xffffffff


	//   ....[15]....
        /*028c*/ 	.word	0xffffffff


	//   ....[16]....
        /*0290*/ 	.word	0xffffffff


	//   ....[17]....
        /*0294*/ 	.word	0xffffffff


	//   ....[18]....
        /*0298*/ 	.word	0xffffffff


	//   ....[19]....
        /*029c*/ 	.word	0xffffffff


	//   ....[20]....
        /*02a0*/ 	.word	0xffffffff


	//   ....[21]....
        /*02a4*/ 	.word	0xffffffff


	//   ....[22]....
        /*02a8*/ 	.word	0xffffffff


	//   ....[23]....
        /*02ac*/ 	.word	0xffffffff


	//   ....[24]....
        /*02b0*/ 	.word	0xffffffff


	//   ....[25]....
        /*02b4*/ 	.word	0xffffffff


	//   ....[26]....
        /*02b8*/ 	.word	0xffffffff


	//   ....[27]....
        /*02bc*/ 	.word	0xffffffff


	//   ....[28]....
        /*02c0*/ 	.word	0xffffffff


	//   ....[29]....
        /*02c4*/ 	.word	0xffffffff


	//   ....[30]....
        /*02c8*/ 	.word	0xffffffff


	//   ....[31]....
        /*02cc*/ 	.word	0xffffffff


	//   ....[32]....
        /*02d0*/ 	.word	0xffffffff


	//   ....[33]....
        /*02d4*/ 	.word	0xffffffff


	//   ....[34]....
        /*02d8*/ 	.word	0xffffffff


	//   ....[35]....
        /*02dc*/ 	.word	0xffffffff


	//   ....[36]....
        /*02e0*/ 	.word	0xffffffff


	//   ....[37]....
        /*02e4*/ 	.word	0xffffffff


	//   ....[38]....
        /*02e8*/ 	.word	0xffffffff


	//   ....[39]....
        /*02ec*/ 	.word	0xffffffff


	//   ....[40]....
        /*02f0*/ 	.word	0xffffffff


	//   ....[41]....
        /*02f4*/ 	.word	0xffffffff


	//   ....[42]....
        /*02f8*/ 	.word	0xffffffff


	//   ....[43]....
        /*02fc*/ 	.word	0xffffffff


	//   ....[44]....
        /*0300*/ 	.word	0xffffffff


	//   ....[45]....
        /*0304*/ 	.word	0xffffffff


	//   ....[46]....
        /*0308*/ 	.word	0xffffffff


	//   ....[47]....
        /*030c*/ 	.word	0xffffffff


	//   ....[48]....
        /*0310*/ 	.word	0xffffffff


	//   ....[49]....
        /*0314*/ 	.word	0xffffffff


	//   ....[50]....
        /*0318*/ 	.word	0xffffffff


	//   ....[51]....
        /*031c*/ 	.word	0xffffffff


	//   ....[52]....
        /*0320*/ 	.word	0xffffffff


	//   ....[53]....
        /*0324*/ 	.word	0xffffffff


	//   ....[54]....
        /*0328*/ 	.word	0xffffffff


	//   ....[55]....
        /*032c*/ 	.word	0xffffffff


	//----- nvinfo : EIATTR_COOP_GROUP_INSTR_OFFSETS
	.align		4
.L_538:
        /*0330*/ 	.byte	0x04, 0x28
        /*0332*/ 	.short	(.L_540 - .L_539)


	//   ....[0]....
.L_539:
        /*0334*/ 	.word	0x000041c0


	//   ....[1]....
        /*0338*/ 	.word	0x00004200


	//   ....[2]....
        /*033c*/ 	.word	0x000042d0


	//   ....[3]....
        /*0340*/ 	.word	0x000042f0


	//   ....[4]....
        /*0344*/ 	.word	0x00004850


	//   ....[5]....
        /*0348*/ 	.word	0x00004940


	//   ....[6]....
        /*034c*/ 	.word	0x00004970


	//   ....[7]....
        /*0350*/ 	.word	0x00004b90


	//   ....[8]....
        /*0354*/ 	.word	0x00006e80


	//   ....[9]....
        /*0358*/ 	.word	0x00006f30


	//   ....[10]....
        /*035c*/ 	.word	0x00006f50


	//   ....[11]....
        /*0360*/ 	.word	0x00007030


	//   ....[12]....
        /*0364*/ 	.word	0x00007090


	//   ....[13]....
        /*0368*/ 	.word	0x00007140


	//   ....[14]....
        /*036c*/ 	.word	0x00007210


	//   ....[15]....
        /*0370*/ 	.word	0x00007330


	//   ....[16]....
        /*0374*/ 	.word	0x0000a8d0


	//   ....[17]....
        /*0378*/ 	.word	0x0000a910


	//   ....[18]....
        /*037c*/ 	.word	0x0000a970


	//   ....[19]....
        /*0380*/ 	.word	0x0000a980


	//   ....[20]....
        /*0384*/ 	.word	0x0000a9b0


	//   ....[21]....
        /*0388*/ 	.word	0x0000a9e0


	//   ....[22]....
        /*038c*/ 	.word	0x0000abe0


	//   ....[23]....
        /*0390*/ 	.word	0x0000acf0


	//   ....[24]....
        /*0394*/ 	.word	0x0000e390


	//   ....[25]....
        /*0398*/ 	.word	0x0000e3d0


	//   ....[26]....
        /*039c*/ 	.word	0x0000e430


	//   ....[27]....
        /*03a0*/ 	.word	0x0000e440


	//   ....[28]....
        /*03a4*/ 	.word	0x0000e470


	//   ....[29]....
        /*03a8*/ 	.word	0x0000e5f0


	//   ....[30]....
        /*03ac*/ 	.word	0x0000e6b0


	//   ....[31]....
        /*03b0*/ 	.word	0x0000e850


	//   ....[32]....
        /*03b4*/ 	.word	0x00011ec0


	//   ....[33]....
        /*03b8*/ 	.word	0x00011f10


	//   ....[34]....
        /*03bc*/ 	.word	0x00011f80


	//   ....[35]....
        /*03c0*/ 	.word	0x00011f90


	//   ....[36]....
        /*03c4*/ 	.word	0x00011fb0


	//   ....[37]....
        /*03c8*/ 	.word	0x00012020


	//   ....[38]....
        /*03cc*/ 	.word	0x00012120


	//   ....[39]....
        /*03d0*/ 	.word	0x00012300


	//   ....[40]....
        /*03d4*/ 	.word	0x000153c0


	//   ....[41]....
        /*03d8*/ 	.word	0x00015400


	//   ....[42]....
        /*03dc*/ 	.word	0x000155a0


	//   ....[43]....
        /*03e0*/ 	.word	0x000155b0


	//   ....[44]....
        /*03e4*/ 	.word	0x00015760


	//   ....[45]....
        /*03e8*/ 	.word	0x00015810


	//   ....[46]....
        /*03ec*/ 	.word	0x00015980


	//   ....[47]....
        /*03f0*/ 	.word	0x000159d0


	//   ....[48]....
        /*03f4*/ 	.word	0x00017670


	//   ....[49]....
        /*03f8*/ 	.word	0x00017680


	//   ....[50]....
        /*03fc*/ 	.word	0x000176c0


	//   ....[51]....
        /*0400*/ 	.word	0x000176d0


	//   ....[52]....
        /*0404*/ 	.word	0x000179f0


	//   ....[53]....
        /*0408*/ 	.word	0x00017a00


	//   ....[54]....
        /*040c*/ 	.word	0x00017a40


	//   ....[55]....
        /*0410*/ 	.word	0x00017a70


	//----- nvinfo : EIATTR_EXIT_INSTR_OFFSETS
	.align		4
.L_540:
        /*0414*/ 	.byte	0x04, 0x1c
        /*0416*/ 	.short	(.L_542 - .L_541)


	//   ....[0]....
.L_541:
        /*0418*/ 	.word	0x00000720


	//   ....[1]....
        /*041c*/ 	.word	0x00019ea0


	//   ....[2]....
        /*0420*/ 	.word	0x00019fb0


	//   ....[3]....
        /*0424*/ 	.word	0x00019fd0


	//   ....[4]....
        /*0428*/ 	.word	0x0001b3c0


	//   ....[5]....
        /*042c*/ 	.word	0x0001b450


	//----- nvinfo : EIATTR_CRS_STACK_SIZE
	.align		4
.L_542:
        /*0430*/ 	.byte	0x04, 0x1e
        /*0432*/ 	.short	(.L_544 - .L_543)
.L_543:
        /*0434*/ 	.word	0x00000000


	//----- nvinfo : EIATTR_CBANK_PARAM_SIZE
	.align		4
.L_544:
        /*0438*/ 	.byte	0x03, 0x19
        /*043a*/ 	.short	0x01d0


	//----- nvinfo : EIATTR_PARAM_CBANK
	.align		4
        /*043c*/ 	.byte	0x04, 0x0a
        /*043e*/ 	.short	(.L_546 - .L_545)
	.align		4
.L_545:
        /*0440*/ 	.word	index@(.nv.constant0._ZN5flash16flash_fwd_kernelI23Flash_fwd_kernel_traitsILi128ELi128ELi32ELi4ELb0ELb0EN7cutlass6half_tE19Flash_kernel_traitsILi128ELi128ELi32ELi4ES3_EELb1ELb1ELb0ELb1ELb0ELb0ELb0ELb0EEEvNS_16Flash_fwd_paramsE)
        /*0444*/ 	.short	0x0210
        /*0446*/ 	.short	0x01d0


	//----- nvinfo : EIATTR_SW_WAR
	.align		4
.L_546:
        /*0448*/ 	.byte	0x04, 0x36
        /*044a*/ 	.short	(.L_548 - .L_547)
.L_547:
        /*044c*/ 	.word	0x00000008
.L_548:


//--------------------- .nv.info._ZN5flash16flash_fwd_kernelI23Flash_fwd_kernel_traitsILi128ELi128ELi32ELi4ELb0ELb0EN7cutlass6half_tE19Flash_kernel_traitsILi128ELi128ELi32ELi4ES3_EELb1ELb1ELb0ELb0ELb0ELb0ELb0ELb1EEEvNS_16Flash_fwd_paramsE --------------------------
	.section	.nv.info._ZN5flash16flash_fwd_kernelI23Flash_fwd_kernel_traitsILi128ELi128ELi32ELi4ELb0ELb0EN7cutlass6half_tE19Flash_kernel_traitsILi128ELi128ELi32ELi4ES3_EELb1ELb1ELb0ELb0ELb0ELb0ELb0ELb1EEEvNS_16Flash_fwd_paramsE,"",@"SHT_CUDA_INFO"
	.sectionflags	@""
	.align	4


	//----- nvinfo : EIATTR_CUDA_API_VERSION
	.align		4
        /*0000*/ 	.byte	0x04, 0x37
        /*0002*/ 	.short	(.L_550 - .L_549)
.L_549:
        /*0004*/ 	.word	0x00000082


	//----- nvinfo : EIATTR_KPARAM_INFO
	.align		4
.L_550:
        /*0008*/ 	.byte	0x04, 0x17
        /*000a*/ 	.short	(.L_552 - .L_551)
.L_551:
        /*000c*/ 	.word	0x00000000
        /*0010*/ 	.short	0x0000
        /*0012*/ 	.short	0x0000
        /*0014*/ 	.byte	0x00, 0xf0, 0x41, 0x07


	//----- nvinfo : EIATTR_SPARSE_MMA_MASK
	.align		4
.L_552:
        /*0018*/ 	.byte	0x03, 0x50
        /*001a*/ 	.short	0x0000


	//----- nvinfo : EIATTR_MAXREG_COUNT
	.align		4
        /*001c*/ 	.byte	0x03, 0x1b
        /*001e*/ 	.short	0x00ff


	//----- nvinfo : EIATTR_NUM_BARRIERS
	.align		4
        /*0020*/ 	.byte	0x02, 0x4c
        /*0022*/ 	.byte	0x01
	.zero		1


	//----- nvinfo : EIATTR_ANNOTATIONS
	.align		4
        /*0024*/ 	.byte	0x04, 0x55
        /*0026*/ 	.short	(.L_554 - .L_553)


	//   ....[0]....
.L_553:
        /* <DEDUP_REMOVED lines=159> */


	//----- nvinfo : EIATTR_MERCURY_ISA_VERSION
	.align		4
.L_554:
        /*0a00*/ 	.byte	0x03, 0x5f
        /*0a02*/ 	.short	0x0101


	//----- nvinfo : EIATTR_COOP_GROUP_MASK_REGIDS
	.align		4
        /*0a04*/ 	.byte	0x04, 0x29
        /*0a06*/ 	.short	(.L_556 - .L_555)


	//   ....[0]....
.L_555:
        /*0a08*/ 	.word	0xffffffff


	//   ....[1]....
        /*0a0c*/ 	.word	0xffffffff


	//   ....[2]....
        /*0a10*/ 	.word	0xffffffff


	//   ....[3]....
        /*0a14*/ 	.word	0xffffffff


	//   ....[4]....
        /*0a18*/ 	.word	0xffffffff


	//   ....[5]....
        /*0a1c*/ 	.word	0xffffffff


	//   ....[6]....
        /*0a20*/ 	.word	0xffffffff


	//   ....[7]....
        /*0a24*/ 	.word	0xffffffff


	//   ....[8]....
        /*0a28*/ 	.word	0xffffffff


	//   ....[9]....
        /*0a2c*/ 	.word	0xffffffff


	//   ....[10]....
        /*0a30*/ 	.word	0xffffffff


	//   ....[11]....
        /*0a34*/ 	.word	0xffffffff


	//   ....[12]....
        /*0a38*/ 	.word	0xffffffff


	//   ....[13]....
        /*0a3c*/ 	.word	0xffffffff


	//   ....[14]....
        /*0a40*/ 	.word	0xffffffff


	//   ....[15]....
        /*0a44*/ 	.word	0xffffffff


	//   ....[16]....
        /*0a48*/ 	.word	0xffffffff


	//   ....[17]....
        /*0a4c*/ 	.word	0xffffffff


	//   ....[18]....
        /*0a50*/ 	.word	0xffffffff


	//   ....[19]....
        /*0a54*/ 	.word	0xffffffff


	//   ....[20]....
        /*0a58*/ 	.word	0xffffffff


	//   ....[21]....
        /*0a5c*/ 	.word	0xffffffff


	//   ....[22]....
        /*0a60*/ 	.word	0xffffffff


	//   ....[23]....
        /*0a64*/ 	.word	0xffffffff


	//   ....[24]....
        /*0a68*/ 	.word	0xffffffff


	//   ....[25]....
        /*0a6c*/ 	.word	0xffffffff


	//   ....[26]....
        /*0a70*/ 	.word	0xffffffff


	//   ....[27]....
        /*0a74*/ 	.word	0xffffffff


	//   ....[28]....
        /*0a78*/ 	.word	0xffffffff


	//   ....[29]....
        /*0a7c*/ 	.word	0xffffffff


	//   ....[30]....
        /*0a80*/ 	.word	0xffffffff


	//   ....[31]....
        /*0a84*/ 	.word	0xffffffff


	//   ....[32]....
        /*0a88*/ 	.word	0xffffffff


	//   ....[33]....
        /*0a8c*/ 	.word	0xffffffff


	//   ....[34]....
        /*0a90*/ 	.word	0xffffffff


	//   ....[35]....
        /*0a94*/ 	.word	0xffffffff


	//   ....[36]....
        /*0a98*/ 	.word	0xffffffff


	//   ....[37]....
        /*0a9c*/ 	.word	0xffffffff


	//   ....[38]....
        /*0aa0*/ 	.word	0xffffffff


	//   ....[39]....
        /*0aa4*/ 	.word	0xffffffff


	//   ....[40]....
        /*0aa8*/ 	.word	0xffffffff


	//   ....[41]....
        /*0aac*/ 	.word	0xffffffff


	//   ....[42]....
        /*0ab0*/ 	.word	0xffffffff


	//   ....[43]....
        /*0ab4*/ 	.word	0xffffffff


	//   ....[44]....
        /*0ab8*/ 	.word	0xffffffff


	//   ....[45]....
        /*0abc*/ 	.word	0xffffffff


	//   ....[46]....
        /*0ac0*/ 	.word	0xffffffff


	//   ....[47]....
        /*0ac4*/ 	.word	0xffffffff


	//   ....[48]....
        /*0ac8*/ 	.word	0xffffffff


	//   ....[49]....
        /*0acc*/ 	.word	0xffffffff


	//   ....[50]....
        /*0ad0*/ 	.word	0xffffffff


	//   ....[51]....
        /*0ad4*/ 	.word	0xffffffff


	//   ....[52]....
        /*0ad8*/ 	.word	0xffffffff


	//   ....[53]....
        /*0adc*/ 	.word	0xffffffff


	//   ....[54]....
        /*0ae0*/ 	.word	0xffffffff


	//   ....[55]....
        /*0ae4*/ 	.word	0xffffffff


	//----- nvinfo : EIATTR_COOP_GROUP_INSTR_OFFSETS
	.align		4
.L_556:
        /*0ae8*/ 	.byte	0x04, 0x28
        /*0aea*/ 	.short	(.L_558 - .L_557)


	//   ....[0]....
.L_557:
        /*0aec*/ 	.word	0x00003f80


	//   ....[1]....
        /*0af0*/ 	.word	0x00004120


	//   ....[2]....
        /*0af4*/ 	.word	0x00004470


	//   ....[3]....
        /*0af8*/ 	.word	0x000044f0


	//   ....[4]....
        /*0afc*/ 	.word	0x00004530


	//   ....[5]....
        /*0b00*/ 	.word	0x00004600


	//   ....[6]....
        /*0b04*/ 	.word	0x00004680


	//   ....[7]....
        /*0b08*/ 	.word	0x000046d0


	//   ....[8]....
        /*0b0c*/ 	.word	0x00007970


	//   ....[9]....
        /*0b10*/ 	.word	0x00007990


	//   ....[10]....
        /*0b14*/ 	.word	0x00008050


	//   ....[11]....
        /*0b18*/ 	.word	0x00008190


	//   ....[12]....
        /*0b1c*/ 	.word	0x000081a0


	//   ....[13]....
        /*0b20*/ 	.word	0x000081b0


	//   ....[14]....
        /*0b24*/ 	.word	0x000081e0


	//   ....[15]....
        /*0b28*/ 	.word	0x00008200


	//   ....[16]....
        /*0b2c*/ 	.word	0x0000caa0


	//   ....[17]....
        /*0b30*/ 	.word	0x0000cb60


	//   ....[18]....
        /*0b34*/ 	.word	0x0000d270


	//   ....[19]....
        /*0b38*/ 	.word	0x0000d290


	//   ....[20]....
        /*0b3c*/ 	.word	0x0000d2b0


	//   ....[21]....
        /*0b40*/ 	.word	0x0000d2e0


	//   ....[22]....
        /*0b44*/ 	.word	0x0000d2f0


	//   ....[23]....
        /*0b48*/ 	.word	0x0000d310


	//   ....[24]....
        /*0b4c*/ 	.word	0x00011c00


	//   ....[25]....
        /*0b50*/ 	.word	0x00011c40


	//   ....[26]....
        /*0b54*/ 	.word	0x00012410


	//   ....[27]....
        /*0b58*/ 	.word	0x00012420


	//   ....[28]....
        /*0b5c*/ 	.word	0x00012430


	//   ....[29]....
        /*0b60*/ 	.word	0x00012470


	//   ....[30]....
        /*0b64*/ 	.word	0x00012480


	//   ....[31]....
        /*0b68*/ 	.word	0x00012490


	//   ....[32]....
        /*0b6c*/ 	.word	0x00016e00


	//   ....[33]....
        /*0b70*/ 	.word	0x00016ed0


	//   ....[34]....
        /*0b74*/ 	.word	0x00017220


	//   ....[35]....
        /*0b78*/ 	.word	0x00017300


	//   ....[36]....
        /*0b7c*/ 	.word	0x00017350


	//   ....[37]....
        /*0b80*/ 	.word	0x00017440


	//   ....[38]....
        /*0b84*/ 	.word	0x00017510


	//   ....[39]....
        /*0b88*/ 	.word	0x00017720


	//   ....[40]....
        /*0b8c*/ 	.word	0x0001c3e0


	//   ....[41]....
        /*0b90*/ 	.word	0x0001c410


	//   ....[42]....
        /*0b94*/ 	.word	0x0001c430


	//   ....[43]....
        /*0b98*/ 	.word	0x0001c460


	//   ....[44]....
        /*0b9c*/ 	.word	0x0001c4f0


	//   ....[45]....
        /*0ba0*/ 	.word	0x0001c530


	//   ....[46]....
        /*0ba4*/ 	.word	0x0001c580


	//   ....[47]....
        /*0ba8*/ 	.word	0x0001c5b0


	//   ....[48]....
        /*0bac*/ 	.word	0x0001f8b0


	//   ....[49]....
        /*0bb0*/ 	.word	0x0001f8f0


	//   ....[50]....
        /*0bb4*/ 	.word	0x0001f910


	//   ....[51]....
        /*0bb8*/ 	.word	0x0001f920


	//   ....[52]....
        /*0bbc*/ 	.word	0x0001f9c0


	//   ....[53]....
        /*0bc0*/ 	.word	0x0001f9e0


	//   ....[54]....
        /*0bc4*/ 	.word	0x0001fa00


	//   ....[55]....
        /*0bc8*/ 	.word	0x0001fa20


	//----- nvinfo : EIATTR_EXIT_INSTR_OFFSETS
	.align		4
.L_558:
        /*0bcc*/ 	.byte	0x04, 0x1c
        /*0bce*/ 	.short	(.L_560 - .L_559)


	//   ....[0]....
.L_559:
        /*0bd0*/ 	.word	0x000006b0


	//   ....[1]....
        /*0bd4*/ 	.word	0x000221c0


	//   ....[2]....
        /*0bd8*/ 	.word	0x000222d0


	//   ....[3]....
        /*0bdc*/ 	.word	0x000222f0


	//   ....[4]....
        /*0be0*/ 	.word	0x00023710


	//   ....[5]....
        /*0be4*/ 	.word	0x000237a0


	//----- nvinfo : EIATTR_CRS_STACK_SIZE
	.align		4
.L_560:
        /*0be8*/ 	.byte	0x04, 0x1e
        /*0bea*/ 	.short	(.L_562 - .L_561)
.L_561:
        /*0bec*/ 	.word	0x00000000


	//----- nvinfo : EIATTR_CBANK_PARAM_SIZE
	.align		4
.L_562:
        /*0bf0*/ 	.byte	0x03, 0x19
        /*0bf2*/ 	.short	0x01d0


	//----- nvinfo : EIATTR_PARAM_CBANK
	.align		4
        /*0bf4*/ 	.byte	0x04, 0x0a
        /*0bf6*/ 	.short	(.L_564 - .L_563)
	.align		4
.L_563:
        /*0bf8*/ 	.word	index@(.nv.constant0._ZN5flash16flash_fwd_kernelI23Flash_fwd_kernel_traitsILi128ELi128ELi32ELi4ELb0ELb0EN7cutlass6half_tE19Flash_kernel_traitsILi128ELi128ELi32ELi4ES3_EELb1ELb1ELb0ELb0ELb0ELb0ELb0ELb1EEEvNS_16Flash_fwd_paramsE)
        /*0bfc*/ 	.short	0x0210
        /*0bfe*/ 	.short	0x01d0


	//----- nvinfo : EIATTR_SW_WAR
	.align		4
.L_564:
        /*0c00*/ 	.byte	0x04, 0x36
        /*0c02*/ 	.short	(.L_566 - .L_565)
.L_565:
        /*0c04*/ 	.word	0x00000008
.L_566:


//--------------------- .nv.info._ZN5flash16flash_fwd_kernelI23Flash_fwd_kernel_traitsILi128ELi128ELi32ELi4ELb0ELb0EN7cutlass6half_tE19Flash_kernel_traitsILi128ELi128ELi32ELi4ES3_EELb0ELb1ELb0ELb0ELb0ELb0ELb1ELb0EEEvNS_16Flash_fwd_paramsE --------------------------
	.section	.nv.info._ZN5flash16flash_fwd_kernelI23Flash_fwd_kernel_traitsILi128ELi128ELi32ELi4ELb0ELb0EN7cutlass6half_tE19Flash_kernel_traitsILi128ELi128ELi32ELi4ES3_EELb0ELb1ELb0ELb0ELb0ELb0ELb1ELb0EEEvNS_16Flash_fwd_paramsE,"",@"SHT_CUDA_INFO"
	.sectionflags	@""
	.align	4


	//----- nvinfo : EIATTR_CUDA_API_VERSION
	.align		4
        /*0000*/ 	.byte	0x04, 0x37
        /*0002*/ 	.short	(.L_568 - .L_567)
.L_567:
        /*0004*/ 	.word	0x00000082


	//----- nvinfo : EIATTR_KPARAM_INFO
	.align		4
.L_568:
        /*0008*/ 	.byte	0x04, 0x17
        /*000a*/ 	.short	(.L_570 - .L_569)
.L_569:
        /*000c*/ 	.word	0x00000000
        /*0010*/ 	.short	0x0000
        /*0012*/ 	.short	0x0000
        /*0014*/ 	.byte	0x00, 0xf0, 0x41, 0x07


	//----- nvinfo : EIATTR_SPARSE_MMA_MASK
	.align		4
.L_570:
        /*0018*/ 	.byte	0x03, 0x50
        /*001a*/ 	.short	0x0000


	//----- nvinfo : EIATTR_MAXREG_COUNT
	.align		4
        /*001c*/ 	.byte	0x03, 0x1b
        /*001e*/ 	.short	0x00ff


	//----- nvinfo : EIATTR_NUM_BARRIERS
	.align		4
        /*0020*/ 	.byte	0x02, 0x4c
        /*0022*/ 	.byte	0x01
	.zero		1


	//----- nvinfo : EIATTR_MERCURY_ISA_VERSION
	.align		4
        /*0024*/ 	.byte	0x03, 0x5f
        /*0026*/ 	.short	0x0101


	//----- nvinfo : EIATTR_COOP_GROUP_MASK_REGIDS
	.align		4
        /*0028*/ 	.byte	0x04, 0x29
        /*002a*/ 	.short	(.L_572 - .L_571)


	//   ....[0]....
.L_571:
        /*002c*/ 	.word	0xffffffff


	//   ....[1]....
        /*0030*/ 	.word	0xffffffff


	//   ....[2]....
        /*0034*/ 	.word	0xffffffff


	//   ....[3]....
        /*0038*/ 	.word	0xffffffff


	//   ....[4]....
        /*003c*/ 	.word	0xffffffff


	//   ....[5]....
        /*0040*/ 	.word	0xffffffff


	//   ....[6]....
        /*0044*/ 	.word	0xffffffff


	//   ....[7]....
        /*0048*/ 	.word	0xffffffff


	//   ....[8]....
        /*004c*/ 	.word	0xffffffff


	//   ....[9]....
        /*0050*/ 	.word	0xffffffff


	//   ....[10]....
        /*0054*/ 	.word	0xffffffff


	//   ....[11]....
        /*0058*/ 	.word	0xffffffff


	//   ....[12]....
        /*005c*/ 	.word	0xffffffff


	//   ....[13]....
        /*0060*/ 	.word	0xffffffff


	//   ....[14]....
        /*0064*/ 	.word	0xffffffff


	//   ....[15]....
        /*0068*/ 	.word	0xffffffff


	//   ....[16]....
        /*006c*/ 	.word	0xffffffff


	//   ....[17]....
        /*0070*/ 	.word	0xffffffff


	//   ....[18]....
        /*0074*/ 	.word	0xffffffff


	//   ....[19]....
        /*0078*/ 	.word	0xffffffff


	//   ....[20]....
        /*007c*/ 	.word	0xffffffff


	//   ....[21]....
        /*0080*/ 	.word	0xffffffff


	//   ....[22]....
        /*0084*/ 	.word	0xffffffff


	//   ....[23]....
        /*0088*/ 	.word	0xffffffff


	//   ....[24]....
        /*008c*/ 	.word	0xffffffff


	//   ....[25]....
        /*0090*/ 	.word	0xffffffff


	//   ....[26]....
        /*0094*/ 	.word	0xffffffff


	//   ....[27]....
        /*0098*/ 	.word	0xffffffff


	//   ....[28]....
        /*009c*/ 	.word	0xffffffff


	//   ....[29]....
        /*00a0*/ 	.word	0xffffffff


	//   ....[30]....
        /*00a4*/ 	.word	0xffffffff


	//   ....[31]....
        /*00a8*/ 	.word	0xffffffff


	//   ....[32]....
        /*00ac*/ 	.word	0xffffffff


	//   ....[33]....
        /*00b0*/ 	.word	0xffffffff


	//   ....[34]....
        /*00b4*/ 	.word	0xffffffff


	//   ....[35]....
        /*00b8*/ 	.word	0xffffffff


	//   ....[36]....
        /*00bc*/ 	.word	0xffffffff


	//   ....[37]....
        /*00c0*/ 	.word	0xffffffff


	//   ....[38]....
        /*00c4*/ 	.word	0xffffffff


	//   ....[39]....
        /*00c8*/ 	.word	0xffffffff


	//   ....[40]....
        /*00cc*/ 	.word	0xffffffff


	//   ....[41]....
        /*00d0*/ 	.word	0xffffffff


	//   ....[42]....
        /*00d4*/ 	.word	0xffffffff


	//   ....[43]....
        /*00d8*/ 	.word	0xffffffff


	//   ....[44]....
        /*00dc*/ 	.word	0xffffffff


	//   ....[45]....
        /*00e0*/ 	.word	0xffffffff


	//   ....[46]....
        /*00e4*/ 	.word	0xffffffff


	//   ....[47]....
        /*00e8*/ 	.word	0xffffffff


	//   ....[48]....
        /*00ec*/ 	.word	0xffffffff


	//   ....[49]....
        /*00f0*/ 	.word	0xffffffff


	//   ....[50]....
        /*00f4*/ 	.word	0xffffffff


	//   ....[51]....
        /*00f8*/ 	.word	0xffffffff


	//   ....[52]....
        /*00fc*/ 	.word	0xffffffff


	//   ....[53]....
        /*0100*/ 	.word	0xffffffff


	//   ....[54]....
        /*0104*/ 	.word	0xffffffff


	//   ....[55]....
        /*0108*/ 	.word	0xffffffff


	//----- nvinfo : EIATTR_COOP_GROUP_INSTR_OFFSETS
	.align		4
.L_572:
        /*010c*/ 	.byte	0x04, 0x28
        /*010e*/ 	.short	(.L_574 - .L_573)


	//   ....[0]....
.L_573:
        /*0110*/ 	.word	0x00003db0


	//   ....[1]....
        /*0114*/ 	.word	0x00003e20


	//   ....[2]....
        /*0118*/ 	.word	0x00003e80


	//   ....[3]....
        /*011c*/ 	.word	0x00003ec0


	//   ....[4]....
        /*0120*/ 	.word	0x00003f30


	//   ....[5]....
        /*0124*/ 	.word	0x00003f80


	//   ....[6]....
        /*0128*/ 	.word	0x00003fd0


	//   ....[7]....
        /*012c*/ 	.word	0x00004150


	//   ....[8]....
        /*0130*/ 	.word	0x000062b0


	//   ....[9]....
        /*0134*/ 	.word	0x00006350


	//   ....[10]....
        /*0138*/ 	.word	0x00006370


	//   ....[11]....
        /*013c*/ 	.word	0x00006390


	//   ....[12]....
        /*0140*/ 	.word	0x000063a0


	//   ....[13]....
        /*0144*/ 	.word	0x000063d0


	//   ....[14]....
        /*0148*/ 	.word	0x000063f0


	//   ....[15]....
        /*014c*/ 	.word	0x00006410


	//   ....[16]....
        /*0150*/ 	.word	0x00008e00


	//   ....[17]....
        /*0154*/ 	.word	0x00009000


	//   ....[18]....
        /*0158*/ 	.word	0x00009030


	//   ....[19]....
        /*015c*/ 	.word	0x000091c0


	//   ....[20]....
        /*0160*/ 	.word	0x000091e0


	//   ....[21]....
        /*0164*/ 	.word	0x00009210


	//   ....[22]....
        /*0168*/ 	.word	0x00009310


	//   ....[23]....
        /*016c*/ 	.word	0x00009330


	//   ....[24]....
        /*0170*/ 	.word	0x0000bc60


	//   ....[25]....
        /*0174*/ 	.word	0x0000bf50


	//   ....[26]....
        /*0178*/ 	.word	0x0000bf80


	//   ....[27]....
        /*017c*/ 	.word	0x0000bfb0


	//   ....[28]....
        /*0180*/ 	.word	0x0000bfc0


	//   ....[29]....
        /*0184*/ 	.word	0x0000c010


	//   ....[30]....
        /*0188*/ 	.word	0x0000c050


	//   ....[31]....
        /*018c*/ 	.word	0x0000c090


	//   ....[32]....
        /*0190*/ 	.word	0x0000ecd0


	//   ....[33]....
        /*0194*/ 	.word	0x0000edd0


	//   ....[34]....
        /*0198*/ 	.word	0x0000edf0


	//   ....[35]....
        /*019c*/ 	.word	0x0000ee00


	//   ....[36]....
        /*01a0*/ 	.word	0x0000ee10


	//   ....[37]....
        /*01a4*/ 	.word	0x0000ee40


	//   ....[38]....
        /*01a8*/ 	.word	0x0000ee60


	//   ....[39]....
        /*01ac*/ 	.word	0x0000ee80


	//   ....[40]....
        /*01b0*/ 	.word	0x00011770


	//   ....[41]....
        /*01b4*/ 	.word	0x00011800


	//   ....[42]....
        /*01b8*/ 	.word	0x00011820


	//   ....[43]....
        /*01bc*/ 	.word	0x00011830


	//   ....[44]....
        /*01c0*/ 	.word	0x000118b0


	//   ....[45]....
        /*01c4*/ 	.word	0x000118c0


	//   ....[46]....
        /*01c8*/ 	.word	0x000118d0


	//   ....[47]....
        /*01cc*/ 	.word	0x000118e0


	//   ....[48]....
        /*01d0*/ 	.word	0x00012f60


	//   ....[49]....
        /*01d4*/ 	.word	0x00012fa0


	//   ....[50]....
        /*01d8*/ 	.word	0x00012fb0


	//   ....[51]....
        /*01dc*/ 	.word	0x00012fc0


	//   ....[52]....
        /*01e0*/ 	.word	0x00013060


	//   ....[53]....
        /*01e4*/ 	.word	0x00013080


	//   ....[54]....
        /*01e8*/ 	.word	0x000130a0


	//   ....[55]....
        /*01ec*/ 	.word	0x000130b0


	//----- nvinfo : EIATTR_EXIT_INSTR_OFFSETS
	.align		4
.L_574:
        /*01f0*/ 	.byte	0x04, 0x1c
        /*01f2*/ 	.short	(.L_576 - .L_575)


	//   ....[0]....
.L_575:
        /*01f4*/ 	.word	0x000004b0


	//   ....[1]....
        /*01f8*/ 	.word	0x00015790


	//   ....[2]....
        /*01fc*/ 	.word	0x000158a0


	//   ....[3]....
        /*0200*/ 	.word	0x000158c0


	//   ....[4]....
        /*0204*/ 	.word	0x00016cc0


	//   ....[5]....
        /*0208*/ 	.word	0x00016d50


	//----- nvinfo : EIATTR_CRS_STACK_SIZE
	.align		4
.L_576:
        /*020c*/ 	.byte	0x04, 0x1e
        /*020e*/ 	.short	(.L_578 - .L_577)
.L_577:
        /*0210*/ 	.word	0x00000000


	//----- nvinfo : EIATTR_CBANK_PARAM_SIZE
	.align		4
.L_578:
        /*0214*/ 	.byte	0x03, 0x19
        /*0216*/ 	.short	0x01d0


	//----- nvinfo : EIATTR_PARAM_CBANK
	.align		4
        /*0218*/ 	.byte	0x04, 0x0a
        /*021a*/ 	.short	(.L_580 - .L_579)
	.align		4
.L_579:
        /*021c*/ 	.word	index@(.nv.constant0._ZN5flash16flash_fwd_kernelI23Flash_fwd_kernel_traitsILi128ELi128ELi32ELi4ELb0ELb0EN7cutlass6half_tE19Flash_kernel_traitsILi128ELi128ELi32ELi4ES3_EELb0ELb1ELb0ELb0ELb0ELb0ELb1ELb0EEEvNS_16Flash_fwd_paramsE)
        /*0220*/ 	.short	0x0210
        /*0222*/ 	.short	0x01d0


	//----- nvinfo : EIATTR_SW_WAR
	.align		4
.L_580:
        /*0224*/ 	.byte	0x04, 0x36
        /*0226*/ 	.short	(.L_582 - .L_581)
.L_581:
        /*0228*/ 	.word	0x00000008
.L_582:


//--------------------- .nv.info._ZN5flash16flash_fwd_kernelI23Flash_fwd_kernel_traitsILi128ELi128ELi32ELi4ELb0ELb0EN7cutlass6half_tE19Flash_kernel_traitsILi128ELi128ELi32ELi4ES3_EELb1ELb1ELb0ELb1ELb0ELb0ELb0ELb1EEEvNS_16Flash_fwd_paramsE --------------------------
	.section	.nv.info._ZN5flash16flash_fwd_kernelI23Flash_fwd_kernel_traitsILi128ELi128ELi32ELi4ELb0ELb0EN7cutlass6half_tE19Flash_kernel_traitsILi128ELi128ELi32ELi4ES3_EELb1ELb1ELb0ELb1ELb0ELb0ELb0ELb1EEEvNS_16Flash_fwd_paramsE,"",@"SHT_CUDA_INFO"
	.sectionflags	@""
	.align	4


	//----- nvinfo : EIATTR_CUDA_API_VERSION
	.align		4
        /*0000*/ 	.byte	0x04, 0x37
        /*0002*/ 	.short	(.L_584 - .L_583)
.L_583:
        /*0004*/ 	.word	0x00000082


	//----- nvinfo : EIATTR_KPARAM_INFO
	.align		4
.L_584:
        /*0008*/ 	.byte	0x04, 0x17
        /*000a*/ 	.short	(.L_586 - .L_585)
.L_585:
        /*000c*/ 	.word	0x00000000
        /*0010*/ 	.short	0x0000
        /*0012*/ 	.short	0x0000
        /*0014*/ 	.byte	0x00, 0xf0, 0x41, 0x07


	//----- nvinfo : EIATTR_SPARSE_MMA_MASK
	.align		4
.L_586:
        /*0018*/ 	.byte	0x03, 0x50
        /*001a*/ 	.short	0x0000


	//----- nvinfo : EIATTR_MAXREG_COUNT
	.align		4
        /*001c*/ 	.byte	0x03, 0x1b
        /*001e*/ 	.short	0x00ff


	//----- nvinfo : EIATTR_NUM_BARRIERS
	.align		4
        /*0020*/ 	.byte	0x02, 0x4c
        /*0022*/ 	.byte	0x01
	.zero		1


	//----- nvinfo : EIATTR_ANNOTATIONS
	.align		4
        /*0024*/ 	.byte	0x04, 0x55
        /*0026*/ 	.short	(.L_588 - .L_587)


	//   ....[0]....
.L_587:
        /* <DEDUP_REMOVED lines=127> */


	//----- nvinfo : EIATTR_MERCURY_ISA_VERSION
	.align		4
.L_588:
        /*0808*/ 	.byte	0x03, 0x5f
        /*080a*/ 	.short	0x0101


	//----- nvinfo : EIATTR_COOP_GROUP_MASK_REGIDS
	.align		4
        /*080c*/ 	.byte	0x04, 0x29
        /*080e*/ 	.short	(.L_590 - .L_589)


	//   ....[0]....
.L_589:
        /*0810*/ 	.word	0xffffffff


	//   ....[1]....
        /*0814*/ 	.word	0xffffffff


	//   ....[2]....
        /*0818*/ 	.word	0xffffffff


	//   ....[3]....
        /*081c*/ 	.word	0xffffffff


	//   ....[4]....
        /*0820*/ 	.word	0xffffffff


	//   ....[5]....
        /*0824*/ 	.word	0xffffffff


	//   ....[6]....
        /*0828*/ 	.word	0xffffffff


	//   ....[7]....
        /*082c*/ 	.word	0xffffffff


	//   ....[8]....
        /*0830*/ 	.word	0xffffffff


	//   ....[9]....
        /*0834*/ 	.word	0xffffffff


	//   ....[10]....
        /*0838*/ 	.word	0xffffffff


	//   ....[11]....
        /*083c*/ 	.word	0xffffffff


	//   ....[12]....
        /*0840*/ 	.word	0xffffffff


	//   ....[13]....
        /*0844*/ 	.word	0xffffffff


	//   ....[14]....
        /*0848*/ 	.word	0xffffffff


	//   ....[15]....
        /*084c*/ 	.word	0xffffffff


	//   ....[16]....
        /*0850*/ 	.word	0xffffffff


	//   ....[17]....
        /*0854*/ 	.word	0xffffffff


	//   ....[18]....
        /*0858*/ 	.word	0xffffffff


	//   ....[19]....
        /*085c*/ 	.word	0xffffffff


	//   ....[20]....
        /*0860*/ 	.word	0xffffffff


	//   ....[21]....
        /*0864*/ 	.word	0xffffffff


	//   ....[22]....
        /*0868*/ 	.word	0xffffffff


	//   ....[23]....
        /*086c*/ 	.word	0xffffffff


	//   ....[24]....
        /*0870*/ 	.word	0xffffffff


	//   ....[25]....
        /*0874*/ 	.word	0xffffffff


	//   ....[26]....
        /*0878*/ 	.word	0xffffffff


	//   ....[27]....
        /*087c*/ 	.word	0xffffffff


	//   ....[28]....
        /*0880*/ 	.word	0xffffffff


	//   ....[29]....
        /*0884*/ 	.word	0xffffffff


	//   ....[30]....
        /*0888*/ 	.word	0xffffffff


	//   ....[31]....
        /*088c*/ 	.word	0xffffffff


	//   ....[32]....
        /*0890*/ 	.word	0xffffffff


	//   ....[33]....
        /*0894*/ 	.word	0xffffffff


	//   ....[34]....
        /*0898*/ 	.word	0xffffffff


	//   ....[35]....
        /*089c*/ 	.word	0xffffffff


	//   ....[36]....
        /*08a0*/ 	.word	0xffffffff


	//   ....[37]....
        /*08a4*/ 	.word	0xffffffff


	//   ....[38]....
        /*08a8*/ 	.word	0xffffffff


	//   ....[39]....
        /*08ac*/ 	.word	0xffffffff


	//   ....[40]....
        /*08b0*/ 	.word	0xffffffff


	//   ....[41]....
        /*08b4*/ 	.word	0xffffffff


	//   ....[42]....
        /*08b8*/ 	.word	0xffffffff


	//   ....[43]....
        /*08bc*/ 	.word	0xffffffff


	//   ....[44]....
        /*08c0*/ 	.word	0xffffffff


	//   ....[45]....
        /*08c4*/ 	.word	0xffffffff


	//   ....[46]....
        /*08c8*/ 	.word	0xffffffff


	//   ....[47]....
        /*08cc*/ 	.word	0xffffffff


	//   ....[48]....
        /*08d0*/ 	.word	0xffffffff


	//   ....[49]....
        /*08d4*/ 	.word	0xffffffff


	//   ....[50]....
        /*08d8*/ 	.word	0xffffffff


	//   ....[51]....
        /*08dc*/ 	.word	0xffffffff


	//   ....[52]....
        /*08e0*/ 	.word	0xffffffff


	//   ....[53]....
        /*08e4*/ 	.word	0xffffffff


	//   ....[54]....
        /*08e8*/ 	.word	0xffffffff


	//   ....[55]....
        /*08ec*/ 	.word	0xffffffff


	//----- nvinfo : EIATTR_COOP_GROUP_INSTR_OFFSETS
	.align		4
.L_590:
        /*08f0*/ 	.byte	0x04, 0x28
        /*08f2*/ 	.short	(.L_592 - .L_591)


	//   ....[0]....
.L_591:
        /*08f4*/ 	.word	0x000041a0


	//   ....[1]....
        /*08f8*/ 	.word	0x000041e0


	//   ....[2]....
        /*08fc*/ 	.word	0x000042f0


	//   ....[3]....
        /*0900*/ 	.word	0x00004300


	//   ....[4]....
        /*0904*/ 	.word	0x00004570


	//   ....[5]....
        /*0908*/ 	.word	0x000045b0


	//   ....[6]....
        /*090c*/ 	.word	0x00004700


	//   ....[7]....
        /*0910*/ 	.word	0x000047b0


	//   ....[8]....
        /*0914*/ 	.word	0x00008510


	//   ....[9]....
        /*0918*/ 	.word	0x00008590


	//   ....[10]....
        /*091c*/ 	.word	0x000085b0


	//   ....[11]....
        /*0920*/ 	.word	0x000085c0


	//   ....[12]....
        /*0924*/ 	.word	0x00008610


	//   ....[13]....
        /*0928*/ 	.word	0x00008660


	//   ....[14]....
        /*092c*/ 	.word	0x000087e0


	//   ....[15]....
        /*0930*/ 	.word	0x00008960


	//   ....[16]....
        /*0934*/ 	.word	0x0000d650


	//   ....[17]....
        /*0938*/ 	.word	0x0000d750


	//   ....[18]....
        /*093c*/ 	.word	0x0000d790


	//   ....[19]....
        /*0940*/ 	.word	0x0000d7a0


	//   ....[20]....
        /*0944*/ 	.word	0x0000d7b0


	//   ....[21]....
        /*0948*/ 	.word	0x0000d7d0


	//   ....[22]....
        /*094c*/ 	.word	0x0000d800


	//   ....[23]....
        /*0950*/ 	.word	0x0000d810


	//   ....[24]....
        /*0954*/ 	.word	0x00012970


	//   ....[25]....
        /*0958*/ 	.word	0x00012a90


	//   ....[26]....
        /*095c*/ 	.word	0x00012ab0


	//   ....[27]....
        /*0960*/ 	.word	0x00012ad0


	//   ....[28]....
        /*0964*/ 	.word	0x00012ae0


	//   ....[29]....
        /*0968*/ 	.word	0x00012b20


	//   ....[30]....
        /*096c*/ 	.word	0x00012b30


	//   ....[31]....
        /*0970*/ 	.word	0x00012b50


	//   ....[32]....
        /*0974*/ 	.word	0x00017ed0


	//   ....[33]....
        /*0978*/ 	.word	0x00017f10


	//   ....[34]....
        /*097c*/ 	.word	0x000180e0


	//   ....[35]....
        /*0980*/ 	.word	0x00018120


	//   ....[36]....
        /*0984*/ 	.word	0x00018220


	//   ....[37]....
        /*0988*/ 	.word	0x00018260


	//   ....[38]....
        /*098c*/ 	.word	0x00018280


	//   ....[39]....
        /*0990*/ 	.word	0x000182f0


	//   ....[40]....
        /*0994*/ 	.word	0x0001d560


	//   ....[41]....
        /*0998*/ 	.word	0x0001d5a0


	//   ....[42]....
        /*099c*/ 	.word	0x0001d5d0


	//   ....[43]....
        /*09a0*/ 	.word	0x0001d610


	//   ....[44]....
        /*09a4*/ 	.word	0x0001d680


	//   ....[45]....
        /*09a8*/ 	.word	0x0001d6b0


	//   ....[46]....
        /*09ac*/ 	.word	0x0001d6f0


	//   ....[47]....
        /*09b0*/ 	.word	0x0001d730


	//   ....[48]....
        /*09b4*/ 	.word	0x00020a20


	//   ....[49]....
        /*09b8*/ 	.word	0x00020a60


	//   ....[50]....
        /*09bc*/ 	.word	0x00020a80


	//   ....[51]....
        /*09c0*/ 	.word	0x00020a90


	//   ....[52]....
        /*09c4*/ 	.word	0x00020b30


	//   ....[53]....
        /*09c8*/ 	.word	0x00020b50


	//   ....[54]....
        /*09cc*/ 	.word	0x00020b70


	//   ....[55]....
        /*09d0*/ 	.word	0x00020b90


	//----- nvinfo : EIATTR_EXIT_INSTR_OFFSETS
	.align		4
.L_592:
        /*09d4*/ 	.byte	0x04, 0x1c
        /*09d6*/ 	.short	(.L_594 - .L_593)


	//   ....[0]....
.L_593:
        /*09d8*/ 	.word	0x000006b0


	//   ....[1]....
        /*09dc*/ 	.word	0x00023330


	//   ....[2]....
        /*09e0*/ 	.word	0x00023440


	//   ....[3]....
        /*09e4*/ 	.word	0x00023460


	//   ....[4]....
        /*09e8*/ 	.word	0x00024880


	//   ....[5]....
        /*09ec*/ 	.word	0x00024910


	//----- nvinfo : EIATTR_CRS_STACK_SIZE
	.align		4
.L_594:
        /*09f0*/ 	.byte	0x04, 0x1e
        /*09f2*/ 	.short	(.L_596 - .L_595)
.L_595:
        /*09f4*/ 	.word	0x00000000


	//----- nvinfo : EIATTR_CBANK_PARAM_SIZE
	.align		4
.L_596:
        /*09f8*/ 	.byte	0x03, 0x19
        /*09fa*/ 	.short	0x01d0


	//----- nvinfo : EIATTR_PARAM_CBANK
	.align		4
        /*09fc*/ 	.byte	0x04, 0x0a
        /*09fe*/ 	.short	(.L_598 - .L_597)
	.align		4
.L_597:
        /*0a00*/ 	.word	index@(.nv.constant0._ZN5flash16flash_fwd_kernelI23Flash_fwd_kernel_traitsILi128ELi128ELi32ELi4ELb0ELb0EN7cutlass6half_tE19Flash_kernel_traitsILi128ELi128ELi32ELi4ES3_EELb1ELb1ELb0ELb1ELb0ELb0ELb0ELb1EEEvNS_16Flash_fwd_paramsE)
        /*0a04*/ 	.short	0x0210
        /*0a06*/ 	.short	0x01d0


	//----- nvinfo : EIATTR_SW_WAR
	.align		4
.L_598:
        /*0a08*/ 	.byte	0x04, 0x36
        /*0a0a*/ 	.short	(.L_600 - .L_599)
.L_599:
        /*0a0c*/ 	.word	0x00000008
.L_600:


//--------------------- .nv.info._ZN5flash16flash_fwd_kernelI23Flash_fwd_kernel_traitsILi128ELi128ELi32ELi4ELb0ELb0EN7cutlass6half_tE19Flash_kernel_traitsILi128ELi128ELi32ELi4ES3_EELb0ELb1ELb0ELb1ELb0ELb0ELb1ELb0EEEvNS_16Flash_fwd_paramsE --------------------------
	.section	.nv.info._ZN5flash16flash_fwd_kernelI23Flash_fwd_kernel_traitsILi128ELi128ELi32ELi4ELb0ELb0EN7cutlass6half_tE19Flash_kernel_traitsILi128ELi128ELi32ELi4ES3_EELb0ELb1ELb0ELb1ELb0ELb0ELb1ELb0EEEvNS_16Flash_fwd_paramsE,"",@"SHT_CUDA_INFO"
	.sectionflags	@""
	.align	4


	//----- nvinfo : EIATTR_CUDA_API_VERSION
	.align		4
        /*0000*/ 	.byte	0x04, 0x37
        /*0002*/ 	.short	(.L_602 - .L_601)
.L_601:
        /*0004*/ 	.word	0x00000082


	//----- nvinfo : EIATTR_KPARAM_INFO
	.align		4
.L_602:
        /*0008*/ 	.byte	0x04, 0x17
        /*000a*/ 	.short	(.L_604 - .L_603)
.L_603:
        /*000c*/ 	.word	0x00000000
        /*0010*/ 	.short	0x0000
        /*0012*/ 	.short	0x0000
        /*0014*/ 	.byte	0x00, 0xf0, 0x41, 0x07


	//----- nvinfo : EIATTR_SPARSE_MMA_MASK
	.align		4
.L_604:
        /*0018*/ 	.byte	0x03, 0x50
        /*001a*/ 	.short	0x0000


	//----- nvinfo : EIATTR_MAXREG_COUNT
	.align		4
        /*001c*/ 	.byte	0x03, 0x1b
        /*001e*/ 	.short	0x00ff


	//----- nvinfo : EIATTR_NUM_BARRIERS
	.align		4
        /*0020*/ 	.byte	0x02, 0x4c
        /*0022*/ 	.byte	0x01
	.zero		1


	//----- nvinfo : EIATTR_MERCURY_ISA_VERSION
	.align		4
        /*0024*/ 	.byte	0x03, 0x5f
        /*0026*/ 	.short	0x0101


	//----- nvinfo : EIATTR_COOP_GROUP_MASK_REGIDS
	.align		4
        /*0028*/ 	.byte	0x04, 0x29
        /*002a*/ 	.short	(.L_606 - .L_605)


	//   ....[0]....
.L_605:
        /*002c*/ 	.word	0xffffffff


	//   ....[1]....
        /*0030*/ 	.word	0xffffffff


	//   ....[2]....
        /*0034*/ 	.word	0xffffffff


	//   ....[3]....
        /*0038*/ 	.word	0xffffffff


	//   ....[4]....
        /*003c*/ 	.word	0xffffffff


	//   ....[5]....
        /*0040*/ 	.word	0xffffffff


	//   ....[6]....
        /*0044*/ 	.word	0xffffffff


	//   ....[7]....
        /*0048*/ 	.word	0xffffffff


	//   ....[8]....
        /*004c*/ 	.word	0xffffffff


	//   ....[9]....
        /*0050*/ 	.word	0xffffffff


	//   ....[10]....
        /*0054*/ 	.word	0xffffffff


	//   ....[11]....
        /*0058*/ 	.word	0xffffffff


	//   ....[12]....
        /*005c*/ 	.word	0xffffffff


	//   ....[13]....
        /*0060*/ 	.word	0xffffffff


	//   ....[14]....
        /*0064*/ 	.word	0xffffffff


	//   ....[15]....
        /*0068*/ 	.word	0xffffffff


	//   ....[16]....
        /*006c*/ 	.word	0xffffffff


	//   ....[17]....
        /*0070*/ 	.word	0xffffffff


	//   ....[18]....
        /*0074*/ 	.word	0xffffffff


	//   ....[19]....
        /*0078*/ 	.word	0xffffffff


	//   ....[20]....
        /*007c*/ 	.word	0xffffffff


	//   ....[21]....
        /*0080*/ 	.word	0xffffffff


	//   ....[22]....
        /*0084*/ 	.word	0xffffffff


	//   ....[23]....
        /*0088*/ 	.word	0xffffffff


	//   ....[24]....
        /*008c*/ 	.word	0xffffffff


	//   ....[25]....
        /*0090*/ 	.word	0xffffffff


	//   ....[26]....
        /*0094*/ 	.word	0xffffffff


	//   ....[27]....
        /*0098*/ 	.word	0xffffffff


	//   ....[28]....
        /*009c*/ 	.word	0xffffffff


	//   ....[29]....
        /*00a0*/ 	.word	0xffffffff


	//   ....[30]....
        /*00a4*/ 	.word	0xffffffff


	//   ....[31]....
        /*00a8*/ 	.word	0xffffffff


	//   ....[32]....
        /*00ac*/ 	.word	0xffffffff


	//   ....[33]....
        /*00b0*/ 	.word	0xffffffff


	//   ....[34]....
        /*00b4*/ 	.word	0xffffffff


	//   ....[35]....
        /*00b8*/ 	.word	0xffffffff


	//   ....[36]....
        /*00bc*/ 	.word	0xffffffff


	//   ....[37]....
        /*00c0*/ 	.word	0xffffffff


	//   ....[38]....
        /*00c4*/ 	.word	0xffffffff


	//   ....[39]....
        /*00c8*/ 	.word	0xffffffff


	//   ....[40]....
        /*00cc*/ 	.word	0xffffffff


	//   ....[41]....
        /*00d0*/ 	.word	0xffffffff


	//   ....[42]....
        /*00d4*/ 	.word	0xffffffff


	//   ....[43]....
        /*00d8*/ 	.word	0xffffffff


	//   ....[44]....
        /*00dc*/ 	.word	0xffffffff


	//   ....[45]....
        /*00e0*/ 	.word	0xffffffff


	//   ....[46]....
        /*00e4*/ 	.word	0xffffffff


	//   ....[47]....
        /*00e8*/ 	.word	0xffffffff


	//   ....[48]....
        /*00ec*/ 	.word	0xffffffff


	//   ....[49]....
        /*00f0*/ 	.word	0xffffffff


	//   ....[50]....
        /*00f4*/ 	.word	0xffffffff


	//   ....[51]....
        /*00f8*/ 	.word	0xffffffff


	//   ....[52]....
        /*00fc*/ 	.word	0xffffffff


	//   ....[53]....
        /*0100*/ 	.word	0xffffffff


	//   ....[54]....
        /*0104*/ 	.word	0xffffffff


	//   ....[55]....
        /*0108*/ 	.word	0xffffffff


	//----- nvinfo : EIATTR_COOP_GROUP_INSTR_OFFSETS
	.align		4
.L_606:
        /*010c*/ 	.byte	0x04, 0x28
        /*010e*/ 	.short	(.L_608 - .L_607)


	//   ....[0]....
.L_607:
        /*0110*/ 	.word	0x00004190


	//   ....[1]....
        /*0114*/ 	.word	0x00004210


	//   ....[2]....
        /*0118*/ 	.word	0x00004280


	//   ....[3]....
        /*011c*/ 	.word	0x000042b0


	//   ....[4]....
        /*0120*/ 	.word	0x000042d0


	//   ....[5]....
        /*0124*/ 	.word	0x00004330


	//   ....[6]....
        /*0128*/ 	.word	0x00004370


	//   ....[7]....
        /*012c*/ 	.word	0x000043d0


	//   ....[8]....
        /*0130*/ 	.word	0x000068d0


	//   ....[9]....
        /*0134*/ 	.word	0x000069d0


	//   ....[10]....
        /*0138*/ 	.word	0x000069f0


	//   ....[11]....
        /*013c*/ 	.word	0x00006a00


	//   ....[12]....
        /*0140*/ 	.word	0x00006a10


	//   ....[13]....
        /*0144*/ 	.word	0x00006a40


	//   ....[14]....
        /*0148*/ 	.word	0x00006a60


	//   ....[15]....
        /*014c*/ 	.word	0x00006a80


	//   ....[16]....
        /*0150*/ 	.word	0x00009930


	//   ....[17]....
        /*0154*/ 	.word	0x000099c0


	//   ....[18]....
        /*0158*/ 	.word	0x00009a00


	//   ....[19]....
        /*015c*/ 	.word	0x00009a20


	//   ....[20]....
        /*0160*/ 	.word	0x00009a70


	//   ....[21]....
        /*0164*/ 	.word	0x00009ab0


	//   ....[22]....
        /*0168*/ 	.word	0x00009ad0


	//   ....[23]....
        /*016c*/ 	.word	0x00009c30


	//   ....[24]....
        /*0170*/ 	.word	0x0000c9a0


	//   ....[25]....
        /*0174*/ 	.word	0x0000caa0


	//   ....[26]....
        /*0178*/ 	.word	0x0000cac0


	//   ....[27]....
        /*017c*/ 	.word	0x0000cad0


	//   ....[28]....
        /*0180*/ 	.word	0x0000cae0


	//   ....[29]....
        /*0184*/ 	.word	0x0000cb10


	//   ....[30]....
        /*0188*/ 	.word	0x0000cb30


	//   ....[31]....
        /*018c*/ 	.word	0x0000cb50


	//   ....[32]....
        /*0190*/ 	.word	0x0000fa10


	//   ....[33]....
        /*0194*/ 	.word	0x0000fb20


	//   ....[34]....
        /*0198*/ 	.word	0x0000fb30


	//   ....[35]....
        /*019c*/ 	.word	0x0000fb40


	//   ....[36]....
        /*01a0*/ 	.word	0x0000fb50


	//   ....[37]....
        /*01a4*/ 	.word	0x0000fb80


	//   ....[38]....
        /*01a8*/ 	.word	0x0000fba0


	//   ....[39]....
        /*01ac*/ 	.word	0x0000fbc0


	//   ....[40]....
        /*01b0*/ 	.word	0x000127f0


	//   ....[41]....
        /*01b4*/ 	.word	0x00012830


	//   ....[42]....
        /*01b8*/ 	.word	0x00012880


	//   ....[43]....
        /*01bc*/ 	.word	0x00012890


	//   ....[44]....
        /*01c0*/ 	.word	0x00012910


	//   ....[45]....
        /*01c4*/ 	.word	0x00012920


	//   ....[46]....
        /*01c8*/ 	.word	0x00012930


	//   ....[47]....
        /*01cc*/ 	.word	0x00012940


	//   ....[48]....
        /*01d0*/ 	.word	0x00013fd0


	//   ....[49]....
        /*01d4*/ 	.word	0x00014010


	//   ....[50]....
        /*01d8*/ 	.word	0x00014020


	//   ....[51]....
        /*01dc*/ 	.word	0x00014030


	//   ....[52]....
        /*01e0*/ 	.word	0x000140d0


	//   ....[53]....
        /*01e4*/ 	.word	0x000140f0


	//   ....[54]....
        /*01e8*/ 	.word	0x00014110


	//   ....[55]....
        /*01ec*/ 	.word	0x00014120


	//----- nvinfo : EIATTR_EXIT_INSTR_OFFSETS
	.align		4
.L_608:
        /*01f0*/ 	.byte	0x04, 0x1c
        /*01f2*/ 	.short	(.L_610 - .L_609)


	//   ....[0]....
.L_609:
        /*01f4*/ 	.word	0x000004b0


	//   ....[1]....
        /*01f8*/ 	.word	0x000167f0


	//   ....[2]....
        /*01fc*/ 	.word	0x00016900


	//   ....[3]....
        /*0200*/ 	.word	0x00016920


	//   ....[4]....
        /*0204*/ 	.word	0x00017d20


	//   ....[5]....
        /*0208*/ 	.word	0x00017db0


	//----- nvinfo : EIATTR_CRS_STACK_SIZE
	.align		4
.L_610:
        /*020c*/ 	.byte	0x04, 0x1e
        /*020e*/ 	.short	(.L_612 - .L_611)
.L_611:
        /*0210*/ 	.word	0x00000000


	//----- nvinfo : EIATTR_CBANK_PARAM_SIZE
	.align		4
.L_612:
        /*0214*/ 	.byte	0x03, 0x19
        /*0216*/ 	.short	0x01d0


	//----- nvinfo : EIATTR_PARAM_CBANK
	.align		4
        /*0218*/ 	.byte	0x04, 0x0a
        /*021a*/ 	.short	(.L_614 - .L_613)
	.align		4
.L_613:
        /*021c*/ 	.word	index@(.nv.constant0._ZN5flash16flash_fwd_kernelI23Flash_fwd_kernel_traitsILi128ELi128ELi32ELi4ELb0ELb0EN7cutlass6half_tE19Flash_kernel_traitsILi128ELi128ELi32ELi4ES3_EELb0ELb1ELb0ELb1ELb0ELb0ELb1ELb0EEEvNS_16Flash_fwd_paramsE)
        /*0220*/ 	.short	0x0210
        /*0222*/ 	.short	0x01d0


	//----- nvinfo : EIATTR_SW_WAR
	.align		4
.L_614:
        /*0224*/ 	.byte	0x04, 0x36
        /*0226*/ 	.short	(.L_616 - .L_615)
.L_615:
        /*0228*/ 	.word	0x00000008
.L_616:


//--------------------- .nv.callgraph             --------------------------
	.section	.nv.callgraph,"",@"SHT_CUDA_CALLGRAPH"
	.align	4
	.sectionentsize	8
	.align		4
        /*0000*/ 	.word	0x00000000
	.align		4
        /*0004*/ 	.word	0xffffffff
	.align		4
        /*0008*/ 	.word	0x00000000
	.align		4
        /*000c*/ 	.word	0xfffffffe
	.align		4
        /*0010*/ 	.word	0x00000000
	.align		4
        /*0014*/ 	.word	0xfffffffd
	.align		4
        /*0018*/ 	.word	0x00000000
	.align		4
        /*001c*/ 	.word	0xfffffffc


//--------------------- .nv.constant4             --------------------------
	.section	.nv.constant4,"a",@progbits
	.align	8
	.align		8
.nv.constant4:
        /*0000*/ 	.dword	_ZN73_INTERNAL_4b58f01e_37_flash_fwd_hdim128_fp16_causal_sm80_cu_0106449f_30854cuda3std3__45__cpo5beginE
	.align		8
        /*0008*/ 	.dword	_ZN73_INTERNAL_4b58f01e_37_flash_fwd_hdim128_fp16_causal_sm80_cu_0106449f_30854cuda3std3__45__cpo3endE
	.align		8
        /*0010*/ 	.dword	_ZN73_INTERNAL_4b58f01e_37_flash_fwd_hdim128_fp16_causal_sm80_cu_0106449f_30854cuda3std3__45__cpo6cbeginE
	.align		8
        /*0018*/ 	.dword	_ZN73_INTERNAL_4b58f01e_37_flash_fwd_hdim128_fp16_causal_sm80_cu_0106449f_30854cuda3std3__45__cpo4cendE
	.align		8
        /*0020*/ 	.dword	_ZN73_INTERNAL_4b58f01e_37_flash_fwd_hdim128_fp16_causal_sm80_cu_0106449f_30854cuda3std3__475_GLOBAL__N__4b58f01e_37_flash_fwd_hdim128_fp16_causal_sm80_cu_0106449f_30856ignoreE
	.align		8
        /*0028*/ 	.dword	_ZN73_INTERNAL_4b58f01e_37_flash_fwd_hdim128_fp16_causal_sm80_cu_0106449f_30854cuda3std3__419piecewise_constructE
	.align		8
        /*0030*/ 	.dword	_ZN73_INTERNAL_4b58f01e_37_flash_fwd_hdim128_fp16_causal_sm80_cu_0106449f_30854cuda3std3__48in_placeE
	.align		8
        /*0038*/ 	.dword	_ZN73_INTERNAL_4b58f01e_37_flash_fwd_hdim128_fp16_causal_sm80_cu_0106449f_30854cuda3std6ranges3__45__cpo4swapE
	.align		8
        /*0040*/ 	.dword	_ZN73_INTERNAL_4b58f01e_37_flash_fwd_hdim128_fp16_causal_sm80_cu_0106449f_30854cuda3std6ranges3__45__cpo9iter_moveE
	.align		8
        /*0048*/ 	.dword	_ZN73_INTERNAL_4b58f01e_37_flash_fwd_hdim128_fp16_causal_sm80_cu_0106449f_30854cute7productE
	.align		8
        /*0050*/ 	.dword	_ZN73_INTERNAL_4b58f01e_37_flash_fwd_hdim128_fp16_causal_sm80_cu_0106449f_30854cute1_E


//--------------------- .text._ZN5flash16flash_fwd_kernelI23Flash_fwd_kernel_traitsILi128ELi128ELi64ELi4ELb0ELb0EN7cutlass6half_tE19Flash_kernel_traitsILi128ELi128ELi64ELi4ES3_EELb0ELb1ELb0ELb0ELb1ELb1ELb0ELb0EEEvNS_16Flash_fwd_paramsE --------------------------
	.section	.text._ZN5flash16flash_fwd_kernelI23Flash_fwd_kernel_traitsILi128ELi128ELi64ELi4ELb0ELb0EN7cutlass6half_tE19Flash_kernel_traitsILi128ELi128ELi64ELi4ES3_EELb0ELb1ELb0ELb0ELb1ELb1ELb0ELb0EEEvNS_16Flash_fwd_paramsE,"ax",@progbits
	.align	128
        .global         _ZN5flash16flash_fwd_kernelI23Flash_fwd_kernel_traitsILi128ELi128ELi64ELi4ELb0ELb0EN7cutlass6half_tE19Flash_kernel_traitsILi128ELi128ELi64ELi4ES3_EELb0ELb1ELb0ELb0ELb1ELb1ELb0ELb0EEEvNS_16Flash_fwd_paramsE
        .type           _ZN5flash16flash_fwd_kernelI23Flash_fwd_kernel_traitsILi128ELi128ELi64ELi4ELb0ELb0EN7cutlass6half_tE19Flash_kernel_traitsILi128ELi128ELi64ELi4ES3_EELb0ELb1ELb0ELb0ELb1ELb1ELb0ELb0EEEvNS_16Flash_fwd_paramsE,@function
        .size           _ZN5flash16flash_fwd_kernelI23Flash_fwd_kernel_traitsILi128ELi128ELi64ELi4ELb0ELb0EN7cutlass6half_tE19Flash_kernel_traitsILi128ELi128ELi64ELi4ES3_EELb0ELb1ELb0ELb0ELb1ELb1ELb0ELb0EEEvNS_16Flash_fwd_paramsE,(.L_x_1737 - _ZN5flash16flash_fwd_kernelI23Flash_fwd_kernel_traitsILi128ELi128ELi64ELi4ELb0ELb0EN7cutlass6half_tE19Flash_kernel_traitsILi128ELi128ELi64ELi4ES3_EELb0ELb1ELb0ELb0ELb1ELb1ELb0ELb0EEEvNS_16Flash_fwd_paramsE)
        .other          _ZN5flash16flash_fwd_kernelI23Flash_fwd_kernel_traitsILi128ELi128ELi64ELi4ELb0ELb0EN7cutlass6half_tE19Flash_kernel_traitsILi128ELi128ELi64ELi4ES3_EELb0ELb1ELb0ELb0ELb1ELb1ELb0ELb0EEEvNS_16Flash_fwd_paramsE,@"STO_CUDA_ENTRY STV_DEFAULT"
_ZN5flash16flash_fwd_kernelI23Flash_fwd_kernel_traitsILi128ELi128ELi64ELi4ELb0ELb0EN7cutlass6half_tE19Flash_kernel_traitsILi128ELi128ELi64ELi4ES3_EELb0ELb1ELb0ELb0ELb1ELb1ELb0ELb0EEEvNS_16Flash_fwd_paramsE:
.text._ZN5flash16flash_fwd_kernelI23Flash_fwd_kernel_traitsILi128ELi128ELi64ELi4ELb0ELb0EN7cutlass6half_tE19Flash_kernel_traitsILi128ELi128ELi64ELi4ES3_EELb0ELb1ELb0ELb0ELb1ELb1ELb0ELb0EEEvNS_16Flash_fwd_paramsE:
[----:B------:R-:W1:Y:S08]  /*0000*/  LDC R1, c[0x0][0x28] ;  /* 0x00000a00ff017b82 */ /* 0x000e700000000800 */
[----:B------:R-:W2:Y:S01]  /*0010*/  LDC.64 R4, c[0x0][0x300] ;  /* 0x0000c000ff047b82 */ /* 0x000ea20000000a00 */
[----:B------:R-:W3:Y:S01]  /*0020*/  S2R R28, SR_CTAID.Y ;  /* 0x00000000001c7919 */ /* 0x000ee20000002600 */
[----:B------:R-:W-:Y:S01]  /*0030*/  IMAD.MOV.U32 R9, RZ, RZ, RZ ;  /* 0x000000ffff097224 */ /* 0x000fe200078e00ff */
[----:B------:R-:W-:Y:S01]  /*0040*/  ULDC.64 UR20, c[0x0][0x208] ;  /* 0x0000820000147ab9 */ /* 0x000fe20000000a00 */
[----:B------:R-:W-:Y:S01]  /*0050*/  ULDC UR17, c[0x0][0x2c4] ;  /* 0x0000b10000117ab9 */ /* 0x000fe20000000800 */
[----:B-1----:R-:W-:-:S03]  /*0060*/  VIADD R1, R1, 0xffffff80 ;  /* 0xffffff8001017836 */ /* 0x002fc60000000000 */
[----:B------:R-:W1:Y:S01]  /*0070*/  LDC.64 R2, c[0x0][0x308] ;  /* 0x0000c200ff027b82 */ /* 0x000e620000000a00 */
[----:B--2---:R-:W-:-:S04]  /*0080*/  ISETP.NE.U32.AND P0, PT, R4, RZ, PT ;  /* 0x000000ff0400720c */ /* 0x004fc80003f05070 */
[----:B------:R-:W-:Y:S02]  /*0090*/  ISETP.NE.AND.EX P0, PT, R5, RZ, PT, P0 ;  /* 0x000000ff0500720c */ /* 0x000fe40003f05300 */
[----:B-1----:R-:W-:-:S04]  /*00a0*/  ISETP.NE.U32.AND P2, PT, R2, RZ, PT ;  /* 0x000000ff0200720c */ /* 0x002fc80003f45070 */
[----:B------:R-:W-:-:S07]  /*00b0*/  ISETP.NE.AND.EX P2, PT, R3, RZ, PT, P2 ;  /* 0x000000ff0300720c */ /* 0x000fce0003f45320 */
[----:B------:R-:W3:Y:S08]  /*00c0*/  @P0 LDC.64 R2, c[0x0][0x300] ;  /* 0x0000c000ff020b82 */ /* 0x000ef00000000a00 */
[----:B------:R-:W1:Y:S01]  /*00d0*/  @P2 LDC.64 R6, c[0x0][0x308] ;  /* 0x0000c200ff062b82 */ /* 0x000e620000000a00 */
[----:B---3--:R-:W-:-:S05]  /*00e0*/  @P0 IMAD.WIDE R4, R28, 0x4, R2 ;  /* 0x000000041c040825 */ /* 0x008fca00078e0202 */
[----:B------:R2:W3:Y:S01]  /*00f0*/  @P0 LDG.E R9, desc[UR20][R4.64] ;  /* 0x0000001404090981 */ /* 0x0004e2000c1e1900 */
[----:B-1----:R-:W-:-:S05]  /*0100*/  @P2 IMAD.WIDE R2, R28, 0x4, R6 ;  /* 0x000000041c022825 */ /* 0x002fca00078e0206 */
[----:B------:R-:W3:Y:S01]  /*0110*/  @P2 LDG.E R0, desc[UR20][R2.64] ;  /* 0x0000001402002981 */ /* 0x000ee2000c1e1900 */
[----:B------:R-:W1:Y:S01]  /*0120*/  S2R R31, SR_CTAID.X ;  /* 0x00000000001f7919 */ /* 0x000e620000002500 */
[----:B--2---:R-:W2:Y:S08]  /*0130*/  @!P2 LDC.64 R4, c[0x0][0x2c8] ;  /* 0x0000b200ff04ab82 */ /* 0x004eb00000000a00 */
[----:B------:R-:W4:Y:S01]  /*0140*/  @!P2 LDC.64 R2, c[0x0][0x318] ;  /* 0x0000c600ff02ab82 */ /* 0x000f220000000a00 */
[----:B-1----:R-:W-:-:S05]  /*0150*/  IMAD.SHL.U32 R159, R31, 0x80, RZ ;  /* 0x000000801f9f7824 */ /* 0x002fca00078e00ff */
[----:B------:R-:W-:Y:S02]  /*0160*/  ISETP.GE.AND P1, PT, R159, UR17, PT ;  /* 0x000000119f007c0c */ /* 0x000fe4000bf26270 */
[----:B----4-:R-:W-:-:S04]  /*0170*/  @!P2 ISETP.NE.U32.AND P0, PT, R2, RZ, PT ;  /* 0x000000ff0200a20c */ /* 0x010fc80003f05070 */
[----:B------:R-:W-:Y:S01]  /*0180*/  @!P2 ISETP.NE.AND.EX P0, PT, R3, RZ, PT, P0 ;  /* 0x000000ff0300a20c */ /* 0x000fe20003f05300 */
[----:B---3--:R-:W-:-:S03]  /*0190*/  @P2 IMAD.IADD R116, R0, 0x1, -R9 ;  /* 0x0000000100742824 */ /* 0x008fc600078e0a09 */
[----:B--2---:R-:W-:-:S03]  /*01a0*/  @!P2 SEL R0, R5, RZ, P0 ;  /* 0x000000ff0500a207 */ /* 0x004fc60000000000 */
[----:B------:R-:W-:Y:S06]  /*01b0*/  @P1 EXIT ;  /* 0x000000000000194d */ /* 0x000fec0003800000 */
[----:B------:R-:W-:Y:S01]  /*01c0*/  VIADD R2, R159, 0xbf ;  /* 0x000000bf9f027836 */ /* 0x000fe20000000000 */
[----:B------:R-:W-:Y:S01]  /*01d0*/  @!P2 IADD3 R116, R0, R4, -R9 ;  /* 0x000000040074a210 */ /* 0x000fe20007ffe809 */
[----:B------:R-:W-:Y:S01]  /*01e0*/  ULDC UR16, c[0x0][0x398] ;  /* 0x0000e60000107ab9 */ /* 0x000fe20000000800 */
[----:B------:R-:W1:Y:S02]  /*01f0*/  S2R R29, SR_CTAID.Z ;  /* 0x00000000001d7919 */ /* 0x000e640000002700 */
[C---:B------:R-:W-:Y:S01]  /*0200*/  IADD3 R0, R116.reuse, -UR17, R2 ;  /* 0x8000001174007c10 */ /* 0x040fe2000fffe002 */
[----:B------:R-:W-:Y:S01]  /*0210*/  VIADD R2, R116, 0x3f ;  /* 0x0000003f74027836 */ /* 0x000fe20000000000 */
[----:B------:R-:W2:Y:S03]  /*0220*/  S2R R157, SR_TID.X ;  /* 0x00000000009d7919 */ /* 0x000ea60000002100 */
[----:B------:R-:W-:Y:S01]  /*0230*/  VIADD R3, R0, UR16 ;  /* 0x0000001000037c36 */ /* 0x000fe20008000000 */
[----:B------:R-:W-:-:S04]  /*0240*/  SHF.R.S32.HI R0, RZ, 0x1f, R2 ;  /* 0x0000001fff007819 */ /* 0x000fc80000011402 */
[----:B------:R-:W-:Y:S02]  /*0250*/  SHF.R.S32.HI R4, RZ, 0x1f, R3 ;  /* 0x0000001fff047819 */ /* 0x000fe40000011403 */
[----:B------:R-:W-:Y:S02]  /*0260*/  LEA.HI R0, R0, R2, RZ, 0x6 ;  /* 0x0000000200007211 */ /* 0x000fe400078f30ff */
[----:B------:R-:W-:Y:S02]  /*0270*/  LEA.HI R2, R4, R3, RZ, 0x6 ;  /* 0x0000000304027211 */ /* 0x000fe400078f30ff */
[----:B------:R-:W-:Y:S02]  /*0280*/  SHF.R.S32.HI R0, RZ, 0x6, R0 ;  /* 0x00000006ff007819 */ /* 0x000fe40000011400 */
[----:B------:R-:W-:-:S04]  /*0290*/  SHF.R.S32.HI R2, RZ, 0x6, R2 ;  /* 0x00000006ff027819 */ /* 0x000fc80000011402 */
[----:B------:R-:W-:-:S04]  /*02a0*/  VIMNMX R162, R0, R2, PT ;  /* 0x0000000200a27248 */ /* 0x000fc80003fe0100 */
[----:B------:R-:W-:Y:S01]  /*02b0*/  ISETP.GE.AND P0, PT, R162, 0x1, PT ;  /* 0x00000001a200780c */ /* 0x000fe20003f06270 */
[----:B------:R3:W-:-:S12]  /*02c0*/  STL [R1+0xc], R162 ;  /* 0x00000ca201007387 */ /* 0x0007d80000100800 */
[----:B-12---:R-:W-:Y:S05]  /*02d0*/  @!P0 BRA `(.L_x_0) ;  /* 0x0000010000608947 */ /* 0x006fea0003800000 */
[----:B------:R-:W1:Y:S01]  /*02e0*/  LDC R30, c[0x0][0x278] ;  /* 0x00009e00ff1e7b82 */ /* 0x000e620000000800 */
[----:B------:R-:W-:Y:S01]  /*02f0*/  SHF.R.S32.HI R24, RZ, 0x1f, R157 ;  /* 0x0000001fff187819 */ /* 0x000fe2000001149d */
[----:B------:R-:W-:Y:S01]  /*0300*/  ULDC.64 UR10, c[0x0][0x248] ;  /* 0x00009200000a7ab9 */ /* 0x000fe20000000a00 */
[----:B------:R-:W-:Y:S01]  /*0310*/  VIADD R119, R162, 0xffffffff ;  /* 0xffffffffa2777836 */ /* 0x000fe20000000000 */
[----:B------:R-:W-:Y:S01]  /*0320*/  USHF.L.U64.HI UR18, UR10, 0x6, UR11 ;  /* 0x000000060a127899 */ /* 0x000fe2000801020b */
[CC--:B------:R-:W-:Y:S01]  /*0330*/  LEA.HI R22, R24.reuse, R157.reuse, RZ, 0x3 ;  /* 0x0000009d18167211 */ /* 0x0c0fe200078f18ff */
[----:B------:R-:W-:Y:S01]  /*0340*/  USHF.L.U32 UR19, UR10, 0x6, URZ ;  /* 0x000000060a137899 */ /* 0x000fe2000800063f */
[-C--:B------:R-:W-:Y:S01]  /*0350*/  LEA.HI R12, R24, R157.reuse, RZ, 0x4 ;  /* 0x0000009d180c7211 */ /* 0x080fe200078f20ff */
[----:B------:R-:W-:Y:S01]  /*0360*/  ULDC.64 UR12, c[0x0][0x250] ;  /* 0x00009400000c7ab9 */ /* 0x000fe20000000a00 */
[----:B------:R-:W-:Y:S01]  /*0370*/  SHF.R.S32.HI R4, RZ, 0x3, R22 ;  /* 0x00000003ff047819 */ /* 0x000fe20000011416 */
[----:B------:R-:W-:Y:S01]  /*0380*/  IMAD R5, R119, UR18, RZ ;  /* 0x0000001277057c24 */ /* 0x000fe2000f8e02ff */
[----:B------:R-:W-:Y:S01]  /*0390*/  LOP3.LUT R2, R22, 0xfffffff8, RZ, 0xc0, !PT ;  /* 0xfffffff816027812 */ /* 0x000fe200078ec0ff */
[----:B------:R-:W-:Y:S01]  /*03a0*/  USHF.L.U64.HI UR14, UR12, 0x6, UR13 ;  /* 0x000000060c0e7899 */ /* 0x000fe2000801020d */
[----:B------:R-:W-:Y:S01]  /*03b0*/  SHF.R.S32.HI R8, RZ, 0x1f, R119 ;  /* 0x0000001fff087819 */ /* 0x000fe20000011477 */
[----:B------:R-:W-:Y:S01]  /*03c0*/  USHF.L.U32 UR15, UR12, 0x6, URZ ;  /* 0x000000060c0f7899 */ /* 0x000fe2000800063f */
[----:B------:R-:W-:Y:S01]  /*03d0*/  SHF.R.S32.HI R10, RZ, 0x4, R12 ;  /* 0x00000004ff0a7819 */ /* 0x000fe2000001140c */
[----:B------:R-:W-:Y:S01]  /*03e0*/  IMAD.IADD R25, R157, 0x1, -R2 ;  /* 0x000000019d197824 */ /* 0x000fe200078e0a02 */
[----:B------:R-:W-:Y:S01]  /*03f0*/  SHF.R.S32.HI R17, RZ, 0x1f, R28 ;  /* 0x0000001fff117819 */ /* 0x000fe2000001141c */
[----:B------:R-:W-:Y:S01]  /*0400*/  IMAD R21, R8, UR19, R5 ;  /* 0x0000001308157c24 */ /* 0x000fe2000f8e0205 */
[----:B------:R-:W-:Y:S01]  /*0410*/  LEA.HI R5, R24, R157, RZ, 0x6 ;  /* 0x0000009d18057211 */ /* 0x000fe200078f30ff */
[----:B------:R-:W-:Y:S01]  /*0420*/  IMAD.SHL.U32 R2, R25, 0x8, RZ ;  /* 0x0000000819027824 */ /* 0x000fe200078e00ff */
[C---:B------:R-:W-:Y:S01]  /*0430*/  LEA.HI R11, R12.reuse, R10, RZ, 0x1 ;  /* 0x0000000a0c0b7211 */ /* 0x040fe200078f08ff */
[----:B------:R-:W-:Y:S01]  /*0440*/  IMAD R3, R119, UR14, RZ ;  /* 0x0000000e77037c24 */ /* 0x000fe2000f8e02ff */
[----:B------:R-:W-:Y:S01]  /*0450*/  LOP3.LUT R12, R12, 0xfffffff0, RZ, 0xc0, !PT ;  /* 0xfffffff00c0c7812 */ /* 0x000fe200078ec0ff */
[----:B------:R-:W-:Y:S01]  /*0460*/  IMAD.SHL.U32 R5, R5, 0x8, RZ ;  /* 0x0000000805057824 */ /* 0x000fe200078e00ff */
[----:B-1----:R-:W-:Y:S01]  /*0470*/  IABS R0, R30 ;  /* 0x0000001e00007213 */ /* 0x002fe20000000000 */
[----:B------:R-:W-:Y:S01]  /*0480*/  IMAD R23, R8, UR15, R3 ;  /* 0x0000000f08177c24 */ /* 0x000fe2000f8e0203 */
[----:B------:R-:W-:Y:S01]  /*0490*/  LOP3.LUT R3, R11, 0xfffffffe, RZ, 0xc0, !PT ;  /* 0xfffffffe0b037812 */ /* 0x000fe200078ec0ff */
[----:B------:R-:W-:Y:S01]  /*04a0*/  IMAD.IADD R12, R157, 0x1, -R12 ;  /* 0x000000019d0c7824 */ /* 0x000fe200078e0a0c */
[----:B------:R-:W-:Y:S01]  /*04b0*/  IADD3 R8, P0, R4, R9, RZ ;  /* 0x0000000904087210 */ /* 0x000fe20007f1e0ff */
[----:B------:R-:W-:Y:S01]  /*04c0*/  IMAD.MOV.U32 R27, RZ, RZ, R0 ;  /* 0x000000ffff1b7224 */ /* 0x000fe200078e0000 */
[----:B------:R-:W-:Y:S01]  /*04d0*/  ULDC.64 UR4, c[0x0][0x228] ;  /* 0x00008a0000047ab9 */ /* 0x000fe20000000a00 */
[----:B------:R-:W-:Y:S01]  /*04e0*/  IMAD.IADD R20, R10, 0x1, -R3 ;  /* 0x000000010a147824 */ /* 0x000fe200078e0a03 */
[----:B------:R-:W-:Y:S01]  /*04f0*/  SHF.R.S32.HI R3, RZ, 0x1f, R2 ;  /* 0x0000001fff037819 */ /* 0x000fe20000011402 */
[----:B------:R-:W1:Y:S01]  /*0500*/  I2F.RP R0, R27 ;  /* 0x0000001b00007306 */ /* 0x000e620000209400 */
[----:B------:R-:W-:Y:S01]  /*0510*/  IMAD R15, R17, UR4, RZ ;  /* 0x00000004110f7c24 */ /* 0x000fe2000f8e02ff */
[----:B------:R-:W-:Y:S01]  /*0520*/  SHF.R.S32.HI R10, RZ, 0x1f, R12 ;  /* 0x0000001fff0a7819 */ /* 0x000fe2000001140c */
[----:B------:R-:W-:Y:S01]  /*0530*/  ULDC.64 UR8, c[0x0][0x258] ;  /* 0x0000960000087ab9 */ /* 0x000fe20000000a00 */
[----:B------:R-:W-:Y:S01]  /*0540*/  IABS R18, R29 ;  /* 0x0000001d00127213 */ /* 0x000fe20000000000 */
[----:B------:R-:W-:Y:S01]  /*0550*/  IMAD R15, R28, UR5, R15 ;  /* 0x000000051c0f7c24 */ /* 0x000fe2000f8e020f */
[----:B------:R-:W-:Y:S01]  /*0560*/  LEA.HI R19, R10, R12, RZ, 0x3 ;  /* 0x0000000c0a137211 */ /* 0x000fe200078f18ff */
[----:B------:R-:W-:Y:S01]  /*0570*/  IMAD.WIDE.U32 R10, R8, UR10, R2 ;  /* 0x0000000a080a7c25 */ /* 0x000fe2000f8e0002 */
[----:B------:R-:W-:Y:S01]  /*0580*/  ULDC.64 UR6, c[0x0][0x230] ;  /* 0x00008c0000067ab9 */ /* 0x000fe20000000a00 */
[----:B------:R-:W-:Y:S01]  /*0590*/  ISETP.NE.AND P2, PT, R30, RZ, PT ;  /* 0x000000ff1e00720c */ /* 0x000fe20003f45270 */
[----:B------:R-:W-:Y:S01]  /*05a0*/  USHF.L.U32 UR23, UR10, 0x5, URZ ;  /* 0x000000050a177899 */ /* 0x000fe2000800063f */
[----:B------:R-:W-:Y:S01]  /*05b0*/  LEA.HI R158, R24, R157, RZ, 0x5 ;  /* 0x0000009d189e7211 */ /* 0x000fe200078f28ff */
[----:B------:R-:W-:Y:S01]  /*05c0*/  USHF.L.U32 UR24, UR12, 0x5, URZ ;  /* 0x000000050c187899 */ /* 0x000fe2000800063f */
[----:B------:R-:W-:Y:S01]  /*05d0*/  IMAD.MOV.U32 R163, RZ, RZ, R119 ;  /* 0x000000ffffa37224 */ /* 0x000fe200078e0077 */
[----:B-1----:R-:W1:Y:S01]  /*05e0*/  MUFU.RCP R0, R0 ;  /* 0x0000000000007308 */ /* 0x002e620000001000 */
[----:B------:R-:W-:Y:S01]  /*05f0*/  SHF.R.S32.HI R156, RZ, 0x5, R158 ;  /* 0x00000005ff9c7819 */ /* 0x000fe2000001149e */
[----:B-1----:R-:W-:-:S02]  /*0600*/  VIADD R6, R0, 0xffffffe ;  /* 0x0ffffffe00067836 */ /* 0x002fc40000000000 */
[----:B------:R-:W-:-:S04]  /*0610*/  IMAD.SHL.U32 R0, R4, 0x40, RZ ;  /* 0x0000004004007824 */ /* 0x000fc800078e00ff */
[----:B------:R1:W2:Y:S01]  /*0620*/  F2I.FTZ.U32.TRUNC.NTZ R7, R6 ;  /* 0x0000000600077305 */ /* 0x0002a2000021f000 */
[----:B------:R-:W-:-:S04]  /*0630*/  LOP3.LUT R0, R0, 0x1c0, RZ, 0xc0, !PT ;  /* 0x000001c000007812 */ /* 0x000fc800078ec0ff */
[----:B-1----:R-:W-:Y:S02]  /*0640*/  SHF.R.U32.HI R6, RZ, 0x3, R0 ;  /* 0x00000003ff067819 */ /* 0x002fe40000011600 */
[----:B------:R-:W-:-:S04]  /*0650*/  LOP3.LUT R0, R0, 0x38, R2, 0xf8, !PT ;  /* 0x0000003800007812 */ /* 0x000fc800078ef802 */
[----:B------:R-:W-:Y:S01]  /*0660*/  LOP3.LUT R6, R0, R6, RZ, 0x3c, !PT ;  /* 0x0000000600067212 */ /* 0x000fe200078e3cff */
[----:B--2---:R-:W-:-:S03]  /*0670*/  IMAD.MOV R0, RZ, RZ, -R7 ;  /* 0x000000ffff007224 */ /* 0x004fc600078e0a07 */
[----:B------:R-:W-:Y:S01]  /*0680*/  LOP3.LUT R247, R6, 0x7ffffe00, R5, 0xf8, !PT ;  /* 0x7ffffe0006f77812 */ /* 0x000fe200078ef805 */
[----:B------:R-:W-:Y:S01]  /*0690*/  IMAD R0, R0, R27, RZ ;  /* 0x0000001b00007224 */ /* 0x000fe200078e02ff */
[----:B------:R-:W-:Y:S01]  /*06a0*/  SHF.R.S32.HI R5, RZ, 0x1f, R4 ;  /* 0x0000001fff057819 */ /* 0x000fe20000011404 */
[----:B------:R-:W-:-:S04]  /*06b0*/  IMAD.MOV.U32 R6, RZ, RZ, RZ ;  /* 0x000000ffff067224 */ /* 0x000fc800078e00ff */
[----:B------:R-:W-:Y:S01]  /*06c0*/  IMAD.HI.U32 R16, R7, R0, R6 ;  /* 0x0000000007107227 */ /* 0x000fe200078e0006 */
[----:B------:R-:W-:-:S03]  /*06d0*/  LEA.HI.X.SX32 R0, R9, R5, 0x1, P0 ;  /* 0x0000000509007211 */ /* 0x000fc600000f0eff */
[----:B------:R-:W-:Y:S01]  /*06e0*/  IMAD.WIDE.U32 R6, R28, UR4, R2 ;  /* 0x000000041c067c25 */ /* 0x000fe2000f8e0002 */
[----:B------:R-:W-:-:S03]  /*06f0*/  ULDC.64 UR4, c[0x0][0x238] ;  /* 0x00008e0000047ab9 */ /* 0x000fc60000000a00 */
[C---:B------:R-:W-:Y:S02]  /*0700*/  IMAD R9, R0.reuse, UR10, RZ ;  /* 0x0000000a00097c24 */ /* 0x040fe4000f8e02ff */
[----:B------:R-:W-:Y:S02]  /*0710*/  IMAD R0, R0, UR12, RZ ;  /* 0x0000000c00007c24 */ /* 0x000fe4000f8e02ff */
[C---:B------:R-:W-:Y:S02]  /*0720*/  IMAD R13, R8.reuse, UR11, R9 ;  /* 0x0000000b080d7c24 */ /* 0x040fe4000f8e0209 */
[C---:B------:R-:W-:Y:S01]  /*0730*/  IMAD R14, R8.reuse, UR13, R0 ;  /* 0x0000000d080e7c24 */ /* 0x040fe2000f8e0200 */
[----:B------:R-:W-:Y:S01]  /*0740*/  LOP3.LUT R0, R19, 0xfffffff8, RZ, 0xc0, !PT ;  /* 0xfffffff813007812 */ /* 0x000fe200078ec0ff */
[----:B------:R-:W-:Y:S01]  /*0750*/  IMAD.WIDE.U32 R8, R8, UR12, R2 ;  /* 0x0000000c08087c25 */ /* 0x000fe2000f8e0002 */
[----:B------:R-:W-:-:S03]  /*0760*/  USHF.L.U64.HI UR12, UR12, 0x5, UR13 ;  /* 0x000000050c0c7899 */ /* 0x000fc6000801020d */
[----:B------:R-:W-:Y:S02]  /*0770*/  IMAD.IADD R7, R7, 0x1, R15 ;  /* 0x0000000107077824 */ /* 0x000fe400078e020f */
[----:B------:R-:W-:Y:S01]  /*0780*/  IMAD.HI.U32 R15, R16, R18, RZ ;  /* 0x00000012100f7227 */ /* 0x000fe200078e00ff */
[----:B------:R-:W-:-:S03]  /*0790*/  SHF.R.S32.HI R16, RZ, 0x1f, R29 ;  /* 0x0000001fff107819 */ /* 0x000fc6000001141d */
[----:B------:R-:W-:Y:S02]  /*07a0*/  IMAD.IADD R9, R9, 0x1, R14 ;  /* 0x0000000109097824 */ /* 0x000fe400078e020e */
[----:B------:R-:W-:Y:S02]  /*07b0*/  IMAD.MOV R14, RZ, RZ, -R15 ;  /* 0x000000ffff0e7224 */ /* 0x000fe400078e0a0f */
[----:B------:R-:W-:Y:S02]  /*07c0*/  IMAD.IADD R26, R12, 0x1, -R0 ;  /* 0x000000010c1a7824 */ /* 0x000fe400078e0a00 */
[----:B------:R-:W-:Y:S02]  /*07d0*/  IMAD R14, R27, R14, R18 ;  /* 0x0000000e1b0e7224 */ /* 0x000fe400078e0212 */
[----:B------:R-:W-:Y:S02]  /*07e0*/  IMAD.SHL.U32 R0, R25, 0x40, RZ ;  /* 0x0000004019007824 */ /* 0x000fe400078e00ff */
[----:B------:R-:W-:Y:S01]  /*07f0*/  IMAD.IADD R3, R11, 0x1, R13 ;  /* 0x000000010b037824 */ /* 0x000fe200078e020d */
[----:B------:R-:W-:Y:S01]  /*0800*/  ISETP.GT.U32.AND P0, PT, R27, R14, PT ;  /* 0x0000000e1b00720c */ /* 0x000fe20003f04070 */
[----:B------:R-:W-:Y:S01]  /*0810*/  IMAD.MOV.U32 R2, RZ, RZ, R10 ;  /* 0x000000ffff027224 */ /* 0x000fe200078e000a */
[----:B------:R-:W-:Y:S01]  /*0820*/  LOP3.LUT R0, R0, 0x1c0, RZ, 0xc0, !PT ;  /* 0x000001c000007812 */ /* 0x000fe200078ec0ff */
[----:B------:R-:W-:-:S02]  /*0830*/  IMAD R16, R16, UR8, RZ ;  /* 0x0000000810107c24 */ /* 0x000fc4000f8e02ff */
[----:B------:R-:W-:Y:S02]  /*0840*/  IMAD R18, R17, UR6, RZ ;  /* 0x0000000611127c24 */ /* 0x000fe4000f8e02ff */
[----:B------:R-:W-:Y:S01]  /*0850*/  IMAD.WIDE.U32 R12, R28, UR6, R2 ;  /* 0x000000061c0c7c25 */ /* 0x000fe2000f8e0002 */
[----:B------:R-:W-:Y:S02]  /*0860*/  LOP3.LUT R2, R0, 0x8, R22, 0xf8, !PT ;  /* 0x0000000800027812 */ /* 0x000fe400078ef816 */
[----:B------:R-:W-:Y:S01]  /*0870*/  SHF.R.U32.HI R0, RZ, 0x3, R0 ;  /* 0x00000003ff007819 */ /* 0x000fe20000011600 */
[C---:B------:R-:W-:Y:S01]  /*0880*/  IMAD R16, R29.reuse, UR9, R16 ;  /* 0x000000091d107c24 */ /* 0x040fe2000f8e0210 */
[----:B------:R-:W-:Y:S01]  /*0890*/  UMOV UR9, 0x400 ;  /* 0x0000040000097882 */ /* 0x000fe20000000000 */
[----:B------:R-:W-:Y:S01]  /*08a0*/  IMAD.WIDE.U32 R10, R29, UR8, R6 ;  /* 0x000000081d0a7c25 */ /* 0x000fe2000f8e0006 */
[----:B------:R-:W1:Y:S03]  /*08b0*/  S2UR UR8, SR_CgaCtaId ;  /* 0x00000000000879c3 */ /* 0x000e660000008800 */
[----:B------:R-:W-:-:S04]  /*08c0*/  IMAD.WIDE R4, R31, 0x80, R4 ;  /* 0x000000801f047825 */ /* 0x000fc800078e0204 */
[----:B------:R-:W-:Y:S01]  /*08d0*/  IMAD R18, R28, UR7, R18 ;  /* 0x000000071c127c24 */ /* 0x000fe2000f8e0212 */
[----:B------:R-:W-:Y:S01]  /*08e0*/  ULDC.64 UR6, c[0x0][0x240] ;  /* 0x0000900000067ab9 */ /* 0x000fe20000000a00 */
[----:B------:R-:W-:Y:S01]  /*08f0*/  IMAD.IADD R3, R11, 0x1, R16 ;  /* 0x000000010b037824 */ /* 0x000fe200078e0210 */
[----:B------:R-:W-:Y:S01]  /*0900*/  LOP3.LUT R16, R2, R0, RZ, 0x3c, !PT ;  /* 0x0000000002107212 */ /* 0x000fe200078e3cff */
[----:B------:R-:W-:Y:S01]  /*0910*/  IMAD R0, R5, UR6, RZ ;  /* 0x0000000605007c24 */ /* 0x000fe2000f8e02ff */
[----:B------:R-:W-:Y:S01]  /*0920*/  USHF.L.U64.HI UR22, UR6, 0x5, UR7 ;  /* 0x0000000506167899 */ /* 0x000fe20008010207 */
[----:B------:R-:W-:Y:S02]  /*0930*/  IMAD.MOV.U32 R2, RZ, RZ, R10 ;  /* 0x000000ffff027224 */ /* 0x000fe400078e000a */
[----:B------:R-:W-:Y:S02]  /*0940*/  @!P0 IMAD.IADD R14, R14, 0x1, -R27 ;  /* 0x000000010e0e8824 */ /* 0x000fe400078e0a1b */
[----:B------:R-:W-:-:S02]  /*0950*/  IMAD R17, R17, UR4, RZ ;  /* 0x0000000411117c24 */ /* 0x000fc4000f8e02ff */
[----:B------:R-:W-:Y:S01]  /*0960*/  IMAD.WIDE.U32 R6, R28, UR4, R8 ;  /* 0x000000041c067c25 */ /* 0x000fe2000f8e0008 */
[----:B------:R-:W-:-:S03]  /*0970*/  ISETP.GE.U32.AND P3, PT, R14, R27, PT ;  /* 0x0000001b0e00720c */ /* 0x000fc60003f66070 */
[C---:B------:R-:W-:Y:S02]  /*0980*/  IMAD R0, R4.reuse, UR7, R0 ;  /* 0x0000000704007c24 */ /* 0x040fe4000f8e0200 */
[----:B------:R-:W-:-:S04]  /*0990*/  IMAD.WIDE.U32 R2, R4, UR6, R2 ;  /* 0x0000000604027c25 */ /* 0x000fc8000f8e0002 */
[----:B------:R-:W-:Y:S01]  /*09a0*/  IMAD R17, R28, UR5, R17 ;  /* 0x000000051c117c24 */ /* 0x000fe2000f8e0211 */
[----:B------:R-:W-:Y:S01]  /*09b0*/  ULDC.64 UR4, c[0x0][0x210] ;  /* 0x0000840000047ab9 */ /* 0x000fe20000000a00 */
[----:B------:R-:W-:Y:S01]  /*09c0*/  IMAD.MOV.U32 R10, RZ, RZ, R6 ;  /* 0x000000ffff0a7224 */ /* 0x000fe200078e0006 */
[C---:B------:R-:W-:Y:S01]  /*09d0*/  LEA R6, P1, R2.reuse, UR4, 0x1 ;  /* 0x0000000402067c11 */ /* 0x040fe2000f8208ff */
[----:B------:R-:W-:Y:S01]  /*09e0*/  IMAD.IADD R0, R3, 0x1, R0 ;  /* 0x0000000103007824 */ /* 0x000fe200078e0200 */
[----:B------:R-:W-:Y:S01]  /*09f0*/  LOP3.LUT R3, R29, R30, RZ, 0x3c, !PT ;  /* 0x0000001e1d037212 */ /* 0x000fe200078e3cff */
[----:B------:R-:W-:Y:S01]  /*0a00*/  USHF.L.U32 UR4, UR6, 0x5, URZ ;  /* 0x0000000506047899 */ /* 0x000fe2000800063f */
[----:B------:R-:W-:Y:S02]  /*0a10*/  IMAD.IADD R11, R7, 0x1, R17 ;  /* 0x00000001070b7824 */ /* 0x000fe400078e0211 */
[----:B------:R-:W-:Y:S01]  /*0a20*/  LEA.HI.X R7, R2, UR5, R0, 0x1, P1 ;  /* 0x0000000502077c11 */ /* 0x000fe200088f0c00 */
[----:B------:R-:W-:Y:S01]  /*0a30*/  @!P0 VIADD R15, R15, 0x1 ;  /* 0x000000010f0f8836 */ /* 0x000fe20000000000 */
[----:B------:R-:W-:Y:S01]  /*0a40*/  ISETP.GE.AND P1, PT, R3, RZ, PT ;  /* 0x000000ff0300720c */ /* 0x000fe20003f26270 */
[----:B-1----:R-:W-:Y:S01]  /*0a50*/  ULEA UR5, UR8, UR9, 0x18 ;  /* 0x0000000908057291 */ /* 0x002fe2000f8ec03f */
[----:B------:R-:W-:Y:S01]  /*0a60*/  IADD3 R4, P0, R6, UR4, RZ ;  /* 0x0000000406047c10 */ /* 0x000fe2000ff1e0ff */
[----:B------:R-:W-:Y:S01]  /*0a70*/  @P3 VIADD R15, R15, 0x1 ;  /* 0x000000010f0f3836 */ /* 0x000fe20000000000 */
[----:B------:R-:W-:Y:S01]  /*0a80*/  ULDC.64 UR6, c[0x0][0x260] ;  /* 0x0000980000067ab9 */ /* 0x000fe20000000a00 */
[----:B------:R-:W-:Y:S01]  /*0a90*/  IMAD.IADD R13, R13, 0x1, R18 ;  /* 0x000000010d0d7824 */ /* 0x000fe200078e0212 */
[----:B------:R-:W-:Y:S01]  /*0aa0*/  IADD3.X R5, R7, UR22, RZ, P0, !PT ;  /* 0x0000001607057c10 */ /* 0x000fe200087fe4ff */
[----:B------:R-:W-:Y:S01]  /*0ab0*/  IMAD.MOV.U32 R0, RZ, RZ, R15 ;  /* 0x000000ffff007224 */ /* 0x000fe200078e000f */
[----:B------:R-:W-:Y:S01]  /*0ac0*/  IADD3 R2, P0, R4, UR4, RZ ;  /* 0x0000000404027c10 */ /* 0x000fe2000ff1e0ff */
[----:B------:R-:W-:Y:S01]  /*0ad0*/  ULDC.64 UR8, c[0x0][0x218] ;  /* 0x0000860000087ab9 */ /* 0x000fe20000000a00 */
[----:B------:R-:W-:-:S02]  /*0ae0*/  LEA R247, R247, UR5, 0x1 ;  /* 0x00000005f7f77c11 */ /* 0x000fc4000f8e08ff */
[----:B------:R-:W-:Y:S01]  /*0af0*/  IADD3.X R3, R5, UR22, RZ, P0, !PT ;  /* 0x0000001605037c10 */ /* 0x000fe200087fe4ff */
[----:B------:R-:W-:Y:S01]  /*0b00*/  @!P1 IMAD.MOV R0, RZ, RZ, -R0 ;  /* 0x000000ffff009224 */ /* 0x000fe200078e0a00 */
[----:B------:R-:W-:Y:S01]  /*0b10*/  IADD3 R8, P0, R2, UR4, RZ ;  /* 0x0000000402087c10 */ /* 0x000fe2000ff1e0ff */
[----:B------:R-:W-:Y:S01]  /*0b20*/  @!PT LDS RZ, [RZ] ;  /* 0x00000000fffff984 */ /* 0x000fe20000000800 */
[----:B------:R-:W-:Y:S01]  /*0b30*/  @!PT LDS RZ, [RZ] ;  /* 0x00000000fffff984 */ /* 0x000fe20000000800 */
[----:B------:R-:W-:Y:S01]  /*0b40*/  @!PT LDS RZ, [RZ] ;  /* 0x00000000fffff984 */ /* 0x000fe20000000800 */
[----:B------:R-:W-:Y:S01]  /*0b50*/  LDGSTS.E.BYPASS.LTC128B.128 [R247], desc[UR20][R6.64] ;  /* 0x0000000006f77fae */ /* 0x000fe2000b901d54 */
[----:B------:R-:W-:Y:S02]  /*0b60*/  @!P2 LOP3.LUT R0, RZ, R30, RZ, 0x33, !PT ;  /* 0x0000001eff00a212 */ /* 0x000fe400078e33ff */
[----:B------:R-:W-:Y:S01]  /*0b70*/  IADD3.X R9, R3, UR22, RZ, P0, !PT ;  /* 0x0000001603097c10 */ /* 0x000fe200087fe4ff */
[----:B------:R1:W-:Y:S01]  /*0b80*/  LDGSTS.E.BYPASS.LTC128B.128 [R247+0x4000], desc[UR20][R6.64+0x80] ;  /* 0x0400008006f77fae */ /* 0x0003e2000b901d54 */
[----:B------:R-:W-:Y:S01]  /*0b90*/  SHF.R.S32.HI R14, RZ, 0x1f, R0 ;  /* 0x0000001fff0e7819 */ /* 0x000fe20000011400 */
[----:B------:R-:W-:Y:S02]  /*0ba0*/  IMAD.WIDE.U32 R32, R0, UR6, R12 ;  /* 0x0000000600207c25 */ /* 0x000fe4000f8e000c */
[----:B------:R-:W-:Y:S02]  /*0bb0*/  LDGSTS.E.BYPASS.LTC128B.128 [R247+0x800], desc[UR20][R4.64] ;  /* 0x0080000004f77fae */ /* 0x000fe4000b901d54 */
[----:B------:R-:W-:-:S02]  /*0bc0*/  IMAD.MOV.U32 R160, RZ, RZ, R32 ;  /* 0x000000ffffa07224 */ /* 0x000fc400078e0020 */
[----:B------:R2:W-:Y:S04]  /*0bd0*/  LDGSTS.E.BYPASS.LTC128B.128 [R247+0x4800], desc[UR20][R4.64+0x80] ;  /* 0x0480008004f77fae */ /* 0x0005e8000b901d54 */
[----:B------:R-:W-:Y:S04]  /*0be0*/  LDGSTS.E.BYPASS.LTC128B.128 [R247+0x1000], desc[UR20][R2.64] ;  /* 0x0100000002f77fae */ /* 0x000fe8000b901d54 */
[----:B------:R4:W-:Y:S04]  /*0bf0*/  LDGSTS.E.BYPASS.LTC128B.128 [R247+0x5000], desc[UR20][R2.64+0x80] ;  /* 0x0500008002f77fae */ /* 0x0009e8000b901d54 */
[----:B------:R-:W-:Y:S04]  /*0c00*/  LDGSTS.E.BYPASS.LTC128B.128 [R247+0x1800], desc[UR20][R8.64] ;  /* 0x0180000008f77fae */ /* 0x000fe8000b901d54 */
[----:B------:R5:W-:Y:S01]  /*0c10*/  LDGSTS.E.BYPASS.LTC128B.128 [R247+0x5800], desc[UR20][R8.64+0x80] ;  /* 0x0580008008f77fae */ /* 0x000be2000b901d54 */
[----:B-1----:R-:W-:-:S03]  /*0c20*/  IADD3 R6, P0, R8, UR4, RZ ;  /* 0x0000000408067c10 */ /* 0x002fc6000ff1e0ff */
[----:B------:R-:W-:Y:S01]  /*0c30*/  STL.64 [R1+0x28], R32 ;  /* 0x0000282001007387 */ /* 0x000fe20000100a00 */
[----:B------:R-:W-:Y:S02]  /*0c40*/  IADD3.X R7, R9, UR22, RZ, P0, !PT ;  /* 0x0000001609077c10 */ /* 0x000fe400087fe4ff */
[----:B--2---:R-:W-:-:S03]  /*0c50*/  IADD3 R4, P0, R6, UR4, RZ ;  /* 0x0000000406047c10 */ /* 0x004fc6000ff1e0ff */
[----:B------:R-:W-:Y:S01]  /*0c60*/  LDGSTS.E.BYPASS.LTC128B.128 [R247+0x2000], desc[UR20][R6.64] ;  /* 0x0200000006f77fae */ /* 0x000fe2000b901d54 */
[----:B------:R-:W-:-:S03]  /*0c70*/  IADD3.X R5, R7, UR22, RZ, P0, !PT ;  /* 0x0000001607057c10 */ /* 0x000fc600087fe4ff */
[----:B------:R1:W-:Y:S01]  /*0c80*/  LDGSTS.E.BYPASS.LTC128B.128 [R247+0x6000], desc[UR20][R6.64+0x80] ;  /* 0x0600008006f77fae */ /* 0x0003e2000b901d54 */
[----:B----4-:R-:W-:-:S03]  /*0c90*/  IMAD R2, R14, UR6, RZ ;  /* 0x000000060e027c24 */ /* 0x010fc6000f8e02ff */
[----:B------:R-:W-:Y:S04]  /*0ca0*/  LDGSTS.E.BYPASS.LTC128B.128 [R247+0x2800], desc[UR20][R4.64] ;  /* 0x0280000004f77fae */ /* 0x000fe8000b901d54 */
[----:B------:R2:W-:Y:S01]  /*0cb0*/  LDGSTS.E.BYPASS.LTC128B.128 [R247+0x6800], desc[UR20][R4.64+0x80] ;  /* 0x0680008004f77fae */ /* 0x0005e2000b901d54 */
[----:B-----5:R-:W-:Y:S01]  /*0cc0*/  IMAD R8, R0, UR7, R2 ;  /* 0x0000000700087c24 */ /* 0x020fe2000f8e0202 */
[----:B------:R-:W-:Y:S01]  /*0cd0*/  IADD3 R2, P0, R4, UR4, RZ ;  /* 0x0000000404027c10 */ /* 0x000fe2000ff1e0ff */
[----:B------:R-:W-:Y:S02]  /*0ce0*/  ULDC.64 UR6, c[0x0][0x268] ;  /* 0x00009a0000067ab9 */ /* 0x000fe40000000a00 */
[----:B------:R-:W-:Y:S01]  /*0cf0*/  IMAD.IADD R161, R33, 0x1, R8 ;  /* 0x0000000121a17824 */ /* 0x000fe200078e0208 */
[----:B------:R-:W-:Y:S01]  /*0d00*/  IADD3.X R3, R5, UR22, RZ, P0, !PT ;  /* 0x0000001605037c10 */ /* 0x000fe200087fe4ff */
[----:B------:R-:W-:-:S03]  /*0d10*/  IMAD.WIDE.U32 R10, R0, UR6, R10 ;  /* 0x00000006000a7c25 */ /* 0x000fc6000f8e000a */
[----:B------:R-:W-:Y:S01]  /*0d20*/  STL.64 [R1+0x20], R160 ;  /* 0x000020a001007387 */ /* 0x000fe20000100a00 */
[----:B------:R-:W-:-:S03]  /*0d30*/  IMAD.MOV.U32 R8, RZ, RZ, R10 ;  /* 0x000000ffff087224 */ /* 0x000fc600078e000a */
[----:B------:R-:W-:Y:S01]  /*0d40*/  LDGSTS.E.BYPASS.LTC128B.128 [R247+0x3000], desc[UR20][R2.64] ;  /* 0x0300000002f77fae */ /* 0x000fe2000b901d54 */
[----:B-1----:R-:W-:-:S03]  /*0d50*/  IMAD.WIDE.U32 R6, R119, UR19, R160 ;  /* 0x0000001377067c25 */ /* 0x002fc6000f8e00a0 */
[----:B------:R1:W-:Y:S04]  /*0d60*/  LDGSTS.E.BYPASS.LTC128B.128 [R247+0x7000], desc[UR20][R2.64+0x80] ;  /* 0x0700008002f77fae */ /* 0x0003e8000b901d54 */
[----:B------:R-:W-:Y:S01]  /*0d70*/  STL.64 [R1+0x40], R10 ;  /* 0x0000400a01007387 */ /* 0x000fe20000100a00 */
[----:B--2---:R-:W-:Y:S01]  /*0d80*/  IMAD.IADD R5, R7, 0x1, R21 ;  /* 0x0000000107057824 */ /* 0x004fe200078e0215 */
[----:B------:R-:W-:Y:S01]  /*0d90*/  LEA R4, P0, R6, UR8, 0x1 ;  /* 0x0000000806047c11 */ /* 0x000fe2000f8008ff */
[----:B------:R-:W-:-:S03]  /*0da0*/  IMAD R7, R14, UR6, RZ ;  /* 0x000000060e077c24 */ /* 0x000fc6000f8e02ff */
[----:B------:R-:W-:Y:S01]  /*0db0*/  LEA.HI.X R5, R6, UR9, R5, 0x1, P0 ;  /* 0x0000000906057c11 */ /* 0x000fe200080f0c05 */
[----:B------:R-:W-:Y:S01]  /*0dc0*/  IMAD R0, R0, UR7, R7 ;  /* 0x0000000700007c24 */ /* 0x000fe2000f8e0207 */
[----:B------:R-:W-:Y:S01]  /*0dd0*/  IADD3 R6, P0, R4, UR23, RZ ;  /* 0x0000001704067c10 */ /* 0x000fe2000ff1e0ff */
[----:B------:R-:W-:Y:S02]  /*0de0*/  ULDC.64 UR6, c[0x0][0x220] ;  /* 0x0000880000067ab9 */ /* 0x000fe40000000a00 */
[----:B------:R-:W-:Y:S02]  /*0df0*/  IMAD.IADD R9, R11, 0x1, R0 ;  /* 0x000000010b097824 */ /* 0x000fe400078e0200 */
[----:B------:R-:W-:-:S03]  /*0e00*/  IMAD.SHL.U32 R0, R26, 0x40, RZ ;  /* 0x000000401a007824 */ /* 0x000fc600078e00ff */
[----:B------:R-:W-:Y:S04]  /*0e10*/  STL.64 [R1+0x38], R8 ;  /* 0x0000380801007387 */ /* 0x000fe80000100a00 */
[----:B------:R-:W-:Y:S01]  /*0e20*/  STL [R1+0x30], R163 ;  /* 0x000030a301007387 */ /* 0x000fe20000100800 */
[----:B-1----:R-:W-:Y:S01]  /*0e30*/  IADD3 R2, P1, R2, UR4, RZ ;  /* 0x0000000402027c10 */ /* 0x002fe2000ff3e0ff */
[----:B------:R-:W-:-:S03]  /*0e40*/  UIADD3 UR4, UR5, 0x8000, URZ ;  /* 0x0000800005047890 */ /* 0x000fc6000fffe03f */
[----:B------:R-:W-:Y:S01]  /*0e50*/  IADD3.X R3, R3, UR22, RZ, P1, !PT ;  /* 0x0000001603037c10 */ /* 0x000fe20008ffe4ff */
[----:B------:R-:W-:Y:S01]  /*0e60*/  USHF.L.U64.HI UR22, UR10, 0x5, UR11 ;  /* 0x000000050a167899 */ /* 0x000fe2000801020b */
[----:B------:R-:W-:-:S03]  /*0e70*/  LOP3.LUT P1, RZ, R26, 0x2, RZ, 0xc0, !PT ;  /* 0x000000021aff7812 */ /* 0x000fc6000782c0ff */
[----:B------:R-:W-:Y:S02]  /*0e80*/  LDGSTS.E.BYPASS.LTC128B.128 [R247+0x3800], desc[UR20][R2.64] ;  /* 0x0380000002f77fae */ /* 0x000fe4000b901d54 */
[----:B------:R-:W-:Y:S02]  /*0e90*/  IADD3.X R7, R5, UR22, RZ, P0, !PT ;  /* 0x0000001605077c10 */ /* 0x000fe400087fe4ff */
[----:B------:R1:W-:Y:S04]  /*0ea0*/  LDGSTS.E.BYPASS.LTC128B.128 [R247+0x7800], desc[UR20][R2.64+0x80] ;  /* 0x0780008002f77fae */ /* 0x0003e8000b901d54 */
[----:B------:R-:W-:Y:S04]  /*0eb0*/  LDGSTS.E.BYPASS.LTC128B.128 [R247+0x8000], desc[UR20][R4.64] ;  /* 0x0800000004f77fae */ /* 0x000fe8000b901d54 */
[----:B------:R2:W-:Y:S04]  /*0ec0*/  LDGSTS.E.BYPASS.LTC128B.128 [R247+0xa000], desc[UR20][R4.64+0x80] ;  /* 0x0a00008004f77fae */ /* 0x0005e8000b901d54 */
[----:B------:R-:W-:Y:S04]  /*0ed0*/  LDGSTS.E.BYPASS.LTC128B.128 [R247+0x8800], desc[UR20][R6.64] ;  /* 0x0880000006f77fae */ /* 0x000fe8000b901d54 */
[----:B------:R4:W-:Y:S01]  /*0ee0*/  LDGSTS.E.BYPASS.LTC128B.128 [R247+0xa800], desc[UR20][R6.64+0x80] ;  /* 0x0a80008006f77fae */ /* 0x0009e2000b901d54 */
[----:B-1----:R-:W-:-:S04]  /*0ef0*/  IADD3 R2, P0, R6, UR23, RZ ;  /* 0x0000001706027c10 */ /* 0x002fc8000ff1e0ff */
[----:B------:R-:W-:Y:S02]  /*0f00*/  IADD3.X R3, R7, UR22, RZ, P0, !PT ;  /* 0x0000001607037c10 */ /* 0x000fe400087fe4ff */
[----:B--2---:R-:W-:-:S03]  /*0f10*/  IADD3 R4, P0, R2, UR23, RZ ;  /* 0x0000001702047c10 */ /* 0x004fc6000ff1e0ff */
[----:B------:R-:W-:Y:S01]  /*0f20*/  LDGSTS.E.BYPASS.LTC128B.128 [R247+0x9000], desc[UR20][R2.64] ;  /* 0x0900000002f77fae */ /* 0x000fe2000b901d54 */
[----:B------:R-:W-:-:S03]  /*0f30*/  IADD3.X R5, R3, UR22, RZ, P0, !PT ;  /* 0x0000001603057c10 */ /* 0x000fc600087fe4ff */
[----:B------:R1:W-:Y:S01]  /*0f40*/  LDGSTS.E.BYPASS.LTC128B.128 [R247+0xb000], desc[UR20][R2.64+0x80] ;  /* 0x0b00008002f77fae */ /* 0x0003e2000b901d54 */
[----:B----4-:R-:W-:-:S03]  /*0f50*/  IMAD.SHL.U32 R6, R20, 0x8, RZ ;  /* 0x0000000814067824 */ /* 0x010fc600078e00ff */
[----:B------:R-:W-:Y:S04]  /*0f60*/  LDGSTS.E.BYPASS.LTC128B.128 [R247+0x9800], desc[UR20][R4.64] ;  /* 0x0980000004f77fae */ /* 0x000fe8000b901d54 */
[----:B------:R2:W-:Y:S04]  /*0f70*/  LDGSTS.E.BYPASS.LTC128B.128 [R247+0xb800], desc[UR20][R4.64+0x80] ;  /* 0x0b80008004f77fae */ /* 0x0005e8000b901d54 */
[----:B------:R-:W0:Y:S01]  /*0f80*/  LDGDEPBAR ;  /* 0x00000000000079af */ /* 0x000e220000000000 */
[----:B-1----:R-:W-:-:S04]  /*0f90*/  IMAD.WIDE.U32 R2, R119, UR15, R8 ;  /* 0x0000000f77027c25 */ /* 0x002fc8000f8e0008 */
[----:B--2---:R-:W-:Y:S01]  /*0fa0*/  IMAD.IADD R5, R3, 0x1, R23 ;  /* 0x0000000103057824 */ /* 0x004fe200078e0217 */
[----:B------:R-:W-:-:S04]  /*0fb0*/  DEPBAR.LE SB0, 0x0 ;  /* 0x000080000000791a */ /* 0x000fc80000000000 */
[----:B------:R-:W-:Y:S01]  /*0fc0*/  BAR.SYNC.DEFER_BLOCKING 0x0 ;  /* 0x0000000000007b1d */ /* 0x000fe20000010000 */
[----:B------:R-:W-:Y:S02]  /*0fd0*/  LEA R4, P0, R2, UR6, 0x1 ;  /* 0x0000000602047c11 */ /* 0x000fe4000f8008ff */
[----:B------:R-:W-:Y:S01]  /*0fe0*/  LOP3.LUT R3, R0, 0x1c0, RZ, 0xc0, !PT ;  /* 0x000001c000037812 */ /* 0x000fe200078ec0ff */
[----:B------:R-:W-:Y:S01]  /*0ff0*/  IMAD R0, R20, 0x200, R16 ;  /* 0x0000020014007824 */ /* 0x000fe200078e0210 */
[----:B------:R-:W-:Y:S02]  /*1000*/  LEA.HI.X R5, R2, UR7, R5, 0x1, P0 ;  /* 0x0000000702057c11 */ /* 0x000fe400080f0c05 */
[----:B------:R-:W-:Y:S02]  /*1010*/  LOP3.LUT R6, R3, 0x8, R6, 0xf8, !PT ;  /* 0x0000000803067812 */ /* 0x000fe400078ef806 */
[----:B------:R-:W-:Y:S01]  /*1020*/  SHF.R.U32.HI R2, RZ, 0x3, R3 ;  /* 0x00000003ff027819 */ /* 0x000fe20000011603 */
[----:B------:R-:W-:Y:S01]  /*1030*/  IMAD.SHL.U32 R3, R19, 0x40, RZ ;  /* 0x0000004013037824 */ /* 0x000fe200078e00ff */
[----:B------:R-:W-:-:S02]  /*1040*/  LEA R24, R0, UR5, 0x1 ;  /* 0x0000000500187c11 */ /* 0x000fc4000f8e08ff */
[----:B------:R-:W-:Y:S02]  /*1050*/  LOP3.LUT R118, R6, R2, RZ, 0x3c, !PT ;  /* 0x0000000206767212 */ /* 0x000fe400078e3cff */
[----:B------:R-:W-:Y:S02]  /*1060*/  IADD3 R2, P0, R4, UR24, RZ ;  /* 0x0000001804027c10 */ /* 0x000fe4000ff1e0ff */
[----:B------:R-:W-:Y:S02]  /*1070*/  LOP3.LUT R117, R3, 0xfffffe00, RZ, 0xc0, !PT ;  /* 0xfffffe0003757812 */ /* 0x000fe400078ec0ff */
[----:B------:R-:W-:Y:S02]  /*1080*/  IADD3.X R3, R5, UR12, RZ, P0, !PT ;  /* 0x0000000c05037c10 */ /* 0x000fe400087fe4ff */
[----:B------:R-:W-:Y:S02]  /*1090*/  IADD3 R6, P0, R2, UR24, RZ ;  /* 0x0000001802067c10 */ /* 0x000fe4000ff1e0ff */
[----:B------:R-:W-:Y:S01]  /*10a0*/  LEA R233, R0, UR4, 0x1 ;  /* 0x0000000400e97c11 */ /* 0x000fe2000f8e08ff */
[----:B------:R-:W-:Y:S01]  /*10b0*/  @!PT LDS RZ, [RZ] ;  /* 0x00000000fffff984 */ /* 0x000fe20000000800 */
[----:B------:R-:W-:Y:S01]  /*10c0*/  @!PT LDS RZ, [RZ] ;  /* 0x00000000fffff984 */ /* 0x000fe20000000800 */
[----:B------:R-:W-:Y:S01]  /*10d0*/  @!PT LDS RZ, [RZ] ;  /* 0x00000000fffff984 */ /* 0x000fe20000000800 */
[----:B------:R-:W-:Y:S01]  /*10e0*/  LDGSTS.E.BYPASS.LTC128B.128 [R247+0xc000], desc[UR20][R4.64] ;  /* 0x0c00000004f77fae */ /* 0x000fe2000b901d54 */
[----:B------:R-:W-:Y:S01]  /*10f0*/  IADD3.X R7, R3, UR12, RZ, P0, !PT ;  /* 0x0000000c03077c10 */ /* 0x000fe200087fe4ff */
[----:B------:R-:W-:-:S02]  /*1100*/  IMAD.MOV.U32 R0, RZ, RZ, 0x40 ;  /* 0x00000040ff007424 */ /* 0x000fc400078e00ff */
[----:B------:R1:W-:Y:S01]  /*1110*/  LDGSTS.E.BYPASS.LTC128B.128 [R247+0xe000], desc[UR20][R4.64+0x80] ;  /* 0x0e00008004f77fae */ /* 0x0003e2000b901d54 */
[----:B------:R-:W-:-:S03]  /*1120*/  VIADD R238, R233, 0x20 ;  /* 0x00000020e9ee7836 */ /* 0x000fc60000000000 */
[----:B------:R-:W-:Y:S04]  /*1130*/  LDGSTS.E.BYPASS.LTC128B.128 [R247+0xc800], desc[UR20][R2.64] ;  /* 0x0c80000002f77fae */ /* 0x000fe8000b901d54 */
[----:B------:R2:W-:Y:S04]  /*1140*/  LDGSTS.E.BYPASS.LTC128B.128 [R247+0xe800], desc[UR20][R2.64+0x80] ;  /* 0x0e80008002f77fae */ /* 0x0005e8000b901d54 */
[----:B------:R-:W-:Y:S04]  /*1150*/  LDGSTS.E.BYPASS.LTC128B.128 [R247+0xd000], desc[UR20][R6.64] ;  /* 0x0d00000006f77fae */ /* 0x000fe8000b901d54 */
[----:B------:R-:W-:Y:S01]  /*1160*/  LDGSTS.E.BYPASS.LTC128B.128 [R247+0xf000], desc[UR20][R6.64+0x80] ;  /* 0x0f00008006f77fae */ /* 0x000fe2000b901d54 */
[----:B-1----:R-:W-:Y:S01]  /*1170*/  IMAD R5, R156, 0x400, R117 ;  /* 0x000004009c057824 */ /* 0x002fe200078e0275 */
[----:B------:R-:W-:-:S03]  /*1180*/  IADD3 R4, P0, R6, UR24, RZ ;  /* 0x0000001806047c10 */ /* 0x000fc6000ff1e0ff */
[----:B--2---:R-:W-:Y:S01]  /*1190*/  IMAD.IADD R2, R5, 0x1, R118 ;  /* 0x0000000105027824 */ /* 0x004fe200078e0276 */
[----:B------:R-:W-:Y:S01]  /*11a0*/  IADD3.X R5, R7, UR12, RZ, P0, !PT ;  /* 0x0000000c07057c10 */ /* 0x000fe200087fe4ff */
[----:B------:R-:W-:Y:S01]  /*11b0*/  IMAD.MOV.U32 R3, RZ, RZ, 0x20 ;  /* 0x00000020ff037424 */ /* 0x000fe200078e00ff */
[----:B------:R-:W-:Y:S02]  /*11c0*/  LOP3.LUT P0, RZ, R25, 0x2, RZ, 0xc0, !PT ;  /* 0x0000000219ff7812 */ /* 0x000fe4000780c0ff */
[----:B------:R-:W-:Y:S01]  /*11d0*/  LEA R234, R2, UR5, 0x1 ;  /* 0x0000000502ea7c11 */ /* 0x000fe2000f8e08ff */
[----:B------:R-:W-:Y:S01]  /*11e0*/  LDGSTS.E.BYPASS.LTC128B.128 [R247+0xd800], desc[UR20][R4.64] ;  /* 0x0d80000004f77fae */ /* 0x000fe2000b901d54 */
[----:B------:R-:W-:Y:S02]  /*11f0*/  SEL R3, R3, 0xffffffe0, !P1 ;  /* 0xffffffe003037807 */ /* 0x000fe40004800000 */
[----:B------:R-:W-:Y:S01]  /*1200*/  LOP3.LUT P1, RZ, R26, 0x4, RZ, 0xc0, !PT ;  /* 0x000000041aff7812 */ /* 0x000fe2000782c0ff */
[----:B------:R1:W-:Y:S02]  /*1210*/  LDGSTS.E.BYPASS.LTC128B.128 [R247+0xf800], desc[UR20][R4.64+0x80] ;  /* 0x0f80008004f77fae */ /* 0x0003e4000b901d54 */
[----:B------:R-:W-:Y:S01]  /*1220*/  IMAD.IADD R235, R234, 0x1, R3 ;  /* 0x00000001eaeb7824 */ /* 0x000fe200078e0203 */
[----:B------:R-:W-:Y:S01]  /*1230*/  SEL R2, R0, 0xffffffc0, !P1 ;  /* 0xffffffc000027807 */ /* 0x000fe20004800000 */
[----:B------:R-:W-:Y:S02]  /*1240*/  LDSM.16.M88.4 R12, [R234] ;  /* 0x00000000ea0c783b */ /* 0x000fe40000000200 */
[----:B------:R-:W-:Y:S01]  /*1250*/  @P0 VIADD R238, R233, 0xffffffe0 ;  /* 0xffffffe0e9ee0836 */ /* 0x000fe20000000000 */
[----:B------:R-:W-:Y:S01]  /*1260*/  LOP3.LUT P0, RZ, R25, 0x4, RZ, 0xc0, !PT ;  /* 0x0000000419ff7812 */ /* 0x000fe2000780c0ff */
[----:B------:R-:W2:Y:S01]  /*1270*/  LDSM.16.M88.4 R8, [R24+0x8000] ;  /* 0x008000001808783b */ /* 0x000ea20000000200 */
[----:B------:R-:W-:-:S02]  /*1280*/  IMAD.IADD R237, R234, 0x1, R2 ;  /* 0x00000001eaed7824 */ /* 0x000fc400078e0202 */
[----:B------:R-:W-:Y:S01]  /*1290*/  SEL R0, R0, 0xffffffc0, !P0 ;  /* 0xffffffc000007807 */ /* 0x000fe20004000000 */
[----:B------:R-:W4:Y:S01]  /*12a0*/  LDSM.16.M88.4 R16, [R24+0x8800] ;  /* 0x008800001810783b */ /* 0x000f220000000200 */
[----:B------:R-:W-:-:S03]  /*12b0*/  IMAD.IADD R236, R235, 0x1, R2 ;  /* 0x00000001ebec7824 */ /* 0x000fc600078e0202 */
[----:B------:R-:W-:Y:S01]  /*12c0*/  LDSM.16.M88.4 R20, [R24+0x9000] ;  /* 0x009000001814783b */ /* 0x000fe20000000200 */
[----:B------:R-:W-:Y:S02]  /*12d0*/  IMAD.IADD R232, R233, 0x1, R0 ;  /* 0x00000001e9e87824 */ /* 0x000fe400078e0200 */
[----:B------:R-:W-:Y:S01]  /*12e0*/  IMAD.IADD R231, R0, 0x1, R238 ;  /* 0x0000000100e77824 */ /* 0x000fe200078e02ee */
[----:B------:R-:W-:Y:S01]  /*12f0*/  LDSM.16.M88.4 R44, [R24+0x9800] ;  /* 0x00980000182c783b */ /* 0x000fe20000000200 */
[----:B------:R-:W-:-:S03]  /*1300*/  LOP3.LUT R0, R158, 0xffffffe0, RZ, 0xc0, !PT ;  /* 0xffffffe09e007812 */ /* 0x000fc600078ec0ff */
[----:B------:R-:W-:Y:S02]  /*1310*/  LDSM.16.M88.4 R40, [R238] ;  /* 0x00000000ee28783b */ /* 0x000fe40000000200 */
[----:B------:R-:W-:Y:S02]  /*1320*/  IMAD.IADD R0, R157, 0x1, -R0 ;  /* 0x000000019d007824 */ /* 0x000fe400078e0a00 */
[----:B-1----:R-:W1:Y:S04]  /*1330*/  LDSM.16.M88.4 R4, [R234+0x2000] ;  /* 0x00200000ea04783b */ /* 0x002e680000000200 */
[----:B------:R-:W-:Y:S04]  /*1340*/  LDSM.16.M88.4 R36, [R238+0x800] ;  /* 0x00080000ee24783b */ /* 0x000fe80000000200 */
[----:B------:R-:W-:Y:S04]  /*1350*/  LDSM.16.M88.4 R28, [R238+0x1000] ;  /* 0x00100000ee1c783b */ /* 0x000fe80000000200 */
[----:B------:R-:W-:Y:S04]  /*1360*/  LDSM.16.M88.4 R32, [R238+0x1800] ;  /* 0x00180000ee20783b */ /* 0x000fe80000000200 */
[----:B------:R-:W-:Y:S01]  /*1370*/  LDSM.16.M88.4 R88, [R232] ;  /* 0x00000000e858783b */ /* 0x000fe20000000200 */
[C---:B--2---:R-:W-:Y:S03]  /*1380*/  HMMA.16816.F32 R112, R12.reuse, R8, RZ ;  /* 0x000000080c70723c */ /* 0x044fe600000018ff */
[----:B------:R-:W-:Y:S04]  /*1390*/  LDSM.16.M88.4 R72, [R232+0x800] ;  /* 0x00080000e848783b */ /* 0x000fe80000000200 */
[----:B------:R-:W-:Y:S01]  /*13a0*/  LDSM.16.M88.4 R108, [R232+0x1000] ;  /* 0x00100000e86c783b */ /* 0x000fe20000000200 */
[C---:B------:R-:W-:Y:S03]  /*13b0*/  HMMA.16816.F32 R96, R12.reuse, R10, RZ ;  /* 0x0000000a0c60723c */ /* 0x040fe600000018ff */
[----:B------:R-:W0:Y:S03]  /*13c0*/  LDGDEPBAR ;  /* 0x00000000000079af */ /* 0x000e260000000000 */
[C---:B----4-:R-:W-:Y:S06]  /*13d0*/  HMMA.16816.F32 R60, R12.reuse, R16, RZ ;  /* 0x000000100c3c723c */ /* 0x050fec00000018ff */
[----:B------:R-:W-:Y:S06]  /*13e0*/  HMMA.16816.F32 R56, R12, R18, RZ ;  /* 0x000000120c38723c */ /* 0x000fec00000018ff */
[C---:B-1----:R-:W-:Y:S06]  /*13f0*/  HMMA.16816.F32 R104, R4.reuse, R8, RZ ;  /* 0x000000080468723c */ /* 0x042fec00000018ff */
[C---:B------:R-:W-:Y:S01]  /*1400*/  HMMA.16816.F32 R100, R4.reuse, R10, RZ ;  /* 0x0000000a0464723c */ /* 0x040fe200000018ff */
[----:B------:R-:W1:Y:S05]  /*1410*/  LDSM.16.M88.4 R8, [R235+0x2000] ;  /* 0x00200000eb08783b */ /* 0x000e6a0000000200 */
[C---:B------:R-:W-:Y:S06]  /*1420*/  HMMA.16816.F32 R92, R4.reuse, R16, RZ ;  /* 0x00000010045c723c */ /* 0x040fec00000018ff */
[C---:B------:R-:W-:Y:S06]  /*1430*/  HMMA.16816.F32 R80, R4.reuse, R20, RZ ;  /* 0x000000140450723c */ /* 0x040fec00000018ff */
[C---:B------:R-:W-:Y:S06]  /*1440*/  HMMA.16816.F32 R68, R4.reuse, R44, RZ ;  /* 0x0000002c0444723c */ /* 0x040fec00000018ff */
[C---:B------:R-:W-:Y:S06]  /*1450*/  HMMA.16816.F32 R84, R4.reuse, R18, RZ ;  /* 0x000000120454723c */ /* 0x040fec00000018ff */
[C---:B------:R-:W-:Y:S06]  /*1460*/  HMMA.16816.F32 R76, R4.reuse, R22, RZ ;  /* 0x00000016044c723c */ /* 0x040fec00000018ff */
[----:B------:R-:W-:Y:S01]  /*1470*/  HMMA.16816.F32 R64, R4, R46, RZ ;  /* 0x0000002e0440723c */ /* 0x000fe200000018ff */
[----:B------:R-:W2:Y:S05]  /*1480*/  LDSM.16.M88.4 R4, [R235] ;  /* 0x00000000eb04783b */ /* 0x000eaa0000000200 */
[C---:B------:R-:W-:Y:S06]  /*1490*/  HMMA.16816.F32 R52, R12.reuse, R20, RZ ;  /* 0x000000140c34723c */ /* 0x040fec00000018ff */
[C---:B------:R-:W-:Y:S01]  /*14a0*/  HMMA.16816.F32 R48, R12.reuse, R22, RZ ;  /* 0x000000160c30723c */ /* 0x040fe200000018ff */
[----:B------:R-:W4:Y:S05]  /*14b0*/  LDSM.16.M88.4 R20, [R237+0x2000] ;  /* 0x00200000ed14783b */ /* 0x000f2a0000000200 */
[C---:B------:R-:W-:Y:S06]  /*14c0*/  HMMA.16816.F32 R16, R12.reuse, R44, RZ ;  /* 0x0000002c0c10723c */ /* 0x040fec00000018ff */
[----:B------:R-:W-:Y:S06]  /*14d0*/  HMMA.16816.F32 R12, R12, R46, RZ ;  /* 0x0000002e0c0c723c */ /* 0x000fec00000018ff */
[C---:B-1----:R-:W-:Y:S01]  /*14e0*/  HMMA.16816.F32 R44, R8.reuse, R40, R104 ;  /* 0x00000028082c723c */ /* 0x042fe20000001868 */
[----:B------:R-:W1:Y:S05]  /*14f0*/  LDSM.16.M88.4 R104, [R232+0x1800] ;  /* 0x00180000e868783b */ /* 0x000e6a0000000200 */
[C---:B------:R-:W-:Y:S06]  /*1500*/  HMMA.16816.F32 R132, R8.reuse, R42, R100 ;  /* 0x0000002a0884723c */ /* 0x040fec0000001864 */
[C---:B------:R-:W-:Y:S06]  /*1510*/  HMMA.16816.F32 R128, R8.reuse, R36, R92 ;  /* 0x000000240880723c */ /* 0x040fec000000185c */
[C---:B------:R-:W-:Y:S06]  /*1520*/  HMMA.16816.F32 R124, R8.reuse, R28, R80 ;  /* 0x0000001c087c723c */ /* 0x040fec0000001850 */
[C---:B------:R-:W-:Y:S06]  /*1530*/  HMMA.16816.F32 R120, R8.reuse, R32, R68 ;  /* 0x000000200878723c */ /* 0x040fec0000001844 */
[C---:B------:R-:W-:Y:S06]  /*1540*/  HMMA.16816.F32 R100, R8.reuse, R38, R84 ;  /* 0x000000260864723c */ /* 0x040fec0000001854 */
[C---:B------:R-:W-:Y:S06]  /*1550*/  HMMA.16816.F32 R144, R8.reuse, R30, R76 ;  /* 0x0000001e0890723c */ /* 0x040fec000000184c */
[----:B------:R-:W-:Y:S01]  /*1560*/  HMMA.16816.F32 R84, R8, R34, R64 ;  /* 0x000000220854723c */ /* 0x000fe20000001840 */
[----:B------:R-:W5:Y:S05]  /*1570*/  LDSM.16.M88.4 R8, [R237] ;  /* 0x00000000ed08783b */ /* 0x000f6a0000000200 */
[C---:B--2---:R-:W-:Y:S06]  /*1580*/  HMMA.16816.F32 R92, R4.reuse, R40, R112 ;  /* 0x00000028045c723c */ /* 0x044fec0000001870 */
[C---:B------:R-:W-:Y:S06]  /*1590*/  HMMA.16816.F32 R112, R4.reuse, R36, R60 ;  /* 0x000000240470723c */ /* 0x040fec000000183c */
[C---:B------:R-:W-:Y:S06]  /*15a0*/  HMMA.16816.F32 R136, R4.reuse, R28, R52 ;  /* 0x0000001c0488723c */ /* 0x040fec0000001834 */
[C---:B------:R-:W-:Y:S01]  /*15b0*/  HMMA.16816.F32 R140, R4.reuse, R32, R16 ;  /* 0x00000020048c723c */ /* 0x040fe20000001810 */
[----:B------:R-:W-:Y:S05]  /*15c0*/  LDSM.16.M88.4 R16, [R236] ;  /* 0x00000000ec10783b */ /* 0x000fea0000000200 */
[C---:B------:R-:W-:Y:S06]  /*15d0*/  HMMA.16816.F32 R96, R4.reuse, R42, R96 ;  /* 0x0000002a0460723c */ /* 0x040fec0000001860 */
[C---:B------:R-:W-:Y:S01]  /*15e0*/  HMMA.16816.F32 R80, R4.reuse, R38, R56 ;  /* 0x000000260450723c */ /* 0x040fe20000001838 */
[----:B------:R-:W-:Y:S04]  /*15f0*/  LDSM.16.M88.4 R36, [R231+0x1000] ;  /* 0x00100000e724783b */ /* 0x000fe80000000200 */
[----:B------:R-:W-:Y:S01]  /*1600*/  LDSM.16.M88.4 R56, [R231+0x1800] ;  /* 0x00180000e738783b */ /* 0x000fe20000000200 */
[C---:B------:R-:W-:Y:S03]  /*1610*/  HMMA.16816.F32 R76, R4.reuse, R30, R48 ;  /* 0x0000001e044c723c */ /* 0x040fe60000001830 */
[----:B------:R-:W-:Y:S03]  /*1620*/  LDSM.16.M88.4 R28, [R231] ;  /* 0x00000000e71c783b */ /* 0x000fe60000000200 */
[----:B------:R-:W-:Y:S01]  /*1630*/  HMMA.16816.F32 R68, R4, R34, R12 ;  /* 0x000000220444723c */ /* 0x000fe2000000180c */
[----:B------:R-:W2:Y:S04]  /*1640*/  LDSM.16.M88.4 R4, [R236+0x2000] ;  /* 0x00200000ec04783b */ /* 0x000ea80000000200 */
[----:B------:R-:W3:Y:S01]  /*1650*/  LDSM.16.M88.4 R32, [R231+0x800] ;  /* 0x00080000e720783b */ /* 0x000ee20000000200 */
[C---:B----4-:R-:W-:Y:S06]  /*1660*/  HMMA.16816.F32 R64, R20.reuse, R88, R44 ;  /* 0x000000581440723c */ /* 0x050fec000000182c */
[C---:B------:R-:W-:Y:S06]  /*1670*/  HMMA.16816.F32 R52, R20.reuse, R72, R128 ;  /* 0x000000481434723c */ /* 0x040fec0000001880 */
[C---:B------:R-:W-:Y:S06]  /*1680*/  HMMA.16816.F32 R44, R20.reuse, R108, R124 ;  /* 0x0000006c142c723c */ /* 0x040fec000000187c */
[C---:B-1----:R-:W-:Y:S06]  /*1690*/  HMMA.16816.F32 R12, R20.reuse, R104, R120 ;  /* 0x00000068140c723c */ /* 0x042fec0000001878 */
[C---:B------:R-:W-:Y:S06]  /*16a0*/  HMMA.16816.F32 R60, R20.reuse, R90, R132 ;  /* 0x0000005a143c723c */ /* 0x040fec0000001884 */
[C---:B------:R-:W-:Y:S06]  /*16b0*/  HMMA.16816.F32 R48, R20.reuse, R74, R100 ;  /* 0x0000004a1430723c */ /* 0x040fec0000001864 */
[C---:B------:R-:W-:Y:S06]  /*16c0*/  HMMA.16816.F32 R40, R20.reuse, R110, R144 ;  /* 0x0000006e1428723c */ /* 0x040fec0000001890 */
[----:B------:R-:W-:Y:S06]  /*16d0*/  HMMA.16816.F32 R20, R20, R106, R84 ;  /* 0x0000006a1414723c */ /* 0x000fec0000001854 */
[C---:B-----5:R-:W-:Y:S06]  /*16e0*/  HMMA.16816.F32 R84, R8.reuse, R74, R80 ;  /* 0x0000004a0854723c */ /* 0x060fec0000001850 */
[C---:B------:R-:W-:Y:S06]  /*16f0*/  HMMA.16816.F32 R92, R8.reuse, R88, R92 ;  /* 0x00000058085c723c */ /* 0x040fec000000185c */
[C---:B------:R-:W-:Y:S06]  /*1700*/  HMMA.16816.F32 R96, R8.reuse, R90, R96 ;  /* 0x0000005a0860723c */ /* 0x040fec0000001860 */
[----:B------:R-:W-:Y:S06]  /*1710*/  HMMA.16816.F32 R80, R8, R108, R136 ;  /* 0x0000006c0850723c */ /* 0x000fec0000001888 */
[----:B--2---:R-:W-:Y:S06]  /*1720*/  HMMA.16816.F32 R128, R4, R28, R64 ;  /* 0x0000001c0480723c */ /* 0x004fec0000001840 */
[----:B------:R-:W-:Y:S06]  /*1730*/  HMMA.16816.F32 R88, R8, R72, R112 ;  /* 0x000000480858723c */ /* 0x000fec0000001870 */
[C---:B---3--:R-:W-:Y:S01]  /*1740*/  HMMA.16816.F32 R64, R4.reuse, R34, R48 ;  /* 0x000000220440723c */ /* 0x048fe20000001830 */
[----:B------:R-:W-:Y:S05]  /*1750*/  LDSM.16.M88.4 R48, [R24+0xa000] ;  /* 0x00a000001830783b */ /* 0x000fea0000000200 */
[C---:B------:R-:W-:Y:S01]  /*1760*/  HMMA.16816.F32 R136, R4.reuse, R38, R40 ;  /* 0x000000260488723c */ /* 0x040fe20000001828 */
[----:B------:R-:W-:Y:S05]  /*1770*/  LDSM.16.M88.4 R40, [R24+0xa800] ;  /* 0x00a800001828783b */ /* 0x000fea0000000200 */
[----:B------:R-:W-:Y:S01]  /*1780*/  HMMA.16816.F32 R120, R4, R58, R20 ;  /* 0x0000003a0478723c */ /* 0x000fe20000001814 */
[----:B------:R-:W-:Y:S04]  /*1790*/  LDSM.16.M88.4 R20, [R24+0xb000] ;  /* 0x00b000001814783b */ /* 0x000fe80000000200 */
[----:B------:R-:W-:Y:S01]  /*17a0*/  LDSM.16.M88.4 R24, [R24+0xb800] ;  /* 0x00b800001818783b */ /* 0x000fe20000000200 */
[C---:B------:R-:W-:Y:S06]  /*17b0*/  HMMA.16816.F32 R72, R8.reuse, R104, R140 ;  /* 0x000000680848723c */ /* 0x040fec000000188c */
[----:B------:R-:W-:Y:S06]  /*17c0*/  HMMA.16816.F32 R68, R8, R106, R68 ;  /* 0x0000006a0844723c */ /* 0x000fec0000001844 */
[----:B------:R-:W-:Y:S01]  /*17d0*/  HMMA.16816.F32 R132, R4, R56, R12 ;  /* 0x000000380484723c */ /* 0x000fe2000000180c */
[----:B------:R-:W1:Y:S05]  /*17e0*/  LDSM.16.M88.4 R12, [R234+0x6000] ;  /* 0x00600000ea0c783b */ /* 0x000e6a0000000200 */
[----:B------:R-:W-:Y:S01]  /*17f0*/  HMMA.16816.F32 R76, R8, R110, R76 ;  /* 0x0000006e084c723c */ /* 0x000fe2000000184c */
[----:B------:R-:W2:Y:S05]  /*1800*/  LDSM.16.M88.4 R8, [R234+0x4000] ;  /* 0x00400000ea08783b */ /* 0x000eaa0000000200 */
[C---:B------:R-:W-:Y:S06]  /*1810*/  HMMA.16816.F32 R124, R4.reuse, R30, R60 ;  /* 0x0000001e047c723c */ /* 0x040fec000000183c */
[C---:B------:R-:W-:Y:S01]  /*1820*/  HMMA.16816.F32 R60, R4.reuse, R32, R52 ;  /* 0x00000020043c723c */ /* 0x040fe20000001834 */
[----:B------:R-:W-:Y:S05]  /*1830*/  LDSM.16.M88.4 R52, [R238+0x3000] ;  /* 0x00300000ee34783b */ /* 0x000fea0000000200 */
[----:B------:R-:W-:Y:S01]  /*1840*/  HMMA.16816.F32 R140, R4, R36, R44 ;  /* 0x00000024048c723c */ /* 0x000fe2000000182c */
[----:B------:R-:W3:Y:S04]  /*1850*/  LDSM.16.M88.4 R4, [R235+0x6000] ;  /* 0x00600000eb04783b */ /* 0x000ee80000000200 */
[----:B------:R-:W-:Y:S01]  /*1860*/  LDSM.16.M88.4 R44, [R238+0x2800] ;  /* 0x00280000ee2c783b */ /* 0x000fe20000000200 */
[C---:B------:R-:W-:Y:S06]  /*1870*/  HMMA.16816.F32 R112, R16.reuse, R28, R92 ;  /* 0x0000001c1070723c */ /* 0x040fec000000185c */
[C---:B------:R-:W-:Y:S06]  /*1880*/  HMMA.16816.F32 R92, R16.reuse, R30, R96 ;  /* 0x0000001e105c723c */ /* 0x040fec0000001860 */
[C---:B------:R-:W-:Y:S06]  /*1890*/  HMMA.16816.F32 R108, R16.reuse, R36, R80 ;  /* 0x00000024106c723c */ /* 0x040fec0000001850 */
[C---:B------:R-:W-:Y:S06]  /*18a0*/  HMMA.16816.F32 R96, R16.reuse, R56, R72 ;  /* 0x000000381060723c */ /* 0x040fec0000001848 */
[C---:B------:R-:W-:Y:S01]  /*18b0*/  HMMA.16816.F32 R80, R16.reuse, R58, R68 ;  /* 0x0000003a1050723c */ /* 0x040fe20000001844 */
[----:B------:R-:W4:Y:S05]  /*18c0*/  LDSM.16.M88.4 R56, [R238+0x3800] ;  /* 0x00380000ee38783b */ /* 0x000f2a0000000200 */
[C---:B------:R-:W-:Y:S06]  /*18d0*/  HMMA.16816.F32 R104, R16.reuse, R32, R88 ;  /* 0x000000201068723c */ /* 0x040fec0000001858 */
[C---:B------:R-:W-:Y:S06]  /*18e0*/  HMMA.16816.F32 R88, R16.reuse, R34, R84 ;  /* 0x000000221058723c */ /* 0x040fec0000001854 */
[----:B------:R-:W-:Y:S01]  /*18f0*/  HMMA.16816.F32 R100, R16, R38, R76 ;  /* 0x000000261064723c */ /* 0x000fe2000000184c */
[----:B------:R-:W5:Y:S04]  /*1900*/  LDSM.16.M88.4 R36, [R238+0x2000] ;  /* 0x00200000ee24783b */ /* 0x000f680000000200 */
[----:B------:R-:W5:Y:S01]  /*1910*/  LDSM.16.M88.4 R16, [R235+0x4000] ;  /* 0x00400000eb10783b */ /* 0x000f620000000200 */
[C---:B-1----:R-:W-:Y:S06]  /*1920*/  HMMA.16816.F32 R32, R12.reuse, R22, R136 ;  /* 0x000000160c20723c */ /* 0x042fec0000001888 */
[C---:B------:R-:W-:Y:S06]  /*1930*/  HMMA.16816.F32 R28, R12.reuse, R24, R132 ;  /* 0x000000180c1c723c */ /* 0x040fec0000001884 */
[C---:B------:R-:W-:Y:S06]  /*1940*/  HMMA.16816.F32 R68, R12.reuse, R40, R60 ;  /* 0x000000280c44723c */ /* 0x040fec000000183c */
[C---:B------:R-:W-:Y:S06]  /*1950*/  HMMA.16816.F32 R76, R12.reuse, R48, R128 ;  /* 0x000000300c4c723c */ /* 0x040fec0000001880 */
[C---:B------:R-:W-:Y:S06]  /*1960*/  HMMA.16816.F32 R72, R12.reuse, R50, R124 ;  /* 0x000000320c48723c */ /* 0x040fec000000187c */
[C---:B------:R-:W-:Y:S06]  /*1970*/  HMMA.16816.F32 R64, R12.reuse, R42, R64 ;  /* 0x0000002a0c40723c */ /* 0x040fec0000001840 */
[C---:B------:R-:W-:Y:S06]  /*1980*/  HMMA.16816.F32 R60, R12.reuse, R20, R140 ;  /* 0x000000140c3c723c */ /* 0x040fec000000188c */
[----:B------:R-:W-:Y:S06]  /*1990*/  HMMA.16816.F32 R12, R12, R26, R120 ;  /* 0x0000001a0c0c723c */ /* 0x000fec0000001878 */
[C---:B--2---:R-:W-:Y:S06]  /*19a0*/  HMMA.16816.F32 R84, R8.reuse, R48, R112 ;  /* 0x000000300854723c */ /* 0x044fec0000001870 */
[C---:B------:R-:W-:Y:S06]  /*19b0*/  HMMA.16816.F32 R92, R8.reuse, R50, R92 ;  /* 0x00000032085c723c */ /* 0x040fec000000185c */
[C---:B------:R-:W-:Y:S06]  /*19c0*/  HMMA.16816.F32 R104, R8.reuse, R40, R104 ;  /* 0x000000280868723c */ /* 0x040fec0000001868 */
[C---:B------:R-:W-:Y:S06]  /*19d0*/  HMMA.16816.F32 R88, R8.reuse, R42, R88 ;  /* 0x0000002a0858723c */ /* 0x040fec0000001858 */
[C---:B------:R-:W-:Y:S06]  /*19e0*/  HMMA.16816.F32 R40, R8.reuse, R20, R108 ;  /* 0x000000140828723c */ /* 0x040fec000000186c */
[C---:B------:R-:W-:Y:S01]  /*19f0*/  HMMA.16816.F32 R48, R8.reuse, R22, R100 ;  /* 0x000000160830723c */ /* 0x040fe20000001864 */
[----:B------:R-:W-:Y:S05]  /*1a00*/  LDSM.16.M88.4 R20, [R232+0x3800] ;  /* 0x00380000e814783b */ /* 0x000fea0000000200 */
[C---:B------:R-:W-:Y:S06]  /*1a10*/  HMMA.16816.F32 R96, R8.reuse, R24, R96 ;  /* 0x000000180860723c */ /* 0x040fec0000001860 */
[----:B------:R-:W-:Y:S01]  /*1a20*/  HMMA.16816.F32 R80, R8, R26, R80 ;  /* 0x0000001a0850723c */ /* 0x000fe20000001850 */
[----:B------:R-:W-:Y:S04]  /*1a30*/  LDSM.16.M88.4 R8, [R237+0x6000] ;  /* 0x00600000ed08783b */ /* 0x000fe80000000200 */
[----:B------:R-:W-:Y:S01]  /*1a40*/  LDSM.16.M88.4 R24, [R232+0x3000] ;  /* 0x00300000e818783b */ /* 0x000fe20000000200 */
[C---:B---3--:R-:W-:Y:S03]  /*1a50*/  HMMA.16816.F32 R152, R4.reuse, R54, R32 ;  /* 0x000000360498723c */ /* 0x048fe60000001820 */
[----:B------:R-:W1:Y:S03]  /*1a60*/  LDSM.16.M88.4 R32, [R232+0x2000] ;  /* 0x00200000e820783b */ /* 0x000e660000000200 */
[C---:B----4-:R-:W-:Y:S01]  /*1a70*/  HMMA.16816.F32 R148, R4.reuse, R56, R28 ;  /* 0x000000380494723c */ /* 0x050fe2000000181c */
[----:B------:R-:W2:Y:S05]  /*1a80*/  LDSM.16.M88.4 R28, [R232+0x2800] ;  /* 0x00280000e81c783b */ /* 0x000eaa0000000200 */
[C---:B------:R-:W-:Y:S01]  /*1a90*/  HMMA.16816.F32 R132, R4.reuse, R58, R12 ;  /* 0x0000003a0484723c */ /* 0x040fe2000000180c */
[----:B------:R-:W3:Y:S05]  /*1aa0*/  LDSM.16.M88.4 R12, [R237+0x4000] ;  /* 0x00400000ed0c783b */ /* 0x000eea0000000200 */
[C---:B-----5:R-:W-:Y:S06]  /*1ab0*/  HMMA.16816.F32 R124, R4.reuse, R36, R76 ;  /* 0x00000024047c723c */ /* 0x060fec000000184c */
[C---:B------:R-:W-:Y:S06]  /*1ac0*/  HMMA.16816.F32 R120, R4.reuse, R38, R72 ;  /* 0x000000260478723c */ /* 0x040fec0000001848 */
[C---:B------:R-:W-:Y:S06]  /*1ad0*/  HMMA.16816.F32 R144, R4.reuse, R44, R68 ;  /* 0x0000002c0490723c */ /* 0x040fec0000001844 */
[C---:B------:R-:W-:Y:S06]  /*1ae0*/  HMMA.16816.F32 R140, R4.reuse, R46, R64 ;  /* 0x0000002e048c723c */ /* 0x040fec0000001840 */
[----:B------:R-:W-:Y:S01]  /*1af0*/  HMMA.16816.F32 R136, R4, R52, R60 ;  /* 0x000000340488723c */ /* 0x000fe2000000183c */
[----:B------:R-:W-:Y:S05]  /*1b00*/  LDSM.16.M88.4 R4, [R236+0x6000] ;  /* 0x00600000ec04783b */ /* 0x000fea0000000200 */
[C---:B------:R-:W-:Y:S06]  /*1b10*/  HMMA.16816.F32 R128, R16.reuse, R36, R84 ;  /* 0x000000241080723c */ /* 0x040fec0000001854 */
[C---:B------:R-:W-:Y:S01]  /*1b20*/  HMMA.16816.F32 R112, R16.reuse, R38, R92 ;  /* 0x000000261070723c */ /* 0x040fe2000000185c */
[----:B------:R-:W4:Y:S05]  /*1b30*/  LDSM.16.M88.4 R36, [R231+0x2000] ;  /* 0x00200000e724783b */ /* 0x000f2a0000000200 */
[C---:B------:R-:W-:Y:S06]  /*1b40*/  HMMA.16816.F32 R108, R16.reuse, R44, R104 ;  /* 0x0000002c106c723c */ /* 0x040fec0000001868 */
[C---:B------:R-:W-:Y:S01]  /*1b50*/  HMMA.16816.F32 R92, R16.reuse, R54, R48 ;  /* 0x00000036105c723c */ /* 0x040fe20000001830 */
[----:B------:R-:W5:Y:S05]  /*1b60*/  LDSM.16.M88.4 R48, [R231+0x3800] ;  /* 0x00380000e730783b */ /* 0x000f6a0000000200 */
[C---:B------:R-:W-:Y:S01]  /*1b70*/  HMMA.16816.F32 R104, R16.reuse, R46, R88 ;  /* 0x0000002e1068723c */ /* 0x040fe20000001858 */
[----:B------:R-:W-:Y:S05]  /*1b80*/  LDSM.16.M88.4 R44, [R231+0x3000] ;  /* 0x00300000e72c783b */ /* 0x000fea0000000200 */
[C---:B------:R-:W-:Y:S01]  /*1b90*/  HMMA.16816.F32 R100, R16.reuse, R52, R40 ;  /* 0x000000341064723c */ /* 0x040fe20000001828 */
[----:B------:R-:W5:Y:S05]  /*1ba0*/  LDSM.16.M88.4 R40, [R231+0x2800] ;  /* 0x00280000e728783b */ /* 0x000f6a0000000200 */
[C---:B------:R-:W-:Y:S06]  /*1bb0*/  HMMA.16816.F32 R88, R16.reuse, R56, R96 ;  /* 0x000000381058723c */ /* 0x040fec0000001860 */
[----:B------:R-:W-:Y:S01]  /*1bc0*/  HMMA.16816.F32 R76, R16, R58, R80 ;  /* 0x0000003a104c723c */ /* 0x000fe20000001850 */
[----:B------:R-:W5:Y:S01]  /*1bd0*/  LDSM.16.M88.4 R16, [R236+0x4000] ;  /* 0x00400000ec10783b */ /* 0x000f620000000200 */
[----:B------:R-:W-:-:S04]  /*1be0*/  DEPBAR.LE SB0, 0x0 ;  /* 0x000080000000791a */ /* 0x000fc80000000000 */
[C---:B-1----:R-:W-:Y:S06]  /*1bf0*/  HMMA.16816.F32 R72, R8.reuse, R32, R124 ;  /* 0x000000200848723c */ /* 0x042fec000000187c */
[C---:B------:R-:W-:Y:S06]  /*1c00*/  HMMA.16816.F32 R68, R8.reuse, R34, R120 ;  /* 0x000000220844723c */ /* 0x040fec0000001878 */
[C---:B--2---:R-:W-:Y:S06]  /*1c10*/  HMMA.16816.F32 R64, R8.reuse, R28, R144 ;  /* 0x0000001c0840723c */ /* 0x044fec0000001890 */
[C---:B------:R-:W-:Y:S06]  /*1c20*/  HMMA.16816.F32 R60, R8.reuse, R30, R140 ;  /* 0x0000001e083c723c */ /* 0x040fec000000188c */
[C---:B------:R-:W-:Y:S06]  /*1c30*/  HMMA.16816.F32 R56, R8.reuse, R24, R136 ;  /* 0x000000180838723c */ /* 0x040fec0000001888 */
[C---:B------:R-:W-:Y:S06]  /*1c40*/  HMMA.16816.F32 R80, R8.reuse, R26, R152 ;  /* 0x0000001a0850723c */ /* 0x040fec0000001898 */
[C---:B------:R-:W-:Y:S06]  /*1c50*/  HMMA.16816.F32 R84, R8.reuse, R20, R148 ;  /* 0x000000140854723c */ /* 0x040fec0000001894 */
[----:B------:R-:W-:Y:S06]  /*1c60*/  HMMA.16816.F32 R8, R8, R22, R132 ;  /* 0x000000160808723c */ /* 0x000fec0000001884 */
[C---:B---3--:R-:W-:Y:S06]  /*1c70*/  HMMA.16816.F32 R52, R12.reuse, R32, R128 ;  /* 0x000000200c34723c */ /* 0x048fec0000001880 */
[C---:B------:R-:W-:Y:S06]  /*1c80*/  HMMA.16816.F32 R32, R12.reuse, R34, R112 ;  /* 0x000000220c20723c */ /* 0x040fec0000001870 */
[C---:B------:R-:W-:Y:S06]  /*1c90*/  HMMA.16816.F32 R96, R12.reuse, R28, R108 ;  /* 0x0000001c0c60723c */ /* 0x040fec000000186c */
[C---:B------:R-:W-:Y:S06]  /*1ca0*/  HMMA.16816.F32 R104, R12.reuse, R30, R104 ;  /* 0x0000001e0c68723c */ /* 0x040fec0000001868 */
[C---:B------:R-:W-:Y:S06]  /*1cb0*/  HMMA.16816.F32 R100, R12.reuse, R24, R100 ;  /* 0x000000180c64723c */ /* 0x040fec0000001864 */
[C---:B------:R-:W-:Y:S06]  /*1cc0*/  HMMA.16816.F32 R92, R12.reuse, R26, R92 ;  /* 0x0000001a0c5c723c */ /* 0x040fec000000185c */
[C---:B------:R-:W-:Y:S06]  /*1cd0*/  HMMA.16816.F32 R88, R12.reuse, R20, R88 ;  /* 0x000000140c58723c */ /* 0x040fec0000001858 */
[----:B------:R-:W-:Y:S06]  /*1ce0*/  HMMA.16816.F32 R76, R12, R22, R76 ;  /* 0x000000160c4c723c */ /* 0x000fec000000184c */
[----:B----4-:R-:W-:Y:S01]  /*1cf0*/  HMMA.16816.F32 R112, R4, R36, R72 ;  /* 0x000000240470723c */ /* 0x010fe20000001848 */
[----:B------:R-:W-:-:S04]  /*1d00*/  SHF.R.S32.HI R12, RZ, 0x1f, R0 ;  /* 0x0000001fff0c7819 */ /* 0x000fc80000011400 */
[----:B------:R-:W-:Y:S01]  /*1d10*/  LEA.HI R0, R12, R0, RZ, 0x2 ;  /* 0x000000000c007211 */ /* 0x000fe200078f10ff */
[----:B-----5:R-:W-:Y:S03]  /*1d20*/  HMMA.16816.F32 R120, R4, R48, R84 ;  /* 0x000000300478723c */ /* 0x020fe60000001854 */
[----:B------:R-:W-:-:S03]  /*1d30*/  SHF.R.S32.HI R0, RZ, 0x2, R0 ;  /* 0x00000002ff007819 */ /* 0x000fc60000011400 */
[C---:B------:R-:W-:Y:S06]  /*1d40*/  HMMA.16816.F32 R68, R4.reuse, R38, R68 ;  /* 0x000000260444723c */ /* 0x040fec0000001844 */
[C---:B------:R-:W-:Y:S06]  /*1d50*/  HMMA.16816.F32 R72, R4.reuse, R40, R64 ;  /* 0x000000280448723c */ /* 0x040fec0000001840 */
[C---:B------:R-:W-:Y:S06]  /*1d60*/  HMMA.16816.F32 R108, R4.reuse, R42, R60 ;  /* 0x0000002a046c723c */ /* 0x040fec000000183c */
[C---:B------:R-:W-:Y:S06]  /*1d70*/  HMMA.16816.F32 R152, R4.reuse, R44, R56 ;  /* 0x0000002c0498723c */ /* 0x040fec0000001838 */
[C---:B------:R-:W-:Y:S06]  /*1d80*/  HMMA.16816.F32 R80, R4.reuse, R46, R80 ;  /* 0x0000002e0450723c */ /* 0x040fec0000001850 */
[----:B------:R-:W-:Y:S06]  /*1d90*/  HMMA.16816.F32 R84, R4, R50, R8 ;  /* 0x000000320454723c */ /* 0x000fec0000001808 */
[----:B------:R-:W-:Y:S01]  /*1da0*/  HMMA.16816.F32 R12, R16, R38, R32 ;  /* 0x00000026100c723c */ /* 0x000fe20000001820 */
[----:B------:R-:W-:-:S02]  /*1db0*/  IMAD R4, R156, 0x10, R159 ;  /* 0x000000109c047824 */ /* 0x000fc400078e029f */
[----:B------:R-:W-:-:S03]  /*1dc0*/  IMAD.SHL.U32 R5, R157, 0x2, RZ ;  /* 0x000000029d057824 */ /* 0x000fc600078e00ff */
[----:B------:R-:W-:Y:S01]  /*1dd0*/  IADD3 R0, R4, 0x1, R0 ;  /* 0x0000000104007810 */ /* 0x000fe20007ffe000 */
[----:B------:R-:W-:Y:S01]  /*1de0*/  HMMA.16816.F32 R8, R16, R40, R96 ;  /* 0x000000281008723c */ /* 0x000fe20000001860 */
[----:B------:R-:W-:Y:S02]  /*1df0*/  LOP3.LUT R5, R5, 0x6, RZ, 0xc0, !PT ;  /* 0x0000000605057812 */ /* 0x000fe400078ec0ff */
[----:B------:R-:W-:-:S03]  /*1e00*/  IADD3 R4, R116, -UR17, R0 ;  /* 0x8000001174047c10 */ /* 0x000fc6000fffe000 */
[----:B------:R-:W-:Y:S01]  /*1e10*/  IMAD R0, R163, 0x40, R5 ;  /* 0x00000040a3007824 */ /* 0x000fe200078e0205 */
[----:B------:R-:W-:Y:S01]  /*1e20*/  HMMA.16816.F32 R28, R16, R36, R52 ;  /* 0x00000024101c723c */ /* 0x000fe20000001834 */
[----:B------:R-:W-:Y:S02]  /*1e30*/  VIADD R5, R4, UR16 ;  /* 0x0000001004057c36 */ /* 0x000fe40008000000 */
[----:B------:R-:W-:-:S03]  /*1e40*/  VIADD R4, R0, 0x1 ;  /* 0x0000000100047836 */ /* 0x000fc60000000000 */
[C---:B------:R-:W-:Y:S01]  /*1e50*/  VIMNMX R23, R5.reuse, R116, PT ;  /* 0x0000007405177248 */ /* 0x040fe20003fe0100 */
[C---:B------:R-:W-:Y:S01]  /*1e60*/  HMMA.16816.F32 R52, R16.reuse, R42, R104 ;  /* 0x0000002a1034723c */ /* 0x040fe20000001868 */
[C-C-:B------:R-:W-:Y:S02]  /*1e70*/  VIADDMNMX R24, R5.reuse, 0x8, R116.reuse, PT ;  /* 0x0000000805187846 */ /* 0x140fe40003800174 */
[C-C-:B------:R-:W-:Y:S02]  /*1e80*/  VIADDMNMX R25, R5.reuse, 0x40, R116.reuse, PT ;  /* 0x0000004005197846 */ /* 0x140fe40003800174 */
[----:B------:R-:W-:Y:S01]  /*1e90*/  VIADDMNMX R26, R5, 0x48, R116, PT ;  /* 0x00000048051a7846 */ /* 0x000fe20003800174 */
[----:B------:R-:W-:Y:S01]  /*1ea0*/  VIADD R5, R0, 0x8 ;  /* 0x0000000800057836 */ /* 0x000fe20000000000 */
[C---:B------:R-:W-:Y:S01]  /*1eb0*/  ISETP.GE.AND P6, PT, R4.reuse, R23, PT ;  /* 0x000000170400720c */ /* 0x040fe20003fc6270 */
[----:B------:R-:W-:Y:S01]  /*1ec0*/  HMMA.16816.F32 R56, R16, R44, R100 ;  /* 0x0000002c1038723c */ /* 0x000fe20000001864 */
[----:B------:R-:W-:-:S02]  /*1ed0*/  ISETP.GE.AND P4, PT, R4, R24, PT ;  /* 0x000000180400720c */ /* 0x000fc40003f86270 */
[C---:B------:R-:W-:Y:S02]  /*1ee0*/  ISETP.GE.AND P2, PT, R4.reuse, R25, PT ;  /* 0x000000190400720c */ /* 0x040fe40003f46270 */
[----:B------:R-:W-:Y:S01]  /*1ef0*/  ISETP.GE.AND P0, PT, R4, R26, PT ;  /* 0x0000001a0400720c */ /* 0x000fe20003f06270 */
[----:B------:R-:W-:Y:S01]  /*1f00*/  VIADD R4, R0, 0x9 ;  /* 0x0000000900047836 */ /* 0x000fe20000000000 */
[----:B------:R-:W-:Y:S01]  /*1f10*/  BAR.SYNC.DEFER_BLOCKING 0x0 ;  /* 0x0000000000007b1d */ /* 0x000fe20000010000 */
[C---:B------:R-:W-:Y:S01]  /*1f20*/  ISETP.GE.AND P1, PT, R5.reuse, R23, PT ;  /* 0x000000170500720c */ /* 0x040fe20003f26270 */
[C---:B------:R-:W-:Y:S01]  /*1f30*/  HMMA.16816.F32 R36, R16.reuse, R48, R88 ;  /* 0x000000301024723c */ /* 0x040fe20000001858 */
[C---:B------:R-:W-:Y:S02]  /*1f40*/  ISETP.GE.AND P3, PT, R5.reuse, R24, PT ;  /* 0x000000180500720c */ /* 0x040fe40003f66270 */
[----:B------:R-:W-:Y:S01]  /*1f50*/  FSEL R35, R12, -INF , !P1 ;  /* 0xff8000000c237808 */ /* 0x000fe20004800000 */
[----:B------:R-:W-:Y:S01]  /*1f60*/  VIADD R12, R0, 0x11 ;  /* 0x00000011000c7836 */ /* 0x000fe20000000000 */
[----:B------:R-:W-:Y:S01]  /*1f70*/  FSEL R62, R14, -INF , !P3 ;  /* 0xff8000000e3e7808 */ /* 0x000fe20005800000 */
[----:B------:R-:W-:Y:S01]  /*1f80*/  HMMA.16816.F32 R44, R16, R46, R92 ;  /* 0x0000002e102c723c */ /* 0x000fe2000000185c */
[----:B------:R-:W-:-:S02]  /*1f90*/  ISETP.GE.AND P5, PT, R5, R25, PT ;  /* 0x000000190500720c */ /* 0x000fc40003fa6270 */
[----:B------:R-:W-:Y:S02]  /*1fa0*/  ISETP.GE.AND P1, PT, R5, R26, PT ;  /* 0x0000001a0500720c */ /* 0x000fe40003f26270 */
[----:B------:R-:W-:Y:S01]  /*1fb0*/  ISETP.GE.AND P3, PT, R4, R23, PT ;  /* 0x000000170400720c */ /* 0x000fe20003f66270 */
[----:B------:R-:W-:Y:S01]  /*1fc0*/  HMMA.16816.F32 R48, R16, R50, R76 ;  /* 0x000000321030723c */ /* 0x000fe2000000184c */
[----:B------:R-:W-:Y:S02]  /*1fd0*/  FSEL R65, R68, -INF , !P5 ;  /* 0xff80000044417808 */ /* 0x000fe40006800000 */
[----:B------:R-:W-:Y:S02]  /*1fe0*/  FSEL R66, R70, -INF , !P1 ;  /* 0xff80000046427808 */ /* 0x000fe40004800000 */
[----:B------:R-:W-:Y:S02]  /*1ff0*/  FSEL R40, R13, -INF , !P3 ;  /* 0xff8000000d287808 */ /* 0x000fe40005800000 */
[----:B------:R-:W-:-:S02]  /*2000*/  ISETP.GE.AND P5, PT, R4, R24, PT ;  /* 0x000000180400720c */ /* 0x000fc40003fa6270 */
[C---:B------:R-:W-:Y:S02]  /*2010*/  ISETP.GE.AND P1, PT, R4.reuse, R25, PT ;  /* 0x000000190400720c */ /* 0x040fe40003f26270 */
[----:B------:R-:W-:Y:S01]  /*2020*/  ISETP.GE.AND P3, PT, R4, R26, PT ;  /* 0x0000001a0400720c */ /* 0x000fe20003f66270 */
[----:B------:R-:W-:Y:S01]  /*2030*/  VIADD R4, R0, 0x10 ;  /* 0x0000001000047836 */ /* 0x000fe20000000000 */
[----:B------:R-:W-:Y:S02]  /*2040*/  FSEL R61, R15, -INF , !P5 ;  /* 0xff8000000f3d7808 */ /* 0x000fe40006800000 */
[----:B------:R-:W-:Y:S02]  /*2050*/  FSEL R60, R31, -INF , !P4 ;  /* 0xff8000001f3c7808 */ /* 0x000fe40006000000 */
[----:B------:R-:W-:Y:S02]  /*2060*/  ISETP.GE.AND P5, PT, R4, R24, PT ;  /* 0x000000180400720c */ /* 0x000fe40003fa6270 */
[----:B------:R-:W-:-:S02]  /*2070*/  FSEL R64, R71, -INF , !P3 ;  /* 0xff80000047407808 */ /* 0x000fc40005800000 */
[----:B------:R-:W-:Y:S02]  /*2080*/  FSEL R43, R10, -INF , !P5 ;  /* 0xff8000000a2b7808 */ /* 0x000fe40006800000 */
[-C--:B------:R-:W-:Y:S02]  /*2090*/  ISETP.GE.AND P5, PT, R12, R23.reuse, PT ;  /* 0x000000170c00720c */ /* 0x080fe40003fa6270 */
[----:B------:R-:W-:Y:S02]  /*20a0*/  ISETP.GE.AND P3, PT, R0, R23, PT ;  /* 0x000000170000720c */ /* 0x000fe40003f66270 */
[----:B------:R-:W-:Y:S02]  /*20b0*/  FSEL R31, R9, -INF , !P5 ;  /* 0xff800000091f7808 */ /* 0x000fe40006800000 */
[----:B------:R-:W-:Y:S02]  /*20c0*/  ISETP.NE.AND P5, PT, R162, 0x1, PT ;  /* 0x00000001a200780c */ /* 0x000fe40003fa5270 */
[----:B------:R-:W-:-:S02]  /*20d0*/  FSEL R21, R29, -INF , !P6 ;  /* 0xff8000001d157808 */ /* 0x000fc40007000000 */
[----:B------:R-:W-:Y:S02]  /*20e0*/  ISETP.GE.AND P6, PT, R4, R23, PT ;  /* 0x000000170400720c */ /* 0x000fe40003fc6270 */
[----:B------:R-:W-:Y:S02]  /*20f0*/  FSEL R14, R28, -INF , !P3 ;  /* 0xff8000001c0e7808 */ /* 0x000fe40005800000 */
[----:B------:R-:W-:Y:S02]  /*2100*/  FSEL R63, R69, -INF , !P1 ;  /* 0xff800000453f7808 */ /* 0x000fe40004800000 */
[C---:B------:R-:W-:Y:S02]  /*2110*/  ISETP.GE.AND P4, PT, R4.reuse, R25, PT ;  /* 0x000000190400720c */ /* 0x040fe40003f86270 */
[----:B------:R-:W-:Y:S02]  /*2120*/  ISETP.GE.AND P1, PT, R4, R26, PT ;  /* 0x0000001a0400720c */ /* 0x000fe40003f26270 */
[----:B------:R-:W-:-:S02]  /*2130*/  FSEL R32, R8, -INF , !P6 ;  /* 0xff80000008207808 */ /* 0x000fc40007000000 */
[-C--:B------:R-:W-:Y:S02]  /*2140*/  ISETP.GE.AND P6, PT, R0, R24.reuse, PT ;  /* 0x000000180000720c */ /* 0x080fe40003fc6270 */
[----:B------:R-:W-:Y:S02]  /*2150*/  ISETP.GE.AND P3, PT, R12, R24, PT ;  /* 0x000000180c00720c */ /* 0x000fe40003f66270 */
[----:B------:R-:W-:Y:S02]  /*2160*/  FMNMX.FTZ R4, R14, R21, !PT ;  /* 0x000000150e047209 */ /* 0x000fe40007810000 */
[----:B------:R-:W-:Y:S02]  /*2170*/  FSEL R41, R30, -INF , !P6 ;  /* 0xff8000001e297808 */ /* 0x000fe40007000000 */
[----:B------:R-:W-:Y:S02]  /*2180*/  FSEL R42, R11, -INF , !P3 ;  /* 0xff8000000b2a7808 */ /* 0x000fe40005800000 */
[----:B------:R-:W-:Y:S01]  /*2190*/  FMNMX.FTZ R13, R35, R4, !PT ;  /* 0x00000004230d7209 */ /* 0x000fe20007810000 */
[----:B------:R-:W-:Y:S06]  /*21a0*/  @!P5 BRA `(.L_x_1) ;  /* 0x000000000068d947 */ /* 0x000fec0003800000 */
[----:B------:R-:W-:-:S04]  /*21b0*/  VIADD R4, R162, 0xfffffffe ;  /* 0xfffffffea2047836 */ /* 0x000fc80000000000 */
[C---:B------:R-:W-:Y:S01]  /*21c0*/  IMAD R6, R4.reuse, UR18, RZ ;  /* 0x0000001204067c24 */ /* 0x040fe2000f8e02ff */
[----:B------:R-:W-:Y:S01]  /*21d0*/  SHF.R.S32.HI R7, RZ, 0x1f, R4 ;  /* 0x0000001fff077819 */ /* 0x000fe20000011404 */
[----:B------:R-:W-:-:S04]  /*21e0*/  IMAD.WIDE.U32 R4, R4, UR19, R160 ;  /* 0x0000001304047c25 */ /* 0x000fc8000f8e00a0 */
[----:B------:R-:W-:Y:S01]  /*21f0*/  IMAD R6, R7, UR19, R6 ;  /* 0x0000001307067c24 */ /* 0x000fe2000f8e0206 */
[----:B------:R-:W-:-:S03]  /*2200*/  LEA R8, P5, R4, UR8, 0x1 ;  /* 0x0000000804087c11 */ /* 0x000fc6000f8a08ff */
[----:B------:R-:W-:Y:S01]  /*2210*/  IMAD.IADD R5, R5, 0x1, R6 ;  /* 0x0000000105057824 */ /* 0x000fe200078e0206 */
[----:B------:R-:W-:-:S04]  /*2220*/  IADD3 R6, P3, R8, UR23, RZ ;  /* 0x0000001708067c10 */ /* 0x000fc8000ff7e0ff */
[----:B------:R-:W-:Y:S02]  /*2230*/  LEA.HI.X R9, R4, UR9, R5, 0x1, P5 ;  /* 0x0000000904097c11 */ /* 0x000fe4000a8f0c05 */
[----:B------:R-:W-:Y:S02]  /*2240*/  IADD3 R4, P5, R6, UR23, RZ ;  /* 0x0000001706047c10 */ /* 0x000fe4000ffbe0ff */
[----:B------:R-:W-:Y:S01]  /*2250*/  IADD3.X R7, R9, UR22, RZ, P3, !PT ;  /* 0x0000001609077c10 */ /* 0x000fe20009ffe4ff */
[----:B------:R-:W-:Y:S01]  /*2260*/  @!PT LDS RZ, [RZ] ;  /* 0x00000000fffff984 */ /* 0x000fe20000000800 */
[----:B------:R-:W-:Y:S01]  /*2270*/  @!PT LDS RZ, [RZ] ;  /* 0x00000000fffff984 */ /* 0x000fe20000000800 */
[----:B------:R-:W-:Y:S01]  /*2280*/  @!PT LDS RZ, [RZ] ;  /* 0x00000000fffff984 */ /* 0x000fe20000000800 */
[----:B------:R1:W-:Y:S01]  /*2290*/  LDGSTS.E.BYPASS.LTC128B.128 [R247+0x8000], desc[UR20][R8.64] ;  /* 0x0800000008f77fae */ /* 0x0003e2000b901d54 */
[----:B------:R-:W-:Y:S02]  /*22a0*/  IADD3 R10, P3, R4, UR23, RZ ;  /* 0x00000017040a7c10 */ /* 0x000fe4000ff7e0ff */
[----:B------:R-:W-:Y:S01]  /*22b0*/  IADD3.X R5, R7, UR22, RZ, P5, !PT ;  /* 0x0000001607057c10 */ /* 0x000fe2000affe4ff */
[----:B------:R1:W-:Y:S03]  /*22c0*/  LDGSTS.E.BYPASS.LTC128B.128 [R247+0xa000], desc[UR20][R8.64+0x80] ;  /* 0x0a00008008f77fae */ /* 0x0003e6000b901d54 */
[----:B------:R-:W-:Y:S01]  /*22d0*/  IADD3.X R11, R5, UR22, RZ, P3, !PT ;  /* 0x00000016050b7c10 */ /* 0x000fe20009ffe4ff */
[----:B------:R1:W-:Y:S04]  /*22e0*/  LDGSTS.E.BYPASS.LTC128B.128 [R247+0x8800], desc[UR20][R6.64] ;  /* 0x0880000006f77fae */ /* 0x0003e8000b901d54 */
[----:B------:R1:W-:Y:S04]  /*22f0*/  LDGSTS.E.BYPASS.LTC128B.128 [R247+0xa800], desc[UR20][R6.64+0x80] ;  /* 0x0a80008006f77fae */ /* 0x0003e8000b901d54 */
[----:B------:R1:W-:Y:S04]  /*2300*/  LDGSTS.E.BYPASS.LTC128B.128 [R247+0x9000], desc[UR20][R4.64] ;  /* 0x0900000004f77fae */ /* 0x0003e8000b901d54 */
[----:B------:R1:W-:Y:S04]  /*2310*/  LDGSTS.E.BYPASS.LTC128B.128 [R247+0xb000], desc[UR20][R4.64+0x80] ;  /* 0x0b00008004f77fae */ /* 0x0003e8000b901d54 */
[----:B------:R1:W-:Y:S04]  /*2320*/  LDGSTS.E.BYPASS.LTC128B.128 [R247+0x9800], desc[UR20][R10.64] ;  /* 0x098000000af77fae */ /* 0x0003e8000b901d54 */
[----:B------:R1:W-:Y:S04]  /*2330*/  LDGSTS.E.BYPASS.LTC128B.128 [R247+0xb800], desc[UR20][R10.64+0x80] ;  /* 0x0b8000800af77fae */ /* 0x0003e8000b901d54 */
[----:B------:R-:W0:Y:S02]  /*2340*/  LDGDEPBAR ;  /* 0x00000000000079af */ /* 0x000e240000000000 */
.L_x_1:
[----:B-1----:R-:W-:Y:S01]  /*2350*/  VIADD R7, R0, 0x18 ;  /* 0x0000001800077836 */ /* 0x002fe20000000000 */
[----:B------:R-:W-:Y:S01]  /*2360*/  FMNMX.FTZ R4, R40, R13, !PT ;  /* 0x0000000d28047209 */ /* 0x000fe20007810000 */
[C---:B------:R-:W-:Y:S01]  /*2370*/  VIADD R8, R0.reuse, 0x19 ;  /* 0x0000001900087836 */ /* 0x040fe20000000000 */
[C---:B------:R-:W-:Y:S01]  /*2380*/  IADD3 R9, R0.reuse, 0x20, RZ ;  /* 0x0000002000097810 */ /* 0x040fe20007ffe0ff */
[C---:B------:R-:W-:Y:S01]  /*2390*/  VIADD R10, R0.reuse, 0x21 ;  /* 0x00000021000a7836 */ /* 0x040fe20000000000 */
[-C--:B------:R-:W-:Y:S01]  /*23a0*/  ISETP.GE.AND P3, PT, R7, R23.reuse, PT ;  /* 0x000000170700720c */ /* 0x080fe20003f66270 */
[----:B------:R-:W-:Y:S01]  /*23b0*/  VIADD R11, R0, 0x28 ;  /* 0x00000028000b7836 */ /* 0x000fe20000000000 */
[----:B------:R-:W-:Y:S01]  /*23c0*/  FMNMX.FTZ R4, R32, R4, !PT ;  /* 0x0000000420047209 */ /* 0x000fe20007810000 */
[----:B------:R-:W-:Y:S01]  /*23d0*/  VIADD R18, R0, 0x30 ;  /* 0x0000003000127836 */ /* 0x000fe20000000000 */
[-C--:B------:R-:W-:Y:S01]  /*23e0*/  ISETP.GE.AND P5, PT, R8, R23.reuse, PT ;  /* 0x000000170800720c */ /* 0x080fe20003fa6270 */
[----:B------:R-:W-:Y:S01]  /*23f0*/  VIADD R20, R0, 0x31 ;  /* 0x0000003100147836 */ /* 0x000fe20000000000 */
[----:B------:R-:W-:Y:S01]  /*2400*/  FSEL R16, R52, -INF , !P3 ;  /* 0xff80000034107808 */ /* 0x000fe20005800000 */
[----:B------:R-:W-:Y:S01]  /*2410*/  VIADD R30, R0, 0x39 ;  /* 0x00000039001e7836 */ /* 0x000fe20000000000 */
[----:B------:R-:W-:Y:S01]  /*2420*/  FMNMX.FTZ R4, R31, R4, !PT ;  /* 0x000000041f047209 */ /* 0x000fe20007810000 */
[----:B------:R-:W-:Y:S01]  /*2430*/  ULDC UR4, c[0x0][0x2ec] ;  /* 0x0000bb0000047ab9 */ /* 0x000fe20000000800 */
[----:B------:R-:W-:Y:S01]  /*2440*/  ISETP.GE.AND P3, PT, R9, R23, PT ;  /* 0x000000170900720c */ /* 0x000fe20003f66270 */
[----:B------:R-:W-:Y:S01]  /*2450*/  STL [R1+0x68], R238 ;  /* 0x000068ee01007387 */ /* 0x000fe20000100800 */
[----:B------:R-:W-:-:S02]  /*2460*/  FSEL R17, R53, -INF , !P5 ;  /* 0xff80000035117808 */ /* 0x000fc40006800000 */
[----:B------:R-:W-:Y:S01]  /*2470*/  FMNMX.FTZ R4, R16, R4, !PT ;  /* 0x0000000410047209 */ /* 0x000fe20007810000 */
[----:B------:R-:W-:Y:S01]  /*2480*/  STL [R1+0x64], R247 ;  /* 0x000064f701007387 */ /* 0x000fe20000100800 */
[-C--:B------:R-:W-:Y:S02]  /*2490*/  ISETP.GE.AND P5, PT, R10, R23.reuse, PT ;  /* 0x000000170a00720c */ /* 0x080fe40003fa6270 */
[----:B------:R-:W-:Y:S01]  /*24a0*/  FSEL R172, R56, -INF , !P3 ;  /* 0xff80000038ac7808 */ /* 0x000fe20005800000 */
[----:B------:R-:W-:Y:S01]  /*24b0*/  STL [R1+0x60], R237 ;  /* 0x000060ed01007387 */ /* 0x000fe20000100800 */
[----:B------:R-:W-:Y:S02]  /*24c0*/  FMNMX.FTZ R4, R17, R4, !PT ;  /* 0x0000000411047209 */ /* 0x000fe40007810000 */
[----:B------:R-:W-:Y:S01]  /*24d0*/  IADD3 R13, R0, 0x29, RZ ;  /* 0x00000029000d7810 */ /* 0x000fe20007ffe0ff */
[----:B------:R-:W-:Y:S01]  /*24e0*/  STL [R1+0x5c], R236 ;  /* 0x00005cec01007387 */ /* 0x000fe20000100800 */
[----:B------:R-:W-:-:S02]  /*24f0*/  ISETP.GE.AND P3, PT, R11, R23, PT ;  /* 0x000000170b00720c */ /* 0x000fc40003f66270 */
[----:B------:R-:W-:Y:S01]  /*2500*/  FSEL R171, R57, -INF , !P5 ;  /* 0xff80000039ab7808 */ /* 0x000fe20006800000 */
[----:B------:R-:W-:Y:S01]  /*2510*/  STL [R1+0x58], R235 ;  /* 0x000058eb01007387 */ /* 0x000fe20000100800 */
[----:B------:R-:W-:Y:S02]  /*2520*/  FMNMX.FTZ R4, R172, R4, !PT ;  /* 0x00000004ac047209 */ /* 0x000fe40007810000 */
[-C--:B------:R-:W-:Y:S01]  /*2530*/  ISETP.GE.AND P5, PT, R13, R23.reuse, PT ;  /* 0x000000170d00720c */ /* 0x080fe20003fa6270 */
[----:B------:R-:W-:Y:S01]  /*2540*/  STL [R1+0x54], R234 ;  /* 0x000054ea01007387 */ /* 0x000fe20000100800 */
[----:B------:R-:W-:Y:S02]  /*2550*/  FSEL R170, R44, -INF , !P3 ;  /* 0xff8000002caa7808 */ /* 0x000fe40005800000 */
[----:B------:R-:W-:Y:S01]  /*2560*/  FMNMX.FTZ R4, R171, R4, !PT ;  /* 0x00000004ab047209 */ /* 0x000fe20007810000 */
[----:B------:R-:W-:Y:S01]  /*2570*/  STL [R1+0x50], R233 ;  /* 0x000050e901007387 */ /* 0x000fe20000100800 */
[----:B------:R-:W-:-:S02]  /*2580*/  ISETP.GE.AND P3, PT, R18, R23, PT ;  /* 0x000000171200720c */ /* 0x000fc40003f66270 */
[----:B------:R-:W-:Y:S01]  /*2590*/  FSEL R169, R45, -INF , !P5 ;  /* 0xff8000002da97808 */ /* 0x000fe20006800000 */
[----:B------:R-:W-:Y:S01]  /*25a0*/  STL [R1+0x4c], R232 ;  /* 0x00004ce801007387 */ /* 0x000fe20000100800 */
[----:B------:R-:W-:Y:S02]  /*25b0*/  FMNMX.FTZ R4, R170, R4, !PT ;  /* 0x00000004aa047209 */ /* 0x000fe40007810000 */
[----:B------:R-:W-:Y:S01]  /*25c0*/  IADD3 R27, R0, 0x38, RZ ;  /* 0x00000038001b7810 */ /* 0x000fe20007ffe0ff */
[----:B------:R-:W-:Y:S01]  /*25d0*/  STL [R1+0x48], R231 ;  /* 0x000048e701007387 */ /* 0x000fe20000100800 */
[----:B------:R-:W-:Y:S02]  /*25e0*/  ISETP.GE.AND P5, PT, R20, R23, PT ;  /* 0x000000171400720c */ /* 0x000fe40003fa6270 */
[----:B------:R-:W-:Y:S01]  /*25f0*/  FSEL R211, R36, -INF , !P3 ;  /* 0xff80000024d37808 */ /* 0x000fe20005800000 */
[----:B------:R-:W-:Y:S01]  /*2600*/  STL [R1+0x6c], R23 ;  /* 0x00006c1701007387 */ /* 0x000fe20000100800 */
[----:B------:R-:W-:-:S02]  /*2610*/  FMNMX.FTZ R4, R169, R4, !PT ;  /* 0x00000004a9047209 */ /* 0x000fc40007810000 */
[-C--:B------:R-:W-:Y:S01]  /*2620*/  ISETP.GE.AND P3, PT, R27, R23.reuse, PT ;  /* 0x000000171b00720c */ /* 0x080fe20003f66270 */
[----:B------:R-:W-:Y:S01]  /*2630*/  STL [R1+0x70], R24 ;  /* 0x0000701801007387 */ /* 0x000fe20000100800 */
[----:B------:R-:W-:Y:S02]  /*2640*/  FSEL R220, R37, -INF , !P5 ;  /* 0xff80000025dc7808 */ /* 0x000fe40006800000 */
[----:B------:R-:W-:Y:S02]  /*2650*/  FMNMX.FTZ R5, R211, R4, !PT ;  /* 0x00000004d3057209 */ /* 0x000fe40007810000 */
[----:B------:R-:W-:Y:S02]  /*2660*/  FMNMX.FTZ R4, R41, R60, !PT ;  /* 0x0000003c29047209 */ /* 0x000fe40007810000 */
[----:B------:R-:W-:Y:S02]  /*2670*/  FSEL R48, R48, -INF , !P3 ;  /* 0xff80000030307808 */ /* 0x000fe40005800000 */
[----:B------:R-:W-:-:S02]  /*2680*/  ISETP.GE.AND P6, PT, R30, R23, PT ;  /* 0x000000171e00720c */ /* 0x000fc40003fc6270 */
[----:B------:R-:W-:Y:S02]  /*2690*/  FMNMX.FTZ R5, R220, R5, !PT ;  /* 0x00000005dc057209 */ /* 0x000fe40007810000 */
[----:B------:R-:W-:Y:S02]  /*26a0*/  FMNMX.FTZ R4, R62, R4, !PT ;  /* 0x000000043e047209 */ /* 0x000fe40007810000 */
[----:B------:R-:W-:Y:S02]  /*26b0*/  FSEL R250, R49, -INF , !P6 ;  /* 0xff80000031fa7808 */ /* 0x000fe40007000000 */
[----:B------:R-:W-:Y:S02]  /*26c0*/  FMNMX.FTZ R6, R48, R5, !PT ;  /* 0x0000000530067209 */ /* 0x000fe40007810000 */
[----:B------:R-:W-:Y:S02]  /*26d0*/  FMNMX.FTZ R5, R61, R4, !PT ;  /* 0x000000043d057209 */ /* 0x000fe40007810000 */
[----:B------:R-:W-:-:S02]  /*26e0*/  FMNMX.FTZ R4, R250, R6, !PT ;  /* 0x00000006fa047209 */ /* 0x000fc40007810000 */
[----:B------:R-:W-:Y:S02]  /*26f0*/  FSEL R33, R72, -INF , !P4 ;  /* 0xff80000048217808 */ /* 0x000fe40006000000 */
[-C--:B------:R-:W-:Y:S01]  /*2700*/  ISETP.GE.AND P4, PT, R7, R24.reuse, PT ;  /* 0x000000180700720c */ /* 0x080fe20003f86270 */
[----:B------:R-:W1:Y:S01]  /*2710*/  SHFL.BFLY PT, R6, R4, 0x2, 0x1f ;  /* 0x0c401f0004067f89 */ /* 0x000e6200000e0000 */
[----:B------:R-:W-:Y:S02]  /*2720*/  FMNMX.FTZ R5, R43, R5, !PT ;  /* 0x000000052b057209 */ /* 0x000fe40007810000 */
[----:B------:R-:W-:Y:S02]  /*2730*/  ISETP.GE.AND P5, PT, R12, R25, PT ;  /* 0x000000190c00720c */ /* 0x000fe40003fa6270 */
[----:B------:R-:W-:Y:S02]  /*2740*/  FSEL R37, R74, -INF , !P1 ;  /* 0xff8000004a257808 */ /* 0x000fe40004800000 */
[----:B------:R-:W-:-:S02]  /*2750*/  ISETP.GE.AND P1, PT, R8, R24, PT ;  /* 0x000000180800720c */ /* 0x000fc40003f26270 */
[----:B------:R-:W-:Y:S02]  /*2760*/  FSEL R19, R54, -INF , !P4 ;  /* 0xff80000036137808 */ /* 0x000fe40006000000 */
[----:B------:R-:W-:Y:S02]  /*2770*/  FMNMX.FTZ R5, R42, R5, !PT ;  /* 0x000000052a057209 */ /* 0x000fe40007810000 */
[----:B------:R-:W-:Y:S02]  /*2780*/  ISETP.GE.AND P3, PT, R12, R26, PT ;  /* 0x0000001a0c00720c */ /* 0x000fe40003f66270 */
[----:B------:R-:W-:Y:S02]  /*2790*/  FSEL R34, R73, -INF , !P5 ;  /* 0xff80000049227808 */ /* 0x000fe40006800000 */
[----:B------:R-:W-:Y:S02]  /*27a0*/  FSEL R28, R55, -INF , !P1 ;  /* 0xff800000371c7808 */ /* 0x000fe40004800000 */
[----:B------:R-:W-:-:S02]  /*27b0*/  ISETP.GE.AND P5, PT, R9, R24, PT ;  /* 0x000000180900720c */ /* 0x000fc40003fa6270 */
[----:B------:R-:W-:Y:S02]  /*27c0*/  FMNMX.FTZ R5, R19, R5, !PT ;  /* 0x0000000513057209 */ /* 0x000fe40007810000 */
[----:B------:R-:W-:Y:S02]  /*27d0*/  FSEL R44, R75, -INF , !P3 ;  /* 0xff8000004b2c7808 */ /* 0x000fe40005800000 */
[----:B------:R-:W-:Y:S02]  /*27e0*/  ISETP.GE.AND P3, PT, R10, R24, PT ;  /* 0x000000180a00720c */ /* 0x000fe40003f66270 */
[----:B------:R-:W-:Y:S02]  /*27f0*/  FSEL R168, R58, -INF , !P5 ;  /* 0xff8000003aa87808 */ /* 0x000fe40006800000 */
[----:B------:R-:W-:Y:S02]  /*2800*/  FMNMX.FTZ R5, R28, R5, !PT ;  /* 0x000000051c057209 */ /* 0x000fe40007810000 */
[----:B------:R-:W-:-:S02]  /*2810*/  FSEL R166, R59, -INF , !P3 ;  /* 0xff8000003ba67808 */ /* 0x000fc40005800000 */
[-C--:B------:R-:W-:Y:S02]  /*2820*/  ISETP.GE.AND P3, PT, R11, R24.reuse, PT ;  /* 0x000000180b00720c */ /* 0x080fe40003f66270 */
[----:B------:R-:W-:Y:S02]  /*2830*/  FMNMX.FTZ R5, R168, R5, !PT ;  /* 0x00000005a8057209 */ /* 0x000fe40007810000 */
[----:B------:R-:W-:Y:S02]  /*2840*/  ISETP.GE.AND P6, PT, R13, R24, PT ;  /* 0x000000180d00720c */ /* 0x000fe40003fc6270 */
[----:B------:R-:W-:Y:S02]  /*2850*/  FSEL R165, R46, -INF , !P3 ;  /* 0xff8000002ea57808 */ /* 0x000fe40005800000 */
[----:B------:R-:W-:Y:S02]  /*2860*/  FMNMX.FTZ R5, R166, R5, !PT ;  /* 0x00000005a6057209 */ /* 0x000fe40007810000 */
[----:B-1----:R-:W-:-:S02]  /*2870*/  FMNMX.FTZ R4, R4, R6, !PT ;  /* 0x0000000604047209 */ /* 0x002fc40007810000 */
[----:B------:R-:W-:Y:S02]  /*2880*/  ISETP.GE.AND P5, PT, R18, R24, PT ;  /* 0x000000181200720c */ /* 0x000fe40003fa6270 */
[----:B------:R-:W-:Y:S02]  /*2890*/  FSEL R161, R47, -INF , !P6 ;  /* 0xff8000002fa17808 */ /* 0x000fe40007000000 */
[----:B------:R-:W-:Y:S02]  /*28a0*/  FMNMX.FTZ R5, R165, R5, !PT ;  /* 0x00000005a5057209 */ /* 0x000fe40007810000 */
[C---:B------:R-:W-:Y:S02]  /*28b0*/  ISETP.GE.AND P1, PT, R7.reuse, R25, PT ;  /* 0x000000190700720c */ /* 0x040fe40003f26270 */
[----:B------:R-:W-:Y:S02]  /*28c0*/  ISETP.GE.AND P4, PT, R7, R26, PT ;  /* 0x0000001a0700720c */ /* 0x000fe40003f86270 */
[----:B------:R-:W-:Y:S01]  /*28d0*/  ISETP.GE.AND P3, PT, R20, R24, PT ;  /* 0x000000181400720c */ /* 0x000fe20003f66270 */
[----:B------:R-:W1:Y:S01]  /*28e0*/  SHFL.BFLY PT, R7, R4, 0x1, 0x1f ;  /* 0x0c201f0004077f89 */ /* 0x000e6200000e0000 */
[----:B------:R-:W-:-:S02]  /*28f0*/  FSEL R252, R38, -INF , !P5 ;  /* 0xff80000026fc7808 */ /* 0x000fc40006800000 */
[----:B------:R-:W-:Y:S02]  /*2900*/  FMNMX.FTZ R5, R161, R5, !PT ;  /* 0x00000005a1057209 */ /* 0x000fe40007810000 */
[----:B------:R-:W-:Y:S01]  /*2910*/  FSEL R214, R39, -INF , !P3 ;  /* 0xff80000027d67808 */ /* 0x000fe20005800000 */
[----:B------:R-:W-:Y:S01]  /*2920*/  STL [R1+0x74], R252 ;  /* 0x000074fc01007387 */ /* 0x000fe20000100800 */
[----:B------:R-:W-:Y:S02]  /*2930*/  FSEL R15, R113, -INF , !P2 ;  /* 0xff800000710f7808 */ /* 0x000fe40005000000 */
[----:B------:R-:W-:Y:S02]  /*2940*/  ISETP.GE.AND P3, PT, R27, R24, PT ;  /* 0x000000181b00720c */ /* 0x000fe40003f66270 */
[----:B------:R-:W-:Y:S02]  /*2950*/  FMNMX.FTZ R5, R252, R5, !PT ;  /* 0x00000005fc057209 */ /* 0x000fe40007810000 */
[----:B------:R-:W-:-:S02]  /*2960*/  ISETP.GE.AND P2, PT, R0, R25, PT ;  /* 0x000000190000720c */ /* 0x000fc40003f46270 */
[----:B------:R-:W-:Y:S02]  /*2970*/  ISETP.GE.AND P6, PT, R30, R24, PT ;  /* 0x000000181e00720c */ /* 0x000fe40003fc6270 */
[----:B------:R-:W-:Y:S02]  /*2980*/  FSEL R246, R50, -INF , !P3 ;  /* 0xff80000032f67808 */ /* 0x000fe40005800000 */
[----:B------:R-:W-:Y:S02]  /*2990*/  FMNMX.FTZ R5, R214, R5, !PT ;  /* 0x00000005d6057209 */ /* 0x000fe40007810000 */
[----:B------:R-:W-:Y:S01]  /*29a0*/  FSEL R12, R112, -INF , !P2 ;  /* 0xff800000700c7808 */ /* 0x000fe20005000000 */
[----:B------:R-:W-:Y:S01]  /*29b0*/  STL [R1+0x78], R246 ;  /* 0x000078f601007387 */ /* 0x000fe20000100800 */
[----:B------:R-:W-:Y:S02]  /*29c0*/  FSEL R245, R51, -INF , !P6 ;  /* 0xff80000033f57808 */ /* 0x000fe40007000000 */
[----:B------:R-:W-:-:S02]  /*29d0*/  FMNMX.FTZ R5, R246, R5, !PT ;  /* 0x00000005f6057209 */ /* 0x000fc40007810000 */
[----:B------:R-:W-:Y:S02]  /*29e0*/  FMNMX.FTZ R6, R12, R15, !PT ;  /* 0x0000000f0c067209 */ /* 0x000fe40007810000 */
[----:B------:R-:W-:Y:S02]  /*29f0*/  FMNMX.FTZ R5, R245, R5, !PT ;  /* 0x00000005f5057209 */ /* 0x000fe40007810000 */
[----:B------:R-:W-:Y:S02]  /*2a00*/  FMNMX.FTZ R6, R65, R6, !PT ;  /* 0x0000000641067209 */ /* 0x000fe40007810000 */
[----:B------:R-:W-:Y:S02]  /*2a10*/  FSEL R36, R110, -INF , !P4 ;  /* 0xff8000006e247808 */ /* 0x000fe40006000000 */
[----:B------:R-:W-:Y:S02]  /*2a20*/  ISETP.GE.AND P4, PT, R0, R26, PT ;  /* 0x0000001a0000720c */ /* 0x000fe40003f86270 */
[----:B------:R-:W-:-:S02]  /*2a30*/  ISETP.GE.AND P5, PT, R8, R25, PT ;  /* 0x000000190800720c */ /* 0x000fc40003fa6270 */
[----:B------:R-:W-:Y:S02]  /*2a40*/  ISETP.GE.AND P3, PT, R8, R26, PT ;  /* 0x0000001a0800720c */ /* 0x000fe40003f66270 */
[----:B------:R-:W-:Y:S01]  /*2a50*/  FMNMX.FTZ R0, R63, R6, !PT ;  /* 0x000000063f007209 */ /* 0x000fe20007810000 */
[----:B------:R-:W2:Y:S01]  /*2a60*/  SHFL.BFLY PT, R8, R5, 0x2, 0x1f ;  /* 0x0c401f0005087f89 */ /* 0x000ea200000e0000 */
[----:B-1----:R-:W-:Y:S02]  /*2a70*/  FMNMX.FTZ R164, R4, R7, !PT ;  /* 0x0000000704a47209 */ /* 0x002fe40007810000 */
[----:B------:R-:W-:Y:S02]  /*2a80*/  FMNMX.FTZ R0, R33, R0, !PT ;  /* 0x0000000021007209 */ /* 0x000fe40007810000 */
[----:B------:R-:W-:Y:S02]  /*2a90*/  FSEL R29, R115, -INF , !P0 ;  /* 0xff800000731d7808 */ /* 0x000fe40004000000 */
[----:B------:R-:W-:-:S02]  /*2aa0*/  ISETP.GE.AND P0, PT, R9, R25, PT ;  /* 0x000000190900720c */ /* 0x000fc40003f06270 */
[----:B------:R-:W-:Y:S02]  /*2ab0*/  ISETP.GE.AND P2, PT, R9, R26, PT ;  /* 0x0000001a0900720c */ /* 0x000fe40003f46270 */
[----:B------:R-:W-:Y:S02]  /*2ac0*/  FSEL R9, R108, -INF , !P1 ;  /* 0xff8000006c097808 */ /* 0x000fe40004800000 */
[----:B------:R-:W-:Y:S01]  /*2ad0*/  FMNMX.FTZ R4, R34, R0, !PT ;  /* 0x0000000022047209 */ /* 0x000fe20007810000 */
[----:B------:R-:W-:Y:S01]  /*2ae0*/  FMUL.FTZ R0, R164, UR4 ;  /* 0x00000004a4007c20 */ /* 0x000fe20008410000 */
[----:B------:R-:W-:Y:S02]  /*2af0*/  FSEL R7, R114, -INF , !P4 ;  /* 0xff80000072077808 */ /* 0x000fe40006000000 */
[----:B------:R-:W-:Y:S02]  /*2b00*/  FSETP.NEU.FTZ.AND P4, PT, R164, -INF , PT ;  /* 0xff800000a400780b */ /* 0x000fe40003f9d000 */
[----:B------:R-:W-:-:S02]  /*2b10*/  ISETP.GE.AND P6, PT, R10, R25, PT ;  /* 0x000000190a00720c */ /* 0x000fc40003fc6270 */
[----:B------:R-:W-:Y:S02]  /*2b20*/  ISETP.GE.AND P1, PT, R10, R26, PT ;  /* 0x0000001a0a00720c */ /* 0x000fe40003f26270 */
[----:B------:R-:W-:Y:S02]  /*2b30*/  FSEL R10, R109, -INF , !P5 ;  /* 0xff8000006d0a7808 */ /* 0x000fe40006800000 */
[----:B------:R-:W-:Y:S02]  /*2b40*/  FMNMX.FTZ R4, R9, R4, !PT ;  /* 0x0000000409047209 */ /* 0x000fe40007810000 */
[----:B------:R-:W-:Y:S02]  /*2b50*/  FSEL R22, R0, RZ, P4 ;  /* 0x000000ff00167208 */ /* 0x000fe40002000000 */
[----:B------:R-:W-:Y:S02]  /*2b60*/  FSEL R159, R152, -INF , !P0 ;  /* 0xff800000989f7808 */ /* 0x000fe40004000000 */
[----:B------:R-:W-:Y:S01]  /*2b70*/  FMNMX.FTZ R0, R10, R4, !PT ;  /* 0x000000040a007209 */ /* 0x000fe20007810000 */
[----:B------:R-:W-:Y:S01]  /*2b80*/  FFMA.FTZ R4, R14, UR4, -R22 ;  /* 0x000000040e047c23 */ /* 0x000fe20008010816 */
[----:B------:R-:W-:-:S02]  /*2b90*/  ISETP.GE.AND P5, PT, R11, R25, PT ;  /* 0x000000190b00720c */ /* 0x000fc40003fa6270 */
[----:B------:R-:W-:Y:S01]  /*2ba0*/  FSEL R157, R153, -INF , !P6 ;  /* 0xff800000999d7808 */ /* 0x000fe20007000000 */
[----:B------:R1:W-:Y:S01]  /*2bb0*/  MUFU.EX2 R248, R4 ;  /* 0x0000000400f87308 */ /* 0x0003e20000000800 */
[----:B------:R-:W-:Y:S02]  /*2bc0*/  FMNMX.FTZ R0, R159, R0, !PT ;  /* 0x000000009f007209 */ /* 0x000fe40007810000 */
[----:B------:R-:W-:Y:S02]  /*2bd0*/  FSEL R156, R80, -INF , !P5 ;  /* 0xff800000509c7808 */ /* 0x000fe40006800000 */
[----:B------:R-:W-:Y:S02]  /*2be0*/  ISETP.GE.AND P5, PT, R13, R25, PT ;  /* 0x000000190d00720c */ /* 0x000fe40003fa6270 */
[----:B--2---:R-:W-:Y:S02]  /*2bf0*/  FMNMX.FTZ R6, R5, R8, !PT ;  /* 0x0000000805067209 */ /* 0x004fe40007810000 */
[----:B------:R-:W-:-:S02]  /*2c00*/  FMNMX.FTZ R5, R7, R29, !PT ;  /* 0x0000001d07057209 */ /* 0x000fc40007810000 */
[----:B------:R-:W-:Y:S01]  /*2c10*/  FSEL R158, R81, -INF , !P5 ;  /* 0xff800000519e7808 */ /* 0x000fe20006800000 */
[----:B------:R-:W2:Y:S01]  /*2c20*/  SHFL.BFLY PT, R163, R6, 0x1, 0x1f ;  /* 0x0c201f0006a37f89 */ /* 0x000ea200000e0000 */
[-C--:B------:R-:W-:Y:S02]  /*2c30*/  ISETP.GE.AND P5, PT, R18, R25.reuse, PT ;  /* 0x000000191200720c */ /* 0x080fe40003fa6270 */
[-C--:B------:R-:W-:Y:S02]  /*2c40*/  ISETP.GE.AND P6, PT, R27, R25.reuse, PT ;  /* 0x000000191b00720c */ /* 0x080fe40003fc6270 */
[----:B-1----:R-:W-:Y:S01]  /*2c50*/  FMNMX.FTZ R4, R157, R0, !PT ;  /* 0x000000009d047209 */ /* 0x002fe20007810000 */
[----:B------:R-:W-:Y:S01]  /*2c60*/  FFMA.FTZ R0, R21, UR4, -R22 ;  /* 0x0000000415007c23 */ /* 0x000fe20008010816 */
[----:B------:R-:W-:Y:S02]  /*2c70*/  FSEL R244, R120, -INF , !P5 ;  /* 0xff80000078f47808 */ /* 0x000fe40006800000 */
[----:B------:R-:W-:Y:S01]  /*2c80*/  FMNMX.FTZ R4, R156, R4, !PT ;  /* 0x000000049c047209 */ /* 0x000fe20007810000 */
[----:B------:R1:W-:Y:S01]  /*2c90*/  MUFU.EX2 R249, R0 ;  /* 0x0000000000f97308 */ /* 0x0003e20000000800 */
[----:B------:R-:W-:-:S02]  /*2ca0*/  ISETP.GE.AND P5, PT, R20, R25, PT ;  /* 0x000000191400720c */ /* 0x000fc40003fa6270 */
[----:B------:R-:W-:Y:S02]  /*2cb0*/  FMNMX.FTZ R4, R158, R4, !PT ;  /* 0x000000049e047209 */ /* 0x000fe40007810000 */
[----:B------:R-:W-:Y:S02]  /*2cc0*/  FSEL R239, R121, -INF , !P5 ;  /* 0xff80000079ef7808 */ /* 0x000fe40006800000 */
[----:B------:R-:W-:Y:S02]  /*2cd0*/  FMNMX.FTZ R4, R244, R4, !PT ;  /* 0x00000004f4047209 */ /* 0x000fe40007810000 */
[----:B------:R-:W-:Y:S02]  /*2ce0*/  ISETP.GE.AND P5, PT, R30, R25, PT ;  /* 0x000000191e00720c */ /* 0x000fe40003fa6270 */
[----:B------:R-:W-:Y:S02]  /*2cf0*/  FMNMX.FTZ R162, R239, R4, !PT ;  /* 0x00000004efa27209 */ /* 0x000fe40007810000 */
[----:B------:R-:W-:-:S02]  /*2d00*/  FSEL R222, R84, -INF , !P6 ;  /* 0xff80000054de7808 */ /* 0x000fc40007000000 */
[----:B------:R-:W-:Y:S02]  /*2d10*/  FSEL R8, R111, -INF , !P3 ;  /* 0xff8000006f087808 */ /* 0x000fe40005800000 */
[----:B-1----:R-:W-:Y:S01]  /*2d20*/  FMNMX.FTZ R0, R66, R5, !PT ;  /* 0x0000000542007209 */ /* 0x002fe20007810000 */
[----:B------:R-:W-:Y:S01]  /*2d30*/  FFMA.FTZ R5, R35, UR4, -R22 ;  /* 0x0000000423057c23 */ /* 0x000fe20008010816 */
[----:B------:R-:W-:Y:S02]  /*2d40*/  FSEL R223, R85, -INF , !P5 ;  /* 0xff80000055df7808 */ /* 0x000fe40006800000 */
[----:B------:R-:W-:Y:S01]  /*2d50*/  FMNMX.FTZ R0, R64, R0, !PT ;  /* 0x0000000040007209 */ /* 0x000fe20007810000 */
[----:B------:R1:W-:Y:S01]  /*2d60*/  MUFU.EX2 R207, R5 ;  /* 0x0000000500cf7308 */ /* 0x0003e20000000800 */
[----:B------:R-:W-:Y:S02]  /*2d70*/  FMNMX.FTZ R162, R222, R162, !PT ;  /* 0x000000a2dea27209 */ /* 0x000fe40007810000 */
[----:B------:R-:W-:-:S02]  /*2d80*/  FSEL R154, R154, -INF , !P2 ;  /* 0xff8000009a9a7808 */ /* 0x000fc40005000000 */
[----:B------:R-:W-:Y:S02]  /*2d90*/  FMNMX.FTZ R162, R223, R162, !PT ;  /* 0x000000a2dfa27209 */ /* 0x000fe40007810000 */
[-C--:B------:R-:W-:Y:S02]  /*2da0*/  ISETP.GE.AND P0, PT, R11, R26.reuse, PT ;  /* 0x0000001a0b00720c */ /* 0x080fe40003f06270 */
[----:B------:R-:W-:Y:S02]  /*2db0*/  FSEL R153, R155, -INF , !P1 ;  /* 0xff8000009b997808 */ /* 0x000fe40004800000 */
[-C--:B------:R-:W-:Y:S02]  /*2dc0*/  ISETP.GE.AND P4, PT, R13, R26.reuse, PT ;  /* 0x0000001a0d00720c */ /* 0x080fe40003f86270 */
[----:B------:R-:W-:Y:S02]  /*2dd0*/  FSEL R152, R82, -INF , !P0 ;  /* 0xff80000052987808 */ /* 0x000fe40004000000 */
[----:B------:R-:W-:-:S02]  /*2de0*/  ISETP.GE.AND P1, PT, R27, R26, PT ;  /* 0x0000001a1b00720c */ /* 0x000fc40003f26270 */
[----:B-1----:R-:W-:Y:S01]  /*2df0*/  FMNMX.FTZ R5, R37, R0, !PT ;  /* 0x0000000025057209 */ /* 0x002fe20007810000 */
[----:B------:R-:W-:Y:S01]  /*2e00*/  FFMA.FTZ R0, R40, UR4, -R22 ;  /* 0x0000000428007c23 */ /* 0x000fe20008010816 */
[----:B------:R-:W-:Y:S02]  /*2e10*/  ISETP.GE.AND P3, PT, R18, R26, PT ;  /* 0x0000001a1200720c */ /* 0x000fe40003f66270 */
[----:B------:R-:W-:Y:S01]  /*2e20*/  FMNMX.FTZ R4, R44, R5, !PT ;  /* 0x000000052c047209 */ /* 0x000fe20007810000 */
[----:B------:R1:W3:Y:S01]  /*2e30*/  MUFU.EX2 R213, R0 ;  /* 0x0000000000d57308 */ /* 0x0002e20000000800 */
[----:B------:R-:W4:Y:S01]  /*2e40*/  SHFL.BFLY PT, R5, R162, 0x2, 0x1f ;  /* 0x0c401f00a2057f89 */ /* 0x000f2200000e0000 */
[----:B------:R-:W-:Y:S02]  /*2e50*/  FSEL R27, R83, -INF , !P4 ;  /* 0xff800000531b7808 */ /* 0x000fe40006000000 */
[----:B------:R-:W-:Y:S02]  /*2e60*/  FMNMX.FTZ R4, R36, R4, !PT ;  /* 0x0000000424047209 */ /* 0x000fe40007810000 */
[----:B------:R-:W-:-:S02]  /*2e70*/  ISETP.GE.AND P2, PT, R20, R26, PT ;  /* 0x0000001a1400720c */ /* 0x000fc40003f46270 */
[----:B------:R-:W-:Y:S02]  /*2e80*/  FMNMX.FTZ R4, R8, R4, !PT ;  /* 0x0000000408047209 */ /* 0x000fe40007810000 */
[----:B------:R-:W-:Y:S02]  /*2e90*/  FSEL R221, R122, -INF , !P3 ;  /* 0xff8000007add7808 */ /* 0x000fe40005800000 */
[----:B------:R-:W-:Y:S02]  /*2ea0*/  FMNMX.FTZ R4, R154, R4, !PT ;  /* 0x000000049a047209 */ /* 0x000fe40007810000 */
[----:B--2---:R-:W-:Y:S02]  /*2eb0*/  FMNMX.FTZ R163, R6, R163, !PT ;  /* 0x000000a306a37209 */ /* 0x004fe40007810000 */
[----:B------:R-:W-:Y:S01]  /*2ec0*/  FSEL R203, R123, -INF , !P2 ;  /* 0xff8000007bcb7808 */ /* 0x000fe20005000000 */
[----:B-1----:R-:W-:Y:S01]  /*2ed0*/  FFMA.FTZ R0, R32, UR4, -R22 ;  /* 0x0000000420007c23 */ /* 0x002fe20008010816 */
[----:B------:R-:W-:Y:S01]  /*2ee0*/  ISETP.GE.AND P0, PT, R30, R26, PT ;  /* 0x0000001a1e00720c */ /* 0x000fe20003f06270 */
[C---:B------:R-:W-:Y:S01]  /*2ef0*/  FMUL.FTZ R21, R163.reuse, UR4 ;  /* 0x00000004a3157c20 */ /* 0x040fe20008410000 */
[----:B------:R-:W-:Y:S01]  /*2f00*/  FSEL R201, R86, -INF , !P1 ;  /* 0xff80000056c97808 */ /* 0x000fe20004800000 */
[----:B------:R1:W-:Y:S01]  /*2f10*/  MUFU.EX2 R175, R0 ;  /* 0x0000000000af7308 */ /* 0x0003e20000000800 */
[----:B------:R-:W-:-:S02]  /*2f20*/  FSETP.NEU.FTZ.AND P3, PT, R163, -INF , PT ;  /* 0xff800000a300780b */ /* 0x000fc40003f7d000 */
[----:B------:R-:W-:Y:S02]  /*2f30*/  FSEL R202, R87, -INF , !P0 ;  /* 0xff80000057ca7808 */ /* 0x000fe40004000000 */
[----:B------:R-:W-:Y:S02]  /*2f40*/  FSEL R21, R21, RZ, P3 ;  /* 0x000000ff15157208 */ /* 0x000fe40001800000 */
[----:B----4-:R-:W-:Y:S02]  /*2f50*/  FMNMX.FTZ R162, R162, R5, !PT ;  /* 0x00000005a2a27209 */ /* 0x010fe40007810000 */
[----:B---3--:R-:W-:Y:S01]  /*2f60*/  F2FP.F16.F32.PACK_AB R18, R213, R207 ;  /* 0x000000cfd512723e */ /* 0x008fe200000000ff */
[----:B-1----:R-:W-:-:S04]  /*2f70*/  FFMA.FTZ R0, R31, UR4, -R22 ;  /* 0x000000041f007c23 */ /* 0x002fc80008010816 */
[----:B------:R1:W-:Y:S02]  /*2f80*/  MUFU.EX2 R88, R0 ;  /* 0x0000000000587308 */ /* 0x0003e40000000800 */
[----:B-1----:R-:W-:Y:S01]  /*2f90*/  FMNMX.FTZ R0, R153, R4, !PT ;  /* 0x0000000499007209 */ /* 0x002fe20007810000 */
[----:B------:R-:W-:Y:S01]  /*2fa0*/  FFMA.FTZ R4, R16, UR4, -R22 ;  /* 0x0000000410047c23 */ /* 0x000fe20008010816 */
[----:B------:R-:W-:Y:S02]  /*2fb0*/  F2FP.F16.F32.PACK_AB R16, R249, R248 ;  /* 0x000000f8f910723e */ /* 0x000fe400000000ff */
[----:B------:R-:W-:Y:S02]  /*2fc0*/  FMNMX.FTZ R0, R152, R0, !PT ;  /* 0x0000000098007209 */ /* 0x000fe40007810000 */
[----:B------:R1:W-:Y:S02]  /*2fd0*/  MUFU.EX2 R24, R4 ;  /* 0x0000000400187308 */ /* 0x0003e40000000800 */
[----:B------:R-:W-:-:S04]  /*2fe0*/  FMNMX.FTZ R0, R27, R0, !PT ;  /* 0x000000001b007209 */ /* 0x000fc80007810000 */
[----:B------:R-:W-:-:S04]  /*2ff0*/  FMNMX.FTZ R0, R221, R0, !PT ;  /* 0x00000000dd007209 */ /* 0x000fc80007810000 */
[----:B------:R-:W-:Y:S01]  /*3000*/  FMNMX.FTZ R160, R203, R0, !PT ;  /* 0x00000000cba07209 */ /* 0x000fe20007810000 */
[----:B------:R-:W-:-:S03]  /*3010*/  FFMA.FTZ R0, R41, UR4, -R21 ;  /* 0x0000000429007c23 */ /* 0x000fc60008010815 */
[----:B------:R-:W-:Y:S01]  /*3020*/  FMNMX.FTZ R160, R201, R160, !PT ;  /* 0x000000a0c9a07209 */ /* 0x000fe20007810000 */
[----:B------:R2:W-:Y:S01]  /*3030*/  MUFU.EX2 R233, R0 ;  /* 0x0000000000e97308 */ /* 0x0005e20000000800 */
[----:B-1----:R-:W-:Y:S02]  /*3040*/  FFMA.FTZ R4, R17, UR4, -R22 ;  /* 0x0000000411047c23 */ /* 0x002fe40008010816 */
[----:B------:R-:W-:-:S05]  /*3050*/  FMNMX.FTZ R160, R202, R160, !PT ;  /* 0x000000a0caa07209 */ /* 0x000fca0007810000 */
[----:B------:R1:W-:Y:S01]  /*3060*/  MUFU.EX2 R206, R4 ;  /* 0x0000000400ce7308 */ /* 0x0003e20000000800 */
[----:B------:R-:W3:Y:S01]  /*3070*/  SHFL.BFLY PT, R5, R160, 0x2, 0x1f ;  /* 0x0c401f00a0057f89 */ /* 0x000ee200000e0000 */
[----:B--2---:R-:W-:-:S06]  /*3080*/  FFMA.FTZ R0, R60, UR4, -R21 ;  /* 0x000000043c007c23 */ /* 0x004fcc0008010815 */
[----:B------:R2:W4:Y:S01]  /*3090*/  MUFU.EX2 R232, R0 ;  /* 0x0000000000e87308 */ /* 0x0005220000000800 */
[----:B-1----:R-:W1:Y:S01]  /*30a0*/  SHFL.BFLY PT, R4, R162, 0x1, 0x1f ;  /* 0x0c201f00a2047f89 */ /* 0x002e6200000e0000 */
[----:B---3--:R-:W-:Y:S01]  /*30b0*/  FMNMX.FTZ R160, R160, R5, !PT ;  /* 0x00000005a0a07209 */ /* 0x008fe20007810000 */
[----:B--2---:R-:W-:Y:S01]  /*30c0*/  FFMA.FTZ R0, R62, UR4, -R21 ;  /* 0x000000043e007c23 */ /* 0x004fe20008010815 */
[----:B----4-:R-:W-:-:S04]  /*30d0*/  F2FP.F16.F32.PACK_AB R17, R232, R233 ;  /* 0x000000e9e811723e */ /* 0x010fc800000000ff */
[----:B------:R2:W-:Y:S01]  /*30e0*/  MUFU.EX2 R208, R0 ;  /* 0x0000000000d07308 */ /* 0x0005e20000000800 */
[----:B-1----:R-:W-:Y:S02]  /*30f0*/  FMNMX.FTZ R162, R162, R4, !PT ;  /* 0x00000004a2a27209 */ /* 0x002fe40007810000 */
[----:B------:R-:W1:Y:S02]  /*3100*/  SHFL.BFLY PT, R4, R160, 0x1, 0x1f ;  /* 0x0c201f00a0047f89 */ /* 0x000e6400000e0000 */
[C---:B------:R-:W-:Y:S01]  /*3110*/  FSETP.NEU.FTZ.AND P0, PT, R162.reuse, -INF , PT ;  /* 0xff800000a200780b */ /* 0x040fe20003f1d000 */
[----:B------:R-:W-:Y:S01]  /*3120*/  FMUL.FTZ R20, R162, UR4 ;  /* 0x00000004a2147c20 */ /* 0x000fe20008410000 */
[----:B--2---:R-:W-:-:S04]  /*3130*/  FFMA.FTZ R0, R61, UR4, -R21 ;  /* 0x000000043d007c23 */ /* 0x004fc80008010815 */
[----:B------:R-:W-:Y:S01]  /*3140*/  FSEL R20, R20, RZ, P0 ;  /* 0x000000ff14147208 */ /* 0x000fe20000000000 */
[----:B------:R2:W3:Y:S01]  /*3150*/  MUFU.EX2 R212, R0 ;  /* 0x0000000000d47308 */ /* 0x0004e20000000800 */
[----:B-1----:R-:W-:-:S03]  /*3160*/  FMNMX.FTZ R160, R160, R4, !PT ;  /* 0x00000004a0a07209 */ /* 0x002fc60007810000 */
[--C-:B------:R-:W-:Y:S01]  /*3170*/  FFMA.FTZ R4, R33, UR4, -R20.reuse ;  /* 0x0000000421047c23 */ /* 0x100fe20008010814 */
[C---:B------:R-:W-:Y:S01]  /*3180*/  FSETP.NEU.FTZ.AND P0, PT, R160.reuse, -INF , PT ;  /* 0xff800000a000780b */ /* 0x040fe20003f1d000 */
[----:B--2---:R-:W-:Y:S01]  /*3190*/  FFMA.FTZ R0, R43, UR4, -R21 ;  /* 0x000000042b007c23 */ /* 0x004fe20008010815 */
[----:B------:R-:W-:Y:S01]  /*31a0*/  FMUL.FTZ R5, R160, UR4 ;  /* 0x00000004a0057c20 */ /* 0x000fe20008410000 */
[----:B------:R1:W-:Y:S08]  /*31b0*/  MUFU.EX2 R252, R4 ;  /* 0x0000000400fc7308 */ /* 0x0003f00000000800 */
[----:B------:R2:W-:Y:S01]  /*31c0*/  MUFU.EX2 R246, R0 ;  /* 0x0000000000f67308 */ /* 0x0005e20000000800 */
[----:B-1----:R-:W-:-:S07]  /*31d0*/  FFMA.FTZ R4, R34, UR4, -R20 ;  /* 0x0000000422047c23 */ /* 0x002fce0008010814 */
[----:B------:R-:W-:Y:S01]  /*31e0*/  MUFU.EX2 R204, R4 ;  /* 0x0000000400cc7308 */ /* 0x000fe20000000800 */
[----:B--2---:R-:W-:-:S07]  /*31f0*/  FFMA.FTZ R0, R42, UR4, -R21 ;  /* 0x000000042a007c23 */ /* 0x004fce0008010815 */
[----:B------:R1:W-:Y:S02]  /*3200*/  MUFU.EX2 R209, R0 ;  /* 0x0000000000d17308 */ /* 0x0003e40000000800 */
[----:B-1----:R-:W-:Y:S01]  /*3210*/  FFMA.FTZ R0, R19, UR4, -R21 ;  /* 0x0000000413007c23 */ /* 0x002fe20008010815 */
[----:B---3--:R-:W-:-:S05]  /*3220*/  F2FP.F16.F32.PACK_AB R19, R212, R208 ;  /* 0x000000d0d413723e */ /* 0x008fca00000000ff */
[----:B------:R1:W-:Y:S02]  /*3230*/  MUFU.EX2 R23, R0 ;  /* 0x0000000000177308 */ /* 0x0003e40000000800 */
[----:B-1----:R-:W-:-:S06]  /*3240*/  FFMA.FTZ R0, R28, UR4, -R21 ;  /* 0x000000041c007c23 */ /* 0x002fcc0008010815 */
[----:B------:R1:W2:Y:S02]  /*3250*/  MUFU.EX2 R234, R0 ;  /* 0x0000000000ea7308 */ /* 0x0002a40000000800 */
[----:B-1----:R-:W-:Y:S01]  /*3260*/  FFMA.FTZ R0, R12, UR4, -R20 ;  /* 0x000000040c007c23 */ /* 0x002fe20008010814 */
[----:B--2---:R-:W-:-:S05]  /*3270*/  F2FP.F16.F32.PACK_AB R11, R234, R23 ;  /* 0x00000017ea0b723e */ /* 0x004fca00000000ff */
        /* <DEDUP_REMOVED lines=8> */
[----:B-1----:R-:W-:Y:S02]  /*3300*/  LOP3.LUT R0, R118, R117, RZ, 0xfc, !PT ;  /* 0x0000007576007212 */ /* 0x002fe400078efcff */
[----:B--2---:R-:W-:Y:S02]  /*3310*/  F2FP.F16.F32.PACK_AB R14, R231, R205 ;  /* 0x000000cde70e723e */ /* 0x004fe400000000ff */
[----:B------:R-:W-:Y:S02]  /*3320*/  LEA R167, R0, UR5, 0x1 ;  /* 0x0000000500a77c11 */ /* 0x000fe4000f8e08ff */
[----:B------:R-:W-:Y:S02]  /*3330*/  FSEL R0, R5, RZ, P0 ;  /* 0x000000ff05007208 */ /* 0x000fe40000000000 */
[----:B------:R-:W-:Y:S01]  /*3340*/  IADD3 R230, R2, R167, RZ ;  /* 0x000000a702e67210 */ /* 0x000fe20007ffe0ff */
[----:B------:R-:W-:Y:S01]  /*3350*/  IMAD.IADD R228, R3, 0x1, R167 ;  /* 0x0000000103e47824 */ /* 0x000fe200078e02a7 */
[----:B------:R-:W1:Y:S01]  /*3360*/  LDSM.16.MT88.4 R52, [R167+0xc000] ;  /* 0x00c00000a734783b */ /* 0x000e620000004200 */
[--C-:B------:R-:W-:Y:S01]  /*3370*/  FFMA.FTZ R3, R66, UR4, -R0.reuse ;  /* 0x0000000442037c23 */ /* 0x100fe20008010800 */
[----:B------:R-:W-:Y:S01]  /*3380*/  FFMA.FTZ R4, R7, UR4, -R0 ;  /* 0x0000000407047c23 */ /* 0x000fe20008010800 */
[----:B------:R-:W-:Y:S01]  /*3390*/  IMAD.IADD R229, R2, 0x1, R228 ;  /* 0x0000000102e57824 */ /* 0x000fe200078e02e4 */
[----:B------:R-:W2:Y:S01]  /*33a0*/  LDSM.16.MT88.4 R32, [R228+0xc000] ;  /* 0x00c00000e420783b */ /* 0x000ea20000004200 */
[----:B------:R3:W-:Y:S01]  /*33b0*/  MUFU.EX2 R237, R3 ;  /* 0x0000000300ed7308 */ /* 0x0007e20000000800 */
[----:B------:R-:W-:Y:S01]  /*33c0*/  FFMA.FTZ R2, R9, UR4, -R20 ;  /* 0x0000000409027c23 */ /* 0x000fe20008010814 */
[----:B------:R-:W-:Y:S01]  /*33d0*/  F2FP.F16.F32.PACK_AB R9, R209, R246 ;  /* 0x000000f6d109723e */ /* 0x000fe200000000ff */
[----:B------:R-:W-:Y:S04]  /*33e0*/  LDSM.16.MT88.4 R68, [R167+0xe000] ;  /* 0x00e00000a744783b */ /* 0x000fe80000004200 */
[----:B------:R-:W-:Y:S01]  /*33f0*/  LDSM.16.MT88.4 R84, [R167+0xc800] ;  /* 0x00c80000a754783b */ /* 0x000fe20000004200 */
[----:B------:R4:W-:Y:S03]  /*3400*/  MUFU.EX2 R251, R4 ;  /* 0x0000000400fb7308 */ /* 0x0009e60000000800 */
[----:B------:R-:W-:Y:S04]  /*3410*/  LDSM.16.MT88.4 R80, [R228+0xc800] ;  /* 0x00c80000e450783b */ /* 0x000fe80000004200 */
[----:B------:R-:W-:Y:S01]  /*3420*/  LDSM.16.MT88.4 R76, [R230+0xc000] ;  /* 0x00c00000e64c783b */ /* 0x000fe20000004200 */
[----:B------:R1:W-:Y:S01]  /*3430*/  MUFU.EX2 R238, R2 ;  /* 0x0000000200ee7308 */ /* 0x0003e20000000800 */
[----:B---3--:R-:W-:-:S02]  /*3440*/  FFMA.FTZ R3, R64, UR4, -R0 ;  /* 0x0000000440037c23 */ /* 0x008fc40008010800 */
[----:B------:R-:W3:Y:S04]  /*3450*/  LDSM.16.MT88.4 R64, [R228+0xe000] ;  /* 0x00e00000e440783b */ /* 0x000ee80000004200 */
[----:B------:R-:W3:Y:S01]  /*3460*/  LDSM.16.MT88.4 R72, [R229+0xc000] ;  /* 0x00c00000e548783b */ /* 0x000ee20000004200 */
[----:B------:R2:W2:Y:S01]  /*3470*/  MUFU.EX2 R174, R3 ;  /* 0x0000000300ae7308 */ /* 0x0004a20000000800 */
[----:B----4-:R-:W-:Y:S02]  /*3480*/  FFMA.FTZ R4, R29, UR4, -R0 ;  /* 0x000000041d047c23 */ /* 0x010fe40008010800 */
[----:B------:R-:W4:Y:S04]  /*3490*/  LDSM.16.MT88.4 R56, [R230+0xe000] ;  /* 0x00e00000e638783b */ /* 0x000f280000004200 */
[----:B------:R-:W4:Y:S01]  /*34a0*/  LDSM.16.MT88.4 R60, [R229+0xe000] ;  /* 0x00e00000e53c783b */ /* 0x000f220000004200 */
[----:B------:R-:W2:Y:S01]  /*34b0*/  MUFU.EX2 R247, R4 ;  /* 0x0000000400f77308 */ /* 0x000ea20000000800 */
[----:B-1----:R-:W-:Y:S01]  /*34c0*/  FFMA.FTZ R2, R10, UR4, -R20 ;  /* 0x000000040a027c23 */ /* 0x002fe20008010814 */
[----:B------:R-:W-:Y:S01]  /*34d0*/  F2FP.F16.F32.PACK_AB R10, R206, R24 ;  /* 0x00000018ce0a723e */ /* 0x000fe200000000ff */
[C---:B------:R-:W-:Y:S01]  /*34e0*/  HMMA.16816.F32 R120, R16.reuse, R52, RZ ;  /* 0x000000341078723c */ /* 0x040fe200000018ff */
[----:B------:R-:W-:Y:S04]  /*34f0*/  LDSM.16.MT88.4 R40, [R167+0xe800] ;  /* 0x00e80000a728783b */ /* 0x000fe80000004200 */
[----:B------:R1:W1:Y:S01]  /*3500*/  MUFU.EX2 R173, R2 ;  /* 0x0000000200ad7308 */ /* 0x0002620000000800 */
[----:B--2---:R-:W-:Y:S01]  /*3510*/  FFMA.FTZ R3, R37, UR4, -R0 ;  /* 0x0000000425037c23 */ /* 0x004fe20008010800 */
[----:B------:R-:W-:Y:S01]  /*3520*/  F2FP.F16.F32.PACK_AB R15, R174, R237 ;  /* 0x000000edae0f723e */ /* 0x000fe200000000ff */
[----:B------:R-:W-:Y:S01]  /*3530*/  HMMA.16816.F32 R112, R16, R32, RZ ;  /* 0x000000201070723c */ /* 0x000fe200000018ff */
[----:B------:R-:W-:Y:S04]  /*3540*/  LDSM.16.MT88.4 R28, [R230+0xe800] ;  /* 0x00e80000e61c783b */ /* 0x000fe80000004200 */
[----:B------:R2:W-:Y:S01]  /*3550*/  MUFU.EX2 R235, R3 ;  /* 0x0000000300eb7308 */ /* 0x0005e20000000800 */
[----:B------:R-:W-:-:S02]  /*3560*/  F2FP.F16.F32.PACK_AB R13, R247, R251 ;  /* 0x000000fbf70d723e */ /* 0x000fc400000000ff */
[----:B------:R-:W-:-:S05]  /*3570*/  F2FP.F16.F32.PACK_AB R4, R204, R252 ;  /* 0x000000fccc04723e */ /* 0x000fca00000000ff */
[C---:B------:R-:W-:Y:S01]  /*3580*/  HMMA.16816.F32 R116, R12.reuse, R52, RZ ;  /* 0x000000340c74723c */ /* 0x040fe200000018ff */
[----:B-1----:R-:W-:Y:S01]  /*3590*/  FFMA.FTZ R2, R44, UR4, -R0 ;  /* 0x000000042c027c23 */ /* 0x002fe20008010800 */
[----:B------:R-:W-:Y:S01]  /*35a0*/  F2FP.F16.F32.PACK_AB R6, R173, R238 ;  /* 0x000000eead06723e */ /* 0x000fe200000000ff */
[----:B------:R-:W-:Y:S02]  /*35b0*/  LDSM.16.MT88.4 R44, [R229+0xc800] ;  /* 0x00c80000e52c783b */ /* 0x000fe40000004200 */
[----:B------:R1:W4:Y:S01]  /*35c0*/  MUFU.EX2 R215, R2 ;  /* 0x0000000200d77308 */ /* 0x0003220000000800 */
[C---:B---3--:R-:W-:Y:S01]  /*35d0*/  HMMA.16816.F32 R92, R12.reuse, R64, RZ ;  /* 0x000000400c5c723c */ /* 0x048fe200000018ff */
[----:B------:R-:W-:Y:S01]  /*35e0*/  MOV R53, R88 ;  /* 0x0000005800357202 */ /* 0x000fe20000000f00 */
[----:B--2---:R-:W-:Y:S01]  /*35f0*/  IMAD.MOV.U32 R3, RZ, RZ, R48 ;  /* 0x000000ffff037224 */ /* 0x004fe200078e0030 */
[----:B------:R-:W-:Y:S03]  /*3600*/  LDSM.16.MT88.4 R88, [R229+0xe800] ;  /* 0x00e80000e558783b */ /* 0x000fe60000004200 */
[C---:B------:R-:W-:Y:S01]  /*3610*/  HMMA.16816.F32 R108, R12.reuse, R32, RZ ;  /* 0x000000200c6c723c */ /* 0x040fe200000018ff */
[----:B------:R-:W-:Y:S05]  /*3620*/  LDSM.16.MT88.4 R48, [R230+0xc800] ;  /* 0x00c80000e630783b */ /* 0x000fea0000004200 */
[C---:B------:R-:W-:Y:S01]  /*3630*/  HMMA.16816.F32 R96, R12.reuse, R68, RZ ;  /* 0x000000440c60723c */ /* 0x040fe200000018ff */
[--C-:B-1----:R-:W-:Y:S01]  /*3640*/  FFMA.FTZ R2, R36, UR4, -R0.reuse ;  /* 0x0000000424027c23 */ /* 0x102fe20008010800 */
[----:B----4-:R-:W-:Y:S01]  /*3650*/  F2FP.F16.F32.PACK_AB R5, R215, R235 ;  /* 0x000000ebd705723e */ /* 0x010fe200000000ff */
[----:B------:R-:W1:Y:S03]  /*3660*/  LDSM.16.MT88.4 R36, [R228+0xe800] ;  /* 0x00e80000e424783b */ /* 0x000e660000004200 */
[C---:B------:R-:W-:Y:S01]  /*3670*/  HMMA.16816.F32 R104, R12.reuse, R76, RZ ;  /* 0x0000004c0c68723c */ /* 0x040fe200000018ff */
[----:B------:R2:W-:Y:S05]  /*3680*/  MUFU.EX2 R210, R2 ;  /* 0x0000000200d27308 */ /* 0x0005ea0000000800 */
[C---:B------:R-:W-:Y:S06]  /*3690*/  HMMA.16816.F32 R100, R12.reuse, R72, RZ ;  /* 0x000000480c64723c */ /* 0x040fec00000018ff */
[----:B------:R-:W-:Y:S01]  /*36a0*/  HMMA.16816.F32 R124, R12, R56, RZ ;  /* 0x000000380c7c723c */ /* 0x000fe200000018ff */
[----:B--2---:R-:W-:Y:S01]  /*36b0*/  FFMA.FTZ R2, R8, UR4, -R0 ;  /* 0x0000000408027c23 */ /* 0x004fe20008010800 */
[----:B------:R-:W-:-:S04]  /*36c0*/  F2FP.F16.F32.PACK_AB R8, R53, R175 ;  /* 0x000000af3508723e */ /* 0x000fc800000000ff */
[----:B------:R-:W-:Y:S01]  /*36d0*/  HMMA.16816.F32 R148, R12, R54, RZ ;  /* 0x000000360c94723c */ /* 0x000fe200000018ff */
[----:B------:R-:W2:Y:S05]  /*36e0*/  MUFU.EX2 R236, R2 ;  /* 0x0000000200ec7308 */ /* 0x000eaa0000000800 */
[C---:B------:R-:W-:Y:S06]  /*36f0*/  HMMA.16816.F32 R176, R8.reuse, R84, R120 ;  /* 0x0000005408b0723c */ /* 0x040fec0000001878 */
[----:B------:R-:W-:Y:S06]  /*3700*/  HMMA.16816.F32 R188, R8, R80, R112 ;  /* 0x0000005008bc723c */ /* 0x000fec0000001870 */
[----:B------:R-:W-:Y:S01]  /*3710*/  HMMA.16816.F32 R144, R12, R34, RZ ;  /* 0x000000220c90723c */ /* 0x000fe200000018ff */
[----:B--2---:R-:W-:-:S05]  /*3720*/  F2FP.F16.F32.PACK_AB R7, R236, R210 ;  /* 0x000000d2ec07723e */ /* 0x004fca00000000ff */
[----:B------:R-:W-:Y:S06]  /*3730*/  HMMA.16816.F32 R140, R12, R78, RZ ;  /* 0x0000004e0c8c723c */ /* 0x000fec00000018ff */
[----:B------:R-:W-:Y:S06]  /*3740*/  HMMA.16816.F32 R180, R4, R84, R116 ;  /* 0x0000005404b4723c */ /* 0x000fec0000001874 */
[C---:B------:R-:W-:Y:S06]  /*3750*/  HMMA.16816.F32 R116, R12.reuse, R60, RZ ;  /* 0x0000003c0c74723c */ /* 0x040fec00000018ff */
[C---:B------:R-:W-:Y:S06]  /*3760*/  HMMA.16816.F32 R136, R12.reuse, R74, RZ ;  /* 0x0000004a0c88723c */ /* 0x040fec00000018ff */
[C---:B------:R-:W-:Y:S06]  /*3770*/  HMMA.16816.F32 R132, R12.reuse, R70, RZ ;  /* 0x000000460c84723c */ /* 0x040fec00000018ff */
[C---:B------:R-:W-:Y:S06]  /*3780*/  HMMA.16816.F32 R128, R12.reuse, R66, RZ ;  /* 0x000000420c80723c */ /* 0x040fec00000018ff */
[C---:B------:R-:W-:Y:S06]  /*3790*/  HMMA.16816.F32 R120, R12.reuse, R58, RZ ;  /* 0x0000003a0c78723c */ /* 0x040fec00000018ff */
[----:B------:R-:W-:Y:S06]  /*37a0*/  HMMA.16816.F32 R112, R12, R62, RZ ;  /* 0x0000003e0c70723c */ /* 0x000fec00000018ff */
[C---:B-1----:R-:W-:Y:S06]  /*37b0*/  HMMA.16816.F32 R12, R4.reuse, R36, R92 ;  /* 0x00000024040c723c */ /* 0x042fec000000185c */
[----:B------:R-:W-:Y:S06]  /*37c0*/  HMMA.16816.F32 R184, R4, R80, R108 ;  /* 0x0000005004b8723c */ /* 0x000fec000000186c */
[----:B------:R-:W-:Y:S06]  /*37d0*/  HMMA.16816.F32 R108, R16, R76, RZ ;  /* 0x0000004c106c723c */ /* 0x000fec00000018ff */
[C---:B------:R-:W-:Y:S06]  /*37e0*/  HMMA.16816.F32 R196, R4.reuse, R40, R96 ;  /* 0x0000002804c4723c */ /* 0x040fec0000001860 */
[----:B------:R-:W-:Y:S01]  /*37f0*/  IMAD.MOV.U32 R32, RZ, RZ, R15 ;  /* 0x000000ffff207224 */ /* 0x000fe200078e000f */
[----:B------:R-:W-:Y:S01]  /*3800*/  MOV R2, R12 ;  /* 0x0000000c00027202 */ /* 0x000fe20000000f00 */
[----:B------:R-:W-:Y:S01]  /*3810*/  IMAD.MOV.U32 R85, RZ, RZ, R13 ;  /* 0x000000ffff557224 */ /* 0x000fe200078e000d */
[----:B------:R-:W-:Y:S01]  /*3820*/  HMMA.16816.F32 R192, R4, R48, R104 ;  /* 0x0000003004c0723c */ /* 0x000fe20000001868 */
[----:B------:R-:W-:-:S05]  /*3830*/  IMAD.MOV.U32 R84, RZ, RZ, R14 ;  /* 0x000000ffff547224 */ /* 0x000fca00078e000e */
[C---:B------:R-:W-:Y:S06]  /*3840*/  HMMA.16816.F32 R12, R16.reuse, R60, RZ ;  /* 0x0000003c100c723c */ /* 0x040fec00000018ff */
[----:B------:R-:W-:Y:S01]  /*3850*/  HMMA.16816.F32 R104, R16, R72, RZ ;  /* 0x000000481068723c */ /* 0x000fe200000018ff */
[----:B------:R-:W-:Y:S01]  /*3860*/  MOV R60, R212 ;  /* 0x000000d4003c7202 */ /* 0x000fe20000000f00 */
[----:B------:R-:W-:Y:S01]  /*3870*/  IMAD.MOV.U32 R61, RZ, RZ, R32 ;  /* 0x000000ffff3d7224 */ /* 0x000fe200078e0020 */
[----:B------:R-:W-:Y:S01]  /*3880*/  MOV R33, R197 ;  /* 0x000000c500217202 */ /* 0x000fe20000000f00 */
[----:B------:R-:W-:-:S02]  /*3890*/  IMAD.MOV.U32 R81, RZ, RZ, R198 ;  /* 0x000000ffff517224 */ /* 0x000fc400078e00c6 */
[----:B------:R-:W-:Y:S01]  /*38a0*/  HMMA.16816.F32 R96, R16, R64, RZ ;  /* 0x000000401060723c */ /* 0x000fe200000018ff */
[----:B------:R-:W-:Y:S02]  /*38b0*/  IMAD.MOV.U32 R52, RZ, RZ, R199 ;  /* 0x000000ffff347224 */ /* 0x000fe400078e00c7 */
[----:B------:R-:W-:-:S03]  /*38c0*/  IMAD.MOV.U32 R80, RZ, RZ, R196 ;  /* 0x000000ffff507224 */ /* 0x000fc600078e00c4 */
[----:B------:R-:W-:Y:S01]  /*38d0*/  HMMA.16816.F32 R216, R4, R44, R100 ;  /* 0x0000002c04d8723c */ /* 0x000fe20000001864 */
[----:B------:R-:W-:Y:S01]  /*38e0*/  MOV R65, R2 ;  /* 0x0000000200417202 */ /* 0x000fe20000000f00 */
[----:B------:R-:W-:Y:S01]  /*38f0*/  FFMA.FTZ R2, R172, UR4, -R22 ;  /* 0x00000004ac027c23 */ /* 0x000fe20008010816 */
[----:B------:R-:W-:-:S03]  /*3900*/  MOV R64, R209 ;  /* 0x000000d100407202 */ /* 0x000fc60000000f00 */
[----:B------:R-:W-:Y:S06]  /*3910*/  HMMA.16816.F32 R108, R8, R48, R108 ;  /* 0x00000030086c723c */ /* 0x000fec000000186c */
[----:B------:R-:W-:Y:S01]  /*3920*/  HMMA.16816.F32 R100, R16, R68, RZ ;  /* 0x000000441064723c */ /* 0x000fe200000018ff */
[----:B------:R-:W-:Y:S02]  /*3930*/  IMAD.MOV.U32 R49, RZ, RZ, R213 ;  /* 0x000000ffff317224 */ /* 0x000fe400078e00d5 */
[----:B------:R1:W-:Y:S01]  /*3940*/  MUFU.EX2 R213, R2 ;  /* 0x0000000200d57308 */ /* 0x0003e20000000800 */
[----:B------:R-:W-:-:S02]  /*3950*/  IMAD.MOV.U32 R48, RZ, RZ, R214 ;  /* 0x000000ffff307224 */ /* 0x000fc400078e00d6 */
[C---:B------:R-:W-:Y:S06]  /*3960*/  HMMA.16816.F32 R240, R4.reuse, R28, R124 ;  /* 0x0000001c04f0723c */ /* 0x040fec000000187c */
[C---:B------:R-:W-:Y:S06]  /*3970*/  HMMA.16816.F32 R124, R4.reuse, R42, R132 ;  /* 0x0000002a047c723c */ /* 0x040fec0000001884 */
[----:B------:R-:W-:Y:S01]  /*3980*/  HMMA.16816.F32 R132, R4, R30, R120 ;  /* 0x0000001e0484723c */ /* 0x000fe20000001878 */
[----:B-1----:R-:W-:-:S04]  /*3990*/  FFMA.FTZ R2, R171, UR4, -R22 ;  /* 0x00000004ab027c23 */ /* 0x002fc80008010816 */
[----:B------:R1:W2:Y:S01]  /*39a0*/  MUFU.EX2 R214, R2 ;  /* 0x0000000200d67308 */ /* 0x0002a20000000800 */
[----:B------:R-:W-:Y:S01]  /*39b0*/  HMMA.16816.F32 R92, R16, R56, RZ ;  /* 0x00000038105c723c */ /* 0x000fe200000018ff */
[----:B------:R-:W-:Y:S01]  /*39c0*/  IMAD.MOV.U32 R122, RZ, RZ, R81 ;  /* 0x000000ffff7a7224 */ /* 0x000fe200078e0051 */
[----:B------:R-:W-:Y:S01]  /*39d0*/  MOV R81, R215 ;  /* 0x000000d700517202 */ /* 0x000fe20000000f00 */
[----:B------:R-:W-:Y:S01]  /*39e0*/  IMAD.MOV.U32 R123, RZ, RZ, R52 ;  /* 0x000000ffff7b7224 */ /* 0x000fe200078e0034 */
[----:B------:R-:W-:Y:S01]  /*39f0*/  MOV R121, R33 ;  /* 0x0000002100797202 */ /* 0x000fe20000000f00 */
[----:B------:R-:W-:Y:S01]  /*3a00*/  IMAD.MOV.U32 R120, RZ, RZ, R53 ;  /* 0x000000ffff787224 */ /* 0x000fe200078e0035 */
[----:B------:R-:W-:Y:S01]  /*3a10*/  HMMA.16816.F32 R12, R8, R88, R12 ;  /* 0x00000058080c723c */ /* 0x000fe2000000180c */
[----:B------:R-:W-:Y:S02]  /*3a20*/  IMAD.MOV.U32 R56, RZ, RZ, R207 ;  /* 0x000000ffff387224 */ /* 0x000fe400078e00cf */
[----:B------:R-:W-:-:S03]  /*3a30*/  IMAD.MOV.U32 R57, RZ, RZ, R208 ;  /* 0x000000ffff397224 */ /* 0x000fc600078e00d0 */
[----:B------:R-:W-:Y:S01]  /*3a40*/  HMMA.16816.F32 R104, R8, R44, R104 ;  /* 0x0000002c0868723c */ /* 0x000fe20000001868 */
[----:B-1----:R-:W-:-:S05]  /*3a50*/  FFMA.FTZ R2, R170, UR4, -R22 ;  /* 0x00000004aa027c23 */ /* 0x002fca0008010816 */
[----:B------:R-:W-:Y:S01]  /*3a60*/  HMMA.16816.F32 R224, R4, R88, R116 ;  /* 0x0000005804e0723c */ /* 0x000fe20000001874 */
[----:B------:R-:W-:Y:S01]  /*3a70*/  IMAD.MOV.U32 R45, RZ, RZ, R220 ;  /* 0x000000ffff2d7224 */ /* 0x000fe200078e00dc */
[----:B------:R1:W-:Y:S01]  /*3a80*/  MUFU.EX2 R215, R2 ;  /* 0x0000000200d77308 */ /* 0x0003e20000000800 */
[----:B------:R-:W-:-:S03]  /*3a90*/  IMAD.MOV.U32 R44, RZ, RZ, R211 ;  /* 0x000000ffff2c7224 */ /* 0x000fc600078e00d3 */
[----:B------:R-:W-:Y:S06]  /*3aa0*/  HMMA.16816.F32 R116, R4, R90, R112 ;  /* 0x0000005a0474723c */ /* 0x000fec0000001870 */
[----:B------:R-:W-:Y:S06]  /*3ab0*/  HMMA.16816.F32 R112, R8, R40, R100 ;  /* 0x000000280870723c */ /* 0x000fec0000001864 */
[----:B------:R-:W-:Y:S01]  /*3ac0*/  HMMA.16816.F32 R196, R4, R38, R128 ;  /* 0x0000002604c4723c */ /* 0x000fe20000001880 */
[----:B-1----:R-:W-:Y:S01]  /*3ad0*/  FFMA.FTZ R2, R169, UR4, -R22 ;  /* 0x00000004a9027c23 */ /* 0x002fe20008010816 */
[----:B------:R-:W-:-:S02]  /*3ae0*/  IMAD.MOV.U32 R103, RZ, RZ, R210 ;  /* 0x000000ffff677224 */ /* 0x000fc400078e00d2 */
[----:B------:R-:W-:Y:S01]  /*3af0*/  IMAD.MOV.U32 R102, RZ, RZ, R205 ;  /* 0x000000ffff667224 */ /* 0x000fe200078e00cd */
[----:B------:R1:W-:Y:S01]  /*3b00*/  MUFU.EX2 R220, R2 ;  /* 0x0000000200dc7308 */ /* 0x0003e20000000800 */
[C---:B------:R-:W-:Y:S01]  /*3b10*/  HMMA.16816.F32 R128, R8.reuse, R28, R92 ;  /* 0x0000001c0880723c */ /* 0x040fe2000000185c */
[----:B------:R-:W-:Y:S02]  /*3b20*/  IMAD.MOV.U32 R101, RZ, RZ, R206 ;  /* 0x000000ffff657224 */ /* 0x000fe400078e00ce */
[----:B------:R-:W-:Y:S01]  /*3b30*/  IMAD.MOV.U32 R100, RZ, RZ, R103 ;  /* 0x000000ffff647224 */ /* 0x000fe200078e0067 */
[----:B------:R-:W-:Y:S01]  /*3b40*/  MOV R103, R120 ;  /* 0x0000007800677202 */ /* 0x000fe20000000f00 */
[----:B------:R-:W-:Y:S01]  /*3b50*/  IMAD.MOV.U32 R120, RZ, RZ, R80 ;  /* 0x000000ffff787224 */ /* 0x000fe200078e0050 */
[----:B------:R-:W-:Y:S01]  /*3b60*/  HMMA.16816.F32 R96, R8, R36, R96 ;  /* 0x000000240860723c */ /* 0x000fe20000001860 */
[----:B------:R-:W-:Y:S01]  /*3b70*/  MOV R93, R15 ;  /* 0x0000000f005d7202 */ /* 0x000fe20000000f00 */
[----:B------:R-:W-:Y:S01]  /*3b80*/  IMAD.MOV.U32 R92, RZ, RZ, R12 ;  /* 0x000000ffff5c7224 */ /* 0x000fe200078e000c */
[----:B------:R-:W-:Y:S01]  /*3b90*/  MOV R28, R13 ;  /* 0x0000000d001c7202 */ /* 0x000fe20000000f00 */
[----:B------:R-:W-:-:S02]  /*3ba0*/  IMAD.MOV.U32 R29, RZ, RZ, R14 ;  /* 0x000000ffff1d7224 */ /* 0x000fc400078e000e */
[----:B------:R-:W-:Y:S01]  /*3bb0*/  HMMA.16816.F32 R12, R16, R66, RZ ;  /* 0x00000042100c723c */ /* 0x000fe200000018ff */
[----:B------:R-:W-:Y:S02]  /*3bc0*/  IMAD.MOV.U32 R80, RZ, RZ, R173 ;  /* 0x000000ffff507224 */ /* 0x000fe400078e00ad */
[----:B-1----:R-:W-:-:S03]  /*3bd0*/  FFMA.FTZ R2, R168, UR4, -R21 ;  /* 0x00000004a8027c23 */ /* 0x002fc60008010815 */
[C---:B------:R-:W-:Y:S01]  /*3be0*/  HMMA.16816.F32 R148, R4.reuse, R86, R148 ;  /* 0x000000560494723c */ /* 0x040fe20000001894 */
[----:B------:R1:W-:Y:S05]  /*3bf0*/  MUFU.EX2 R209, R2 ;  /* 0x0000000200d17308 */ /* 0x0003ea0000000800 */
[C---:B------:R-:W-:Y:S06]  /*3c00*/  HMMA.16816.F32 R144, R4.reuse, R82, R144 ;  /* 0x000000520490723c */ /* 0x040fec0000001890 */
[----:B------:R-:W-:Y:S06]  /*3c10*/  HMMA.16816.F32 R140, R4, R50, R140 ;  /* 0x00000032048c723c */ /* 0x000fec000000188c */
[----:B------:R-:W-:Y:S01]  /*3c20*/  HMMA.16816.F32 R36, R8, R38, R12 ;  /* 0x000000260824723c */ /* 0x000fe2000000180c */
[--C-:B-1----:R-:W-:Y:S01]  /*3c30*/  FFMA.FTZ R2, R166, UR4, -R21.reuse ;  /* 0x00000004a6027c23 */ /* 0x102fe20008010815 */
[----:B------:R-:W1:Y:S03]  /*3c40*/  LDSM.16.MT88.4 R12, [R167+0xd000] ;  /* 0x00d00000a70c783b */ /* 0x000e660000004200 */
[----:B------:R3:W4:Y:S01]  /*3c50*/  MUFU.EX2 R210, R2 ;  /* 0x0000000200d27308 */ /* 0x0007220000000800 */
[----:B------:R-:W-:Y:S06]  /*3c60*/  HMMA.16816.F32 R136, R4, R46, R136 ;  /* 0x0000002e0488723c */ /* 0x000fec0000001888 */
[C---:B------:R-:W-:Y:S06]  /*3c70*/  HMMA.16816.F32 R68, R16.reuse, R70, RZ ;  /* 0x000000461044723c */ /* 0x040fec00000018ff */
[----:B------:R-:W-:Y:S01]  /*3c80*/  HMMA.16816.F32 R4, R16, R58, RZ ;  /* 0x0000003a1004723c */ /* 0x000fe200000018ff */
[----:B---3--:R-:W-:-:S05]  /*3c90*/  FFMA.FTZ R2, R165, UR4, -R21 ;  /* 0x00000004a5027c23 */ /* 0x008fca0008010815 */
[C---:B------:R-:W-:Y:S01]  /*3ca0*/  HMMA.16816.F32 R52, R16.reuse, R54, RZ ;  /* 0x000000361034723c */ /* 0x040fe200000018ff */
[----:B------:R3:W-:Y:S05]  /*3cb0*/  MUFU.EX2 R211, R2 ;  /* 0x0000000200d37308 */ /* 0x0007ea0000000800 */
[C---:B------:R-:W-:Y:S06]  /*3cc0*/  HMMA.16816.F32 R32, R16.reuse, R34, RZ ;  /* 0x000000221020723c */ /* 0x040fec00000018ff */
[C---:B------:R-:W-:Y:S06]  /*3cd0*/  HMMA.16816.F32 R76, R16.reuse, R78, RZ ;  /* 0x0000004e104c723c */ /* 0x040fec00000018ff */
[----:B------:R-:W-:Y:S01]  /*3ce0*/  HMMA.16816.F32 R72, R16, R74, RZ ;  /* 0x0000004a1048723c */ /* 0x000fe200000018ff */
[----:B---3--:R-:W-:-:S04]  /*3cf0*/  FFMA.FTZ R2, R161, UR4, -R21 ;  /* 0x00000004a1027c23 */ /* 0x008fc80008010815 */
[----:B------:R3:W1:Y:S01]  /*3d00*/  MUFU.EX2 R212, R2 ;  /* 0x0000000200d47308 */ /* 0x0006620000000800 */
[----:B------:R-:W-:Y:S06]  /*3d10*/  HMMA.16816.F32 R16, R16, R62, RZ ;  /* 0x0000003e1010723c */ /* 0x000fec00000018ff */
[C---:B------:R-:W-:Y:S06]  /*3d20*/  HMMA.16816.F32 R68, R8.reuse, R42, R68 ;  /* 0x0000002a0844723c */ /* 0x040fec0000001844 */
[----:B------:R-:W-:Y:S01]  /*3d30*/  HMMA.16816.F32 R40, R8, R30, R4 ;  /* 0x0000001e0828723c */ /* 0x000fe20000001804 */
[----:B---3--:R-:W-:Y:S01]  /*3d40*/  FFMA.FTZ R2, R159, UR4, -R20 ;  /* 0x000000049f027c23 */ /* 0x008fe20008010814 */
[----:B------:R-:W-:-:S04]  /*3d50*/  MOV R159, R48 ;  /* 0x00000030009f7202 */ /* 0x000fc80000000f00 */
[C---:B------:R-:W-:Y:S01]  /*3d60*/  HMMA.16816.F32 R52, R8.reuse, R86, R52 ;  /* 0x000000560834723c */ /* 0x040fe20000001834 */
[----:B------:R3:W-:Y:S05]  /*3d70*/  MUFU.EX2 R207, R2 ;  /* 0x0000000200cf7308 */ /* 0x0007ea0000000800 */
[C---:B------:R-:W-:Y:S01]  /*3d80*/  HMMA.16816.F32 R88, R8.reuse, R90, R16 ;  /* 0x0000005a0858723c */ /* 0x040fe20000001810 */
[----:B------:R-:W1:Y:S05]  /*3d90*/  LDSM.16.MT88.4 R16, [R230+0xd000] ;  /* 0x00d00000e610783b */ /* 0x000e6a0000004200 */
[C---:B------:R-:W-:Y:S06]  /*3da0*/  HMMA.16816.F32 R32, R8.reuse, R82, R32 ;  /* 0x000000520820723c */ /* 0x040fec0000001820 */
[----:B------:R-:W-:Y:S01]  /*3db0*/  HMMA.16816.F32 R76, R8, R50, R76 ;  /* 0x00000032084c723c */ /* 0x000fe2000000184c */
[----:B---3--:R-:W-:Y:S01]  /*3dc0*/  FFMA.FTZ R2, R157, UR4, -R20 ;  /* 0x000000049d027c23 */ /* 0x008fe20008010814 */
[----:B------:R-:W-:-:S03]  /*3dd0*/  IMAD.MOV.U32 R157, RZ, RZ, R49 ;  /* 0x000000ffff9d7224 */ /* 0x000fc600078e0031 */
[----:B------:R3:W3:Y:S01]  /*3de0*/  MUFU.EX2 R208, R2 ;  /* 0x0000000200d07308 */ /* 0x0006e20000000800 */
[----:B------:R-:W-:Y:S07]  /*3df0*/  HMMA.16816.F32 R72, R8, R46, R72 ;  /* 0x0000002e0848723c */ /* 0x000fee0000001848 */
[----:B--2---:R-:W-:Y:S02]  /*3e00*/  F2FP.F16.F32.PACK_AB R8, R214, R213 ;  /* 0x000000d5d608723e */ /* 0x004fe400000000ff */
[----:B----4-:R-:W-:-:S02]  /*3e10*/  F2FP.F16.F32.PACK_AB R9, R210, R209 ;  /* 0x000000d1d209723e */ /* 0x010fc400000000ff */
[----:B------:R-:W-:Y:S02]  /*3e20*/  F2FP.F16.F32.PACK_AB R10, R220, R215 ;  /* 0x000000d7dc0a723e */ /* 0x000fe400000000ff */
[----:B-1----:R-:W-:Y:S01]  /*3e30*/  F2FP.F16.F32.PACK_AB R11, R212, R211 ;  /* 0x000000d3d40b723e */ /* 0x002fe200000000ff */
[----:B---3--:R-:W-:Y:S01]  /*3e40*/  FFMA.FTZ R2, R156, UR4, -R20 ;  /* 0x000000049c027c23 */ /* 0x008fe20008010814 */
[----:B------:R-:W-:Y:S01]  /*3e50*/  F2FP.F16.F32.PACK_AB R4, R208, R207 ;  /* 0x000000cfd004723e */ /* 0x000fe200000000ff */
[----:B------:R-:W-:Y:S02]  /*3e60*/  IMAD.MOV.U32 R156, RZ, RZ, R60 ;  /* 0x000000ffff9c7224 */ /* 0x000fe400078e003c */
[----:B------:R1:W-:Y:S02]  /*3e70*/  MUFU.EX2 R205, R2 ;  /* 0x0000000200cd7308 */ /* 0x0003e40000000800 */
[----:B------:R-:W-:Y:S01]  /*3e80*/  HMMA.16816.F32 R52, R8, R14, R52 ;  /* 0x0000000e0834723c */ /* 0x000fe20000001834 */
[----:B-1----:R-:W-:Y:S01]  /*3e90*/  FFMA.FTZ R2, R158, UR4, -R20 ;  /* 0x000000049e027c23 */ /* 0x002fe20008010814 */
[----:B------:R-:W-:Y:S01]  /*3ea0*/  MOV R158, R102 ;  /* 0x00000066009e7202 */ /* 0x000fe20000000f00 */
[----:B------:R-:W-:Y:S01]  /*3eb0*/  IMAD.MOV.U32 R102, RZ, RZ, R45 ;  /* 0x000000ffff667224 */ /* 0x000fe200078e002d */
[----:B------:R-:W-:-:S02]  /*3ec0*/  MOV R45, R174 ;  /* 0x000000ae002d7202 */ /* 0x000fc40000000f00 */
[----:B------:R1:W2:Y:S03]  /*3ed0*/  MUFU.EX2 R206, R2 ;  /* 0x0000000200ce7308 */ /* 0x0002a60000000800 */
[----:B------:R-:W-:Y:S02]  /*3ee0*/  IMAD.MOV.U32 R83, RZ, RZ, R45 ;  /* 0x000000ffff537224 */ /* 0x000fe400078e002d */
[----:B-1----:R-:W-:Y:S01]  /*3ef0*/  FFMA.FTZ R2, R154, UR4, -R0 ;  /* 0x000000049a027c23 */ /* 0x002fe20008010800 */
[----:B--2---:R-:W-:-:S03]  /*3f00*/  F2FP.F16.F32.PACK_AB R6, R206, R205 ;  /* 0x000000cdce06723e */ /* 0x004fc600000000ff */
[----:B------:R1:W-:Y:S02]  /*3f10*/  MUFU.EX2 R161, R2 ;  /* 0x0000000200a17308 */ /* 0x0003e40000000800 */
[----:B-1----:R-:W-:-:S06]  /*3f20*/  FFMA.FTZ R2, R153, UR4, -R0 ;  /* 0x0000000499027c23 */ /* 0x002fcc0008010800 */
[----:B------:R1:W2:Y:S02]  /*3f30*/  MUFU.EX2 R165, R2 ;  /* 0x0000000200a57308 */ /* 0x0002a40000000800 */
[----:B-1----:R-:W-:Y:S01]  /*3f40*/  FFMA.FTZ R2, R152, UR4, -R0 ;  /* 0x0000000498027c23 */ /* 0x002fe20008010800 */
[----:B--2---:R-:W-:-:S05]  /*3f50*/  F2FP.F16.F32.PACK_AB R5, R165, R161 ;  /* 0x000000a1a505723e */ /* 0x004fca00000000ff */
[----:B------:R1:W-:Y:S02]  /*3f60*/  MUFU.EX2 R166, R2 ;  /* 0x0000000200a67308 */ /* 0x0003e40000000800 */
[----:B-1----:R-:W-:Y:S01]  /*3f70*/  FFMA.FTZ R2, R27, UR4, -R0 ;  /* 0x000000041b027c23 */ /* 0x002fe20008010800 */
[----:B------:R-:W-:-:S05]  /*3f80*/  MOV R27, R204 ;  /* 0x000000cc001b7202 */ /* 0x000fca0000000f00 */
[----:B------:R-:W1:Y:S02]  /*3f90*/  MUFU.EX2 R204, R2 ;  /* 0x0000000200cc7308 */ /* 0x000e640000000800 */
[----:B-1----:R-:W-:Y:S01]  /*3fa0*/  F2FP.F16.F32.PACK_AB R7, R204, R166 ;  /* 0x000000a6cc07723e */ /* 0x002fe200000000ff */
[----:B------:R-:W-:Y:S02]  /*3fb0*/  IMAD.MOV.U32 R2, RZ, RZ, R44 ;  /* 0x000000ffff027224 */ /* 0x000fe400078e002c */
[----:B------:R-:W-:Y:S02]  /*3fc0*/  IMAD.MOV.U32 R44, RZ, RZ, R175 ;  /* 0x000000ffff2c7224 */ /* 0x000fe400078e00af */
[----:B------:R-:W-:Y:S02]  /*3fd0*/  HMMA.16816.F32 R172, R8, R12, R176 ;  /* 0x0000000c08ac723c */ /* 0x000fe400000018b0 */
[----:B------:R-:W-:-:S04]  /*3fe0*/  IMAD.MOV.U32 R82, RZ, RZ, R44 ;  /* 0x000000ffff527224 */ /* 0x000fc800078e002c */
[C---:B------:R-:W-:Y:S01]  /*3ff0*/  HMMA.16816.F32 R168, R4.reuse, R12, R180 ;  /* 0x0000000c04a8723c */ /* 0x040fe200000018b4 */
[----:B------:R-:W-:Y:S01]  /*4000*/  IMAD.MOV.U32 R176, RZ, RZ, R93 ;  /* 0x000000ffffb07224 */ /* 0x000fe200078e005d */
[----:B------:R-:W-:Y:S01]  /*4010*/  MOV R178, R101 ;  /* 0x0000006500b27202 */ /* 0x000fe20000000f00 */
[----:B------:R-:W-:Y:S02]  /*4020*/  IMAD.MOV.U32 R177, RZ, RZ, R92 ;  /* 0x000000ffffb17224 */ /* 0x000fe400078e005c */
[----:B------:R-:W-:Y:S01]  /*4030*/  IMAD.MOV.U32 R179, RZ, RZ, R100 ;  /* 0x000000ffffb37224 */ /* 0x000fe200078e0064 */
[C---:B------:R-:W-:Y:S01]  /*4040*/  HMMA.16816.F32 R180, R4.reuse, R14, R148 ;  /* 0x0000000e04b4723c */ /* 0x040fe20000001894 */
[----:B------:R-:W1:Y:S05]  /*4050*/  LDSM.16.MT88.4 R12, [R229+0xd000] ;  /* 0x00d00000e50c783b */ /* 0x000e6a0000004200 */
[----:B------:R-:W-:Y:S01]  /*4060*/  HMMA.16816.F32 R92, R4, R18, R140 ;  /* 0x00000012045c723c */ /* 0x000fe2000000188c */
[----:B------:R-:W-:Y:S01]  /*4070*/  MOV R151, R29 ;  /* 0x0000001d00977202 */ /* 0x000fe20000000f00 */
[----:B------:R-:W-:Y:S01]  /*4080*/  IMAD.MOV.U32 R150, RZ, RZ, R28 ;  /* 0x000000ffff967224 */ /* 0x000fe200078e001c */
[----:B------:R-:W-:Y:S01]  /*4090*/  MOV R148, R103 ;  /* 0x0000006700947202 */ /* 0x000fe20000000f00 */
[----:B------:R-:W2:Y:S01]  /*40a0*/  LDSM.16.MT88.4 R28, [R228+0xd000] ;  /* 0x00d00000e41c783b */ /* 0x000ea20000004200 */
[----:B------:R-:W-:-:S02]  /*40b0*/  IMAD.MOV.U32 R149, RZ, RZ, R102 ;  /* 0x000000ffff957224 */ /* 0x000fc400078e0066 */
[----:B------:R-:W-:Y:S01]  /*40c0*/  FFMA.FTZ R2, R2, UR4, -R22 ;  /* 0x0000000402027c23 */ /* 0x000fe20008010816 */
[C---:B------:R-:W-:Y:S06]  /*40d0*/  HMMA.16816.F32 R100, R8.reuse, R18, R76 ;  /* 0x000000120864723c */ /* 0x040fec000000184c */
[C---:B-1----:R-:W-:Y:S06]  /*40e0*/  HMMA.16816.F32 R104, R8.reuse, R12, R104 ;  /* 0x0000000c0868723c */ /* 0x042fec0000001868 */
[-C--:B--2---:R-:W-:Y:S06]  /*40f0*/  HMMA.16816.F32 R44, R8, R28.reuse, R188 ;  /* 0x0000001c082c723c */ /* 0x084fec00000018bc */
[----:B------:R-:W-:Y:S01]  /*4100*/  HMMA.16816.F32 R48, R4, R28, R184 ;  /* 0x0000001c0430723c */ /* 0x000fe200000018b8 */
[----:B------:R-:W-:Y:S01]  /*4110*/  MOV R188, R61 ;  /* 0x0000003d00bc7202 */ /* 0x000fe20000000f00 */
[----:B------:R-:W-:Y:S01]  /*4120*/  IMAD.MOV.U32 R189, RZ, RZ, R56 ;  /* 0x000000ffffbd7224 */ /* 0x000fe200078e0038 */
[----:B------:R-:W-:Y:S01]  /*4130*/  MOV R191, R64 ;  /* 0x0000004000bf7202 */ /* 0x000fe20000000f00 */
[----:B------:R-:W-:-:S02]  /*4140*/  IMAD.MOV.U32 R190, RZ, RZ, R57 ;  /* 0x000000ffffbe7224 */ /* 0x000fc400078e0039 */
[----:B------:R-:W-:Y:S01]  /*4150*/  HMMA.16816.F32 R60, R4, R30, R144 ;  /* 0x0000001e043c723c */ /* 0x000fe20000001890 */
[----:B------:R-:W-:Y:S01]  /*4160*/  IMAD.MOV.U32 R185, RZ, RZ, R65 ;  /* 0x000000ffffb97224 */ /* 0x000fe200078e0041 */
[----:B------:R-:W-:Y:S01]  /*4170*/  MOV R187, R84 ;  /* 0x0000005400bb7202 */ /* 0x000fe20000000f00 */
[----:B------:R-:W-:-:S03]  /*4180*/  IMAD.MOV.U32 R186, RZ, RZ, R85 ;  /* 0x000000ffffba7224 */ /* 0x000fc600078e0055 */
[----:B------:R-:W-:Y:S01]  /*4190*/  MOV R153, R106 ;  /* 0x0000006a00997202 */ /* 0x000fe20000000f00 */
[----:B------:R-:W-:Y:S01]  /*41a0*/  IMAD.MOV.U32 R184, RZ, RZ, R104 ;  /* 0x000000ffffb87224 */ /* 0x000fe200078e0068 */
[-C--:B------:R-:W-:Y:S01]  /*41b0*/  HMMA.16816.F32 R64, R4, R16.reuse, R192 ;  /* 0x000000100440723c */ /* 0x080fe200000018c0 */
[----:B------:R-:W-:Y:S01]  /*41c0*/  IMAD.MOV.U32 R144, RZ, RZ, R185 ;  /* 0x000000ffff907224 */ /* 0x000fe200078e00b9 */
[----:B------:R-:W-:Y:S01]  /*41d0*/  MOV R145, R186 ;  /* 0x000000ba00917202 */ /* 0x000fe20000000f00 */
        /* <DEDUP_REMOVED lines=13> */
[----:B------:R-:W-:Y:S01]  /*42b0*/  HMMA.16816.F32 R84, R8, R16, R108 ;  /* 0x000000100854723c */ /* 0x000fe2000000186c */
[----:B------:R-:W-:Y:S01]  /*42c0*/  IMAD.MOV.U32 R147, RZ, RZ, R148 ;  /* 0x000000ffff937224 */ /* 0x000fe200078e0094 */
[----:B------:R-:W-:Y:S01]  /*42d0*/  MOV R77, R238 ;  /* 0x000000ee004d7202 */ /* 0x000fe20000000f00 */
[----:B------:R-:W-:Y:S01]  /*42e0*/  IMAD.MOV.U32 R144, RZ, RZ, R188 ;  /* 0x000000ffff907224 */ /* 0x000fe200078e00bc */
[----:B------:R-:W1:Y:S01]  /*42f0*/  LDSM.16.MT88.4 R16, [R167+0xf000] ;  /* 0x00f00000a710783b */ /* 0x000e620000004200 */
        /* <DEDUP_REMOVED lines=8> */
[----:B------:R-:W-:-:S02]  /*4380*/  IMAD.MOV.U32 R158, RZ, RZ, R246 ;  /* 0x000000ffff9e7224 */ /* 0x000fc400078e00f6 */
[----:B------:R-:W2:Y:S01]  /*4390*/  LDL.LU R246, [R1+0x78] ;  /* 0x0000780001f67983 */ /* 0x000ea20000300800 */
[----:B------:R-:W-:Y:S01]  /*43a0*/  IMAD.MOV.U32 R146, RZ, RZ, R187 ;  /* 0x000000ffff927224 */ /* 0x000fe200078e00bb */
[----:B------:R-:W-:Y:S01]  /*43b0*/  HMMA.16816.F32 R56, R8, R30, R32 ;  /* 0x0000001e0838723c */ /* 0x000fe20000001820 */
[----:B------:R-:W-:Y:S01]  /*43c0*/  IMAD.MOV.U32 R187, RZ, RZ, R190 ;  /* 0x000000ffffbb7224 */ /* 0x000fe200078e00be */
[----:B------:R-:W3:Y:S01]  /*43d0*/  LDL.LU R252, [R1+0x74] ;  /* 0x0000740001fc7983 */ /* 0x000ee20000300800 */
[----:B------:R-:W-:Y:S01]  /*43e0*/  IMAD.MOV.U32 R189, RZ, RZ, R150 ;  /* 0x000000ffffbd7224 */ /* 0x000fe200078e0096 */
[----:B------:R-:W-:Y:S01]  /*43f0*/  MOV R190, R151 ;  /* 0x0000009700be7202 */ /* 0x000fe20000000f00 */
[----:B------:R-:W-:Y:S01]  /*4400*/  IMAD.MOV.U32 R151, RZ, RZ, R179 ;  /* 0x000000ffff977224 */ /* 0x000fe200078e00b3 */
[----:B------:R-:W-:Y:S01]  /*4410*/  MOV R150, R178 ;  /* 0x000000b200967202 */ /* 0x000fe20000000f00 */
[----:B------:R-:W-:Y:S01]  /*4420*/  IMAD.MOV.U32 R178, RZ, RZ, R3 ;  /* 0x000000ffffb27224 */ /* 0x000fe200078e0003 */
[----:B------:R-:W-:Y:S01]  /*4430*/  LDSM.16.MT88.4 R28, [R230+0xf000] ;  /* 0x00f00000e61c783b */ /* 0x000fe20000004200 */
[----:B------:R-:W-:-:S02]  /*4440*/  IMAD.MOV.U32 R154, RZ, RZ, R105 ;  /* 0x000000ffff9a7224 */ /* 0x000fc400078e0069 */
[----:B------:R-:W-:Y:S01]  /*4450*/  IMAD.MOV.U32 R152, RZ, RZ, R107 ;  /* 0x000000ffff987224 */ /* 0x000fe200078e006b */
[----:B------:R-:W-:Y:S01]  /*4460*/  LDSM.16.MT88.4 R32, [R229+0xf000] ;  /* 0x00f00000e520783b */ /* 0x000fe20000004200 */
[----:B------:R-:W-:Y:S01]  /*4470*/  IMAD.MOV.U32 R179, RZ, RZ, R251 ;  /* 0x000000ffffb37224 */ /* 0x000fe200078e00fb */
[----:B------:R-:W-:Y:S01]  /*4480*/  HMMA.16816.F32 R104, R4, R12, R216 ;  /* 0x0000000c0468723c */ /* 0x000fe200000018d8 */
[----:B------:R-:W-:Y:S02]  /*4490*/  IMAD.MOV.U32 R3, RZ, RZ, R248 ;  /* 0x000000ffff037224 */ /* 0x000fe400078e00f8 */
[----:B------:R-:W-:Y:S02]  /*44a0*/  IMAD.MOV.U32 R193, RZ, RZ, R145 ;  /* 0x000000ffffc17224 */ /* 0x000fe400078e0091 */
[----:B------:R-:W-:Y:S01]  /*44b0*/  IMAD.MOV.U32 R145, RZ, RZ, R189 ;  /* 0x000000ffff917224 */ /* 0x000fe200078e00bd */
[----:B------:R-:W-:Y:S01]  /*44c0*/  HMMA.16816.F32 R248, R8, R14, R72 ;  /* 0x0000000e08f8723c */ /* 0x000fe20000001848 */
[----:B------:R-:W4:Y:S01]  /*44d0*/  LDSM.16.MT88.4 R12, [R228+0xf000] ;  /* 0x00f00000e40c783b */ /* 0x000f220000004200 */
[----:B------:R-:W-:Y:S01]  /*44e0*/  MOV R189, R150 ;  /* 0x0000009600bd7202 */ /* 0x000fe20000000f00 */
[----:B------:R-:W-:Y:S01]  /*44f0*/  IMAD.MOV.U32 R150, RZ, RZ, R178 ;  /* 0x000000ffff967224 */ /* 0x000fe200078e00b2 */
[----:B------:R-:W-:Y:S01]  /*4500*/  MOV R178, R157 ;  /* 0x0000009d00b27202 */ /* 0x000fe20000000f00 */
[----:B------:R-:W-:Y:S01]  /*4510*/  IMAD.MOV.U32 R194, RZ, RZ, R146 ;  /* 0x000000ffffc27224 */ /* 0x000fe200078e0092 */
[----:B------:R-:W-:Y:S01]  /*4520*/  MOV R146, R190 ;  /* 0x000000be00927202 */ /* 0x000fe20000000f00 */
[----:B------:R-:W-:Y:S01]  /*4530*/  IMAD.MOV.U32 R190, RZ, RZ, R151 ;  /* 0x000000ffffbe7224 */ /* 0x000fe200078e0097 */
[----:B-1----:R-:W-:Y:S01]  /*4540*/  HMMA.16816.F32 R120, R4, R16, R120 ;  /* 0x000000100478723c */ /* 0x002fe20000001878 */
[----:B------:R-:W-:-:S02]  /*4550*/  IMAD.MOV.U32 R151, RZ, RZ, R179 ;  /* 0x000000ffff977224 */ /* 0x000fc400078e00b3 */
[----:B------:R-:W-:Y:S02]  /*4560*/  IMAD.MOV.U32 R72, RZ, RZ, R150 ;  /* 0x000000ffff487224 */ /* 0x000fe400078e0096 */
[----:B------:R-:W-:Y:S02]  /*4570*/  IMAD.MOV.U32 R179, RZ, RZ, R159 ;  /* 0x000000ffffb37224 */ /* 0x000fe400078e009f */
[----:B------:R-:W-:Y:S01]  /*4580*/  IMAD.MOV.U32 R73, RZ, RZ, R176 ;  /* 0x000000ffff497224 */ /* 0x000fe200078e00b0 */
[----:B------:R-:W-:Y:S01]  /*4590*/  MOV R75, R178 ;  /* 0x000000b2004b7202 */ /* 0x000fe20000000f00 */
[----:B------:R-:W-:Y:S02]  /*45a0*/  IMAD.MOV.U32 R74, RZ, RZ, R177 ;  /* 0x000000ffff4a7224 */ /* 0x000fe400078e00b1 */
[----:B------:R-:W-:Y:S02]  /*45b0*/  IMAD.MOV.U32 R76, RZ, RZ, R179 ;  /* 0x000000ffff4c7224 */ /* 0x000fe400078e00b3 */
[----:B------:R-:W-:-:S02]  /*45c0*/  IMAD.MOV.U32 R78, RZ, RZ, R190 ;  /* 0x000000ffff4e7224 */ /* 0x000fc400078e00be */
[----:B------:R-:W-:Y:S01]  /*45d0*/  IMAD.MOV.U32 R79, RZ, RZ, R189 ;  /* 0x000000ffff4f7224 */ /* 0x000fe200078e00bd */
[----:B----4-:R-:W-:Y:S07]  /*45e0*/  HMMA.16816.F32 R140, R4, R14, R196 ;  /* 0x0000000e048c723c */ /* 0x010fee00000018c4 */
[----:B------:R-:W-:-:S04]  /*45f0*/  IMAD.MOV.U32 R199, RZ, RZ, R191 ;  /* 0x000000ffffc77224 */ /* 0x000fc800078e00bf */
[----:B------:R-:W-:Y:S01]  /*4600*/  IMAD.MOV.U32 R198, RZ, RZ, R199 ;  /* 0x000000ffffc67224 */ /* 0x000fe200078e00c7 */
[----:B------:R-:W-:Y:S01]  /*4610*/  MOV R199, R72 ;  /* 0x0000004800c77202 */ /* 0x000fe20000000f00 */
[----:B------:R-:W-:Y:S01]  /*4620*/  IMAD.MOV.U32 R72, RZ, RZ, R73 ;  /* 0x000000ffff487224 */ /* 0x000fe200078e0049 */
[----:B------:R-:W-:Y:S01]  /*4630*/  HMMA.16816.F32 R216, R8, R14, R36 ;  /* 0x0000000e08d8723c */ /* 0x000fe20000001824 */
[----:B------:R-:W-:Y:S01]  /*4640*/  IMAD.MOV.U32 R73, RZ, RZ, R74 ;  /* 0x000000ffff497224 */ /* 0x000fe200078e004a */
[----:B------:R-:W-:Y:S01]  /*4650*/  MOV R74, R75 ;  /* 0x0000004b004a7202 */ /* 0x000fe20000000f00 */
[----:B------:R-:W-:Y:S01]  /*4660*/  IMAD.MOV.U32 R75, RZ, RZ, R76 ;  /* 0x000000ffff4b7224 */ /* 0x000fe200078e004c */
[----:B------:R1:W-:Y:S01]  /*4670*/  MUFU.EX2 R36, R2 ;  /* 0x0000000200247308 */ /* 0x0003e20000000800 */
[----:B------:R-:W-:Y:S01]  /*4680*/  IMAD.MOV.U32 R76, RZ, RZ, R77 ;  /* 0x000000ffff4c7224 */ /* 0x000fe200078e004d */
[----:B------:R-:W-:Y:S01]  /*4690*/  MOV R77, R78 ;  /* 0x0000004e004d7202 */ /* 0x000fe20000000f00 */
[----:B------:R-:W-:Y:S01]  /*46a0*/  HMMA.16816.F32 R136, R4, R12, R192 ;  /* 0x0000000c0488723c */ /* 0x000fe200000018c0 */
[----:B------:R-:W-:-:S02]  /*46b0*/  IMAD.MOV.U32 R78, RZ, RZ, R79 ;  /* 0x000000ffff4e7224 */ /* 0x000fc400078e004f */
[----:B------:R-:W-:Y:S01]  /*46c0*/  IMAD.MOV.U32 R79, RZ, RZ, R144 ;  /* 0x000000ffff4f7224 */ /* 0x000fe200078e0090 */
[----:B------:R-:W-:-:S03]  /*46d0*/  MOV R144, R185 ;  /* 0x000000b900907202 */ /* 0x000fc60000000f00 */
[----:B------:R-:W-:Y:S02]  /*46e0*/  MOV R193, R145 ;  /* 0x0000009100c17202 */ /* 0x000fe40000000f00 */
[----:B------:R-:W-:Y:S01]  /*46f0*/  MOV R145, R148 ;  /* 0x0000009400917202 */ /* 0x000fe20000000f00 */
[----:B-1----:R-:W-:Y:S01]  /*4700*/  FFMA.FTZ R2, R198, UR4, -R22 ;  /* 0x00000004c6027c23 */ /* 0x002fe20008010816 */
[----:B------:R-:W-:Y:S01]  /*4710*/  IMAD.MOV.U32 R198, RZ, RZ, R199 ;  /* 0x000000ffffc67224 */ /* 0x000fe200078e00c7 */
[----:B------:R-:W-:Y:S01]  /*4720*/  MOV R199, R72 ;  /* 0x0000004800c77202 */ /* 0x000fe20000000f00 */
[----:B------:R-:W-:Y:S01]  /*4730*/  IMAD.MOV.U32 R72, RZ, RZ, R75 ;  /* 0x000000ffff487224 */ /* 0x000fe200078e004b */
[----:B------:R1:W4:Y:S01]  /*4740*/  MUFU.EX2 R37, R2 ;  /* 0x0000000200257308 */ /* 0x0003220000000800 */
[----:B------:R-:W-:Y:S01]  /*4750*/  IMAD.MOV.U32 R75, RZ, RZ, R76 ;  /* 0x000000ffff4b7224 */ /* 0x000fe200078e004c */
[----:B------:R-:W-:Y:S01]  /*4760*/  MOV R76, R77 ;  /* 0x0000004d004c7202 */ /* 0x000fe20000000f00 */
[----:B------:R-:W-:-:S02]  /*4770*/  IMAD.MOV.U32 R77, RZ, RZ, R78 ;  /* 0x000000ffff4d7224 */ /* 0x000fc400078e004e */
[----:B------:R-:W-:Y:S01]  /*4780*/  IMAD.MOV.U32 R78, RZ, RZ, R79 ;  /* 0x000000ffff4e7224 */ /* 0x000fe200078e004f */
[----:B------:R-:W-:Y:S01]  /*4790*/  MOV R79, R144 ;  /* 0x00000090004f7202 */ /* 0x000fe20000000f00 */
[----:B------:R-:W-:Y:S02]  /*47a0*/  IMAD.MOV.U32 R194, RZ, RZ, R146 ;  /* 0x000000ffffc27224 */ /* 0x000fe400078e0092 */
[----:B------:R-:W-:Y:S02]  /*47b0*/  IMAD.MOV.U32 R144, RZ, RZ, R145 ;  /* 0x000000ffff907224 */ /* 0x000fe400078e0091 */
[----:B------:R-:W-:Y:S02]  /*47c0*/  IMAD.MOV.U32 R146, RZ, RZ, R149 ;  /* 0x000000ffff927224 */ /* 0x000fe400078e0095 */
[----:B-1----:R-:W-:Y:S01]  /*47d0*/  FFMA.FTZ R2, R198, UR4, -R22 ;  /* 0x00000004c6027c23 */ /* 0x002fe20008010816 */
[----:B------:R-:W-:Y:S01]  /*47e0*/  MOV R198, R199 ;  /* 0x000000c700c67202 */ /* 0x000fe20000000f00 */
[----:B------:R-:W-:-:S02]  /*47f0*/  IMAD.MOV.U32 R199, RZ, RZ, R72 ;  /* 0x000000ffffc77224 */ /* 0x000fc400078e0048 */
[----:B------:R-:W-:Y:S01]  /*4800*/  IMAD.MOV.U32 R72, RZ, RZ, R75 ;  /* 0x000000ffff487224 */ /* 0x000fe200078e004b */
[----:B------:R-:W-:Y:S01]  /*4810*/  MOV R75, R76 ;  /* 0x0000004c004b7202 */ /* 0x000fe20000000f00 */
[----:B------:R-:W-:Y:S02]  /*4820*/  IMAD.MOV.U32 R145, RZ, RZ, R237 ;  /* 0x000000ffff917224 */ /* 0x000fe400078e00ed */
[----:B------:R-:W-:Y:S02]  /*4830*/  IMAD.MOV.U32 R76, RZ, RZ, R77 ;  /* 0x000000ffff4c7224 */ /* 0x000fe400078e004d */
[----:B------:R-:W-:Y:S02]  /*4840*/  IMAD.MOV.U32 R157, RZ, RZ, R24 ;  /* 0x000000ffff9d7224 */ /* 0x000fe400078e0018 */
[----:B------:R-:W-:Y:S01]  /*4850*/  IMAD.MOV.U32 R77, RZ, RZ, R78 ;  /* 0x000000ffff4d7224 */ /* 0x000fe200078e004e */
[----:B------:R1:W5:Y:S01]  /*4860*/  LDL.LU R24, [R1+0x70] ;  /* 0x0000700001187983 */ /* 0x0003620000300800 */
[----:B------:R-:W-:Y:S01]  /*4870*/  IMAD.MOV.U32 R159, RZ, RZ, R23 ;  /* 0x000000ffff9f7224 */ /* 0x000fe200078e0017 */
[----:B------:R-:W-:Y:S01]  /*4880*/  MOV R78, R79 ;  /* 0x0000004f004e7202 */ /* 0x000fe20000000f00 */
[----:B------:R-:W-:Y:S01]  /*4890*/  IMAD.MOV.U32 R79, RZ, RZ, R144 ;  /* 0x000000ffff4f7224 */ /* 0x000fe200078e0090 */
[----:B------:R1:W5:Y:S01]  /*48a0*/  LDL.LU R23, [R1+0x6c] ;  /* 0x00006c0001177983 */ /* 0x0003620000300800 */
[----:B------:R-:W-:-:S02]  /*48b0*/  IMAD.MOV.U32 R185, RZ, RZ, R247 ;  /* 0x000000ffffb97224 */ /* 0x000fc400078e00f7 */
[----:B------:R-:W-:Y:S01]  /*48c0*/  IMAD.MOV.U32 R144, RZ, RZ, R145 ;  /* 0x000000ffff907224 */ /* 0x000fe200078e0091 */
[----:B------:R-:W4:Y:S01]  /*48d0*/  LDL.LU R238, [R1+0x68] ;  /* 0x0000680001ee7983 */ /* 0x000f220000300800 */
[----:B------:R-:W-:Y:S01]  /*48e0*/  MOV R145, R146 ;  /* 0x0000009200917202 */ /* 0x000fe20000000f00 */
[----:B------:R-:W-:Y:S02]  /*48f0*/  IMAD.MOV.U32 R146, RZ, RZ, R236 ;  /* 0x000000ffff927224 */ /* 0x000fe400078e00ec */
[----:B------:R1:W5:Y:S01]  /*4900*/  LDL.LU R247, [R1+0x64] ;  /* 0x0000640001f77983 */ /* 0x0003620000300800 */
[----:B------:R-:W-:-:S03]  /*4910*/  MOV R196, R75 ;  /* 0x0000004b00c47202 */ /* 0x000fc60000000f00 */
[----:B------:R1:W5:Y:S04]  /*4920*/  LDL.LU R237, [R1+0x60] ;  /* 0x0000600001ed7983 */ /* 0x0003680000300800 */
[----:B------:R1:W5:Y:S04]  /*4930*/  LDL.LU R236, [R1+0x5c] ;  /* 0x00005c0001ec7983 */ /* 0x0003680000300800 */
[----:B------:R-:W4:Y:S01]  /*4940*/  LDL R75, [R1+0xc] ;  /* 0x00000c00014b7983 */ /* 0x000f220000100800 */
        /* <DEDUP_REMOVED lines=8> */
[----:B------:R1:W-:Y:S01]  /*49d0*/  MUFU.EX2 R38, R2 ;  /* 0x0000000200267308 */ /* 0x0003e20000000800 */
[----:B------:R-:W-:-:S04]  /*49e0*/  IMAD.MOV.U32 R197, RZ, RZ, R79 ;  /* 0x000000ffffc57224 */ /* 0x000fc800078e004f */
[----:B------:R-:W-:Y:S01]  /*49f0*/  HMMA.16816.F32 R156, R4, R32, R224 ;  /* 0x00000020049c723c */ /* 0x000fe200000018e0 */
[----:B------:R-:W-:-:S05]  /*4a00*/  IMAD.MOV.U32 R79, RZ, RZ, R144 ;  /* 0x000000ffff4f7224 */ /* 0x000fca00078e0090 */
[C---:B------:R-:W-:Y:S06]  /*4a10*/  HMMA.16816.F32 R124, R4.reuse, R18, R124 ;  /* 0x00000012047c723c */ /* 0x040fec000000187c */
[----:B------:R-:W-:Y:S01]  /*4a20*/  HMMA.16816.F32 R188, R4, R30, R132 ;  /* 0x0000001e04bc723c */ /* 0x000fe20000001884 */
[----:B-1----:R-:W-:Y:S01]  /*4a30*/  FFMA.FTZ R2, R198, UR4, -R22 ;  /* 0x00000004c6027c23 */ /* 0x002fe20008010816 */
[----:B------:R-:W-:-:S04]  /*4a40*/  MOV R198, R78 ;  /* 0x0000004e00c67202 */ /* 0x000fc80000000f00 */
[----:B------:R-:W-:Y:S01]  /*4a50*/  HMMA.16816.F32 R116, R4, R34, R116 ;  /* 0x000000220474723c */ /* 0x000fe20000001874 */
[----:B------:R-:W-:-:S06]  /*4a60*/  MOV R78, R145 ;  /* 0x00000091004e7202 */ /* 0x000fcc0000000f00 */
[----:B------:R-:W-:Y:S02]  /*4a70*/  IMAD.MOV.U32 R6, RZ, RZ, R199 ;  /* 0x000000ffff067224 */ /* 0x000fe400078e00c7 */
[----:B------:R-:W-:Y:S02]  /*4a80*/  IMAD.MOV.U32 R7, RZ, RZ, R76 ;  /* 0x000000ffff077224 */ /* 0x000fe400078e004c */
[----:B------:R-:W-:Y:S02]  /*4a90*/  IMAD.MOV.U32 R199, RZ, RZ, R77 ;  /* 0x000000ffffc77224 */ /* 0x000fe400078e004d */
[----:B------:R-:W-:Y:S02]  /*4aa0*/  IMAD.MOV.U32 R77, RZ, RZ, R146 ;  /* 0x000000ffff4d7224 */ /* 0x000fe400078e0092 */
[----:B------:R-:W-:Y:S02]  /*4ab0*/  IMAD.MOV.U32 R76, RZ, RZ, R147 ;  /* 0x000000ffff4c7224 */ /* 0x000fe400078e0093 */
[C---:B------:R-:W-:Y:S01]  /*4ac0*/  HMMA.16816.F32 R144, R8.reuse, R28, R128 ;  /* 0x0000001c0890723c */ /* 0x040fe20000001880 */
[----:B------:R3:W-:Y:S05]  /*4ad0*/  MUFU.EX2 R28, R2 ;  /* 0x00000002001c7308 */ /* 0x0007ea0000000800 */
[C---:B------:R-:W-:Y:S06]  /*4ae0*/  HMMA.16816.F32 R224, R8.reuse, R18, R68 ;  /* 0x0000001208e0723c */ /* 0x040fec0000001844 */
[----:B------:R-:W-:Y:S07]  /*4af0*/  HMMA.16816.F32 R240, R8, R16, R112 ;  /* 0x0000001008f0723c */ /* 0x000fee0000001870 */
[----:B------:R-:W-:Y:S01]  /*4b00*/  MOV R114, R27 ;  /* 0x0000001b00727202 */ /* 0x000fe20000000f00 */
[----:B------:R-:W-:-:S02]  /*4b10*/  IMAD.MOV.U32 R115, RZ, RZ, R235 ;  /* 0x000000ffff737224 */ /* 0x000fc400078e00eb */
[----:B------:R-:W-:Y:S01]  /*4b20*/  IMAD.MOV.U32 R4, RZ, RZ, R234 ;  /* 0x000000ffff047224 */ /* 0x000fe200078e00ea */
[C---:B------:R-:W-:Y:S01]  /*4b30*/  HMMA.16816.F32 R192, R8.reuse, R32, R192 ;  /* 0x0000002008c0723c */ /* 0x040fe200000018c0 */
[----:B------:R-:W-:Y:S01]  /*4b40*/  IMAD.MOV.U32 R39, RZ, RZ, R114 ;  /* 0x000000ffff277224 */ /* 0x000fe200078e0072 */
[----:B------:R-:W-:Y:S01]  /*4b50*/  MOV R114, R115 ;  /* 0x0000007300727202 */ /* 0x000fe20000000f00 */
[----:B------:R-:W-:Y:S01]  /*4b60*/  IMAD.MOV.U32 R113, RZ, RZ, R4 ;  /* 0x000000ffff717224 */ /* 0x000fe200078e0004 */
[----:B------:R-:W-:Y:S01]  /*4b70*/  MOV R115, R178 ;  /* 0x000000b200737202 */ /* 0x000fe20000000f00 */
[----:B------:R-:W-:Y:S01]  /*4b80*/  IMAD.MOV.U32 R71, RZ, RZ, R176 ;  /* 0x000000ffff477224 */ /* 0x000fe200078e00b0 */
[----:B------:R-:W-:Y:S01]  /*4b90*/  HMMA.16816.F32 R132, R8, R12, R96 ;  /* 0x0000000c0884723c */ /* 0x000fe20000001860 */
[----:B------:R-:W-:-:S05]  /*4ba0*/  IMAD.MOV.U32 R112, RZ, RZ, R177 ;  /* 0x000000ffff707224 */ /* 0x000fca00078e00b1 */
[C---:B------:R-:W-:Y:S01]  /*4bb0*/  HMMA.16816.F32 R40, R8.reuse, R30, R40 ;  /* 0x0000001e0828723c */ /* 0x040fe20000001828 */
[----:B------:R-:W-:Y:S01]  /*4bc0*/  IMAD.MOV.U32 R4, RZ, RZ, R179 ;  /* 0x000000ffff047224 */ /* 0x000fe200078e00b3 */
[----:B------:R-:W-:Y:S01]  /*4bd0*/  MOV R5, R233 ;  /* 0x000000e900057202 */ /* 0x000fe20000000f00 */
[----:B------:R-:W1:Y:S03]  /*4be0*/  LDSM.16.MT88.4 R176, [R167+0xd800] ;  /* 0x00d80000a7b0783b */ /* 0x000e660000004200 */
[----:B------:R-:W-:Y:S01]  /*4bf0*/  HMMA.16816.F32 R32, R8, R34, R88 ;  /* 0x000000220820723c */ /* 0x000fe20000001858 */
[----:B---3--:R-:W-:Y:S01]  /*4c00*/  FFMA.FTZ R2, R252, UR4, -R21 ;  /* 0x00000004fc027c23 */ /* 0x008fe20008010815 */
[----:B------:R-:W-:Y:S02]  /*4c10*/  IMAD.MOV.U32 R68, RZ, RZ, R7 ;  /* 0x000000ffff447224 */ /* 0x000fe400078e0007 */
[----:B------:R-:W-:Y:S01]  /*4c20*/  IMAD.MOV.U32 R69, RZ, RZ, R196 ;  /* 0x000000ffff457224 */ /* 0x000fe200078e00c4 */
[----:B------:R3:W-:Y:S01]  /*4c30*/  MUFU.EX2 R18, R2 ;  /* 0x0000000200127308 */ /* 0x0007e20000000800 */
[----:B------:R-:W-:Y:S01]  /*4c40*/  MOV R70, R72 ;  /* 0x0000004800467202 */ /* 0x000fe20000000f00 */
[----:B------:R-:W-:Y:S01]  /*4c50*/  FADD.FTZ R3, R3, R39 ;  /* 0x0000002703037221 */ /* 0x000fe20000010000 */
[----:B------:R-:W-:Y:S01]  /*4c60*/  IMAD.MOV.U32 R29, RZ, RZ, R77 ;  /* 0x000000ffff1d7224 */ /* 0x000fe200078e004d */
[----:B------:R-:W-:Y:S04]  /*4c70*/  LDSM.16.MT88.4 R96, [R230+0xd800] ;  /* 0x00d80000e660783b */ /* 0x000fe80000004200 */
[----:B------:R1:W5:Y:S01]  /*4c80*/  LDL.LU R235, [R1+0x58] ;  /* 0x0000580001eb7983 */ /* 0x0003620000300800 */
[----:B---3--:R-:W-:Y:S01]  /*4c90*/  FFMA.FTZ R2, R6, UR4, -R21 ;  /* 0x0000000406027c23 */ /* 0x008fe20008010815 */
[----:B------:R-:W-:-:S02]  /*4ca0*/  IMAD.MOV.U32 R13, RZ, RZ, R5 ;  /* 0x000000ffff0d7224 */ /* 0x000fc400078e0005 */
[----:B------:R-:W-:Y:S01]  /*4cb0*/  IMAD.MOV.U32 R7, RZ, RZ, R80 ;  /* 0x000000ffff077224 */ /* 0x000fe200078e0050 */
[----:B------:R2:W3:Y:S01]  /*4cc0*/  MUFU.EX2 R22, R2 ;  /* 0x0000000200167308 */ /* 0x0004e20000000800 */
[----:B------:R-:W-:Y:S01]  /*4cd0*/  IMAD.MOV.U32 R196, RZ, RZ, R81 ;  /* 0x000000ffffc47224 */ /* 0x000fe200078e0051 */
[----:B------:R-:W-:Y:S01]  /*4ce0*/  MOV R130, R69 ;  /* 0x0000004500827202 */ /* 0x000fe20000000f00 */
[----:B------:R-:W-:Y:S01]  /*4cf0*/  IMAD.MOV.U32 R129, RZ, RZ, R68 ;  /* 0x000000ffff817224 */ /* 0x000fe200078e0044 */
[----:B------:R-:W-:Y:S01]  /*4d00*/  MOV R39, R71 ;  /* 0x0000004700277202 */ /* 0x000fe20000000f00 */
[----:B------:R-:W-:Y:S01]  /*4d10*/  IMAD.MOV.U32 R131, RZ, RZ, R70 ;  /* 0x000000ffff837224 */ /* 0x000fe200078e0046 */
[----:B------:R-:W-:Y:S01]  /*4d20*/  MOV R72, R231 ;  /* 0x000000e700487202 */ /* 0x000fe20000000f00 */
[----:B------:R1:W5:Y:S01]  /*4d30*/  LDL.LU R234, [R1+0x54] ;  /* 0x0000540001ea7983 */ /* 0x0003620000300800 */
[----:B--2---:R-:W-:Y:S01]  /*4d40*/  FFMA.FTZ R2, R246, UR4, -R21 ;  /* 0x00000004f6027c23 */ /* 0x004fe20008010815 */
[----:B------:R-:W-:-:S02]  /*4d50*/  IMAD.MOV.U32 R6, RZ, RZ, R232 ;  /* 0x000000ffff067224 */ /* 0x000fc400078e00e8 */
[----:B------:R-:W-:Y:S01]  /*4d60*/  IMAD.MOV.U32 R5, RZ, RZ, R82 ;  /* 0x000000ffff057224 */ /* 0x000fe200078e0052 */
[----:B------:R2:W-:Y:S01]  /*4d70*/  MUFU.EX2 R27, R2 ;  /* 0x00000002001b7308 */ /* 0x0005e20000000800 */
        /* <DEDUP_REMOVED lines=10> */
[----:B------:R-:W-:Y:S01]  /*4e20*/  MOV R12, R6 ;  /* 0x00000006000c7202 */ /* 0x000fe20000000f00 */
[----:B------:R-:W-:Y:S01]  /*4e30*/  IMAD.MOV.U32 R112, RZ, RZ, R199 ;  /* 0x000000ffff707224 */ /* 0x000fe200078e00c7 */
[----:B----4-:R-:W-:Y:S01]  /*4e40*/  F2FP.F16.F32.PACK_AB R196, R37, R36 ;  /* 0x0000002425c4723e */ /* 0x010fe200000000ff */
[----:B------:R2:W4:Y:S01]  /*4e50*/  MUFU.EX2 R19, R2 ;  /* 0x0000000200137308 */ /* 0x0005220000000800 */
[----:B---3--:R-:W-:Y:S01]  /*4e60*/  F2FP.F16.F32.PACK_AB R197, R22, R18 ;  /* 0x0000001216c5723e */ /* 0x008fe200000000ff */
[----:B------:R-:W-:Y:S01]  /*4e70*/  IMAD.MOV.U32 R246, RZ, RZ, R113 ;  /* 0x000000fffff67224 */ /* 0x000fe200078e0071 */
[----:B------:R-:W-:Y:S01]  /*4e80*/  F2FP.F16.F32.PACK_AB R198, R28, R38 ;  /* 0x000000261cc6723e */ /* 0x000fe200000000ff */
[----:B------:R3:W5:Y:S01]  /*4e90*/  LDL.LU R232, [R1+0x4c] ;  /* 0x00004c0001e87983 */ /* 0x0007620000300800 */
[----:B------:R-:W-:Y:S01]  /*4ea0*/  IMAD.MOV.U32 R128, RZ, RZ, R12 ;  /* 0x000000ffff807224 */ /* 0x000fe200078e000c */
[----:B------:R-:W-:-:S02]  /*4eb0*/  MOV R6, R83 ;  /* 0x0000005300067202 */ /* 0x000fc40000000f00 */
[----:B------:R-:W3:Y:S01]  /*4ec0*/  LDSM.16.MT88.4 R80, [R228+0xd800] ;  /* 0x00d80000e450783b */ /* 0x000ee20000004200 */
[----:B--2---:R-:W-:Y:S01]  /*4ed0*/  FFMA.FTZ R2, R244, UR4, -R20 ;  /* 0x00000004f4027c23 */ /* 0x004fe20008010814 */
[----:B----4-:R-:W-:Y:S01]  /*4ee0*/  F2FP.F16.F32.PACK_AB R199, R19, R27 ;  /* 0x0000001b13c7723e */ /* 0x010fe200000000ff */
[----:B------:R-:W-:Y:S01]  /*4ef0*/  IMAD.MOV.U32 R245, RZ, RZ, R130 ;  /* 0x000000fffff57224 */ /* 0x000fe200078e0082 */
[----:B------:R-:W-:Y:S01]  /*4f00*/  MOV R21, R129 ;  /* 0x0000008100157202 */ /* 0x000fe20000000f00 */
[----:B------:R2:W-:Y:S01]  /*4f10*/  MUFU.EX2 R15, R2 ;  /* 0x00000002000f7308 */ /* 0x0005e20000000800 */
[----:B------:R4:W5:Y:S01]  /*4f20*/  LDL.LU R231, [R1+0x48] ;  /* 0x0000480001e77983 */ /* 0x0009620000300800 */
[----:B--2---:R-:W-:-:S06]  /*4f30*/  FFMA.FTZ R2, R239, UR4, -R20 ;  /* 0x00000004ef027c23 */ /* 0x004fcc0008010814 */
[----:B------:R2:W-:Y:S02]  /*4f40*/  MUFU.EX2 R16, R2 ;  /* 0x0000000200107308 */ /* 0x0005e40000000800 */
[----:B--2---:R-:W-:-:S06]  /*4f50*/  FFMA.FTZ R2, R222, UR4, -R20 ;  /* 0x00000004de027c23 */ /* 0x004fcc0008010814 */
[----:B------:R2:W-:Y:S02]  /*4f60*/  MUFU.EX2 R17, R2 ;  /* 0x0000000200117308 */ /* 0x0005e40000000800 */
[----:B--2---:R-:W-:-:S06]  /*4f70*/  FFMA.FTZ R2, R223, UR4, -R20 ;  /* 0x00000004df027c23 */ /* 0x004fcc0008010814 */
[----:B------:R2:W1:Y:S02]  /*4f80*/  MUFU.EX2 R14, R2 ;  /* 0x00000002000e7308 */ /* 0x0004640000000800 */
[----:B--2---:R-:W-:-:S06]  /*4f90*/  FFMA.FTZ R2, R221, UR4, -R0 ;  /* 0x00000004dd027c23 */ /* 0x004fcc0008010800 */
[----:B------:R2:W-:Y:S02]  /*4fa0*/  MUFU.EX2 R9, R2 ;  /* 0x0000000200097308 */ /* 0x0005e40000000800 */
[----:B--2---:R-:W-:-:S06]  /*4fb0*/  FFMA.FTZ R2, R203, UR4, -R0 ;  /* 0x00000004cb027c23 */ /* 0x004fcc0008010800 */
[----:B------:R2:W3:Y:S02]  /*4fc0*/  MUFU.EX2 R10, R2 ;  /* 0x00000002000a7308 */ /* 0x0004e40000000800 */
[--C-:B--2---:R-:W-:Y:S01]  /*4fd0*/  FFMA.FTZ R2, R201, UR4, -R0.reuse ;  /* 0x00000004c9027c23 */ /* 0x104fe20008010800 */
[----:B------:R-:W-:-:S05]  /*4fe0*/  FFMA.FTZ R0, R202, UR4, -R0 ;  /* 0x00000004ca007c23 */ /* 0x000fca0008010800 */
[----:B------:R-:W-:Y:S08]  /*4ff0*/  MUFU.EX2 R11, R2 ;  /* 0x00000002000b7308 */ /* 0x000ff00000000800 */
[----:B------:R2:W4:Y:S01]  /*5000*/  MUFU.EX2 R12, R0 ;  /* 0x00000000000c7308 */ /* 0x0005220000000800 */
[----:B-1----:R-:W-:Y:S02]  /*5010*/  F2FP.F16.F32.PACK_AB R202, R14, R17 ;  /* 0x000000110eca723e */ /* 0x002fe400000000ff */
[----:B---3--:R-:W-:Y:S01]  /*5020*/  F2FP.F16.F32.PACK_AB R201, R10, R9 ;  /* 0x000000090ac9723e */ /* 0x008fe200000000ff */
[----:B------:R-:W-:Y:S01]  /*5030*/  HMMA.16816.F32 R172, R196, R176, R172 ;  /* 0x000000b0c4ac723c */ /* 0x000fe200000018ac */
[----:B--2---:R-:W-:Y:S01]  /*5040*/  FADD.FTZ R0, R200, R155 ;  /* 0x0000009bc8007221 */ /* 0x004fe20000010000 */
[----:B------:R-:W-:-:S02]  /*5050*/  F2FP.F16.F32.PACK_AB R200, R16, R15 ;  /* 0x0000000f10c8723e */ /* 0x000fc400000000ff */
[----:B----4-:R-:W-:-:S07]  /*5060*/  F2FP.F16.F32.PACK_AB R203, R12, R11 ;  /* 0x0000000b0ccb723e */ /* 0x010fce00000000ff */
[C---:B------:R-:W-:Y:S06]  /*5070*/  HMMA.16816.F32 R168, R200.reuse, R176, R168 ;  /* 0x000000b0c8a8723c */ /* 0x040fec00000018a8 */
[-C--:B------:R-:W-:Y:S06]  /*5080*/  HMMA.16816.F32 R180, R200, R178.reuse, R180 ;  /* 0x000000b2c8b4723c */ /* 0x080fec00000018b4 */
[----:B------:R-:W-:Y:S07]  /*5090*/  HMMA.16816.F32 R176, R196, R178, R52 ;  /* 0x000000b2c4b0723c */ /* 0x000fee0000001834 */
[----:B------:R-:W-:Y:S01]  /*50a0*/  MOV R54, R4 ;  /* 0x0000000400367202 */ /* 0x000fe20000000f00 */
[----:B------:R-:W-:Y:S01]  /*50b0*/  IMAD.MOV.U32 R53, RZ, RZ, R5 ;  /* 0x000000ffff357224 */ /* 0x000fe200078e0005 */
[----:B------:R-:W-:-:S02]  /*50c0*/  MOV R52, R6 ;  /* 0x0000000600347202 */ /* 0x000fc40000000f00 */
[----:B------:R-:W1:Y:S01]  /*50d0*/  LDSM.16.MT88.4 R4, [R229+0xf800] ;  /* 0x00f80000e504783b */ /* 0x000e620000004200 */
[----:B------:R-:W-:Y:S01]  /*50e0*/  MOV R244, R68 ;  /* 0x0000004400f47202 */ /* 0x000fe20000000f00 */
[----:B------:R-:W-:Y:S01]  /*50f0*/  IMAD.MOV.U32 R239, RZ, RZ, R69 ;  /* 0x000000ffffef7224 */ /* 0x000fe200078e0045 */
[----:B------:R-:W-:Y:S01]  /*5100*/  MOV R222, R70 ;  /* 0x0000004600de7202 */ /* 0x000fe20000000f00 */
[----:B------:R-:W-:Y:S02]  /*5110*/  IMAD.MOV.U32 R20, RZ, RZ, R71 ;  /* 0x000000ffff147224 */ /* 0x000fe400078e0047 */
[----:B------:R-:W-:Y:S01]  /*5120*/  HMMA.16816.F32 R68, R196, R80, R44 ;  /* 0x00000050c444723c */ /* 0x000fe2000000182c */
[----:B------:R-:W-:Y:S01]  /*5130*/  IMAD.MOV.U32 R39, RZ, RZ, R75 ;  /* 0x000000ffff277224 */ /* 0x000fe200078e004b */
[----:B------:R-:W-:-:S05]  /*5140*/  MOV R2, R76 ;  /* 0x0000004c00027202 */ /* 0x000fca0000000f00 */
[----:B------:R-:W-:Y:S01]  /*5150*/  MOV R47, R72 ;  /* 0x00000048002f7202 */ /* 0x000fe20000000f00 */
[----:B------:R-:W-:Y:S02]  /*5160*/  IMAD.MOV.U32 R46, RZ, RZ, R73 ;  /* 0x000000ffff2e7224 */ /* 0x000fe400078e0049 */
[C---:B------:R-:W-:Y:S01]  /*5170*/  HMMA.16816.F32 R72, R200.reuse, R80, R48 ;  /* 0x00000050c848723c */ /* 0x040fe20000001830 */
[----:B------:R-:W-:Y:S01]  /*5180*/  FADD.FTZ R13, R13, R128 ;  /* 0x000000800d0d7221 */ /* 0x000fe20000010000 */
[----:B------:R-:W-:Y:S01]  /*5190*/  MOV R44, R78 ;  /* 0x0000004e002c7202 */ /* 0x000fe20000000f00 */
[----:B------:R-:W-:Y:S01]  /*51a0*/  IMAD.MOV.U32 R45, RZ, RZ, R79 ;  /* 0x000000ffff2d7224 */ /* 0x000fe200078e004f */
[----:B------:R-:W-:Y:S01]  /*51b0*/  MOV R221, R114 ;  /* 0x0000007200dd7202 */ /* 0x000fe20000000f00 */
[----:B------:R-:W-:Y:S01]  /*51c0*/  IMAD.MOV.U32 R55, RZ, RZ, R115 ;  /* 0x000000ffff377224 */ /* 0x000fe200078e0073 */
[----:B------:R-:W-:Y:S02]  /*51d0*/  MOV R223, R112 ;  /* 0x0000007000df7202 */ /* 0x000fe40000000f00 */
[----:B------:R-:W-:Y:S01]  /*51e0*/  MOV R49, R185 ;  /* 0x000000b900317202 */ /* 0x000fe20000000f00 */
[----:B------:R-:W-:Y:S01]  /*51f0*/  IMAD.MOV.U32 R50, RZ, RZ, R186 ;  /* 0x000000ffff327224 */ /* 0x000fe200078e00ba */
[----:B------:R-:W-:Y:S01]  /*5200*/  MOV R51, R187 ;  /* 0x000000bb00337202 */ /* 0x000fe20000000f00 */
[----:B------:R-:W-:Y:S01]  /*5210*/  FADD.FTZ R0, R44, R0 ;  /* 0x000000002c007221 */ /* 0x000fe20000010000 */
[-C--:B-1----:R-:W-:Y:S01]  /*5220*/  HMMA.16816.F32 R156, R200, R4.reuse, R156 ;  /* 0x00000004c89c723c */ /* 0x082fe2000000189c */
[----:B------:R-:W-:Y:S01]  /*5230*/  FADD.FTZ R2, R2, R49 ;  /* 0x0000003102027221 */ /* 0x000fe20000010000 */
[----:B------:R-:W-:Y:S01]  /*5240*/  FADD.FTZ R3, R50, R3 ;  /* 0x0000000332037221 */ /* 0x000fe20000010000 */
[----:B------:R-:W-:Y:S01]  /*5250*/  FADD.FTZ R13, R51, R13 ;  /* 0x0000000d330d7221 */ /* 0x000fe20000010000 */
[----:B------:R-:W1:Y:S01]  /*5260*/  LDSM.16.MT88.4 R112, [R229+0xd800] ;  /* 0x00d80000e570783b */ /* 0x000e620000004200 */
[----:B------:R-:W-:Y:S01]  /*5270*/  FADD.FTZ R2, R45, R2 ;  /* 0x000000022d027221 */ /* 0x000fe20000010000 */
[----:B------:R-:W-:Y:S01]  /*5280*/  FADD.FTZ R8, R8, R3 ;  /* 0x0000000308087221 */ /* 0x000fe20000010000 */
[----:B------:R-:W-:Y:S01]  /*5290*/  FADD.FTZ R13, R46, R13 ;  /* 0x0000000d2e0d7221 */ /* 0x000fe20000010000 */
[----:B------:R-:W-:Y:S01]  /*52a0*/  FADD.FTZ R3, R47, R0 ;  /* 0x000000002f037221 */ /* 0x000fe20000010000 */
[----:B------:R-:W-:Y:S01]  /*52b0*/  FADD.FTZ R0, R52, R2 ;  /* 0x0000000234007221 */ /* 0x000fe20000010000 */
[----:B------:R-:W-:Y:S01]  /*52c0*/  FADD.FTZ R2, R53, R8 ;  /* 0x0000000835027221 */ /* 0x000fe20000010000 */
[----:B------:R-:W-:Y:S01]  /*52d0*/  HMMA.16816.F32 R192, R196, R4, R192 ;  /* 0x00000004c4c0723c */ /* 0x000fe200000018c0 */
[----:B------:R-:W-:Y:S01]  /*52e0*/  FADD.FTZ R8, R54, R13 ;  /* 0x0000000d36087221 */ /* 0x000fe20000010000 */
[----:B------:R-:W2:Y:S05]  /*52f0*/  LDSM.16.MT88.4 R128, [R167+0xf800] ;  /* 0x00f80000a780783b */ /* 0x000eaa0000004200 */
[----:B------:R-:W-:Y:S01]  /*5300*/  FADD.FTZ R5, R55, R3 ;  /* 0x0000000337057221 */ /* 0x000fe20000010000 */
        /* <DEDUP_REMOVED lines=22> */
[----:B------:R-:W-:Y:S01]  /*5470*/  FADD.FTZ R4, R215, R4 ;  /* 0x00000004d7047221 */ /* 0x000fe20000010000 */
[----:B------:R-:W-:Y:S01]  /*5480*/  FADD.FTZ R3, R211, R3 ;  /* 0x00000003d3037221 */ /* 0x000fe20000010000 */
[----:B------:R-:W-:-:S03]  /*5490*/  FADD.FTZ R2, R205, R2 ;  /* 0x00000002cd027221 */ /* 0x000fc60000010000 */
[----:B------:R-:W-:Y:S01]  /*54a0*/  IMAD.MOV.U32 R60, RZ, RZ, R184 ;  /* 0x000000ffff3c7224 */ /* 0x000fe200078e00b8 */
[----:B------:R-:W-:Y:S01]  /*54b0*/  MOV R61, R154 ;  /* 0x0000009a003d7202 */ /* 0x000fe20000000f00 */
[----:B------:R-:W-:Y:S01]  /*54c0*/  IMAD.MOV.U32 R62, RZ, RZ, R153 ;  /* 0x000000ffff3e7224 */ /* 0x000fe200078e0099 */
[----:B------:R-:W-:Y:S01]  /*54d0*/  MOV R63, R152 ;  /* 0x00000098003f7202 */ /* 0x000fe20000000f00 */
[----:B------:R-:W3:Y:S01]  /*54e0*/  LDSM.16.MT88.4 R184, [R228+0xf800] ;  /* 0x00f80000e4b8783b */ /* 0x000ee20000004200 */
[----:B------:R-:W-:-:S03]  /*54f0*/  FADD.FTZ R0, R166, R0 ;  /* 0x00000000a6007221 */ /* 0x000fc60000010000 */
[----:B------:R-:W4:Y:S01]  /*5500*/  LDSM.16.MT88.4 R152, [R230+0xf800] ;  /* 0x00f80000e698783b */ /* 0x000f220000004200 */
        /* <DEDUP_REMOVED lines=19> */
[----:B------:R-:W-:-:S02]  /*5640*/  FADD.FTZ R0, R12, R0 ;  /* 0x000000000c007221 */ /* 0x000fc40000010000 */
[----:B------:R1:W-:Y:S01]  /*5650*/  STL [R1+0x8], R4 ;  /* 0x0000080401007387 */ /* 0x0003e20000100800 */
[----:B------:R-:W-:-:S03]  /*5660*/  IMAD.MOV.U32 R246, RZ, RZ, R39 ;  /* 0x000000fffff67224 */ /* 0x000fc600078e0027 */
[----:B------:R1:W-:Y:S04]  /*5670*/  STL [R1+0x4], R3 ;  /* 0x0000040301007387 */ /* 0x0003e80000100800 */
[----:B------:R2:W-:Y:S04]  /*5680*/  STL [R1+0x10], R2 ;  /* 0x0000100201007387 */ /* 0x0005e80000100800 */
[----:B------:R2:W-:Y:S01]  /*5690*/  STL [R1+0x14], R0 ;  /* 0x0000140001007387 */ /* 0x0005e20000100800 */
[----:B------:R-:W-:Y:S01]  /*56a0*/  ISETP.GE.AND P0, PT, R246, 0x2, PT ;  /* 0x00000002f600780c */ /* 0x000fe20003f06270 */
[-C--:B------:R-:W-:Y:S06]  /*56b0*/  HMMA.16816.F32 R84, R196, R96.reuse, R84 ;  /* 0x00000060c454723c */ /* 0x080fec0000001854 */
[C---:B------:R-:W-:Y:S06]  /*56c0*/  HMMA.16816.F32 R88, R200.reuse, R96, R64 ;  /* 0x00000060c858723c */ /* 0x040fec0000001840 */
[C---:B------:R-:W-:Y:S06]  /*56d0*/  HMMA.16816.F32 R92, R200.reuse, R98, R92 ;  /* 0x00000062c85c723c */ /* 0x040fec000000185c */
[C---:B-1----:R-:W-:Y:S06]  /*56e0*/  HMMA.16816.F32 R104, R200.reuse, R112, R104 ;  /* 0x00000070c868723c */ /* 0x042fec0000001868 */
[C---:B------:R-:W-:Y:S06]  /*56f0*/  HMMA.16816.F32 R108, R200.reuse, R114, R108 ;  /* 0x00000072c86c723c */ /* 0x040fec000000186c */
[C---:B--2---:R-:W-:Y:S06]  /*5700*/  HMMA.16816.F32 R120, R200.reuse, R128, R120 ;  /* 0x00000080c878723c */ /* 0x044fec0000001878 */
[C---:B------:R-:W-:Y:S06]  /*5710*/  HMMA.16816.F32 R124, R200.reuse, R130, R124 ;  /* 0x00000082c87c723c */ /* 0x040fec000000187c */
[C---:B---3--:R-:W-:Y:S06]  /*5720*/  HMMA.16816.F32 R136, R200.reuse, R184, R136 ;  /* 0x000000b8c888723c */ /* 0x048fec0000001888 */
[C---:B------:R-:W-:Y:S06]  /*5730*/  HMMA.16816.F32 R140, R200.reuse, R186, R140 ;  /* 0x000000bac88c723c */ /* 0x040fec000000188c */
[C---:B----4-:R-:W-:Y:S06]  /*5740*/  HMMA.16816.F32 R148, R200.reuse, R152, R148 ;  /* 0x00000098c894723c */ /* 0x050fec0000001894 */
[----:B------:R-:W-:Y:S06]  /*5750*/  HMMA.16816.F32 R188, R200, R154, R188 ;  /* 0x0000009ac8bc723c */ /* 0x000fec00000018bc */
[----:B------:R-:W-:Y:S06]  /*5760*/  HMMA.16816.F32 R96, R196, R98, R100 ;  /* 0x00000062c460723c */ /* 0x000fec0000001864 */
[----:B------:R-:W-:Y:S01]  /*5770*/  HMMA.16816.F32 R200, R200, R6, R116 ;  /* 0x00000006c8c8723c */ /* 0x000fe20000001874 */
[----:B------:R-:W-:-:S05]  /*5780*/  IADD3 R245, R238, 0x800, RZ ;  /* 0x00000800eef57810 */ /* 0x000fca0007ffe0ff */
[----:B------:R-:W-:Y:S01]  /*5790*/  HMMA.16816.F32 R100, R196, R112, R60 ;  /* 0x00000070c464723c */ /* 0x000fe2000000183c */
[----:B------:R-:W-:-:S05]  /*57a0*/  VIADD R244, R238, 0x1000 ;  /* 0x00001000eef47836 */ /* 0x000fca0000000000 */
[----:B------:R-:W-:Y:S01]  /*57b0*/  HMMA.16816.F32 R116, R196, R128, R240 ;  /* 0x00000080c474723c */ /* 0x000fe200000018f0 */
[----:B------:R-:W-:-:S05]  /*57c0*/  IADD3 R239, R238, 0x3800, RZ ;  /* 0x00003800eeef7810 */ /* 0x000fca0007ffe0ff */
[----:B------:R-:W-:Y:S01]  /*57d0*/  HMMA.16816.F32 R132, R196, R184, R132 ;  /* 0x000000b8c484723c */ /* 0x000fe20000001884 */
[----:B------:R-:W-:-:S05]  /*57e0*/  IADD3 R243, R238, 0x1800, RZ ;  /* 0x00001800eef37810 */ /* 0x000fca0007ffe0ff */
[----:B------:R-:W-:Y:S01]  /*57f0*/  HMMA.16816.F32 R144, R196, R152, R144 ;  /* 0x00000098c490723c */ /* 0x000fe20000001890 */
[C---:B------:R-:W-:Y:S01]  /*5800*/  VIADD R242, R238.reuse, 0x2000 ;  /* 0x00002000eef27836 */ /* 0x040fe20000000000 */
[----:B------:R-:W-:-:S04]  /*5810*/  IADD3 R241, R238, 0x2800, RZ ;  /* 0x00002800eef17810 */ /* 0x000fc80007ffe0ff */
[----:B------:R-:W-:Y:S01]  /*5820*/  HMMA.16816.F32 R80, R196, R82, R56 ;  /* 0x00000052c450723c */ /* 0x000fe20000001838 */
[----:B------:R-:W-:-:S05]  /*5830*/  VIADD R240, R238, 0x3000 ;  /* 0x00003000eef07836 */ /* 0x000fca0000000000 */
[C---:B------:R-:W-:Y:S06]  /*5840*/  HMMA.16816.F32 R112, R196.reuse, R114, R248 ;  /* 0x00000072c470723c */ /* 0x040fec00000018f8 */
[C---:B------:R-:W-:Y:S06]  /*5850*/  HMMA.16816.F32 R128, R196.reuse, R130, R224 ;  /* 0x00000082c480723c */ /* 0x040fec00000018e0 */
[C---:B------:R-:W-:Y:S06]  /*5860*/  HMMA.16816.F32 R184, R196.reuse, R186, R216 ;  /* 0x000000bac4b8723c */ /* 0x040fec00000018d8 */
[C---:B------:R-:W-:Y:S06]  /*5870*/  HMMA.16816.F32 R152, R196.reuse, R154, R40 ;  /* 0x0000009ac498723c */ /* 0x040fec0000001828 */
[----:B------:R-:W-:Y:S01]  /*5880*/  HMMA.16816.F32 R196, R196, R6, R32 ;  /* 0x00000006c4c4723c */ /* 0x000fe20000001820 */
[----:B------:R-:W-:-:S08]  /*5890*/  NOP ;  /* 0x0000000000007918 */ /* 0x000fd00000000000 */
[----:B------:R-:W-:-:S15]  /*58a0*/  @!P0 BRA `(.L_x_2) ;  /* 0x0000005000048947 */ /* 0x000fde0003800000 */
[----:B------:R-:W2:Y:S01]  /*58b0*/  LDL.64 R30, [R1+0x38] ;  /* 0x00003800011e7983 */ /* 0x000ea20000100a00 */
[----:B------:R-:W-:Y:S01]  /*58c0*/  VIADD R2, R246, 0xfffffffe ;  /* 0xfffffffef6027836 */ /* 0x000fe20000000000 */
[----:B------:R-:W-:-:S04]  /*58d0*/  DEPBAR.LE SB0, 0x0 ;  /* 0x000080000000791a */ /* 0x000fc80000000000 */
[----:B------:R-:W-:Y:S01]  /*58e0*/  SHF.R.S32.HI R0, RZ, 0x1f, R2 ;  /* 0x0000001fff007819 */ /* 0x000fe20000011402 */
[----:B------:R-:W-:Y:S01]  /*58f0*/  IMAD R4, R2, UR14, RZ ;  /* 0x0000000e02047c24 */ /* 0x000fe2000f8e02ff */
[----:B------:R2:W-:Y:S03]  /*5900*/  STL [R1+0x30], R2 ;  /* 0x0000300201007387 */ /* 0x0005e60000100800 */
[----:B------:R-:W-:Y:S01]  /*5910*/  IMAD R0, R0, UR15, R4 ;  /* 0x0000000f00007c24 */ /* 0x000fe2000f8e0204 */
[----:B------:R-:W-:Y:S01]  /*5920*/  BAR.SYNC.DEFER_BLOCKING 0x0 ;  /* 0x0000000000007b1d */ /* 0x000fe20000010000 */
[----:B--2---:R-:W-:-:S04]  /*5930*/  IMAD.WIDE.U32 R2, R2, UR15, R30 ;  /* 0x0000000f02027c25 */ /* 0x004fc8000f8e001e */
[----:B------:R-:W-:Y:S01]  /*5940*/  IMAD.IADD R0, R3, 0x1, R0 ;  /* 0x0000000103007824 */ /* 0x000fe200078e0200 */
[----:B------:R-:W-:-:S04]  /*5950*/  LEA R6, P1, R2, UR6, 0x1 ;  /* 0x0000000602067c11 */ /* 0x000fc8000f8208ff */
[----:B------:R-:W-:Y:S02]  /*5960*/  IADD3 R4, P0, R6, UR24, RZ ;  /* 0x0000001806047c10 */ /* 0x000fe4000ff1e0ff */
[----:B------:R-:W-:Y:S02]  /*5970*/  LEA.HI.X R7, R2, UR7, R0, 0x1, P1 ;  /* 0x0000000702077c11 */ /* 0x000fe400088f0c00 */
[----:B------:R-:W-:Y:S02]  /*5980*/  IADD3 R2, P1, R4, UR24, RZ ;  /* 0x0000001804027c10 */ /* 0x000fe4000ff3e0ff */
[----:B------:R-:W-:Y:S01]  /*5990*/  IADD3.X R5, R7, UR12, RZ, P0, !PT ;  /* 0x0000000c07057c10 */ /* 0x000fe200087fe4ff */
[----:B------:R-:W-:Y:S01]  /*59a0*/  @!PT LDS RZ, [RZ] ;  /* 0x00000000fffff984 */ /* 0x000fe20000000800 */
[----:B------:R-:W-:Y:S01]  /*59b0*/  @!PT LDS RZ, [RZ] ;  /* 0x00000000fffff984 */ /* 0x000fe20000000800 */
[----:B------:R-:W-:Y:S01]  /*59c0*/  @!PT LDS RZ, [RZ] ;  /* 0x00000000fffff984 */ /* 0x000fe20000000800 */
[----:B-----5:R-:W-:Y:S01]  /*59d0*/  LDGSTS.E.BYPASS.LTC128B.128 [R247+0xc000], desc[UR20][R6.64] ;  /* 0x0c00000006f77fae */ /* 0x020fe2000b901d54 */
[----:B------:R-:W-:Y:S02]  /*59e0*/  IADD3 R8, P0, R2, UR24, RZ ;  /* 0x0000001802087c10 */ /* 0x000fe4000ff1e0ff */
[----:B------:R-:W-:Y:S01]  /*59f0*/  IADD3.X R3, R5, UR12, RZ, P1, !PT ;  /* 0x0000000c05037c10 */ /* 0x000fe20008ffe4ff */
[----:B------:R-:W-:Y:S03]  /*5a00*/  LDGSTS.E.BYPASS.LTC128B.128 [R247+0xe000], desc[UR20][R6.64+0x80] ;  /* 0x0e00008006f77fae */ /* 0x000fe6000b901d54 */
[----:B------:R-:W-:Y:S01]  /*5a10*/  IADD3.X R9, R3, UR12, RZ, P0, !PT ;  /* 0x0000000c03097c10 */ /* 0x000fe200087fe4ff */
[----:B------:R-:W-:Y:S04]  /*5a20*/  LDGSTS.E.BYPASS.LTC128B.128 [R247+0xc800], desc[UR20][R4.64] ;  /* 0x0c80000004f77fae */ /* 0x000fe8000b901d54 */
[----:B------:R-:W-:Y:S04]  /*5a30*/  LDGSTS.E.BYPASS.LTC128B.128 [R247+0xe800], desc[UR20][R4.64+0x80] ;  /* 0x0e80008004f77fae */ /* 0x000fe8000b901d54 */
[----:B------:R-:W-:Y:S04]  /*5a40*/  LDGSTS.E.BYPASS.LTC128B.128 [R247+0xd000], desc[UR20][R2.64] ;  /* 0x0d00000002f77fae */ /* 0x000fe8000b901d54 */
[----:B------:R-:W-:Y:S04]  /*5a50*/  LDGSTS.E.BYPASS.LTC128B.128 [R247+0xf000], desc[UR20][R2.64+0x80] ;  /* 0x0f00008002f77fae */ /* 0x000fe8000b901d54 */
[----:B------:R-:W-:Y:S04]  /*5a60*/  LDGSTS.E.BYPASS.LTC128B.128 [R247+0xd800], desc[UR20][R8.64] ;  /* 0x0d80000008f77fae */ /* 0x000fe8000b901d54 */
[----:B------:R1:W-:Y:S04]  /*5a70*/  LDGSTS.E.BYPASS.LTC128B.128 [R247+0xf800], desc[UR20][R8.64+0x80] ;  /* 0x0f80008008f77fae */ /* 0x0003e8000b901d54 */
[----:B------:R-:W-:Y:S04]  /*5a80*/  LDSM.16.M88.4 R16, [R234] ;  /* 0x00000000ea10783b */ /* 0x000fe80000000200 */
[----:B------:R-:W2:Y:S04]  /*5a90*/  LDSM.16.M88.4 R32, [R233] ;  /* 0x00000000e920783b */ /* 0x000ea80000000200 */
[----:B------:R-:W-:Y:S04]  /*5aa0*/  LDSM.16.M88.4 R44, [R238] ;  /* 0x00000000ee2c783b */ /* 0x000fe80000000200 */
[----:B------:R-:W3:Y:S04]  /*5ab0*/  LDSM.16.M88.4 R12, [R234+0x2000] ;  /* 0x00200000ea0c783b */ /* 0x000ee80000000200 */
[----:B------:R-:W4:Y:S04]  /*5ac0*/  LDSM.16.M88.4 R52, [R233+0x1000] ;  /* 0x00100000e934783b */ /* 0x000f280000000200 */
[----:B------:R-:W-:Y:S04]  /*5ad0*/  LDSM.16.M88.4 R48, [R233+0x1800] ;  /* 0x00180000e930783b */ /* 0x000fe80000000200 */
[----:B-1----:R-:W1:Y:S04]  /*5ae0*/  LDSM.16.M88.4 R8, [R235] ;  /* 0x00000000eb08783b */ /* 0x002e680000000200 */
[----:B------:R-:W-:Y:S04]  /*5af0*/  LDSM.16.M88.4 R4, [R235+0x2000] ;  /* 0x00200000eb04783b */ /* 0x000fe80000000200 */
[----:B------:R-:W-:Y:S04]  /*5b00*/  LDSM.16.M88.4 R36, [R244] ;  /* 0x00000000f424783b */ /* 0x000fe80000000200 */
[----:B------:R-:W1:Y:S04]  /*5b10*/  LDSM.16.M88.4 R56, [R233+0x800] ;  /* 0x00080000e938783b */ /* 0x000e680000000200 */
[----:B------:R-:W1:Y:S01]  /*5b20*/  LDSM.16.M88.4 R28, [R243] ;  /* 0x00000000f31c783b */ /* 0x000e620000000200 */
[-C--:B--2---:R-:W-:Y:S03]  /*5b30*/  HMMA.16816.F32 R64, R16, R32.reuse, RZ ;  /* 0x000000201040723c */ /* 0x084fe600000018ff */
[----:B------:R-:W2:Y:S04]  /*5b40*/  LDSM.16.M88.4 R40, [R245] ;  /* 0x00000000f528783b */ /* 0x000ea80000000200 */
[----:B------:R-:W0:Y:S01]  /*5b50*/  LDGDEPBAR ;  /* 0x00000000000079af */ /* 0x000e220000000000 */
[C---:B---3--:R-:W-:Y:S06]  /*5b60*/  HMMA.16816.F32 R60, R12.reuse, R32, RZ ;  /* 0x000000200c3c723c */ /* 0x048fec00000018ff */
[C---:B----4-:R-:W-:Y:S06]  /*5b70*/  HMMA.16816.F32 R212, R12.reuse, R52, RZ ;  /* 0x000000340cd4723c */ /* 0x050fec00000018ff */
[----:B------:R-:W-:Y:S06]  /*5b80*/  HMMA.16816.F32 R224, R12, R34, RZ ;  /* 0x000000220ce0723c */ /* 0x000fec00000018ff */
[----:B-1----:R-:W-:Y:S06]  /*5b90*/  HMMA.16816.F32 R204, R8, R44, R64 ;  /* 0x0000002c08cc723c */ /* 0x002fec0000001840 */
[----:B------:R-:W-:Y:S06]  /*5ba0*/  HMMA.16816.F32 R220, R12, R56, RZ ;  /* 0x000000380cdc723c */ /* 0x000fec00000018ff */
[----:B------:R-:W-:Y:S06]  /*5bb0*/  HMMA.16816.F32 R212, R4, R36, R212 ;  /* 0x0000002404d4723c */ /* 0x000fec00000018d4 */
[C---:B------:R-:W-:Y:S06]  /*5bc0*/  HMMA.16816.F32 R216, R12.reuse, R58, RZ ;  /* 0x0000003a0cd8723c */ /* 0x040fec00000018ff */
[----:B------:R-:W-:Y:S01]  /*5bd0*/  IMAD.MOV.U32 R0, RZ, RZ, R204 ;  /* 0x000000ffff007224 */ /* 0x000fe200078e00cc */
[----:B------:R-:W-:Y:S01]  /*5be0*/  HMMA.16816.F32 R208, R12, R54, RZ ;  /* 0x000000360cd0723c */ /* 0x000fe200000018ff */
[----:B------:R-:W-:-:S02]  /*5bf0*/  IMAD.MOV.U32 R252, RZ, RZ, R205 ;  /* 0x000000fffffc7224 */ /* 0x000fc400078e00cd */
[----:B------:R-:W-:Y:S02]  /*5c00*/  IMAD.MOV.U32 R33, RZ, RZ, R206 ;  /* 0x000000ffff217224 */ /* 0x000fe400078e00ce */
[----:B------:R-:W-:Y:S01]  /*5c10*/  IMAD.MOV.U32 R32, RZ, RZ, R207 ;  /* 0x000000ffff207224 */ /* 0x000fe200078e00cf */
[C---:B------:R-:W-:Y:S05]  /*5c20*/  HMMA.16816.F32 R64, R12.reuse, R50, RZ ;  /* 0x000000320c40723c */ /* 0x040fea00000018ff */
[----:B------:R-:W-:Y:S01]  /*5c30*/  IMAD.MOV.U32 R20, RZ, RZ, R212 ;  /* 0x000000ffff147224 */ /* 0x000fe200078e00d4 */
[----:B------:R-:W-:Y:S01]  /*5c40*/  HMMA.16816.F32 R204, R12, R48, RZ ;  /* 0x000000300ccc723c */ /* 0x000fe200000018ff */
[----:B------:R-:W-:-:S02]  /*5c50*/  IMAD.MOV.U32 R3, RZ, RZ, R213 ;  /* 0x000000ffff037224 */ /* 0x000fc400078e00d5 */
[----:B------:R-:W-:-:S03]  /*5c60*/  IMAD.MOV.U32 R2, RZ, RZ, R214 ;  /* 0x000000ffff027224 */ /* 0x000fc600078e00d6 */
[----:B------:R-:W-:Y:S06]  /*5c70*/  HMMA.16816.F32 R12, R16, R52, RZ ;  /* 0x00000034100c723c */ /* 0x000fec00000018ff */
[----:B------:R-:W-:Y:S06]  /*5c80*/  HMMA.16816.F32 R248, R4, R44, R60 ;  /* 0x0000002c04f8723c */ /* 0x000fec000000183c */
[----:B------:R-:W-:Y:S06]  /*5c90*/  HMMA.16816.F32 R60, R16, R56, RZ ;  /* 0x00000038103c723c */ /* 0x000fec00000018ff */
[----:B------:R-:W-:Y:S01]  /*5ca0*/  HMMA.16816.F32 R204, R4, R28, R204 ;  /* 0x0000001c04cc723c */ /* 0x000fe200000018cc */
[----:B------:R-:W-:-:S02]  /*5cb0*/  IMAD.MOV.U32 R57, RZ, RZ, R0 ;  /* 0x000000ffff397224 */ /* 0x000fc400078e0000 */
[----:B------:R-:W-:-:S03]  /*5cc0*/  IMAD.MOV.U32 R0, RZ, RZ, R215 ;  /* 0x000000ffff007224 */ /* 0x000fc600078e00d7 */
[C---:B--2---:R-:W-:Y:S06]  /*5cd0*/  HMMA.16816.F32 R220, R4.reuse, R40, R220 ;  /* 0x0000002804dc723c */ /* 0x044fec00000018dc */
[C---:B------:R-:W-:Y:S06]  /*5ce0*/  HMMA.16816.F32 R224, R4.reuse, R46, R224 ;  /* 0x0000002e04e0723c */ /* 0x040fec00000018e0 */
[C---:B------:R-:W-:Y:S06]  /*5cf0*/  HMMA.16816.F32 R212, R4.reuse, R42, R216 ;  /* 0x0000002a04d4723c */ /* 0x040fec00000018d8 */
[----:B------:R-:W-:Y:S01]  /*5d00*/  HMMA.16816.F32 R208, R4, R38, R208 ;  /* 0x0000002604d0723c */ /* 0x000fe200000018d0 */
[----:B------:R-:W-:-:S02]  /*5d10*/  IMAD.MOV.U32 R166, RZ, RZ, R204 ;  /* 0x000000ffffa67224 */ /* 0x000fc400078e00cc */
[----:B------:R-:W-:Y:S02]  /*5d20*/  IMAD.MOV.U32 R165, RZ, RZ, R205 ;  /* 0x000000ffffa57224 */ /* 0x000fe400078e00cd */
[----:B------:R-:W-:Y:S01]  /*5d30*/  IMAD.MOV.U32 R161, RZ, RZ, R206 ;  /* 0x000000ffffa17224 */ /* 0x000fe200078e00ce */
[----:B------:R-:W-:Y:S01]  /*5d40*/  HMMA.16816.F32 R64, R4, R30, R64 ;  /* 0x0000001e0440723c */ /* 0x000fe20000001840 */
[----:B------:R-:W-:-:S05]  /*5d50*/  IMAD.MOV.U32 R45, RZ, RZ, R207 ;  /* 0x000000ffff2d7224 */ /* 0x000fca00078e00cf */
[C---:B------:R-:W-:Y:S06]  /*5d60*/  HMMA.16816.F32 R4, R8.reuse, R36, R12 ;  /* 0x000000240804723c */ /* 0x040fec000000180c */
[----:B------:R-:W-:Y:S06]  /*5d70*/  HMMA.16816.F32 R204, R8, R40, R60 ;  /* 0x0000002808cc723c */ /* 0x000fec000000183c */
[----:B------:R-:W-:Y:S01]  /*5d80*/  HMMA.16816.F32 R52, R16, R54, RZ ;  /* 0x000000361034723c */ /* 0x000fe200000018ff */
[----:B------:R-:W-:-:S02]  /*5d90*/  IMAD.MOV.U32 R61, RZ, RZ, R252 ;  /* 0x000000ffff3d7224 */ /* 0x000fc400078e00fc */
[----:B------:R-:W-:Y:S02]  /*5da0*/  IMAD.MOV.U32 R60, RZ, RZ, R57 ;  /* 0x000000ffff3c7224 */ /* 0x000fe400078e0039 */
[----:B------:R-:W-:Y:S01]  /*5db0*/  IMAD.MOV.U32 R62, RZ, RZ, R33 ;  /* 0x000000ffff3e7224 */ /* 0x000fe200078e0021 */
[C---:B------:R-:W-:Y:S01]  /*5dc0*/  HMMA.16816.F32 R56, R16.reuse, R58, RZ ;  /* 0x0000003a1038723c */ /* 0x040fe200000018ff */
[----:B------:R-:W-:Y:S01]  /*5dd0*/  IMAD.MOV.U32 R63, RZ, RZ, R32 ;  /* 0x000000ffff3f7224 */ /* 0x000fe200078e0020 */
[----:B------:R-:W-:Y:S01]  /*5de0*/  MOV R27, R65 ;  /* 0x00000041001b7202 */ /* 0x000fe20000000f00 */
[----:B------:R-:W-:Y:S02]  /*5df0*/  IMAD.MOV.U32 R44, RZ, RZ, R64 ;  /* 0x000000ffff2c7224 */ /* 0x000fe400078e0040 */
[----:B------:R-:W-:Y:S01]  /*5e00*/  IMAD.MOV.U32 R22, RZ, RZ, R66 ;  /* 0x000000ffff167224 */ /* 0x000fe200078e0042 */
[----:B------:R-:W-:Y:S01]  /*5e10*/  HMMA.16816.F32 R32, R16, R34, RZ ;  /* 0x000000221020723c */ /* 0x000fe200000018ff */
[----:B------:R-:W-:-:S02]  /*5e20*/  IMAD.MOV.U32 R12, RZ, RZ, R4 ;  /* 0x000000ffff0c7224 */ /* 0x000fc400078e0004 */
[----:B------:R-:W-:Y:S02]  /*5e30*/  IMAD.MOV.U32 R252, RZ, RZ, R5 ;  /* 0x000000fffffc7224 */ /* 0x000fe400078e0005 */
[----:B------:R-:W-:Y:S02]  /*5e40*/  IMAD.MOV.U32 R37, RZ, RZ, R6 ;  /* 0x000000ffff257224 */ /* 0x000fe400078e0006 */
[----:B------:R-:W-:Y:S02]  /*5e50*/  IMAD.MOV.U32 R36, RZ, RZ, R7 ;  /* 0x000000ffff247224 */ /* 0x000fe400078e0007 */
[----:B------:R-:W-:Y:S01]  /*5e60*/  HMMA.16816.F32 R4, R16, R48, RZ ;  /* 0x000000301004723c */ /* 0x000fe200000018ff */
[----:B------:R-:W-:-:S05]  /*5e70*/  IMAD.MOV.U32 R21, RZ, RZ, R67 ;  /* 0x000000ffff157224 */ /* 0x000fca00078e0043 */
[----:B------:R-:W-:Y:S01]  /*5e80*/  HMMA.16816.F32 R16, R16, R50, RZ ;  /* 0x000000321010723c */ /* 0x000fe200000018ff */
[----:B------:R-:W-:Y:S02]  /*5e90*/  IMAD.MOV.U32 R49, RZ, RZ, R12 ;  /* 0x000000ffff317224 */ /* 0x000fe400078e000c */
[----:B------:R-:W-:Y:S03]  /*5ea0*/  LDSM.16.M88.4 R12, [R232+0x800] ;  /* 0x00080000e80c783b */ /* 0x000fe60000000200 */
[C---:B------:R-:W-:Y:S06]  /*5eb0*/  HMMA.16816.F32 R40, R8.reuse, R42, R56 ;  /* 0x0000002a0828723c */ /* 0x040fec0000001838 */
[C---:B------:R-:W-:Y:S06]  /*5ec0*/  HMMA.16816.F32 R32, R8.reuse, R46, R32 ;  /* 0x0000002e0820723c */ /* 0x040fec0000001820 */
[C---:B------:R-:W-:Y:S01]  /*5ed0*/  HMMA.16816.F32 R216, R8.reuse, R28, R4 ;  /* 0x0000001c08d8723c */ /* 0x040fe20000001804 */
[----:B------:R-:W-:Y:S05]  /*5ee0*/  LDSM.16.M88.4 R4, [R237+0x2000] ;  /* 0x00200000ed04783b */ /* 0x000fea0000000200 */
[C---:B------:R-:W-:Y:S01]  /*5ef0*/  HMMA.16816.F32 R28, R8.reuse, R30, R16 ;  /* 0x0000001e081c723c */ /* 0x040fe20000001810 */
[----:B------:R-:W1:Y:S05]  /*5f00*/  LDSM.16.M88.4 R16, [R232] ;  /* 0x00000000e810783b */ /* 0x000e6a0000000200 */
[----:B------:R-:W-:Y:S01]  /*5f10*/  HMMA.16816.F32 R52, R8, R38, R52 ;  /* 0x000000260834723c */ /* 0x000fe20000001834 */
[----:B------:R-:W2:Y:S05]  /*5f20*/  LDSM.16.M88.4 R8, [R237] ;  /* 0x00000000ed08783b */ /* 0x000eaa0000000200 */
[C---:B-1----:R-:W-:Y:S06]  /*5f30*/  HMMA.16816.F32 R64, R4.reuse, R16, R248 ;  /* 0x000000100440723c */ /* 0x042fec00000018f8 */
[----:B------:R-:W-:Y:S01]  /*5f40*/  HMMA.16816.F32 R56, R4, R18, R224 ;  /* 0x000000120438723c */ /* 0x000fe200000018e0 */
[----:B------:R-:W-:-:S02]  /*5f50*/  IMAD.MOV.U32 R248, RZ, RZ, R49 ;  /* 0x000000fffff87224 */ /* 0x000fc400078e0031 */
[----:B------:R-:W-:Y:S02]  /*5f60*/  IMAD.MOV.U32 R250, RZ, RZ, R37 ;  /* 0x000000fffffa7224 */ /* 0x000fe400078e0025 */
[----:B------:R-:W-:Y:S01]  /*5f70*/  IMAD.MOV.U32 R251, RZ, RZ, R36 ;  /* 0x000000fffffb7224 */ /* 0x000fe200078e0024 */
[----:B--2---:R-:W-:Y:S01]  /*5f80*/  HMMA.16816.F32 R48, R8, R18, R32 ;  /* 0x000000120830723c */ /* 0x004fe20000001820 */
[----:B------:R-:W-:Y:S01]  /*5f90*/  IMAD.MOV.U32 R227, RZ, RZ, R45 ;  /* 0x000000ffffe37224 */ /* 0x000fe200078e002d */
[----:B------:R-:W-:Y:S01]  /*5fa0*/  MOV R224, R166 ;  /* 0x000000a600e07202 */ /* 0x000fe20000000f00 */
[----:B------:R-:W-:Y:S02]  /*5fb0*/  IMAD.MOV.U32 R249, RZ, RZ, R252 ;  /* 0x000000fffff97224 */ /* 0x000fe400078e00fc */
[----:B------:R-:W-:Y:S01]  /*5fc0*/  IMAD.MOV.U32 R225, RZ, RZ, R165 ;  /* 0x000000ffffe17224 */ /* 0x000fe200078e00a5 */
[----:B------:R-:W-:Y:S01]  /*5fd0*/  HMMA.16816.F32 R32, R4, R12, R220 ;  /* 0x0000000c0420723c */ /* 0x000fe200000018dc */
[----:B------:R-:W-:-:S05]  /*5fe0*/  IMAD.MOV.U32 R226, RZ, RZ, R161 ;  /* 0x000000ffffe27224 */ /* 0x000fca00078e00a1 */
[C---:B------:R-:W-:Y:S01]  /*5ff0*/  HMMA.16816.F32 R60, R8.reuse, R16, R60 ;  /* 0x00000010083c723c */ /* 0x040fe2000000183c */
[----:B------:R-:W-:Y:S01]  /*6000*/  IMAD.MOV.U32 R220, RZ, RZ, R44 ;  /* 0x000000ffffdc7224 */ /* 0x000fe200078e002c */
[----:B------:R-:W1:Y:S01]  /*6010*/  LDSM.16.M88.4 R16, [R232+0x1000] ;  /* 0x00100000e810783b */ /* 0x000e620000000200 */
[----:B------:R-:W-:Y:S02]  /*6020*/  IMAD.MOV.U32 R221, RZ, RZ, R27 ;  /* 0x000000ffffdd7224 */ /* 0x000fe400078e001b */
[----:B------:R-:W-:Y:S01]  /*6030*/  IMAD.MOV.U32 R222, RZ, RZ, R22 ;  /* 0x000000ffffde7224 */ /* 0x000fe200078e0016 */
[----:B------:R-:W-:Y:S01]  /*6040*/  HMMA.16816.F32 R36, R8, R12, R204 ;  /* 0x0000000c0824723c */ /* 0x000fe200000018cc */
[----:B------:R-:W-:-:S05]  /*6050*/  IMAD.MOV.U32 R223, RZ, RZ, R21 ;  /* 0x000000ffffdf7224 */ /* 0x000fca00078e0015 */
[-C--:B------:R-:W-:Y:S06]  /*6060*/  HMMA.16816.F32 R204, R4, R14.reuse, R212 ;  /* 0x0000000e04cc723c */ /* 0x080fec00000018d4 */
[----:B------:R-:W-:Y:S01]  /*6070*/  HMMA.16816.F32 R44, R8, R14, R40 ;  /* 0x0000000e082c723c */ /* 0x000fe20000001828 */
[----:B------:R-:W2:Y:S01]  /*6080*/  LDSM.16.M88.4 R12, [R232+0x1800] ;  /* 0x00180000e80c783b */ /* 0x000ea20000000200 */
[----:B------:R-:W-:Y:S02]  /*6090*/  IMAD.MOV.U32 R212, RZ, RZ, R20 ;  /* 0x000000ffffd47224 */ /* 0x000fe400078e0014 */
[----:B------:R-:W-:-:S02]  /*60a0*/  IMAD.MOV.U32 R213, RZ, RZ, R3 ;  /* 0x000000ffffd57224 */ /* 0x000fc400078e0003 */
[----:B------:R-:W-:Y:S02]  /*60b0*/  IMAD.MOV.U32 R214, RZ, RZ, R2 ;  /* 0x000000ffffd67224 */ /* 0x000fe400078e0002 */
[----:B------:R-:W-:Y:S01]  /*60c0*/  IMAD.MOV.U32 R215, RZ, RZ, R0 ;  /* 0x000000ffffd77224 */ /* 0x000fe200078e0000 */
[-C--:B-1----:R-:W-:Y:S06]  /*60d0*/  HMMA.16816.F32 R40, R8, R16.reuse, R248 ;  /* 0x000000100828723c */ /* 0x082fec00000018f8 */
[C---:B------:R-:W-:Y:S06]  /*60e0*/  HMMA.16816.F32 R212, R4.reuse, R16, R212 ;  /* 0x0000001004d4723c */ /* 0x040fec00000018d4 */
[C---:B------:R-:W-:Y:S06]  /*60f0*/  HMMA.16816.F32 R208, R4.reuse, R18, R208 ;  /* 0x0000001204d0723c */ /* 0x040fec00000018d0 */
[C---:B--2---:R-:W-:Y:S06]  /*6100*/  HMMA.16816.F32 R224, R4.reuse, R12, R224 ;  /* 0x0000000c04e0723c */ /* 0x044fec00000018e0 */
[----:B------:R-:W-:Y:S01]  /*6110*/  HMMA.16816.F32 R220, R4, R14, R220 ;  /* 0x0000000e04dc723c */ /* 0x000fe200000018dc */
[----:B------:R-:W-:Y:S01]  /*6120*/  LDSM.16.M88.4 R4, [R236+0x2000] ;  /* 0x00200000ec04783b */ /* 0x000fe20000000200 */
[----:B------:R-:W-:-:S02]  /*6130*/  IMAD.MOV.U32 R20, RZ, RZ, R40 ;  /* 0x000000ffff147224 */ /* 0x000fc400078e0028 */
[----:B------:R-:W-:Y:S02]  /*6140*/  IMAD.MOV.U32 R3, RZ, RZ, R41 ;  /* 0x000000ffff037224 */ /* 0x000fe400078e0029 */
[C---:B------:R-:W-:Y:S01]  /*6150*/  HMMA.16816.F32 R248, R8.reuse, R18, R52 ;  /* 0x0000001208f8723c */ /* 0x040fe20000001834 */
[----:B------:R-:W1:Y:S01]  /*6160*/  LDSM.16.M88.4 R16, [R231] ;  /* 0x00000000e710783b */ /* 0x000e620000000200 */
[----:B------:R-:W-:Y:S02]  /*6170*/  IMAD.MOV.U32 R2, RZ, RZ, R42 ;  /* 0x000000ffff027224 */ /* 0x000fe400078e002a */
[----:B------:R-:W-:Y:S02]  /*6180*/  IMAD.MOV.U32 R0, RZ, RZ, R43 ;  /* 0x000000ffff007224 */ /* 0x000fe400078e002b */
[C---:B------:R-:W-:Y:S06]  /*6190*/  HMMA.16816.F32 R216, R8.reuse, R12, R216 ;  /* 0x0000000c08d8723c */ /* 0x040fec00000018d8 */
[----:B------:R-:W-:Y:S01]  /*61a0*/  HMMA.16816.F32 R28, R8, R14, R28 ;  /* 0x0000000e081c723c */ /* 0x000fe2000000181c */
[----:B------:R-:W2:Y:S04]  /*61b0*/  LDSM.16.M88.4 R8, [R236] ;  /* 0x00000000ec08783b */ /* 0x000ea80000000200 */
[----:B------:R-:W3:Y:S01]  /*61c0*/  LDSM.16.M88.4 R12, [R231+0x800] ;  /* 0x00080000e70c783b */ /* 0x000ee20000000200 */
[----:B-1----:R-:W-:Y:S07]  /*61d0*/  HMMA.16816.F32 R40, R4, R16, R64 ;  /* 0x000000100428723c */ /* 0x002fee0000001840 */
[----:B------:R-:W-:-:S02]  /*61e0*/  IMAD.MOV.U32 R67, RZ, RZ, R0 ;  /* 0x000000ffff437224 */ /* 0x000fc400078e0000 */
[----:B------:R-:W-:Y:S02]  /*61f0*/  IMAD.MOV.U32 R64, RZ, RZ, R20 ;  /* 0x000000ffff407224 */ /* 0x000fe400078e0014 */
[----:B------:R-:W-:Y:S02]  /*6200*/  IMAD.MOV.U32 R65, RZ, RZ, R3 ;  /* 0x000000ffff417224 */ /* 0x000fe400078e0003 */
[----:B------:R-:W-:-:S11]  /*6210*/  IMAD.MOV.U32 R66, RZ, RZ, R2 ;  /* 0x000000ffff427224 */ /* 0x000fd600078e0002 */
[----:B------:R-:W-:Y:S01]  /*6220*/  MOV R161, R40 ;  /* 0x0000002800a17202 */ /* 0x000fe20000000f00 */
[----:B------:R-:W-:Y:S02]  /*6230*/  IMAD.MOV.U32 R27, RZ, RZ, R41 ;  /* 0x000000ffff1b7224 */ /* 0x000fe400078e0029 */
[----:B------:R-:W-:Y:S02]  /*6240*/  IMAD.MOV.U32 R22, RZ, RZ, R42 ;  /* 0x000000ffff167224 */ /* 0x000fe400078e002a */
[----:B------:R-:W-:Y:S02]  /*6250*/  IMAD.MOV.U32 R21, RZ, RZ, R43 ;  /* 0x000000ffff157224 */ /* 0x000fe400078e002b */
[C---:B--2---:R-:W-:Y:S06]  /*6260*/  HMMA.16816.F32 R40, R8.reuse, R16, R60 ;  /* 0x000000100828723c */ /* 0x044fec000000183c */
[----:B------:R-:W-:-:S15]  /*6270*/  HMMA.16816.F32 R60, R8, R18, R48 ;  /* 0x00000012083c723c */ /* 0x000fde0000001830 */
[----:B------:R-:W-:-:S03]  /*6280*/  NOP ;  /* 0x0000000000007918 */ /* 0x000fc60000000000 */
[----:B------:R-:W-:Y:S02]  /*6290*/  IMAD.MOV.U32 R0, RZ, RZ, R40 ;  /* 0x000000ffff007224 */ /* 0x000fe400078e0028 */
[----:B------:R-:W-:Y:S02]  /*62a0*/  IMAD.MOV.U32 R252, RZ, RZ, R41 ;  /* 0x000000fffffc7224 */ /* 0x000fe400078e0029 */
[----:B------:R-:W-:Y:S02]  /*62b0*/  IMAD.MOV.U32 R166, RZ, RZ, R42 ;  /* 0x000000ffffa67224 */ /* 0x000fe400078e002a */
[----:B------:R-:W-:Y:S02]  /*62c0*/  IMAD.MOV.U32 R165, RZ, RZ, R43 ;  /* 0x000000ffffa57224 */ /* 0x000fe400078e002b */
[----:B------:R-:W-:Y:S01]  /*62d0*/  HMMA.16816.F32 R40, R4, R18, R56 ;  /* 0x000000120428723c */ /* 0x000fe20000001838 */
[----:B------:R-:W1:Y:S05]  /*62e0*/  LDSM.16.M88.4 R16, [R231+0x1000] ;  /* 0x00100000e710783b */ /* 0x000e6a0000000200 */
[----:B---3--:R-:W-:Y:S06]  /*62f0*/  HMMA.16816.F32 R56, R8, R12, R36 ;  /* 0x0000000c0838723c */ /* 0x008fec0000001824 */
[----:B------:R-:W-:Y:S07]  /*6300*/  HMMA.16816.F32 R36, R4, R14, R204 ;  /* 0x0000000e0424723c */ /* 0x000fee00000018cc */
[----:B------:R-:W-:-:S05]  /*6310*/  MOV R207, R0 ;  /* 0x0000000000cf7202 */ /* 0x000fca0000000f00 */
[----:B------:R-:W-:Y:S02]  /*6320*/  IMAD.MOV.U32 R55, RZ, RZ, R40 ;  /* 0x000000ffff377224 */ /* 0x000fe400078e0028 */
[----:B------:R-:W-:Y:S02]  /*6330*/  IMAD.MOV.U32 R54, RZ, RZ, R41 ;  /* 0x000000ffff367224 */ /* 0x000fe400078e0029 */
[----:B------:R-:W-:Y:S02]  /*6340*/  IMAD.MOV.U32 R53, RZ, RZ, R42 ;  /* 0x000000ffff357224 */ /* 0x000fe400078e002a */
[----:B------:R-:W-:Y:S02]  /*6350*/  IMAD.MOV.U32 R52, RZ, RZ, R43 ;  /* 0x000000ffff347224 */ /* 0x000fe400078e002b */
[----:B------:R-:W-:Y:S06]  /*6360*/  HMMA.16816.F32 R40, R4, R12, R32 ;  /* 0x0000000c0428723c */ /* 0x000fec0000001820 */
[----:B------:R-:W-:Y:S01]  /*6370*/  HMMA.16816.F32 R32, R8, R14, R44 ;  /* 0x0000000e0820723c */ /* 0x000fe2000000182c */
[----:B------:R-:W2:Y:S05]  /*6380*/  LDSM.16.M88.4 R12, [R231+0x1800] ;  /* 0x00180000e70c783b */ /* 0x000eaa0000000200 */
[-C--:B-1----:R-:W-:Y:S06]  /*6390*/  HMMA.16816.F32 R48, R4, R16.reuse, R212 ;  /* 0x000000100430723c */ /* 0x082fec00000018d4 */
[----:B------:R-:W-:Y:S01]  /*63a0*/  HMMA.16816.F32 R64, R8, R16, R64 ;  /* 0x000000100840723c */ /* 0x000fe20000001840 */
[----:B------:R-:W-:-:S02]  /*63b0*/  IMAD.MOV.U32 R212, RZ, RZ, R55 ;  /* 0x000000ffffd47224 */ /* 0x000fc400078e0037 */
[----:B------:R-:W-:Y:S02]  /*63c0*/  IMAD.MOV.U32 R213, RZ, RZ, R54 ;  /* 0x000000ffffd57224 */ /* 0x000fe400078e0036 */
[----:B------:R-:W-:Y:S02]  /*63d0*/  IMAD.MOV.U32 R214, RZ, RZ, R53 ;  /* 0x000000ffffd67224 */ /* 0x000fe400078e0035 */
[----:B------:R-:W-:Y:S02]  /*63e0*/  IMAD.MOV.U32 R215, RZ, RZ, R52 ;  /* 0x000000ffffd77224 */ /* 0x000fe400078e0034 */
[----:B------:R-:W-:Y:S09]  /*63f0*/  HMMA.16816.F32 R52, R4, R18, R208 ;  /* 0x000000120434723c */ /* 0x000ff200000018d0 */
[----:B------:R-:W-:-:S02]  /*6400*/  IMAD.MOV.U32 R20, RZ, RZ, R48 ;  /* 0x000000ffff147224 */ /* 0x000fc400078e0030 */
[----:B------:R-:W-:Y:S02]  /*6410*/  IMAD.MOV.U32 R3, RZ, RZ, R49 ;  /* 0x000000ffff037224 */ /* 0x000fe400078e0031 */
[----:B------:R-:W-:Y:S02]  /*6420*/  IMAD.MOV.U32 R2, RZ, RZ, R50 ;  /* 0x000000ffff027224 */ /* 0x000fe400078e0032 */
[----:B------:R-:W-:Y:S02]  /*6430*/  IMAD.MOV.U32 R0, RZ, RZ, R51 ;  /* 0x000000ffff007224 */ /* 0x000fe400078e0033 */
[C---:B--2---:R-:W-:Y:S06]  /*6440*/  HMMA.16816.F32 R48, R4.reuse, R12, R224 ;  /* 0x0000000c0430723c */ /* 0x044fec00000018e0 */
[----:B------:R-:W-:Y:S01]  /*6450*/  HMMA.16816.F32 R44, R4, R14, R220 ;  /* 0x0000000e042c723c */ /* 0x000fe200000018dc */
[----:B------:R-:W-:Y:S01]  /*6460*/  IMAD.MOV.U32 R224, RZ, RZ, R207 ;  /* 0x000000ffffe07224 */ /* 0x000fe200078e00cf */
[----:B------:R-:W-:Y:S01]  /*6470*/  LDSM.16.M88.4 R4, [R234+0x6000] ;  /* 0x00600000ea04783b */ /* 0x000fe20000000200 */
[----:B------:R-:W-:-:S02]  /*6480*/  IMAD.MOV.U32 R225, RZ, RZ, R252 ;  /* 0x000000ffffe17224 */ /* 0x000fc400078e00fc */
[----:B------:R-:W-:Y:S01]  /*6490*/  IMAD.MOV.U32 R226, RZ, RZ, R166 ;  /* 0x000000ffffe27224 */ /* 0x000fe200078e00a6 */
[C---:B------:R-:W-:Y:S01]  /*64a0*/  HMMA.16816.F32 R204, R8.reuse, R18, R248 ;  /* 0x0000001208cc723c */ /* 0x040fe200000018f8 */
[----:B------:R-:W1:Y:S01]  /*64b0*/  LDSM.16.M88.4 R16, [R233+0x2000] ;  /* 0x00200000e910783b */ /* 0x000e620000000200 */
[----:B------:R-:W-:Y:S01]  /*64c0*/  IMAD.MOV.U32 R220, RZ, RZ, R161 ;  /* 0x000000ffffdc7224 */ /* 0x000fe200078e00a1 */
[----:B------:R-:W-:Y:S01]  /*64d0*/  MOV R223, R21 ;  /* 0x0000001500df7202 */ /* 0x000fe20000000f00 */
[----:B------:R-:W-:Y:S02]  /*64e0*/  IMAD.MOV.U32 R221, RZ, RZ, R27 ;  /* 0x000000ffffdd7224 */ /* 0x000fe400078e001b */
[----:B------:R-:W-:Y:S01]  /*64f0*/  HMMA.16816.F32 R208, R8, R12, R216 ;  /* 0x0000000c08d0723c */ /* 0x000fe200000018d8 */
[----:B------:R-:W-:Y:S02]  /*6500*/  IMAD.MOV.U32 R222, RZ, RZ, R22 ;  /* 0x000000ffffde7224 */ /* 0x000fe400078e0016 */
[----:B------:R-:W-:-:S02]  /*6510*/  IMAD.MOV.U32 R227, RZ, RZ, R165 ;  /* 0x000000ffffe37224 */ /* 0x000fc400078e00a5 */
[----:B------:R-:W-:Y:S01]  /*6520*/  IMAD.MOV.U32 R248, RZ, RZ, R20 ;  /* 0x000000fffff87224 */ /* 0x000fe200078e0014 */
[----:B------:R-:W-:Y:S01]  /*6530*/  HMMA.16816.F32 R28, R8, R14, R28 ;  /* 0x0000000e081c723c */ /* 0x000fe2000000181c */
[----:B------:R-:W2:Y:S01]  /*6540*/  LDSM.16.M88.4 R8, [R234+0x4000] ;  /* 0x00400000ea08783b */ /* 0x000ea20000000200 */
[----:B------:R-:W-:Y:S02]  /*6550*/  IMAD.MOV.U32 R249, RZ, RZ, R3 ;  /* 0x000000fffff97224 */ /* 0x000fe400078e0003 */
[----:B------:R-:W-:Y:S01]  /*6560*/  IMAD.MOV.U32 R250, RZ, RZ, R2 ;  /* 0x000000fffffa7224 */ /* 0x000fe200078e0002 */
[----:B------:R-:W3:Y:S01]  /*6570*/  LDSM.16.M88.4 R12, [R233+0x2800] ;  /* 0x00280000e90c783b */ /* 0x000ee20000000200 */
[----:B------:R-:W-:Y:S01]  /*6580*/  IMAD.MOV.U32 R251, RZ, RZ, R0 ;  /* 0x000000fffffb7224 */ /* 0x000fe200078e0000 */
[----:B-1----:R-:W-:Y:S06]  /*6590*/  HMMA.16816.F32 R220, R4, R16, R220 ;  /* 0x0000001004dc723c */ /* 0x002fec00000018dc */
[----:B--2---:R-:W-:Y:S06]  /*65a0*/  HMMA.16816.F32 R216, R8, R18, R60 ;  /* 0x0000001208d8723c */ /* 0x004fec000000183c */
[----:B---3--:R-:W-:-:S12]  /*65b0*/  HMMA.16816.F32 R60, R4, R12, R40 ;  /* 0x0000000c043c723c */ /* 0x008fd80000001828 */
[----:B------:R-:W-:Y:S01]  /*65c0*/  IMAD.MOV.U32 R20, RZ, RZ, R220 ;  /* 0x000000ffff147224 */ /* 0x000fe200078e00dc */
[C---:B------:R-:W-:Y:S01]  /*65d0*/  HMMA.16816.F32 R32, R8.reuse, R14, R32 ;  /* 0x0000000e0820723c */ /* 0x040fe20000001820 */
[----:B------:R-:W-:Y:S02]  /*65e0*/  IMAD.MOV.U32 R3, RZ, RZ, R221 ;  /* 0x000000ffff037224 */ /* 0x000fe400078e00dd */
[----:B------:R-:W-:Y:S02]  /*65f0*/  IMAD.MOV.U32 R2, RZ, RZ, R222 ;  /* 0x000000ffff027224 */ /* 0x000fe400078e00de */
[----:B------:R-:W-:Y:S02]  /*6600*/  IMAD.MOV.U32 R0, RZ, RZ, R223 ;  /* 0x000000ffff007224 */ /* 0x000fe400078e00df */
[----:B------:R-:W-:Y:S06]  /*6610*/  HMMA.16816.F32 R220, R8, R16, R224 ;  /* 0x0000001008dc723c */ /* 0x000fec00000018e0 */
[----:B------:R-:W-:Y:S01]  /*6620*/  HMMA.16816.F32 R224, R4, R18, R212 ;  /* 0x0000001204e0723c */ /* 0x000fe200000018d4 */
[----:B------:R-:W1:Y:S05]  /*6630*/  LDSM.16.M88.4 R16, [R233+0x3000] ;  /* 0x00300000e910783b */ /* 0x000e6a0000000200 */
[----:B------:R-:W-:Y:S06]  /*6640*/  HMMA.16816.F32 R212, R8, R12, R56 ;  /* 0x0000000c08d4723c */ /* 0x000fec0000001838 */
[C---:B------:R-:W-:Y:S01]  /*6650*/  HMMA.16816.F32 R56, R4.reuse, R14, R36 ;  /* 0x0000000e0438723c */ /* 0x040fe20000001824 */
[----:B------:R-:W2:Y:S05]  /*6660*/  LDSM.16.M88.4 R12, [R233+0x3800] ;  /* 0x00380000e90c783b */ /* 0x000eaa0000000200 */
[-C--:B-1----:R-:W-:Y:S06]  /*6670*/  HMMA.16816.F32 R248, R4, R16.reuse, R248 ;  /* 0x0000001004f8723c */ /* 0x082fec00000018f8 */
[----:B------:R-:W-:Y:S06]  /*6680*/  HMMA.16816.F32 R36, R8, R16, R64 ;  /* 0x000000100824723c */ /* 0x000fec0000001840 */
[----:B--2---:R-:W-:Y:S01]  /*6690*/  HMMA.16816.F32 R40, R4, R14, R44 ;  /* 0x0000000e0428723c */ /* 0x004fe2000000182c */
[----:B------:R-:W-:Y:S01]  /*66a0*/  IMAD.MOV.U32 R64, RZ, RZ, R20 ;  /* 0x000000ffff407224 */ /* 0x000fe200078e0014 */
[----:B------:R-:W-:Y:S01]  /*66b0*/  MOV R66, R2 ;  /* 0x0000000200427202 */ /* 0x000fe20000000f00 */
[----:B------:R-:W-:-:S02]  /*66c0*/  IMAD.MOV.U32 R65, RZ, RZ, R3 ;  /* 0x000000ffff417224 */ /* 0x000fc400078e0003 */
[----:B------:R-:W-:Y:S01]  /*66d0*/  IMAD.MOV.U32 R67, RZ, RZ, R0 ;  /* 0x000000ffff437224 */ /* 0x000fe200078e0000 */
[C---:B------:R-:W-:Y:S06]  /*66e0*/  HMMA.16816.F32 R44, R8.reuse, R18, R204 ;  /* 0x00000012082c723c */ /* 0x040fec00000018cc */
[----:B------:R-:W-:Y:S01]  /*66f0*/  IMAD.MOV.U32 R161, RZ, RZ, R248 ;  /* 0x000000ffffa17224 */ /* 0x000fe200078e00f8 */
[----:B------:R-:W-:Y:S01]  /*6700*/  HMMA.16816.F32 R28, R8, R14, R28 ;  /* 0x0000000e081c723c */ /* 0x000fe2000000181c */
[----:B------:R-:W-:Y:S02]  /*6710*/  IMAD.MOV.U32 R27, RZ, RZ, R249 ;  /* 0x000000ffff1b7224 */ /* 0x000fe400078e00f9 */
[----:B------:R-:W-:-:S02]  /*6720*/  IMAD.MOV.U32 R22, RZ, RZ, R250 ;  /* 0x000000ffff167224 */ /* 0x000fc400078e00fa */
[----:B------:R-:W-:Y:S02]  /*6730*/  IMAD.MOV.U32 R21, RZ, RZ, R251 ;  /* 0x000000ffff157224 */ /* 0x000fe400078e00fb */
[C---:B------:R-:W-:Y:S01]  /*6740*/  HMMA.16816.F32 R248, R4.reuse, R18, R52 ;  /* 0x0000001204f8723c */ /* 0x040fe20000001834 */
[----:B------:R-:W-:Y:S05]  /*6750*/  LDSM.16.M88.4 R16, [R242] ;  /* 0x00000000f210783b */ /* 0x000fea0000000200 */
[-C--:B------:R-:W-:Y:S01]  /*6760*/  HMMA.16816.F32 R52, R4, R12.reuse, R48 ;  /* 0x0000000c0434723c */ /* 0x080fe20000001830 */
[----:B------:R-:W1:Y:S05]  /*6770*/  LDSM.16.M88.4 R4, [R235+0x6000] ;  /* 0x00600000eb04783b */ /* 0x000e6a0000000200 */
[----:B------:R-:W-:Y:S01]  /*6780*/  HMMA.16816.F32 R48, R8, R12, R208 ;  /* 0x0000000c0830723c */ /* 0x000fe200000018d0 */
[----:B------:R-:W2:Y:S04]  /*6790*/  LDSM.16.M88.4 R8, [R235+0x4000] ;  /* 0x00400000eb08783b */ /* 0x000ea80000000200 */
[----:B------:R-:W3:Y:S01]  /*67a0*/  LDSM.16.M88.4 R12, [R241] ;  /* 0x00000000f10c783b */ /* 0x000ee20000000200 */
[-C--:B-1----:R-:W-:Y:S06]  /*67b0*/  HMMA.16816.F32 R64, R4, R16.reuse, R64 ;  /* 0x000000100440723c */ /* 0x082fec0000001840 */
[----:B--2---:R-:W-:Y:S06]  /*67c0*/  HMMA.16816.F32 R208, R8, R16, R220 ;  /* 0x0000001008d0723c */ /* 0x004fec00000018dc */
[-C--:B------:R-:W-:Y:S06]  /*67d0*/  HMMA.16816.F32 R224, R4, R18.reuse, R224 ;  /* 0x0000001204e0723c */ /* 0x080fec00000018e0 */
[C---:B------:R-:W-:Y:S01]  /*67e0*/  HMMA.16816.F32 R220, R8.reuse, R18, R216 ;  /* 0x0000001208dc723c */ /* 0x040fe200000018d8 */
[----:B------:R-:W1:Y:S05]  /*67f0*/  LDSM.16.M88.4 R16, [R240] ;  /* 0x00000000f010783b */ /* 0x000e6a0000000200 */
[----:B------:R-:W-:Y:S01]  /*6800*/  IMAD.MOV.U32 R20, RZ, RZ, R64 ;  /* 0x000000ffff147224 */ /* 0x000fe200078e0040 */
[----:B---3--:R-:W-:Y:S01]  /*6810*/  HMMA.16816.F32 R216, R8, R12, R212 ;  /* 0x0000000c08d8723c */ /* 0x008fe200000018d4 */
[----:B------:R-:W-:-:S02]  /*6820*/  IMAD.MOV.U32 R3, RZ, RZ, R65 ;  /* 0x000000ffff037224 */ /* 0x000fc400078e0041 */
[----:B------:R-:W-:Y:S02]  /*6830*/  IMAD.MOV.U32 R2, RZ, RZ, R66 ;  /* 0x000000ffff027224 */ /* 0x000fe400078e0042 */
[----:B------:R-:W-:Y:S01]  /*6840*/  IMAD.MOV.U32 R0, RZ, RZ, R67 ;  /* 0x000000ffff007224 */ /* 0x000fe200078e0043 */
[C---:B------:R-:W-:Y:S06]  /*6850*/  HMMA.16816.F32 R212, R4.reuse, R12, R60 ;  /* 0x0000000c04d4723c */ /* 0x040fec000000183c */
[----:B------:R-:W-:Y:S01]  /*6860*/  HMMA.16816.F32 R204, R4, R14, R56 ;  /* 0x0000000e04cc723c */ /* 0x000fe20000001838 */
[----:B------:R-:W-:-:S02]  /*6870*/  IMAD.MOV.U32 R60, RZ, RZ, R161 ;  /* 0x000000ffff3c7224 */ /* 0x000fc400078e00a1 */
[----:B------:R-:W-:Y:S02]  /*6880*/  IMAD.MOV.U32 R61, RZ, RZ, R27 ;  /* 0x000000ffff3d7224 */ /* 0x000fe400078e001b */
[----:B------:R-:W-:Y:S01]  /*6890*/  IMAD.MOV.U32 R62, RZ, RZ, R22 ;  /* 0x000000ffff3e7224 */ /* 0x000fe200078e0016 */
[----:B------:R-:W-:Y:S01]  /*68a0*/  HMMA.16816.F32 R64, R8, R14, R32 ;  /* 0x0000000e0840723c */ /* 0x000fe20000001820 */
[----:B------:R-:W2:Y:S01]  /*68b0*/  LDSM.16.M88.4 R12, [R239] ;  /* 0x00000000ef0c783b */ /* 0x000ea20000000200 */
[----:B------:R-:W-:Y:S02]  /*68c0*/  IMAD.MOV.U32 R63, RZ, RZ, R21 ;  /* 0x000000ffff3f7224 */ /* 0x000fe400078e0015 */
[----:B------:R-:W-:Y:S02]  /*68d0*/  IMAD.MOV.U32 R56, RZ, RZ, R20 ;  /* 0x000000ffff387224 */ /* 0x000fe400078e0014 */
[----:B------:R-:W-:Y:S02]  /*68e0*/  IMAD.MOV.U32 R57, RZ, RZ, R3 ;  /* 0x000000ffff397224 */ /* 0x000fe400078e0003 */
[----:B------:R-:W-:-:S02]  /*68f0*/  IMAD.MOV.U32 R58, RZ, RZ, R2 ;  /* 0x000000ffff3a7224 */ /* 0x000fc400078e0002 */
[----:B------:R-:W-:Y:S01]  /*6900*/  IMAD.MOV.U32 R59, RZ, RZ, R0 ;  /* 0x000000ffff3b7224 */ /* 0x000fe200078e0000 */
[C---:B-1----:R-:W-:Y:S06]  /*6910*/  HMMA.16816.F32 R60, R4.reuse, R16, R60 ;  /* 0x00000010043c723c */ /* 0x042fec000000183c */
[----:B------:R-:W-:-:S15]  /*6920*/  HMMA.16816.F32 R32, R4, R18, R248 ;  /* 0x000000120420723c */ /* 0x000fde00000018f8 */
[----:B------:R-:W-:-:S03]  /*6930*/  NOP ;  /* 0x0000000000007918 */ /* 0x000fc60000000000 */
[----:B------:R-:W-:Y:S01]  /*6940*/  IMAD.MOV.U32 R20, RZ, RZ, R60 ;  /* 0x000000ffff147224 */ /* 0x000fe200078e003c */
[----:B------:R-:W-:Y:S01]  /*6950*/  MOV R3, R61 ;  /* 0x0000003d00037202 */ /* 0x000fe20000000f00 */
[----:B------:R-:W-:Y:S01]  /*6960*/  IMAD.MOV.U32 R2, RZ, RZ, R62 ;  /* 0x000000ffff027224 */ /* 0x000fe200078e003e */
[C---:B--2---:R-:W-:Y:S01]  /*6970*/  HMMA.16816.F32 R248, R4.reuse, R12, R52 ;  /* 0x0000000c04f8723c */ /* 0x044fe20000001834 */
[----:B------:R-:W-:Y:S02]  /*6980*/  IMAD.MOV.U32 R0, RZ, RZ, R63 ;  /* 0x000000ffff007224 */ /* 0x000fe400078e003f */
[----:B------:R-:W-:Y:S02]  /*6990*/  IMAD.MOV.U32 R161, RZ, RZ, R32 ;  /* 0x000000ffffa17224 */ /* 0x000fe400078e0020 */
[----:B------:R-:W-:Y:S01]  /*69a0*/  IMAD.MOV.U32 R27, RZ, RZ, R33 ;  /* 0x000000ffff1b7224 */ /* 0x000fe200078e0021 */
[----:B------:R-:W-:Y:S01]  /*69b0*/  HMMA.16816.F32 R60, R4, R14, R40 ;  /* 0x0000000e043c723c */ /* 0x000fe20000001828 */
[----:B------:R-:W-:Y:S01]  /*69c0*/  IMAD.MOV.U32 R22, RZ, RZ, R34 ;  /* 0x000000ffff167224 */ /* 0x000fe200078e0022 */
[----:B------:R-:W-:Y:S01]  /*69d0*/  LDSM.16.M88.4 R4, [R237+0x6000] ;  /* 0x00600000ed04783b */ /* 0x000fe20000000200 */
[----:B------:R-:W-:-:S03]  /*69e0*/  IMAD.MOV.U32 R21, RZ, RZ, R35 ;  /* 0x000000ffff157224 */ /* 0x000fc600078e0023 */
[C---:B------:R-:W-:Y:S06]  /*69f0*/  HMMA.16816.F32 R40, R8.reuse, R16, R36 ;  /* 0x000000100828723c */ /* 0x040fec0000001824 */
[C---:B------:R-:W-:Y:S01]  /*6a00*/  HMMA.16816.F32 R36, R8.reuse, R18, R44 ;  /* 0x000000120824723c */ /* 0x040fe2000000182c */
[----:B------:R-:W1:Y:S05]  /*6a10*/  LDSM.16.M88.4 R16, [R232+0x2000] ;  /* 0x00200000e810783b */ /* 0x000e6a0000000200 */
[C---:B------:R-:W-:Y:S06]  /*6a20*/  HMMA.16816.F32 R32, R8.reuse, R12, R48 ;  /* 0x0000000c0820723c */ /* 0x040fec0000001830 */
[----:B------:R-:W-:Y:S01]  /*6a30*/  HMMA.16816.F32 R28, R8, R14, R28 ;  /* 0x0000000e081c723c */ /* 0x000fe2000000181c */
[----:B------:R-:W2:Y:S04]  /*6a40*/  LDSM.16.M88.4 R8, [R237+0x4000] ;  /* 0x00400000ed08783b */ /* 0x000ea80000000200 */
[----:B------:R-:W3:Y:S01]  /*6a50*/  LDSM.16.M88.4 R12, [R232+0x2800] ;  /* 0x00280000e80c783b */ /* 0x000ee20000000200 */
[C---:B-1----:R-:W-:Y:S06]  /*6a60*/  HMMA.16816.F32 R52, R4.reuse, R16, R56 ;  /* 0x000000100434723c */ /* 0x042fec0000001838 */
[----:B------:R-:W-:Y:S06]  /*6a70*/  HMMA.16816.F32 R56, R4, R18, R224 ;  /* 0x000000120438723c */ /* 0x000fec00000018e0 */
[C---:B--2---:R-:W-:Y:S06]  /*6a80*/  HMMA.16816.F32 R44, R8.reuse, R16, R208 ;  /* 0x00000010082c723c */ /* 0x044fec00000018d0 */
[----:B------:R-:W-:Y:S01]  /*6a90*/  HMMA.16816.F32 R48, R8, R18, R220 ;  /* 0x000000120830723c */ /* 0x000fe200000018dc */
[----:B------:R-:W1:Y:S05]  /*6aa0*/  LDSM.16.M88.4 R16, [R232+0x3000] ;  /* 0x00300000e810783b */ /* 0x000e6a0000000200 */
[C---:B---3--:R-:W-:Y:S06]  /*6ab0*/  HMMA.16816.F32 R224, R4.reuse, R12, R212 ;  /* 0x0000000c04e0723c */ /* 0x048fec00000018d4 */
[----:B------:R-:W-:Y:S06]  /*6ac0*/  HMMA.16816.F32 R212, R4, R14, R204 ;  /* 0x0000000e04d4723c */ /* 0x000fec00000018cc */
[----:B------:R-:W-:Y:S01]  /*6ad0*/  HMMA.16816.F32 R208, R8, R12, R216 ;  /* 0x0000000c08d0723c */ /* 0x000fe200000018d8 */
[----:B------:R-:W-:-:S02]  /*6ae0*/  IMAD.MOV.U32 R204, RZ, RZ, R20 ;  /* 0x000000ffffcc7224 */ /* 0x000fc400078e0014 */
[----:B------:R-:W-:Y:S02]  /*6af0*/  IMAD.MOV.U32 R205, RZ, RZ, R3 ;  /* 0x000000ffffcd7224 */ /* 0x000fe400078e0003 */
[----:B------:R-:W-:Y:S01]  /*6b00*/  IMAD.MOV.U32 R206, RZ, RZ, R2 ;  /* 0x000000ffffce7224 */ /* 0x000fe200078e0002 */
[----:B------:R-:W-:Y:S01]  /*6b10*/  HMMA.16816.F32 R220, R8, R14, R64 ;  /* 0x0000000e08dc723c */ /* 0x000fe20000001840 */
[----:B------:R-:W-:Y:S01]  /*6b20*/  IMAD.MOV.U32 R207, RZ, RZ, R0 ;  /* 0x000000ffffcf7224 */ /* 0x000fe200078e0000 */
[----:B------:R-:W2:Y:S01]  /*6b30*/  LDSM.16.M88.4 R12, [R232+0x3800] ;  /* 0x00380000e80c783b */ /* 0x000ea20000000200 */
[----:B------:R-:W-:Y:S02]  /*6b40*/  IMAD.MOV.U32 R216, RZ, RZ, R161 ;  /* 0x000000ffffd87224 */ /* 0x000fe400078e00a1 */
[----:B------:R-:W-:Y:S02]  /*6b50*/  IMAD.MOV.U32 R217, RZ, RZ, R27 ;  /* 0x000000ffffd97224 */ /* 0x000fe400078e001b */
[----:B------:R-:W-:-:S02]  /*6b60*/  IMAD.MOV.U32 R218, RZ, RZ, R22 ;  /* 0x000000ffffda7224 */ /* 0x000fc400078e0016 */
[----:B------:R-:W-:Y:S01]  /*6b70*/  IMAD.MOV.U32 R219, RZ, RZ, R21 ;  /* 0x000000ffffdb7224 */ /* 0x000fe200078e0015 */
[-C--:B-1----:R-:W-:Y:S06]  /*6b80*/  HMMA.16816.F32 R204, R4, R16.reuse, R204 ;  /* 0x0000001004cc723c */ /* 0x082fec00000018cc */
[----:B------:R-:W-:-:S15]  /*6b90*/  HMMA.16816.F32 R40, R8, R16, R40 ;  /* 0x000000100828723c */ /* 0x000fde0000001828 */
[----:B------:R-:W-:-:S03]  /*6ba0*/  NOP ;  /* 0x0000000000007918 */ /* 0x000fc60000000000 */
[----:B------:R-:W-:Y:S01]  /*6bb0*/  MOV R64, R204 ;  /* 0x000000cc00407202 */ /* 0x000fe20000000f00 */
[----:B------:R-:W-:Y:S01]  /*6bc0*/  IMAD.MOV.U32 R252, RZ, RZ, R205 ;  /* 0x000000fffffc7224 */ /* 0x000fe200078e00cd */
[----:B--2---:R-:W-:Y:S01]  /*6bd0*/  HMMA.16816.F32 R28, R8, R14, R28 ;  /* 0x0000000e081c723c */ /* 0x004fe2000000181c */
[----:B------:R-:W-:Y:S02]  /*6be0*/  IMAD.MOV.U32 R166, RZ, RZ, R206 ;  /* 0x000000ffffa67224 */ /* 0x000fe400078e00ce */
[----:B------:R-:W-:-:S03]  /*6bf0*/  IMAD.MOV.U32 R165, RZ, RZ, R207 ;  /* 0x000000ffffa57224 */ /* 0x000fc600078e00cf */
[-C--:B------:R-:W-:Y:S06]  /*6c00*/  HMMA.16816.F32 R204, R4, R18.reuse, R216 ;  /* 0x0000001204cc723c */ /* 0x080fec00000018d8 */
[C---:B------:R-:W-:Y:S01]  /*6c10*/  HMMA.16816.F32 R216, R8.reuse, R18, R36 ;  /* 0x0000001208d8723c */ /* 0x040fe20000001824 */
[----:B------:R-:W-:Y:S05]  /*6c20*/  LDSM.16.M88.4 R16, [R231+0x3000] ;  /* 0x00300000e710783b */ /* 0x000fea0000000200 */
[----:B------:R-:W-:Y:S01]  /*6c30*/  HMMA.16816.F32 R36, R8, R12, R32 ;  /* 0x0000000c0824723c */ /* 0x000fe20000001820 */
[----:B------:R-:W-:Y:S11]  /*6c40*/  LDSM.16.M88.4 R8, [R236+0x4000] ;  /* 0x00400000ec08783b */ /* 0x000ff60000000200 */
[----:B------:R-:W-:-:S02]  /*6c50*/  IMAD.MOV.U32 R20, RZ, RZ, R204 ;  /* 0x000000ffff147224 */ /* 0x000fc400078e00cc */
[----:B------:R-:W-:Y:S02]  /*6c60*/  IMAD.MOV.U32 R3, RZ, RZ, R205 ;  /* 0x000000ffff037224 */ /* 0x000fe400078e00cd */
[----:B------:R-:W-:Y:S02]  /*6c70*/  IMAD.MOV.U32 R2, RZ, RZ, R206 ;  /* 0x000000ffff027224 */ /* 0x000fe400078e00ce */
[----:B------:R-:W-:Y:S02]  /*6c80*/  IMAD.MOV.U32 R0, RZ, RZ, R207 ;  /* 0x000000ffff007224 */ /* 0x000fe400078e00cf */
[C---:B------:R-:W-:Y:S06]  /*6c90*/  HMMA.16816.F32 R204, R4.reuse, R12, R248 ;  /* 0x0000000c04cc723c */ /* 0x040fec00000018f8 */
[----:B------:R-:W-:Y:S01]  /*6ca0*/  HMMA.16816.F32 R248, R4, R14, R60 ;  /* 0x0000000e04f8723c */ /* 0x000fe2000000183c */
[----:B------:R-:W1:Y:S04]  /*6cb0*/  LDSM.16.M88.4 R12, [R231+0x2000] ;  /* 0x00200000e70c783b */ /* 0x000e680000000200 */
[----:B------:R-:W2:Y:S02]  /*6cc0*/  LDSM.16.M88.4 R4, [R236+0x6000] ;  /* 0x00600000ec04783b */ /* 0x000ea40000000200 */
[----:B------:R-:W-:-:S11]  /*6cd0*/  IMAD.MOV.U32 R63, RZ, RZ, R64 ;  /* 0x000000ffff3f7224 */ /* 0x000fd600078e0040 */
[----:B------:R-:W-:Y:S02]  /*6ce0*/  IMAD.MOV.U32 R161, RZ, RZ, R204 ;  /* 0x000000ffffa17224 */ /* 0x000fe400078e00cc */
[----:B------:R-:W-:Y:S02]  /*6cf0*/  IMAD.MOV.U32 R27, RZ, RZ, R205 ;  /* 0x000000ffff1b7224 */ /* 0x000fe400078e00cd */
[----:B------:R-:W-:Y:S02]  /*6d00*/  IMAD.MOV.U32 R22, RZ, RZ, R206 ;  /* 0x000000ffff167224 */ /* 0x000fe400078e00ce */
[----:B------:R-:W-:Y:S01]  /*6d10*/  IMAD.MOV.U32 R21, RZ, RZ, R207 ;  /* 0x000000ffff157224 */ /* 0x000fe200078e00cf */
[-C--:B-1----:R-:W-:Y:S06]  /*6d20*/  HMMA.16816.F32 R32, R8, R12.reuse, R44 ;  /* 0x0000000c0820723c */ /* 0x082fec000000182c */
[C---:B--2---:R-:W-:Y:S06]  /*6d30*/  HMMA.16816.F32 R204, R4.reuse, R12, R52 ;  /* 0x0000000c04cc723c */ /* 0x044fec0000001834 */
[-C--:B------:R-:W-:Y:S06]  /*6d40*/  HMMA.16816.F32 R64, R4, R14.reuse, R56 ;  /* 0x0000000e0440723c */ /* 0x080fec0000001838 */
[C---:B------:R-:W-:Y:S01]  /*6d50*/  HMMA.16816.F32 R44, R8.reuse, R14, R48 ;  /* 0x0000000e082c723c */ /* 0x040fe20000001830 */
[----:B------:R-:W1:Y:S05]  /*6d60*/  LDSM.16.M88.4 R12, [R231+0x2800] ;  /* 0x00280000e70c783b */ /* 0x000e6a0000000200 */
[----:B------:R-:W-:Y:S01]  /*6d70*/  HMMA.16816.F32 R52, R8, R16, R40 ;  /* 0x000000100834723c */ /* 0x000fe20000001828 */
[----:B------:R-:W-:Y:S01]  /*6d80*/  IMAD.MOV.U32 R48, RZ, RZ, R63 ;  /* 0x000000ffff307224 */ /* 0x000fe200078e003f */
[----:B------:R-:W-:Y:S01]  /*6d90*/  MOV R50, R166 ;  /* 0x000000a600327202 */ /* 0x000fe20000000f00 */
[----:B------:R-:W-:-:S02]  /*6da0*/  IMAD.MOV.U32 R49, RZ, RZ, R252 ;  /* 0x000000ffff317224 */ /* 0x000fc400078e00fc */
[----:B------:R-:W-:Y:S01]  /*6db0*/  IMAD.MOV.U32 R51, RZ, RZ, R165 ;  /* 0x000000ffff337224 */ /* 0x000fe200078e00a5 */
[----:B------:R-:W-:Y:S06]  /*6dc0*/  HMMA.16816.F32 R40, R8, R18, R216 ;  /* 0x000000120828723c */ /* 0x000fec00000018d8 */
[----:B------:R-:W-:Y:S06]  /*6dd0*/  HMMA.16816.F32 R48, R4, R16, R48 ;  /* 0x000000100430723c */ /* 0x000fec0000001830 */
[C---:B-1----:R-:W-:Y:S06]  /*6de0*/  HMMA.16816.F32 R56, R8.reuse, R14, R220 ;  /* 0x0000000e0838723c */ /* 0x042fec00000018dc */
[----:B------:R-:W-:Y:S01]  /*6df0*/  HMMA.16816.F32 R208, R8, R12, R208 ;  /* 0x0000000c08d0723c */ /* 0x000fe200000018d0 */
[----:B------:R-:W-:-:S02]  /*6e00*/  IMAD.MOV.U32 R222, RZ, RZ, R2 ;  /* 0x000000ffffde7224 */ /* 0x000fc400078e0002 */
[----:B------:R-:W1:Y:S01]  /*6e10*/  S2R R2, SR_TID.X ;  /* 0x0000000000027919 */ /* 0x000e620000002100 */
[----:B------:R-:W-:Y:S02]  /*6e20*/  IMAD.MOV.U32 R223, RZ, RZ, R0 ;  /* 0x000000ffffdf7224 */ /* 0x000fe400078e0000 */
[C---:B------:R-:W-:Y:S01]  /*6e30*/  HMMA.16816.F32 R60, R4.reuse, R12, R224 ;  /* 0x0000000c043c723c */ /* 0x040fe200000018e0 */
[----:B------:R-:W-:Y:S02]  /*6e40*/  VIADD R0, R246, 0xfffffffe ;  /* 0xfffffffef6007836 */ /* 0x000fe40000000000 */
[----:B------:R-:W-:Y:S02]  /*6e50*/  IMAD.MOV.U32 R220, RZ, RZ, R20 ;  /* 0x000000ffffdc7224 */ /* 0x000fe400078e0014 */
[----:B------:R-:W-:Y:S01]  /*6e60*/  IMAD.MOV.U32 R221, RZ, RZ, R3 ;  /* 0x000000ffffdd7224 */ /* 0x000fe200078e0003 */
[----:B------:R-:W-:Y:S01]  /*6e70*/  HMMA.16816.F32 R212, R4, R14, R212 ;  /* 0x0000000e04d4723c */ /* 0x000fe200000018d4 */
[----:B------:R-:W2:Y:S01]  /*6e80*/  LDSM.16.M88.4 R12, [R231+0x3800] ;  /* 0x00380000e70c783b */ /* 0x000ea20000000200 */
[----:B------:R-:W-:Y:S01]  /*6e90*/  IMAD.MOV.U32 R224, RZ, RZ, R161 ;  /* 0x000000ffffe07224 */ /* 0x000fe200078e00a1 */
[----:B------:R-:W-:-:S04]  /*6ea0*/  DEPBAR.LE SB0, 0x0 ;  /* 0x000080000000791a */ /* 0x000fc80000000000 */
[----:B------:R-:W-:Y:S01]  /*6eb0*/  IMAD.MOV.U32 R225, RZ, RZ, R27 ;  /* 0x000000ffffe17224 */ /* 0x000fe200078e001b */
[----:B------:R-:W-:Y:S01]  /*6ec0*/  HMMA.16816.F32 R220, R4, R18, R220 ;  /* 0x0000001204dc723c */ /* 0x000fe200000018dc */
[----:B------:R-:W-:Y:S02]  /*6ed0*/  IMAD.MOV.U32 R226, RZ, RZ, R22 ;  /* 0x000000ffffe27224 */ /* 0x000fe400078e0016 */
[----:B------:R-:W-:Y:S02]  /*6ee0*/  IMAD.MOV.U32 R227, RZ, RZ, R21 ;  /* 0x000000ffffe37224 */ /* 0x000fe400078e0015 */
[----:B-1----:R-:W-:-:S05]  /*6ef0*/  IMAD.SHL.U32 R2, R2, 0x2, RZ ;  /* 0x0000000202027824 */ /* 0x002fca00078e00ff */
[----:B------:R-:W-:-:S05]  /*6f00*/  LOP3.LUT R2, R2, 0x6, RZ, 0xc0, !PT ;  /* 0x0000000602027812 */ /* 0x000fca00078ec0ff */
[----:B------:R-:W-:-:S04]  /*6f10*/  IMAD R0, R0, 0x40, R2 ;  /* 0x0000004000007824 */ /* 0x000fc800078e0202 */
[C---:B------:R-:W-:Y:S01]  /*6f20*/  VIADD R2, R0.reuse, 0x1 ;  /* 0x0000000100027836 */ /* 0x040fe20000000000 */
[CC--:B------:R-:W-:Y:S01]  /*6f30*/  ISETP.GE.AND P3, PT, R0.reuse, R23.reuse, PT ;  /* 0x000000170000720c */ /* 0x0c0fe20003f66270 */
[C---:B------:R-:W-:Y:S01]  /*6f40*/  VIADD R3, R0.reuse, 0x31 ;  /* 0x0000003100037836 */ /* 0x040fe20000000000 */
[-C--:B------:R-:W-:Y:S01]  /*6f50*/  ISETP.GE.AND P0, PT, R0, R24.reuse, PT ;  /* 0x000000180000720c */ /* 0x080fe20003f06270 */
[C---:B--2---:R-:W-:Y:S01]  /*6f60*/  HMMA.16816.F32 R224, R4.reuse, R12, R224 ;  /* 0x0000000c04e0723c */ /* 0x044fe200000018e0 */
[C---:B------:R-:W-:Y:S01]  /*6f70*/  ISETP.GE.AND P6, PT, R2.reuse, R23, PT ;  /* 0x000000170200720c */ /* 0x040fe20003fc6270 */
[----:B------:R-:W-:Y:S01]  /*6f80*/  BAR.SYNC.DEFER_BLOCKING 0x0 ;  /* 0x0000000000007b1d */ /* 0x000fe20000010000 */
[C---:B------:R-:W-:Y:S02]  /*6f90*/  ISETP.GE.AND P5, PT, R2.reuse, R24, PT ;  /* 0x000000180200720c */ /* 0x040fe40003fa6270 */
[CC--:B------:R-:W-:Y:S01]  /*6fa0*/  ISETP.GE.AND P1, PT, R2.reuse, R25.reuse, PT ;  /* 0x000000190200720c */ /* 0x0c0fe20003f26270 */
[----:B------:R-:W-:Y:S01]  /*6fb0*/  HMMA.16816.F32 R248, R4, R14, R248 ;  /* 0x0000000e04f8723c */ /* 0x000fe200000018f8 */
[----:B------:R-:W-:Y:S01]  /*6fc0*/  ISETP.GE.AND P4, PT, R2, R26, PT ;  /* 0x0000001a0200720c */ /* 0x000fe20003f86270 */
[C---:B------:R-:W-:Y:S01]  /*6fd0*/  VIADD R2, R0.reuse, 0x8 ;  /* 0x0000000800027836 */ /* 0x040fe20000000000 */
[----:B------:R-:W-:-:S02]  /*6fe0*/  ISETP.GE.AND P2, PT, R0, R25, PT ;  /* 0x000000190000720c */ /* 0x000fc40003f46270 */
[----:B------:R-:W-:Y:S01]  /*6ff0*/  FSEL R19, R205, -INF , !P1 ;  /* 0xff800000cd137808 */ /* 0x000fe20004800000 */
[C---:B------:R-:W-:Y:S01]  /*7000*/  HMMA.16816.F32 R36, R8.reuse, R12, R36 ;  /* 0x0000000c0824723c */ /* 0x040fe20000001824 */
[----:B------:R-:W-:Y:S01]  /*7010*/  FSEL R6, R32, -INF , !P3 ;  /* 0xff80000020067808 */ /* 0x000fe20005800000 */
[C---:B------:R-:W-:Y:S01]  /*7020*/  VIADD R4, R0.reuse, 0x30 ;  /* 0x0000003000047836 */ /* 0x040fe20000000000 */
[-C--:B------:R-:W-:Y:S02]  /*7030*/  ISETP.GE.AND P3, PT, R0, R26.reuse, PT ;  /* 0x0000001a0000720c */ /* 0x080fe40003f66270 */
[----:B------:R-:W-:Y:S01]  /*7040*/  ISETP.GE.AND P1, PT, R2, R26, PT ;  /* 0x0000001a0200720c */ /* 0x000fe20003f26270 */
[----:B------:R-:W-:Y:S01]  /*7050*/  HMMA.16816.F32 R28, R8, R14, R28 ;  /* 0x0000000e081c723c */ /* 0x000fe2000000181c */
[----:B------:R-:W-:Y:S02]  /*7060*/  FSEL R13, R204, -INF , !P2 ;  /* 0xff800000cc0d7808 */ /* 0x000fe40005000000 */
[----:B------:R-:W-:-:S02]  /*7070*/  FSEL R17, R206, -INF , !P3 ;  /* 0xff800000ce117808 */ /* 0x000fc40005800000 */
[----:B------:R-:W-:Y:S02]  /*7080*/  ISETP.GE.AND P2, PT, R2, R24, PT ;  /* 0x000000180200720c */ /* 0x000fe40003f46270 */
[----:B------:R-:W-:Y:S02]  /*7090*/  FSEL R11, R34, -INF , !P0 ;  /* 0xff800000220b7808 */ /* 0x000fe40004000000 */
[C---:B------:R-:W-:Y:S02]  /*70a0*/  ISETP.GE.AND P0, PT, R2.reuse, R23, PT ;  /* 0x000000170200720c */ /* 0x040fe40003f06270 */
[----:B------:R-:W-:Y:S02]  /*70b0*/  ISETP.GE.AND P3, PT, R2, R25, PT ;  /* 0x000000190200720c */ /* 0x000fe40003f66270 */
[----:B------:R-:W-:Y:S02]  /*70c0*/  IADD3 R2, R0, 0x9, RZ ;  /* 0x0000000900027810 */ /* 0x000fe40007ffe0ff */
[----:B------:R-:W-:-:S02]  /*70d0*/  FSEL R27, R207, -INF , !P4 ;  /* 0xff800000cf1b7808 */ /* 0x000fc40006000000 */
[----:B------:R-:W-:Y:S02]  /*70e0*/  FSEL R8, R33, -INF , !P6 ;  /* 0xff80000021087808 */ /* 0x000fe40007000000 */
[----:B------:R-:W-:Y:S02]  /*70f0*/  FSEL R12, R35, -INF , !P5 ;  /* 0xff800000230c7808 */ /* 0x000fe40006800000 */
[----:B------:R-:W-:Y:S02]  /*7100*/  FSEL R10, R44, -INF , !P0 ;  /* 0xff8000002c0a7808 */ /* 0x000fe40004000000 */
[C---:B------:R-:W-:Y:S02]  /*7110*/  ISETP.GE.AND P6, PT, R2.reuse, R23, PT ;  /* 0x000000170200720c */ /* 0x040fe40003fc6270 */
[C---:B------:R-:W-:Y:S02]  /*7120*/  ISETP.GE.AND P5, PT, R2.reuse, R24, PT ;  /* 0x000000180200720c */ /* 0x040fe40003fa6270 */
[----:B------:R-:W-:-:S02]  /*7130*/  ISETP.GE.AND P4, PT, R2, R25, PT ;  /* 0x000000190200720c */ /* 0x000fc40003f86270 */
[----:B------:R-:W-:Y:S01]  /*7140*/  ISETP.GE.AND P0, PT, R2, R26, PT ;  /* 0x0000001a0200720c */ /* 0x000fe20003f06270 */
[----:B------:R-:W-:Y:S01]  /*7150*/  VIADD R2, R0, 0x10 ;  /* 0x0000001000027836 */ /* 0x000fe20000000000 */
[----:B------:R-:W-:Y:S02]  /*7160*/  FSEL R14, R46, -INF , !P2 ;  /* 0xff8000002e0e7808 */ /* 0x000fe40005000000 */
[----:B------:R-:W-:Y:S02]  /*7170*/  FSEL R18, R64, -INF , !P3 ;  /* 0xff80000040127808 */ /* 0x000fe40005800000 */
[----:B------:R-:W-:Y:S02]  /*7180*/  FSEL R32, R66, -INF , !P1 ;  /* 0xff80000042207808 */ /* 0x000fe40004800000 */
[----:B------:R-:W-:Y:S02]  /*7190*/  FSEL R22, R65, -INF , !P4 ;  /* 0xff80000041167808 */ /* 0x000fe40006000000 */
[----:B------:R-:W-:-:S02]  /*71a0*/  ISETP.GE.AND P2, PT, R2, R23, PT ;  /* 0x000000170200720c */ /* 0x000fc40003f46270 */
[C---:B------:R-:W-:Y:S02]  /*71b0*/  ISETP.GE.AND P3, PT, R2.reuse, R24, PT ;  /* 0x000000180200720c */ /* 0x040fe40003f66270 */
[C---:B------:R-:W-:Y:S02]  /*71c0*/  ISETP.GE.AND P1, PT, R2.reuse, R25, PT ;  /* 0x000000190200720c */ /* 0x040fe40003f26270 */
[----:B------:R-:W-:Y:S01]  /*71d0*/  ISETP.GE.AND P4, PT, R2, R26, PT ;  /* 0x0000001a0200720c */ /* 0x000fe20003f86270 */
[----:B------:R-:W-:Y:S01]  /*71e0*/  VIADD R2, R0, 0x11 ;  /* 0x0000001100027836 */ /* 0x000fe20000000000 */
[----:B------:R-:W-:Y:S02]  /*71f0*/  FSEL R33, R67, -INF , !P0 ;  /* 0xff80000043217808 */ /* 0x000fe40004000000 */
[----:B------:R-:W-:Y:S02]  /*7200*/  FSEL R9, R45, -INF , !P6 ;  /* 0xff8000002d097808 */ /* 0x000fe40007000000 */
[----:B------:R-:W-:-:S02]  /*7210*/  FSEL R16, R47, -INF , !P5 ;  /* 0xff8000002f107808 */ /* 0x000fc40006800000 */
[----:B------:R-:W-:Y:S01]  /*7220*/  FSEL R64, R208, -INF , !P2 ;  /* 0xff800000d0407808 */ /* 0x000fe20005000000 */
[----:B------:R-:W-:Y:S01]  /*7230*/  IMAD.MOV.U32 R208, RZ, RZ, R246 ;  /* 0x000000ffffd07224 */ /* 0x000fe200078e00f6 */
[C---:B------:R-:W-:Y:S02]  /*7240*/  ISETP.GE.AND P0, PT, R2.reuse, R23, PT ;  /* 0x000000170200720c */ /* 0x040fe40003f06270 */
[C---:B------:R-:W-:Y:S02]  /*7250*/  ISETP.GE.AND P6, PT, R2.reuse, R24, PT ;  /* 0x000000180200720c */ /* 0x040fe40003fc6270 */
[C---:B------:R-:W-:Y:S02]  /*7260*/  ISETP.GE.AND P5, PT, R2.reuse, R25, PT ;  /* 0x000000190200720c */ /* 0x040fe40003fa6270 */
[----:B------:R-:W-:Y:S01]  /*7270*/  ISETP.GE.AND P2, PT, R2, R26, PT ;  /* 0x0000001a0200720c */ /* 0x000fe20003f46270 */
[----:B------:R-:W-:Y:S01]  /*7280*/  VIADD R2, R0, 0x18 ;  /* 0x0000001800027836 */ /* 0x000fe20000000000 */
        /* <DEDUP_REMOVED lines=21> */
[----:B------:R-:W-:Y:S02]  /*73e0*/  FSEL R46, R213, -INF , !P2 ;  /* 0xff800000d52e7808 */ /* 0x000fe40005000000 */
        /* <DEDUP_REMOVED lines=32> */
[----:B------:R-:W-:Y:S01]  /*75f0*/  FSEL R213, R42, -INF , !P0 ;  /* 0xff8000002ad57808 */ /* 0x000fe20004000000 */
[----:B------:R-:W-:Y:S01]  /*7600*/  VIADD R0, R0, 0x39 ;  /* 0x0000003900007836 */ /* 0x000fe20000000000 */
[----:B------:R-:W-:-:S02]  /*7610*/  FSEL R220, R220, -INF , !P2 ;  /* 0xff800000dcdc7808 */ /* 0x000fc40005000000 */
[-C--:B------:R-:W-:Y:S02]  /*7620*/  ISETP.GE.AND P0, PT, R4, R23.reuse, PT ;  /* 0x000000170400720c */ /* 0x080fe40003f06270 */
[----:B------:R-:W-:Y:S02]  /*7630*/  ISETP.GE.AND P2, PT, R3, R23, PT ;  /* 0x000000170300720c */ /* 0x000fe40003f46270 */
[----:B------:R-:W-:Y:S02]  /*7640*/  FSEL R216, R36, -INF , !P0 ;  /* 0xff80000024d87808 */ /* 0x000fe40004000000 */
[----:B------:R-:W-:Y:S02]  /*7650*/  FSEL R215, R37, -INF , !P2 ;  /* 0xff80000025d77808 */ /* 0x000fe40005000000 */
[-C--:B------:R-:W-:Y:S02]  /*7660*/  ISETP.GE.AND P0, PT, R3, R24.reuse, PT ;  /* 0x000000180300720c */ /* 0x080fe40003f06270 */
[----:B------:R-:W-:-:S02]  /*7670*/  ISETP.GE.AND P2, PT, R2, R24, PT ;  /* 0x000000180200720c */ /* 0x000fc40003f46270 */
[----:B------:R-:W-:Y:S02]  /*7680*/  FSEL R5, R222, -INF , !P6 ;  /* 0xff800000de057808 */ /* 0x000fe40007000000 */
[----:B------:R-:W-:Y:S02]  /*7690*/  FSEL R246, R39, -INF , !P0 ;  /* 0xff80000027f67808 */ /* 0x000fe40004000000 */
[----:B------:R-:W-:Y:S01]  /*76a0*/  FSEL R222, R30, -INF , !P2 ;  /* 0xff8000001ede7808 */ /* 0x000fe20005000000 */
[----:B------:R1:W-:Y:S01]  /*76b0*/  STL [R1], R5 ;  /* 0x0000000501007387 */ /* 0x0003e20000100800 */
[C---:B------:R-:W-:Y:S02]  /*76c0*/  ISETP.GE.AND P0, PT, R3.reuse, R25, PT ;  /* 0x000000190300720c */ /* 0x040fe40003f06270 */
[----:B------:R-:W-:Y:S02]  /*76d0*/  ISETP.GE.AND P2, PT, R3, R26, PT ;  /* 0x0000001a0300720c */ /* 0x000fe40003f46270 */
[----:B------:R-:W-:-:S02]  /*76e0*/  FMNMX.FTZ R3, R164, R6, !PT ;  /* 0x00000006a4037209 */ /* 0x000fc40007810000 */
[----:B------:R-:W-:Y:S02]  /*76f0*/  FSEL R205, R41, -INF , !P1 ;  /* 0xff80000029cd7808 */ /* 0x000fe40004800000 */
[----:B------:R-:W-:Y:S02]  /*7700*/  FSEL R206, R43, -INF , !P3 ;  /* 0xff8000002bce7808 */ /* 0x000fe40005800000 */
[----:B------:R-:W-:Y:S02]  /*7710*/  ISETP.GE.AND P1, PT, R0, R23, PT ;  /* 0x000000170000720c */ /* 0x000fe40003f26270 */
[----:B------:R-:W-:Y:S02]  /*7720*/  ISETP.GE.AND P3, PT, R4, R24, PT ;  /* 0x000000180400720c */ /* 0x000fe40003f66270 */
[----:B------:R-:W-:Y:S02]  /*7730*/  FMNMX.FTZ R3, R8, R3, !PT ;  /* 0x0000000308037209 */ /* 0x000fe40007810000 */
[----:B------:R-:W-:-:S02]  /*7740*/  FSEL R207, R29, -INF , !P1 ;  /* 0xff8000001dcf7808 */ /* 0x000fc40004800000 */
[----:B------:R-:W-:Y:S02]  /*7750*/  FSEL R217, R38, -INF , !P3 ;  /* 0xff80000026d97808 */ /* 0x000fe40005800000 */
[C---:B------:R-:W-:Y:S02]  /*7760*/  ISETP.GE.AND P1, PT, R4.reuse, R25, PT ;  /* 0x000000190400720c */ /* 0x040fe40003f26270 */
[----:B------:R-:W-:Y:S02]  /*7770*/  ISETP.GE.AND P3, PT, R4, R26, PT ;  /* 0x0000001a0400720c */ /* 0x000fe40003f66270 */
[----:B------:R-:W-:Y:S02]  /*7780*/  FMNMX.FTZ R4, R10, R3, !PT ;  /* 0x000000030a047209 */ /* 0x000fe40007810000 */
[----:B------:R-:W-:Y:S02]  /*7790*/  FMNMX.FTZ R3, R163, R11, !PT ;  /* 0x0000000ba3037209 */ /* 0x000fe40007810000 */
[----:B------:R-:W-:-:S02]  /*77a0*/  FMNMX.FTZ R4, R9, R4, !PT ;  /* 0x0000000409047209 */ /* 0x000fc40007810000 */
[----:B------:R-:W-:Y:S02]  /*77b0*/  FMNMX.FTZ R3, R12, R3, !PT ;  /* 0x000000030c037209 */ /* 0x000fe40007810000 */
[----:B------:R-:W-:Y:S02]  /*77c0*/  FMNMX.FTZ R4, R64, R4, !PT ;  /* 0x0000000440047209 */ /* 0x000fe40007810000 */
[----:B------:R-:W-:Y:S02]  /*77d0*/  FMNMX.FTZ R3, R14, R3, !PT ;  /* 0x000000030e037209 */ /* 0x000fe40007810000 */
[----:B------:R-:W-:Y:S02]  /*77e0*/  FMNMX.FTZ R4, R60, R4, !PT ;  /* 0x000000043c047209 */ /* 0x000fe40007810000 */
[----:B------:R-:W-:Y:S02]  /*77f0*/  FMNMX.FTZ R3, R16, R3, !PT ;  /* 0x0000000310037209 */ /* 0x000fe40007810000 */
[----:B------:R-:W-:-:S02]  /*7800*/  FMNMX.FTZ R4, R44, R4, !PT ;  /* 0x000000042c047209 */ /* 0x000fc40007810000 */
[----:B------:R-:W-:Y:S02]  /*7810*/  FMNMX.FTZ R3, R65, R3, !PT ;  /* 0x0000000341037209 */ /* 0x000fe40007810000 */
[----:B------:R-:W-:Y:S02]  /*7820*/  ISETP.GE.AND P6, PT, R2, R23, PT ;  /* 0x000000170200720c */ /* 0x000fe40003fc6270 */
[----:B------:R-:W-:Y:S02]  /*7830*/  FMNMX.FTZ R4, R34, R4, !PT ;  /* 0x0000000422047209 */ /* 0x000fe40007810000 */
[----:B------:R-:W-:Y:S02]  /*7840*/  FMNMX.FTZ R3, R62, R3, !PT ;  /* 0x000000033e037209 */ /* 0x000fe40007810000 */
[----:B------:R-:W-:Y:S02]  /*7850*/  FSEL R214, R28, -INF , !P6 ;  /* 0xff8000001cd67808 */ /* 0x000fe40007000000 */
[----:B------:R-:W-:-:S02]  /*7860*/  FMNMX.FTZ R4, R59, R4, !PT ;  /* 0x000000043b047209 */ /* 0x000fc40007810000 */
[----:B------:R-:W-:Y:S02]  /*7870*/  FSEL R225, R225, -INF , !P0 ;  /* 0xff800000e1e17808 */ /* 0x000fe40004000000 */
[----:B------:R-:W-:Y:S02]  /*7880*/  ISETP.GE.AND P6, PT, R0, R24, PT ;  /* 0x000000180000720c */ /* 0x000fe40003fc6270 */
[----:B------:R-:W-:Y:S02]  /*7890*/  ISETP.NE.AND P0, PT, R208, 0x2, PT ;  /* 0x00000002d000780c */ /* 0x000fe40003f05270 */
[----:B------:R-:W-:Y:S02]  /*78a0*/  FMNMX.FTZ R3, R45, R3, !PT ;  /* 0x000000032d037209 */ /* 0x000fe40007810000 */
        /* <DEDUP_REMOVED lines=9> */
[----:B------:R-:W-:Y:S02]  /*7940*/  FSEL R221, R221, -INF , !P5 ;  /* 0xff800000dddd7808 */ /* 0x000fe40006800000 */
[----:B------:R-:W-:Y:S02]  /*7950*/  ISETP.GE.AND P5, PT, R0, R25, PT ;  /* 0x000000190000720c */ /* 0x000fe40003fa6270 */
[----:B------:R-:W-:Y:S02]  /*7960*/  FMNMX.FTZ R15, R252, R2, !PT ;  /* 0x00000002fc0f7209 */ /* 0x000fe40007810000 */
[----:B------:R-:W-:Y:S01]  /*7970*/  FMNMX.FTZ R7, R216, R3, !PT ;  /* 0x00000003d8077209 */ /* 0x000fe20007810000 */
[----:B-1----:R-:W-:Y:S08]  /*7980*/  @!P0 BRA `(.L_x_3) ;  /* 0x0000000000788947 */ /* 0x002ff00003800000 */
[----:B------:R-:W2:Y:S04]  /*7990*/  LDL.64 R50, [R1+0x28] ;  /* 0x0000280001327983 */ /* 0x000ea80000100a00 */
[----:B------:R-:W3:Y:S01]  /*79a0*/  LDL.64 R210, [R1+0x20] ;  /* 0x0000200001d27983 */ /* 0x000ee20000100a00 */
[----:B------:R-:W-:-:S05]  /*79b0*/  VIADD R2, R208, 0xfffffffd ;  /* 0xfffffffdd0027836 */ /* 0x000fca0000000000 */
[----:B------:R-:W-:-:S05]  /*79c0*/  SHF.R.S32.HI R3, RZ, 0x1f, R2 ;  /* 0x0000001fff037819 */ /* 0x000fca0000011402 */
[----:B------:R-:W-:-:S04]  /*79d0*/  IMAD R3, R3, UR10, RZ ;  /* 0x0000000a03037c24 */ /* 0x000fc8000f8e02ff */
[C---:B------:R-:W-:Y:S02]  /*79e0*/  IMAD R4, R2.reuse, UR11, R3 ;  /* 0x0000000b02047c24 */ /* 0x040fe4000f8e0203 */
[----:B------:R-:W-:-:S04]  /*79f0*/  IMAD.WIDE.U32 R2, R2, UR10, RZ ;  /* 0x0000000a02027c25 */ /* 0x000fc8000f8e00ff */
[----:B------:R-:W-:Y:S01]  /*7a00*/  IMAD.IADD R4, R3, 0x1, R4 ;  /* 0x0000000103047824 */ /* 0x000fe200078e0204 */
[----:B--2---:R-:W-:-:S04]  /*7a10*/  LEA R3, P0, R2, R50, 0x6 ;  /* 0x0000003202037211 */ /* 0x004fc800078030ff */
[----:B---3--:R-:W-:Y:S02]  /*7a20*/  LEA.HI.X R4, R2, R211, R4, 0x6, P0 ;  /* 0x000000d302047211 */ /* 0x008fe400000f3404 */
[----:B------:R-:W-:-:S04]  /*7a30*/  LEA R2, P0, R3, UR8, 0x1 ;  /* 0x0000000803027c11 */ /* 0x000fc8000f8008ff */
[----:B------:R-:W-:-:S05]  /*7a40*/  LEA.HI.X R3, R3, UR9, R4, 0x1, P0 ;  /* 0x0000000903037c11 */ /* 0x000fca00080f0c04 */
[----:B------:R-:W-:Y:S01]  /*7a50*/  @!PT LDS RZ, [RZ] ;  /* 0x00000000fffff984 */ /* 0x000fe20000000800 */
[----:B------:R-:W-:Y:S01]  /*7a60*/  @!PT LDS RZ, [RZ] ;  /* 0x00000000fffff984 */ /* 0x000fe20000000800 */
[----:B------:R-:W-:Y:S01]  /*7a70*/  @!PT LDS RZ, [RZ] ;  /* 0x00000000fffff984 */ /* 0x000fe20000000800 */
[----:B------:R-:W-:Y:S04]  /*7a80*/  LDGSTS.E.BYPASS.LTC128B.128 [R247+0x8000], desc[UR20][R2.64] ;  /* 0x0800000002f77fae */ /* 0x000fe8000b901d54 */
[----:B------:R1:W-:Y:S02]  /*7a90*/  LDGSTS.E.BYPASS.LTC128B.128 [R247+0xa000], desc[UR20][R2.64+0x80] ;  /* 0x0a00008002f77fae */ /* 0x0003e4000b901d54 */
[----:B-1----:R-:W-:-:S04]  /*7aa0*/  IADD3 R2, P0, R2, UR23, RZ ;  /* 0x0000001702027c10 */ /* 0x002fc8000ff1e0ff */
[----:B------:R-:W-:-:S05]  /*7ab0*/  IADD3.X R3, R3, UR22, RZ, P0, !PT ;  /* 0x0000001603037c10 */ /* 0x000fca00087fe4ff */
[----:B------:R-:W-:Y:S04]  /*7ac0*/  LDGSTS.E.BYPASS.LTC128B.128 [R247+0x8800], desc[UR20][R2.64] ;  /* 0x0880000002f77fae */ /* 0x000fe8000b901d54 */
[----:B------:R1:W-:Y:S02]  /*7ad0*/  LDGSTS.E.BYPASS.LTC128B.128 [R247+0xa800], desc[UR20][R2.64+0x80] ;  /* 0x0a80008002f77fae */ /* 0x0003e4000b901d54 */
[----:B-1----:R-:W-:-:S04]  /*7ae0*/  IADD3 R2, P0, R2, UR23, RZ ;  /* 0x0000001702027c10 */ /* 0x002fc8000ff1e0ff */
[----:B------:R-:W-:Y:S02]  /*7af0*/  IADD3.X R3, R3, UR22, RZ, P0, !PT ;  /* 0x0000001603037c10 */ /* 0x000fe400087fe4ff */
[----:B------:R-:W-:-:S03]  /*7b00*/  IADD3 R4, P0, R2, UR23, RZ ;  /* 0x0000001702047c10 */ /* 0x000fc6000ff1e0ff */
[----:B------:R1:W-:Y:S01]  /*7b10*/  LDGSTS.E.BYPASS.LTC128B.128 [R247+0x9000], desc[UR20][R2.64] ;  /* 0x0900000002f77fae */ /* 0x0003e2000b901d54 */
[----:B------:R-:W-:-:S03]  /*7b20*/  IADD3.X R5, R3, UR22, RZ, P0, !PT ;  /* 0x0000001603057c10 */ /* 0x000fc600087fe4ff */
[----:B------:R1:W-:Y:S04]  /*7b30*/  LDGSTS.E.BYPASS.LTC128B.128 [R247+0xb000], desc[UR20][R2.64+0x80] ;  /* 0x0b00008002f77fae */ /* 0x0003e8000b901d54 */
[----:B------:R1:W-:Y:S04]  /*7b40*/  LDGSTS.E.BYPASS.LTC128B.128 [R247+0x9800], desc[UR20][R4.64] ;  /* 0x0980000004f77fae */ /* 0x0003e8000b901d54 */
[----:B------:R1:W-:Y:S04]  /*7b50*/  LDGSTS.E.BYPASS.LTC128B.128 [R247+0xb800], desc[UR20][R4.64+0x80] ;  /* 0x0b80008004f77fae */ /* 0x0003e8000b901d54 */
[----:B------:R-:W0:Y:S02]  /*7b60*/  LDGDEPBAR ;  /* 0x00000000000079af */ /* 0x000e240000000000 */
.L_x_3:
[----:B------:R-:W-:Y:S01]  /*7b70*/  STL [R1+0x6c], R240 ;  /* 0x00006cf001007387 */ /* 0x000fe20000100800 */
[----:B------:R-:W-:-:S03]  /*7b80*/  MOV R24, R20 ;  /* 0x0000001400187202 */ /* 0x000fc60000000f00 */
[----:B------:R-:W-:Y:S04]  /*7b90*/  STL [R1+0x68], R239 ;  /* 0x000068ef01007387 */ /* 0x000fe80000100800 */
[----:B------:R2:W-:Y:S04]  /*7ba0*/  STL [R1+0x64], R238 ;  /* 0x000064ee01007387 */ /* 0x0005e80000100800 */
[----:B--2---:R-:W2:Y:S01]  /*7bb0*/  LDL.LU R238, [R1] ;  /* 0x0000000001ee7983 */ /* 0x004ea20000300800 */
[----:B-1----:R-:W-:Y:S02]  /*7bc0*/  FMNMX.FTZ R3, R215, R7, !PT ;  /* 0x00000007d7037209 */ /* 0x002fe40007810000 */
[----:B------:R-:W-:Y:S01]  /*7bd0*/  ISETP.GE.AND P0, PT, R0, R26, PT ;  /* 0x0000001a0000720c */ /* 0x000fe20003f06270 */
[----:B------:R-:W-:Y:S01]  /*7be0*/  STL [R1+0x60], R237 ;  /* 0x000060ed01007387 */ /* 0x000fe20000100800 */
[----:B------:R-:W-:-:S02]  /*7bf0*/  FMNMX.FTZ R2, R213, R15, !PT ;  /* 0x0000000fd5027209 */ /* 0x000fc40007810000 */
[----:B------:R-:W-:Y:S01]  /*7c00*/  FMNMX.FTZ R0, R162, R13, !PT ;  /* 0x0000000da2007209 */ /* 0x000fe20007810000 */
[----:B------:R-:W-:Y:S01]  /*7c10*/  STL [R1+0x5c], R236 ;  /* 0x00005cec01007387 */ /* 0x000fe20000100800 */
[----:B------:R-:W-:Y:S02]  /*7c20*/  FMNMX.FTZ R4, R214, R3, !PT ;  /* 0x00000003d6047209 */ /* 0x000fe40007810000 */
[----:B------:R-:W-:Y:S01]  /*7c30*/  FMNMX.FTZ R3, R206, R2, !PT ;  /* 0x00000002ce037209 */ /* 0x000fe20007810000 */
[----:B------:R-:W-:Y:S01]  /*7c40*/  STL [R1+0x58], R235 ;  /* 0x000058eb01007387 */ /* 0x000fe20000100800 */
[----:B------:R-:W-:Y:S02]  /*7c50*/  FMNMX.FTZ R2, R19, R0, !PT ;  /* 0x0000000013027209 */ /* 0x000fe40007810000 */
[----:B------:R-:W-:Y:S01]  /*7c60*/  FMNMX.FTZ R0, R207, R4, !PT ;  /* 0x00000004cf007209 */ /* 0x000fe20007810000 */
[----:B------:R-:W-:Y:S01]  /*7c70*/  STL [R1+0x54], R234 ;  /* 0x000054ea01007387 */ /* 0x000fe20000100800 */
[----:B------:R-:W-:-:S02]  /*7c80*/  FMNMX.FTZ R2, R18, R2, !PT ;  /* 0x0000000212027209 */ /* 0x000fc40007810000 */
[----:B------:R-:W-:Y:S01]  /*7c90*/  FMNMX.FTZ R3, R217, R3, !PT ;  /* 0x00000003d9037209 */ /* 0x000fe20007810000 */
[----:B------:R-:W1:Y:S01]  /*7ca0*/  SHFL.BFLY PT, R5, R0, 0x2, 0x1f ;  /* 0x0c401f0000057f89 */ /* 0x000e6200000e0000 */
        /* <DEDUP_REMOVED lines=8> */
[----:B------:R-:W-:Y:S01]  /*7d30*/  STL [R1+0x48], R231 ;  /* 0x000048e701007387 */ /* 0x000fe20000100800 */
[----:B------:R-:W-:Y:S02]  /*7d40*/  FMNMX.FTZ R4, R56, R4, !PT ;  /* 0x0000000438047209 */ /* 0x000fe40007810000 */
[----:B------:R-:W-:Y:S02]  /*7d50*/  FMNMX.FTZ R2, R32, R2, !PT ;  /* 0x0000000220027209 */ /* 0x000fe40007810000 */
[----:B------:R-:W-:Y:S02]  /*7d60*/  FMNMX.FTZ R4, R46, R4, !PT ;  /* 0x000000042e047209 */ /* 0x000fe40007810000 */
[----:B------:R-:W-:Y:S02]  /*7d70*/  FMNMX.FTZ R2, R33, R2, !PT ;  /* 0x0000000221027209 */ /* 0x000fe40007810000 */
[----:B------:R-:W-:-:S02]  /*7d80*/  FMNMX.FTZ R4, R24, R4, !PT ;  /* 0x0000000418047209 */ /* 0x000fc40007810000 */
[----:B------:R-:W-:Y:S02]  /*7d90*/  FMNMX.FTZ R2, R204, R2, !PT ;  /* 0x00000002cc027209 */ /* 0x000fe40007810000 */
[----:B-1----:R-:W-:Y:S02]  /*7da0*/  FMNMX.FTZ R0, R0, R5, !PT ;  /* 0x0000000500007209 */ /* 0x002fe40007810000 */
[----:B------:R-:W-:Y:S02]  /*7db0*/  FMNMX.FTZ R4, R49, R4, !PT ;  /* 0x0000000431047209 */ /* 0x000fe40007810000 */
[----:B------:R-:W-:Y:S01]  /*7dc0*/  FMNMX.FTZ R2, R67, R2, !PT ;  /* 0x0000000243027209 */ /* 0x000fe20007810000 */
[----:B------:R-:W1:Y:S01]  /*7dd0*/  SHFL.BFLY PT, R5, R0, 0x1, 0x1f ;  /* 0x0c201f0000057f89 */ /* 0x000e6200000e0000 */
[----:B------:R-:W-:Y:S02]  /*7de0*/  FMNMX.FTZ R4, R220, R4, !PT ;  /* 0x00000004dc047209 */ /* 0x000fe40007810000 */
[----:B------:R-:W-:-:S02]  /*7df0*/  FMNMX.FTZ R3, R222, R3, !PT ;  /* 0x00000003de037209 */ /* 0x000fc40007810000 */
[----:B------:R-:W-:Y:S02]  /*7e00*/  FMNMX.FTZ R4, R221, R4, !PT ;  /* 0x00000004dd047209 */ /* 0x000fe40007810000 */
[----:B------:R-:W-:Y:S02]  /*7e10*/  FMNMX.FTZ R2, R63, R2, !PT ;  /* 0x000000023f027209 */ /* 0x000fe40007810000 */
[----:B------:R-:W-:Y:S02]  /*7e20*/  FMNMX.FTZ R4, R224, R4, !PT ;  /* 0x00000004e0047209 */ /* 0x000fe40007810000 */
[----:B------:R-:W-:Y:S02]  /*7e30*/  FSEL R248, R248, -INF , !P6 ;  /* 0xff800000f8f87808 */ /* 0x000fe40007000000 */
[----:B------:R-:W-:Y:S02]  /*7e40*/  FMNMX.FTZ R4, R225, R4, !PT ;  /* 0x00000004e1047209 */ /* 0x000fe40007810000 */
[----:B------:R-:W-:-:S02]  /*7e50*/  FMNMX.FTZ R3, R218, R3, !PT ;  /* 0x00000003da037209 */ /* 0x000fc40007810000 */
[----:B------:R-:W-:Y:S02]  /*7e60*/  FMNMX.FTZ R2, R58, R2, !PT ;  /* 0x000000023a027209 */ /* 0x000fe40007810000 */
[----:B------:R-:W-:Y:S01]  /*7e70*/  FSEL R249, R249, -INF , !P5 ;  /* 0xff800000f9f97808 */ /* 0x000fe20006800000 */
[----:B------:R-:W3:Y:S01]  /*7e80*/  SHFL.BFLY PT, R7, R3, 0x2, 0x1f ;  /* 0x0c401f0003077f89 */ /* 0x000ee200000e0000 */
[----:B------:R-:W-:Y:S02]  /*7e90*/  FMNMX.FTZ R4, R248, R4, !PT ;  /* 0x00000004f8047209 */ /* 0x000fe40007810000 */
[----:B------:R-:W-:Y:S02]  /*7ea0*/  FMNMX.FTZ R2, R52, R2, !PT ;  /* 0x0000000234027209 */ /* 0x000fe40007810000 */
[----:B------:R-:W-:Y:S02]  /*7eb0*/  FMNMX.FTZ R15, R249, R4, !PT ;  /* 0x00000004f90f7209 */ /* 0x000fe40007810000 */
[----:B------:R-:W-:-:S02]  /*7ec0*/  FMNMX.FTZ R2, R53, R2, !PT ;  /* 0x0000000235027209 */ /* 0x000fc40007810000 */
[----:B-1----:R-:W-:Y:S02]  /*7ed0*/  FMNMX.FTZ R166, R0, R5, !PT ;  /* 0x0000000500a67209 */ /* 0x002fe40007810000 */
[----:B------:R-:W-:Y:S01]  /*7ee0*/  FSEL R223, R223, -INF , !P4 ;  /* 0xff800000dfdf7808 */ /* 0x000fe20006000000 */
[----:B------:R-:W1:Y:S01]  /*7ef0*/  SHFL.BFLY PT, R5, R15, 0x2, 0x1f ;  /* 0x0c401f000f057f89 */ /* 0x000e6200000e0000 */
[----:B------:R-:W-:Y:S02]  /*7f00*/  FSEL R226, R226, -INF , !P3 ;  /* 0xff800000e2e27808 */ /* 0x000fe40005800000 */
[----:B------:R-:W-:Y:S02]  /*7f10*/  FSEL R227, R227, -INF , !P2 ;  /* 0xff800000e3e37808 */ /* 0x000fe40005000000 */
[----:B------:R-:W-:Y:S02]  /*7f20*/  FSEL R250, R250, -INF , !P1 ;  /* 0xff800000fafa7808 */ /* 0x000fe40004800000 */
[----:B------:R-:W-:-:S02]  /*7f30*/  FSEL R251, R251, -INF , !P0 ;  /* 0xff800000fbfb7808 */ /* 0x000fc40004000000 */
[----:B------:R-:W-:Y:S02]  /*7f40*/  FSETP.NEU.FTZ.AND P1, PT, R166, -INF , PT ;  /* 0xff800000a600780b */ /* 0x000fe40003f3d000 */
[----:B---3--:R-:W-:-:S05]  /*7f50*/  FMNMX.FTZ R3, R3, R7, !PT ;  /* 0x0000000703037209 */ /* 0x008fca0007810000 */
[----:B------:R-:W3:Y:S01]  /*7f60*/  SHFL.BFLY PT, R7, R3, 0x1, 0x1f ;  /* 0x0c201f0003077f89 */ /* 0x000ee200000e0000 */
[----:B-1----:R-:W-:Y:S02]  /*7f70*/  FMNMX.FTZ R15, R15, R5, !PT ;  /* 0x000000050f0f7209 */ /* 0x002fe40007810000 */
[----:B---3--:R-:W-:-:S04]  /*7f80*/  FMNMX.FTZ R165, R3, R7, !PT ;  /* 0x0000000703a57209 */ /* 0x008fc80007810000 */
[----:B------:R-:W-:Y:S02]  /*7f90*/  FSETP.NEU.FTZ.AND P3, PT, R165, -INF , PT ;  /* 0xff800000a500780b */ /* 0x000fe40003f7d000 */
[----:B--2---:R-:W-:-:S04]  /*7fa0*/  FMNMX.FTZ R2, R238, R2, !PT ;  /* 0x00000002ee027209 */ /* 0x004fc80007810000 */
[----:B------:R-:W-:Y:S01]  /*7fb0*/  FMNMX.FTZ R0, R223, R2, !PT ;  /* 0x00000002df007209 */ /* 0x000fe20007810000 */
[----:B------:R-:W-:-:S03]  /*7fc0*/  FMUL.FTZ R2, R166, UR4 ;  /* 0x00000004a6027c20 */ /* 0x000fc60008410000 */
[----:B------:R-:W-:Y:S02]  /*7fd0*/  FMNMX.FTZ R0, R226, R0, !PT ;  /* 0x00000000e2007209 */ /* 0x000fe40007810000 */
[----:B------:R-:W-:Y:S02]  /*7fe0*/  FSEL R2, R2, RZ, P1 ;  /* 0x000000ff02027208 */ /* 0x000fe40000800000 */
[----:B------:R-:W-:-:S03]  /*7ff0*/  FMNMX.FTZ R0, R227, R0, !PT ;  /* 0x00000000e3007209 */ /* 0x000fc60007810000 */
[--C-:B------:R-:W-:Y:S01]  /*8000*/  FFMA.FTZ R4, R6, UR4, -R2.reuse ;  /* 0x0000000406047c23 */ /* 0x100fe20008010802 */
[----:B------:R-:W-:Y:S01]  /*8010*/  FMNMX.FTZ R0, R250, R0, !PT ;  /* 0x00000000fa007209 */ /* 0x000fe20007810000 */
[----:B------:R-:W1:Y:S01]  /*8020*/  SHFL.BFLY PT, R6, R15, 0x1, 0x1f ;  /* 0x0c201f000f067f89 */ /* 0x000e6200000e0000 */
[----:B------:R-:W-:Y:S01]  /*8030*/  FFMA.FTZ R3, R10, UR4, -R2 ;  /* 0x000000040a037c23 */ /* 0x000fe20008010802 */
[----:B------:R2:W-:Y:S01]  /*8040*/  MUFU.EX2 R57, R4 ;  /* 0x0000000400397308 */ /* 0x0005e20000000800 */
[----:B------:R-:W-:-:S05]  /*8050*/  FMNMX.FTZ R0, R251, R0, !PT ;  /* 0x00000000fb007209 */ /* 0x000fca0007810000 */
[----:B------:R-:W3:Y:S02]  /*8060*/  SHFL.BFLY PT, R5, R0, 0x2, 0x1f ;  /* 0x0c401f0000057f89 */ /* 0x000ee400000e0000 */
[----:B------:R4:W-:Y:S01]  /*8070*/  MUFU.EX2 R236, R3 ;  /* 0x0000000300ec7308 */ /* 0x0009e20000000800 */
[----:B--2---:R-:W-:-:S07]  /*8080*/  FFMA.FTZ R4, R8, UR4, -R2 ;  /* 0x0000000408047c23 */ /* 0x004fce0008010802 */
[----:B------:R2:W-:Y:S01]  /*8090*/  MUFU.EX2 R21, R4 ;  /* 0x0000000400157308 */ /* 0x0005e20000000800 */
[----:B-1----:R-:W-:Y:S01]  /*80a0*/  FMNMX.FTZ R161, R15, R6, !PT ;  /* 0x000000060fa17209 */ /* 0x002fe20007810000 */
[----:B----4-:R-:W-:-:S03]  /*80b0*/  FMUL.FTZ R3, R165, UR4 ;  /* 0x00000004a5037c20 */ /* 0x010fc60008410000 */
[C---:B------:R-:W-:Y:S01]  /*80c0*/  FSETP.NEU.FTZ.AND P2, PT, R161.reuse, -INF , PT ;  /* 0xff800000a100780b */ /* 0x040fe20003f5d000 */
[----:B------:R-:W-:Y:S01]  /*80d0*/  FMUL.FTZ R20, R161, UR4 ;  /* 0x00000004a1147c20 */ /* 0x000fe20008410000 */
[----:B---3--:R-:W-:Y:S02]  /*80e0*/  FMNMX.FTZ R0, R0, R5, !PT ;  /* 0x0000000500007209 */ /* 0x008fe40007810000 */
[----:B------:R-:W-:Y:S02]  /*80f0*/  FSEL R3, R3, RZ, P3 ;  /* 0x000000ff03037208 */ /* 0x000fe40001800000 */
[----:B------:R-:W-:Y:S01]  /*8100*/  FSEL R20, R20, RZ, P2 ;  /* 0x000000ff14147208 */ /* 0x000fe20001000000 */
[----:B------:R-:W1:Y:S01]  /*8110*/  SHFL.BFLY PT, R5, R0, 0x1, 0x1f ;  /* 0x0c201f0000057f89 */ /* 0x000e6200000e0000 */
[----:B--2---:R-:W-:-:S04]  /*8120*/  FFMA.FTZ R4, R9, UR4, -R2 ;  /* 0x0000000409047c23 */ /* 0x004fc80008010802 */
[----:B------:R2:W3:Y:S02]  /*8130*/  MUFU.EX2 R233, R4 ;  /* 0x0000000400e97308 */ /* 0x0004e40000000800 */
[----:B--2---:R-:W-:Y:S01]  /*8140*/  FFMA.FTZ R4, R11, UR4, -R3 ;  /* 0x000000040b047c23 */ /* 0x004fe20008010803 */
[----:B-1----:R-:W-:Y:S01]  /*8150*/  FMNMX.FTZ R47, R0, R5, !PT ;  /* 0x00000005002f7209 */ /* 0x002fe20007810000 */
[----:B------:R-:W-:Y:S01]  /*8160*/  FFMA.FTZ R0, R19, UR4, -R20 ;  /* 0x0000000413007c23 */ /* 0x000fe20008010814 */
[----:B---3--:R-:W-:-:S03]  /*8170*/  F2FP.F16.F32.PACK_AB R10, R233, R236 ;  /* 0x000000ece90a723e */ /* 0x008fc600000000ff */
[----:B------:R1:W-:Y:S01]  /*8180*/  MUFU.EX2 R15, R4 ;  /* 0x00000004000f7308 */ /* 0x0003e20000000800 */
[----:B------:R-:W-:-:S07]  /*8190*/  FSETP.NEU.FTZ.AND P0, PT, R47, -INF , PT ;  /* 0xff8000002f00780b */ /* 0x000fce0003f1d000 */
[----:B------:R2:W-:Y:S01]  /*81a0*/  MUFU.EX2 R6, R0 ;  /* 0x0000000000067308 */ /* 0x0005e20000000800 */
[----:B-1----:R-:W-:-:S07]  /*81b0*/  FFMA.FTZ R4, R12, UR4, -R3 ;  /* 0x000000040c047c23 */ /* 0x002fce0008010803 */
[----:B------:R1:W-:Y:S01]  /*81c0*/  MUFU.EX2 R23, R4 ;  /* 0x0000000400177308 */ /* 0x0003e20000000800 */
[----:B--2---:R-:W-:-:S07]  /*81d0*/  FFMA.FTZ R0, R18, UR4, -R20 ;  /* 0x0000000412007c23 */ /* 0x004fce0008010814 */
[----:B------:R2:W-:Y:S01]  /*81e0*/  MUFU.EX2 R234, R0 ;  /* 0x0000000000ea7308 */ /* 0x0005e20000000800 */
[----:B-1----:R-:W-:Y:S01]  /*81f0*/  FFMA.FTZ R4, R14, UR4, -R3 ;  /* 0x000000040e047c23 */ /* 0x002fe20008010803 */
[----:B------:R-:W-:-:S06]  /*8200*/  MOV R14, R49 ;  /* 0x00000031000e7202 */ /* 0x000fcc0000000f00 */
[----:B------:R1:W-:Y:S01]  /*8210*/  MUFU.EX2 R235, R4 ;  /* 0x0000000400eb7308 */ /* 0x0003e20000000800 */
[----:B--2---:R-:W-:-:S07]  /*8220*/  FFMA.FTZ R0, R22, UR4, -R20 ;  /* 0x0000000416007c23 */ /* 0x004fce0008010814 */
[----:B------:R-:W-:Y:S01]  /*8230*/  MUFU.EX2 R231, R0 ;  /* 0x0000000000e77308 */ /* 0x000fe20000000800 */
[----:B-1----:R-:W-:-:S07]  /*8240*/  FFMA.FTZ R4, R16, UR4, -R3 ;  /* 0x0000000410047c23 */ /* 0x002fce0008010803 */
[----:B------:R1:W2:Y:S02]  /*8250*/  MUFU.EX2 R232, R4 ;  /* 0x0000000400e87308 */ /* 0x0002a40000000800 */
[----:B-1----:R-:W-:Y:S01]  /*8260*/  FFMA.FTZ R4, R13, UR4, -R20 ;  /* 0x000000040d047c23 */ /* 0x002fe20008010814 */
[----:B------:R-:W-:Y:S01]  /*8270*/  MOV R13, R21 ;  /* 0x00000015000d7202 */ /* 0x000fe20000000f00 */
[----:B------:R-:W-:Y:S01]  /*8280*/  FMUL.FTZ R21, R47, UR4 ;  /* 0x000000042f157c20 */ /* 0x000fe20008410000 */
[----:B--2---:R-:W-:-:S03]  /*8290*/  F2FP.F16.F32.PACK_AB R11, R232, R235 ;  /* 0x000000ebe80b723e */ /* 0x004fc600000000ff */
[----:B------:R1:W-:Y:S01]  /*82a0*/  MUFU.EX2 R240, R4 ;  /* 0x0000000400f07308 */ /* 0x0003e20000000800 */
[----:B------:R-:W-:Y:S02]  /*82b0*/  F2FP.F16.F32.PACK_AB R8, R13, R57 ;  /* 0x000000390d08723e */ /* 0x000fe400000000ff */
[----:B------:R-:W-:-:S05]  /*82c0*/  FSEL R21, R21, RZ, P0 ;  /* 0x000000ff15157208 */ /* 0x000fca0000000000 */
[----:B------:R-:W-:Y:S02]  /*82d0*/  FFMA.FTZ R0, R17, UR4, -R21 ;  /* 0x0000000411007c23 */ /* 0x000fe40008010815 */
[----:B------:R-:W2:Y:S02]  /*82e0*/  LDSM.16.MT88.4 R16, [R167+0xc000] ;  /* 0x00c00000a710783b */ /* 0x000ea40000004200 */
[----:B------:R3:W-:Y:S01]  /*82f0*/  MUFU.EX2 R239, R0 ;  /* 0x0000000000ef7308 */ /* 0x0007e20000000800 */
[----:B-1----:R-:W-:-:S05]  /*8300*/  FSEL R4, R166, RZ, P1 ;  /* 0x000000ffa6047208 */ /* 0x002fca0000800000 */
[----:B------:R-:W-:-:S04]  /*8310*/  FADD.FTZ R4, R164, -R4 ;  /* 0x80000004a4047221 */ /* 0x000fc80000010000 */
[----:B------:R-:W-:Y:S01]  /*8320*/  FMUL.FTZ R12, R4, UR4 ;  /* 0x00000004040c7c20 */ /* 0x000fe20008410000 */
[----:B---3--:R-:W-:-:S05]  /*8330*/  FFMA.FTZ R0, R27, UR4, -R21 ;  /* 0x000000041b007c23 */ /* 0x008fca0008010815 */
[----:B------:R-:W1:Y:S08]  /*8340*/  MUFU.EX2 R12, R12 ;  /* 0x0000000c000c7308 */ /* 0x000e700000000800 */
[----:B------:R3:W-:Y:S01]  /*8350*/  MUFU.EX2 R237, R0 ;  /* 0x0000000000ed7308 */ /* 0x0007e20000000800 */
[-C--:B-1----:R-:W-:Y:S01]  /*8360*/  FMUL.FTZ R172, R172, R12.reuse ;  /* 0x0000000cacac7220 */ /* 0x082fe20000410000 */
[-C--:B------:R-:W-:Y:S01]  /*8370*/  FMUL.FTZ R173, R173, R12.reuse ;  /* 0x0000000cadad7220 */ /* 0x080fe20000410000 */
[-C--:B------:R-:W-:Y:S01]  /*8380*/  FMUL.FTZ R176, R176, R12.reuse ;  /* 0x0000000cb0b07220 */ /* 0x080fe20000410000 */
[-C--:B------:R-:W-:Y:S01]  /*8390*/  FMUL.FTZ R177, R177, R12.reuse ;  /* 0x0000000cb1b17220 */ /* 0x080fe20000410000 */
[-C--:B------:R-:W-:Y:S01]  /*83a0*/  FMUL.FTZ R68, R68, R12.reuse ;  /* 0x0000000c44447220 */ /* 0x080fe20000410000 */
[----:B------:R-:W-:Y:S01]  /*83b0*/  FMUL.FTZ R69, R69, R12 ;  /* 0x0000000c45457220 */ /* 0x000fe20000410000 */
[----:B---3--:R-:W-:Y:S01]  /*83c0*/  FFMA.FTZ R0, R32, UR4, -R21 ;  /* 0x0000000420007c23 */ /* 0x008fe20008010815 */
[----:B------:R-:W-:-:S03]  /*83d0*/  MOV R32, R23 ;  /* 0x0000001700207202 */ /* 0x000fc60000000f00 */
[----:B------:R1:W-:Y:S01]  /*83e0*/  MUFU.EX2 R164, R0 ;  /* 0x0000000000a47308 */ /* 0x0003e20000000800 */
[----:B------:R-:W-:Y:S02]  /*83f0*/  F2FP.F16.F32.PACK_AB R9, R32, R15 ;  /* 0x0000000f2009723e */ /* 0x000fe400000000ff */
[----:B-1----:R-:W-:-:S05]  /*8400*/  FSEL R0, R165, RZ, P3 ;  /* 0x000000ffa5007208 */ /* 0x002fca0001800000 */
[----:B------:R-:W-:Y:S01]  /*8410*/  FADD.FTZ R4, R163, -R0 ;  /* 0x80000000a3047221 */ /* 0x000fe20000010000 */
[----:B------:R-:W-:Y:S02]  /*8420*/  FSEL R0, R161, RZ, P2 ;  /* 0x000000ffa1007208 */ /* 0x000fe40001000000 */
[----:B------:R-:W-:Y:S01]  /*8430*/  MOV R163, R6 ;  /* 0x0000000600a37202 */ /* 0x000fe20000000f00 */
[----:B------:R-:W-:Y:S01]  /*8440*/  FMUL.FTZ R4, R4, UR4 ;  /* 0x0000000404047c20 */ /* 0x000fe20008410000 */
[----:B------:R-:W-:Y:S01]  /*8450*/  F2FP.F16.F32.PACK_AB R6, R231, R234 ;  /* 0x000000eae706723e */ /* 0x000fe200000000ff */
[----:B------:R-:W-:Y:S01]  /*8460*/  FADD.FTZ R5, R162, -R0 ;  /* 0x80000000a2057221 */ /* 0x000fe20000010000 */
[-C--:B------:R-:W-:Y:S01]  /*8470*/  FMUL.FTZ R80, R80, R12.reuse ;  /* 0x0000000c50507220 */ /* 0x080fe20000410000 */
[----:B------:R1:W3:Y:S01]  /*8480*/  MUFU.EX2 R0, R4 ;  /* 0x0000000400007308 */ /* 0x0002e20000000800 */
[----:B------:R-:W-:Y:S01]  /*8490*/  FMUL.FTZ R81, R81, R12 ;  /* 0x0000000c51517220 */ /* 0x000fe20000410000 */
[----:B------:R-:W-:Y:S01]  /*84a0*/  FMUL.FTZ R5, R5, UR4 ;  /* 0x0000000405057c20 */ /* 0x000fe20008410000 */
[----:B------:R-:W-:-:S05]  /*84b0*/  MOV R162, R208 ;  /* 0x000000d000a27202 */ /* 0x000fca0000000f00 */
[----:B------:R-:W4:Y:S01]  /*84c0*/  MUFU.EX2 R22, R5 ;  /* 0x0000000500167308 */ /* 0x000f220000000800 */
[----:B-1----:R-:W-:Y:S01]  /*84d0*/  FSEL R4, R47, RZ, P0 ;  /* 0x000000ff2f047208 */ /* 0x002fe20000000000 */
[-C--:B---3--:R-:W-:Y:S01]  /*84e0*/  FMUL.FTZ R174, R174, R0.reuse ;  /* 0x00000000aeae7220 */ /* 0x088fe20000410000 */
[-C--:B------:R-:W-:Y:S01]  /*84f0*/  FMUL.FTZ R175, R175, R0.reuse ;  /* 0x00000000afaf7220 */ /* 0x080fe20000410000 */
[-C--:B------:R-:W-:Y:S01]  /*8500*/  FMUL.FTZ R178, R178, R0.reuse ;  /* 0x00000000b2b27220 */ /* 0x080fe20000410000 */
[-C--:B------:R-:W-:Y:S01]  /*8510*/  FMUL.FTZ R179, R179, R0.reuse ;  /* 0x00000000b3b37220 */ /* 0x080fe20000410000 */
[----:B------:R-:W-:Y:S01]  /*8520*/  FADD.FTZ R4, R160, -R4 ;  /* 0x80000004a0047221 */ /* 0x000fe20000010000 */
[-C--:B------:R-:W-:Y:S01]  /*8530*/  FMUL.FTZ R70, R70, R0.reuse ;  /* 0x0000000046467220 */ /* 0x080fe20000410000 */
[----:B------:R-:W-:Y:S01]  /*8540*/  FMUL.FTZ R71, R71, R0 ;  /* 0x0000000047477220 */ /* 0x000fe20000410000 */
[-C--:B----4-:R-:W-:Y:S01]  /*8550*/  FMUL.FTZ R168, R168, R22.reuse ;  /* 0x00000016a8a87220 */ /* 0x090fe20000410000 */
[----:B------:R-:W-:Y:S01]  /*8560*/  FMUL.FTZ R4, R4, UR4 ;  /* 0x0000000404047c20 */ /* 0x000fe20008410000 */
[-C--:B------:R-:W-:Y:S01]  /*8570*/  FMUL.FTZ R169, R169, R22.reuse ;  /* 0x00000016a9a97220 */ /* 0x080fe20000410000 */
[----:B------:R-:W-:Y:S01]  /*8580*/  F2FP.F16.F32.PACK_AB R5, R237, R239 ;  /* 0x000000efed05723e */ /* 0x000fe200000000ff */
[-C--:B------:R-:W-:Y:S01]  /*8590*/  FMUL.FTZ R180, R180, R22.reuse ;  /* 0x00000016b4b47220 */ /* 0x080fe20000410000 */
[----:B------:R1:W3:Y:S01]  /*85a0*/  MUFU.EX2 R23, R4 ;  /* 0x0000000400177308 */ /* 0x0002e20000000800 */
[-C--:B------:R-:W-:Y:S01]  /*85b0*/  FMUL.FTZ R181, R181, R22.reuse ;  /* 0x00000016b5b57220 */ /* 0x080fe20000410000 */
[----:B--2---:R-:W-:Y:S01]  /*85c0*/  HMMA.16816.F32 R172, R8, R16, R172 ;  /* 0x0000001008ac723c */ /* 0x004fe200000018ac */
[-C--:B------:R-:W-:Y:S01]  /*85d0*/  FMUL.FTZ R72, R72, R22.reuse ;  /* 0x0000001648487220 */ /* 0x080fe20000410000 */
[----:B------:R-:W-:-:S04]  /*85e0*/  FMUL.FTZ R73, R73, R22 ;  /* 0x0000001649497220 */ /* 0x000fc80000410000 */
[----:B------:R-:W-:Y:S01]  /*85f0*/  HMMA.16816.F32 R48, R8, R18, R176 ;  /* 0x000000120830723c */ /* 0x000fe200000018b0 */
[----:B-1----:R-:W-:Y:S01]  /*8600*/  FFMA.FTZ R4, R33, UR4, -R21 ;  /* 0x0000000421047c23 */ /* 0x002fe20008010815 */
[-C--:B---3--:R-:W-:Y:S01]  /*8610*/  FMUL.FTZ R170, R170, R23.reuse ;  /* 0x00000017aaaa7220 */ /* 0x088fe20000410000 */
[-C--:B------:R-:W-:Y:S01]  /*8620*/  FMUL.FTZ R171, R171, R23.reuse ;  /* 0x00000017abab7220 */ /* 0x080fe20000410000 */
[-C--:B------:R-:W-:Y:S01]  /*8630*/  FMUL.FTZ R182, R182, R23.reuse ;  /* 0x00000017b6b67220 */ /* 0x080fe20000410000 */
[----:B------:R1:W2:Y:S01]  /*8640*/  MUFU.EX2 R160, R4 ;  /* 0x0000000400a07308 */ /* 0x0002a20000000800 */
[-C--:B------:R-:W-:Y:S01]  /*8650*/  FMUL.FTZ R183, R183, R23.reuse ;  /* 0x00000017b7b77220 */ /* 0x080fe20000410000 */
[-C--:B------:R-:W-:Y:S01]  /*8660*/  FMUL.FTZ R74, R74, R23.reuse ;  /* 0x000000174a4a7220 */ /* 0x080fe20000410000 */
[-C--:B------:R-:W-:Y:S01]  /*8670*/  FMUL.FTZ R75, R75, R23.reuse ;  /* 0x000000174b4b7220 */ /* 0x080fe20000410000 */
[----:B------:R-:W-:Y:S01]  /*8680*/  FMUL.FTZ R82, R82, R0 ;  /* 0x0000000052527220 */ /* 0x000fe20000410000 */
[-C--:B------:R-:W-:Y:S01]  /*8690*/  FMUL.FTZ R76, R76, R22.reuse ;  /* 0x000000164c4c7220 */ /* 0x080fe20000410000 */
[----:B------:R-:W-:Y:S01]  /*86a0*/  FMUL.FTZ R77, R77, R22 ;  /* 0x000000164d4d7220 */ /* 0x000fe20000410000 */
[-C--:B------:R-:W-:Y:S01]  /*86b0*/  FMUL.FTZ R78, R78, R23.reuse ;  /* 0x000000174e4e7220 */ /* 0x080fe20000410000 */
[----:B------:R-:W-:Y:S01]  /*86c0*/  FMUL.FTZ R79, R79, R23 ;  /* 0x000000174f4f7220 */ /* 0x000fe20000410000 */
[----:B------:R-:W-:Y:S01]  /*86d0*/  FMUL.FTZ R83, R83, R0 ;  /* 0x0000000053537220 */ /* 0x000fe20000410000 */
[-C--:B------:R-:W-:Y:S01]  /*86e0*/  FMUL.FTZ R84, R84, R12.reuse ;  /* 0x0000000c54547220 */ /* 0x080fe20000410000 */
[----:B------:R-:W-:Y:S01]  /*86f0*/  FMUL.FTZ R85, R85, R12 ;  /* 0x0000000c55557220 */ /* 0x000fe20000410000 */
[-C--:B------:R-:W-:Y:S01]  /*8700*/  FMUL.FTZ R86, R86, R0.reuse ;  /* 0x0000000056567220 */ /* 0x080fe20000410000 */
[----:B------:R-:W-:Y:S01]  /*8710*/  FMUL.FTZ R87, R87, R0 ;  /* 0x0000000057577220 */ /* 0x000fe20000410000 */
[----:B------:R-:W-:-:S02]  /*8720*/  MOV R33, R53 ;  /* 0x0000003500217202 */ /* 0x000fc40000000f00 */
[----:B-1----:R-:W-:Y:S02]  /*8730*/  F2FP.F16.F32.PACK_AB R4, R163, R240 ;  /* 0x000000f0a304723e */ /* 0x002fe400000000ff */
[----:B--2---:R-:W-:-:S07]  /*8740*/  F2FP.F16.F32.PACK_AB R7, R160, R164 ;  /* 0x000000a4a007723e */ /* 0x004fce00000000ff */
[C---:B------:R-:W-:Y:S06]  /*8750*/  HMMA.16816.F32 R168, R4.reuse, R16, R168 ;  /* 0x0000001004a8723c */ /* 0x040fec00000018a8 */
[C---:B------:R-:W-:Y:S01]  /*8760*/  HMMA.16816.F32 R180, R4.reuse, R18, R180 ;  /* 0x0000001204b4723c */ /* 0x040fe200000018b4 */
[----:B------:R-:W1:Y:S05]  /*8770*/  LDSM.16.MT88.4 R16, [R228+0xc000] ;  /* 0x00c00000e410783b */ /* 0x000e6a0000004200 */
[-C--:B-1----:R-:W-:Y:S01]  /*8780*/  HMMA.16816.F32 R176, R4, R16.reuse, R72 ;  /* 0x0000001004b0723c */ /* 0x082fe20000001848 */
[----:B------:R-:W2:Y:S05]  /*8790*/  LDL.LU R72, [R1+0x4] ;  /* 0x0000040001487983 */ /* 0x000eaa0000300800 */
[----:B------:R-:W-:Y:S01]  /*87a0*/  HMMA.16816.F32 R208, R8, R16, R68 ;  /* 0x0000001008d0723c */ /* 0x000fe20000001844 */
[----:B------:R-:W-:-:S02]  /*87b0*/  MOV R74, R54 ;  /* 0x00000036004a7202 */ /* 0x000fc40000000f00 */
[----:B------:R-:W-:Y:S01]  /*87c0*/  MOV R75, R52 ;  /* 0x00000034004b7202 */ /* 0x000fe20000000f00 */
[-C--:B------:R-:W-:Y:S01]  /*87d0*/  FMUL.FTZ R88, R88, R22.reuse ;  /* 0x0000001658587220 */ /* 0x080fe20000410000 */
[----:B------:R-:W-:Y:S01]  /*87e0*/  FMUL.FTZ R89, R89, R22 ;  /* 0x0000001659597220 */ /* 0x000fe20000410000 */
[-C--:B------:R-:W-:Y:S01]  /*87f0*/  HMMA.16816.F32 R40, R4, R18.reuse, R76 ;  /* 0x000000120428723c */ /* 0x080fe2000000184c */
[-C--:B------:R-:W-:Y:S01]  /*8800*/  FMUL.FTZ R90, R90, R23.reuse ;  /* 0x000000175a5a7220 */ /* 0x080fe20000410000 */
[-C--:B------:R-:W-:Y:S01]  /*8810*/  FMUL.FTZ R91, R91, R23.reuse ;  /* 0x000000175b5b7220 */ /* 0x080fe20000410000 */
[-C--:B------:R-:W-:Y:S01]  /*8820*/  FMUL.FTZ R96, R96, R12.reuse ;  /* 0x0000000c60607220 */ /* 0x080fe20000410000 */
[----:B------:R-:W-:Y:S01]  /*8830*/  FMUL.FTZ R97, R97, R12 ;  /* 0x0000000c61617220 */ /* 0x000fe20000410000 */
[----:B------:R-:W-:Y:S01]  /*8840*/  FMUL.FTZ R98, R98, R0 ;  /* 0x0000000062627220 */ /* 0x000fe20000410000 */
[C---:B------:R-:W-:Y:S01]  /*8850*/  HMMA.16816.F32 R36, R8.reuse, R18, R80 ;  /* 0x000000120824723c */ /* 0x040fe20000001850 */
[----:B------:R-:W1:Y:S01]  /*8860*/  LDSM.16.MT88.4 R16, [R230+0xc000] ;  /* 0x00c00000e610783b */ /* 0x000e620000004200 */
[-C--:B------:R-:W-:Y:S01]  /*8870*/  FMUL.FTZ R92, R92, R22.reuse ;  /* 0x000000165c5c7220 */ /* 0x080fe20000410000 */
[----:B------:R-:W-:Y:S01]  /*8880*/  FMUL.FTZ R93, R93, R22 ;  /* 0x000000165d5d7220 */ /* 0x000fe20000410000 */
[-C--:B------:R-:W-:Y:S01]  /*8890*/  FMUL.FTZ R94, R94, R23.reuse ;  /* 0x000000175e5e7220 */ /* 0x080fe20000410000 */
[-C--:B------:R-:W-:Y:S01]  /*88a0*/  FMUL.FTZ R95, R95, R23.reuse ;  /* 0x000000175f5f7220 */ /* 0x080fe20000410000 */
[----:B------:R-:W-:Y:S01]  /*88b0*/  FMUL.FTZ R99, R99, R0 ;  /* 0x0000000063637220 */ /* 0x000fe20000410000 */
[-C--:B------:R-:W-:Y:S01]  /*88c0*/  FMUL.FTZ R100, R100, R12.reuse ;  /* 0x0000000c64647220 */ /* 0x080fe20000410000 */
[----:B------:R-:W-:Y:S01]  /*88d0*/  FMUL.FTZ R101, R101, R12 ;  /* 0x0000000c65657220 */ /* 0x000fe20000410000 */
[-C--:B------:R-:W-:Y:S01]  /*88e0*/  FMUL.FTZ R102, R102, R0.reuse ;  /* 0x0000000066667220 */ /* 0x080fe20000410000 */
[----:B------:R-:W-:Y:S01]  /*88f0*/  FMUL.FTZ R103, R103, R0 ;  /* 0x0000000067677220 */ /* 0x000fe20000410000 */
[-C--:B------:R-:W-:Y:S01]  /*8900*/  FMUL.FTZ R104, R104, R22.reuse ;  /* 0x0000001668687220 */ /* 0x080fe20000410000 */
[----:B------:R-:W-:Y:S01]  /*8910*/  FMUL.FTZ R105, R105, R22 ;  /* 0x0000001669697220 */ /* 0x000fe20000410000 */
[-C--:B------:R-:W-:Y:S01]  /*8920*/  FMUL.FTZ R106, R106, R23.reuse ;  /* 0x000000176a6a7220 */ /* 0x080fe20000410000 */
[-C--:B------:R-:W-:Y:S01]  /*8930*/  FMUL.FTZ R107, R107, R23.reuse ;  /* 0x000000176b6b7220 */ /* 0x080fe20000410000 */
[-C--:B------:R-:W-:Y:S01]  /*8940*/  FMUL.FTZ R112, R112, R12.reuse ;  /* 0x0000000c70707220 */ /* 0x080fe20000410000 */
[----:B------:R-:W-:Y:S01]  /*8950*/  FMUL.FTZ R113, R113, R12 ;  /* 0x0000000c71717220 */ /* 0x000fe20000410000 */
[----:B------:R-:W-:Y:S01]  /*8960*/  FMUL.FTZ R114, R114, R0 ;  /* 0x0000000072727220 */ /* 0x000fe20000410000 */
        /* <DEDUP_REMOVED lines=23> */
[-C--:B-1----:R-:W-:Y:S01]  /*8ae0*/  HMMA.16816.F32 R52, R8, R16.reuse, R84 ;  /* 0x000000100834723c */ /* 0x082fe20000001854 */
[----:B------:R-:W3:Y:S01]  /*8af0*/  LDL.LU R87, [R1+0x8] ;  /* 0x0000080001577983 */ /* 0x000ee20000300800 */
[-C--:B------:R-:W-:Y:S01]  /*8b00*/  FMUL.FTZ R134, R134, R0.reuse ;  /* 0x0000000086867220 */ /* 0x080fe20000410000 */
[----:B------:R-:W-:Y:S01]  /*8b10*/  FMUL.FTZ R135, R135, R0 ;  /* 0x0000000087877220 */ /* 0x000fe20000410000 */
[-C--:B------:R-:W-:Y:S01]  /*8b20*/  FMUL.FTZ R136, R136, R22.reuse ;  /* 0x0000001688887220 */ /* 0x080fe20000410000 */
[----:B------:R-:W-:Y:S01]  /*8b30*/  FMUL.FTZ R137, R137, R22 ;  /* 0x0000001689897220 */ /* 0x000fe20000410000 */
[C---:B------:R-:W-:Y:S01]  /*8b40*/  HMMA.16816.F32 R28, R4.reuse, R16, R88 ;  /* 0x00000010041c723c */ /* 0x040fe20000001858 */
[-C--:B------:R-:W-:Y:S01]  /*8b50*/  FMUL.FTZ R138, R138, R23.reuse ;  /* 0x000000178a8a7220 */ /* 0x080fe20000410000 */
[-C--:B------:R-:W-:Y:S01]  /*8b60*/  FMUL.FTZ R139, R139, R23.reuse ;  /* 0x000000178b8b7220 */ /* 0x080fe20000410000 */
[-C--:B------:R-:W-:Y:S01]  /*8b70*/  FMUL.FTZ R184, R184, R12.reuse ;  /* 0x0000000cb8b87220 */ /* 0x080fe20000410000 */
[----:B------:R-:W-:Y:S01]  /*8b80*/  FMUL.FTZ R185, R185, R12 ;  /* 0x0000000cb9b97220 */ /* 0x000fe20000410000 */
[----:B------:R-:W-:Y:S01]  /*8b90*/  FMUL.FTZ R186, R186, R0 ;  /* 0x00000000baba7220 */ /* 0x000fe20000410000 */
[-C--:B------:R-:W-:Y:S01]  /*8ba0*/  HMMA.16816.F32 R92, R4, R18.reuse, R92 ;  /* 0x00000012045c723c */ /* 0x080fe2000000185c */
[-C--:B------:R-:W-:Y:S01]  /*8bb0*/  FMUL.FTZ R140, R140, R22.reuse ;  /* 0x000000168c8c7220 */ /* 0x080fe20000410000 */
[----:B------:R-:W-:Y:S01]  /*8bc0*/  FMUL.FTZ R141, R141, R22 ;  /* 0x000000168d8d7220 */ /* 0x000fe20000410000 */
[-C--:B------:R-:W-:Y:S01]  /*8bd0*/  FMUL.FTZ R142, R142, R23.reuse ;  /* 0x000000178e8e7220 */ /* 0x080fe20000410000 */
[----:B------:R-:W-:Y:S01]  /*8be0*/  FMUL.FTZ R143, R143, R23 ;  /* 0x000000178f8f7220 */ /* 0x000fe20000410000 */
[-C--:B------:R-:W-:Y:S01]  /*8bf0*/  FMUL.FTZ R187, R187, R0.reuse ;  /* 0x00000000bbbb7220 */ /* 0x080fe20000410000 */
[----:B------:R-:W-:Y:S01]  /*8c00*/  HMMA.16816.F32 R68, R8, R18, R96 ;  /* 0x000000120844723c */ /* 0x000fe20000001860 */
[----:B------:R-:W1:Y:S01]  /*8c10*/  LDSM.16.MT88.4 R16, [R229+0xc000] ;  /* 0x00c00000e510783b */ /* 0x000e620000004200 */
[-C--:B------:R-:W-:Y:S01]  /*8c20*/  FMUL.FTZ R146, R146, R0.reuse ;  /* 0x0000000092927220 */ /* 0x080fe20000410000 */
[-C--:B------:R-:W-:Y:S01]  /*8c30*/  FMUL.FTZ R147, R147, R0.reuse ;  /* 0x0000000093937220 */ /* 0x080fe20000410000 */
[-C--:B------:R-:W-:Y:S01]  /*8c40*/  FMUL.FTZ R154, R154, R0.reuse ;  /* 0x000000009a9a7220 */ /* 0x080fe20000410000 */
[-C--:B------:R-:W-:Y:S01]  /*8c50*/  FMUL.FTZ R155, R155, R0.reuse ;  /* 0x000000009b9b7220 */ /* 0x080fe20000410000 */
[-C--:B------:R-:W-:Y:S01]  /*8c60*/  FMUL.FTZ R194, R194, R0.reuse ;  /* 0x00000000c2c27220 */ /* 0x080fe20000410000 */
[-C--:B------:R-:W-:Y:S01]  /*8c70*/  FMUL.FTZ R195, R195, R0.reuse ;  /* 0x00000000c3c37220 */ /* 0x080fe20000410000 */
[-C--:B------:R-:W-:Y:S01]  /*8c80*/  FMUL.FTZ R198, R198, R0.reuse ;  /* 0x00000000c6c67220 */ /* 0x080fe20000410000 */
[----:B------:R-:W-:Y:S01]  /*8c90*/  FMUL.FTZ R199, R199, R0 ;  /* 0x00000000c7c77220 */ /* 0x000fe20000410000 */
[----:B------:R-:W-:-:S02]  /*8ca0*/  MOV R73, R24 ;  /* 0x0000001800497202 */ /* 0x000fc40000000f00 */
[----:B------:R-:W-:Y:S01]  /*8cb0*/  MOV R85, R162 ;  /* 0x000000a200557202 */ /* 0x000fe20000000f00 */
[----:B------:R-:W-:Y:S01]  /*8cc0*/  LDSM.16.MT88.4 R24, [R230+0xe000] ;  /* 0x00e00000e618783b */ /* 0x000fe20000004200 */
[-C--:B-1----:R-:W-:Y:S06]  /*8cd0*/  HMMA.16816.F32 R100, R8, R16.reuse, R100 ;  /* 0x000000100864723c */ /* 0x082fec0000001864 */
[C---:B------:R-:W-:Y:S06]  /*8ce0*/  HMMA.16816.F32 R104, R4.reuse, R16, R104 ;  /* 0x000000100468723c */ /* 0x040fec0000001868 */
[-C--:B------:R-:W-:Y:S06]  /*8cf0*/  HMMA.16816.F32 R108, R4, R18.reuse, R108 ;  /* 0x00000012046c723c */ /* 0x080fec000000186c */
[C---:B------:R-:W-:Y:S01]  /*8d00*/  HMMA.16816.F32 R112, R8.reuse, R18, R112 ;  /* 0x000000120870723c */ /* 0x040fe20000001870 */
[----:B------:R-:W1:Y:S05]  /*8d10*/  LDSM.16.MT88.4 R16, [R167+0xe000] ;  /* 0x00e00000a710783b */ /* 0x000e6a0000004200 */
[-C--:B-1----:R-:W-:Y:S06]  /*8d20*/  HMMA.16816.F32 R116, R8, R16.reuse, R116 ;  /* 0x000000100874723c */ /* 0x082fec0000001874 */
[C---:B------:R-:W-:Y:S06]  /*8d30*/  HMMA.16816.F32 R120, R4.reuse, R16, R120 ;  /* 0x000000100478723c */ /* 0x040fec0000001878 */
[-C--:B------:R-:W-:Y:S06]  /*8d40*/  HMMA.16816.F32 R124, R4, R18.reuse, R124 ;  /* 0x00000012047c723c */ /* 0x080fec000000187c */
[C---:B------:R-:W-:Y:S01]  /*8d50*/  HMMA.16816.F32 R128, R8.reuse, R18, R128 ;  /* 0x000000120880723c */ /* 0x040fe20000001880 */
[----:B------:R-:W1:Y:S01]  /*8d60*/  LDSM.16.MT88.4 R16, [R228+0xe000] ;  /* 0x00e00000e410783b */ /* 0x000e620000004200 */
[-C--:B------:R-:W-:Y:S01]  /*8d70*/  FMUL.FTZ R156, R156, R22.reuse ;  /* 0x000000169c9c7220 */ /* 0x080fe20000410000 */
[-C--:B------:R-:W-:Y:S01]  /*8d80*/  FMUL.FTZ R157, R157, R22.reuse ;  /* 0x000000169d9d7220 */ /* 0x080fe20000410000 */
[-C--:B------:R-:W-:Y:S01]  /*8d90*/  FMUL.FTZ R200, R200, R22.reuse ;  /* 0x00000016c8c87220 */ /* 0x080fe20000410000 */
[----:B------:R-:W-:Y:S01]  /*8da0*/  FMUL.FTZ R201, R201, R22 ;  /* 0x00000016c9c97220 */ /* 0x000fe20000410000 */
[-C--:B------:R-:W-:Y:S01]  /*8db0*/  FMUL.FTZ R158, R158, R23.reuse ;  /* 0x000000179e9e7220 */ /* 0x080fe20000410000 */
[-C--:B------:R-:W-:Y:S01]  /*8dc0*/  FMUL.FTZ R159, R159, R23.reuse ;  /* 0x000000179f9f7220 */ /* 0x080fe20000410000 */
[-C--:B-1----:R-:W-:Y:S06]  /*8dd0*/  HMMA.16816.F32 R80, R8, R16.reuse, R132 ;  /* 0x000000100850723c */ /* 0x082fec0000001884 */
[C---:B------:R-:W-:Y:S06]  /*8de0*/  HMMA.16816.F32 R136, R4.reuse, R16, R136 ;  /* 0x000000100488723c */ /* 0x040fec0000001888 */
[-C--:B------:R-:W-:Y:S06]  /*8df0*/  HMMA.16816.F32 R140, R4, R18.reuse, R140 ;  /* 0x00000012048c723c */ /* 0x080fec000000188c */
[----:B------:R-:W-:Y:S01]  /*8e00*/  HMMA.16816.F32 R76, R8, R18, R184 ;  /* 0x00000012084c723c */ /* 0x000fe200000018b8 */
[----:B------:R-:W1:Y:S01]  /*8e10*/  LDSM.16.MT88.4 R16, [R229+0xe000] ;  /* 0x00e00000e510783b */ /* 0x000e620000004200 */
[-C--:B------:R-:W-:Y:S01]  /*8e20*/  FMUL.FTZ R202, R202, R23.reuse ;  /* 0x00000017caca7220 */ /* 0x080fe20000410000 */
[----:B------:R-:W-:Y:S01]  /*8e30*/  FMUL.FTZ R203, R203, R23 ;  /* 0x00000017cbcb7220 */ /* 0x000fe20000410000 */
[-C--:B------:R-:W-:Y:S01]  /*8e40*/  FMUL.FTZ R192, R192, R12.reuse ;  /* 0x0000000cc0c07220 */ /* 0x080fe20000410000 */
[-C--:B------:R-:W-:Y:S01]  /*8e50*/  FMUL.FTZ R193, R193, R12.reuse ;  /* 0x0000000cc1c17220 */ /* 0x080fe20000410000 */
[-C--:B------:R-:W-:Y:S01]  /*8e60*/  FMUL.FTZ R196, R196, R12.reuse ;  /* 0x0000000cc4c47220 */ /* 0x080fe20000410000 */
[----:B------:R-:W-:Y:S01]  /*8e70*/  FMUL.FTZ R197, R197, R12 ;  /* 0x0000000cc5c57220 */ /* 0x000fe20000410000 */
[----:B------:R-:W-:Y:S01]  /*8e80*/  MOV R86, R163 ;  /* 0x000000a300567202 */ /* 0x000fe20000000f00 */
[----:B--2---:R-:W-:Y:S01]  /*8e90*/  FFMA.FTZ R96, R72, R0, R15 ;  /* 0x0000000048607223 */ /* 0x004fe2000001000f */
[----:B------:R-:W-:-:S04]  /*8ea0*/  FFMA.FTZ R0, R64, UR4, -R2 ;  /* 0x0000000440007c23 */ /* 0x000fc80008010802 */
[----:B------:R2:W-:Y:S02]  /*8eb0*/  MUFU.EX2 R162, R0 ;  /* 0x0000000000a27308 */ /* 0x0005e40000000800 */
[----:B--2---:R-:W-:-:S06]  /*8ec0*/  FFMA.FTZ R0, R60, UR4, -R2 ;  /* 0x000000043c007c23 */ /* 0x004fcc0008010802 */
[----:B------:R2:W4:Y:S01]  /*8ed0*/  MUFU.EX2 R88, R0 ;  /* 0x0000000000587308 */ /* 0x0005220000000800 */
[----:B-1----:R-:W-:Y:S01]  /*8ee0*/  HMMA.16816.F32 R156, R4, R16, R156 ;  /* 0x00000010049c723c */ /* 0x002fe2000000189c */
[----:B--2---:R-:W-:-:S06]  /*8ef0*/  FFMA.FTZ R0, R44, UR4, -R2 ;  /* 0x000000042c007c23 */ /* 0x004fcc0008010802 */
[----:B------:R1:W-:Y:S01]  /*8f00*/  MUFU.EX2 R187, R0 ;  /* 0x0000000000bb7308 */ /* 0x0003e20000000800 */
[----:B------:R-:W-:Y:S06]  /*8f10*/  HMMA.16816.F32 R200, R4, R18, R200 ;  /* 0x0000001204c8723c */ /* 0x000fec00000018c8 */
[----:B------:R-:W-:Y:S01]  /*8f20*/  HMMA.16816.F32 R192, R8, R16, R192 ;  /* 0x0000001008c0723c */ /* 0x000fe200000018c0 */
[----:B-1----:R-:W-:-:S05]  /*8f30*/  FFMA.FTZ R0, R34, UR4, -R2 ;  /* 0x0000000422007c23 */ /* 0x002fca0008010802 */
[----:B------:R-:W-:Y:S01]  /*8f40*/  HMMA.16816.F32 R196, R8, R18, R196 ;  /* 0x0000001208c4723c */ /* 0x000fe200000018c4 */
[----:B------:R-:W1:Y:S01]  /*8f50*/  LDSM.16.MT88.4 R16, [R228+0xc800] ;  /* 0x00c80000e410783b */ /* 0x000e620000004200 */
[----:B------:R2:W-:Y:S01]  /*8f60*/  MUFU.EX2 R84, R0 ;  /* 0x0000000000547308 */ /* 0x0005e20000000800 */
[-C--:B------:R-:W-:Y:S01]  /*8f70*/  FMUL.FTZ R144, R144, R12.reuse ;  /* 0x0000000c90907220 */ /* 0x080fe20000410000 */
[-C--:B------:R-:W-:Y:S01]  /*8f80*/  FMUL.FTZ R145, R145, R12.reuse ;  /* 0x0000000c91917220 */ /* 0x080fe20000410000 */
[-C--:B------:R-:W-:Y:S01]  /*8f90*/  FMUL.FTZ R152, R152, R12.reuse ;  /* 0x0000000c98987220 */ /* 0x080fe20000410000 */
[----:B------:R-:W-:Y:S01]  /*8fa0*/  FMUL.FTZ R153, R153, R12 ;  /* 0x0000000c99997220 */ /* 0x000fe20000410000 */
[----:B------:R-:W-:Y:S01]  /*8fb0*/  MOV R72, R14 ;  /* 0x0000000e00487202 */ /* 0x000fe20000000f00 */
[----:B------:R-:W3:Y:S01]  /*8fc0*/  LDL.LU R34, [R1+0x10] ;  /* 0x0000100001227983 */ /* 0x000ee20000300800 */
[----:B--2---:R-:W-:-:S04]  /*8fd0*/  FFMA.FTZ R0, R65, UR4, -R3 ;  /* 0x0000000441007c23 */ /* 0x004fc80008010803 */
[----:B------:R2:W-:Y:S02]  /*8fe0*/  MUFU.EX2 R163, R0 ;  /* 0x0000000000a37308 */ /* 0x0005e40000000800 */
[----:B--2---:R-:W-:-:S06]  /*8ff0*/  FFMA.FTZ R0, R62, UR4, -R3 ;  /* 0x000000043e007c23 */ /* 0x004fcc0008010803 */
[----:B------:R2:W1:Y:S02]  /*9000*/  MUFU.EX2 R184, R0 ;  /* 0x0000000000b87308 */ /* 0x0004640000000800 */
[----:B--2---:R-:W-:-:S06]  /*9010*/  FFMA.FTZ R0, R45, UR4, -R3 ;  /* 0x000000042d007c23 */ /* 0x004fcc0008010803 */
[----:B------:R2:W-:Y:S02]  /*9020*/  MUFU.EX2 R98, R0 ;  /* 0x0000000000627308 */ /* 0x0005e40000000800 */
[----:B--2---:R-:W-:-:S06]  /*9030*/  FFMA.FTZ R0, R35, UR4, -R3 ;  /* 0x0000000423007c23 */ /* 0x004fcc0008010803 */
[----:B------:R2:W1:Y:S01]  /*9040*/  MUFU.EX2 R135, R0 ;  /* 0x0000000000877308 */ /* 0x0004620000000800 */
[C---:B------:R-:W-:Y:S06]  /*9050*/  HMMA.16816.F32 R144, R8.reuse, R24, R144 ;  /* 0x000000180890723c */ /* 0x040fec0000001890 */
[----:B------:R-:W-:Y:S01]  /*9060*/  HMMA.16816.F32 R152, R8, R26, R152 ;  /* 0x0000001a0898723c */ /* 0x000fe20000001898 */
[----:B--2---:R-:W-:-:S04]  /*9070*/  FFMA.FTZ R0, R66, UR4, -R20 ;  /* 0x0000000442007c23 */ /* 0x004fc80008010814 */
[----:B------:R2:W-:Y:S02]  /*9080*/  MUFU.EX2 R90, R0 ;  /* 0x00000000005a7308 */ /* 0x0005e40000000800 */
[----:B----4-:R-:W-:Y:S02]  /*9090*/  F2FP.F16.F32.PACK_AB R8, R88, R162 ;  /* 0x000000a25808723e */ /* 0x010fe400000000ff */
[----:B-1----:R-:W-:Y:S02]  /*90a0*/  F2FP.F16.F32.PACK_AB R9, R184, R163 ;  /* 0x000000a3b809723e */ /* 0x002fe400000000ff */
[----:B------:R-:W-:Y:S02]  /*90b0*/  F2FP.F16.F32.PACK_AB R10, R84, R187 ;  /* 0x000000bb540a723e */ /* 0x000fe400000000ff */
[----:B------:R-:W-:Y:S01]  /*90c0*/  F2FP.F16.F32.PACK_AB R11, R135, R98 ;  /* 0x00000062870b723e */ /* 0x000fe200000000ff */
[----:B--2---:R-:W-:-:S04]  /*90d0*/  FFMA.FTZ R0, R61, UR4, -R20 ;  /* 0x000000043d007c23 */ /* 0x004fc80008010814 */
[----:B------:R1:W-:Y:S01]  /*90e0*/  MUFU.EX2 R185, R0 ;  /* 0x0000000000b97308 */ /* 0x0003e20000000800 */
[----:B------:R-:W-:Y:S02]  /*90f0*/  MOV R45, R72 ;  /* 0x00000048002d7202 */ /* 0x000fe40000000f00 */
[----:B------:R-:W-:Y:S02]  /*9100*/  MOV R134, R74 ;  /* 0x0000004a00867202 */ /* 0x000fe40000000f00 */
[----:B------:R-:W-:Y:S01]  /*9110*/  MOV R133, R75 ;  /* 0x0000004b00857202 */ /* 0x000fe20000000f00 */
[----:B-1----:R-:W-:-:S04]  /*9120*/  FFMA.FTZ R0, R56, UR4, -R20 ;  /* 0x0000000438007c23 */ /* 0x002fc80008010814 */
[----:B------:R1:W-:Y:S02]  /*9130*/  MUFU.EX2 R99, R0 ;  /* 0x0000000000637308 */ /* 0x0003e40000000800 */
[----:B-1----:R-:W-:Y:S01]  /*9140*/  FFMA.FTZ R0, R46, UR4, -R20 ;  /* 0x000000042e007c23 */ /* 0x002fe20008010814 */
[----:B------:R-:W-:Y:S02]  /*9150*/  MOV R46, R73 ;  /* 0x00000049002e7202 */ /* 0x000fe40000000f00 */
[----:B------:R-:W-:Y:S01]  /*9160*/  HMMA.16816.F32 R72, R8, R16, R208 ;  /* 0x000000100848723c */ /* 0x000fe200000018d0 */
[----:B------:R-:W2:Y:S01]  /*9170*/  LDL.LU R208, [R1+0x14] ;  /* 0x0000140001d07983 */ /* 0x000ea20000300800 */
[-C--:B------:R-:W-:Y:S01]  /*9180*/  FMUL.FTZ R148, R148, R22.reuse ;  /* 0x0000001694947220 */ /* 0x080fe20000410000 */
[-C--:B------:R-:W-:Y:S01]  /*9190*/  FMUL.FTZ R149, R149, R22.reuse ;  /* 0x0000001695957220 */ /* 0x080fe20000410000 */
[-C--:B------:R-:W-:Y:S01]  /*91a0*/  FMUL.FTZ R188, R188, R22.reuse ;  /* 0x00000016bcbc7220 */ /* 0x080fe20000410000 */
[-C--:B------:R-:W-:Y:S01]  /*91b0*/  FMUL.FTZ R150, R150, R23.reuse ;  /* 0x0000001796967220 */ /* 0x080fe20000410000 */
[-C--:B------:R-:W-:Y:S01]  /*91c0*/  FMUL.FTZ R151, R151, R23.reuse ;  /* 0x0000001797977220 */ /* 0x080fe20000410000 */
[----:B------:R-:W-:Y:S01]  /*91d0*/  FMUL.FTZ R189, R189, R22 ;  /* 0x00000016bdbd7220 */ /* 0x000fe20000410000 */
[-C--:B------:R-:W-:Y:S01]  /*91e0*/  FMUL.FTZ R190, R190, R23.reuse ;  /* 0x00000017bebe7220 */ /* 0x080fe20000410000 */
[----:B------:R-:W-:Y:S01]  /*91f0*/  FMUL.FTZ R191, R191, R23 ;  /* 0x00000017bfbf7220 */ /* 0x000fe20000410000 */
[----:B---3--:R-:W-:-:S03]  /*9200*/  FFMA.FTZ R97, R87, R12, R57 ;  /* 0x0000000c57617223 */ /* 0x008fc60000010039 */
[C---:B------:R-:W-:Y:S01]  /*9210*/  HMMA.16816.F32 R148, R4.reuse, R24, R148 ;  /* 0x000000180494723c */ /* 0x040fe20000001894 */
[----:B------:R-:W-:Y:S02]  /*9220*/  MOV R87, R13 ;  /* 0x0000000d00577202 */ /* 0x000fe40000000f00 */
[----:B------:R-:W1:Y:S03]  /*9230*/  LDSM.16.MT88.4 R12, [R167+0xc800] ;  /* 0x00c80000a70c783b */ /* 0x000e660000004200 */
[----:B------:R-:W-:Y:S01]  /*9240*/  HMMA.16816.F32 R188, R4, R26, R188 ;  /* 0x0000001a04bc723c */ /* 0x000fe200000018bc */
[----:B------:R3:W4:Y:S01]  /*9250*/  MUFU.EX2 R4, R0 ;  /* 0x0000000000047308 */ /* 0x0007220000000800 */
[----:B------:R-:W-:Y:S01]  /*9260*/  MOV R132, R59 ;  /* 0x0000003b00847202 */ /* 0x000fe20000000f00 */
[----:B------:R-:W-:Y:S01]  /*9270*/  LDSM.16.MT88.4 R24, [R228+0xe800] ;  /* 0x00e80000e418783b */ /* 0x000fe20000004200 */
[----:B---3--:R-:W-:-:S05]  /*9280*/  FFMA.FTZ R0, R204, UR4, -R21 ;  /* 0x00000004cc007c23 */ /* 0x008fca0008010815 */
[----:B------:R3:W-:Y:S02]  /*9290*/  MUFU.EX2 R89, R0 ;  /* 0x0000000000597308 */ /* 0x0007e40000000800 */
[----:B---3--:R-:W-:-:S06]  /*92a0*/  FFMA.FTZ R0, R67, UR4, -R21 ;  /* 0x0000000443007c23 */ /* 0x008fcc0008010815 */
[----:B------:R3:W1:Y:S02]  /*92b0*/  MUFU.EX2 R186, R0 ;  /* 0x0000000000ba7308 */ /* 0x0006640000000800 */
[----:B---3--:R-:W-:-:S06]  /*92c0*/  FFMA.FTZ R0, R63, UR4, -R21 ;  /* 0x000000043f007c23 */ /* 0x008fcc0008010815 */
[----:B------:R3:W-:Y:S02]  /*92d0*/  MUFU.EX2 R91, R0 ;  /* 0x00000000005b7308 */ /* 0x0007e40000000800 */
[----:B---3--:R-:W-:-:S06]  /*92e0*/  FFMA.FTZ R0, R58, UR4, -R21 ;  /* 0x000000043a007c23 */ /* 0x008fcc0008010815 */
[----:B------:R-:W3:Y:S01]  /*92f0*/  MUFU.EX2 R44, R0 ;  /* 0x00000000002c7308 */ /* 0x000ee20000000800 */
[----:B----4-:R-:W-:Y:S02]  /*9300*/  MOV R204, R4 ;  /* 0x0000000400cc7202 */ /* 0x010fe40000000f00 */
[----:B------:R-:W-:Y:S02]  /*9310*/  F2FP.F16.F32.PACK_AB R4, R185, R90 ;  /* 0x0000005ab904723e */ /* 0x000fe400000000ff */
[----:B-1----:R-:W-:Y:S02]  /*9320*/  F2FP.F16.F32.PACK_AB R5, R186, R89 ;  /* 0x00000059ba05723e */ /* 0x002fe400000000ff */
[----:B------:R-:W-:Y:S01]  /*9330*/  F2FP.F16.F32.PACK_AB R6, R204, R99 ;  /* 0x00000063cc06723e */ /* 0x000fe200000000ff */
[----:B------:R-:W-:Y:S01]  /*9340*/  HMMA.16816.F32 R172, R8, R12, R172 ;  /* 0x0000000c08ac723c */ /* 0x000fe200000018ac */
[----:B---3--:R-:W-:-:S05]  /*9350*/  F2FP.F16.F32.PACK_AB R7, R44, R91 ;  /* 0x0000005b2c07723e */ /* 0x008fca00000000ff */
[----:B------:R-:W-:Y:S06]  /*9360*/  HMMA.16816.F32 R48, R8, R14, R48 ;  /* 0x0000000e0830723c */ /* 0x000fec0000001830 */
[C---:B------:R-:W-:Y:S06]  /*9370*/  HMMA.16816.F32 R168, R4.reuse, R12, R168 ;  /* 0x0000000c04a8723c */ /* 0x040fec00000018a8 */
[C---:B------:R-:W-:Y:S01]  /*9380*/  HMMA.16816.F32 R180, R4.reuse, R14, R180 ;  /* 0x0000000e04b4723c */ /* 0x040fe200000018b4 */
[----:B------:R-:W1:Y:S05]  /*9390*/  LDSM.16.MT88.4 R12, [R230+0xc800] ;  /* 0x00c80000e60c783b */ /* 0x000e6a0000004200 */
[C---:B------:R-:W-:Y:S06]  /*93a0*/  HMMA.16816.F32 R64, R4.reuse, R16, R176 ;  /* 0x000000100440723c */ /* 0x040fec00000018b0 */
[-C--:B------:R-:W-:Y:S06]  /*93b0*/  HMMA.16816.F32 R60, R4, R18.reuse, R40 ;  /* 0x00000012043c723c */ /* 0x080fec0000001828 */
[C---:B------:R-:W-:Y:S01]  /*93c0*/  HMMA.16816.F32 R56, R8.reuse, R18, R36 ;  /* 0x000000120838723c */ /* 0x040fe20000001824 */
[----:B------:R-:W3:Y:S05]  /*93d0*/  LDSM.16.MT88.4 R16, [R229+0xc800] ;  /* 0x00c80000e510783b */ /* 0x000eea0000004200 */
[-C--:B-1----:R-:W-:Y:S06]  /*93e0*/  HMMA.16816.F32 R52, R8, R12.reuse, R52 ;  /* 0x0000000c0834723c */ /* 0x082fec0000001834 */
[C---:B------:R-:W-:Y:S06]  /*93f0*/  HMMA.16816.F32 R28, R4.reuse, R12, R28 ;  /* 0x0000000c041c723c */ /* 0x040fec000000181c */
[-C--:B------:R-:W-:Y:S06]  /*9400*/  HMMA.16816.F32 R92, R4, R14.reuse, R92 ;  /* 0x0000000e045c723c */ /* 0x080fec000000185c */
[C---:B------:R-:W-:Y:S01]  /*9410*/  HMMA.16816.F32 R68, R8.reuse, R14, R68 ;  /* 0x0000000e0844723c */ /* 0x040fe20000001844 */
[----:B------:R-:W1:Y:S05]  /*9420*/  LDSM.16.MT88.4 R12, [R167+0xe800] ;  /* 0x00e80000a70c783b */ /* 0x000e6a0000004200 */
[-C--:B---3--:R-:W-:Y:S06]  /*9430*/  HMMA.16816.F32 R100, R8, R16.reuse, R100 ;  /* 0x000000100864723c */ /* 0x088fec0000001864 */
[C---:B------:R-:W-:Y:S06]  /*9440*/  HMMA.16816.F32 R104, R4.reuse, R16, R104 ;  /* 0x000000100468723c */ /* 0x040fec0000001868 */
[-C--:B------:R-:W-:Y:S06]  /*9450*/  HMMA.16816.F32 R108, R4, R18.reuse, R108 ;  /* 0x00000012046c723c */ /* 0x080fec000000186c */
[C---:B------:R-:W-:Y:S01]  /*9460*/  HMMA.16816.F32 R112, R8.reuse, R18, R112 ;  /* 0x000000120870723c */ /* 0x040fe20000001870 */
[----:B------:R-:W3:Y:S05]  /*9470*/  LDSM.16.MT88.4 R16, [R230+0xe800] ;  /* 0x00e80000e610783b */ /* 0x000eea0000004200 */
[-C--:B-1----:R-:W-:Y:S06]  /*9480*/  HMMA.16816.F32 R116, R8, R12.reuse, R116 ;  /* 0x0000000c0874723c */ /* 0x082fec0000001874 */
[C---:B------:R-:W-:Y:S06]  /*9490*/  HMMA.16816.F32 R120, R4.reuse, R12, R120 ;  /* 0x0000000c0478723c */ /* 0x040fec0000001878 */
[-C--:B------:R-:W-:Y:S06]  /*94a0*/  HMMA.16816.F32 R124, R4, R14.reuse, R124 ;  /* 0x0000000e047c723c */ /* 0x080fec000000187c */
[----:B------:R-:W-:Y:S01]  /*94b0*/  HMMA.16816.F32 R128, R8, R14, R128 ;  /* 0x0000000e0880723c */ /* 0x000fe20000001880 */
[----:B------:R-:W1:Y:S01]  /*94c0*/  LDSM.16.MT88.4 R12, [R229+0xe800] ;  /* 0x00e80000e50c783b */ /* 0x000e620000004200 */
[----:B------:R-:W-:-:S04]  /*94d0*/  FFMA.FTZ R0, R132, UR4, -R2 ;  /* 0x0000000484007c23 */ /* 0x000fc80008010802 */
[C---:B------:R-:W-:Y:S06]  /*94e0*/  HMMA.16816.F32 R136, R4.reuse, R24, R136 ;  /* 0x000000180488723c */ /* 0x040fec0000001888 */
[C---:B------:R-:W-:Y:S06]  /*94f0*/  HMMA.16816.F32 R140, R4.reuse, R26, R140 ;  /* 0x0000001a048c723c */ /* 0x040fec000000188c */
[C---:B---3--:R-:W-:Y:S06]  /*9500*/  HMMA.16816.F32 R148, R4.reuse, R16, R148 ;  /* 0x000000100494723c */ /* 0x048fec0000001894 */
[----:B------:R-:W-:Y:S01]  /*9510*/  HMMA.16816.F32 R188, R4, R18, R188 ;  /* 0x0000001204bc723c */ /* 0x000fe200000018bc */
[----:B------:R-:W-:-:S05]  /*9520*/  MOV R35, R133 ;  /* 0x0000008500237202 */ /* 0x000fca0000000f00 */
[C---:B-1----:R-:W-:Y:S06]  /*9530*/  HMMA.16816.F32 R156, R4.reuse, R12, R156 ;  /* 0x0000000c049c723c */ /* 0x042fec000000189c */
[----:B------:R-:W-:Y:S01]  /*9540*/  HMMA.16816.F32 R200, R4, R14, R200 ;  /* 0x0000000e04c8723c */ /* 0x000fe200000018c8 */
[----:B------:R1:W3:Y:S02]  /*9550*/  MUFU.EX2 R4, R0 ;  /* 0x0000000000047308 */ /* 0x0002e40000000800 */
[----:B-1----:R-:W-:-:S06]  /*9560*/  FFMA.FTZ R0, R219, UR4, -R2 ;  /* 0x00000004db007c23 */ /* 0x002fcc0008010802 */
[----:B------:R1:W-:Y:S02]  /*9570*/  MUFU.EX2 R176, R0 ;  /* 0x0000000000b07308 */ /* 0x0003e40000000800 */
        /* <DEDUP_REMOVED lines=9> */
[----:B------:R1:W-:Y:S01]  /*9610*/  MUFU.EX2 R132, R0 ;  /* 0x0000000000847308 */ /* 0x0003e20000000800 */
[----:B---3--:R-:W-:Y:S01]  /*9620*/  MOV R205, R4 ;  /* 0x0000000400cd7202 */ /* 0x008fe20000000f00 */
[----:B-1----:R-:W-:-:S06]  /*9630*/  FFMA.FTZ R0, R206, UR4, -R3 ;  /* 0x00000004ce007c23 */ /* 0x002fcc0008010803 */
[----:B------:R1:W3:Y:S01]  /*9640*/  MUFU.EX2 R7, R0 ;  /* 0x0000000000077308 */ /* 0x0002e20000000800 */
[----:B------:R-:W-:Y:S01]  /*9650*/  HMMA.16816.F32 R144, R8, R16, R144 ;  /* 0x000000100890723c */ /* 0x000fe20000001890 */
[----:B-1----:R-:W-:-:S06]  /*9660*/  FFMA.FTZ R0, R46, UR4, -R20 ;  /* 0x000000042e007c23 */ /* 0x002fcc0008010814 */
[----:B------:R1:W-:Y:S01]  /*9670*/  MUFU.EX2 R252, R0 ;  /* 0x0000000000fc7308 */ /* 0x0003e20000000800 */
[----:B------:R-:W-:Y:S01]  /*9680*/  HMMA.16816.F32 R152, R8, R18, R152 ;  /* 0x000000120898723c */ /* 0x000fe20000001898 */
[----:B------:R-:W4:Y:S01]  /*9690*/  LDSM.16.MT88.4 R16, [R228+0xd000] ;  /* 0x00d00000e410783b */ /* 0x000f220000004200 */
[----:B-1----:R-:W-:-:S05]  /*96a0*/  FFMA.FTZ R0, R45, UR4, -R20 ;  /* 0x000000042d007c23 */ /* 0x002fca0008010814 */
[----:B------:R1:W-:Y:S01]  /*96b0*/  MUFU.EX2 R4, R0 ;  /* 0x0000000000047308 */ /* 0x0003e20000000800 */
[C---:B------:R-:W-:Y:S06]  /*96c0*/  HMMA.16816.F32 R192, R8.reuse, R12, R192 ;  /* 0x0000000c08c0723c */ /* 0x040fec00000018c0 */
[----:B------:R-:W-:Y:S01]  /*96d0*/  HMMA.16816.F32 R196, R8, R14, R196 ;  /* 0x0000000e08c4723c */ /* 0x000fe200000018c4 */
[----:B------:R-:W4:Y:S01]  /*96e0*/  LDSM.16.MT88.4 R12, [R230+0xd000] ;  /* 0x00d00000e60c783b */ /* 0x000f220000004200 */
[----:B-1----:R-:W-:-:S04]  /*96f0*/  FFMA.FTZ R0, R220, UR4, -R20 ;  /* 0x00000004dc007c23 */ /* 0x002fc80008010814 */
[C---:B------:R-:W-:Y:S01]  /*9700*/  HMMA.16816.F32 R80, R8.reuse, R24, R80 ;  /* 0x000000180850723c */ /* 0x040fe20000001850 */
[----:B------:R1:W-:Y:S05]  /*9710*/  MUFU.EX2 R5, R0 ;  /* 0x0000000000057308 */ /* 0x0003ea0000000800 */
[----:B------:R-:W-:Y:S01]  /*9720*/  HMMA.16816.F32 R76, R8, R26, R76 ;  /* 0x0000001a084c723c */ /* 0x000fe2000000184c */
[----:B------:R-:W4:Y:S01]  /*9730*/  LDSM.16.MT88.4 R24, [R167+0xd000] ;  /* 0x00d00000a718783b */ /* 0x000f220000004200 */
[----:B-1----:R-:W-:-:S04]  /*9740*/  FFMA.FTZ R0, R221, UR4, -R20 ;  /* 0x00000004dd007c23 */ /* 0x002fc80008010814 */
[----:B------:R1:W3:Y:S01]  /*9750*/  MUFU.EX2 R8, R0 ;  /* 0x0000000000087308 */ /* 0x0002e20000000800 */
[----:B------:R-:W-:Y:S01]  /*9760*/  MOV R209, R44 ;  /* 0x0000002c00d17202 */ /* 0x000fe20000000f00 */
[--C-:B------:R-:W-:Y:S01]  /*9770*/  FFMA.FTZ R45, R216, UR4, -R2.reuse ;  /* 0x00000004d82d7c23 */ /* 0x100fe20008010802 */
[--C-:B------:R-:W-:Y:S01]  /*9780*/  FFMA.FTZ R44, R215, UR4, -R2.reuse ;  /* 0x00000004d72c7c23 */ /* 0x100fe20008010802 */
[--C-:B------:R-:W-:Y:S01]  /*9790*/  FFMA.FTZ R43, R214, UR4, -R2.reuse ;  /* 0x00000004d62b7c23 */ /* 0x100fe20008010802 */
[----:B------:R-:W-:Y:S01]  /*97a0*/  FFMA.FTZ R41, R207, UR4, -R2 ;  /* 0x00000004cf297c23 */ /* 0x000fe20008010802 */
[--C-:B------:R-:W-:Y:S01]  /*97b0*/  FFMA.FTZ R2, R223, UR4, -R21.reuse ;  /* 0x00000004df027c23 */ /* 0x100fe20008010815 */
[----:B-1----:R-:W-:-:S04]  /*97c0*/  FFMA.FTZ R0, R35, UR4, -R21 ;  /* 0x0000000423007c23 */ /* 0x002fc80008010815 */
[----:B------:R1:W-:Y:S01]  /*97d0*/  MUFU.EX2 R211, R0 ;  /* 0x0000000000d37308 */ /* 0x0003e20000000800 */
[----:B--2---:R-:W-:Y:S01]  /*97e0*/  FFMA.FTZ R42, R208, R23, R239 ;  /* 0x00000017d02a7223 */ /* 0x004fe200000100ef */
[----:B------:R-:W-:-:S06]  /*97f0*/  MOV R206, R209 ;  /* 0x000000d100ce7202 */ /* 0x000fcc0000000f00 */
[----:B------:R-:W-:Y:S01]  /*9800*/  MUFU.EX2 R208, R2 ;  /* 0x0000000200d07308 */ /* 0x000fe20000000800 */
[----:B-1----:R-:W-:-:S07]  /*9810*/  FFMA.FTZ R0, R33, UR4, -R21 ;  /* 0x0000000421007c23 */ /* 0x002fce0008010815 */
[----:B------:R1:W-:Y:S01]  /*9820*/  MUFU.EX2 R210, R0 ;  /* 0x0000000000d27308 */ /* 0x0003e20000000800 */
[----:B------:R-:W-:Y:S01]  /*9830*/  FFMA.FTZ R38, R246, UR4, -R3 ;  /* 0x00000004f6267c23 */ /* 0x000fe20008010803 */
[----:B------:R-:W-:Y:S01]  /*9840*/  MOV R246, R84 ;  /* 0x0000005400f67202 */ /* 0x000fe20000000f00 */
[----:B------:R-:W-:Y:S01]  /*9850*/  FFMA.FTZ R46, R34, R22, R240 ;  /* 0x00000016222e7223 */ /* 0x000fe200000100f0 */
[----:B------:R-:W-:Y:S01]  /*9860*/  MOV R84, R85 ;  /* 0x0000005500547202 */ /* 0x000fe20000000f00 */
[----:B-1----:R-:W-:Y:S01]  /*9870*/  FFMA.FTZ R0, R238, UR4, -R21 ;  /* 0x00000004ee007c23 */ /* 0x002fe20008010815 */
[--C-:B------:R-:W-:Y:S01]  /*9880*/  FFMA.FTZ R34, R225, UR4, -R20.reuse ;  /* 0x00000004e1227c23 */ /* 0x100fe20008010814 */
[--C-:B------:R-:W-:Y:S01]  /*9890*/  FFMA.FTZ R33, R248, UR4, -R20.reuse ;  /* 0x00000004f8217c23 */ /* 0x100fe20008010814 */
[--C-:B------:R-:W-:Y:S01]  /*98a0*/  FFMA.FTZ R40, R217, UR4, -R3.reuse ;  /* 0x00000004d9287c23 */ /* 0x100fe20008010803 */
[----:B------:R-:W1:Y:S01]  /*98b0*/  MUFU.EX2 R209, R0 ;  /* 0x0000000000d17308 */ /* 0x000e620000000800 */
[----:B------:R-:W-:Y:S01]  /*98c0*/  MOV R85, R86 ;  /* 0x0000005600557202 */ /* 0x000fe20000000f00 */
[--C-:B------:R-:W-:Y:S01]  /*98d0*/  FFMA.FTZ R37, R222, UR4, -R3.reuse ;  /* 0x00000004de257c23 */ /* 0x100fe20008010803 */
[----:B------:R-:W-:Y:S01]  /*98e0*/  MOV R86, R87 ;  /* 0x0000005700567202 */ /* 0x000fe20000000f00 */
[----:B------:R-:W-:Y:S01]  /*98f0*/  FFMA.FTZ R36, R218, UR4, -R3 ;  /* 0x00000004da247c23 */ /* 0x000fe20008010803 */
[----:B---3--:R-:W-:Y:S01]  /*9900*/  MOV R225, R7 ;  /* 0x0000000700e17202 */ /* 0x008fe20000000f00 */
[--C-:B------:R-:W-:Y:S01]  /*9910*/  FFMA.FTZ R35, R224, UR4, -R20.reuse ;  /* 0x00000004e0237c23 */ /* 0x100fe20008010814 */
[----:B------:R-:W-:Y:S01]  /*9920*/  MOV R248, R6 ;  /* 0x0000000600f87202 */ /* 0x000fe20000000f00 */
[----:B------:R-:W-:Y:S01]  /*9930*/  FFMA.FTZ R3, R249, UR4, -R20 ;  /* 0x00000004f9037c23 */ /* 0x000fe20008010814 */
[----:B------:R-:W-:Y:S01]  /*9940*/  MOV R87, R32 ;  /* 0x0000002000577202 */ /* 0x000fe20000000f00 */
[----:B------:R-:W-:Y:S01]  /*9950*/  FFMA.FTZ R32, R250, UR4, -R21 ;  /* 0x00000004fa207c23 */ /* 0x000fe20008010815 */
[----:B------:R-:W-:-:S02]  /*9960*/  MOV R224, R8 ;  /* 0x0000000800e07202 */ /* 0x000fc40000000f00 */
[----:B------:R-:W-:Y:S02]  /*9970*/  F2FP.F16.F32.PACK_AB R9, R134, R177 ;  /* 0x000000b18609723e */ /* 0x000fe400000000ff */
[----:B------:R-:W-:Y:S01]  /*9980*/  MOV R207, R204 ;  /* 0x000000cc00cf7202 */ /* 0x000fe20000000f00 */
[--C-:B------:R-:W-:Y:S01]  /*9990*/  FFMA.FTZ R2, R226, UR4, -R21.reuse ;  /* 0x00000004e2027c23 */ /* 0x100fe20008010815 */
[----:B------:R-:W-:Y:S01]  /*99a0*/  MOV R249, R5 ;  /* 0x0000000500f97202 */ /* 0x000fe20000000f00 */
[----:B------:R-:W-:Y:S01]  /*99b0*/  FFMA.FTZ R39, R251, UR4, -R21 ;  /* 0x00000004fb277c23 */ /* 0x000fe20008010815 */
[----:B------:R-:W-:Y:S01]  /*99c0*/  MOV R250, R4 ;  /* 0x0000000400fa7202 */ /* 0x000fe20000000f00 */
[----:B------:R-:W-:Y:S01]  /*99d0*/  MUFU.EX2 R45, R45 ;  /* 0x0000002d002d7308 */ /* 0x000fe20000000800 */
[----:B------:R-:W-:Y:S01]  /*99e0*/  F2FP.F16.F32.PACK_AB R8, R176, R205 ;  /* 0x000000cdb008723e */ /* 0x000fe200000000ff */
[----:B------:R2:W5:Y:S01]  /*99f0*/  LDL.LU R240, [R1+0x6c] ;  /* 0x00006c0001f07983 */ /* 0x0005620000300800 */
[----:B------:R-:W-:-:S02]  /*9a00*/  F2FP.F16.F32.PACK_AB R10, R248, R133 ;  /* 0x00000085f80a723e */ /* 0x000fc400000000ff */
[----:B------:R-:W-:Y:S02]  /*9a10*/  F2FP.F16.F32.PACK_AB R11, R225, R132 ;  /* 0x00000084e10b723e */ /* 0x000fe400000000ff */
[----:B------:R-:W-:Y:S02]  /*9a20*/  MOV R22, R135 ;  /* 0x0000008700167202 */ /* 0x000fe40000000f00 */
[----:B-1----:R-:W-:Y:S01]  /*9a30*/  F2FP.F16.F32.PACK_AB R7, R208, R209 ;  /* 0x000000d1d007723e */ /* 0x002fe200000000ff */
[----:B------:R-:W-:Y:S01]  /*9a40*/  FFMA.FTZ R0, R227, UR4, -R21 ;  /* 0x00000004e3007c23 */ /* 0x000fe20008010815 */
[----:B------:R-:W-:Y:S02]  /*9a50*/  F2FP.F16.F32.PACK_AB R4, R250, R252 ;  /* 0x000000fcfa04723e */ /* 0x000fe400000000ff */
[----:B------:R-:W-:Y:S02]  /*9a60*/  F2FP.F16.F32.PACK_AB R5, R210, R211 ;  /* 0x000000d3d205723e */ /* 0x000fe400000000ff */
[----:B------:R-:W-:Y:S01]  /*9a70*/  F2FP.F16.F32.PACK_AB R6, R224, R249 ;  /* 0x000000f9e006723e */ /* 0x000fe200000000ff */
[----:B----4-:R-:W-:Y:S01]  /*9a80*/  HMMA.16816.F32 R220, R8, R16, R72 ;  /* 0x0000001008dc723c */ /* 0x010fe20000001848 */
[----:B------:R-:W-:-:S02]  /*9a90*/  MOV R135, R84 ;  /* 0x0000005400877202 */ /* 0x000fc40000000f00 */
[----:B------:R-:W-:Y:S01]  /*9aa0*/  MOV R178, R86 ;  /* 0x0000005600b27202 */ /* 0x000fe20000000f00 */
[----:B------:R-:W-:Y:S01]  /*9ab0*/  MUFU.EX2 R44, R44 ;  /* 0x0000002c002c7308 */ /* 0x000fe20000000800 */
[----:B------:R-:W-:Y:S01]  /*9ac0*/  MOV R204, R85 ;  /* 0x0000005500cc7202 */ /* 0x000fe20000000f00 */
[C---:B------:R-:W-:Y:S01]  /*9ad0*/  HMMA.16816.F32 R212, R8.reuse, R14, R68 ;  /* 0x0000000e08d4723c */ /* 0x040fe20000001844 */
[----:B------:R-:W-:Y:S01]  /*9ae0*/  MOV R75, R91 ;  /* 0x0000005b004b7202 */ /* 0x000fe20000000f00 */
[----:B------:R2:W5:Y:S01]  /*9af0*/  LDL.LU R239, [R1+0x68] ;  /* 0x0000680001ef7983 */ /* 0x0005620000300800 */
[----:B------:R-:W-:Y:S02]  /*9b00*/  MOV R74, R90 ;  /* 0x0000005a004a7202 */ /* 0x000fe40000000f00 */
[----:B------:R-:W-:Y:S01]  /*9b10*/  MOV R73, R89 ;  /* 0x0000005900497202 */ /* 0x000fe20000000f00 */
[-C--:B------:R-:W-:Y:S01]  /*9b20*/  HMMA.16816.F32 R172, R8, R24.reuse, R172 ;  /* 0x0000001808ac723c */ /* 0x080fe200000018ac */
[----:B------:R-:W-:Y:S01]  /*9b30*/  MOV R72, R88 ;  /* 0x0000005800487202 */ /* 0x000fe20000000f00 */
[----:B------:R-:W-:Y:S01]  /*9b40*/  MUFU.EX2 R43, R43 ;  /* 0x0000002b002b7308 */ /* 0x000fe20000000800 */
[----:B------:R-:W-:Y:S01]  /*9b50*/  MOV R179, R87 ;  /* 0x0000005700b37202 */ /* 0x000fe20000000f00 */
[----:B------:R2:W5:Y:S01]  /*9b60*/  LDL.LU R238, [R1+0x64] ;  /* 0x0000640001ee7983 */ /* 0x0005620000300800 */
[----:B------:R-:W-:Y:S01]  /*9b70*/  MOV R70, R22 ;  /* 0x0000001600467202 */ /* 0x000fe20000000f00 */
[C---:B------:R-:W-:Y:S02]  /*9b80*/  HMMA.16816.F32 R168, R4.reuse, R24, R168 ;  /* 0x0000001804a8723c */ /* 0x040fe400000018a8 */
[----:B------:R-:W-:Y:S04]  /*9b90*/  LDSM.16.MT88.4 R20, [R167+0xf000] ;  /* 0x00f00000a714783b */ /* 0x000fe80000004200 */
[-C--:B------:R-:W-:Y:S06]  /*9ba0*/  HMMA.16816.F32 R180, R4, R26.reuse, R180 ;  /* 0x0000001a04b4723c */ /* 0x080fec00000018b4 */
[----:B------:R-:W-:Y:S01]  /*9bb0*/  HMMA.16816.F32 R48, R8, R26, R48 ;  /* 0x0000001a0830723c */ /* 0x000fe20000001830 */
[----:B------:R-:W1:Y:S05]  /*9bc0*/  LDSM.16.MT88.4 R24, [R229+0xd000] ;  /* 0x00d00000e518783b */ /* 0x000e6a0000004200 */
[C---:B------:R-:W-:Y:S06]  /*9bd0*/  HMMA.16816.F32 R64, R4.reuse, R16, R64 ;  /* 0x000000100440723c */ /* 0x040fec0000001840 */
[-C--:B------:R-:W-:Y:S06]  /*9be0*/  HMMA.16816.F32 R60, R4, R18.reuse, R60 ;  /* 0x00000012043c723c */ /* 0x080fec000000183c */
[C---:B------:R-:W-:Y:S01]  /*9bf0*/  HMMA.16816.F32 R216, R8.reuse, R18, R56 ;  /* 0x0000001208d8723c */ /* 0x040fe20000001838 */
[----:B------:R-:W3:Y:S05]  /*9c00*/  LDSM.16.MT88.4 R16, [R228+0xf000] ;  /* 0x00f00000e410783b */ /* 0x000eea0000004200 */
[-C--:B------:R-:W-:Y:S06]  /*9c10*/  HMMA.16816.F32 R84, R8, R12.reuse, R52 ;  /* 0x0000000c0854723c */ /* 0x080fec0000001834 */
[C---:B------:R-:W-:Y:S01]  /*9c20*/  HMMA.16816.F32 R88, R4.reuse, R12, R28 ;  /* 0x0000000c0458723c */ /* 0x040fe2000000181c */
[----:B------:R-:W-:Y:S05]  /*9c30*/  LDSM.16.MT88.4 R28, [R229+0xf000] ;  /* 0x00f00000e51c783b */ /* 0x000fea0000004200 */
[C---:B------:R-:W-:Y:S01]  /*9c40*/  HMMA.16816.F32 R92, R4.reuse, R14, R92 ;  /* 0x0000000e045c723c */ /* 0x040fe2000000185c */
[----:B------:R-:W4:Y:S05]  /*9c50*/  LDSM.16.MT88.4 R12, [R230+0xf000] ;  /* 0x00f00000e60c783b */ /* 0x000f2a0000004200 */
[C---:B-1----:R-:W-:Y:S06]  /*9c60*/  HMMA.16816.F32 R104, R4.reuse, R24, R104 ;  /* 0x000000180468723c */ /* 0x042fec0000001868 */
[C---:B------:R-:W-:Y:S06]  /*9c70*/  HMMA.16816.F32 R108, R4.reuse, R26, R108 ;  /* 0x0000001a046c723c */ /* 0x040fec000000186c */
[C---:B------:R-:W-:Y:S06]  /*9c80*/  HMMA.16816.F32 R120, R4.reuse, R20, R120 ;  /* 0x000000140478723c */ /* 0x040fec0000001878 */
[C---:B------:R-:W-:Y:S06]  /*9c90*/  HMMA.16816.F32 R124, R4.reuse, R22, R124 ;  /* 0x00000016047c723c */ /* 0x040fec000000187c */
[C---:B---3--:R-:W-:Y:S06]  /*9ca0*/  HMMA.16816.F32 R136, R4.reuse, R16, R136 ;  /* 0x000000100488723c */ /* 0x048fec0000001888 */
[C---:B------:R-:W-:Y:S06]  /*9cb0*/  HMMA.16816.F32 R140, R4.reuse, R18, R140 ;  /* 0x00000012048c723c */ /* 0x040fec000000188c */
[C---:B----4-:R-:W-:Y:S06]  /*9cc0*/  HMMA.16816.F32 R148, R4.reuse, R12, R148 ;  /* 0x0000000c0494723c */ /* 0x050fec0000001894 */
[C---:B------:R-:W-:Y:S06]  /*9cd0*/  HMMA.16816.F32 R188, R4.reuse, R14, R188 ;  /* 0x0000000e04bc723c */ /* 0x040fec00000018bc */
[C---:B------:R-:W-:Y:S06]  /*9ce0*/  HMMA.16816.F32 R156, R4.reuse, R28, R156 ;  /* 0x0000001c049c723c */ /* 0x040fec000000189c */
[----:B------:R-:W-:Y:S07]  /*9cf0*/  HMMA.16816.F32 R52, R4, R30, R200 ;  /* 0x0000001e0434723c */ /* 0x000fee00000018c8 */
[----:B------:R-:W-:-:S02]  /*9d00*/  MOV R202, R177 ;  /* 0x000000b100ca7202 */ /* 0x000fc40000000f00 */
[----:B------:R-:W-:Y:S02]  /*9d10*/  MOV R201, R176 ;  /* 0x000000b000c97202 */ /* 0x000fe40000000f00 */
[----:B------:R-:W-:Y:S02]  /*9d20*/  MOV R6, R178 ;  /* 0x000000b200067202 */ /* 0x000fe40000000f00 */
[----:B------:R-:W-:Y:S02]  /*9d30*/  MOV R7, R179 ;  /* 0x000000b300077202 */ /* 0x000fe40000000f00 */
[----:B------:R-:W1:Y:S01]  /*9d40*/  LDSM.16.MT88.4 R176, [R167+0xd800] ;  /* 0x00d80000a7b0783b */ /* 0x000e620000004200 */
[----:B------:R-:W-:Y:S01]  /*9d50*/  MOV R71, R246 ;  /* 0x000000f600477202 */ /* 0x000fe20000000f00 */
[----:B------:R-:W-:Y:S01]  /*9d60*/  HMMA.16816.F32 R116, R8, R20, R116 ;  /* 0x000000140874723c */ /* 0x000fe20000001874 */
[----:B------:R-:W-:Y:S02]  /*9d70*/  MOV R69, R207 ;  /* 0x000000cf00457202 */ /* 0x000fe40000000f00 */
[----:B------:R-:W-:-:S02]  /*9d80*/  MOV R68, R206 ;  /* 0x000000ce00447202 */ /* 0x000fc40000000f00 */
[----:B------:R-:W-:Y:S02]  /*9d90*/  MOV R203, R205 ;  /* 0x000000cd00cb7202 */ /* 0x000fe40000000f00 */
[----:B------:R-:W-:Y:S01]  /*9da0*/  MOV R200, R204 ;  /* 0x000000cc00c87202 */ /* 0x000fe20000000f00 */
[C---:B------:R-:W-:Y:S01]  /*9db0*/  HMMA.16816.F32 R144, R8.reuse, R12, R144 ;  /* 0x0000000c0890723c */ /* 0x040fe20000001890 */
[----:B------:R-:W-:Y:S02]  /*9dc0*/  MOV R251, R134 ;  /* 0x0000008600fb7202 */ /* 0x000fe40000000f00 */
[----:B------:R-:W-:Y:S02]  /*9dd0*/  MOV R227, R133 ;  /* 0x0000008500e37202 */ /* 0x000fe40000000f00 */
[----:B------:R-:W-:Y:S01]  /*9de0*/  MOV R226, R132 ;  /* 0x0000008400e27202 */ /* 0x000fe20000000f00 */
[C---:B------:R-:W-:Y:S01]  /*9df0*/  HMMA.16816.F32 R204, R8.reuse, R22, R128 ;  /* 0x0000001608cc723c */ /* 0x040fe20000001880 */
[----:B------:R-:W-:Y:S01]  /*9e00*/  MOV R246, R135 ;  /* 0x0000008700f67202 */ /* 0x000fe20000000f00 */
[----:B------:R-:W-:Y:S08]  /*9e10*/  MUFU.EX2 R41, R41 ;  /* 0x0000002900297308 */ /* 0x000ff00000000800 */
[----:B------:R-:W-:Y:S01]  /*9e20*/  MUFU.EX2 R40, R40 ;  /* 0x0000002800287308 */ /* 0x000fe20000000800 */
[C---:B------:R-:W-:Y:S07]  /*9e30*/  HMMA.16816.F32 R132, R8.reuse, R16, R80 ;  /* 0x000000100884723c */ /* 0x040fee0000001850 */
[----:B------:R-:W-:Y:S01]  /*9e40*/  MUFU.EX2 R38, R38 ;  /* 0x0000002600267308 */ /* 0x000fe20000000800 */
[C---:B------:R-:W-:Y:S07]  /*9e50*/  HMMA.16816.F32 R20, R8.reuse, R14, R152 ;  /* 0x0000000e0814723c */ /* 0x040fee0000001898 */
[----:B------:R-:W-:Y:S08]  /*9e60*/  MUFU.EX2 R37, R37 ;  /* 0x0000002500257308 */ /* 0x000ff00000000800 */
[----:B------:R-:W-:Y:S08]  /*9e70*/  MUFU.EX2 R36, R36 ;  /* 0x0000002400247308 */ /* 0x000ff00000000800 */
[----:B------:R-:W-:Y:S08]  /*9e80*/  MUFU.EX2 R35, R35 ;  /* 0x0000002300237308 */ /* 0x000ff00000000800 */
[----:B------:R-:W3:Y:S01]  /*9e90*/  MUFU.EX2 R34, R34 ;  /* 0x0000002200227308 */ /* 0x000ee20000000800 */
[C---:B------:R-:W-:Y:S01]  /*9ea0*/  HMMA.16816.F32 R100, R8.reuse, R24, R100 ;  /* 0x000000180864723c */ /* 0x040fe20000001864 */
[----:B------:R-:W-:Y:S01]  /*9eb0*/  FADD.FTZ R5, R237, R42 ;  /* 0x0000002aed057221 */ /* 0x000fe20000010000 */
[----:B------:R-:W4:Y:S04]  /*9ec0*/  LDSM.16.MT88.4 R80, [R228+0xd800] ;  /* 0x00d80000e450783b */ /* 0x000f280000004200 */
[C---:B------:R-:W-:Y:S01]  /*9ed0*/  HMMA.16816.F32 R56, R8.reuse, R26, R112 ;  /* 0x0000001a0838723c */ /* 0x040fe20000001870 */
[----:B------:R-:W-:Y:S01]  /*9ee0*/  MUFU.EX2 R16, R33 ;  /* 0x0000002100107308 */ /* 0x000fe20000000800 */
[----:B------:R-:W-:Y:S04]  /*9ef0*/  LDSM.16.MT88.4 R112, [R229+0xd800] ;  /* 0x00d80000e570783b */ /* 0x000fe80000004200 */
[C---:B------:R-:W-:Y:S01]  /*9f00*/  HMMA.16816.F32 R192, R8.reuse, R28, R192 ;  /* 0x0000001c08c0723c */ /* 0x040fe200000018c0 */
[----:B------:R-:W-:Y:S02]  /*9f10*/  LDSM.16.MT88.4 R128, [R167+0xf800] ;  /* 0x00f80000a780783b */ /* 0x000fe40000004200 */
[----:B------:R-:W-:Y:S02]  /*9f20*/  MUFU.EX2 R17, R3 ;  /* 0x0000000300117308 */ /* 0x000fe40000000800 */
[----:B------:R-:W-:Y:S06]  /*9f30*/  LDSM.16.MT88.4 R152, [R230+0xf800] ;  /* 0x00f80000e698783b */ /* 0x000fec0000004200 */
[----:B------:R-:W-:Y:S08]  /*9f40*/  MUFU.EX2 R12, R2 ;  /* 0x00000002000c7308 */ /* 0x000ff00000000800 */
[----:B------:R2:W1:Y:S08]  /*9f50*/  MUFU.EX2 R13, R0 ;  /* 0x00000000000d7308 */ /* 0x0004700000000800 */
[----:B------:R4:W-:Y:S08]  /*9f60*/  MUFU.EX2 R15, R32 ;  /* 0x00000020000f7308 */ /* 0x0009f00000000800 */
[----:B------:R-:W1:Y:S01]  /*9f70*/  MUFU.EX2 R14, R39 ;  /* 0x00000027000e7308 */ /* 0x000e620000000800 */
[C---:B------:R-:W-:Y:S01]  /*9f80*/  HMMA.16816.F32 R24, R8.reuse, R18, R76 ;  /* 0x000000120818723c */ /* 0x040fe2000000184c */
[----:B--2---:R-:W-:Y:S01]  /*9f90*/  FADD.FTZ R0, R6, R97 ;  /* 0x0000006106007221 */ /* 0x004fe20000010000 */
[----:B------:R-:W-:Y:S01]  /*9fa0*/  FADD.FTZ R2, R200, R46 ;  /* 0x0000002ec8027221 */ /* 0x000fe20000010000 */
[----:B------:R-:W-:Y:S01]  /*9fb0*/  MOV R33, R202 ;  /* 0x000000ca00217202 */ /* 0x000fe20000000f00 */
[----:B------:R2:W5:Y:S01]  /*9fc0*/  LDL.LU R237, [R1+0x60] ;  /* 0x0000600001ed7983 */ /* 0x0005620000300800 */
[----:B---3--:R-:W-:Y:S01]  /*9fd0*/  F2FP.F16.F32.PACK_AB R200, R34, R35 ;  /* 0x0000002322c8723e */ /* 0x008fe200000000ff */
[----:B------:R-:W-:Y:S01]  /*9fe0*/  HMMA.16816.F32 R8, R8, R30, R196 ;  /* 0x0000001e0808723c */ /* 0x000fe200000018c4 */
[----:B------:R-:W-:-:S02]  /*9ff0*/  MOV R19, R201 ;  /* 0x000000c900137202 */ /* 0x000fc40000000f00 */
[----:B----4-:R-:W-:Y:S02]  /*a000*/  MOV R32, R203 ;  /* 0x000000cb00207202 */ /* 0x010fe40000000f00 */
[----:B-1----:R-:W-:Y:S02]  /*a010*/  F2FP.F16.F32.PACK_AB R201, R13, R12 ;  /* 0x0000000c0dc9723e */ /* 0x002fe400000000ff */
[----:B------:R-:W-:Y:S02]  /*a020*/  F2FP.F16.F32.PACK_AB R196, R44, R45 ;  /* 0x0000002d2cc4723e */ /* 0x000fe400000000ff */
[----:B------:R-:W-:Y:S02]  /*a030*/  F2FP.F16.F32.PACK_AB R197, R38, R40 ;  /* 0x0000002826c5723e */ /* 0x000fe400000000ff */
[----:B------:R-:W-:Y:S02]  /*a040*/  F2FP.F16.F32.PACK_AB R198, R41, R43 ;  /* 0x0000002b29c6723e */ /* 0x000fe400000000ff */
[----:B------:R-:W-:-:S02]  /*a050*/  F2FP.F16.F32.PACK_AB R199, R36, R37 ;  /* 0x0000002524c7723e */ /* 0x000fc400000000ff */
[----:B------:R-:W-:Y:S02]  /*a060*/  F2FP.F16.F32.PACK_AB R202, R17, R16 ;  /* 0x0000001011ca723e */ /* 0x000fe400000000ff */
[----:B------:R-:W-:Y:S01]  /*a070*/  F2FP.F16.F32.PACK_AB R203, R14, R15 ;  /* 0x0000000f0ecb723e */ /* 0x000fe200000000ff */
[----:B------:R-:W-:Y:S01]  /*a080*/  FADD.FTZ R4, R236, R0 ;  /* 0x00000000ec047221 */ /* 0x000fe20000010000 */
[----:B------:R-:W-:Y:S01]  /*a090*/  FADD.FTZ R3, R7, R96 ;  /* 0x0000006007037221 */ /* 0x000fe20000010000 */
[----:B------:R-:W-:Y:S01]  /*a0a0*/  FADD.FTZ R0, R164, R5 ;  /* 0x00000005a4007221 */ /* 0x000fe20000010000 */
[----:B------:R-:W-:Y:S01]  /*a0b0*/  HMMA.16816.F32 R172, R196, R176, R172 ;  /* 0x000000b0c4ac723c */ /* 0x000fe200000018ac */
[----:B------:R-:W-:Y:S01]  /*a0c0*/  FADD.FTZ R18, R233, R4 ;  /* 0x00000004e9127221 */ /* 0x000fe20000010000 */
[----:B------:R-:W-:Y:S01]  /*a0d0*/  MOV R31, R99 ;  /* 0x00000063001f7202 */ /* 0x000fe20000000f00 */
[----:B------:R-:W1:Y:S01]  /*a0e0*/  LDSM.16.MT88.4 R4, [R229+0xf800] ;  /* 0x00f80000e504783b */ /* 0x000e620000004200 */
[----:B------:R-:W-:-:S02]  /*a0f0*/  MOV R30, R98 ;  /* 0x00000062001e7202 */ /* 0x000fc40000000f00 */
[C---:B------:R-:W-:Y:S01]  /*a100*/  HMMA.16816.F32 R168, R200.reuse, R176, R168 ;  /* 0x000000b0c8a8723c */ /* 0x040fe200000018a8 */
[----:B------:R-:W3:Y:S05]  /*a110*/  LDSM.16.MT88.4 R96, [R230+0xd800] ;  /* 0x00d80000e660783b */ /* 0x000eea0000004200 */
[-C--:B------:R-:W-:Y:S01]  /*a120*/  HMMA.16816.F32 R180, R200, R178.reuse, R180 ;  /* 0x000000b2c8b4723c */ /* 0x080fe200000018b4 */
[----:B------:R-:W-:Y:S01]  /*a130*/  MOV R28, R71 ;  /* 0x00000047001c7202 */ /* 0x000fe20000000f00 */
[----:B------:R-:W-:Y:S01]  /*a140*/  FADD.FTZ R2, R234, R2 ;  /* 0x00000002ea027221 */ /* 0x000fe20000010000 */
[----:B------:R-:W-:Y:S01]  /*a150*/  MOV R42, R69 ;  /* 0x00000045002a7202 */ /* 0x000fe20000000f00 */
[----:B------:R2:W5:Y:S02]  /*a160*/  LDL.LU R236, [R1+0x5c] ;  /* 0x00005c0001ec7983 */ /* 0x0005640000300800 */
[----:B------:R-:W-:Y:S07]  /*a170*/  HMMA.16816.F32 R176, R196, R178, R48 ;  /* 0x000000b2c4b0723c */ /* 0x000fee0000001830 */
[----:B------:R-:W-:-:S02]  /*a180*/  MOV R51, R187 ;  /* 0x000000bb00337202 */ /* 0x000fc40000000f00 */
[----:B------:R-:W-:Y:S02]  /*a190*/  MOV R50, R186 ;  /* 0x000000ba00327202 */ /* 0x000fe40000000f00 */
[----:B------:R-:W-:Y:S02]  /*a1a0*/  MOV R49, R185 ;  /* 0x000000b900317202 */ /* 0x000fe40000000f00 */
[----:B------:R-:W-:Y:S02]  /*a1b0*/  MOV R48, R184 ;  /* 0x000000b800307202 */ /* 0x000fe40000000f00 */
[----:B------:R-:W4:Y:S01]  /*a1c0*/  LDSM.16.MT88.4 R184, [R228+0xf800] ;  /* 0x00f80000e4b8783b */ /* 0x000f220000004200 */
[----:B------:R-:W-:Y:S01]  /*a1d0*/  FADD.FTZ R3, R235, R3 ;  /* 0x00000003eb037221 */ /* 0x000fe20000010000 */
[----:B------:R-:W-:Y:S01]  /*a1e0*/  MOV R29, R70 ;  /* 0x00000046001d7202 */ /* 0x000fe20000000f00 */
[----:B------:R-:W-:Y:S01]  /*a1f0*/  HMMA.16816.F32 R76, R200, R82, R60 ;  /* 0x00000052c84c723c */ /* 0x000fe2000000183c */
[----:B------:R-:W-:-:S02]  /*a200*/  MOV R71, R74 ;  /* 0x0000004a00477202 */ /* 0x000fc40000000f00 */
[----:B------:R-:W-:Y:S01]  /*a210*/  MOV R39, R75 ;  /* 0x0000004b00277202 */ /* 0x000fe20000000f00 */
[----:B------:R-:W-:Y:S01]  /*a220*/  FADD.FTZ R2, R231, R2 ;  /* 0x00000002e7027221 */ /* 0x000fe20000010000 */
[----:B------:R-:W-:Y:S01]  /*a230*/  MOV R69, R72 ;  /* 0x0000004800457202 */ /* 0x000fe20000000f00 */
[----:B------:R-:W-:Y:S01]  /*a240*/  FADD.FTZ R0, R160, R0 ;  /* 0x00000000a0007221 */ /* 0x000fe20000010000 */
[----:B------:R-:W-:Y:S01]  /*a250*/  MOV R70, R73 ;  /* 0x0000004900467202 */ /* 0x000fe20000000f00 */
[C---:B-1----:R-:W-:Y:S01]  /*a260*/  HMMA.16816.F32 R156, R200.reuse, R4, R156 ;  /* 0x00000004c89c723c */ /* 0x042fe2000000189c */
[----:B------:R-:W-:Y:S01]  /*a270*/  MOV R63, R162 ;  /* 0x000000a2003f7202 */ /* 0x000fe20000000f00 */
[----:B------:R-:W-:Y:S01]  /*a280*/  FADD.FTZ R3, R232, R3 ;  /* 0x00000003e8037221 */ /* 0x000fe20000010000 */
[----:B------:R-:W-:Y:S01]  /*a290*/  MOV R46, R68 ;  /* 0x00000044002e7202 */ /* 0x000fe20000000f00 */
[----:B------:R2:W5:Y:S02]  /*a2a0*/  LDL.LU R235, [R1+0x58] ;  /* 0x0000580001eb7983 */ /* 0x0005640000300800 */
[----:B------:R-:W-:Y:S02]  /*a2b0*/  HMMA.16816.F32 R72, R200, R80, R64 ;  /* 0x00000050c848723c */ /* 0x000fe40000001840 */
[----:B------:R2:W5:Y:S04]  /*a2c0*/  LDL.LU R234, [R1+0x54] ;  /* 0x0000540001ea7983 */ /* 0x0005680000300800 */
[----:B------:R-:W-:Y:S01]  /*a2d0*/  HMMA.16816.F32 R192, R196, R4, R192 ;  /* 0x00000004c4c0723c */ /* 0x000fe200000018c0 */
[----:B------:R-:W-:Y:S01]  /*a2e0*/  MOV R64, R163 ;  /* 0x000000a300407202 */ /* 0x000fe20000000f00 */
[----:B------:R2:W5:Y:S01]  /*a2f0*/  LDL.LU R233, [R1+0x50] ;  /* 0x0000500001e97983 */ /* 0x0005620000300800 */
[----:B------:R-:W-:-:S02]  /*a300*/  MOV R65, R71 ;  /* 0x0000004700417202 */ /* 0x000fc40000000f00 */
[----:B------:R-:W-:Y:S02]  /*a310*/  MOV R66, R70 ;  /* 0x0000004600427202 */ /* 0x000fe40000000f00 */
[----:B------:R-:W-:Y:S01]  /*a320*/  MOV R67, R69 ;  /* 0x0000004500437202 */ /* 0x000fe20000000f00 */
[----:B------:R-:W-:Y:S01]  /*a330*/  FADD.FTZ R4, R63, R18 ;  /* 0x000000123f047221 */ /* 0x000fe20000010000 */
[C---:B---3--:R-:W-:Y:S01]  /*a340*/  HMMA.16816.F32 R88, R200.reuse, R96, R88 ;  /* 0x00000060c858723c */ /* 0x048fe20000001858 */
[----:B------:R-:W-:Y:S01]  /*a350*/  FADD.FTZ R3, R64, R3 ;  /* 0x0000000340037221 */ /* 0x000fe20000010000 */
[----:B------:R-:W-:Y:S01]  /*a360*/  FADD.FTZ R2, R65, R2 ;  /* 0x0000000241027221 */ /* 0x000fe20000010000 */
[----:B------:R-:W-:Y:S01]  /*a370*/  FADD.FTZ R0, R66, R0 ;  /* 0x0000000042007221 */ /* 0x000fe20000010000 */
[----:B------:R2:W5:Y:S02]  /*a380*/  LDL.LU R232, [R1+0x4c] ;  /* 0x00004c0001e87983 */ /* 0x0005640000300800 */
[C---:B------:R-:W-:Y:S01]  /*a390*/  HMMA.16816.F32 R92, R200.reuse, R98, R92 ;  /* 0x00000062c85c723c */ /* 0x040fe2000000185c */
[----:B------:R-:W-:Y:S01]  /*a3a0*/  FADD.FTZ R5, R49, R2 ;  /* 0x0000000231057221 */ /* 0x000fe20000010000 */
[----:B------:R2:W5:Y:S04]  /*a3b0*/  LDL.LU R231, [R1+0x48] ;  /* 0x0000480001e77983 */ /* 0x0005680000300800 */
[C---:B------:R-:W-:Y:S06]  /*a3c0*/  HMMA.16816.F32 R104, R200.reuse, R112, R104 ;  /* 0x00000070c868723c */ /* 0x040fec0000001868 */
[C---:B------:R-:W-:Y:S06]  /*a3d0*/  HMMA.16816.F32 R108, R200.reuse, R114, R108 ;  /* 0x00000072c86c723c */ /* 0x040fec000000186c */
[C---:B------:R-:W-:Y:S06]  /*a3e0*/  HMMA.16816.F32 R120, R200.reuse, R128, R120 ;  /* 0x00000080c878723c */ /* 0x040fec0000001878 */
[C---:B------:R-:W-:Y:S06]  /*a3f0*/  HMMA.16816.F32 R124, R200.reuse, R130, R124 ;  /* 0x00000082c87c723c */ /* 0x040fec000000187c */
[C---:B----4-:R-:W-:Y:S06]  /*a400*/  HMMA.16816.F32 R136, R200.reuse, R184, R136 ;  /* 0x000000b8c888723c */ /* 0x050fec0000001888 */
[C---:B------:R-:W-:Y:S06]  /*a410*/  HMMA.16816.F32 R140, R200.reuse, R186, R140 ;  /* 0x000000bac88c723c */ /* 0x040fec000000188c */
[C---:B------:R-:W-:Y:S06]  /*a420*/  HMMA.16816.F32 R148, R200.reuse, R152, R148 ;  /* 0x00000098c894723c */ /* 0x040fec0000001894 */
[----:B------:R-:W-:Y:S06]  /*a430*/  HMMA.16816.F32 R188, R200, R154, R188 ;  /* 0x0000009ac8bc723c */ /* 0x000fec00000018bc */
[C---:B------:R-:W-:Y:S06]  /*a440*/  HMMA.16816.F32 R68, R196.reuse, R80, R220 ;  /* 0x00000050c444723c */ /* 0x040fec00000018dc */
        /* <DEDUP_REMOVED lines=10> */
[----:B------:R-:W-:Y:S06]  /*a4f0*/  HMMA.16816.F32 R152, R196, R154, R20 ;  /* 0x0000009ac498723c */ /* 0x000fec0000001814 */
[-C--:B------:R-:W-:Y:S06]  /*a500*/  HMMA.16816.F32 R200, R200, R6.reuse, R52 ;  /* 0x00000006c8c8723c */ /* 0x080fec0000001834 */
[----:B------:R-:W-:Y:S07]  /*a510*/  HMMA.16816.F32 R196, R196, R6, R8 ;  /* 0x00000006c4c4723c */ /* 0x000fee0000001808 */
[----:B------:R-:W-:Y:S01]  /*a520*/  FADD.FTZ R7, R67, R4 ;  /* 0x0000000443077221 */ /* 0x000fe20000010000 */
[----:B------:R-:W-:Y:S01]  /*a530*/  FADD.FTZ R6, R48, R3 ;  /* 0x0000000330067221 */ /* 0x000fe20000010000 */
[----:B------:R-:W-:-:S02]  /*a540*/  FADD.FTZ R4, R50, R0 ;  /* 0x0000000032047221 */ /* 0x000fc40000010000 */
        /* <DEDUP_REMOVED lines=40> */
[----:B------:R2:W-:Y:S04]  /*a7d0*/  STL [R1+0x8], R4 ;  /* 0x0000080401007387 */ /* 0x0005e80000100800 */
[----:B------:R2:W-:Y:S04]  /*a7e0*/  STL [R1+0x4], R3 ;  /* 0x0000040301007387 */ /* 0x0005e80000100800 */
[----:B------:R2:W-:Y:S04]  /*a7f0*/  STL [R1+0x10], R2 ;  /* 0x0000100201007387 */ /* 0x0005e80000100800 */
[----:B------:R2:W-:Y:S01]  /*a800*/  STL [R1+0x14], R0 ;  /* 0x0000140001007387 */ /* 0x0005e20000100800 */
[----:B------:R-:W-:-:S02]  /*a810*/  ISETP.GE.AND P0, PT, R246, 0x3, PT ;  /* 0x00000003f600780c */ /* 0x000fc40003f06270 */
[----:B------:R-:W-:Y:S02]  /*a820*/  MOV R163, R165 ;  /* 0x000000a500a37202 */ /* 0x000fe40000000f00 */
[----:B------:R-:W-:Y:S02]  /*a830*/  MOV R164, R166 ;  /* 0x000000a600a47202 */ /* 0x000fe40000000f00 */
[----:B------:R-:W-:Y:S02]  /*a840*/  MOV R160, R47 ;  /* 0x0000002f00a07202 */ /* 0x000fe40000000f00 */
[----:B------:R-:W-:-:S05]  /*a850*/  MOV R162, R161 ;  /* 0x000000a100a27202 */ /* 0x000fca0000000f00 */
[----:B------:R-:W-:Y:S02]  /*a860*/  @P0 MOV R163, R165 ;  /* 0x000000a500a30202 */ /* 0x000fe40000000f00 */
[----:B------:R-:W-:Y:S02]  /*a870*/  @P0 MOV R164, R166 ;  /* 0x000000a600a40202 */ /* 0x000fe40000000f00 */
[----:B------:R-:W-:Y:S02]  /*a880*/  @P0 MOV R160, R47 ;  /* 0x0000002f00a00202 */ /* 0x000fe40000000f00 */
[----:B------:R-:W-:Y:S02]  /*a890*/  @P0 MOV R162, R161 ;  /* 0x000000a100a20202 */ /* 0x000fe40000000f00 */
[----:B------:R-:W-:Y:S01]  /*a8a0*/  @P0 IADD3 R246, R246, -0x3, RZ ;  /* 0xfffffffdf6f60810 */ /* 0x000fe20007ffe0ff */
[----:B------:R-:W-:Y:S06]  /*a8b0*/  @P0 BRA `(.L_x_4) ;  /* 0x0000000000080947 */ /* 0x000fec0003800000 */
.L_x_2:
[----:B--2---:R-:W2:Y:S02]  /*a8c0*/  LDL.LU R0, [R1+0x30] ;  /* 0x0000300001007983 */ /* 0x004ea40000300800 */
[----:B--2---:R-:W-:-:S07]  /*a8d0*/  IADD3 R246, R0, -0x1, RZ ;  /* 0xffffffff00f67810 */ /* 0x004fce0007ffe0ff */
.L_x_4:
[----:B------:R-:W-:-:S13]  /*a8e0*/  ISETP.GE.AND P0, PT, R246, RZ, PT ;  /* 0x000000fff600720c */ /* 0x000fda0003f06270 */
[----:B------:R-:W-:Y:S05]  /*a8f0*/  @!P0 BRA `(.L_x_5) ;  /* 0x0000003800d48947 */ /* 0x000fea0003800000 */
[----:B------:R-:W3:Y:S01]  /*a900*/  LDL.LU.64 R6, [R1+0x38] ;  /* 0x0000380001067983 */ /* 0x000ee20000300a00 */
[----:B------:R-:W-:Y:S01]  /*a910*/  MOV R161, R163 ;  /* 0x000000a300a17202 */ /* 0x000fe20000000f00 */
[----:B------:R-:W-:Y:S01]  /*a920*/  IMAD.MOV.U32 R166, RZ, RZ, R160 ;  /* 0x000000ffffa67224 */ /* 0x000fe200078e00a0 */
[----:B--2---:R-:W-:Y:S01]  /*a930*/  MOV R3, R164 ;  /* 0x000000a400037202 */ /* 0x004fe20000000f00 */
[----:B------:R-:W3:Y:S01]  /*a940*/  LDL.LU.64 R4, [R1+0x40] ;  /* 0x0000400001047983 */ /* 0x000ee20000300a00 */
[----:B------:R-:W-:Y:S01]  /*a950*/  MOV R165, R162 ;  /* 0x000000a200a57202 */ /* 0x000fe20000000f00 */
[----:B------:R-:W-:Y:S01]  /*a960*/  ULDC UR4, c[0x0][0x2ec] ;  /* 0x0000bb0000047ab9 */ /* 0x000fe20000000800 */
[----:B------:R-:W-:Y:S01]  /*a970*/  ULDC.64 UR10, c[0x0][0x220] ;  /* 0x00008800000a7ab9 */ /* 0x000fe20000000a00 */
[----:B------:R-:W-:Y:S01]  /*a980*/  ULDC.64 UR6, c[0x0][0x218] ;  /* 0x0000860000067ab9 */ /* 0x000fe20000000a00 */
[----:B------:R-:W-:Y:S01]  /*a990*/  ULDC.64 UR8, c[0x0][0x248] ;  /* 0x0000920000087ab9 */ /* 0x000fe20000000a00 */
[----:B---3--:R-:W-:-:S05]  /*a9a0*/  IMAD.MOV.U32 R5, RZ, RZ, R7 ;  /* 0x000000ffff057224 */ /* 0x008fca00078e0007 */
[----:B------:R1:W-:Y:S01]  /*a9b0*/  STL.64 [R1+0x18], R4 ;  /* 0x0000180401007387 */ /* 0x0003e20000100a00 */
[----:B------:R-:W-:Y:S05]  /*a9c0*/  BRA `(.L_x_6) ;  /* 0x00000000007c7947 */ /* 0x000fea0003800000 */
.L_x_8:
[----:B------:R-:W2:Y:S01]  /*a9d0*/  LDL.64 R250, [R1+0x28] ;  /* 0x0000280001fa7983 */ /* 0x000ea20000100a00 */
[----:B------:R-:W-:Y:S03]  /*a9e0*/  VIADD R0, R246, 0xffffffff ;  /* 0xfffffffff6007836 */ /* 0x000fe60000000000 */
[----:B------:R-:W3:Y:S01]  /*a9f0*/  LDL.64 R248, [R1+0x20] ;  /* 0x0000200001f87983 */ /* 0x000ee20000100a00 */
[----:B------:R-:W-:Y:S01]  /*aa00*/  IMAD.WIDE.U32 R162, R0, UR8, RZ ;  /* 0x0000000800a27c25 */ /* 0x000fe2000f8e00ff */
[----:B------:R-:W-:Y:S05]  /*aa10*/  SHF.R.S32.HI R2, RZ, 0x1f, R0 ;  /* 0x0000001fff027819 */ /* 0x000fea0000011400 */
[----:B------:R-:W-:Y:S04]  /*aa20*/  IMAD R2, R2, UR8, RZ ;  /* 0x0000000802027c24 */ /* 0x000fe8000f8e02ff */
[----:B------:R-:W-:Y:S04]  /*aa30*/  IMAD R2, R0, UR9, R2 ;  /* 0x0000000900027c24 */ /* 0x000fe8000f8e0202 */
[----:B------:R-:W-:Y:S01]  /*aa40*/  IMAD.IADD R2, R163, 0x1, R2 ;  /* 0x00000001a3027824 */ /* 0x000fe200078e0202 */
[----:B--2---:R-:W-:Y:S04]  /*aa50*/  LEA R0, P1, R162, R250, 0x6 ;  /* 0x000000faa2007211 */ /* 0x004fe800078230ff */
[----:B------:R-:W-:Y:S02]  /*aa60*/  LEA R206, P2, R0, UR6, 0x1 ;  /* 0x0000000600ce7c11 */ /* 0x000fe4000f8408ff */
[----:B---3--:R-:W-:Y:S02]  /*aa70*/  LEA.HI.X R2, R162, R249, R2, 0x6, P1 ;  /* 0x000000f9a2027211 */ /* 0x008fe400008f3402 */
[----:B------:R-:W-:Y:S02]  /*aa80*/  IADD3 R204, P1, R206, UR23, RZ ;  /* 0x00000017cecc7c10 */ /* 0x000fe4000ff3e0ff */
        /* <DEDUP_REMOVED lines=17> */
[----:B------:R-:W0:Y:S01]  /*aba0*/  LDGDEPBAR ;  /* 0x00000000000079af */ /* 0x000e220000000000 */
[----:B------:R-:W-:Y:S05]  /*abb0*/  BRA `(.L_x_7) ;  /* 0x0000001000207947 */ /* 0x000fea0003800000 */
.L_x_6:
[----:B-1----:R-:W2:Y:S01]  /*abc0*/  LDL.64 R4, [R1+0x18] ;  /* 0x0000180001047983 */ /* 0x002ea20000100a00 */
[----:B------:R-:W-:Y:S04]  /*abd0*/  DEPBAR.LE SB0, 0x0 ;  /* 0x000080000000791a */ /* 0x000fe80000000000 */
[----:B------:R-:W-:Y:S01]  /*abe0*/  BAR.SYNC.DEFER_BLOCKING 0x0 ;  /* 0x0000000000007b1d */ /* 0x000fe20000010000 */
[----:B---3--:R-:W-:Y:S01]  /*abf0*/  SHF.R.S32.HI R2, RZ, 0x1f, R246 ;  /* 0x0000001fff027819 */ /* 0x008fe200000114f6 */
[----:B------:R-:W-:Y:S04]  /*ac00*/  IMAD R0, R246, UR14, RZ ;  /* 0x0000000ef6007c24 */ /* 0x000fe8000f8e02ff */
[----:B------:R-:W-:Y:S02]  /*ac10*/  IMAD R0, R2, UR15, R0 ;  /* 0x0000000f02007c24 */ /* 0x000fe4000f8e0200 */
[----:B--2---:R-:W-:Y:S04]  /*ac20*/  IMAD.WIDE.U32 R4, R246, UR15, R4 ;  /* 0x0000000ff6047c25 */ /* 0x004fe8000f8e0004 */
[----:B------:R-:W-:Y:S01]  /*ac30*/  IMAD.IADD R0, R5, 0x1, R0 ;  /* 0x0000000105007824 */ /* 0x000fe200078e0200 */
[C---:B------:R-:W-:Y:S04]  /*ac40*/  LEA R8, P1, R4.reuse, UR10, 0x1 ;  /* 0x0000000a04087c11 */ /* 0x040fe8000f8208ff */
[----:B------:R-:W-:Y:S02]  /*ac50*/  LEA.HI.X R9, R4, UR11, R0, 0x1, P1 ;  /* 0x0000000b04097c11 */ /* 0x000fe400088f0c00 */
[----:B------:R-:W-:Y:S03]  /*ac60*/  IADD3 R6, P0, R8, UR24, RZ ;  /* 0x0000001808067c10 */ /* 0x000fe6000ff1e0ff */
[----:B------:R-:W-:Y:S01]  /*ac70*/  @!PT LDS RZ, [RZ] ;  /* 0x00000000fffff984 */ /* 0x000fe20000000800 */
[----:B------:R-:W-:Y:S01]  /*ac80*/  @!PT LDS RZ, [RZ] ;  /* 0x00000000fffff984 */ /* 0x000fe20000000800 */
[----:B------:R-:W-:Y:S01]  /*ac90*/  @!PT LDS RZ, [RZ] ;  /* 0x00000000fffff984 */ /* 0x000fe20000000800 */
[----:B-----5:R-:W-:Y:S01]  /*aca0*/  LDGSTS.E.BYPASS.LTC128B.128 [R247+0xc000], desc[UR20][R8.64] ;  /* 0x0c00000008f77fae */ /* 0x020fe2000b901d54 */
[----:B------:R-:W-:Y:S02]  /*acb0*/  IADD3.X R7, R9, UR12, RZ, P0, !PT ;  /* 0x0000000c09077c10 */ /* 0x000fe400087fe4ff */
[----:B------:R-:W-:Y:S03]  /*acc0*/  IADD3 R4, P1, R6, UR24, RZ ;  /* 0x0000001806047c10 */ /* 0x000fe6000ff3e0ff */
[----:B------:R-:W-:Y:S01]  /*acd0*/  LDGSTS.E.BYPASS.LTC128B.128 [R247+0xe000], desc[UR20][R8.64+0x80] ;  /* 0x0e00008008f77fae */ /* 0x000fe2000b901d54 */
[----:B------:R-:W-:Y:S05]  /*ace0*/  IADD3.X R5, R7, UR12, RZ, P1, !PT ;  /* 0x0000000c07057c10 */ /* 0x000fea0008ffe4ff */
[----:B------:R-:W-:Y:S01]  /*acf0*/  LDGSTS.E.BYPASS.LTC128B.128 [R247+0xc800], desc[UR20][R6.64] ;  /* 0x0c80000006f77fae */ /* 0x000fe2000b901d54 */
[----:B------:R-:W-:Y:S05]  /*ad00*/  IADD3 R10, P0, R4, UR24, RZ ;  /* 0x00000018040a7c10 */ /* 0x000fea000ff1e0ff */
[----:B------:R-:W-:Y:S01]  /*ad10*/  LDGSTS.E.BYPASS.LTC128B.128 [R247+0xe800], desc[UR20][R6.64+0x80] ;  /* 0x0e80008006f77fae */ /* 0x000fe2000b901d54 */
[----:B------:R-:W-:Y:S02]  /*ad20*/  IADD3.X R11, R5, UR12, RZ, P0, !PT ;  /* 0x0000000c050b7c10 */ /* 0x000fe400087fe4ff */
[----:B------:R-:W-:Y:S03]  /*ad30*/  ISETP.GT.AND P0, PT, R246, RZ, PT ;  /* 0x000000fff600720c */ /* 0x000fe60003f04270 */
[----:B------:R-:W-:Y:S06]  /*ad40*/  LDGSTS.E.BYPASS.LTC128B.128 [R247+0xd000], desc[UR20][R4.64] ;  /* 0x0d00000004f77fae */ /* 0x000fec000b901d54 */
[----:B------:R1:W-:Y:S06]  /*ad50*/  LDGSTS.E.BYPASS.LTC128B.128 [R247+0xf000], desc[UR20][R4.64+0x80] ;  /* 0x0f00008004f77fae */ /* 0x0003ec000b901d54 */
[----:B------:R-:W-:Y:S06]  /*ad60*/  LDGSTS.E.BYPASS.LTC128B.128 [R247+0xd800], desc[UR20][R10.64] ;  /* 0x0d8000000af77fae */ /* 0x000fec000b901d54 */
[----:B------:R2:W-:Y:S06]  /*ad70*/  LDGSTS.E.BYPASS.LTC128B.128 [R247+0xf800], desc[UR20][R10.64+0x80] ;  /* 0x0f8000800af77fae */ /* 0x0005ec000b901d54 */
[----:B------:R-:W-:Y:S06]  /*ad80*/  LDSM.16.M88.4 R64, [R234] ;  /* 0x00000000ea40783b */ /* 0x000fec0000000200 */
[----:B------:R-:W1:Y:S06]  /*ad90*/  LDSM.16.M88.4 R16, [R233] ;  /* 0x00000000e910783b */ /* 0x000e6c0000000200 */
[----:B------:R-:W2:Y:S06]  /*ada0*/  LDSM.16.M88.4 R60, [R234+0x2000] ;  /* 0x00200000ea3c783b */ /* 0x000eac0000000200 */
[----:B------:R-:W3:Y:S06]  /*adb0*/  LDSM.16.M88.4 R32, [R233+0x800] ;  /* 0x00080000e920783b */ /* 0x000eec0000000200 */
[----:B------:R-:W0:Y:S06]  /*adc0*/  LDGDEPBAR ;  /* 0x00000000000079af */ /* 0x000e2c0000000000 */
[----:B------:R-:W4:Y:S06]  /*add0*/  LDSM.16.M88.4 R48, [R233+0x1000] ;  /* 0x00100000e930783b */ /* 0x000f2c0000000200 */
[----:B------:R-:W4:Y:S06]  /*ade0*/  LDSM.16.M88.4 R204, [R233+0x1800] ;  /* 0x00180000e9cc783b */ /* 0x000f2c0000000200 */
[----:B------:R-:W-:Y:S01]  /*adf0*/  LDSM.16.M88.4 R208, [R235] ;  /* 0x00000000ebd0783b */ /* 0x000fe20000000200 */
[-C--:B-1----:R-:W-:Y:S05]  /*ae00*/  HMMA.16816.F32 R4, R64, R16.reuse, RZ ;  /* 0x000000104004723c */ /* 0x082fea00000018ff */
[----:B------:R-:W1:Y:S01]  /*ae10*/  LDSM.16.M88.4 R212, [R238] ;  /* 0x00000000eed4783b */ /* 0x000e620000000200 */
[C---:B--2---:R-:W-:Y:S05]  /*ae20*/  HMMA.16816.F32 R8, R60.reuse, R16, RZ ;  /* 0x000000103c08723c */ /* 0x044fea00000018ff */
[----:B------:R-:W2:Y:S01]  /*ae30*/  LDSM.16.M88.4 R216, [R235+0x2000] ;  /* 0x00200000ebd8783b */ /* 0x000ea20000000200 */
[-C--:B------:R-:W-:Y:S05]  /*ae40*/  HMMA.16816.F32 R12, R60, R18.reuse, RZ ;  /* 0x000000123c0c723c */ /* 0x080fea00000018ff */
[----:B------:R-:W-:Y:S01]  /*ae50*/  LDSM.16.M88.4 R220, [R244] ;  /* 0x00000000f4dc783b */ /* 0x000fe20000000200 */
[C---:B------:R-:W-:Y:S05]  /*ae60*/  HMMA.16816.F32 R16, R64.reuse, R18, RZ ;  /* 0x000000124010723c */ /* 0x040fea00000018ff */
[----:B------:R-:W-:Y:S01]  /*ae70*/  LDSM.16.M88.4 R224, [R243] ;  /* 0x00000000f3e0783b */ /* 0x000fe20000000200 */
[-C--:B---3--:R-:W-:Y:S06]  /*ae80*/  HMMA.16816.F32 R20, R64, R32.reuse, RZ ;  /* 0x000000204014723c */ /* 0x088fec00000018ff */
[C---:B------:R-:W-:Y:S06]  /*ae90*/  HMMA.16816.F32 R24, R60.reuse, R32, RZ ;  /* 0x000000203c18723c */ /* 0x040fec00000018ff */
[-C--:B------:R-:W-:Y:S06]  /*aea0*/  HMMA.16816.F32 R28, R60, R34.reuse, RZ ;  /* 0x000000223c1c723c */ /* 0x080fec00000018ff */
[C---:B------:R-:W-:Y:S06]  /*aeb0*/  HMMA.16816.F32 R32, R64.reuse, R34, RZ ;  /* 0x000000224020723c */ /* 0x040fec00000018ff */
[-C--:B----4-:R-:W-:Y:S06]  /*aec0*/  HMMA.16816.F32 R36, R64, R48.reuse, RZ ;  /* 0x000000304024723c */ /* 0x090fec00000018ff */
[C---:B------:R-:W-:Y:S06]  /*aed0*/  HMMA.16816.F32 R40, R60.reuse, R48, RZ ;  /* 0x000000303c28723c */ /* 0x040fec00000018ff */
[-C--:B------:R-:W-:Y:S06]  /*aee0*/  HMMA.16816.F32 R44, R60, R50.reuse, RZ ;  /* 0x000000323c2c723c */ /* 0x080fec00000018ff */
[C---:B------:R-:W-:Y:S06]  /*aef0*/  HMMA.16816.F32 R48, R64.reuse, R50, RZ ;  /* 0x000000324030723c */ /* 0x040fec00000018ff */
[-C--:B------:R-:W-:Y:S06]  /*af00*/  HMMA.16816.F32 R52, R64, R204.reuse, RZ ;  /* 0x000000cc4034723c */ /* 0x080fec00000018ff */
[C---:B------:R-:W-:Y:S06]  /*af10*/  HMMA.16816.F32 R56, R60.reuse, R204, RZ ;  /* 0x000000cc3c38723c */ /* 0x040fec00000018ff */
[-C--:B------:R-:W-:Y:S06]  /*af20*/  HMMA.16816.F32 R60, R60, R206.reuse, RZ ;  /* 0x000000ce3c3c723c */ /* 0x080fec00000018ff */
[----:B------:R-:W-:Y:S01]  /*af30*/  HMMA.16816.F32 R64, R64, R206, RZ ;  /* 0x000000ce4040723c */ /* 0x000fe200000018ff */
[----:B------:R-:W3:Y:S05]  /*af40*/  LDSM.16.M88.4 R204, [R245] ;  /* 0x00000000f5cc783b */ /* 0x000eea0000000200 */
[-C--:B-1----:R-:W-:Y:S06]  /*af50*/  HMMA.16816.F32 R4, R208, R212.reuse, R4 ;  /* 0x000000d4d004723c */ /* 0x082fec0000001804 */
[C---:B--2---:R-:W-:Y:S06]  /*af60*/  HMMA.16816.F32 R8, R216.reuse, R212, R8 ;  /* 0x000000d4d808723c */ /* 0x044fec0000001808 */
[-C--:B------:R-:W-:Y:S06]  /*af70*/  HMMA.16816.F32 R12, R216, R214.reuse, R12 ;  /* 0x000000d6d80c723c */ /* 0x080fec000000180c */
[C---:B------:R-:W-:Y:S01]  /*af80*/  HMMA.16816.F32 R16, R208.reuse, R214, R16 ;  /* 0x000000d6d010723c */ /* 0x040fe20000001810 */
[----:B------:R-:W-:Y:S05]  /*af90*/  LDSM.16.M88.4 R212, [R232] ;  /* 0x00000000e8d4783b */ /* 0x000fea0000000200 */
[-C--:B---3--:R-:W-:Y:S06]  /*afa0*/  HMMA.16816.F32 R20, R208, R204.reuse, R20 ;  /* 0x000000ccd014723c */ /* 0x088fec0000001814 */
[C---:B------:R-:W-:Y:S06]  /*afb0*/  HMMA.16816.F32 R24, R216.reuse, R204, R24 ;  /* 0x000000ccd818723c */ /* 0x040fec0000001818 */
[-C--:B------:R-:W-:Y:S06]  /*afc0*/  HMMA.16816.F32 R28, R216, R206.reuse, R28 ;  /* 0x000000ced81c723c */ /* 0x080fec000000181c */
[C---:B------:R-:W-:Y:S01]  /*afd0*/  HMMA.16816.F32 R32, R208.reuse, R206, R32 ;  /* 0x000000ced020723c */ /* 0x040fe20000001820 */
[----:B------:R-:W1:Y:S05]  /*afe0*/  LDSM.16.M88.4 R204, [R237] ;  /* 0x00000000edcc783b */ /* 0x000e6a0000000200 */
[-C--:B------:R-:W-:Y:S06]  /*aff0*/  HMMA.16816.F32 R36, R208, R220.reuse, R36 ;  /* 0x000000dcd024723c */ /* 0x080fec0000001824 */
[C---:B------:R-:W-:Y:S06]  /*b000*/  HMMA.16816.F32 R40, R216.reuse, R220, R40 ;  /* 0x000000dcd828723c */ /* 0x040fec0000001828 */
[-C--:B------:R-:W-:Y:S06]  /*b010*/  HMMA.16816.F32 R44, R216, R222.reuse, R44 ;  /* 0x000000ded82c723c */ /* 0x080fec000000182c */
[C---:B------:R-:W-:Y:S01]  /*b020*/  HMMA.16816.F32 R48, R208.reuse, R222, R48 ;  /* 0x000000ded030723c */ /* 0x040fe20000001830 */
[----:B------:R-:W2:Y:S05]  /*b030*/  LDSM.16.M88.4 R220, [R237+0x2000] ;  /* 0x00200000eddc783b */ /* 0x000eaa0000000200 */
[-C--:B------:R-:W-:Y:S06]  /*b040*/  HMMA.16816.F32 R52, R208, R224.reuse, R52 ;  /* 0x000000e0d034723c */ /* 0x080fec0000001834 */
[C---:B------:R-:W-:Y:S06]  /*b050*/  HMMA.16816.F32 R56, R216.reuse, R224, R56 ;  /* 0x000000e0d838723c */ /* 0x040fec0000001838 */
[-C--:B------:R-:W-:Y:S01]  /*b060*/  HMMA.16816.F32 R60, R216, R226.reuse, R60 ;  /* 0x000000e2d83c723c */ /* 0x080fe2000000183c */
[----:B------:R-:W-:Y:S05]  /*b070*/  LDSM.16.M88.4 R216, [R232+0x1000] ;  /* 0x00100000e8d8783b */ /* 0x000fea0000000200 */
[----:B------:R-:W-:Y:S01]  /*b080*/  HMMA.16816.F32 R64, R208, R226, R64 ;  /* 0x000000e2d040723c */ /* 0x000fe20000001840 */
[----:B------:R-:W3:Y:S05]  /*b090*/  LDSM.16.M88.4 R208, [R232+0x800] ;  /* 0x00080000e8d0783b */ /* 0x000eea0000000200 */
[-C--:B-1----:R-:W-:Y:S01]  /*b0a0*/  HMMA.16816.F32 R4, R204, R212.reuse, R4 ;  /* 0x000000d4cc04723c */ /* 0x082fe20000001804 */
[----:B------:R-:W1:Y:S05]  /*b0b0*/  LDSM.16.M88.4 R224, [R232+0x1800] ;  /* 0x00180000e8e0783b */ /* 0x000e6a0000000200 */
        /* <DEDUP_REMOVED lines=8> */
[----:B------:R-:W2:Y:S05]  /*b140*/  LDSM.16.M88.4 R208, [R236] ;  /* 0x00000000ecd0783b */ /* 0x000eaa0000000200 */
[-C--:B------:R-:W-:Y:S06]  /*b150*/  HMMA.16816.F32 R36, R204, R216.reuse, R36 ;  /* 0x000000d8cc24723c */ /* 0x080fec0000001824 */
[C---:B------:R-:W-:Y:S06]  /*b160*/  HMMA.16816.F32 R40, R220.reuse, R216, R40 ;  /* 0x000000d8dc28723c */ /* 0x040fec0000001828 */
[-C--:B------:R-:W-:Y:S06]  /*b170*/  HMMA.16816.F32 R44, R220, R218.reuse, R44 ;  /* 0x000000dadc2c723c */ /* 0x080fec000000182c */
[C---:B------:R-:W-:Y:S01]  /*b180*/  HMMA.16816.F32 R48, R204.reuse, R218, R48 ;  /* 0x000000dacc30723c */ /* 0x040fe20000001830 */
[----:B------:R-:W3:Y:S05]  /*b190*/  LDSM.16.M88.4 R216, [R236+0x2000] ;  /* 0x00200000ecd8783b */ /* 0x000eea0000000200 */
[-C--:B-1----:R-:W-:Y:S06]  /*b1a0*/  HMMA.16816.F32 R52, R204, R224.reuse, R52 ;  /* 0x000000e0cc34723c */ /* 0x082fec0000001834 */
[C---:B------:R-:W-:Y:S06]  /*b1b0*/  HMMA.16816.F32 R56, R220.reuse, R224, R56 ;  /* 0x000000e0dc38723c */ /* 0x040fec0000001838 */
[-C--:B------:R-:W-:Y:S01]  /*b1c0*/  HMMA.16816.F32 R60, R220, R226.reuse, R60 ;  /* 0x000000e2dc3c723c */ /* 0x080fe2000000183c */
[----:B------:R-:W-:Y:S05]  /*b1d0*/  LDSM.16.M88.4 R220, [R231+0x1000] ;  /* 0x00100000e7dc783b */ /* 0x000fea0000000200 */
[----:B------:R-:W-:Y:S01]  /*b1e0*/  HMMA.16816.F32 R64, R204, R226, R64 ;  /* 0x000000e2cc40723c */ /* 0x000fe20000001840 */
[----:B------:R-:W1:Y:S05]  /*b1f0*/  LDSM.16.M88.4 R204, [R231+0x800] ;  /* 0x00080000e7cc783b */ /* 0x000e6a0000000200 */
[-C--:B--2---:R-:W-:Y:S01]  /*b200*/  HMMA.16816.F32 R4, R208, R212.reuse, R4 ;  /* 0x000000d4d004723c */ /* 0x084fe20000001804 */
[----:B------:R-:W2:Y:S05]  /*b210*/  LDSM.16.M88.4 R224, [R231+0x1800] ;  /* 0x00180000e7e0783b */ /* 0x000eaa0000000200 */
[C---:B---3--:R-:W-:Y:S06]  /*b220*/  HMMA.16816.F32 R8, R216.reuse, R212, R8 ;  /* 0x000000d4d808723c */ /* 0x048fec0000001808 */
[-C--:B------:R-:W-:Y:S06]  /*b230*/  HMMA.16816.F32 R12, R216, R214.reuse, R12 ;  /* 0x000000d6d80c723c */ /* 0x080fec000000180c */
[C---:B------:R-:W-:Y:S01]  /*b240*/  HMMA.16816.F32 R16, R208.reuse, R214, R16 ;  /* 0x000000d6d010723c */ /* 0x040fe20000001810 */
[----:B------:R-:W-:Y:S05]  /*b250*/  LDSM.16.M88.4 R212, [R233+0x2000] ;  /* 0x00200000e9d4783b */ /* 0x000fea0000000200 */
[-C--:B-1----:R-:W-:Y:S06]  /*b260*/  HMMA.16816.F32 R20, R208, R204.reuse, R20 ;  /* 0x000000ccd014723c */ /* 0x082fec0000001814 */
[C---:B------:R-:W-:Y:S06]  /*b270*/  HMMA.16816.F32 R24, R216.reuse, R204, R24 ;  /* 0x000000ccd818723c */ /* 0x040fec0000001818 */
[-C--:B------:R-:W-:Y:S06]  /*b280*/  HMMA.16816.F32 R28, R216, R206.reuse, R28 ;  /* 0x000000ced81c723c */ /* 0x080fec000000181c */
[C---:B------:R-:W-:Y:S01]  /*b290*/  HMMA.16816.F32 R32, R208.reuse, R206, R32 ;  /* 0x000000ced020723c */ /* 0x040fe20000001820 */
[----:B------:R-:W1:Y:S05]  /*b2a0*/  LDSM.16.M88.4 R204, [R234+0x4000] ;  /* 0x00400000eacc783b */ /* 0x000e6a0000000200 */
[-C--:B------:R-:W-:Y:S06]  /*b2b0*/  HMMA.16816.F32 R36, R208, R220.reuse, R36 ;  /* 0x000000dcd024723c */ /* 0x080fec0000001824 */
[C---:B------:R-:W-:Y:S06]  /*b2c0*/  HMMA.16816.F32 R40, R216.reuse, R220, R40 ;  /* 0x000000dcd828723c */ /* 0x040fec0000001828 */
[-C--:B------:R-:W-:Y:S06]  /*b2d0*/  HMMA.16816.F32 R44, R216, R222.reuse, R44 ;  /* 0x000000ded82c723c */ /* 0x080fec000000182c */
[C---:B------:R-:W-:Y:S01]  /*b2e0*/  HMMA.16816.F32 R48, R208.reuse, R222, R48 ;  /* 0x000000ded030723c */ /* 0x040fe20000001830 */
[----:B------:R-:W3:Y:S05]  /*b2f0*/  LDSM.16.M88.4 R220, [R234+0x6000] ;  /* 0x00600000eadc783b */ /* 0x000eea0000000200 */
[-C--:B--2---:R-:W-:Y:S06]  /*b300*/  HMMA.16816.F32 R52, R208, R224.reuse, R52 ;  /* 0x000000e0d034723c */ /* 0x084fec0000001834 */
[C---:B------:R-:W-:Y:S06]  /*b310*/  HMMA.16816.F32 R56, R216.reuse, R224, R56 ;  /* 0x000000e0d838723c */ /* 0x040fec0000001838 */
[-C--:B------:R-:W-:Y:S01]  /*b320*/  HMMA.16816.F32 R60, R216, R226.reuse, R60 ;  /* 0x000000e2d83c723c */ /* 0x080fe2000000183c */
[----:B------:R-:W-:Y:S05]  /*b330*/  LDSM.16.M88.4 R216, [R233+0x3000] ;  /* 0x00300000e9d8783b */ /* 0x000fea0000000200 */
[----:B------:R-:W-:Y:S01]  /*b340*/  HMMA.16816.F32 R64, R208, R226, R64 ;  /* 0x000000e2d040723c */ /* 0x000fe20000001840 */
[----:B------:R-:W2:Y:S05]  /*b350*/  LDSM.16.M88.4 R208, [R233+0x2800] ;  /* 0x00280000e9d0783b */ /* 0x000eaa0000000200 */
[-C--:B-1----:R-:W-:Y:S01]  /*b360*/  HMMA.16816.F32 R4, R204, R212.reuse, R4 ;  /* 0x000000d4cc04723c */ /* 0x082fe20000001804 */
[----:B------:R-:W1:Y:S05]  /*b370*/  LDSM.16.M88.4 R224, [R233+0x3800] ;  /* 0x00380000e9e0783b */ /* 0x000e6a0000000200 */
[C---:B---3--:R-:W-:Y:S06]  /*b380*/  HMMA.16816.F32 R8, R220.reuse, R212, R8 ;  /* 0x000000d4dc08723c */ /* 0x048fec0000001808 */
[-C--:B------:R-:W-:Y:S06]  /*b390*/  HMMA.16816.F32 R12, R220, R214.reuse, R12 ;  /* 0x000000d6dc0c723c */ /* 0x080fec000000180c */
[C---:B------:R-:W-:Y:S01]  /*b3a0*/  HMMA.16816.F32 R16, R204.reuse, R214, R16 ;  /* 0x000000d6cc10723c */ /* 0x040fe20000001810 */
[----:B------:R-:W-:Y:S05]  /*b3b0*/  LDSM.16.M88.4 R212, [R242] ;  /* 0x00000000f2d4783b */ /* 0x000fea0000000200 */
[-C--:B--2---:R-:W-:Y:S06]  /*b3c0*/  HMMA.16816.F32 R20, R204, R208.reuse, R20 ;  /* 0x000000d0cc14723c */ /* 0x084fec0000001814 */
[C---:B------:R-:W-:Y:S06]  /*b3d0*/  HMMA.16816.F32 R24, R220.reuse, R208, R24 ;  /* 0x000000d0dc18723c */ /* 0x040fec0000001818 */
[-C--:B------:R-:W-:Y:S06]  /*b3e0*/  HMMA.16816.F32 R28, R220, R210.reuse, R28 ;  /* 0x000000d2dc1c723c */ /* 0x080fec000000181c */
[C---:B------:R-:W-:Y:S01]  /*b3f0*/  HMMA.16816.F32 R32, R204.reuse, R210, R32 ;  /* 0x000000d2cc20723c */ /* 0x040fe20000001820 */
[----:B------:R-:W2:Y:S05]  /*b400*/  LDSM.16.M88.4 R208, [R235+0x4000] ;  /* 0x00400000ebd0783b */ /* 0x000eaa0000000200 */
        /* <DEDUP_REMOVED lines=8> */
[----:B------:R-:W-:Y:S05]  /*b490*/  LDSM.16.M88.4 R220, [R240] ;  /* 0x00000000f0dc783b */ /* 0x000fea0000000200 */
[----:B------:R-:W-:Y:S01]  /*b4a0*/  HMMA.16816.F32 R64, R204, R226, R64 ;  /* 0x000000e2cc40723c */ /* 0x000fe20000001840 */
[----:B------:R-:W1:Y:S05]  /*b4b0*/  LDSM.16.M88.4 R204, [R241] ;  /* 0x00000000f1cc783b */ /* 0x000e6a0000000200 */
[-C--:B--2---:R-:W-:Y:S01]  /*b4c0*/  HMMA.16816.F32 R4, R208, R212.reuse, R4 ;  /* 0x000000d4d004723c */ /* 0x084fe20000001804 */
[----:B------:R-:W2:Y:S05]  /*b4d0*/  LDSM.16.M88.4 R224, [R239] ;  /* 0x00000000efe0783b */ /* 0x000eaa0000000200 */
        /* <DEDUP_REMOVED lines=25> */
[----:B------:R-:W-:Y:S05]  /*b670*/  LDSM.16.M88.4 R212, [R231+0x2000] ;  /* 0x00200000e7d4783b */ /* 0x000fea0000000200 */
        /* <DEDUP_REMOVED lines=13> */
[----:B------:R-:W1:Y:S05]  /*b750*/  LDSM.16.M88.4 R220, [R231+0x2800] ;  /* 0x00280000e7dc783b */ /* 0x000e6a0000000200 */
[----:B------:R-:W-:Y:S01]  /*b760*/  HMMA.16816.F32 R64, R204, R226, R64 ;  /* 0x000000e2cc40723c */ /* 0x000fe20000001840 */
[----:B------:R-:W4:Y:S05]  /*b770*/  LDSM.16.M88.4 R204, [R231+0x3000] ;  /* 0x00300000e7cc783b */ /* 0x000f2a0000000200 */
[-C--:B--2---:R-:W-:Y:S01]  /*b780*/  HMMA.16816.F32 R4, R208, R212.reuse, R4 ;  /* 0x000000d4d004723c */ /* 0x084fe20000001804 */
[----:B------:R-:W2:Y:S01]  /*b790*/  LDSM.16.M88.4 R224, [R231+0x3800] ;  /* 0x00380000e7e0783b */ /* 0x000ea20000000200 */
[----:B------:R-:W-:Y:S04]  /*b7a0*/  DEPBAR.LE SB0, 0x0 ;  /* 0x000080000000791a */ /* 0x000fe80000000000 */
[----:B------:R-:W-:Y:S01]  /*b7b0*/  BAR.SYNC.DEFER_BLOCKING 0x0 ;  /* 0x0000000000007b1d */ /* 0x000fe20000010000 */
[C---:B---3--:R-:W-:Y:S06]  /*b7c0*/  HMMA.16816.F32 R8, R216.reuse, R212, R8 ;  /* 0x000000d4d808723c */ /* 0x048fec0000001808 */
[-C--:B------:R-:W-:Y:S06]  /*b7d0*/  HMMA.16816.F32 R12, R216, R214.reuse, R12 ;  /* 0x000000d6d80c723c */ /* 0x080fec000000180c */
[C---:B------:R-:W-:Y:S05]  /*b7e0*/  HMMA.16816.F32 R16, R208.reuse, R214, R16 ;  /* 0x000000d6d010723c */ /* 0x040fea0000001810 */
[----:B------:R-:W-:Y:S01]  /*b7f0*/  FMNMX.FTZ R0, R4, R3, !PT ;  /* 0x0000000304007209 */ /* 0x000fe20007810000 */
[-C--:B-1----:R-:W-:Y:S05]  /*b800*/  HMMA.16816.F32 R20, R208, R220.reuse, R20 ;  /* 0x000000dcd014723c */ /* 0x082fea0000001814 */
[----:B------:R-:W-:Y:S01]  /*b810*/  FMNMX.FTZ R2, R6, R161, !PT ;  /* 0x000000a106027209 */ /* 0x000fe20007810000 */
[C---:B------:R-:W-:Y:S05]  /*b820*/  HMMA.16816.F32 R24, R216.reuse, R220, R24 ;  /* 0x000000dcd818723c */ /* 0x040fea0000001818 */
[----:B------:R-:W-:Y:S01]  /*b830*/  FMNMX.FTZ R160, R5, R0, !PT ;  /* 0x0000000005a07209 */ /* 0x000fe20007810000 */
[-C--:B------:R-:W-:Y:S05]  /*b840*/  HMMA.16816.F32 R28, R216, R222.reuse, R28 ;  /* 0x000000ded81c723c */ /* 0x080fea000000181c */
[----:B------:R-:W-:Y:S01]  /*b850*/  FMNMX.FTZ R0, R7, R2, !PT ;  /* 0x0000000207007209 */ /* 0x000fe20007810000 */
[C---:B------:R-:W-:Y:S05]  /*b860*/  HMMA.16816.F32 R32, R208.reuse, R222, R32 ;  /* 0x000000ded020723c */ /* 0x040fea0000001820 */
[----:B------:R-:W-:Y:S01]  /*b870*/  FMNMX.FTZ R2, R16, R160, !PT ;  /* 0x000000a010027209 */ /* 0x000fe20007810000 */
[-C--:B----4-:R-:W-:Y:S05]  /*b880*/  HMMA.16816.F32 R36, R208, R204.reuse, R36 ;  /* 0x000000ccd024723c */ /* 0x090fea0000001824 */
[----:B------:R-:W-:Y:S01]  /*b890*/  FMNMX.FTZ R160, R8, R165, !PT ;  /* 0x000000a508a07209 */ /* 0x000fe20007810000 */
[C---:B------:R-:W-:Y:S05]  /*b8a0*/  HMMA.16816.F32 R40, R216.reuse, R204, R40 ;  /* 0x000000ccd828723c */ /* 0x040fea0000001828 */
[----:B------:R-:W-:Y:S01]  /*b8b0*/  FMNMX.FTZ R162, R18, R0, !PT ;  /* 0x0000000012a27209 */ /* 0x000fe20007810000 */
[-C--:B------:R-:W-:Y:S05]  /*b8c0*/  HMMA.16816.F32 R44, R216, R206.reuse, R44 ;  /* 0x000000ced82c723c */ /* 0x080fea000000182c */
[----:B------:R-:W-:Y:S01]  /*b8d0*/  FMNMX.FTZ R163, R17, R2, !PT ;  /* 0x0000000211a37209 */ /* 0x000fe20007810000 */
[C---:B------:R-:W-:Y:S05]  /*b8e0*/  HMMA.16816.F32 R48, R208.reuse, R206, R48 ;  /* 0x000000ced030723c */ /* 0x040fea0000001830 */
[----:B------:R-:W-:Y:S01]  /*b8f0*/  FMNMX.FTZ R0, R10, R166, !PT ;  /* 0x000000a60a007209 */ /* 0x000fe20007810000 */
[-C--:B--2---:R-:W-:Y:S05]  /*b900*/  HMMA.16816.F32 R52, R208, R224.reuse, R52 ;  /* 0x000000e0d034723c */ /* 0x084fea0000001834 */
[----:B------:R-:W-:Y:S01]  /*b910*/  FMNMX.FTZ R2, R9, R160, !PT ;  /* 0x000000a009027209 */ /* 0x000fe20007810000 */
[C---:B------:R-:W-:Y:S05]  /*b920*/  HMMA.16816.F32 R56, R216.reuse, R224, R56 ;  /* 0x000000e0d838723c */ /* 0x040fea0000001838 */
[----:B------:R-:W-:Y:S01]  /*b930*/  FMNMX.FTZ R160, R19, R162, !PT ;  /* 0x000000a213a07209 */ /* 0x000fe20007810000 */
[-C--:B------:R-:W-:Y:S05]  /*b940*/  HMMA.16816.F32 R60, R216, R226.reuse, R60 ;  /* 0x000000e2d83c723c */ /* 0x080fea000000183c */
[----:B------:R-:W-:Y:S01]  /*b950*/  FMNMX.FTZ R163, R20, R163, !PT ;  /* 0x000000a314a37209 */ /* 0x000fe20007810000 */
[----:B------:R-:W-:Y:S05]  /*b960*/  HMMA.16816.F32 R64, R208, R226, R64 ;  /* 0x000000e2d040723c */ /* 0x000fea0000001840 */
[----:B------:R-:W-:Y:S02]  /*b970*/  FMNMX.FTZ R0, R11, R0, !PT ;  /* 0x000000000b007209 */ /* 0x000fe40007810000 */
[----:B------:R-:W-:Y:S04]  /*b980*/  FMNMX.FTZ R2, R12, R2, !PT ;  /* 0x000000020c027209 */ /* 0x000fe80007810000 */
[----:B------:R-:W-:Y:S02]  /*b990*/  FMNMX.FTZ R160, R22, R160, !PT ;  /* 0x000000a016a07209 */ /* 0x000fe40007810000 */
        /* <DEDUP_REMOVED lines=40> */
[----:B------:R-:W-:Y:S01]  /*bc20*/  FMNMX.FTZ R164, R65, R164, !PT ;  /* 0x000000a441a47209 */ /* 0x000fe20007810000 */
[----:B------:R-:W-:Y:S06]  /*bc30*/  @P0 BRA `(.L_x_8) ;  /* 0xffffffec00640947 */ /* 0x000fec000383ffff */
.L_x_7:
[----:B-1----:R-:W-:Y:S01]  /*bc40*/  SHFL.BFLY PT, R163, R164, 0x2, 0x1f ;  /* 0x0c401f00a4a37f89 */ /* 0x002fe200000e0000 */
[----:B------:R-:W-:Y:S02]  /*bc50*/  FMNMX.FTZ R162, R67, R210, !PT ;  /* 0x000000d243a27209 */ /* 0x000fe40007810000 */
[----:B------:R-:W-:Y:S02]  /*bc60*/  FMNMX.FTZ R2, R57, R160, !PT ;  /* 0x000000a039027209 */ /* 0x000fe40007810000 */
[----:B------:R-:W-:Y:S03]  /*bc70*/  FMNMX.FTZ R0, R58, R211, !PT ;  /* 0x000000d33a007209 */ /* 0x000fe60007810000 */
[----:B------:R-:W-:Y:S01]  /*bc80*/  SHFL.BFLY PT, R205, R162, 0x2, 0x1f ;  /* 0x0c401f00a2cd7f89 */ /* 0x000fe200000e0000 */
[----:B------:R-:W-:Y:S02]  /*bc90*/  FMNMX.FTZ R2, R60, R2, !PT ;  /* 0x000000023c027209 */ /* 0x000fe40007810000 */
[----:B------:R-:W-:Y:S02]  /*bca0*/  FMNMX.FTZ R0, R59, R0, !PT ;  /* 0x000000003b007209 */ /* 0x000fe40007810000 */
[----:B------:R-:W-:Y:S02]  /*bcb0*/  FMNMX.FTZ R160, R61, R2, !PT ;  /* 0x000000023da07209 */ /* 0x000fe40007810000 */
[----:B------:R-:W-:Y:S02]  /*bcc0*/  FMNMX.FTZ R0, R62, R0, !PT ;  /* 0x000000003e007209 */ /* 0x000fe40007810000 */
[----:B------:R-:W-:Y:S01]  /*bcd0*/  IADD3 R246, R246, -0x1, RZ ;  /* 0xfffffffff6f67810 */ /* 0x000fe20007ffe0ff */
[----:B------:R-:W-:Y:S01]  /*bce0*/  SHFL.BFLY PT, R204, R160, 0x2, 0x1f ;  /* 0x0c401f00a0cc7f89 */ /* 0x000fe200000e0000 */
[----:B------:R-:W-:Y:S07]  /*bcf0*/  FMNMX.FTZ R0, R63, R0, !PT ;  /* 0x000000003f007209 */ /* 0x000fee0007810000 */
[----:B------:R-:W1:Y:S02]  /*bd00*/  SHFL.BFLY PT, R2, R0, 0x2, 0x1f ;  /* 0x0c401f0000027f89 */ /* 0x000e6400000e0000 */
[----:B-1----:R-:W-:Y:S02]  /*bd10*/  FMNMX.FTZ R2, R0, R2, !PT ;  /* 0x0000000200027209 */ /* 0x002fe40007810000 */
[----:B------:R-:W-:Y:S02]  /*bd20*/  FMNMX.FTZ R164, R164, R163, !PT ;  /* 0x000000a3a4a47209 */ /* 0x000fe40007810000 */
[----:B------:R-:W-:Y:S02]  /*bd30*/  FMNMX.FTZ R162, R162, R205, !PT ;  /* 0x000000cda2a27209 */ /* 0x000fe40007810000 */
[----:B------:R-:W-:Y:S01]  /*bd40*/  FMNMX.FTZ R204, R160, R204, !PT ;  /* 0x000000cca0cc7209 */ /* 0x000fe20007810000 */
[----:B------:R-:W1:Y:S08]  /*bd50*/  SHFL.BFLY PT, R163, R164, 0x1, 0x1f ;  /* 0x0c201f00a4a37f89 */ /* 0x000e7000000e0000 */
[----:B------:R-:W2:Y:S08]  /*bd60*/  SHFL.BFLY PT, R205, R162, 0x1, 0x1f ;  /* 0x0c201f00a2cd7f89 */ /* 0x000eb000000e0000 */
[----:B------:R-:W3:Y:S08]  /*bd70*/  SHFL.BFLY PT, R206, R204, 0x1, 0x1f ;  /* 0x0c201f00ccce7f89 */ /* 0x000ef000000e0000 */
[----:B------:R-:W4:Y:S01]  /*bd80*/  SHFL.BFLY PT, R160, R2, 0x1, 0x1f ;  /* 0x0c201f0002a07f89 */ /* 0x000f2200000e0000 */
[----:B-1----:R-:W-:Y:S02]  /*bd90*/  FMNMX.FTZ R164, R164, R163, !PT ;  /* 0x000000a3a4a47209 */ /* 0x002fe40007810000 */
[----:B--2---:R-:W-:Y:S03]  /*bda0*/  FMNMX.FTZ R163, R162, R205, !PT ;  /* 0x000000cda2a37209 */ /* 0x004fe60007810000 */
[C---:B------:R-:W-:Y:S01]  /*bdb0*/  FADD.FTZ R0, -R164.reuse, R3 ;  /* 0x00000003a4007221 */ /* 0x040fe20000010100 */
[----:B------:R-:W-:Y:S02]  /*bdc0*/  FSETP.NEU.FTZ.AND P1, PT, R164, -INF , PT ;  /* 0xff800000a400780b */ /* 0x000fe40003f3d000 */
[----:B---3--:R-:W-:Y:S01]  /*bdd0*/  FMNMX.FTZ R162, R204, R206, !PT ;  /* 0x000000cecca27209 */ /* 0x008fe20007810000 */
[----:B------:R-:W-:Y:S01]  /*bde0*/  FMUL.FTZ R3, R0, UR4 ;  /* 0x0000000400037c20 */ /* 0x000fe20008410000 */
[----:B------:R-:W-:Y:S01]  /*bdf0*/  FADD.FTZ R0, -R163, R161 ;  /* 0x000000a1a3007221 */ /* 0x000fe20000010100 */
[----:B------:R-:W1:Y:S01]  /*be00*/  LDSM.16.MT88.4 R204, [R167+0xc000] ;  /* 0x00c00000a7cc783b */ /* 0x000e620000004200 */
[----:B----4-:R-:W-:Y:S01]  /*be10*/  FMNMX.FTZ R160, R2, R160, !PT ;  /* 0x000000a002a07209 */ /* 0x010fe20007810000 */
[----:B------:R2:W3:Y:S01]  /*be20*/  MUFU.EX2 R161, R3 ;  /* 0x0000000300a17308 */ /* 0x0004e20000000800 */
[----:B------:R-:W-:Y:S03]  /*be30*/  FMUL.FTZ R212, R162, UR4 ;  /* 0x00000004a2d47c20 */ /* 0x000fe60008410000 */
[----:B------:R-:W-:Y:S01]  /*be40*/  FMUL.FTZ R213, R160, UR4 ;  /* 0x00000004a0d57c20 */ /* 0x000fe20008410000 */
[----:B--2---:R-:W-:Y:S01]  /*be50*/  FMUL.FTZ R3, R0, UR4 ;  /* 0x0000000400037c20 */ /* 0x004fe20008410000 */
[----:B------:R-:W-:Y:S01]  /*be60*/  FADD.FTZ R0, -R162, R165 ;  /* 0x000000a5a2007221 */ /* 0x000fe20000010100 */
[----:B------:R-:W-:Y:S01]  /*be70*/  FMUL.FTZ R165, R164, UR4 ;  /* 0x00000004a4a57c20 */ /* 0x000fe20008410000 */
[C---:B---3--:R-:W-:Y:S01]  /*be80*/  FMUL.FTZ R68, R161.reuse, R68 ;  /* 0x00000044a1447220 */ /* 0x048fe20000410000 */
[----:B------:R-:W-:Y:S01]  /*be90*/  FMUL.FTZ R69, R161, R69 ;  /* 0x00000045a1457220 */ /* 0x000fe20000410000 */
[----:B------:R-:W-:Y:S01]  /*bea0*/  FMUL.FTZ R2, R0, UR4 ;  /* 0x0000000400027c20 */ /* 0x000fe20008410000 */
[----:B------:R-:W-:Y:S01]  /*beb0*/  FADD.FTZ R0, -R160, R166 ;  /* 0x000000a6a0007221 */ /* 0x000fe20000010100 */
[----:B------:R-:W-:Y:S01]  /*bec0*/  FSEL R165, R165, RZ, P1 ;  /* 0x000000ffa5a57208 */ /* 0x000fe20000800000 */
[C---:B------:R-:W-:Y:S01]  /*bed0*/  FMUL.FTZ R166, R163.reuse, UR4 ;  /* 0x00000004a3a67c20 */ /* 0x040fe20008410000 */
[----:B------:R-:W-:Y:S01]  /*bee0*/  FSETP.NEU.FTZ.AND P1, PT, R163, -INF , PT ;  /* 0xff800000a300780b */ /* 0x000fe20003f3d000 */
[----:B------:R-:W-:Y:S01]  /*bef0*/  FMUL.FTZ R0, R0, UR4 ;  /* 0x0000000400007c20 */ /* 0x000fe20008410000 */
[----:B------:R-:W2:Y:S01]  /*bf00*/  MUFU.EX2 R2, R2 ;  /* 0x0000000200027308 */ /* 0x000ea20000000800 */
[--C-:B------:R-:W-:Y:S01]  /*bf10*/  FFMA.FTZ R4, R4, UR4, -R165.reuse ;  /* 0x0000000404047c23 */ /* 0x100fe200080108a5 */
[----:B------:R-:W-:Y:S01]  /*bf20*/  FSEL R166, R166, RZ, P1 ;  /* 0x000000ffa6a67208 */ /* 0x000fe20000800000 */
[--C-:B------:R-:W-:Y:S01]  /*bf30*/  FFMA.FTZ R5, R5, UR4, -R165.reuse ;  /* 0x0000000405057c23 */ /* 0x100fe200080108a5 */
[----:B------:R-:W-:Y:S01]  /*bf40*/  FSETP.NEU.FTZ.AND P1, PT, R162, -INF , PT ;  /* 0xff800000a200780b */ /* 0x000fe20003f3d000 */
[--C-:B------:R-:W-:Y:S01]  /*bf50*/  FFMA.FTZ R16, R16, UR4, -R165.reuse ;  /* 0x0000000410107c23 */ /* 0x100fe200080108a5 */
[----:B------:R-:W-:Y:S01]  /*bf60*/  FFMA.FTZ R17, R17, UR4, -R165 ;  /* 0x0000000411117c23 */ /* 0x000fe200080108a5 */
        /* <DEDUP_REMOVED lines=9> */
[----:B------:R-:W3:Y:S01]  /*c000*/  MUFU.EX2 R0, R0 ;  /* 0x0000000000007308 */ /* 0x000ee20000000800 */
[--C-:B------:R-:W-:Y:S01]  /*c010*/  FFMA.FTZ R12, R12, UR4, -R212.reuse ;  /* 0x000000040c0c7c23 */ /* 0x100fe200080108d4 */
[----:B------:R-:W-:Y:S01]  /*c020*/  FFMA.FTZ R13, R13, UR4, -R212 ;  /* 0x000000040d0d7c23 */ /* 0x000fe200080108d4 */
[--C-:B------:R-:W-:Y:S01]  /*c030*/  FFMA.FTZ R10, R10, UR4, -R213.reuse ;  /* 0x000000040a0a7c23 */ /* 0x100fe200080108d5 */
[--C-:B------:R-:W-:Y:S01]  /*c040*/  FFMA.FTZ R11, R11, UR4, -R213.reuse ;  /* 0x000000040b0b7c23 */ /* 0x100fe200080108d5 */
[--C-:B------:R-:W-:Y:S01]  /*c050*/  FFMA.FTZ R14, R14, UR4, -R213.reuse ;  /* 0x000000040e0e7c23 */ /* 0x100fe200080108d5 */
[----:B------:R-:W-:Y:S01]  /*c060*/  FFMA.FTZ R15, R15, UR4, -R213 ;  /* 0x000000040f0f7c23 */ /* 0x000fe200080108d5 */
[C---:B--2---:R-:W-:Y:S03]  /*c070*/  FMUL.FTZ R72, R2.reuse, R72 ;  /* 0x0000004802487220 */ /* 0x044fe60000410000 */
[----:B------:R2:W-:Y:S01]  /*c080*/  MUFU.EX2 R214, R8 ;  /* 0x0000000800d67308 */ /* 0x0005e20000000800 */
[C---:B------:R-:W-:Y:S01]  /*c090*/  FMUL.FTZ R73, R2.reuse, R73 ;  /* 0x0000004902497220 */ /* 0x040fe20000410000 */
[C---:B------:R-:W-:Y:S01]  /*c0a0*/  FMUL.FTZ R76, R2.reuse, R76 ;  /* 0x0000004c024c7220 */ /* 0x040fe20000410000 */
[----:B------:R-:W-:Y:S01]  /*c0b0*/  FMUL.FTZ R77, R2, R77 ;  /* 0x0000004d024d7220 */ /* 0x000fe20000410000 */
[C---:B------:R-:W-:Y:S01]  /*c0c0*/  FMUL.FTZ R80, R161.reuse, R80 ;  /* 0x00000050a1507220 */ /* 0x040fe20000410000 */
[C---:B------:R-:W-:Y:S01]  /*c0d0*/  FMUL.FTZ R81, R161.reuse, R81 ;  /* 0x00000051a1517220 */ /* 0x040fe20000410000 */
[C---:B------:R-:W-:Y:S01]  /*c0e0*/  FMUL.FTZ R84, R161.reuse, R84 ;  /* 0x00000054a1547220 */ /* 0x040fe20000410000 */
[C---:B------:R-:W-:Y:S03]  /*c0f0*/  FMUL.FTZ R85, R161.reuse, R85 ;  /* 0x00000055a1557220 */ /* 0x040fe60000410000 */
[----:B------:R4:W-:Y:S01]  /*c100*/  MUFU.EX2 R251, R9 ;  /* 0x0000000900fb7308 */ /* 0x0009e20000000800 */
[C---:B---3--:R-:W-:Y:S01]  /*c110*/  FMUL.FTZ R74, R0.reuse, R74 ;  /* 0x0000004a004a7220 */ /* 0x048fe20000410000 */
[C---:B------:R-:W-:Y:S01]  /*c120*/  FMUL.FTZ R75, R0.reuse, R75 ;  /* 0x0000004b004b7220 */ /* 0x040fe20000410000 */
[C---:B------:R-:W-:Y:S01]  /*c130*/  FMUL.FTZ R78, R0.reuse, R78 ;  /* 0x0000004e004e7220 */ /* 0x040fe20000410000 */
[----:B------:R-:W-:Y:S01]  /*c140*/  FMUL.FTZ R79, R0, R79 ;  /* 0x0000004f004f7220 */ /* 0x000fe20000410000 */
[C---:B------:R-:W-:Y:S01]  /*c150*/  FMUL.FTZ R88, R2.reuse, R88 ;  /* 0x0000005802587220 */ /* 0x040fe20000410000 */
[----:B------:R-:W-:Y:S01]  /*c160*/  FMUL.FTZ R89, R2, R89 ;  /* 0x0000005902597220 */ /* 0x000fe20000410000 */
[----:B------:R-:W-:Y:S03]  /*c170*/  FMUL.FTZ R90, R0, R90 ;  /* 0x0000005a005a7220 */ /* 0x000fe60000410000 */
[----:B------:R3:W-:Y:S01]  /*c180*/  MUFU.EX2 R249, R10 ;  /* 0x0000000a00f97308 */ /* 0x0007e20000000800 */
[----:B--2---:R-:W-:Y:S01]  /*c190*/  FMUL.FTZ R8, R2, R168 ;  /* 0x000000a802087220 */ /* 0x004fe20000410000 */
[----:B------:R-:W-:Y:S01]  /*c1a0*/  FMUL.FTZ R91, R0, R91 ;  /* 0x0000005b005b7220 */ /* 0x000fe20000410000 */
[C---:B------:R-:W-:Y:S01]  /*c1b0*/  FMUL.FTZ R92, R2.reuse, R92 ;  /* 0x0000005c025c7220 */ /* 0x040fe20000410000 */
[----:B------:R-:W-:Y:S01]  /*c1c0*/  FMUL.FTZ R93, R2, R93 ;  /* 0x0000005d025d7220 */ /* 0x000fe20000410000 */
[C---:B------:R-:W-:Y:S01]  /*c1d0*/  FMUL.FTZ R94, R0.reuse, R94 ;  /* 0x0000005e005e7220 */ /* 0x040fe20000410000 */
[----:B------:R-:W-:Y:S01]  /*c1e0*/  FMUL.FTZ R95, R0, R95 ;  /* 0x0000005f005f7220 */ /* 0x000fe20000410000 */
[C---:B------:R-:W-:Y:S03]  /*c1f0*/  FMUL.FTZ R96, R161.reuse, R96 ;  /* 0x00000060a1607220 */ /* 0x040fe60000410000 */
[----:B------:R2:W5:Y:S01]  /*c200*/  MUFU.EX2 R219, R11 ;  /* 0x0000000b00db7308 */ /* 0x0005620000000800 */
[C---:B----4-:R-:W-:Y:S01]  /*c210*/  FMUL.FTZ R9, R2.reuse, R169 ;  /* 0x000000a902097220 */ /* 0x050fe20000410000 */
[C---:B------:R-:W-:Y:S01]  /*c220*/  FMUL.FTZ R97, R161.reuse, R97 ;  /* 0x00000061a1617220 */ /* 0x040fe20000410000 */
[C---:B------:R-:W-:Y:S01]  /*c230*/  FMUL.FTZ R100, R161.reuse, R100 ;  /* 0x00000064a1647220 */ /* 0x040fe20000410000 */
[C---:B------:R-:W-:Y:S01]  /*c240*/  FMUL.FTZ R101, R161.reuse, R101 ;  /* 0x00000065a1657220 */ /* 0x040fe20000410000 */
[C---:B------:R-:W-:Y:S01]  /*c250*/  FMUL.FTZ R104, R2.reuse, R104 ;  /* 0x0000006802687220 */ /* 0x040fe20000410000 */
[----:B------:R-:W-:Y:S01]  /*c260*/  FMUL.FTZ R105, R2, R105 ;  /* 0x0000006902697220 */ /* 0x000fe20000410000 */
[C---:B------:R-:W-:Y:S03]  /*c270*/  FMUL.FTZ R106, R0.reuse, R106 ;  /* 0x0000006a006a7220 */ /* 0x040fe60000410000 */
[----:B------:R4:W-:Y:S01]  /*c280*/  MUFU.EX2 R209, R5 ;  /* 0x0000000500d17308 */ /* 0x0009e20000000800 */
[C---:B---3--:R-:W-:Y:S01]  /*c290*/  FMUL.FTZ R10, R0.reuse, R170 ;  /* 0x000000aa000a7220 */ /* 0x048fe20000410000 */
[----:B------:R-:W-:Y:S01]  /*c2a0*/  FMUL.FTZ R107, R0, R107 ;  /* 0x0000006b006b7220 */ /* 0x000fe20000410000 */
[C---:B------:R-:W-:Y:S01]  /*c2b0*/  FMUL.FTZ R108, R2.reuse, R108 ;  /* 0x0000006c026c7220 */ /* 0x040fe20000410000 */
[----:B------:R-:W-:Y:S01]  /*c2c0*/  FMUL.FTZ R109, R2, R109 ;  /* 0x0000006d026d7220 */ /* 0x000fe20000410000 */
[C---:B------:R-:W-:Y:S01]  /*c2d0*/  FMUL.FTZ R110, R0.reuse, R110 ;  /* 0x0000006e006e7220 */ /* 0x040fe20000410000 */
[C---:B------:R-:W-:Y:S01]  /*c2e0*/  FMUL.FTZ R111, R0.reuse, R111 ;  /* 0x0000006f006f7220 */ /* 0x040fe20000410000 */
[C---:B------:R-:W-:Y:S03]  /*c2f0*/  FMUL.FTZ R112, R161.reuse, R112 ;  /* 0x00000070a1707220 */ /* 0x040fe60000410000 */
[----:B------:R-:W3:Y:S01]  /*c300*/  MUFU.EX2 R3, R3 ;  /* 0x0000000300037308 */ /* 0x000ee20000000800 */
[----:B--2---:R-:W-:Y:S01]  /*c310*/  FMUL.FTZ R11, R0, R171 ;  /* 0x000000ab000b7220 */ /* 0x004fe20000410000 */
[C---:B------:R-:W-:Y:S01]  /*c320*/  FMUL.FTZ R113, R161.reuse, R113 ;  /* 0x00000071a1717220 */ /* 0x040fe20000410000 */
[C---:B------:R-:W-:Y:S01]  /*c330*/  FMUL.FTZ R116, R161.reuse, R116 ;  /* 0x00000074a1747220 */ /* 0x040fe20000410000 */
[C---:B------:R-:W-:Y:S01]  /*c340*/  FMUL.FTZ R117, R161.reuse, R117 ;  /* 0x00000075a1757220 */ /* 0x040fe20000410000 */
[C---:B------:R-:W-:Y:S01]  /*c350*/  FMUL.FTZ R120, R2.reuse, R120 ;  /* 0x0000007802787220 */ /* 0x040fe20000410000 */
[----:B------:R-:W-:Y:S01]  /*c360*/  FMUL.FTZ R121, R2, R121 ;  /* 0x0000007902797220 */ /* 0x000fe20000410000 */
[C---:B------:R-:W-:Y:S03]  /*c370*/  FMUL.FTZ R122, R0.reuse, R122 ;  /* 0x0000007a007a7220 */ /* 0x040fe60000410000 */
[----:B------:R-:W2:Y:S01]  /*c380*/  MUFU.EX2 R216, R4 ;  /* 0x0000000400d87308 */ /* 0x000ea20000000800 */
[----:B----4-:R-:W-:Y:S01]  /*c390*/  FMUL.FTZ R5, R161, R173 ;  /* 0x000000ada1057220 */ /* 0x010fe20000410000 */
[----:B-----5:R-:W-:Y:S01]  /*c3a0*/  F2FP.F16.F32.PACK_AB R173, R219, R249 ;  /* 0x000000f9dbad723e */ /* 0x020fe200000000ff */
[----:B------:R-:W-:Y:S01]  /*c3b0*/  FMUL.FTZ R123, R0, R123 ;  /* 0x0000007b007b7220 */ /* 0x000fe20000410000 */
[C---:B------:R-:W-:Y:S01]  /*c3c0*/  FMUL.FTZ R124, R2.reuse, R124 ;  /* 0x0000007c027c7220 */ /* 0x040fe20000410000 */
[----:B------:R-:W-:Y:S01]  /*c3d0*/  FMUL.FTZ R125, R2, R125 ;  /* 0x0000007d027d7220 */ /* 0x000fe20000410000 */
[C---:B------:R-:W-:Y:S01]  /*c3e0*/  FMUL.FTZ R126, R0.reuse, R126 ;  /* 0x0000007e007e7220 */ /* 0x040fe20000410000 */
[----:B------:R-:W-:Y:S03]  /*c3f0*/  FMUL.FTZ R127, R0, R127 ;  /* 0x0000007f007f7220 */ /* 0x000fe60000410000 */
[----:B------:R4:W-:Y:S01]  /*c400*/  MUFU.EX2 R215, R6 ;  /* 0x0000000600d77308 */ /* 0x0009e20000000800 */
[C---:B---3--:R-:W-:Y:S01]  /*c410*/  FMUL.FTZ R70, R3.reuse, R70 ;  /* 0x0000004603467220 */ /* 0x048fe20000410000 */
[C---:B------:R-:W-:Y:S01]  /*c420*/  FMUL.FTZ R71, R3.reuse, R71 ;  /* 0x0000004703477220 */ /* 0x040fe20000410000 */
[C---:B------:R-:W-:Y:S01]  /*c430*/  FMUL.FTZ R82, R3.reuse, R82 ;  /* 0x0000005203527220 */ /* 0x040fe20000410000 */
[C---:B------:R-:W-:Y:S01]  /*c440*/  FMUL.FTZ R83, R3.reuse, R83 ;  /* 0x0000005303537220 */ /* 0x040fe20000410000 */
[C---:B------:R-:W-:Y:S01]  /*c450*/  FMUL.FTZ R86, R3.reuse, R86 ;  /* 0x0000005603567220 */ /* 0x040fe20000410000 */
[C---:B------:R-:W-:Y:S01]  /*c460*/  FMUL.FTZ R87, R3.reuse, R87 ;  /* 0x0000005703577220 */ /* 0x040fe20000410000 */
[----:B------:R-:W-:Y:S03]  /*c470*/  FMUL.FTZ R98, R3, R98 ;  /* 0x0000006203627220 */ /* 0x000fe60000410000 */
[----:B------:R-:W3:Y:S01]  /*c480*/  MUFU.EX2 R250, R7 ;  /* 0x0000000700fa7308 */ /* 0x000ee20000000800 */
[----:B--2---:R-:W-:Y:S01]  /*c490*/  F2FP.F16.F32.PACK_AB R168, R209, R216 ;  /* 0x000000d8d1a8723e */ /* 0x004fe200000000ff */
[----:B------:R-:W-:Y:S01]  /*c4a0*/  FMUL.FTZ R4, R161, R172 ;  /* 0x000000aca1047220 */ /* 0x000fe20000410000 */
[----:B------:R-:W-:Y:S01]  /*c4b0*/  F2FP.F16.F32.PACK_AB R172, R251, R214 ;  /* 0x000000d6fbac723e */ /* 0x000fe200000000ff */
[C---:B------:R-:W-:Y:S01]  /*c4c0*/  FMUL.FTZ R99, R3.reuse, R99 ;  /* 0x0000006303637220 */ /* 0x040fe20000410000 */
[C---:B------:R-:W-:Y:S01]  /*c4d0*/  FMUL.FTZ R102, R3.reuse, R102 ;  /* 0x0000006603667220 */ /* 0x040fe20000410000 */
[C---:B------:R-:W-:Y:S01]  /*c4e0*/  FMUL.FTZ R103, R3.reuse, R103 ;  /* 0x0000006703677220 */ /* 0x040fe20000410000 */
[C---:B------:R-:W-:Y:S03]  /*c4f0*/  FMUL.FTZ R114, R3.reuse, R114 ;  /* 0x0000007203727220 */ /* 0x040fe60000410000 */
[----:B------:R2:W-:Y:S01]  /*c500*/  MUFU.EX2 R218, R16 ;  /* 0x0000001000da7308 */ /* 0x0005e20000000800 */
[C---:B----4-:R-:W-:Y:S01]  /*c510*/  FMUL.FTZ R6, R3.reuse, R174 ;  /* 0x000000ae03067220 */ /* 0x050fe20000410000 */
[C---:B------:R-:W-:Y:S01]  /*c520*/  FMUL.FTZ R115, R3.reuse, R115 ;  /* 0x0000007303737220 */ /* 0x040fe20000410000 */
[C---:B------:R-:W-:Y:S01]  /*c530*/  FMUL.FTZ R118, R3.reuse, R118 ;  /* 0x0000007603767220 */ /* 0x040fe20000410000 */
[----:B------:R-:W-:Y:S01]  /*c540*/  FMUL.FTZ R119, R3, R119 ;  /* 0x0000007703777220 */ /* 0x000fe20000410000 */
[C---:B------:R-:W-:Y:S01]  /*c550*/  FMUL.FTZ R128, R161.reuse, R128 ;  /* 0x00000080a1807220 */ /* 0x040fe20000410000 */
[----:B------:R-:W-:Y:S01]  /*c560*/  FMUL.FTZ R129, R161, R129 ;  /* 0x00000081a1817220 */ /* 0x000fe20000410000 */
[C---:B------:R-:W-:Y:S03]  /*c570*/  FMUL.FTZ R130, R3.reuse, R130 ;  /* 0x0000008203827220 */ /* 0x040fe60000410000 */
[----:B------:R-:W4:Y:S01]  /*c580*/  MUFU.EX2 R225, R17 ;  /* 0x0000001100e17308 */ /* 0x000f220000000800 */
[----:B---3--:R-:W-:Y:S01]  /*c590*/  F2FP.F16.F32.PACK_AB R169, R250, R215 ;  /* 0x000000d7faa9723e */ /* 0x008fe200000000ff */
[C---:B------:R-:W-:Y:S01]  /*c5a0*/  FMUL.FTZ R7, R3.reuse, R175 ;  /* 0x000000af03077220 */ /* 0x040fe20000410000 */
[----:B------:R-:W-:Y:S01]  /*c5b0*/  FMUL.FTZ R131, R3, R131 ;  /* 0x0000008303837220 */ /* 0x000fe20000410000 */
[C---:B------:R-:W-:Y:S01]  /*c5c0*/  FMUL.FTZ R132, R161.reuse, R132 ;  /* 0x00000084a1847220 */ /* 0x040fe20000410000 */
[----:B------:R-:W-:Y:S01]  /*c5d0*/  FMUL.FTZ R133, R161, R133 ;  /* 0x00000085a1857220 */ /* 0x000fe20000410000 */
[C---:B------:R-:W-:Y:S01]  /*c5e0*/  FMUL.FTZ R134, R3.reuse, R134 ;  /* 0x0000008603867220 */ /* 0x040fe20000410000 */
[----:B------:R-:W-:Y:S03]  /*c5f0*/  FMUL.FTZ R135, R3, R135 ;  /* 0x0000008703877220 */ /* 0x000fe60000410000 */
[----:B------:R3:W-:Y:S01]  /*c600*/  MUFU.EX2 R217, R18 ;  /* 0x0000001200d97308 */ /* 0x0007e20000000800 */
[----:B--2---:R-:W-:Y:S01]  /*c610*/  FMUL.FTZ R16, R161, R176 ;  /* 0x000000b0a1107220 */ /* 0x004fe20000410000 */
[C---:B------:R-:W-:Y:S01]  /*c620*/  FMUL.FTZ R136, R2.reuse, R136 ;  /* 0x0000008802887220 */ /* 0x040fe20000410000 */
[----:B------:R-:W-:Y:S01]  /*c630*/  FMUL.FTZ R137, R2, R137 ;  /* 0x0000008902897220 */ /* 0x000fe20000410000 */
[C---:B------:R-:W-:Y:S01]  /*c640*/  FMUL.FTZ R138, R0.reuse, R138 ;  /* 0x0000008a008a7220 */ /* 0x040fe20000410000 */
[----:B------:R-:W-:Y:S01]  /*c650*/  FMUL.FTZ R139, R0, R139 ;  /* 0x0000008b008b7220 */ /* 0x000fe20000410000 */
[--C-:B------:R-:W-:Y:S01]  /*c660*/  FFMA.FTZ R20, R20, UR4, -R165.reuse ;  /* 0x0000000414147c23 */ /* 0x100fe200080108a5 */
[--C-:B------:R-:W-:Y:S03]  /*c670*/  FFMA.FTZ R21, R21, UR4, -R165.reuse ;  /* 0x0000000415157c23 */ /* 0x100fe600080108a5 */
[----:B------:R-:W2:Y:S01]  /*c680*/  MUFU.EX2 R224, R19 ;  /* 0x0000001300e07308 */ /* 0x000ea20000000800 */
[----:B----4-:R-:W-:Y:S01]  /*c690*/  F2FP.F16.F32.PACK_AB R170, R225, R218 ;  /* 0x000000dae1aa723e */ /* 0x010fe200000000ff */
[----:B------:R-:W-:Y:S01]  /*c6a0*/  FMUL.FTZ R17, R161, R177 ;  /* 0x000000b1a1117220 */ /* 0x000fe20000410000 */
[--C-:B------:R-:W-:Y:S01]  /*c6b0*/  FFMA.FTZ R22, R22, UR4, -R166.reuse ;  /* 0x0000000416167c23 */ /* 0x100fe200080108a6 */
[--C-:B------:R-:W-:Y:S01]  /*c6c0*/  FFMA.FTZ R35, R35, UR4, -R166.reuse ;  /* 0x0000000423237c23 */ /* 0x100fe200080108a6 */
[C---:B------:R-:W-:Y:S01]  /*c6d0*/  FMUL.FTZ R140, R2.reuse, R140 ;  /* 0x0000008c028c7220 */ /* 0x040fe20000410000 */
[----:B------:R-:W-:Y:S01]  /*c6e0*/  FMUL.FTZ R141, R2, R141 ;  /* 0x0000008d028d7220 */ /* 0x000fe20000410000 */
[C---:B------:R-:W-:Y:S03]  /*c6f0*/  FMUL.FTZ R142, R0.reuse, R142 ;  /* 0x0000008e008e7220 */ /* 0x040fe60000410000 */
[----:B------:R4:W-:Y:S01]  /*c700*/  MUFU.EX2 R208, R15 ;  /* 0x0000000f00d07308 */ /* 0x0009e20000000800 */
[----:B---3--:R-:W-:Y:S01]  /*c710*/  FMUL.FTZ R18, R3, R178 ;  /* 0x000000b203127220 */ /* 0x008fe20000410000 */
[----:B------:R-:W-:Y:S01]  /*c720*/  FMUL.FTZ R143, R0, R143 ;  /* 0x0000008f008f7220 */ /* 0x000fe20000410000 */
[--C-:B------:R-:W-:Y:S01]  /*c730*/  FFMA.FTZ R32, R32, UR4, -R165.reuse ;  /* 0x0000000420207c23 */ /* 0x100fe200080108a5 */
[----:B------:R-:W-:Y:S01]  /*c740*/  FFMA.FTZ R33, R33, UR4, -R165 ;  /* 0x0000000421217c23 */ /* 0x000fe200080108a5 */
[----:B------:R-:W-:Y:S01]  /*c750*/  FFMA.FTZ R34, R34, UR4, -R166 ;  /* 0x0000000422227c23 */ /* 0x000fe200080108a6 */
[--C-:B------:R-:W-:Y:S01]  /*c760*/  FFMA.FTZ R24, R24, UR4, -R212.reuse ;  /* 0x0000000418187c23 */ /* 0x100fe200080108d4 */
[----:B------:R-:W-:Y:S03]  /*c770*/  FMUL.FTZ R144, R161, R144 ;  /* 0x00000090a1907220 */ /* 0x000fe60000410000 */
[----:B------:R3:W-:Y:S01]  /*c780*/  MUFU.EX2 R248, R12 ;  /* 0x0000000c00f87308 */ /* 0x0007e20000000800 */
[----:B--2---:R-:W-:Y:S01]  /*c790*/  F2FP.F16.F32.PACK_AB R171, R224, R217 ;  /* 0x000000d9e0ab723e */ /* 0x004fe200000000ff */
[----:B------:R-:W-:Y:S01]  /*c7a0*/  FMUL.FTZ R19, R3, R179 ;  /* 0x000000b303137220 */ /* 0x000fe20000410000 */
[----:B------:R-:W-:Y:S01]  /*c7b0*/  FMUL.FTZ R145, R161, R145 ;  /* 0x00000091a1917220 */ /* 0x000fe20000410000 */
[----:B------:R-:W-:Y:S01]  /*c7c0*/  LDSM.16.MT88.4 R176, [R230+0xc000] ;  /* 0x00c00000e6b0783b */ /* 0x000fe20000004200 */
[C---:B------:R-:W-:Y:S01]  /*c7d0*/  FMUL.FTZ R146, R3.reuse, R146 ;  /* 0x0000009203927220 */ /* 0x040fe20000410000 */
[----:B------:R-:W-:Y:S01]  /*c7e0*/  FMUL.FTZ R147, R3, R147 ;  /* 0x0000009303937220 */ /* 0x000fe20000410000 */
[--C-:B------:R-:W-:Y:S01]  /*c7f0*/  FFMA.FTZ R25, R25, UR4, -R212.reuse ;  /* 0x0000000419197c23 */ /* 0x100fe200080108d4 */
[-C--:B-1----:R-:W-:Y:S02]  /*c800*/  HMMA.16816.F32 R4, R168, R204.reuse, R4 ;  /* 0x000000cca804723c */ /* 0x082fe40000001804 */
[----:B------:R-:W1:Y:S03]  /*c810*/  MUFU.EX2 R252, R13 ;  /* 0x0000000d00fc7308 */ /* 0x000e660000000800 */
[----:B----4-:R-:W-:Y:S01]  /*c820*/  FMUL.FTZ R15, R0, R183 ;  /* 0x000000b7000f7220 */ /* 0x010fe20000410000 */
[C---:B------:R-:W-:Y:S01]  /*c830*/  FMUL.FTZ R148, R2.reuse, R148 ;  /* 0x0000009402947220 */ /* 0x040fe20000410000 */
[----:B------:R-:W-:Y:S01]  /*c840*/  FMUL.FTZ R149, R2, R149 ;  /* 0x0000009502957220 */ /* 0x000fe20000410000 */
[----:B------:R-:W-:Y:S04]  /*c850*/  FMUL.FTZ R150, R0, R150 ;  /* 0x0000009600967220 */ /* 0x000fe80000410000 */
[----:B------:R-:W2:Y:S01]  /*c860*/  MUFU.EX2 R227, R14 ;  /* 0x0000000e00e37308 */ /* 0x000ea20000000800 */
[----:B---3--:R-:W-:Y:S01]  /*c870*/  FMUL.FTZ R12, R2, R180 ;  /* 0x000000b4020c7220 */ /* 0x008fe20000410000 */
[----:B------:R-:W-:Y:S01]  /*c880*/  FMUL.FTZ R151, R0, R151 ;  /* 0x0000009700977220 */ /* 0x000fe20000410000 */
[--C-:B------:R-:W-:Y:S01]  /*c890*/  FFMA.FTZ R28, R28, UR4, -R212.reuse ;  /* 0x000000041c1c7c23 */ /* 0x100fe200080108d4 */
[--C-:B------:R-:W-:Y:S01]  /*c8a0*/  FFMA.FTZ R29, R29, UR4, -R212.reuse ;  /* 0x000000041d1d7c23 */ /* 0x100fe200080108d4 */
[--C-:B------:R-:W-:Y:S01]  /*c8b0*/  FFMA.FTZ R30, R30, UR4, -R213.reuse ;  /* 0x000000041e1e7c23 */ /* 0x100fe200080108d5 */
[C---:B------:R-:W-:Y:S04]  /*c8c0*/  FMUL.FTZ R152, R161.reuse, R152 ;  /* 0x00000098a1987220 */ /* 0x040fe80000410000 */
[----:B------:R3:W-:Y:S01]  /*c8d0*/  MUFU.EX2 R226, R20 ;  /* 0x0000001400e27308 */ /* 0x0007e20000000800 */
[----:B-1----:R-:W-:Y:S01]  /*c8e0*/  F2FP.F16.F32.PACK_AB R174, R252, R248 ;  /* 0x000000f8fcae723e */ /* 0x002fe200000000ff */
[C---:B------:R-:W-:Y:S01]  /*c8f0*/  FMUL.FTZ R13, R2.reuse, R181 ;  /* 0x000000b5020d7220 */ /* 0x040fe20000410000 */
[----:B------:R-:W-:Y:S01]  /*c900*/  FMUL.FTZ R153, R161, R153 ;  /* 0x00000099a1997220 */ /* 0x000fe20000410000 */
[C---:B------:R-:W-:Y:S01]  /*c910*/  FMUL.FTZ R154, R3.reuse, R154 ;  /* 0x0000009a039a7220 */ /* 0x040fe20000410000 */
[----:B------:R-:W-:Y:S01]  /*c920*/  FMUL.FTZ R155, R3, R155 ;  /* 0x0000009b039b7220 */ /* 0x000fe20000410000 */
[C---:B------:R-:W-:Y:S01]  /*c930*/  FMUL.FTZ R156, R2.reuse, R156 ;  /* 0x0000009c029c7220 */ /* 0x040fe20000410000 */
[----:B------:R-:W-:Y:S03]  /*c940*/  FMUL.FTZ R157, R2, R157 ;  /* 0x0000009d029d7220 */ /* 0x000fe60000410000 */
[----:B------:R1:W-:Y:S01]  /*c950*/  MUFU.EX2 R221, R35 ;  /* 0x0000002300dd7308 */ /* 0x0003e20000000800 */
[----:B--2---:R-:W-:Y:S01]  /*c960*/  F2FP.F16.F32.PACK_AB R175, R208, R227 ;  /* 0x000000e3d0af723e */ /* 0x004fe200000000ff */
[C---:B------:R-:W-:Y:S01]  /*c970*/  FMUL.FTZ R14, R0.reuse, R182 ;  /* 0x000000b6000e7220 */ /* 0x040fe20000410000 */
[C---:B------:R-:W-:Y:S01]  /*c980*/  FMUL.FTZ R158, R0.reuse, R158 ;  /* 0x0000009e009e7220 */ /* 0x040fe20000410000 */
[----:B------:R-:W-:Y:S01]  /*c990*/  LDSM.16.MT88.4 R180, [R229+0xc000] ;  /* 0x00c00000e5b4783b */ /* 0x000fe20000004200 */
[----:B------:R-:W-:Y:S01]  /*c9a0*/  FMUL.FTZ R159, R0, R159 ;  /* 0x0000009f009f7220 */ /* 0x000fe20000410000 */
[--C-:B------:R-:W-:Y:S01]  /*c9b0*/  FFMA.FTZ R40, R40, UR4, -R212.reuse ;  /* 0x0000000428287c23 */ /* 0x100fe200080108d4 */
[----:B------:R-:W-:Y:S01]  /*c9c0*/  FFMA.FTZ R41, R41, UR4, -R212 ;  /* 0x0000000429297c23 */ /* 0x000fe200080108d4 */
[C---:B------:R-:W-:Y:S02]  /*c9d0*/  HMMA.16816.F32 R8, R172.reuse, R204, R8 ;  /* 0x000000ccac08723c */ /* 0x040fe40000001808 */
[----:B------:R2:W-:Y:S02]  /*c9e0*/  MUFU.EX2 R222, R29 ;  /* 0x0000001d00de7308 */ /* 0x0005e40000000800 */
[----:B---3--:R-:W-:Y:S01]  /*c9f0*/  FMUL.FTZ R20, R161, R184 ;  /* 0x000000b8a1147220 */ /* 0x008fe20000410000 */
[--C-:B------:R-:W-:Y:S01]  /*ca00*/  FFMA.FTZ R184, R39, UR4, -R166.reuse ;  /* 0x0000000427b87c23 */ /* 0x100fe200080108a6 */
[-C--:B------:R-:W-:Y:S06]  /*ca10*/  HMMA.16816.F32 R12, R172, R206.reuse, R12 ;  /* 0x000000ceac0c723c */ /* 0x080fec000000180c */
[----:B------:R3:W-:Y:S01]  /*ca20*/  MUFU.EX2 R220, R33 ;  /* 0x0000002100dc7308 */ /* 0x0007e20000000800 */
[----:B------:R-:W-:Y:S01]  /*ca30*/  MOV R205, R209 ;  /* 0x000000d100cd7202 */ /* 0x000fe20000000f00 */
[C---:B------:R-:W-:Y:S04]  /*ca40*/  HMMA.16816.F32 R16, R168.reuse, R206, R16 ;  /* 0x000000cea810723c */ /* 0x040fe80000001810 */
[----:B------:R-:W-:Y:S01]  /*ca50*/  MOV R204, R208 ;  /* 0x000000d000cc7202 */ /* 0x000fe20000000f00 */
[----:B-1----:R-:W-:Y:S01]  /*ca60*/  FMUL.FTZ R35, R0, R191 ;  /* 0x000000bf00237220 */ /* 0x002fe20000410000 */
[----:B------:R-:W1:Y:S01]  /*ca70*/  LDSM.16.MT88.4 R208, [R228+0xc000] ;  /* 0x00c00000e4d0783b */ /* 0x000e620000004200 */
[----:B--2---:R-:W-:Y:S01]  /*ca80*/  FMUL.FTZ R29, R2, R201 ;  /* 0x000000c9021d7220 */ /* 0x004fe20000410000 */
[----:B------:R2:W4:Y:S03]  /*ca90*/  MUFU.EX2 R223, R25 ;  /* 0x0000001900df7308 */ /* 0x0005260000000800 */
[----:B------:R-:W-:Y:S01]  /*caa0*/  FMUL.FTZ R39, R3, R199 ;  /* 0x000000c703277220 */ /* 0x000fe20000410000 */
[--C-:B------:R-:W-:Y:S01]  /*cab0*/  FFMA.FTZ R42, R42, UR4, -R213.reuse ;  /* 0x000000042a2a7c23 */ /* 0x100fe200080108d5 */
[----:B------:R-:W-:Y:S01]  /*cac0*/  FFMA.FTZ R43, R43, UR4, -R213 ;  /* 0x000000042b2b7c23 */ /* 0x000fe200080108d5 */
[----:B---3--:R-:W-:Y:S01]  /*cad0*/  FMUL.FTZ R33, R2, R189 ;  /* 0x000000bd02217220 */ /* 0x008fe20000410000 */
[--C-:B------:R-:W-:Y:S01]  /*cae0*/  FFMA.FTZ R189, R36, UR4, -R165.reuse ;  /* 0x0000000424bd7c23 */ /* 0x100fe200080108a5 */
[C---:B------:R-:W-:Y:S01]  /*caf0*/  FMUL.FTZ R36, R161.reuse, R196 ;  /* 0x000000c4a1247220 */ /* 0x040fe20000410000 */
[----:B------:R-:W-:Y:S02]  /*cb00*/  MOV R207, R218 ;  /* 0x000000da00cf7202 */ /* 0x000fe40000000f00 */
[----:B------:R3:W-:Y:S01]  /*cb10*/  MUFU.EX2 R218, R21 ;  /* 0x0000001500da7308 */ /* 0x0007e20000000800 */
[----:B------:R-:W-:Y:S02]  /*cb20*/  MOV R206, R219 ;  /* 0x000000db00ce7202 */ /* 0x000fe40000000f00 */
[----:B------:R-:W-:Y:S01]  /*cb30*/  MOV R201, R248 ;  /* 0x000000f800c97202 */ /* 0x000fe20000000f00 */
[C---:B--2---:R-:W-:Y:S01]  /*cb40*/  FMUL.FTZ R25, R161.reuse, R193 ;  /* 0x000000c1a1197220 */ /* 0x044fe20000410000 */
[--C-:B------:R-:W-:Y:S05]  /*cb50*/  FFMA.FTZ R193, R64, UR4, -R165.reuse ;  /* 0x0000000440c17c23 */ /* 0x100fea00080108a5 */
[----:B------:R2:W-:Y:S01]  /*cb60*/  MUFU.EX2 R219, R30 ;  /* 0x0000001e00db7308 */ /* 0x0005e20000000800 */
[----:B---3--:R-:W-:Y:S01]  /*cb70*/  FMUL.FTZ R21, R161, R185 ;  /* 0x000000b9a1157220 */ /* 0x008fe20000410000 */
[--C-:B------:R-:W-:Y:S01]  /*cb80*/  FFMA.FTZ R185, R38, UR4, -R166.reuse ;  /* 0x0000000426b97c23 */ /* 0x100fe200080108a6 */
[C---:B------:R-:W-:Y:S01]  /*cb90*/  FMUL.FTZ R38, R3.reuse, R198 ;  /* 0x000000c603267220 */ /* 0x040fe20000410000 */
[----:B--2---:R-:W-:Y:S01]  /*cba0*/  FMUL.FTZ R30, R0, R202 ;  /* 0x000000ca001e7220 */ /* 0x004fe20000410000 */
[-C--:B-1----:R-:W-:Y:S06]  /*cbb0*/  HMMA.16816.F32 R68, R168, R208.reuse, R68 ;  /* 0x000000d0a844723c */ /* 0x082fec0000001844 */
[C---:B------:R-:W-:Y:S06]  /*cbc0*/  HMMA.16816.F32 R72, R172.reuse, R208, R72 ;  /* 0x000000d0ac48723c */ /* 0x040fec0000001848 */
[-C--:B------:R-:W-:Y:S05]  /*cbd0*/  HMMA.16816.F32 R76, R172, R210.reuse, R76 ;  /* 0x000000d2ac4c723c */ /* 0x080fea000000184c */
[----:B------:R-:W-:Y:S01]  /*cbe0*/  MOV R209, R217 ;  /* 0x000000d900d17202 */ /* 0x000fe20000000f00 */
[C---:B------:R-:W-:Y:S01]  /*cbf0*/  HMMA.16816.F32 R80, R168.reuse, R210, R80 ;  /* 0x000000d2a850723c */ /* 0x040fe20000001850 */
[----:B------:R1:W-:Y:S05]  /*cc00*/  MUFU.EX2 R211, R22 ;  /* 0x0000001600d37308 */ /* 0x0003ea0000000800 */
[-C--:B------:R-:W-:Y:S05]  /*cc10*/  HMMA.16816.F32 R84, R168, R176.reuse, R84 ;  /* 0x000000b0a854723c */ /* 0x080fea0000001854 */
[----:B------:R2:W3:Y:S01]  /*cc20*/  MUFU.EX2 R210, R32 ;  /* 0x0000002000d27308 */ /* 0x0004e20000000800 */
[C---:B------:R-:W-:Y:S09]  /*cc30*/  HMMA.16816.F32 R88, R172.reuse, R176, R88 ;  /* 0x000000b0ac58723c */ /* 0x040ff20000001858 */
[----:B------:R5:W-:Y:S01]  /*cc40*/  MUFU.EX2 R217, R34 ;  /* 0x0000002200d97308 */ /* 0x000be20000000800 */
[-C--:B------:R-:W-:Y:S03]  /*cc50*/  HMMA.16816.F32 R92, R172, R178.reuse, R92 ;  /* 0x000000b2ac5c723c */ /* 0x080fe6000000185c */
[----:B-1----:R-:W-:Y:S03]  /*cc60*/  FMUL.FTZ R22, R3, R186 ;  /* 0x000000ba03167220 */ /* 0x002fe60000410000 */
[C---:B------:R-:W-:Y:S01]  /*cc70*/  HMMA.16816.F32 R96, R168.reuse, R178, R96 ;  /* 0x000000b2a860723c */ /* 0x040fe20000001860 */
[----:B------:R-:W1:Y:S04]  /*cc80*/  LDSM.16.MT88.4 R176, [R167+0xe000] ;  /* 0x00e00000a7b0783b */ /* 0x000e680000004200 */
[--C-:B------:R-:W-:Y:S01]  /*cc90*/  FFMA.FTZ R186, R49, UR4, -R165.reuse ;  /* 0x0000000431ba7c23 */ /* 0x100fe200080108a5 */
[-C--:B------:R-:W-:Y:S05]  /*cca0*/  HMMA.16816.F32 R100, R168, R180.reuse, R100 ;  /* 0x000000b4a864723c */ /* 0x080fea0000001864 */
[----:B--2---:R-:W-:Y:S01]  /*ccb0*/  FMUL.FTZ R32, R2, R188 ;  /* 0x000000bc02207220 */ /* 0x004fe20000410000 */
[C---:B------:R-:W-:Y:S05]  /*ccc0*/  HMMA.16816.F32 R104, R172.reuse, R180, R104 ;  /* 0x000000b4ac68723c */ /* 0x040fea0000001868 */
[----:B-----5:R-:W-:Y:S01]  /*ccd0*/  FMUL.FTZ R34, R0, R190 ;  /* 0x000000be00227220 */ /* 0x020fe20000410000 */
[-C--:B------:R-:W-:Y:S05]  /*cce0*/  HMMA.16816.F32 R108, R172, R182.reuse, R108 ;  /* 0x000000b6ac6c723c */ /* 0x080fea000000186c */
[--C-:B------:R-:W-:Y:S01]  /*ccf0*/  FFMA.FTZ R188, R37, UR4, -R165.reuse ;  /* 0x0000000425bc7c23 */ /* 0x100fe200080108a5 */
[C---:B------:R-:W-:Y:S01]  /*cd00*/  HMMA.16816.F32 R112, R168.reuse, R182, R112 ;  /* 0x000000b6a870723c */ /* 0x040fe20000001870 */
[----:B------:R-:W2:Y:S02]  /*cd10*/  LDSM.16.MT88.4 R180, [R228+0xe000] ;  /* 0x00e00000e4b4783b */ /* 0x000ea40000004200 */
[----:B------:R5:W-:Y:S02]  /*cd20*/  MUFU.EX2 R248, R188 ;  /* 0x000000bc00f87308 */ /* 0x000be40000000800 */
[----:B------:R-:W-:Y:S01]  /*cd30*/  FMUL.FTZ R37, R161, R197 ;  /* 0x000000c5a1257220 */ /* 0x000fe20000410000 */
[----:B----4-:R-:W-:Y:S02]  /*cd40*/  MOV R197, R223 ;  /* 0x000000df00c57202 */ /* 0x010fe40000000f00 */
[----:B---3--:R-:W-:Y:S03]  /*cd50*/  MOV R199, R210 ;  /* 0x000000d200c77202 */ /* 0x008fe60000000f00 */
[----:B------:R-:W-:Y:S02]  /*cd60*/  MOV R210, R205 ;  /* 0x000000cd00d27202 */ /* 0x000fe40000000f00 */
[----:B------:R-:W-:Y:S01]  /*cd70*/  MOV R205, R249 ;  /* 0x000000f900cd7202 */ /* 0x000fe20000000f00 */
[-C--:B-1----:R-:W-:Y:S03]  /*cd80*/  HMMA.16816.F32 R116, R168, R176.reuse, R116 ;  /* 0x000000b0a874723c */ /* 0x082fe60000001874 */
[----:B-----5:R-:W-:Y:S03]  /*cd90*/  MOV R188, R220 ;  /* 0x000000dc00bc7202 */ /* 0x020fe60000000f00 */
[C---:B------:R-:W-:Y:S06]  /*cda0*/  HMMA.16816.F32 R120, R172.reuse, R176, R120 ;  /* 0x000000b0ac78723c */ /* 0x040fec0000001878 */
[-C--:B------:R-:W-:Y:S06]  /*cdb0*/  HMMA.16816.F32 R124, R172, R178.reuse, R124 ;  /* 0x000000b2ac7c723c */ /* 0x080fec000000187c */
[C---:B------:R-:W-:Y:S01]  /*cdc0*/  HMMA.16816.F32 R128, R168.reuse, R178, R128 ;  /* 0x000000b2a880723c */ /* 0x040fe20000001880 */
[----:B------:R-:W1:Y:S05]  /*cdd0*/  LDSM.16.MT88.4 R176, [R230+0xe000] ;  /* 0x00e00000e6b0783b */ /* 0x000e6a0000004200 */
[-C--:B--2---:R-:W-:Y:S06]  /*cde0*/  HMMA.16816.F32 R132, R168, R180.reuse, R132 ;  /* 0x000000b4a884723c */ /* 0x084fec0000001884 */
[C---:B------:R-:W-:Y:S06]  /*cdf0*/  HMMA.16816.F32 R136, R172.reuse, R180, R136 ;  /* 0x000000b4ac88723c */ /* 0x040fec0000001888 */
[-C--:B------:R-:W-:Y:S05]  /*ce00*/  HMMA.16816.F32 R140, R172, R182.reuse, R140 ;  /* 0x000000b6ac8c723c */ /* 0x080fea000000188c */
[--C-:B------:R-:W-:Y:S01]  /*ce10*/  FFMA.FTZ R180, R23, UR4, -R166.reuse ;  /* 0x0000000417b47c23 */ /* 0x100fe200080108a6 */
[----:B------:R-:W-:Y:S01]  /*ce20*/  FMUL.FTZ R23, R3, R187 ;  /* 0x000000bb03177220 */ /* 0x000fe20000410000 */
[----:B------:R-:W-:Y:S01]  /*ce30*/  FFMA.FTZ R187, R48, UR4, -R165 ;  /* 0x0000000430bb7c23 */ /* 0x000fe200080108a5 */
[--C-:B------:R-:W-:Y:S01]  /*ce40*/  FFMA.FTZ R48, R31, UR4, -R213.reuse ;  /* 0x000000041f307c23 */ /* 0x100fe200080108d5 */
[----:B------:R2:W3:Y:S02]  /*ce50*/  MUFU.EX2 R208, R180 ;  /* 0x000000b400d07308 */ /* 0x0004e40000000800 */
[----:B------:R-:W-:Y:S02]  /*ce60*/  FMUL.FTZ R31, R0, R203 ;  /* 0x000000cb001f7220 */ /* 0x000fe40000410000 */
[C---:B------:R-:W-:Y:S06]  /*ce70*/  HMMA.16816.F32 R20, R168.reuse, R182, R20 ;  /* 0x000000b6a814723c */ /* 0x040fec0000001814 */
[----:B------:R-:W4:Y:S01]  /*ce80*/  MUFU.EX2 R223, R48 ;  /* 0x0000003000df7308 */ /* 0x000f220000000800 */
[-C--:B-1----:R-:W-:Y:S01]  /*ce90*/  HMMA.16816.F32 R144, R168, R176.reuse, R144 ;  /* 0x000000b0a890723c */ /* 0x082fe20000001890 */
[----:B--2---:R-:W1:Y:S03]  /*cea0*/  LDSM.16.MT88.4 R180, [R229+0xe000] ;  /* 0x00e00000e5b4783b */ /* 0x004e660000004200 */
[----:B---3--:R-:W-:Y:S02]  /*ceb0*/  MOV R191, R208 ;  /* 0x000000d000bf7202 */ /* 0x008fe40000000f00 */
[C---:B------:R-:W-:Y:S03]  /*cec0*/  HMMA.16816.F32 R148, R172.reuse, R176, R148 ;  /* 0x000000b0ac94723c */ /* 0x040fe60000001894 */
[----:B------:R2:W-:Y:S02]  /*ced0*/  MUFU.EX2 R208, R24 ;  /* 0x0000001800d07308 */ /* 0x0005e40000000800 */
[----:B------:R-:W-:Y:S01]  /*cee0*/  MOV R196, R191 ;  /* 0x000000bf00c47202 */ /* 0x000fe20000000f00 */
[-C--:B------:R-:W-:Y:S05]  /*cef0*/  HMMA.16816.F32 R32, R172, R178.reuse, R32 ;  /* 0x000000b2ac20723c */ /* 0x080fea0000001820 */
[--C-:B------:R-:W-:Y:S01]  /*cf00*/  FFMA.FTZ R177, R27, UR4, -R213.reuse ;  /* 0x000000041bb17c23 */ /* 0x100fe200080108d5 */
[C---:B------:R-:W-:Y:S03]  /*cf10*/  HMMA.16816.F32 R152, R168.reuse, R178, R152 ;  /* 0x000000b2a898723c */ /* 0x040fe60000001898 */
[----:B------:R-:W3:Y:S02]  /*cf20*/  MUFU.EX2 R190, R177 ;  /* 0x000000b100be7308 */ /* 0x000ee40000000800 */
[----:B------:R-:W-:Y:S01]  /*cf30*/  FFMA.FTZ R176, R26, UR4, -R213 ;  /* 0x000000041ab07c23 */ /* 0x000fe200080108d5 */
[----:B--2---:R-:W-:Y:S01]  /*cf40*/  FMUL.FTZ R24, R161, R192 ;  /* 0x000000c0a1187220 */ /* 0x004fe20000410000 */
[----:B------:R-:W-:Y:S01]  /*cf50*/  MOV R192, R218 ;  /* 0x000000da00c07202 */ /* 0x000fe20000000f00 */
[C---:B------:R-:W-:Y:S05]  /*cf60*/  FMUL.FTZ R26, R3.reuse, R194 ;  /* 0x000000c2031a7220 */ /* 0x040fea0000410000 */
[----:B------:R2:W5:Y:S01]  /*cf70*/  MUFU.EX2 R218, R28 ;  /* 0x0000001c00da7308 */ /* 0x0005620000000800 */
[----:B------:R-:W-:Y:S01]  /*cf80*/  FMUL.FTZ R27, R3, R195 ;  /* 0x000000c3031b7220 */ /* 0x000fe20000410000 */
[--C-:B------:R-:W-:Y:S01]  /*cf90*/  FFMA.FTZ R195, R52, UR4, -R165.reuse ;  /* 0x0000000434c37c23 */ /* 0x100fe200080108a5 */
[--C-:B------:R-:W-:Y:S01]  /*cfa0*/  FFMA.FTZ R194, R53, UR4, -R165.reuse ;  /* 0x0000000435c27c23 */ /* 0x100fe200080108a5 */
[----:B------:R-:W-:Y:S01]  /*cfb0*/  FFMA.FTZ R165, R65, UR4, -R165 ;  /* 0x0000000441a57c23 */ /* 0x000fe200080108a5 */
[--C-:B------:R-:W-:Y:S01]  /*cfc0*/  FFMA.FTZ R191, R55, UR4, -R166.reuse ;  /* 0x0000000437bf7c23 */ /* 0x100fe200080108a6 */
[----:B----4-:R-:W-:Y:S04]  /*cfd0*/  F2FP.F16.F32.PACK_AB R55, R223, R219 ;  /* 0x000000dbdf37723e */ /* 0x010fe800000000ff */
[----:B------:R-:W4:Y:S01]  /*cfe0*/  MUFU.EX2 R176, R176 ;  /* 0x000000b000b07308 */ /* 0x000f220000000800 */
[----:B---3--:R-:W-:Y:S01]  /*cff0*/  MOV R198, R190 ;  /* 0x000000be00c67202 */ /* 0x008fe20000000f00 */
[--C-:B------:R-:W-:Y:S01]  /*d000*/  FFMA.FTZ R190, R66, UR4, -R166.reuse ;  /* 0x0000000442be7c23 */ /* 0x100fe200080108a6 */
[----:B------:R-:W-:Y:S01]  /*d010*/  MOV R203, R192 ;  /* 0x000000c000cb7202 */ /* 0x000fe20000000f00 */
[--C-:B------:R-:W-:Y:S01]  /*d020*/  FFMA.FTZ R192, R54, UR4, -R166.reuse ;  /* 0x0000000436c07c23 */ /* 0x100fe200080108a6 */
[-C--:B-1----:R-:W-:Y:S03]  /*d030*/  HMMA.16816.F32 R24, R168, R180.reuse, R24 ;  /* 0x000000b4a818723c */ /* 0x082fe60000001818 */
[----:B--2---:R-:W-:Y:S01]  /*d040*/  FMUL.FTZ R28, R2, R200 ;  /* 0x000000c8021c7220 */ /* 0x004fe20000410000 */
[----:B-----5:R-:W-:Y:S02]  /*d050*/  F2FP.F16.F32.PACK_AB R54, R222, R218 ;  /* 0x000000dade36723e */ /* 0x020fe400000000ff */
[C---:B------:R-:W-:Y:S05]  /*d060*/  HMMA.16816.F32 R156, R172.reuse, R180, R156 ;  /* 0x000000b4ac9c723c */ /* 0x040fea000000189c */
[----:B------:R-:W-:Y:S01]  /*d070*/  F2FP.F16.F32.PACK_AB R48, R203, R226 ;  /* 0x000000e2cb30723e */ /* 0x000fe200000000ff */
[-C--:B------:R-:W-:Y:S01]  /*d080*/  HMMA.16816.F32 R28, R172, R182.reuse, R28 ;  /* 0x000000b6ac1c723c */ /* 0x080fe2000000181c */
[----:B------:R-:W-:Y:S04]  /*d090*/  LDSM.16.MT88.4 R172, [R228+0xc800] ;  /* 0x00c80000e4ac783b */ /* 0x000fe80000004200 */
[----:B----4-:R-:W-:Y:S01]  /*d0a0*/  MOV R180, R176 ;  /* 0x000000b000b47202 */ /* 0x010fe20000000f00 */
[----:B------:R-:W-:Y:S03]  /*d0b0*/  HMMA.16816.F32 R36, R168, R182, R36 ;  /* 0x000000b6a824723c */ /* 0x000fe60000001824 */
[----:B------:R-:W1:Y:S02]  /*d0c0*/  LDSM.16.MT88.4 R176, [R167+0xc800] ;  /* 0x00c80000a7b0783b */ /* 0x000e640000004200 */
[----:B------:R-:W-:Y:S01]  /*d0d0*/  MOV R202, R180 ;  /* 0x000000b400ca7202 */ /* 0x000fe20000000f00 */
[--C-:B------:R-:W-:Y:S01]  /*d0e0*/  FFMA.FTZ R181, R50, UR4, -R166.reuse ;  /* 0x0000000432b57c23 */ /* 0x100fe200080108a6 */
[----:B------:R-:W-:Y:S01]  /*d0f0*/  MOV R182, R211 ;  /* 0x000000d300b67202 */ /* 0x000fe20000000f00 */
[--C-:B------:R-:W-:Y:S02]  /*d100*/  FFMA.FTZ R180, R51, UR4, -R166.reuse ;  /* 0x0000000433b47c23 */ /* 0x100fe400080108a6 */
[----:B------:R-:W-:Y:S01]  /*d110*/  MUFU.EX2 R249, R181 ;  /* 0x000000b500f97308 */ /* 0x000fe20000000800 */
[----:B------:R-:W-:Y:S01]  /*d120*/  MOV R211, R252 ;  /* 0x000000fc00d37202 */ /* 0x000fe20000000f00 */
[----:B------:R-:W-:Y:S01]  /*d130*/  FFMA.FTZ R166, R67, UR4, -R166 ;  /* 0x0000000443a67c23 */ /* 0x000fe200080108a6 */
[----:B------:R-:W-:Y:S01]  /*d140*/  F2FP.F16.F32.PACK_AB R49, R196, R182 ;  /* 0x000000b6c431723e */ /* 0x000fe200000000ff */
[----:B------:R-:W2:Y:S01]  /*d150*/  LDSM.16.MT88.4 R64, [R230+0xc800] ;  /* 0x00c80000e640783b */ /* 0x000ea20000004200 */
[----:B------:R-:W-:Y:S02]  /*d160*/  F2FP.F16.F32.PACK_AB R50, R220, R199 ;  /* 0x000000c7dc32723e */ /* 0x000fe400000000ff */
[----:B------:R-:W-:Y:S03]  /*d170*/  F2FP.F16.F32.PACK_AB R51, R221, R217 ;  /* 0x000000d9dd33723e */ /* 0x000fe600000000ff */
[----:B------:R3:W-:Y:S01]  /*d180*/  MUFU.EX2 R252, R186 ;  /* 0x000000ba00fc7308 */ /* 0x0007e20000000800 */
[----:B------:R-:W-:Y:S02]  /*d190*/  MOV R183, R208 ;  /* 0x000000d000b77202 */ /* 0x000fe40000000f00 */
[----:B------:R-:W-:Y:S01]  /*d1a0*/  F2FP.F16.F32.PACK_AB R53, R198, R202 ;  /* 0x000000cac635723e */ /* 0x000fe200000000ff */
[----:B------:R-:W4:Y:S01]  /*d1b0*/  LDSM.16.MT88.4 R168, [R229+0xc800] ;  /* 0x00c80000e5a8783b */ /* 0x000f220000004200 */
[----:B------:R-:W-:Y:S02]  /*d1c0*/  F2FP.F16.F32.PACK_AB R52, R197, R183 ;  /* 0x000000b7c534723e */ /* 0x000fe400000000ff */
[----:B------:R-:W-:Y:S02]  /*d1d0*/  MOV R208, R206 ;  /* 0x000000ce00d07202 */ /* 0x000fe40000000f00 */
[----:B------:R-:W-:Y:S02]  /*d1e0*/  MOV R206, R251 ;  /* 0x000000fb00ce7202 */ /* 0x000fe40000000f00 */
[----:B------:R5:W-:Y:S01]  /*d1f0*/  MUFU.EX2 R251, R180 ;  /* 0x000000b400fb7308 */ /* 0x000be20000000800 */
[----:B------:R-:W-:Y:S02]  /*d200*/  MOV R200, R204 ;  /* 0x000000cc00c87202 */ /* 0x000fe40000000f00 */
[----:B------:R-:W-:Y:S01]  /*d210*/  MOV R204, R250 ;  /* 0x000000fa00cc7202 */ /* 0x000fe20000000f00 */
[----:B---3--:R-:W3:Y:S06]  /*d220*/  LDL.LU R186, [R1+0x10] ;  /* 0x0000100001ba7983 */ /* 0x008eec0000300800 */
[----:B------:R2:W4:Y:S01]  /*d230*/  MUFU.EX2 R250, R187 ;  /* 0x000000bb00fa7308 */ /* 0x0005220000000800 */
[----:B------:R-:W3:Y:S01]  /*d240*/  LDL.LU R181, [R1+0x4] ;  /* 0x0000040001b57983 */ /* 0x000ee20000300800 */
[-C--:B-1----:R-:W-:Y:S03]  /*d250*/  HMMA.16816.F32 R4, R48, R176.reuse, R4 ;  /* 0x000000b03004723c */ /* 0x082fe60000001804 */
[----:B-----5:R-:W5:Y:S03]  /*d260*/  LDL.LU R180, [R1+0x8] ;  /* 0x0000080001b47983 */ /* 0x020f660000300800 */
[C---:B------:R-:W-:Y:S05]  /*d270*/  HMMA.16816.F32 R8, R52.reuse, R176, R8 ;  /* 0x000000b03408723c */ /* 0x040fea0000001808 */
[----:B--2---:R-:W-:Y:S01]  /*d280*/  MOV R187, R223 ;  /* 0x000000df00bb7202 */ /* 0x004fe20000000f00 */
[-C--:B------:R-:W-:Y:S01]  /*d290*/  HMMA.16816.F32 R12, R52, R178.reuse, R12 ;  /* 0x000000b2340c723c */ /* 0x080fe2000000180c */
[----:B------:R1:W-:Y:S04]  /*d2a0*/  MUFU.EX2 R223, R40 ;  /* 0x0000002800df7308 */ /* 0x0003e80000000800 */
[----:B------:R-:W-:Y:S01]  /*d2b0*/  MOV R177, R227 ;  /* 0x000000e300b17202 */ /* 0x000fe20000000f00 */
[C---:B------:R-:W-:Y:S05]  /*d2c0*/  HMMA.16816.F32 R16, R48.reuse, R178, R16 ;  /* 0x000000b23010723c */ /* 0x040fea0000001810 */
[----:B------:R2:W-:Y:S01]  /*d2d0*/  MUFU.EX2 R227, R184 ;  /* 0x000000b800e37308 */ /* 0x0005e20000000800 */
[----:B------:R-:W-:Y:S01]  /*d2e0*/  MOV R176, R226 ;  /* 0x000000e200b07202 */ /* 0x000fe20000000f00 */
[-C--:B------:R-:W-:Y:S04]  /*d2f0*/  HMMA.16816.F32 R68, R48, R172.reuse, R68 ;  /* 0x000000ac3044723c */ /* 0x080fe80000001844 */
[----:B------:R-:W-:Y:S02]  /*d300*/  MOV R178, R224 ;  /* 0x000000e000b27202 */ /* 0x000fe40000000f00 */
[C---:B------:R-:W-:Y:S02]  /*d310*/  HMMA.16816.F32 R72, R52.reuse, R172, R72 ;  /* 0x000000ac3448723c */ /* 0x040fe40000001848 */
[----:B------:R4:W-:Y:S03]  /*d320*/  MUFU.EX2 R224, R41 ;  /* 0x0000002900e07308 */ /* 0x0009e60000000800 */
[----:B------:R-:W-:Y:S01]  /*d330*/  MOV R179, R225 ;  /* 0x000000e100b37202 */ /* 0x000fe20000000f00 */
[-C--:B------:R-:W-:Y:S06]  /*d340*/  HMMA.16816.F32 R76, R52, R174.reuse, R76 ;  /* 0x000000ae344c723c */ /* 0x080fec000000184c */
[----:B------:R-:W-:Y:S01]  /*d350*/  MUFU.EX2 R225, R189 ;  /* 0x000000bd00e17308 */ /* 0x000fe20000000800 */
[--C-:B-1----:R-:W-:Y:S01]  /*d360*/  FFMA.FTZ R40, R47, UR4, -R213.reuse ;  /* 0x000000042f287c23 */ /* 0x102fe200080108d5 */
[C---:B------:R-:W-:Y:S04]  /*d370*/  HMMA.16816.F32 R80, R48.reuse, R174, R80 ;  /* 0x000000ae3050723c */ /* 0x040fe80000001850 */
[----:B--2---:R-:W-:Y:S02]  /*d380*/  MOV R184, R222 ;  /* 0x000000de00b87202 */ /* 0x004fe40000000f00 */
[-C--:B------:R-:W-:Y:S02]  /*d390*/  HMMA.16816.F32 R84, R48, R64.reuse, R84 ;  /* 0x000000403054723c */ /* 0x080fe40000001854 */
[----:B------:R1:W2:Y:S03]  /*d3a0*/  MUFU.EX2 R226, R185 ;  /* 0x000000b900e27308 */ /* 0x0002a60000000800 */
[--C-:B----4-:R-:W-:Y:S01]  /*d3b0*/  FFMA.FTZ R41, R46, UR4, -R213.reuse ;  /* 0x000000042e297c23 */ /* 0x110fe200080108d5 */
[C---:B------:R-:W-:Y:S06]  /*d3c0*/  HMMA.16816.F32 R88, R52.reuse, R64, R88 ;  /* 0x000000403458723c */ /* 0x040fec0000001858 */
[----:B------:R4:W-:Y:S01]  /*d3d0*/  MUFU.EX2 R222, R42 ;  /* 0x0000002a00de7308 */ /* 0x0009e20000000800 */
[--C-:B------:R-:W-:Y:S01]  /*d3e0*/  FFMA.FTZ R172, R57, UR4, -R212.reuse ;  /* 0x0000000439ac7c23 */ /* 0x100fe200080108d4 */
[-C--:B------:R-:W-:Y:S03]  /*d3f0*/  HMMA.16816.F32 R92, R52, R66.reuse, R92 ;  /* 0x00000042345c723c */ /* 0x080fe6000000185c */
[--C-:B------:R-:W-:Y:S03]  /*d400*/  FFMA.FTZ R173, R60, UR4, -R212.reuse ;  /* 0x000000043cad7c23 */ /* 0x100fe600080108d4 */
[C---:B------:R-:W-:Y:S01]  /*d410*/  HMMA.16816.F32 R96, R48.reuse, R66, R96 ;  /* 0x000000423060723c */ /* 0x040fe20000001860 */
[----:B------:R-:W2:Y:S04]  /*d420*/  LDSM.16.MT88.4 R64, [R167+0xe800] ;  /* 0x00e80000a740783b */ /* 0x000ea80000004200 */
[----:B-1----:R-:W-:Y:S01]  /*d430*/  MOV R185, R221 ;  /* 0x000000dd00b97202 */ /* 0x002fe20000000f00 */
[-C--:B------:R-:W-:Y:S01]  /*d440*/  HMMA.16816.F32 R100, R48, R168.reuse, R100 ;  /* 0x000000a83064723c */ /* 0x080fe20000001864 */
[----:B------:R1:W2:Y:S04]  /*d450*/  MUFU.EX2 R221, R43 ;  /* 0x0000002b00dd7308 */ /* 0x0002a80000000800 */
[----:B----4-:R-:W-:Y:S01]  /*d460*/  F2FP.F16.F32.PACK_AB R42, R252, R250 ;  /* 0x000000fafc2a723e */ /* 0x010fe200000000ff */
[C---:B------:R-:W-:Y:S05]  /*d470*/  HMMA.16816.F32 R104, R52.reuse, R168, R104 ;  /* 0x000000a83468723c */ /* 0x040fea0000001868 */
[----:B------:R-:W-:Y:S01]  /*d480*/  MOV R174, R218 ;  /* 0x000000da00ae7202 */ /* 0x000fe20000000f00 */
[-C--:B------:R-:W-:Y:S01]  /*d490*/  HMMA.16816.F32 R108, R52, R170.reuse, R108 ;  /* 0x000000aa346c723c */ /* 0x080fe2000000186c */
[----:B------:R2:W-:Y:S04]  /*d4a0*/  MUFU.EX2 R218, R41 ;  /* 0x0000002900da7308 */ /* 0x0005e80000000800 */
[----:B------:R-:W-:Y:S01]  /*d4b0*/  MOV R175, R217 ;  /* 0x000000d900af7202 */ /* 0x000fe20000000f00 */
[C---:B------:R-:W-:Y:S01]  /*d4c0*/  HMMA.16816.F32 R112, R48.reuse, R170, R112 ;  /* 0x000000aa3070723c */ /* 0x040fe20000001870 */
[----:B------:R-:W4:Y:S04]  /*d4d0*/  LDSM.16.MT88.4 R168, [R228+0xe800] ;  /* 0x00e80000e4a8783b */ /* 0x000f280000004200 */
[----:B-1----:R-:W-:Y:S02]  /*d4e0*/  F2FP.F16.F32.PACK_AB R43, R251, R249 ;  /* 0x000000f9fb2b723e */ /* 0x002fe400000000ff */
[----:B------:R-:W-:Y:S02]  /*d4f0*/  MOV R189, R219 ;  /* 0x000000db00bd7202 */ /* 0x000fe40000000f00 */
[----:B------:R1:W-:Y:S02]  /*d500*/  MUFU.EX2 R219, R40 ;  /* 0x0000002800db7308 */ /* 0x0003e40000000800 */
[----:B--2---:R-:W-:Y:S01]  /*d510*/  F2FP.F16.F32.PACK_AB R41, R227, R226 ;  /* 0x000000e2e329723e */ /* 0x004fe200000000ff */
[-C--:B------:R-:W-:Y:S06]  /*d520*/  HMMA.16816.F32 R116, R48, R64.reuse, R116 ;  /* 0x000000403074723c */ /* 0x080fec0000001874 */
[C---:B------:R-:W-:Y:S05]  /*d530*/  HMMA.16816.F32 R120, R52.reuse, R64, R120 ;  /* 0x000000403478723c */ /* 0x040fea0000001878 */
[----:B-1----:R-:W-:Y:S01]  /*d540*/  F2FP.F16.F32.PACK_AB R40, R248, R225 ;  /* 0x000000e1f828723e */ /* 0x002fe200000000ff */
[-C--:B------:R-:W-:Y:S06]  /*d550*/  HMMA.16816.F32 R124, R52, R66.reuse, R124 ;  /* 0x00000042347c723c */ /* 0x080fec000000187c */
[C---:B------:R-:W-:Y:S01]  /*d560*/  HMMA.16816.F32 R128, R48.reuse, R66, R128 ;  /* 0x000000423080723c */ /* 0x040fe20000001880 */
[----:B------:R-:W1:Y:S05]  /*d570*/  LDSM.16.MT88.4 R64, [R230+0xe800] ;  /* 0x00e80000e640783b */ /* 0x000e6a0000004200 */
[-C--:B----4-:R-:W-:Y:S06]  /*d580*/  HMMA.16816.F32 R132, R48, R168.reuse, R132 ;  /* 0x000000a83084723c */ /* 0x090fec0000001884 */
[C---:B------:R-:W-:Y:S06]  /*d590*/  HMMA.16816.F32 R136, R52.reuse, R168, R136 ;  /* 0x000000a83488723c */ /* 0x040fec0000001888 */
[-C--:B------:R-:W-:Y:S06]  /*d5a0*/  HMMA.16816.F32 R140, R52, R170.reuse, R140 ;  /* 0x000000aa348c723c */ /* 0x080fec000000188c */
[C---:B------:R-:W-:Y:S01]  /*d5b0*/  HMMA.16816.F32 R20, R48.reuse, R170, R20 ;  /* 0x000000aa3014723c */ /* 0x040fe20000001814 */
[----:B------:R-:W2:Y:S05]  /*d5c0*/  LDSM.16.MT88.4 R168, [R229+0xe800] ;  /* 0x00e80000e5a8783b */ /* 0x000eaa0000004200 */
[-C--:B-1----:R-:W-:Y:S06]  /*d5d0*/  HMMA.16816.F32 R144, R48, R64.reuse, R144 ;  /* 0x000000403090723c */ /* 0x082fec0000001890 */
[C---:B------:R-:W-:Y:S06]  /*d5e0*/  HMMA.16816.F32 R148, R52.reuse, R64, R148 ;  /* 0x000000403494723c */ /* 0x040fec0000001894 */
[-C--:B------:R-:W-:Y:S05]  /*d5f0*/  HMMA.16816.F32 R32, R52, R66.reuse, R32 ;  /* 0x000000423420723c */ /* 0x080fea0000001820 */
[--C-:B------:R-:W-:Y:S01]  /*d600*/  FFMA.FTZ R65, R45, UR4, -R212.reuse ;  /* 0x000000042d417c23 */ /* 0x100fe200080108d4 */
[C---:B------:R-:W-:Y:S03]  /*d610*/  HMMA.16816.F32 R152, R48.reuse, R66, R152 ;  /* 0x000000423098723c */ /* 0x040fe60000001898 */
[----:B------:R-:W-:Y:S02]  /*d620*/  MUFU.EX2 R220, R65 ;  /* 0x0000004100dc7308 */ /* 0x000fe40000000800 */
[--C-:B------:R-:W-:Y:S01]  /*d630*/  FFMA.FTZ R64, R44, UR4, -R212.reuse ;  /* 0x000000042c407c23 */ /* 0x100fe200080108d4 */
[-C--:B--2---:R-:W-:Y:S01]  /*d640*/  HMMA.16816.F32 R24, R48, R168.reuse, R24 ;  /* 0x000000a83018723c */ /* 0x084fe20000001818 */
[----:B------:R-:W1:Y:S04]  /*d650*/  LDSM.16.MT88.4 R44, [R167+0xd000] ;  /* 0x00d00000a72c783b */ /* 0x000e680000004200 */
[--C-:B------:R-:W-:Y:S01]  /*d660*/  FFMA.FTZ R67, R56, UR4, -R212.reuse ;  /* 0x0000000438437c23 */ /* 0x100fe200080108d4 */
[C---:B------:R-:W-:Y:S01]  /*d670*/  HMMA.16816.F32 R156, R52.reuse, R168, R156 ;  /* 0x000000a8349c723c */ /* 0x040fe2000000189c */
[----:B------:R-:W2:Y:S04]  /*d680*/  MUFU.EX2 R217, R64 ;  /* 0x0000004000d97308 */ /* 0x000ea80000000800 */
[--C-:B------:R-:W-:Y:S01]  /*d690*/  FFMA.FTZ R66, R58, UR4, -R213.reuse ;  /* 0x000000043a427c23 */ /* 0x100fe200080108d5 */
[-C--:B------:R-:W-:Y:S01]  /*d6a0*/  HMMA.16816.F32 R28, R52, R170.reuse, R28 ;  /* 0x000000aa341c723c */ /* 0x080fe2000000181c */
[----:B------:R-:W-:Y:S04]  /*d6b0*/  LDSM.16.MT88.4 R52, [R230+0xd000] ;  /* 0x00d00000e634783b */ /* 0x000fe80000004200 */
[--C-:B------:R-:W-:Y:S01]  /*d6c0*/  FFMA.FTZ R168, R59, UR4, -R213.reuse ;  /* 0x000000043ba87c23 */ /* 0x100fe200080108d5 */
[----:B------:R-:W-:Y:S03]  /*d6d0*/  HMMA.16816.F32 R36, R48, R170, R36 ;  /* 0x000000aa3024723c */ /* 0x000fe60000001824 */
[----:B------:R-:W4:Y:S02]  /*d6e0*/  LDSM.16.MT88.4 R56, [R228+0xd000] ;  /* 0x00d00000e438783b */ /* 0x000f240000004200 */
[--C-:B------:R-:W-:Y:S01]  /*d6f0*/  FFMA.FTZ R169, R62, UR4, -R213.reuse ;  /* 0x000000043ea97c23 */ /* 0x100fe200080108d5 */
[----:B------:R-:W-:Y:S01]  /*d700*/  FFMA.FTZ R212, R61, UR4, -R212 ;  /* 0x000000043dd47c23 */ /* 0x000fe200080108d4 */
[----:B------:R-:W-:Y:S01]  /*d710*/  F2FP.F16.F32.PACK_AB R48, R224, R223 ;  /* 0x000000dfe030723e */ /* 0x000fe200000000ff */
[----:B------:R-:W-:Y:S03]  /*d720*/  FFMA.FTZ R213, R63, UR4, -R213 ;  /* 0x000000043fd57c23 */ /* 0x000fe600080108d5 */
[----:B------:R-:W-:Y:S01]  /*d730*/  F2FP.F16.F32.PACK_AB R49, R221, R222 ;  /* 0x000000dedd31723e */ /* 0x000fe200000000ff */
[----:B------:R-:W3:Y:S01]  /*d740*/  LDSM.16.MT88.4 R60, [R229+0xd000] ;  /* 0x00d00000e53c783b */ /* 0x000ee20000004200 */
[----:B--2---:R-:W-:Y:S01]  /*d750*/  F2FP.F16.F32.PACK_AB R50, R220, R217 ;  /* 0x000000d9dc32723e */ /* 0x004fe200000000ff */
[----:B------:R-:W-:Y:S01]  /*d760*/  MUFU.EX2 R212, R212 ;  /* 0x000000d400d47308 */ /* 0x000fe20000000800 */
[----:B------:R-:W-:Y:S02]  /*d770*/  F2FP.F16.F32.PACK_AB R51, R219, R218 ;  /* 0x000000dadb33723e */ /* 0x000fe400000000ff */
[----:B------:R-:W-:Y:S02]  /*d780*/  MOV R171, R177 ;  /* 0x000000b100ab7202 */ /* 0x000fe40000000f00 */
[----:B------:R-:W-:Y:S02]  /*d790*/  MOV R170, R201 ;  /* 0x000000c900aa7202 */ /* 0x000fe40000000f00 */
[----:B------:R-:W-:Y:S03]  /*d7a0*/  MOV R201, R208 ;  /* 0x000000d000c97202 */ /* 0x000fe60000000f00 */
[----:B------:R-:W-:Y:S01]  /*d7b0*/  MUFU.EX2 R213, R213 ;  /* 0x000000d500d57308 */ /* 0x000fe20000000800 */
[-C--:B-1----:R-:W-:Y:S06]  /*d7c0*/  HMMA.16816.F32 R4, R40, R44.reuse, R4 ;  /* 0x0000002c2804723c */ /* 0x082fec0000001804 */
[C---:B------:R-:W-:Y:S03]  /*d7d0*/  HMMA.16816.F32 R8, R48.reuse, R44, R8 ;  /* 0x0000002c3008723c */ /* 0x040fe60000001808 */
[----:B------:R1:W-:Y:S03]  /*d7e0*/  MUFU.EX2 R208, R195 ;  /* 0x000000c300d07308 */ /* 0x0003e60000000800 */
[-C--:B------:R-:W-:Y:S06]  /*d7f0*/  HMMA.16816.F32 R12, R48, R46.reuse, R12 ;  /* 0x0000002e300c723c */ /* 0x080fec000000180c */
[C---:B------:R-:W-:Y:S01]  /*d800*/  HMMA.16816.F32 R16, R40.reuse, R46, R16 ;  /* 0x0000002e2810723c */ /* 0x040fe20000001810 */
[----:B------:R-:W2:Y:S05]  /*d810*/  LDSM.16.MT88.4 R44, [R167+0xf000] ;  /* 0x00f00000a72c783b */ /* 0x000eaa0000004200 */
[-C--:B----4-:R-:W-:Y:S05]  /*d820*/  HMMA.16816.F32 R68, R40, R56.reuse, R68 ;  /* 0x000000382844723c */ /* 0x090fea0000001844 */
[----:B-1----:R-:W-:Y:S01]  /*d830*/  MOV R195, R209 ;  /* 0x000000d100c37202 */ /* 0x002fe20000000f00 */
[C---:B------:R-:W-:Y:S01]  /*d840*/  HMMA.16816.F32 R72, R48.reuse, R56, R72 ;  /* 0x000000383048723c */ /* 0x040fe20000001848 */
[----:B------:R1:W4:Y:S05]  /*d850*/  MUFU.EX2 R209, R194 ;  /* 0x000000c200d17308 */ /* 0x00032a0000000800 */
[-C--:B------:R-:W-:Y:S06]  /*d860*/  HMMA.16816.F32 R76, R48, R58.reuse, R76 ;  /* 0x0000003a304c723c */ /* 0x080fec000000184c */
[C---:B------:R-:W-:Y:S01]  /*d870*/  HMMA.16816.F32 R80, R40.reuse, R58, R80 ;  /* 0x0000003a2850723c */ /* 0x040fe20000001850 */
[----:B------:R-:W4:Y:S05]  /*d880*/  LDSM.16.MT88.4 R56, [R228+0xf000] ;  /* 0x00f00000e438783b */ /* 0x000f2a0000004200 */
[-C--:B------:R-:W-:Y:S05]  /*d890*/  HMMA.16816.F32 R84, R40, R52.reuse, R84 ;  /* 0x000000342854723c */ /* 0x080fea0000001854 */
[----:B-1----:R-:W-:Y:S01]  /*d8a0*/  MOV R194, R207 ;  /* 0x000000cf00c27202 */ /* 0x002fe20000000f00 */
[C---:B------:R-:W-:Y:S01]  /*d8b0*/  HMMA.16816.F32 R88, R48.reuse, R52, R88 ;  /* 0x000000343058723c */ /* 0x040fe20000001858 */
[----:B------:R-:W-:Y:S05]  /*d8c0*/  MUFU.EX2 R207, R192 ;  /* 0x000000c000cf7308 */ /* 0x000fea0000000800 */
[-C--:B------:R-:W-:Y:S05]  /*d8d0*/  HMMA.16816.F32 R92, R48, R54.reuse, R92 ;  /* 0x00000036305c723c */ /* 0x080fea000000185c */
[----:B---3--:R-:W-:Y:S01]  /*d8e0*/  FFMA.FTZ R65, R2, R186, R214 ;  /* 0x000000ba02417223 */ /* 0x008fe200000100d6 */
[C---:B------:R-:W-:Y:S01]  /*d8f0*/  HMMA.16816.F32 R96, R40.reuse, R54, R96 ;  /* 0x000000362860723c */ /* 0x040fe20000001860 */
[----:B------:R1:W-:Y:S01]  /*d900*/  MUFU.EX2 R214, R193 ;  /* 0x000000c100d67308 */ /* 0x0003e20000000800 */
[----:B------:R-:W3:Y:S03]  /*d910*/  LDSM.16.MT88.4 R52, [R230+0xf000] ;  /* 0x00f00000e634783b */ /* 0x000ee60000004200 */
[----:B------:R-:W-:Y:S01]  /*d920*/  FFMA.FTZ R64, R3, R181, R215 ;  /* 0x000000b503407223 */ /* 0x000fe200000100d7 */
[-C--:B------:R-:W-:Y:S05]  /*d930*/  HMMA.16816.F32 R100, R40, R60.reuse, R100 ;  /* 0x0000003c2864723c */ /* 0x080fea0000001864 */
[----:B------:R-:W-:Y:S01]  /*d940*/  MUFU.EX2 R215, R166 ;  /* 0x000000a600d77308 */ /* 0x000fe20000000800 */
[----:B------:R-:W-:Y:S01]  /*d950*/  MOV R186, R178 ;  /* 0x000000b200ba7202 */ /* 0x000fe20000000f00 */
[C---:B------:R-:W-:Y:S04]  /*d960*/  HMMA.16816.F32 R104, R48.reuse, R60, R104 ;  /* 0x0000003c3068723c */ /* 0x040fe80000001868 */
[----:B------:R-:W-:Y:S02]  /*d970*/  MOV R181, R176 ;  /* 0x000000b000b57202 */ /* 0x000fe40000000f00 */
[-C--:B------:R-:W-:Y:S01]  /*d980*/  HMMA.16816.F32 R108, R48, R62.reuse, R108 ;  /* 0x0000003e306c723c */ /* 0x080fe2000000186c */
[----:B-1----:R-:W3:Y:S01]  /*d990*/  LDL.LU R193, [R1+0x14] ;  /* 0x0000140001c17983 */ /* 0x002ee20000300800 */
[----:B------:R-:W-:Y:S03]  /*d9a0*/  MUFU.EX2 R166, R168 ;  /* 0x000000a800a67308 */ /* 0x000fe60000000800 */
[----:B-----5:R-:W-:Y:S01]  /*d9b0*/  FFMA.FTZ R161, R161, R180, R216 ;  /* 0x000000b4a1a17223 */ /* 0x020fe200000100d8 */
[C---:B------:R-:W-:Y:S01]  /*d9c0*/  HMMA.16816.F32 R112, R40.reuse, R62, R112 ;  /* 0x0000003e2870723c */ /* 0x040fe20000001870 */
[----:B------:R-:W1:Y:S05]  /*d9d0*/  LDSM.16.MT88.4 R60, [R229+0xf000] ;  /* 0x00f00000e53c783b */ /* 0x000e6a0000004200 */
[----:B------:R-:W-:Y:S01]  /*d9e0*/  MUFU.EX2 R216, R165 ;  /* 0x000000a500d87308 */ /* 0x000fe20000000800 */
[----:B------:R-:W-:Y:S01]  /*d9f0*/  MOV R180, R179 ;  /* 0x000000b300b47202 */ /* 0x000fe20000000f00 */
[-C--:B--2---:R-:W-:Y:S01]  /*da00*/  HMMA.16816.F32 R116, R40, R44.reuse, R116 ;  /* 0x0000002c2874723c */ /* 0x084fe20000001874 */
[----:B------:R-:W2:Y:S02]  /*da10*/  LDSM.16.MT88.4 R176, [R167+0xd800] ;  /* 0x00d80000a7b0783b */ /* 0x000ea40000004200 */
[----:B------:R-:W-:Y:S03]  /*da20*/  MOV R192, R201 ;  /* 0x000000c900c07202 */ /* 0x000fe60000000f00 */
[C---:B------:R-:W-:Y:S02]  /*da30*/  HMMA.16816.F32 R120, R48.reuse, R44, R120 ;  /* 0x0000002c3078723c */ /* 0x040fe40000001878 */
[----:B------:R-:W-:Y:S03]  /*da40*/  MUFU.EX2 R165, R173 ;  /* 0x000000ad00a57308 */ /* 0x000fe60000000800 */
[----:B------:R-:W-:Y:S01]  /*da50*/  MOV R2, R204 ;  /* 0x000000cc00027202 */ /* 0x000fe20000000f00 */
[-C--:B------:R-:W-:Y:S06]  /*da60*/  HMMA.16816.F32 R124, R48, R46.reuse, R124 ;  /* 0x0000002e307c723c */ /* 0x080fec000000187c */
[----:B------:R-:W-:Y:S01]  /*da70*/  MUFU.EX2 R204, R66 ;  /* 0x0000004200cc7308 */ /* 0x000fe20000000800 */
[----:B------:R-:W-:Y:S01]  /*da80*/  FADD.FTZ R2, R2, R64 ;  /* 0x0000004002027221 */ /* 0x000fe20000010000 */
[C---:B------:R-:W-:Y:S01]  /*da90*/  HMMA.16816.F32 R128, R40.reuse, R46, R128 ;  /* 0x0000002e2880723c */ /* 0x040fe20000001880 */
[----:B------:R-:W5:Y:S03]  /*daa0*/  LDSM.16.MT88.4 R44, [R228+0xd800] ;  /* 0x00d80000e42c783b */ /* 0x000f660000004200 */
[----:B------:R-:W-:Y:S02]  /*dab0*/  FADD.FTZ R2, R195, R2 ;  /* 0x00000002c3027221 */ /* 0x000fe40000010000 */
[-C--:B----4-:R-:W-:Y:S05]  /*dac0*/  HMMA.16816.F32 R132, R40, R56.reuse, R132 ;  /* 0x000000382884723c */ /* 0x090fea0000001884 */
[----:B------:R-:W-:Y:S01]  /*dad0*/  MOV R195, R187 ;  /* 0x000000bb00c37202 */ /* 0x000fe20000000f00 */
[C---:B------:R-:W-:Y:S05]  /*dae0*/  HMMA.16816.F32 R136, R48.reuse, R56, R136 ;  /* 0x000000383088723c */ /* 0x040fea0000001888 */
[----:B------:R-:W-:Y:S01]  /*daf0*/  MOV R3, R210 ;  /* 0x000000d200037202 */ /* 0x000fe20000000f00 */
[-C--:B------:R-:W-:Y:S01]  /*db00*/  HMMA.16816.F32 R140, R48, R58.reuse, R140 ;  /* 0x0000003a308c723c */ /* 0x080fe2000000188c */
[----:B------:R4:W2:Y:S04]  /*db10*/  MUFU.EX2 R210, R191 ;  /* 0x000000bf00d27308 */ /* 0x0008a80000000800 */
[----:B------:R-:W-:Y:S01]  /*db20*/  FADD.FTZ R3, R3, R161 ;  /* 0x000000a103037221 */ /* 0x000fe20000010000 */
[C---:B------:R-:W-:Y:S01]  /*db30*/  HMMA.16816.F32 R20, R40.reuse, R58, R20 ;  /* 0x0000003a2814723c */ /* 0x040fe20000001814 */
[----:B------:R-:W-:Y:S04]  /*db40*/  LDSM.16.MT88.4 R56, [R229+0xd800] ;  /* 0x00d80000e538783b */ /* 0x000fe80000004200 */
[----:B------:R-:W5:Y:S01]  /*db50*/  MUFU.EX2 R161, R169 ;  /* 0x000000a900a17308 */ /* 0x000f620000000800 */
[----:B------:R-:W-:Y:S01]  /*db60*/  FADD.FTZ R3, R194, R3 ;  /* 0x00000003c2037221 */ /* 0x000fe20000010000 */
[-C--:B---3--:R-:W-:Y:S04]  /*db70*/  HMMA.16816.F32 R144, R40, R52.reuse, R144 ;  /* 0x000000342890723c */ /* 0x088fe80000001890 */
[----:B------:R-:W-:Y:S02]  /*db80*/  MOV R194, R184 ;  /* 0x000000b800c27202 */ /* 0x000fe40000000f00 */
[C---:B------:R-:W-:Y:S05]  /*db90*/  HMMA.16816.F32 R148, R48.reuse, R52, R148 ;  /* 0x000000343094723c */ /* 0x040fea0000001894 */
[----:B------:R-:W-:Y:S01]  /*dba0*/  MOV R201, R200 ;  /* 0x000000c800c97202 */ /* 0x000fe20000000f00 */
[-C--:B------:R-:W-:Y:S05]  /*dbb0*/  HMMA.16816.F32 R32, R48, R54.reuse, R32 ;  /* 0x000000363020723c */ /* 0x080fea0000001820 */
[----:B------:R-:W-:Y:S01]  /*dbc0*/  MOV R200, R211 ;  /* 0x000000d300c87202 */ /* 0x000fe20000000f00 */
[C---:B------:R-:W-:Y:S01]  /*dbd0*/  HMMA.16816.F32 R152, R40.reuse, R54, R152 ;  /* 0x000000362898723c */ /* 0x040fe20000001898 */
[----:B------:R3:W5:Y:S01]  /*dbe0*/  MUFU.EX2 R211, R190 ;  /* 0x000000be00d37308 */ /* 0x0007620000000800 */
[----:B------:R-:W5:Y:S03]  /*dbf0*/  LDSM.16.MT88.4 R52, [R230+0xd800] ;  /* 0x00d80000e634783b */ /* 0x000f660000004200 */
[----:B----4-:R-:W-:Y:S01]  /*dc00*/  MOV R191, R206 ;  /* 0x000000ce00bf7202 */ /* 0x010fe20000000f00 */
[-C--:B-1----:R-:W-:Y:S05]  /*dc10*/  HMMA.16816.F32 R24, R40, R60.reuse, R24 ;  /* 0x0000003c2818723c */ /* 0x082fea0000001818 */
[----:B------:R1:W-:Y:S01]  /*dc20*/  MUFU.EX2 R206, R67 ;  /* 0x0000004300ce7308 */ /* 0x0003e20000000800 */
[C---:B------:R-:W-:Y:S06]  /*dc30*/  HMMA.16816.F32 R156, R48.reuse, R60, R156 ;  /* 0x0000003c309c723c */ /* 0x040fec000000189c */
[-C--:B------:R-:W-:Y:S05]  /*dc40*/  HMMA.16816.F32 R28, R48, R62.reuse, R28 ;  /* 0x0000003e301c723c */ /* 0x080fea000000181c */
[----:B---3--:R-:W-:Y:S01]  /*dc50*/  MOV R190, R205 ;  /* 0x000000cd00be7202 */ /* 0x008fe20000000f00 */
[----:B------:R-:W-:Y:S01]  /*dc60*/  HMMA.16816.F32 R36, R40, R62, R36 ;  /* 0x0000003e2824723c */ /* 0x000fe20000001824 */
[----:B------:R3:W4:Y:S01]  /*dc70*/  MUFU.EX2 R205, R172 ;  /* 0x000000ac00cd7308 */ /* 0x0007220000000800 */
[----:B------:R-:W-:Y:S03]  /*dc80*/  LDSM.16.MT88.4 R40, [R230+0xf800] ;  /* 0x00f80000e628783b */ /* 0x000fe60000004200 */
[----:B------:R-:W-:Y:S01]  /*dc90*/  MOV R61, R198 ;  /* 0x000000c6003d7202 */ /* 0x000fe20000000f00 */
[----:B------:R-:W-:Y:S01]  /*dca0*/  FADD.FTZ R49, R180, R3 ;  /* 0x00000003b4317221 */ /* 0x000fe20000010000 */
[----:B------:R-:W-:Y:S01]  /*dcb0*/  MOV R51, R197 ;  /* 0x000000c500337202 */ /* 0x000fe20000000f00 */
[----:B------:R-:W-:Y:S02]  /*dcc0*/  FADD.FTZ R60, R191, R65 ;  /* 0x00000041bf3c7221 */ /* 0x000fe40000010000 */
[----:B-1----:R-:W1:Y:S01]  /*dcd0*/  LDSM.16.MT88.4 R64, [R167+0xf800] ;  /* 0x00f80000a740783b */ /* 0x002e620000004200 */
[----:B------:R-:W-:Y:S01]  /*dce0*/  MOV R50, R196 ;  /* 0x000000c400327202 */ /* 0x000fe20000000f00 */
[----:B------:R-:W-:Y:S01]  /*dcf0*/  FADD.FTZ R3, R186, R2 ;  /* 0x00000002ba037221 */ /* 0x000fe20000010000 */
[----:B------:R-:W-:Y:S01]  /*dd00*/  F2FP.F16.F32.PACK_AB R196, R209, R208 ;  /* 0x000000d0d1c4723e */ /* 0x000fe200000000ff */
[----:B------:R-:W-:Y:S01]  /*dd10*/  FADD.FTZ R60, R170, R60 ;  /* 0x0000003caa3c7221 */ /* 0x000fe20000010000 */
[----:B--2---:R-:W-:Y:S02]  /*dd20*/  F2FP.F16.F32.PACK_AB R197, R210, R207 ;  /* 0x000000cfd2c5723e */ /* 0x004fe400000000ff */
[----:B------:R-:W-:Y:S02]  /*dd30*/  F2FP.F16.F32.PACK_AB R198, R216, R214 ;  /* 0x000000d6d8c6723e */ /* 0x000fe400000000ff */
[----:B------:R-:W-:Y:S02]  /*dd40*/  MOV R191, R175 ;  /* 0x000000af00bf7202 */ /* 0x000fe40000000f00 */
[----:B------:R-:W-:Y:S02]  /*dd50*/  MOV R63, R203 ;  /* 0x000000cb003f7202 */ /* 0x000fe40000000f00 */
[----:B------:R-:W-:Y:S02]  /*dd60*/  MOV R62, R202 ;  /* 0x000000ca003e7202 */ /* 0x000fe40000000f00 */
[----:B------:R-:W-:Y:S02]  /*dd70*/  MOV R2, R201 ;  /* 0x000000c900027202 */ /* 0x000fe40000000f00 */
[----:B------:R-:W-:Y:S02]  /*dd80*/  F2FP.F16.F32.PACK_AB R201, R166, R204 ;  /* 0x000000cca6c9723e */ /* 0x000fe400000000ff */
[----:B------:R-:W-:Y:S02]  /*dd90*/  F2FP.F16.F32.PACK_AB R202, R212, R165 ;  /* 0x000000a5d4ca723e */ /* 0x000fe400000000ff */
[----:B-----5:R-:W-:Y:S01]  /*dda0*/  F2FP.F16.F32.PACK_AB R203, R213, R161 ;  /* 0x000000a1d5cb723e */ /* 0x020fe200000000ff */
[----:B------:R-:W-:Y:S01]  /*ddb0*/  FFMA.FTZ R0, R0, R193, R190 ;  /* 0x000000c100007223 */ /* 0x000fe200000100be */
[----:B------:R-:W-:Y:S02]  /*ddc0*/  MOV R190, R199 ;  /* 0x000000c700be7202 */ /* 0x000fe40000000f00 */
[----:B------:R-:W-:Y:S01]  /*ddd0*/  F2FP.F16.F32.PACK_AB R199, R215, R211 ;  /* 0x000000d3d7c7723e */ /* 0x000fe200000000ff */
[----:B------:R-:W-:Y:S01]  /*dde0*/  FADD.FTZ R0, R192, R0 ;  /* 0x00000000c0007221 */ /* 0x000fe20000010000 */
[----:B------:R-:W-:Y:S02]  /*ddf0*/  MOV R193, R188 ;  /* 0x000000bc00c17202 */ /* 0x000fe40000000f00 */
[----:B------:R-:W-:Y:S01]  /*de00*/  MOV R188, R174 ;  /* 0x000000ae00bc7202 */ /* 0x000fe20000000f00 */
[----:B------:R-:W-:Y:S01]  /*de10*/  FADD.FTZ R48, R171, R0 ;  /* 0x00000000ab307221 */ /* 0x000fe20000010000 */
[----:B------:R-:W-:Y:S01]  /*de20*/  MOV R0, R200 ;  /* 0x000000c800007202 */ /* 0x000fe20000000f00 */
[-C--:B---3--:R-:W-:Y:S01]  /*de30*/  HMMA.16816.F32 R172, R196, R176.reuse, R4 ;  /* 0x000000b0c4ac723c */ /* 0x088fe20000001804 */
[----:B------:R-:W-:Y:S04]  /*de40*/  LDSM.16.MT88.4 R4, [R229+0xf800] ;  /* 0x00f80000e504783b */ /* 0x000fe80000004200 */
[----:B----4-:R-:W-:Y:S01]  /*de50*/  F2FP.F16.F32.PACK_AB R200, R205, R206 ;  /* 0x000000cecdc8723e */ /* 0x010fe200000000ff */
[----:B------:R-:W-:Y:S01]  /*de60*/  FADD.FTZ R0, R0, R60 ;  /* 0x0000003c00007221 */ /* 0x000fe20000010000 */
[----:B------:R-:W-:Y:S01]  /*de70*/  MOV R192, R185 ;  /* 0x000000b900c07202 */ /* 0x000fe20000000f00 */
[----:B------:R-:W-:Y:S01]  /*de80*/  FADD.FTZ R2, R2, R48 ;  /* 0x0000003002027221 */ /* 0x000fe20000010000 */
[----:B------:R-:W2:Y:S03]  /*de90*/  LDSM.16.MT88.4 R184, [R228+0xf800] ;  /* 0x00f80000e4b8783b */ /* 0x000ea60000004200 */
[C---:B------:R-:W-:Y:S04]  /*dea0*/  HMMA.16816.F32 R168, R200.reuse, R176, R8 ;  /* 0x000000b0c8a8723c */ /* 0x040fe80000001808 */
[----:B------:R-:W-:Y:S03]  /*deb0*/  FADD.FTZ R2, R62, R2 ;  /* 0x000000023e027221 */ /* 0x000fe60000010000 */
[----:B------:R-:W-:Y:S04]  /*dec0*/  MOV R9, R181 ;  /* 0x000000b500097202 */ /* 0x000fe80000000f00 */
[----:B------:R-:W-:Y:S01]  /*ded0*/  MOV R10, R182 ;  /* 0x000000b6000a7202 */ /* 0x000fe20000000f00 */
[----:B------:R-:W-:Y:S01]  /*dee0*/  FADD.FTZ R8, R9, R49 ;  /* 0x0000003109087221 */ /* 0x000fe20000010000 */
[----:B------:R-:W-:Y:S02]  /*def0*/  MOV R11, R183 ;  /* 0x000000b7000b7202 */ /* 0x000fe40000000f00 */
[-C--:B------:R-:W-:Y:S03]  /*df00*/  HMMA.16816.F32 R180, R200, R178.reuse, R12 ;  /* 0x000000b2c8b4723c */ /* 0x080fe6000000180c */
[----:B------:R-:W-:Y:S01]  /*df10*/  FADD.FTZ R0, R11, R0 ;  /* 0x000000000b007221 */ /* 0x000fe20000010000 */
[----:B------:R-:W-:Y:S01]  /*df20*/  FADD.FTZ R3, R10, R3 ;  /* 0x000000030a037221 */ /* 0x000fe20000010000 */
[----:B------:R-:W-:Y:S01]  /*df30*/  FADD.FTZ R10, R63, R8 ;  /* 0x000000083f0a7221 */ /* 0x000fe20000010000 */
[C---:B------:R-:W-:Y:S05]  /*df40*/  HMMA.16816.F32 R176, R196.reuse, R178, R16 ;  /* 0x000000b2c4b0723c */ /* 0x040fea0000001810 */
[----:B------:R-:W-:Y:S01]  /*df50*/  FADD.FTZ R8, R51, R0 ;  /* 0x0000000033087221 */ /* 0x000fe20000010000 */
[-C--:B------:R-:W-:Y:S05]  /*df60*/  HMMA.16816.F32 R68, R196, R44.reuse, R68 ;  /* 0x0000002cc444723c */ /* 0x080fea0000001844 */
        /* <DEDUP_REMOVED lines=23> */
[-C--:B-1----:R-:W-:Y:S05]  /*e0e0*/  HMMA.16816.F32 R116, R196, R64.reuse, R116 ;  /* 0x00000040c474723c */ /* 0x082fea0000001874 */
[----:B------:R-:W-:Y:S01]  /*e0f0*/  FADD.FTZ R10, R225, R0 ;  /* 0x00000000e10a7221 */ /* 0x000fe20000010000 */
[C---:B------:R-:W-:Y:S05]  /*e100*/  HMMA.16816.F32 R120, R200.reuse, R64, R120 ;  /* 0x00000040c878723c */ /* 0x040fea0000001878 */
[----:B------:R-:W-:Y:S01]  /*e110*/  FADD.FTZ R0, R226, R9 ;  /* 0x00000009e2007221 */ /* 0x000fe20000010000 */
[-C--:B------:R-:W-:Y:S05]  /*e120*/  HMMA.16816.F32 R124, R200, R66.reuse, R124 ;  /* 0x00000042c87c723c */ /* 0x080fea000000187c */
[----:B------:R-:W-:Y:S01]  /*e130*/  FADD.FTZ R8, R227, R0 ;  /* 0x00000000e3087221 */ /* 0x000fe20000010000 */
[C---:B------:R-:W-:Y:S05]  /*e140*/  HMMA.16816.F32 R128, R196.reuse, R66, R128 ;  /* 0x00000042c480723c */ /* 0x040fea0000001880 */
[----:B------:R-:W-:Y:S01]  /*e150*/  FADD.FTZ R8, R249, R8 ;  /* 0x00000008f9087221 */ /* 0x000fe20000010000 */
[-C--:B--2---:R-:W-:Y:S05]  /*e160*/  HMMA.16816.F32 R132, R196, R184.reuse, R132 ;  /* 0x000000b8c484723c */ /* 0x084fea0000001884 */
        /* <DEDUP_REMOVED lines=17> */
[C---:B------:R-:W-:Y:S06]  /*e280*/  HMMA.16816.F32 R156, R200.reuse, R4, R156 ;  /* 0x00000004c89c723c */ /* 0x040fec000000189c */
[-C--:B------:R-:W-:Y:S05]  /*e290*/  HMMA.16816.F32 R200, R200, R6.reuse, R28 ;  /* 0x00000006c8c8723c */ /* 0x080fea000000181c */
[----:B------:R-:W-:Y:S01]  /*e2a0*/  FADD.FTZ R5, R251, R8 ;  /* 0x00000008fb057221 */ /* 0x000fe20000010000 */
[----:B------:R-:W-:Y:S01]  /*e2b0*/  FADD.FTZ R4, R219, R0 ;  /* 0x00000000db047221 */ /* 0x000fe20000010000 */
[----:B------:R-:W-:Y:S01]  /*e2c0*/  FADD.FTZ R0, R208, R2 ;  /* 0x00000002d0007221 */ /* 0x000fe20000010000 */
[----:B------:R-:W-:Y:S04]  /*e2d0*/  HMMA.16816.F32 R196, R196, R6, R36 ;  /* 0x00000006c4c4723c */ /* 0x000fe80000001824 */
[----:B------:R-:W-:Y:S01]  /*e2e0*/  FADD.FTZ R2, R207, R5 ;  /* 0x00000005cf027221 */ /* 0x000fe20000010000 */
[----:B------:R-:W-:Y:S01]  /*e2f0*/  FADD.FTZ R5, R209, R0 ;  /* 0x00000000d1057221 */ /* 0x000fe20000010000 */
[----:B------:R-:W-:Y:S01]  /*e300*/  FADD.FTZ R4, R204, R4 ;  /* 0x00000004cc047221 */ /* 0x000fe20000010000 */
[----:B------:R-:W-:Y:S01]  /*e310*/  FADD.FTZ R0, R205, R3 ;  /* 0x00000003cd007221 */ /* 0x000fe20000010000 */
[----:B------:R-:W-:Y:S03]  /*e320*/  FADD.FTZ R2, R210, R2 ;  /* 0x00000002d2027221 */ /* 0x000fe60000010000 */
        /* <DEDUP_REMOVED lines=8> */
[----:B------:R-:W-:Y:S01]  /*e3b0*/  MOV R166, R160 ;  /* 0x000000a000a67202 */ /* 0x000fe20000000f00 */
[----:B------:R-:W-:Y:S01]  /*e3c0*/  STL [R1+0x8], R5 ;  /* 0x0000080501007387 */ /* 0x000fe20000100800 */
[----:B------:R-:W-:Y:S01]  /*e3d0*/  FADD.FTZ R0, R213, R0 ;  /* 0x00000000d5007221 */ /* 0x000fe20000010000 */
[----:B------:R-:W-:Y:S02]  /*e3e0*/  MOV R161, R163 ;  /* 0x000000a300a17202 */ /* 0x000fe40000000f00 */
[----:B------:R1:W-:Y:S01]  /*e3f0*/  STL [R1+0x4], R3 ;  /* 0x0000040301007387 */ /* 0x0003e20000100800 */
[----:B------:R-:W-:Y:S03]  /*e400*/  MOV R165, R162 ;  /* 0x000000a200a57202 */ /* 0x000fe60000000f00 */
[----:B------:R3:W-:Y:S04]  /*e410*/  STL [R1+0x10], R2 ;  /* 0x0000100201007387 */ /* 0x0007e80000100800 */
[----:B------:R3:W-:Y:S01]  /*e420*/  STL [R1+0x14], R0 ;  /* 0x0000140001007387 */ /* 0x0007e20000100800 */
[----:B-1----:R-:W-:Y:S01]  /*e430*/  MOV R3, R164 ;  /* 0x000000a400037202 */ /* 0x002fe20000000f00 */
[----:B------:R-:W-:Y:S06]  /*e440*/  @P0 BRA `(.L_x_6) ;  /* 0xffffffc400dc0947 */ /* 0x000fec000383ffff */
.L_x_5:
[----:B--23--:R-:W2:Y:S04]  /*e450*/  LDL.LU R2, [R1+0x8] ;  /* 0x0000080001027983 */ /* 0x00cea80000300800 */
[----:B------:R-:W3:Y:S04]  /*e460*/  LDL.LU R7, [R1+0x4] ;  /* 0x0000040001077983 */ /* 0x000ee80000300800 */
[----:B------:R-:W4:Y:S04]  /*e470*/  LDL.LU R6, [R1+0x10] ;  /* 0x0000100001067983 */ /* 0x000f280000300800 */
[----:B------:R-:W4:Y:S01]  /*e480*/  LDL.LU R5, [R1+0x14] ;  /* 0x0000140001057983 */ /* 0x000f220000300800 */
[----:B------:R-:W1:Y:S01]  /*e490*/  S2UR UR4, SR_CgaCtaId ;  /* 0x00000000000479c3 */ /* 0x000e620000008800 */
[----:B------:R-:W-:Y:S01]  /*e4a0*/  UMOV UR5, 0x400 ;  /* 0x0000040000057882 */ /* 0x000fe20000000000 */
[----:B------:R-:W-:Y:S01]  /*e4b0*/  UMOV UR14, URZ ;  /* 0x0000003f000e7c82 */ /* 0x000fe20008000000 */
[----:B------:R-:W1:Y:S01]  /*e4c0*/  S2R R204, SR_TID.X ;  /* 0x0000000000cc7919 */ /* 0x000e620000002100 */
[----:B------:R-:W-:Y:S01]  /*e4d0*/  UMOV UR15, URZ ;  /* 0x0000003f000f7c82 */ /* 0x000fe20008000000 */
[----:B------:R-:W-:Y:S01]  /*e4e0*/  BSSY B0, `(.L_x_9) ;  /* 0x00001af000007945 */ /* 0x000fe20003800000 */
[----:B------:R-:W4:Y:S02]  /*e4f0*/  S2R R27, SR_TID.X ;  /* 0x00000000001b7919 */ /* 0x000f240000002100 */
[----:B------:R-:W4:Y:S08]  /*e500*/  S2UR UR12, SR_CTAID.Y ;  /* 0x00000000000c79c3 */ /* 0x000f300000002600 */
[----:B------:R-:W4:Y:S01]  /*e510*/  S2UR UR10, SR_CTAID.X ;  /* 0x00000000000a79c3 */ /* 0x000f220000002500 */
[----:B-1----:R-:W-:-:S07]  /*e520*/  ULEA UR4, UR4, UR5, 0x18 ;  /* 0x0000000504047291 */ /* 0x002fce000f8ec03f */
[----:B------:R-:W1:Y:S01]  /*e530*/  S2UR UR11, SR_CTAID.Z ;  /* 0x00000000000b79c3 */ /* 0x000e620000002700 */
[----:B------:R-:W-:Y:S02]  /*e540*/  ULDC.U8 UR5, c[0x0][0x3d8] ;  /* 0x0000f60000057ab9 */ /* 0x000fe40000000000 */
[----:B------:R-:W-:Y:S01]  /*e550*/  UISETP.NE.AND UP1, UPT, UR5, URZ, UPT ;  /* 0x0000003f0500728c */ /* 0x000fe2000bf25270 */
[----:B------:R-:W-:-:S04]  /*e560*/  SHF.R.S32.HI R205, RZ, 0x1f, R204 ;  /* 0x0000001fffcd7819 */ /* 0x000fc800000114cc */
[----:B------:R-:W-:Y:S01]  /*e570*/  LEA.HI R205, R205, R204, RZ, 0x3 ;  /* 0x000000cccdcd7211 */ /* 0x000fe200078f18ff */
[----:B--2---:R-:W2:Y:S04]  /*e580*/  SHFL.BFLY PT, R0, R2, 0x2, 0x1f ;  /* 0x0c401f0002007f89 */ /* 0x004ea800000e0000 */
[----:B---3--:R-:W3:Y:S04]  /*e590*/  SHFL.BFLY PT, R4, R7, 0x2, 0x1f ;  /* 0x0c401f0007047f89 */ /* 0x008ee800000e0000 */
[----:B----4-:R-:W4:Y:S01]  /*e5a0*/  SHFL.BFLY PT, R3, R6, 0x2, 0x1f ;  /* 0x0c401f0006037f89 */ /* 0x010f2200000e0000 */
[----:B--2---:R-:W-:-:S03]  /*e5b0*/  FADD.FTZ R0, R0, R2 ;  /* 0x0000000200007221 */ /* 0x004fc60000010000 */
[----:B------:R-:W2:Y:S01]  /*e5c0*/  SHFL.BFLY PT, R2, R5, 0x2, 0x1f ;  /* 0x0c401f0005027f89 */ /* 0x000ea200000e0000 */
[----:B---3--:R-:W-:-:S03]  /*e5d0*/  FADD.FTZ R4, R4, R7 ;  /* 0x0000000704047221 */ /* 0x008fc60000010000 */
[----:B------:R-:W3:Y:S01]  /*e5e0*/  SHFL.BFLY PT, R165, R0, 0x1, 0x1f ;  /* 0x0c201f0000a57f89 */ /* 0x000ee200000e0000 */
[----:B----4-:R-:W-:-:S03]  /*e5f0*/  FADD.FTZ R3, R3, R6 ;  /* 0x0000000603037221 */ /* 0x010fc60000010000 */
[----:B------:R-:W4:Y:S01]  /*e600*/  SHFL.BFLY PT, R161, R4, 0x1, 0x1f ;  /* 0x0c201f0004a17f89 */ /* 0x000f2200000e0000 */
[----:B--2---:R-:W-:-:S03]  /*e610*/  FADD.FTZ R2, R2, R5 ;  /* 0x0000000502027221 */ /* 0x004fc60000010000 */
[----:B------:R-:W2:Y:S01]  /*e620*/  SHFL.BFLY PT, R5, R3, 0x1, 0x1f ;  /* 0x0c201f0003057f89 */ /* 0x000ea200000e0000 */
[----:B---3--:R-:W-:Y:S01]  /*e630*/  FADD.FTZ R165, R0, R165 ;  /* 0x000000a500a57221 */ /* 0x008fe20000010000 */
[----:B------:R-:W-:Y:S02]  /*e640*/  MOV R0, 0x3f800000 ;  /* 0x3f80000000007802 */ /* 0x000fe40000000f00 */
[----:B------:R-:W3:Y:S01]  /*e650*/  SHFL.BFLY PT, R167, R2, 0x1, 0x1f ;  /* 0x0c201f0002a77f89 */ /* 0x000ee200000e0000 */
[----:B----4-:R-:W-:Y:S01]  /*e660*/  FADD.FTZ R161, R4, R161 ;  /* 0x000000a104a17221 */ /* 0x010fe20000010000 */
[----:B------:R-:W-:Y:S02]  /*e670*/  FSETP.NE.FTZ.AND P5, PT, R165, RZ, PT ;  /* 0x000000ffa500720b */ /* 0x000fe40003fb5000 */
[----:B------:R-:W-:Y:S02]  /*e680*/  SHF.R.S32.HI R4, RZ, 0x1f, R27 ;  /* 0x0000001fff047819 */ /* 0x000fe4000001141b */
[----:B------:R-:W-:-:S02]  /*e690*/  FSETP.NE.FTZ.AND P4, PT, R161, RZ, PT ;  /* 0x000000ffa100720b */ /* 0x000fc40003f95000 */
[CC--:B------:R-:W-:Y:S02]  /*e6a0*/  LEA.HI R21, R4.reuse, R27.reuse, RZ, 0x5 ;  /* 0x0000001b04157211 */ /* 0x0c0fe400078f28ff */
[----:B------:R-:W-:-:S04]  /*e6b0*/  LEA.HI R4, R4, R27, RZ, 0x2 ;  /* 0x0000001b04047211 */ /* 0x000fc800078f10ff */
[----:B------:R-:W-:Y:S01]  /*e6c0*/  LOP3.LUT R6, R4, 0x3ffffffc, RZ, 0xc0, !PT ;  /* 0x3ffffffc04067812 */ /* 0x000fe200078ec0ff */
[----:B------:R-:W4:Y:S01]  /*e6d0*/  @P5 MUFU.RCP R0, R165 ;  /* 0x000000a500005308 */ /* 0x000f220000001000 */
[----:B--2---:R-:W-:Y:S01]  /*e6e0*/  FADD.FTZ R166, R3, R5 ;  /* 0x0000000503a67221 */ /* 0x004fe20000010000 */
[----:B------:R-:W-:Y:S02]  /*e6f0*/  MOV R3, 0x3f800000 ;  /* 0x3f80000000037802 */ /* 0x000fe40000000f00 */
[----:B------:R-:W-:Y:S01]  /*e700*/  LOP3.LUT R5, R21, 0xffffffe0, RZ, 0xc0, !PT ;  /* 0xffffffe015057812 */ /* 0x000fe200078ec0ff */
[----:B---3--:R-:W-:Y:S01]  /*e710*/  FADD.FTZ R167, R2, R167 ;  /* 0x000000a702a77221 */ /* 0x008fe20000010000 */
[----:B------:R-:W-:Y:S02]  /*e720*/  FSETP.NE.FTZ.AND P3, PT, R166, RZ, PT ;  /* 0x000000ffa600720b */ /* 0x000fe40003f75000 */
[----:B------:R-:W-:Y:S01]  /*e730*/  LOP3.LUT R2, R205, 0xfffffff8, RZ, 0xc0, !PT ;  /* 0xfffffff8cd027812 */ /* 0x000fe200078ec0ff */
[----:B------:R-:W2:Y:S01]  /*e740*/  @P4 MUFU.RCP R3, R161 ;  /* 0x000000a100034308 */ /* 0x000ea20000001000 */
[----:B------:R-:W-:-:S02]  /*e750*/  FSETP.NE.FTZ.AND P0, PT, R167, RZ, PT ;  /* 0x000000ffa700720b */ /* 0x000fc40003f15000 */
[----:B------:R-:W-:Y:S02]  /*e760*/  IADD3 R204, -R2, R204, RZ ;  /* 0x000000cc02cc7210 */ /* 0x000fe40007ffe1ff */
[----:B------:R-:W-:Y:S01]  /*e770*/  MOV R2, 0x3f800000 ;  /* 0x3f80000000027802 */ /* 0x000fe20000000f00 */
[C---:B----4-:R-:W-:Y:S01]  /*e780*/  FMUL.FTZ R172, R0.reuse, R172 ;  /* 0x000000ac00ac7220 */ /* 0x050fe20000410000 */
[-C--:B------:R-:W-:Y:S01]  /*e790*/  IADD3 R5, -R5, R27.reuse, RZ ;  /* 0x0000001b05057210 */ /* 0x080fe20007ffe1ff */
[----:B------:R-:W-:Y:S01]  /*e7a0*/  FMUL.FTZ R176, R0, R176 ;  /* 0x000000b000b07220 */ /* 0x000fe20000410000 */
[----:B------:R-:W-:Y:S01]  /*e7b0*/  IADD3 R27, -R6, R27, RZ ;  /* 0x0000001b061b7210 */ /* 0x000fe20007ffe1ff */
[C---:B------:R-:W-:Y:S01]  /*e7c0*/  FMUL.FTZ R6, R0.reuse, R173 ;  /* 0x000000ad00067220 */ /* 0x040fe20000410000 */
[----:B------:R-:W3:Y:S01]  /*e7d0*/  @P3 MUFU.RCP R2, R166 ;  /* 0x000000a600023308 */ /* 0x000ee20000001000 */
[C---:B------:R-:W-:Y:S01]  /*e7e0*/  FMUL.FTZ R177, R0.reuse, R177 ;  /* 0x000000b100b17220 */ /* 0x040fe20000410000 */
[C---:B------:R-:W-:Y:S01]  /*e7f0*/  FMUL.FTZ R15, R0.reuse, R68 ;  /* 0x00000044000f7220 */ /* 0x040fe20000410000 */
[C---:B------:R-:W-:Y:S01]  /*e800*/  FMUL.FTZ R12, R0.reuse, R69 ;  /* 0x00000045000c7220 */ /* 0x040fe20000410000 */
[C---:B------:R-:W-:Y:S01]  /*e810*/  FMUL.FTZ R80, R0.reuse, R80 ;  /* 0x0000005000507220 */ /* 0x040fe20000410000 */
[C---:B------:R-:W-:Y:S01]  /*e820*/  FMUL.FTZ R81, R0.reuse, R81 ;  /* 0x0000005100517220 */ /* 0x040fe20000410000 */
[C---:B------:R-:W-:Y:S01]  /*e830*/  FMUL.FTZ R84, R0.reuse, R84 ;  /* 0x0000005400547220 */ /* 0x040fe20000410000 */
[C---:B-----5:R-:W-:Y:S01]  /*e840*/  FMUL.FTZ R23, R0.reuse, R85 ;  /* 0x0000005500177220 */ /* 0x060fe20000410000 */
[C---:B------:R-:W-:Y:S01]  /*e850*/  FMUL.FTZ R96, R0.reuse, R96 ;  /* 0x0000006000607220 */ /* 0x040fe20000410000 */
        /* <DEDUP_REMOVED lines=20> */
[----:B------:R-:W-:Y:S01]  /*e9a0*/  FMUL.FTZ R28, R0, R197 ;  /* 0x000000c5001c7220 */ /* 0x000fe20000410000 */
[----:B------:R-:W-:Y:S01]  /*e9b0*/  MOV R0, 0x3f800000 ;  /* 0x3f80000000007802 */ /* 0x000fe20000000f00 */
[----:B--2---:R-:W-:Y:S01]  /*e9c0*/  FMUL.FTZ R174, R3, R174 ;  /* 0x000000ae03ae7220 */ /* 0x004fe20000410000 */
[----:B------:R-:W-:Y:S01]  /*e9d0*/  LOP3.LUT P6, RZ, R5, 0x3, RZ, 0xc0, !PT ;  /* 0x0000000305ff7812 */ /* 0x000fe200078cc0ff */
[C---:B------:R-:W-:Y:S01]  /*e9e0*/  FMUL.FTZ R5, R3.reuse, R175 ;  /* 0x000000af03057220 */ /* 0x040fe20000410000 */
[C---:B------:R-:W-:Y:S01]  /*e9f0*/  FMUL.FTZ R178, R3.reuse, R178 ;  /* 0x000000b203b27220 */ /* 0x040fe20000410000 */
[C---:B------:R-:W-:Y:S01]  /*ea00*/  FMUL.FTZ R7, R3.reuse, R179 ;  /* 0x000000b303077220 */ /* 0x040fe20000410000 */
[----:B------:R-:W2:Y:S01]  /*ea10*/  @P0 MUFU.RCP R0, R167 ;  /* 0x000000a700000308 */ /* 0x000ea20000001000 */
        /* <DEDUP_REMOVED lines=28> */
[C---:B---3--:R-:W-:Y:S01]  /*ebe0*/  FMUL.FTZ R168, R2.reuse, R168 ;  /* 0x000000a802a87220 */ /* 0x048fe20000410000 */
        /* <DEDUP_REMOVED lines=31> */
[--C-:B------:R-:W-:Y:S01]  /*ede0*/  SHF.R.S32.HI R2, RZ, 0x2, R4.reuse ;  /* 0x00000002ff027819 */ /* 0x100fe20000011404 */
[C---:B--2---:R-:W-:Y:S01]  /*edf0*/  FMUL.FTZ R171, R0.reuse, R171 ;  /* 0x000000ab00ab7220 */ /* 0x044fe20000410000 */
[----:B------:R-:W-:Y:S01]  /*ee00*/  SHF.R.S32.HI R3, RZ, 0x1f, R4 ;  /* 0x0000001fff037819 */ /* 0x000fe20000011404 */
[C---:B------:R-:W-:Y:S01]  /*ee10*/  FMUL.FTZ R8, R0.reuse, R170 ;  /* 0x000000aa00087220 */ /* 0x040fe20000410000 */
[C---:B------:R-:W-:Y:S01]  /*ee20*/  FMUL.FTZ R183, R0.reuse, R183 ;  /* 0x000000b700b77220 */ /* 0x040fe20000410000 */
[C---:B------:R-:W-:Y:S01]  /*ee30*/  FMUL.FTZ R13, R0.reuse, R182 ;  /* 0x000000b6000d7220 */ /* 0x040fe20000410000 */
[----:B------:R-:W-:Y:S01]  /*ee40*/  LEA.HI R3, R3, R2, RZ, 0x3 ;  /* 0x0000000203037211 */ /* 0x000fe200078f18ff */
[C---:B------:R-:W-:Y:S01]  /*ee50*/  FMUL.FTZ R75, R0.reuse, R75 ;  /* 0x0000004b004b7220 */ /* 0x040fe20000410000 */
[C---:B------:R-:W-:Y:S01]  /*ee60*/  FMUL.FTZ R17, R0.reuse, R74 ;  /* 0x0000004a00117220 */ /* 0x040fe20000410000 */
[C---:B------:R-:W-:Y:S01]  /*ee70*/  FMUL.FTZ R79, R0.reuse, R79 ;  /* 0x0000004f004f7220 */ /* 0x040fe20000410000 */
[----:B------:R-:W-:Y:S01]  /*ee80*/  LOP3.LUT R3, R3, 0xfffffff8, RZ, 0xc0, !PT ;  /* 0xfffffff803037812 */ /* 0x000fe200078ec0ff */
[C---:B------:R-:W-:Y:S01]  /*ee90*/  FMUL.FTZ R24, R0.reuse, R78 ;  /* 0x0000004e00187220 */ /* 0x040fe20000410000 */
[C---:B------:R-:W-:Y:S01]  /*eea0*/  FMUL.FTZ R91, R0.reuse, R91 ;  /* 0x0000005b005b7220 */ /* 0x040fe20000410000 */
[----:B------:R-:W-:Y:S01]  /*eeb0*/  FMUL.FTZ R26, R0, R90 ;  /* 0x0000005a001a7220 */ /* 0x000fe20000410000 */
[----:B------:R-:W-:Y:S01]  /*eec0*/  IADD3 R3, R2, -R3, RZ ;  /* 0x8000000302037210 */ /* 0x000fe20007ffe0ff */
        /* <DEDUP_REMOVED lines=22> */
[----:B------:R-:W-:-:S02]  /*f030*/  SHF.R.S32.HI R21, RZ, 0x5, R21 ;  /* 0x00000005ff157819 */ /* 0x000fc40000011415 */
[----:B------:R-:W-:Y:S02]  /*f040*/  SHF.L.U32 R0, R3, 0x6, RZ ;  /* 0x0000000603007819 */ /* 0x000fe400000006ff */
[----:B------:R-:W-:Y:S02]  /*f050*/  LEA R2, R21, R27, 0x9 ;  /* 0x0000001b15027211 */ /* 0x000fe400078e48ff */
[----:B------:R-:W-:Y:S02]  /*f060*/  LOP3.LUT R0, R0, 0x1c0, RZ, 0xc0, !PT ;  /* 0x000001c000007812 */ /* 0x000fe400078ec0ff */
[----:B------:R-:W-:Y:S02]  /*f070*/  LOP3.LUT R27, R3, 0x1, RZ, 0xc0, !PT ;  /* 0x00000001031b7812 */ /* 0x000fe400078ec0ff */
[----:B------:R-:W-:Y:S02]  /*f080*/  LEA.HI R0, R0, R0, RZ, 0x1d ;  /* 0x0000000000007211 */ /* 0x000fe400078fe8ff */
[----:B------:R-:W-:-:S02]  /*f090*/  ISETP.NE.U32.AND P1, PT, R27, 0x1, PT ;  /* 0x000000011b00780c */ /* 0x000fc40003f25070 */
[----:B------:R-:W-:Y:S02]  /*f0a0*/  LEA R0, R2, R0, 0x1 ;  /* 0x0000000002007211 */ /* 0x000fe400078e08ff */
[----:B------:R-:W-:Y:S02]  /*f0b0*/  F2FP.F16.F32.PACK_AB R6, R6, R172 ;  /* 0x000000ac0606723e */ /* 0x000fe400000000ff */
[----:B------:R-:W-:Y:S01]  /*f0c0*/  LEA R0, R0, UR4, 0x1 ;  /* 0x0000000400007c11 */ /* 0x000fe2000f8e08ff */
[----:B------:R-:W-:Y:S01]  /*f0d0*/  ULDC.U8 UR4, c[0x0][0x3d9] ;  /* 0x0000f64000047ab9 */ /* 0x000fe20000000000 */
[----:B------:R-:W-:Y:S01]  /*f0e0*/  F2FP.F16.F32.PACK_AB R5, R5, R174 ;  /* 0x000000ae0505723e */ /* 0x000fe200000000ff */
[----:B------:R-:W-:Y:S01]  /*f0f0*/  UISETP.NE.AND UP0, UPT, UR4, URZ, UPT ;  /* 0x0000003f0400728c */ /* 0x000fe2000bf05270 */
[C---:B------:R-:W-:Y:S01]  /*f100*/  IADD3 R2, R0.reuse, -0x10, RZ ;  /* 0xfffffff000027810 */ /* 0x040fe20007ffe0ff */
[----:B------:R2:W-:Y:S01]  /*f110*/  STS [R0], R6 ;  /* 0x0000000600007388 */ /* 0x0005e20000000800 */
[----:B------:R-:W-:Y:S01]  /*f120*/  F2FP.F16.F32.PACK_AB R4, R177, R176 ;  /* 0x000000b0b104723e */ /* 0x000fe200000000ff */
[----:B------:R-:W-:Y:S01]  /*f130*/  UISETP.NE.OR UP2, UPT, UR4, URZ, !UP1 ;  /* 0x0000003f0400728c */ /* 0x000fe2000cf45670 */
[----:B------:R-:W-:Y:S01]  /*f140*/  @P1 IADD3 R2, R0, 0x10, RZ ;  /* 0x0000001000021810 */ /* 0x000fe20007ffe0ff */
[----:B------:R-:W-:Y:S01]  /*f150*/  STS [R0+0x400], R5 ;  /* 0x0004000500007388 */ /* 0x000fe20000000800 */
[----:B------:R-:W-:-:S02]  /*f160*/  R2P PR, R3, 0x6 ;  /* 0x0000000603007804 */ /* 0x000fc40000000000 */
[----:B------:R-:W-:Y:S01]  /*f170*/  MOV R3, 0x20 ;  /* 0x0000002000037802 */ /* 0x000fe20000000f00 */
[----:B------:R3:W-:Y:S01]  /*f180*/  STS [R2], R4 ;  /* 0x0000000402007388 */ /* 0x0007e20000000800 */
[----:B------:R-:W-:Y:S01]  /*f190*/  F2FP.F16.F32.PACK_AB R7, R7, R178 ;  /* 0x000000b20707723e */ /* 0x000fe200000000ff */
[----:B------:R-:W-:Y:S01]  /*f1a0*/  @UP0 ULDC.64 UR8, c[0x0][0x2c0] ;  /* 0x0000b00000080ab9 */ /* 0x000fe20000000a00 */
[----:B------:R-:W-:Y:S01]  /*f1b0*/  F2FP.F16.F32.PACK_AB R8, R171, R8 ;  /* 0x00000008ab08723e */ /* 0x000fe200000000ff */
[----:B------:R-:W-:Y:S01]  /*f1c0*/  @UP0 UIMAD UR8, UR9, UR8, URZ ;  /* 0x00000008090802a4 */ /* 0x000fe2000f8e023f */
[----:B------:R-:W-:Y:S01]  /*f1d0*/  F2FP.F16.F32.PACK_AB R9, R9, R168 ;  /* 0x000000a80909723e */ /* 0x000fe200000000ff */
[----:B------:R-:W-:Y:S01]  /*f1e0*/  STS [R2+0x400], R7 ;  /* 0x0004000702007388 */ /* 0x000fe20000000800 */
[----:B------:R-:W-:Y:S01]  /*f1f0*/  F2FP.F16.F32.PACK_AB R10, R10, R180 ;  /* 0x000000b40a0a723e */ /* 0x000fe200000000ff */
[----:B------:R-:W-:Y:S01]  /*f200*/  @!UP0 ULDC UR6, c[0x0][0x2e4] ;  /* 0x0000b90000068ab9 */ /* 0x000fe20000000800 */
[----:B------:R-:W-:Y:S01]  /*f210*/  F2FP.F16.F32.PACK_AB R13, R183, R13 ;  /* 0x0000000db70d723e */ /* 0x000fe200000000ff */
[----:B------:R4:W-:Y:S01]  /*f220*/  STS [R0+0x2400], R8 ;  /* 0x0024000800007388 */ /* 0x0009e20000000800 */
[----:B------:R-:W-:Y:S01]  /*f230*/  F2FP.F16.F32.PACK_AB R12, R12, R15 ;  /* 0x0000000f0c0c723e */ /* 0x000fe200000000ff */
[----:B------:R-:W-:Y:S01]  /*f240*/  @!UP0 ULDC UR9, c[0x0][0x2c4] ;  /* 0x0000b10000098ab9 */ /* 0x000fe20000000800 */
[----:B------:R-:W-:Y:S01]  /*f250*/  F2FP.F16.F32.PACK_AB R11, R11, R70 ;  /* 0x000000460b0b723e */ /* 0x000fe200000000ff */
[----:B------:R-:W-:Y:S01]  /*f260*/  STS [R0+0x2000], R9 ;  /* 0x0020000900007388 */ /* 0x000fe20000000800 */
[----:B------:R-:W-:Y:S01]  /*f270*/  F2FP.F16.F32.PACK_AB R15, R81, R80 ;  /* 0x00000050510f723e */ /* 0x000fe200000000ff */
[----:B------:R-:W-:Y:S01]  /*f280*/  @!UP0 USEL UR8, UR9, UR6, !UP1 ;  /* 0x0000000609088287 */ /* 0x000fe2000c800000 */
[----:B--2---:R-:W-:Y:S01]  /*f290*/  MOV R6, 0x40 ;  /* 0x0000004000067802 */ /* 0x004fe20000000f00 */
[----:B------:R-:W-:Y:S01]  /*f2a0*/  STS [R2+0x2000], R10 ;  /* 0x0020000a02007388 */ /* 0x000fe20000000800 */
[----:B------:R-:W-:Y:S01]  /*f2b0*/  F2FP.F16.F32.PACK_AB R14, R14, R82 ;  /* 0x000000520e0e723e */ /* 0x000fe200000000ff */
[----:B------:R-:W-:Y:S01]  /*f2c0*/  @!UP0 ULDC UR5, c[0x0][0x270] ;  /* 0x00009c0000058ab9 */ /* 0x000fe20000000800 */
[----:B------:R-:W-:Y:S01]  /*f2d0*/  SEL R6, R6, 0xffffffc0, !P2 ;  /* 0xffffffc006067807 */ /* 0x000fe20005000000 */
[----:B------:R-:W-:Y:S01]  /*f2e0*/  STS [R2+0x2400], R13 ;  /* 0x0024000d02007388 */ /* 0x000fe20000000800 */
[----:B------:R-:W-:Y:S01]  /*f2f0*/  F2FP.F16.F32.PACK_AB R16, R16, R72 ;  /* 0x000000481010723e */ /* 0x000fe200000000ff */
[----:B------:R-:W-:Y:S01]  /*f300*/  @UP0 UMOV UR7, 0x1 ;  /* 0x0000000100070882 */ /* 0x000fe20000000000 */
[----:B---3--:R-:W-:Y:S01]  /*f310*/  SEL R4, R3, 0xffffffe0, !P1 ;  /* 0xffffffe003047807 */ /* 0x008fe20004800000 */
[----:B------:R-:W-:Y:S01]  /*f320*/  @!UP0 UIMAD UR7, UR8, UR5, URZ ;  /* 0x00000005080782a4 */ /* 0x000fe2000f8e023f */
[----:B------:R-:W-:Y:S01]  /*f330*/  F2FP.F16.F32.PACK_AB R17, R75, R17 ;  /* 0x000000114b11723e */ /* 0x000fe200000000ff */
[----:B------:R-:W-:Y:S01]  /*f340*/  @UP0 ULDC UR13, c[0x0][0x2c0] ;  /* 0x0000b000000d0ab9 */ /* 0x000fe20000000800 */
[----:B------:R-:W-:Y:S01]  /*f350*/  IADD3 R3, R0, R4, RZ ;  /* 0x0000000400037210 */ /* 0x000fe20007ffe0ff */
[----:B------:R-:W-:Y:S01]  /*f360*/  UIMAD UR6, UR12, UR7, URZ ;  /* 0x000000070c0672a4 */ /* 0x000fe2000f8e023f */
[----:B------:R-:W-:Y:S01]  /*f370*/  F2FP.F16.F32.PACK_AB R25, R25, R76 ;  /* 0x0000004c1919723e */ /* 0x000fe200000000ff */
[----:B------:R-:W-:Y:S01]  /*f380*/  @!UP2 ULDC UR4, c[0x0][0x2c4] ;  /* 0x0000b1000004aab9 */ /* 0x000fe20000000800 */
[----:B------:R-:W-:Y:S01]  /*f390*/  F2FP.F16.F32.PACK_AB R24, R79, R24 ;  /* 0x000000184f18723e */ /* 0x000fe200000000ff */
[----:B------:R-:W-:Y:S01]  /*f3a0*/  STS [R3], R12 ;  /* 0x0000000c03007388 */ /* 0x000fe20000000800 */
[----:B----4-:R-:W-:Y:S01]  /*f3b0*/  IADD3 R8, R4, R2, RZ ;  /* 0x0000000204087210 */ /* 0x010fe20007ffe0ff */
[----:B------:R-:W-:Y:S01]  /*f3c0*/  @!UP0 UMOV UR13, 0x1 ;  /* 0x00000001000d8882 */ /* 0x000fe20000000000 */
[----:B------:R-:W-:Y:S01]  /*f3d0*/  F2FP.F16.F32.PACK_AB R23, R23, R84 ;  /* 0x000000541717723e */ /* 0x000fe200000000ff */
[----:B------:R-:W-:Y:S01]  /*f3e0*/  STS [R3+0x400], R11 ;  /* 0x0004000b03007388 */ /* 0x000fe20000000800 */
[----:B------:R-:W-:Y:S01]  /*f3f0*/  F2FP.F16.F32.PACK_AB R22, R22, R86 ;  /* 0x000000561616723e */ /* 0x000fe200000000ff */
[----:B------:R-:W-:Y:S01]  /*f400*/  @!UP2 UIMAD UR4, UR12, UR4, URZ ;  /* 0x000000040c04a2a4 */ /* 0x000fe2000f8e023f */
[----:B------:R-:W-:Y:S01]  /*f410*/  IADD3 R5, R0, R6, RZ ;  /* 0x0000000600057210 */ /* 0x000fe20007ffe0ff */
[----:B------:R-:W-:Y:S01]  /*f420*/  STS [R8], R15 ;  /* 0x0000000f08007388 */ /* 0x000fe20000000800 */
[----:B------:R-:W-:Y:S01]  /*f430*/  F2FP.F16.F32.PACK_AB R19, R19, R96 ;  /* 0x000000601313723e */ /* 0x000fe200000000ff */
[----:B------:R-:W-:Y:S01]  /*f440*/  USEL UR6, UR6, URZ, UP2 ;  /* 0x0000003f06067287 */ /* 0x000fe20009000000 */
[----:B------:R-:W-:Y:S01]  /*f450*/  F2FP.F16.F32.PACK_AB R18, R18, R98 ;  /* 0x000000621212723e */ /* 0x000fe200000000ff */
[----:B------:R-:W-:Y:S01]  /*f460*/  STS [R8+0x400], R14 ;  /* 0x0004000e08007388 */ /* 0x000fe20000000800 */
[----:B------:R-:W-:Y:S01]  /*f470*/  IADD3 R7, R6, R2, RZ ;  /* 0x0000000206077210 */ /* 0x000fe20007ffe0ff */
[----:B------:R-:W-:Y:S01]  /*f480*/  UIMAD UR5, UR10, UR13, URZ ;  /* 0x0000000d0a0572a4 */ /* 0x000fe2000f8e023f */
[----:B------:R-:W-:Y:S01]  /*f490*/  F2FP.F16.F32.PACK_AB R20, R20, R88 ;  /* 0x000000581414723e */ /* 0x000fe200000000ff */
[----:B------:R-:W-:Y:S01]  /*f4a0*/  STS [R3+0x2000], R16 ;  /* 0x0020001003007388 */ /* 0x000fe20000000800 */
[----:B------:R-:W-:Y:S01]  /*f4b0*/  F2FP.F16.F32.PACK_AB R26, R91, R26 ;  /* 0x0000001a5b1a723e */ /* 0x000fe200000000ff */
[----:B-1----:R-:W-:Y:S01]  /*f4c0*/  UIMAD UR8, UR11, UR8, UR6 ;  /* 0x000000080b0872a4 */ /* 0x002fe2000f8e0206 */
[----:B------:R-:W-:Y:S01]  /*f4d0*/  F2FP.F16.F32.PACK_AB R66, R66, R92 ;  /* 0x0000005c4242723e */ /* 0x000fe200000000ff */
[----:B------:R-:W-:Y:S01]  /*f4e0*/  STS [R3+0x2400], R17 ;  /* 0x0024001103007388 */ /* 0x000fe20000000800 */
[----:B------:R-:W-:Y:S01]  /*f4f0*/  F2FP.F16.F32.PACK_AB R65, R95, R65 ;  /* 0x000000415f41723e */ /* 0x000fe200000000ff */
[----:B------:R-:W-:Y:S01]  /*f500*/  USHF.L.U32 UR7, UR5, 0x7, URZ ;  /* 0x0000000705077899 */ /* 0x000fe2000800063f */
[----:B------:R-:W-:Y:S01]  /*f510*/  F2FP.F16.F32.PACK_AB R64, R64, R100 ;  /* 0x000000644040723e */ /* 0x000fe200000000ff */
[----:B------:R-:W-:Y:S01]  /*f520*/  STS [R8+0x2000], R25 ;  /* 0x0020001908007388 */ /* 0x000fe20000000800 */
[----:B------:R-:W-:Y:S01]  /*f530*/  F2FP.F16.F32.PACK_AB R63, R63, R102 ;  /* 0x000000663f3f723e */ /* 0x000fe200000000ff */
[----:B------:R-:W-:Y:S01]  /*f540*/  @!UP2 UMOV UR14, UR4 ;  /* 0x00000004000eac82 */ /* 0x000fe20008000000 */
[----:B------:R-:W-:Y:S01]  /*f550*/  IADD3 R4, R3, R6, RZ ;  /* 0x0000000603047210 */ /* 0x000fe20007ffe0ff */
[----:B------:R1:W-:Y:S01]  /*f560*/  STS [R8+0x2400], R24 ;  /* 0x0024001808007388 */ /* 0x0003e20000000800 */
[----:B------:R-:W-:Y:S01]  /*f570*/  F2FP.F16.F32.PACK_AB R60, R60, R112 ;  /* 0x000000703c3c723e */ /* 0x000fe200000000ff */
[----:B------:R-:W-:Y:S01]  /*f580*/  USHF.R.S32.HI UR6, URZ, 0x1f, UR8 ;  /* 0x0000001f3f067899 */ /* 0x000fe20008011408 */
[----:B------:R-:W-:Y:S01]  /*f590*/  F2FP.F16.F32.PACK_AB R59, R59, R114 ;  /* 0x000000723b3b723e */ /* 0x000fe200000000ff */
[----:B------:R-:W-:Y:S01]  /*f5a0*/  STS [R5], R23 ;  /* 0x0000001705007388 */ /* 0x000fe20000000800 */
[----:B------:R-:W-:Y:S01]  /*f5b0*/  IADD3 R6, R8, R6, RZ ;  /* 0x0000000608067210 */ /* 0x000fe20007ffe0ff */
[----:B------:R-:W-:Y:S01]  /*f5c0*/  @!UP2 USHF.R.S32.HI UR15, URZ, 0x1f, UR4 ;  /* 0x0000001f3f0fa899 */ /* 0x000fe20008011404 */
[----:B------:R-:W-:Y:S01]  /*f5d0*/  F2FP.F16.F32.PACK_AB R62, R62, R104 ;  /* 0x000000683e3e723e */ /* 0x000fe200000000ff */
[----:B------:R2:W-:Y:S01]  /*f5e0*/  STS [R5+0x400], R22 ;  /* 0x0004001605007388 */ /* 0x0005e20000000800 */
[----:B------:R-:W-:Y:S01]  /*f5f0*/  F2FP.F16.F32.PACK_AB R61, R107, R61 ;  /* 0x0000003d6b3d723e */ /* 0x000fe200000000ff */
[----:B------:R-:W-:Y:S01]  /*f600*/  USHF.R.S32.HI UR5, URZ, 0x1f, UR7 ;  /* 0x0000001f3f057899 */ /* 0x000fe20008011407 */
[----:B------:R-:W-:Y:S01]  /*f610*/  F2FP.F16.F32.PACK_AB R58, R58, R108 ;  /* 0x0000006c3a3a723e */ /* 0x000fe200000000ff */
[----:B------:R-:W-:Y:S01]  /*f620*/  STS [R7], R19 ;  /* 0x0000001307007388 */ /* 0x000fe20000000800 */
[----:B------:R-:W-:Y:S01]  /*f630*/  F2FP.F16.F32.PACK_AB R57, R111, R57 ;  /* 0x000000396f39723e */ /* 0x000fe200000000ff */
[----:B------:R-:W-:Y:S01]  /*f640*/  UIADD3 UR8, UP1, UP0, UR7, UR14, UR8 ;  /* 0x0000000e07087290 */ /* 0x000fe2000f83e008 */
[----:B------:R-:W-:Y:S01]  /*f650*/  F2FP.F16.F32.PACK_AB R56, R56, R116 ;  /* 0x000000743838723e */ /* 0x000fe200000000ff */
[----:B------:R-:W-:Y:S01]  /*f660*/  STS [R7+0x400], R18 ;  /* 0x0004001207007388 */ /* 0x000fe20000000800 */
[----:B------:R-:W-:Y:S01]  /*f670*/  F2FP.F16.F32.PACK_AB R55, R55, R118 ;  /* 0x000000763737723e */ /* 0x000fe200000000ff */
[----:B------:R-:W-:Y:S01]  /*f680*/  UIADD3.X UR14, UR5, UR15, UR6, UP1, UP0 ;  /* 0x0000000f050e7290 */ /* 0x000fe20008fe0406 */
[----:B------:R-:W-:Y:S01]  /*f690*/  F2FP.F16.F32.PACK_AB R52, R52, R128 ;  /* 0x000000803434723e */ /* 0x000fe200000000ff */
[----:B------:R3:W-:Y:S01]  /*f6a0*/  STS [R5+0x2000], R20 ;  /* 0x0020001405007388 */ /* 0x0007e20000000800 */
[----:B------:R-:W-:-:S02]  /*f6b0*/  F2FP.F16.F32.PACK_AB R51, R51, R130 ;  /* 0x000000823333723e */ /* 0x000fc400000000ff */
[----:B------:R-:W-:Y:S01]  /*f6c0*/  F2FP.F16.F32.PACK_AB R54, R54, R120 ;  /* 0x000000783636723e */ /* 0x000fe200000000ff */
[----:B------:R-:W-:Y:S01]  /*f6d0*/  STS [R5+0x2400], R26 ;  /* 0x0024001a05007388 */ /* 0x000fe20000000800 */
[----:B------:R-:W-:Y:S01]  /*f6e0*/  F2FP.F16.F32.PACK_AB R53, R123, R53 ;  /* 0x000000357b35723e */ /* 0x000fe200000000ff */
[----:B-1----:R-:W1:Y:S01]  /*f6f0*/  LDC.64 R24, c[0x0][0x2a0] ;  /* 0x0000a800ff187b82 */ /* 0x002e620000000a00 */
[----:B------:R-:W-:Y:S01]  /*f700*/  F2FP.F16.F32.PACK_AB R50, R50, R124 ;  /* 0x0000007c3232723e */ /* 0x000fe200000000ff */
[----:B------:R-:W-:Y:S01]  /*f710*/  STS [R7+0x2000], R66 ;  /* 0x0020004207007388 */ /* 0x000fe20000000800 */
[----:B------:R-:W-:Y:S02]  /*f720*/  F2FP.F16.F32.PACK_AB R49, R127, R49 ;  /* 0x000000317f31723e */ /* 0x000fe400000000ff */
[----:B------:R-:W-:Y:S01]  /*f730*/  F2FP.F16.F32.PACK_AB R48, R48, R132 ;  /* 0x000000843030723e */ /* 0x000fe200000000ff */
[----:B------:R-:W-:Y:S01]  /*f740*/  STS [R7+0x2400], R65 ;  /* 0x0024004107007388 */ /* 0x000fe20000000800 */
[----:B------:R-:W-:Y:S01]  /*f750*/  F2FP.F16.F32.PACK_AB R47, R47, R134 ;  /* 0x000000862f2f723e */ /* 0x000fe200000000ff */
[----:B--2---:R-:W2:Y:S01]  /*f760*/  LDC.64 R22, c[0x0][0x290] ;  /* 0x0000a400ff167b82 */ /* 0x004ea20000000a00 */
[----:B------:R-:W-:Y:S01]  /*f770*/  F2FP.F16.F32.PACK_AB R44, R44, R184 ;  /* 0x000000b82c2c723e */ /* 0x000fe200000000ff */
[----:B------:R-:W-:Y:S01]  /*f780*/  STS [R4], R64 ;  /* 0x0000004004007388 */ /* 0x000fe20000000800 */
[----:B------:R-:W-:-:S02]  /*f790*/  F2FP.F16.F32.PACK_AB R43, R43, R186 ;  /* 0x000000ba2b2b723e */ /* 0x000fc400000000ff */
[----:B------:R-:W-:Y:S01]  /*f7a0*/  F2FP.F16.F32.PACK_AB R46, R46, R136 ;  /* 0x000000882e2e723e */ /* 0x000fe200000000ff */
[----:B------:R-:W-:Y:S01]  /*f7b0*/  STS [R4+0x400], R63 ;  /* 0x0004003f04007388 */ /* 0x000fe20000000800 */
[----:B------:R-:W-:Y:S02]  /*f7c0*/  F2FP.F16.F32.PACK_AB R45, R139, R45 ;  /* 0x0000002d8b2d723e */ /* 0x000fe400000000ff */
[----:B------:R-:W-:Y:S01]  /*f7d0*/  F2FP.F16.F32.PACK_AB R42, R42, R140 ;  /* 0x0000008c2a2a723e */ /* 0x000fe200000000ff */
[----:B------:R-:W-:Y:S01]  /*f7e0*/  STS [R6], R60 ;  /* 0x0000003c06007388 */ /* 0x000fe20000000800 */
[----:B------:R-:W-:Y:S02]  /*f7f0*/  F2FP.F16.F32.PACK_AB R41, R143, R41 ;  /* 0x000000298f29723e */ /* 0x000fe400000000ff */
[----:B------:R-:W-:Y:S01]  /*f800*/  F2FP.F16.F32.PACK_AB R40, R40, R144 ;  /* 0x000000902828723e */ /* 0x000fe200000000ff */
[----:B------:R-:W-:Y:S01]  /*f810*/  STS [R6+0x400], R59 ;  /* 0x0004003b06007388 */ /* 0x000fe20000000800 */
[----:B------:R-:W-:-:S02]  /*f820*/  F2FP.F16.F32.PACK_AB R39, R39, R146 ;  /* 0x000000922727723e */ /* 0x000fc400000000ff */
[----:B------:R-:W-:Y:S01]  /*f830*/  F2FP.F16.F32.PACK_AB R36, R36, R152 ;  /* 0x000000982424723e */ /* 0x000fe200000000ff */
[----:B------:R-:W-:Y:S01]  /*f840*/  STS [R4+0x2000], R62 ;  /* 0x0020003e04007388 */ /* 0x000fe20000000800 */
[----:B------:R-:W-:Y:S02]  /*f850*/  F2FP.F16.F32.PACK_AB R35, R35, R154 ;  /* 0x0000009a2323723e */ /* 0x000fe400000000ff */
[----:B------:R-:W-:Y:S01]  /*f860*/  F2FP.F16.F32.PACK_AB R38, R38, R148 ;  /* 0x000000942626723e */ /* 0x000fe200000000ff */
[----:B------:R-:W-:Y:S01]  /*f870*/  STS [R4+0x2400], R61 ;  /* 0x0024003d04007388 */ /* 0x000fe20000000800 */
        /* <DEDUP_REMOVED lines=16> */
[----:B---3--:R-:W-:Y:S01]  /*f980*/  MOV R20, 0x7f800000 ;  /* 0x7f80000000147802 */ /* 0x008fe20000000f00 */
[----:B------:R-:W-:Y:S01]  /*f990*/  STS [R2+0x4400], R51 ;  /* 0x0044003302007388 */ /* 0x000fe20000000800 */
[----:B------:R-:W-:Y:S02]  /*f9a0*/  MOV R19, 0x7f800000 ;  /* 0x7f80000000137802 */ /* 0x000fe40000000f00 */
[----:B------:R-:W-:Y:S01]  /*f9b0*/  MOV R13, 0x7f800000 ;  /* 0x7f800000000d7802 */ /* 0x000fe20000000f00 */
[----:B------:R-:W-:Y:S01]  /*f9c0*/  STS [R0+0x6000], R54 ;  /* 0x0060003600007388 */ /* 0x000fe20000000800 */
[----:B------:R-:W-:-:S02]  /*f9d0*/  MOV R18, 0x7f800000 ;  /* 0x7f80000000127802 */ /* 0x000fc40000000f00 */
[----:B------:R-:W-:Y:S01]  /*f9e0*/  SHF.L.U32 R12, R204, 0x3, RZ ;  /* 0x00000003cc0c7819 */ /* 0x000fe200000006ff */
[----:B------:R3:W-:Y:S04]  /*f9f0*/  STS [R0+0x6400], R53 ;  /* 0x0064003500007388 */ /* 0x0007e80000000800 */
[----:B------:R-:W-:Y:S04]  /*fa00*/  STS [R2+0x6000], R50 ;  /* 0x0060003202007388 */ /* 0x000fe80000000800 */
[----:B------:R4:W-:Y:S04]  /*fa10*/  STS [R2+0x6400], R49 ;  /* 0x0064003102007388 */ /* 0x0009e80000000800 */
[----:B------:R-:W-:Y:S04]  /*fa20*/  STS [R3+0x4000], R48 ;  /* 0x0040003003007388 */ /* 0x000fe80000000800 */
[----:B------:R-:W-:Y:S04]  /*fa30*/  STS [R3+0x4400], R47 ;  /* 0x0044002f03007388 */ /* 0x000fe80000000800 */
[----:B------:R-:W-:Y:S04]  /*fa40*/  STS [R8+0x4000], R44 ;  /* 0x0040002c08007388 */ /* 0x000fe80000000800 */
[----:B------:R-:W-:Y:S01]  /*fa50*/  STS [R8+0x4400], R43 ;  /* 0x0044002b08007388 */ /* 0x000fe20000000800 */
[----:B---3--:R-:W3:Y:S03]  /*fa60*/  @P5 MUFU.LG2 R0, R165 ;  /* 0x000000a500005308 */ /* 0x008ee60000000c00 */
[----:B------:R-:W-:Y:S04]  /*fa70*/  STS [R3+0x6000], R46 ;  /* 0x0060002e03007388 */ /* 0x000fe80000000800 */
[----:B------:R1:W-:Y:S01]  /*fa80*/  STS [R3+0x6400], R45 ;  /* 0x0064002d03007388 */ /* 0x0003e20000000800 */
[----:B----4-:R-:W4:Y:S03]  /*fa90*/  @P5 LDC R2, c[0x0][0x2e8] ;  /* 0x0000ba00ff025b82 */ /* 0x010f260000000800 */
[----:B------:R-:W-:Y:S04]  /*faa0*/  STS [R8+0x6000], R42 ;  /* 0x0060002a08007388 */ /* 0x000fe80000000800 */
[----:B------:R2:W-:Y:S01]  /*fab0*/  STS [R8+0x6400], R41 ;  /* 0x0064002908007388 */ /* 0x0005e20000000800 */
[----:B---3--:R-:W-:-:S03]  /*fac0*/  @P5 FMUL.FTZ R0, R0, 0.69314718246459960938 ;  /* 0x3f31721800005820 */ /* 0x008fc60000410000 */
[----:B------:R-:W-:Y:S04]  /*fad0*/  STS [R5+0x4000], R40 ;  /* 0x0040002805007388 */ /* 0x000fe80000000800 */
[----:B------:R-:W-:Y:S04]  /*fae0*/  STS [R5+0x4400], R39 ;  /* 0x0044002705007388 */ /* 0x000fe80000000800 */
[----:B------:R-:W-:Y:S04]  /*faf0*/  STS [R7+0x4000], R36 ;  /* 0x0040002407007388 */ /* 0x000fe80000000800 */
[----:B------:R-:W-:Y:S01]  /*fb00*/  STS [R7+0x4400], R35 ;  /* 0x0044002307007388 */ /* 0x000fe20000000800 */
[----:B-1----:R-:W-:Y:S01]  /*fb10*/  @P0 MUFU.LG2 R3, R167 ;  /* 0x000000a700030308 */ /* 0x002fe20000000c00 */
[----:B----4-:R-:W-:-:S02]  /*fb20*/  @P5 FFMA.FTZ R20, R164, R2, R0 ;  /* 0x00000002a4145223 */ /* 0x010fc40000010000 */
[----:B------:R-:W-:Y:S04]  /*fb30*/  STS [R5+0x6000], R38 ;  /* 0x0060002605007388 */ /* 0x000fe80000000800 */
[----:B------:R1:W-:Y:S01]  /*fb40*/  STS [R5+0x6400], R37 ;  /* 0x0064002505007388 */ /* 0x0003e20000000800 */
[----:B--2---:R-:W2:Y:S03]  /*fb50*/  @P4 LDC R8, c[0x0][0x2e8] ;  /* 0x0000ba00ff084b82 */ /* 0x004ea60000000800 */
[----:B------:R-:W-:Y:S04]  /*fb60*/  STS [R7+0x6000], R34 ;  /* 0x0060002207007388 */ /* 0x000fe80000000800 */
[----:B------:R3:W-:Y:S04]  /*fb70*/  STS [R7+0x6400], R33 ;  /* 0x0064002107007388 */ /* 0x0007e80000000800 */
[----:B------:R-:W-:Y:S04]  /*fb80*/  STS [R4+0x4000], R32 ;  /* 0x0040002004007388 */ /* 0x000fe80000000800 */
[----:B------:R-:W-:Y:S04]  /*fb90*/  STS [R4+0x4400], R31 ;  /* 0x0044001f04007388 */ /* 0x000fe80000000800 */
[----:B------:R-:W-:Y:S04]  /*fba0*/  STS [R6+0x4000], R28 ;  /* 0x0040001c06007388 */ /* 0x000fe80000000800 */
[----:B------:R-:W-:Y:S01]  /*fbb0*/  STS [R6+0x4400], R27 ;  /* 0x0044001b06007388 */ /* 0x000fe20000000800 */
[----:B-1----:R-:W1:Y:S03]  /*fbc0*/  @P3 LDC R5, c[0x0][0x2e8] ;  /* 0x0000ba00ff053b82 */ /* 0x002e660000000800 */
[----:B------:R-:W-:Y:S04]  /*fbd0*/  STS [R4+0x6000], R30 ;  /* 0x0060001e04007388 */ /* 0x000fe80000000800 */
[----:B------:R4:W-:Y:S01]  /*fbe0*/  STS [R4+0x6400], R29 ;  /* 0x0064001d04007388 */ /* 0x0009e20000000800 */
[----:B---3--:R-:W3:Y:S03]  /*fbf0*/  @P4 MUFU.LG2 R7, R161 ;  /* 0x000000a100074308 */ /* 0x008ee60000000c00 */
[----:B------:R-:W-:Y:S04]  /*fc00*/  STS [R6+0x6000], R67 ;  /* 0x0060004306007388 */ /* 0x000fe80000000800 */
[----:B------:R1:W-:Y:S01]  /*fc10*/  STS [R6+0x6400], R68 ;  /* 0x0064004406007388 */ /* 0x0003e20000000800 */
[----:B---3--:R-:W-:-:S04]  /*fc20*/  @P4 FMUL.FTZ R0, R7, 0.69314718246459960938 ;  /* 0x3f31721807004820 */ /* 0x008fc80000410000 */
[----:B--2---:R-:W-:Y:S01]  /*fc30*/  @P4 FFMA.FTZ R19, R163, R8, R0 ;  /* 0x00000008a3134223 */ /* 0x004fe20000010000 */
[----:B------:R-:W-:Y:S01]  /*fc40*/  @P0 FMUL.FTZ R0, R3, 0.69314718246459960938 ;  /* 0x3f31721803000820 */ /* 0x000fe20000410000 */
[----:B----4-:R-:W2:Y:S01]  /*fc50*/  @P0 LDC R4, c[0x0][0x2e8] ;  /* 0x0000ba00ff040b82 */ /* 0x010ea20000000800 */
[----:B-1----:R-:W1:Y:S02]  /*fc60*/  @P3 MUFU.LG2 R6, R166 ;  /* 0x000000a600063308 */ /* 0x002e640000000c00 */
[----:B--2---:R-:W-:Y:S01]  /*fc70*/  @P0 FFMA.FTZ R18, R160, R4, R0 ;  /* 0x00000004a0120223 */ /* 0x004fe20000010000 */
[----:B-1----:R-:W-:-:S04]  /*fc80*/  @P3 FMUL.FTZ R2, R6, 0.69314718246459960938 ;  /* 0x3f31721806023820 */ /* 0x002fc80000410000 */
[----:B------:R-:W-:Y:S01]  /*fc90*/  @P3 FFMA.FTZ R13, R162, R5, R2 ;  /* 0x00000005a20d3223 */ /* 0x000fe20000010002 */
[----:B------:R-:W-:Y:S06]  /*fca0*/  BAR.SYNC.DEFER_BLOCKING 0x0 ;  /* 0x0000000000007b1d */ /* 0x000fec0000010000 */
[----:B------:R-:W-:Y:S05]  /*fcb0*/  @P6 BRA `(.L_x_10) ;  /* 0x0000000000c46947 */ /* 0x000fea0003800000 */
[----:B------:R-:W1:Y:S01]  /*fcc0*/  S2R R3, SR_TID.X ;  /* 0x0000000000037919 */ /* 0x000e620000002100 */
[----:B------:R-:W-:Y:S01]  /*fcd0*/  SHF.R.S32.HI R2, RZ, 0x1f, R21 ;  /* 0x0000001fff027819 */ /* 0x000fe20000011415 */
[----:B------:R-:W-:-:S03]  /*fce0*/  UIMAD UR4, UR10, -0x80, UR9 ;  /* 0xffffff800a0478a4 */ /* 0x000fc6000f8e0209 */
[----:B------:R-:W-:-:S04]  /*fcf0*/  LEA.HI R2, R2, R21, RZ, 0x2 ;  /* 0x0000001502027211 */ /* 0x000fc800078f10ff */
[----:B------:R-:W-:-:S05]  /*fd00*/  LOP3.LUT R2, R2, 0xffffffc, RZ, 0xc0, !PT ;  /* 0x0ffffffc02027812 */ /* 0x000fca00078ec0ff */
[----:B------:R-:W-:Y:S01]  /*fd10*/  IMAD.IADD R2, R21, 0x1, -R2 ;  /* 0x0000000115027824 */ /* 0x000fe200078e0a02 */
[----:B-1----:R-:W-:-:S04]  /*fd20*/  SHF.R.S32.HI R0, RZ, 0x1f, R3 ;  /* 0x0000001fff007819 */ /* 0x002fc80000011403 */
[----:B------:R-:W-:-:S04]  /*fd30*/  LEA.HI R0, R0, R3, RZ, 0x5 ;  /* 0x0000000300007211 */ /* 0x000fc800078f28ff */
[----:B------:R-:W-:-:S05]  /*fd40*/  LOP3.LUT R0, R0, 0xffffffe0, RZ, 0xc0, !PT ;  /* 0xffffffe000007812 */ /* 0x000fca00078ec0ff */
[----:B------:R-:W-:-:S05]  /*fd50*/  IMAD.IADD R0, R3, 0x1, -R0 ;  /* 0x0000000103007824 */ /* 0x000fca00078e0a00 */
[----:B------:R-:W-:-:S04]  /*fd60*/  SHF.R.S32.HI R3, RZ, 0x1f, R0 ;  /* 0x0000001fff037819 */ /* 0x000fc80000011400 */
[----:B------:R-:W-:-:S04]  /*fd70*/  LEA.HI R0, R3, R0, RZ, 0x2 ;  /* 0x0000000003007211 */ /* 0x000fc800078f10ff */
[----:B------:R-:W-:-:S05]  /*fd80*/  SHF.R.S32.HI R0, RZ, 0x2, R0 ;  /* 0x00000002ff007819 */ /* 0x000fca0000011400 */
[----:B------:R-:W-:-:S04]  /*fd90*/  IMAD R0, R2, 0x10, R0 ;  /* 0x0000001002007824 */ /* 0x000fc800078e0200 */
[C---:B------:R-:W-:Y:S01]  /*fda0*/  VIADD R2, R0.reuse, 0x8 ;  /* 0x0000000800027836 */ /* 0x040fe20000000000 */
[C---:B------:R-:W-:Y:S01]  /*fdb0*/  ISETP.GE.AND P6, PT, R0.reuse, UR4, PT ;  /* 0x0000000400007c0c */ /* 0x040fe2000bfc6270 */
[C---:B------:R-:W-:Y:S02]  /*fdc0*/  VIADD R5, R0.reuse, 0x40 ;  /* 0x0000004000057836 */ /* 0x040fe40000000000 */
[----:B------:R-:W-:Y:S01]  /*fdd0*/  VIADD R4, R0, 0x48 ;  /* 0x0000004800047836 */ /* 0x000fe20000000000 */
[----:B------:R-:W-:Y:S02]  /*fde0*/  ISETP.GE.AND P5, PT, R2, UR4, PT ;  /* 0x0000000402007c0c */ /* 0x000fe4000bfa6270 */
[----:B------:R-:W-:Y:S02]  /*fdf0*/  ISETP.GE.AND P4, PT, R5, UR4, PT ;  /* 0x0000000405007c0c */ /* 0x000fe4000bf86270 */
[----:B------:R-:W-:-:S05]  /*fe00*/  ISETP.GE.AND P3, PT, R4, UR4, PT ;  /* 0x0000000404007c0c */ /* 0x000fca000bf66270 */
[----:B------:R-:W1:Y:S01]  /*fe10*/  @!P6 LDC.64 R10, c[0x0][0x2b0] ;  /* 0x0000ac00ff0aeb82 */ /* 0x000e620000000a00 */
[----:B------:R-:W-:-:S03]  /*fe20*/  @!P6 IMAD R3, R0, UR13, RZ ;  /* 0x0000000d0003ec24 */ /* 0x000fc6000f8e02ff */
[----:B------:R-:W-:Y:S02]  /*fe30*/  @!P5 IMAD R2, R2, UR13, RZ ;  /* 0x0000000d0202dc24 */ /* 0x000fe4000f8e02ff */
[----:B------:R-:W-:Y:S01]  /*fe40*/  @!P6 IADD3 R0, P0, R3, UR8, RZ ;  /* 0x000000080300ec10 */ /* 0x000fe2000ff1e0ff */
[----:B------:R-:W-:Y:S01]  /*fe50*/  @!P4 IMAD R5, R5, UR13, RZ ;  /* 0x0000000d0505cc24 */ /* 0x000fe2000f8e02ff */
[----:B------:R-:W2:Y:S02]  /*fe60*/  @!P5 LDC.64 R8, c[0x0][0x2b0] ;  /* 0x0000ac00ff08db82 */ /* 0x000ea40000000a00 */
[----:B------:R-:W-:Y:S01]  /*fe70*/  @!P6 LEA.HI.X.SX32 R6, R3, UR14, 0x1, P0 ;  /* 0x0000000e0306ec11 */ /* 0x000fe200080f0eff */
[----:B------:R-:W-:Y:S01]  /*fe80*/  @!P3 IMAD R3, R4, UR13, RZ ;  /* 0x0000000d0403bc24 */ /* 0x000fe2000f8e02ff */
[----:B------:R-:W-:-:S04]  /*fe90*/  @!P5 IADD3 R7, P0, R2, UR8, RZ ;  /* 0x000000080207dc10 */ /* 0x000fc8000ff1e0ff */
[----:B------:R-:W3:Y:S01]  /*fea0*/  @!P4 LDC.64 R14, c[0x0][0x2b0] ;  /* 0x0000ac00ff0ecb82 */ /* 0x000ee20000000a00 */
[----:B------:R-:W-:-:S07]  /*feb0*/  @!P5 LEA.HI.X.SX32 R2, R2, UR14, 0x1, P0 ;  /* 0x0000000e0202dc11 */ /* 0x000fce00080f0eff */
[----:B------:R-:W4:Y:S01]  /*fec0*/  @!P3 LDC.64 R16, c[0x0][0x2b0] ;  /* 0x0000ac00ff10bb82 */ /* 0x000f220000000a00 */
[----:B-1----:R-:W-:-:S04]  /*fed0*/  @!P6 LEA R10, P1, R0, R10, 0x2 ;  /* 0x0000000a000ae211 */ /* 0x002fc800078210ff */
[----:B------:R-:W-:Y:S02]  /*fee0*/  @!P6 LEA.HI.X R11, R0, R11, R6, 0x2, P1 ;  /* 0x0000000b000be211 */ /* 0x000fe400008f1406 */
[----:B------:R-:W-:Y:S02]  /*fef0*/  @!P4 IADD3 R0, P1, R5, UR8, RZ ;  /* 0x000000080500cc10 */ /* 0x000fe4000ff3e0ff */
[----:B--2---:R-:W-:Y:S01]  /*ff00*/  @!P5 LEA R6, P2, R7, R8, 0x2 ;  /* 0x000000080706d211 */ /* 0x004fe200078410ff */
[----:B------:R1:W-:Y:S01]  /*ff10*/  @!P6 STG.E desc[UR20][R10.64], R20 ;  /* 0x000000140a00e986 */ /* 0x0003e2000c101914 */
[----:B------:R-:W-:Y:S02]  /*ff20*/  @!P3 IADD3 R8, P0, R3, UR8, RZ ;  /* 0x000000080308bc10 */ /* 0x000fe4000ff1e0ff */
[----:B------:R-:W-:Y:S02]  /*ff30*/  @!P4 LEA.HI.X.SX32 R5, R5, UR14, 0x1, P1 ;  /* 0x0000000e0505cc11 */ /* 0x000fe400088f0eff */
[----:B------:R-:W-:-:S02]  /*ff40*/  @!P5 LEA.HI.X R7, R7, R9, R2, 0x2, P2 ;  /* 0x000000090707d211 */ /* 0x000fc400010f1402 */
[----:B------:R-:W-:Y:S02]  /*ff50*/  @!P3 LEA.HI.X.SX32 R3, R3, UR14, 0x1, P0 ;  /* 0x0000000e0303bc11 */ /* 0x000fe400080f0eff */
[C---:B---3--:R-:W-:Y:S01]  /*ff60*/  @!P4 LEA R4, P1, R0.reuse, R14, 0x2 ;  /* 0x0000000e0004c211 */ /* 0x048fe200078210ff */
[----:B------:R1:W-:Y:S03]  /*ff70*/  @!P5 STG.E desc[UR20][R6.64], R19 ;  /* 0x000000130600d986 */ /* 0x0003e6000c101914 */
[----:B------:R-:W-:Y:S02]  /*ff80*/  @!P4 LEA.HI.X R5, R0, R15, R5, 0x2, P1 ;  /* 0x0000000f0005c211 */ /* 0x000fe400008f1405 */
[----:B----4-:R-:W-:-:S03]  /*ff90*/  @!P3 LEA R2, P0, R8, R16, 0x2 ;  /* 0x000000100802b211 */ /* 0x010fc600078010ff */
[----:B------:R1:W-:Y:S01]  /*ffa0*/  @!P4 STG.E desc[UR20][R4.64], R13 ;  /* 0x0000000d0400c986 */ /* 0x0003e2000c101914 */
[----:B------:R-:W-:-:S05]  /*ffb0*/  @!P3 LEA.HI.X R3, R8, R17, R3, 0x2, P0 ;  /* 0x000000110803b211 */ /* 0x000fca00000f1403 */
[----:B------:R1:W-:Y:S04]  /*ffc0*/  @!P3 STG.E desc[UR20][R2.64], R18 ;  /* 0x000000120200b986 */ /* 0x0003e8000c101914 */
.L_x_10:
[----:B------:R-:W-:Y:S05]  /*ffd0*/  BSYNC B0 ;  /* 0x0000000000007941 */ /* 0x000fea0003800000 */
.L_x_9:
[----:B-1----:R-:W1:Y:S01]  /*ffe0*/  S2R R7, SR_CTAID.X ;  /* 0x0000000000077919 */ /* 0x002e620000002500 */
[----:B------:R-:W-:Y:S01]  /*fff0*/  USHF.R.S32.HI UR4, URZ, 0x1f, UR12 ;  /* 0x0000001f3f047899 */ /* 0x000fe2000801140c */
[--C-:B------:R-:W-:Y:S01]  /*10000*/  SHF.R.S32.HI R13, RZ, 0x1f, R12.reuse ;  /* 0x0000001fff0d7819 */ /* 0x100fe2000001140c */
[----:B------:R-:W-:Y:S01]  /*10010*/  ULDC.64 UR6, c[0x0][0x298] ;  /* 0x0000a60000067ab9 */ /* 0x000fe20000000a00 */
[----:B------:R-:W-:Y:S01]  /*10020*/  SHF.R.S32.HI R4, RZ, 0x3, R205 ;  /* 0x00000003ff047819 */ /* 0x000fe200000114cd */
[----:B------:R-:W2:Y:S02]  /*10030*/  LDS.128 R72, [R247] ;  /* 0x00000000f7487984 */ /* 0x000ea40000000c00 */
[C---:B------:R-:W-:Y:S01]  /*10040*/  IMAD R0, R22.reuse, UR4, RZ ;  /* 0x0000000416007c24 */ /* 0x040fe2000f8e02ff */
[----:B------:R-:W-:Y:S01]  /*10050*/  USHF.R.S32.HI UR4, URZ, 0x1f, UR11 ;  /* 0x0000001f3f047899 */ /* 0x000fe2000801140b */
[----:B------:R-:W-:Y:S01]  /*10060*/  IMAD.WIDE.U32 R2, R22, UR12, R12 ;  /* 0x0000000c16027c25 */ /* 0x000fe2000f8e000c */
[----:B------:R-:W-:Y:S01]  /*10070*/  SHF.R.S32.HI R5, RZ, 0x1f, R4 ;  /* 0x0000001fff057819 */ /* 0x000fe20000011404 */
[----:B------:R-:W3:Y:S02]  /*10080*/  LDS.128 R68, [R247+0x4000] ;  /* 0x00400000f7447984 */ /* 0x000ee40000000c00 */
[----:B------:R-:W-:-:S02]  /*10090*/  IMAD R0, R23, UR12, R0 ;  /* 0x0000000c17007c24 */ /* 0x000fc4000f8e0200 */
[C---:B------:R-:W-:Y:S01]  /*100a0*/  IMAD R6, R24.reuse, UR4, RZ ;  /* 0x0000000418067c24 */ /* 0x040fe2000f8e02ff */
[----:B------:R-:W4:Y:S01]  /*100b0*/  LDS.128 R64, [R247+0x800] ;  /* 0x00080000f7407984 */ /* 0x000f220000000c00 */
[----:B------:R-:W-:Y:S01]  /*100c0*/  IMAD.IADD R3, R3, 0x1, R0 ;  /* 0x0000000103037824 */ /* 0x000fe200078e0200 */
[----:B------:R-:W-:Y:S01]  /*100d0*/  ULDC.64 UR4, c[0x0][0x280] ;  /* 0x0000a00000047ab9 */ /* 0x000fe20000000a00 */
[----:B------:R-:W-:Y:S01]  /*100e0*/  IMAD R0, R25, UR11, R6 ;  /* 0x0000000b19007c24 */ /* 0x000fe2000f8e0206 */
[----:B------:R-:W5:Y:S01]  /*100f0*/  LDS.128 R56, [R247+0x4800] ;  /* 0x00480000f7387984 */ /* 0x000f620000000c00 */
[----:B------:R-:W-:-:S03]  /*10100*/  IMAD.WIDE.U32 R2, R24, UR11, R2 ;  /* 0x0000000b18027c25 */ /* 0x000fc6000f8e0002 */
[----:B------:R-:W5:Y:S01]  /*10110*/  LDS.128 R60, [R247+0x1000] ;  /* 0x00100000f73c7984 */ /* 0x000f620000000c00 */
[----:B------:R-:W-:-:S03]  /*10120*/  IMAD.IADD R3, R3, 0x1, R0 ;  /* 0x0000000103037824 */ /* 0x000fc600078e0200 */
[----:B------:R-:W5:Y:S01]  /*10130*/  LDS.128 R52, [R247+0x5000] ;  /* 0x00500000f7347984 */ /* 0x000f620000000c00 */
[----:B-1----:R-:W-:-:S03]  /*10140*/  IMAD.WIDE R4, R7, 0x80, R4 ;  /* 0x0000008007047825 */ /* 0x002fc600078e0204 */
[----:B------:R-:W1:Y:S01]  /*10150*/  LDS.128 R36, [R247+0x1800] ;  /* 0x00180000f7247984 */ /* 0x000e620000000c00 */
[----:B------:R-:W-:-:S03]  /*10160*/  IMAD R0, R5, UR6, RZ ;  /* 0x0000000605007c24 */ /* 0x000fc6000f8e02ff */
[----:B------:R-:W1:Y:S01]  /*10170*/  LDS.128 R44, [R247+0x5800] ;  /* 0x00580000f72c7984 */ /* 0x000e620000000c00 */
[----:B------:R-:W-:-:S03]  /*10180*/  IMAD.WIDE.U32 R2, R4, UR6, R2 ;  /* 0x0000000604027c25 */ /* 0x000fc6000f8e0002 */
[----:B------:R-:W1:Y:S01]  /*10190*/  LDS.128 R48, [R247+0x2000] ;  /* 0x00200000f7307984 */ /* 0x000e620000000c00 */
[----:B------:R-:W-:Y:S01]  /*101a0*/  IMAD R0, R4, UR7, R0 ;  /* 0x0000000704007c24 */ /* 0x000fe2000f8e0200 */
[C---:B------:R-:W-:Y:S01]  /*101b0*/  LEA R4, P0, R2.reuse, UR4, 0x1 ;  /* 0x0000000402047c11 */ /* 0x040fe2000f8008ff */
[----:B------:R-:W-:Y:S01]  /*101c0*/  USHF.L.U32 UR4, UR6, 0x5, URZ ;  /* 0x0000000506047899 */ /* 0x000fe2000800063f */
[----:B------:R-:W1:Y:S01]  /*101d0*/  LDS.128 R40, [R247+0x6000] ;  /* 0x00600000f7287984 */ /* 0x000e620000000c00 */
[----:B------:R-:W-:Y:S01]  /*101e0*/  IMAD.IADD R0, R3, 0x1, R0 ;  /* 0x0000000103007824 */ /* 0x000fe200078e0200 */
[----:B------:R-:W-:Y:S02]  /*101f0*/  USHF.L.U64.HI UR6, UR6, 0x5, UR7 ;  /* 0x0000000506067899 */ /* 0x000fe40008010207 */
[----:B------:R-:W1:Y:S02]  /*10200*/  LDS.128 R32, [R247+0x2800] ;  /* 0x00280000f7207984 */ /* 0x000e640000000c00 */
[----:B------:R-:W-:-:S02]  /*10210*/  LEA.HI.X R5, R2, UR5, R0, 0x1, P0 ;  /* 0x0000000502057c11 */ /* 0x000fc400080f0c00 */
[----:B------:R-:W1:Y:S01]  /*10220*/  LDS.128 R20, [R247+0x6800] ;  /* 0x00680000f7147984 */ /* 0x000e620000000c00 */
[----:B------:R-:W-:-:S03]  /*10230*/  IADD3 R2, P0, R4, UR4, RZ ;  /* 0x0000000404027c10 */ /* 0x000fc6000ff1e0ff */
[----:B------:R-:W1:Y:S01]  /*10240*/  LDS.128 R28, [R247+0x3000] ;  /* 0x00300000f71c7984 */ /* 0x000e620000000c00 */
[----:B------:R-:W-:Y:S02]  /*10250*/  IADD3.X R3, R5, UR6, RZ, P0, !PT ;  /* 0x0000000605037c10 */ /* 0x000fe400087fe4ff */
[----:B------:R-:W-:Y:S01]  /*10260*/  IADD3 R8, P0, R2, UR4, RZ ;  /* 0x0000000402087c10 */ /* 0x000fe2000ff1e0ff */
[----:B------:R-:W1:Y:S03]  /*10270*/  LDS.128 R16, [R247+0x7000] ;  /* 0x00700000f7107984 */ /* 0x000e660000000c00 */
[----:B------:R-:W-:Y:S01]  /*10280*/  IADD3.X R9, R3, UR6, RZ, P0, !PT ;  /* 0x0000000603097c10 */ /* 0x000fe200087fe4ff */
[----:B------:R-:W1:Y:S01]  /*10290*/  LDS.128 R24, [R247+0x3800] ;  /* 0x00380000f7187984 */ /* 0x000e620000000c00 */
[----:B------:R-:W-:-:S03]  /*102a0*/  IADD3 R10, P0, R8, UR4, RZ ;  /* 0x00000004080a7c10 */ /* 0x000fc6000ff1e0ff */
[----:B------:R-:W1:Y:S01]  /*102b0*/  LDS.128 R12, [R247+0x7800] ;  /* 0x00780000f70c7984 */ /* 0x000e620000000c00 */
[----:B------:R-:W-:Y:S02]  /*102c0*/  IADD3.X R11, R9, UR6, RZ, P0, !PT ;  /* 0x00000006090b7c10 */ /* 0x000fe400087fe4ff */
[----:B------:R-:W-:Y:S01]  /*102d0*/  IADD3 R6, P0, R10, UR4, RZ ;  /* 0x000000040a067c10 */ /* 0x000fe2000ff1e0ff */
[----:B--2---:R-:W-:Y:S03]  /*102e0*/  STG.E.128 desc[UR20][R4.64], R72 ;  /* 0x0000004804007986 */ /* 0x004fe6000c101d14 */
[----:B------:R-:W-:Y:S01]  /*102f0*/  IADD3.X R7, R11, UR6, RZ, P0, !PT ;  /* 0x000000060b077c10 */ /* 0x000fe200087fe4ff */
[----:B---3--:R2:W-:Y:S04]  /*10300*/  STG.E.128 desc[UR20][R4.64+0x80], R68 ;  /* 0x0000804404007986 */ /* 0x0085e8000c101d14 */
[----:B----4-:R-:W-:Y:S04]  /*10310*/  STG.E.128 desc[UR20][R2.64], R64 ;  /* 0x0000004002007986 */ /* 0x010fe8000c101d14 */
[----:B-----5:R3:W-:Y:S04]  /*10320*/  STG.E.128 desc[UR20][R2.64+0x80], R56 ;  /* 0x0000803802007986 */ /* 0x0207e8000c101d14 */
[----:B------:R-:W-:Y:S04]  /*10330*/  STG.E.128 desc[UR20][R8.64], R60 ;  /* 0x0000003c08007986 */ /* 0x000fe8000c101d14 */
[----:B------:R4:W-:Y:S04]  /*10340*/  STG.E.128 desc[UR20][R8.64+0x80], R52 ;  /* 0x0000803408007986 */ /* 0x0009e8000c101d14 */
[----:B-1----:R-:W-:Y:S04]  /*10350*/  STG.E.128 desc[UR20][R10.64], R36 ;  /* 0x000000240a007986 */ /* 0x002fe8000c101d14 */
[----:B------:R-:W-:Y:S04]  /*10360*/  STG.E.128 desc[UR20][R10.64+0x80], R44 ;  /* 0x0000802c0a007986 */ /* 0x000fe8000c101d14 */
[----:B------:R-:W-:Y:S04]  /*10370*/  STG.E.128 desc[UR20][R6.64], R48 ;  /* 0x0000003006007986 */ /* 0x000fe8000c101d14 */
[----:B------:R-:W-:Y:S01]  /*10380*/  STG.E.128 desc[UR20][R6.64+0x80], R40 ;  /* 0x0000802806007986 */ /* 0x000fe2000c101d14 */
[----:B--2---:R-:W-:-:S04]  /*10390*/  IADD3 R4, P0, R6, UR4, RZ ;  /* 0x0000000406047c10 */ /* 0x004fc8000ff1e0ff */
[----:B------:R-:W-:Y:S02]  /*103a0*/  IADD3.X R5, R7, UR6, RZ, P0, !PT ;  /* 0x0000000607057c10 */ /* 0x000fe400087fe4ff */
[----:B---3--:R-:W-:-:S03]  /*103b0*/  IADD3 R2, P0, R4, UR4, RZ ;  /* 0x0000000404027c10 */ /* 0x008fc6000ff1e0ff */
[----:B------:R-:W-:Y:S01]  /*103c0*/  STG.E.128 desc[UR20][R4.64], R32 ;  /* 0x0000002004007986 */ /* 0x000fe2000c101d14 */
[----:B------:R-:W-:-:S03]  /*103d0*/  IADD3.X R3, R5, UR6, RZ, P0, !PT ;  /* 0x0000000605037c10 */ /* 0x000fc600087fe4ff */
[----:B------:R-:W-:Y:S01]  /*103e0*/  STG.E.128 desc[UR20][R4.64+0x80], R20 ;  /* 0x0000801404007986 */ /* 0x000fe2000c101d14 */
[----:B----4-:R-:W-:-:S03]  /*103f0*/  IADD3 R8, P0, R2, UR4, RZ ;  /* 0x0000000402087c10 */ /* 0x010fc6000ff1e0ff */
[----:B------:R-:W-:Y:S01]  /*10400*/  STG.E.128 desc[UR20][R2.64], R28 ;  /* 0x0000001c02007986 */ /* 0x000fe2000c101d14 */
[----:B------:R-:W-:-:S03]  /*10410*/  IADD3.X R9, R3, UR6, RZ, P0, !PT ;  /* 0x0000000603097c10 */ /* 0x000fc600087fe4ff */
[----:B------:R-:W-:Y:S04]  /*10420*/  STG.E.128 desc[UR20][R2.64+0x80], R16 ;  /* 0x0000801002007986 */ /* 0x000fe8000c101d14 */
[----:B------:R-:W-:Y:S04]  /*10430*/  STG.E.128 desc[UR20][R8.64], R24 ;  /* 0x0000001808007986 */ /* 0x000fe8000c101d14 */
[----:B------:R-:W-:Y:S01]  /*10440*/  STG.E.128 desc[UR20][R8.64+0x80], R12 ;  /* 0x0000800c08007986 */ /* 0x000fe2000c101d14 */
[----:B------:R-:W-:Y:S05]  /*10450*/  EXIT ;  /* 0x000000000000794d */ /* 0x000fea0003800000 */
.L_x_0:
[----:B------:R-:W-:Y:S01]  /*10460*/  SHF.R.S32.HI R12, RZ, 0x1f, R157 ;  /* 0x0000001fff0c7819 */ /* 0x000fe2000001149d */
[----:B------:R-:W1:Y:S01]  /*10470*/  S2R R4, SR_CTAID.X ;  /* 0x0000000000047919 */ /* 0x000e620000002500 */
[----:B------:R-:W-:Y:S01]  /*10480*/  ULDC.U8 UR9, c[0x0][0x3d9] ;  /* 0x0000f64000097ab9 */ /* 0x000fe20000000000 */
[----:B------:R-:W-:Y:S01]  /*10490*/  SHF.R.S32.HI R0, RZ, 0x1f, R28 ;  /* 0x0000001fff007819 */ /* 0x000fe2000001141c */
[----:B------:R-:W-:Y:S01]  /*104a0*/  UISETP.NE.AND UP1, UPT, UR9, URZ, UPT ;  /* 0x0000003f0900728c */ /* 0x000fe2000bf25270 */
[----:B------:R-:W-:Y:S01]  /*104b0*/  LEA.HI R12, R12, R157, RZ, 0x3 ;  /* 0x0000009d0c0c7211 */ /* 0x000fe200078f18ff */
[----:B------:R-:W-:Y:S01]  /*104c0*/  ULDC.U8 UR10, c[0x0][0x3d8] ;  /* 0x0000f600000a7ab9 */ /* 0x000fe20000000000 */
[----:B------:R-:W-:Y:S01]  /*104d0*/  ULDC.64 UR6, c[0x0][0x290] ;  /* 0x0000a40000067ab9 */ /* 0x000fe20000000a00 */
[----:B------:R-:W-:Y:S01]  /*104e0*/  SHF.R.S32.HI R6, RZ, 0x1f, R29 ;  /* 0x0000001fff067819 */ /* 0x000fe2000001141d */
[----:B------:R-:W-:Y:S01]  /*104f0*/  IMAD R0, R0, UR6, RZ ;  /* 0x0000000600007c24 */ /* 0x000fe2000f8e02ff */
[----:B------:R-:W-:Y:S01]  /*10500*/  LOP3.LUT R2, R12, 0x1ffffff8, RZ, 0xc0, !PT ;  /* 0x1ffffff80c027812 */ /* 0x000fe200078ec0ff */
[----:B------:R-:W-:Y:S01]  /*10510*/  ULDC.64 UR4, c[0x0][0x2a0] ;  /* 0x0000a80000047ab9 */ /* 0x000fe20000000a00 */
[----:B------:R-:W-:Y:S01]  /*10520*/  SHF.R.S32.HI R12, RZ, 0x3, R12 ;  /* 0x00000003ff0c7819 */ /* 0x000fe2000001140c */
[----:B------:R-:W-:Y:S01]  /*10530*/  IMAD R0, R28, UR7, R0 ;  /* 0x000000071c007c24 */ /* 0x000fe2000f8e0200 */
[----:B------:R-:W-:Y:S01]  /*10540*/  ISETP.NE.AND P1, PT, RZ, UR10, PT ;  /* 0x0000000aff007c0c */ /* 0x000fe2000bf25270 */
[----:B------:R-:W-:Y:S01]  /*10550*/  IMAD.IADD R2, R157, 0x1, -R2 ;  /* 0x000000019d027824 */ /* 0x000fe200078e0a02 */
[----:B------:R-:W-:Y:S01]  /*10560*/  @!UP1 UISETP.NE.AND UP0, UPT, UR10, URZ, UPT ;  /* 0x0000003f0a00928c */ /* 0x000fe2000bf05270 */
[----:B------:R-:W-:Y:S01]  /*10570*/  SHF.R.S32.HI R13, RZ, 0x1f, R12 ;  /* 0x0000001fff0d7819 */ /* 0x000fe2000001140c */
[----:B------:R-:W-:Y:S01]  /*10580*/  @UP1 ULDC UR8, c[0x0][0x2c0] ;  /* 0x0000b00000081ab9 */ /* 0x000fe20000000800 */
[----:B------:R-:W-:Y:S01]  /*10590*/  IMAD.SHL.U32 R2, R2, 0x8, RZ ;  /* 0x0000000802027824 */ /* 0x000fe200078e00ff */
[----:B------:R-:W-:Y:S01]  /*105a0*/  @UP1 UIMAD UR8, UR17, UR8, URZ ;  /* 0x00000008110812a4 */ /* 0x000fe2000f8e023f */
[----:B------:R-:W-:Y:S01]  /*105b0*/  IMAD R6, R6, UR4, RZ ;  /* 0x0000000406067c24 */ /* 0x000fe2000f8e02ff */
[----:B------:R-:W-:Y:S01]  /*105c0*/  @UP1 UMOV UR11, 0x1 ;  /* 0x00000001000b1882 */ /* 0x000fe20000000000 */
[----:B------:R-:W-:Y:S01]  /*105d0*/  ISETP.EQ.AND P1, PT, RZ, UR9, P1 ;  /* 0x00000009ff007c0c */ /* 0x000fe20008f22270 */
[C---:B------:R-:W-:Y:S01]  /*105e0*/  IMAD R7, R28.reuse, UR17, RZ ;  /* 0x000000111c077c24 */ /* 0x040fe2000f8e02ff */
[----:B------:R-:W-:Y:S01]  /*105f0*/  SHF.R.S32.HI R3, RZ, 0x1f, R2 ;  /* 0x0000001fff037819 */ /* 0x000fe20000011402 */
[----:B------:R-:W-:Y:S01]  /*10600*/  IMAD R6, R29, UR5, R6 ;  /* 0x000000051d067c24 */ /* 0x000fe2000f8e0206 */
[----:B------:R-:W-:Y:S01]  /*10610*/  BSSY B0, `(.L_x_11) ;  /* 0x0000051000007945 */ /* 0x000fe20003800000 */
[----:B------:R-:W-:Y:S01]  /*10620*/  IMAD.WIDE.U32 R2, R28, UR6, R2 ;  /* 0x000000061c027c25 */ /* 0x000fe2000f8e0002 */
[----:B------:R-:W-:-:S02]  /*10630*/  @!UP1 ULDC UR6, c[0x0][0x2e4] ;  /* 0x0000b90000069ab9 */ /* 0x000fc40000000800 */
[----:B------:R-:W-:Y:S01]  /*10640*/  @!UP1 USEL UR8, UR17, UR6, !UP0 ;  /* 0x0000000611089287 */ /* 0x000fe2000c000000 */
[----:B------:R-:W-:Y:S02]  /*10650*/  IMAD.IADD R3, R0, 0x1, R3 ;  /* 0x0000000100037824 */ /* 0x000fe400078e0203 */
[----:B------:R-:W-:Y:S01]  /*10660*/  @!UP1 ULDC UR6, c[0x0][0x270] ;  /* 0x00009c0000069ab9 */ /* 0x000fe20000000800 */
[----:B-1----:R-:W-:Y:S01]  /*10670*/  IMAD.WIDE R4, R4, 0x80, R12 ;  /* 0x0000008004047825 */ /* 0x002fe200078e020c */
[----:B------:R-:W-:-:S03]  /*10680*/  @!UP1 UIMAD UR11, UR8, UR6, URZ ;  /* 0x00000006080b92a4 */ /* 0x000fc6000f8e023f */
[----:B------:R-:W-:Y:S01]  /*10690*/  IMAD.WIDE.U32 R2, R29, UR4, R2 ;  /* 0x000000041d027c25 */ /* 0x000fe2000f8e0002 */
[----:B------:R-:W-:Y:S01]  /*106a0*/  ULDC.64 UR6, c[0x0][0x298] ;  /* 0x0000a60000067ab9 */ /* 0x000fe20000000a00 */
[----:B------:R-:W-:Y:S01]  /*106b0*/  ULDC.64 UR4, c[0x0][0x280] ;  /* 0x0000a00000047ab9 */ /* 0x000fe20000000a00 */
[----:B------:R-:W-:Y:S01]  /*106c0*/  USHF.L.U32 UR9, UR6, 0x5, URZ ;  /* 0x0000000506097899 */ /* 0x000fe2000800063f */
[----:B------:R-:W-:Y:S02]  /*106d0*/  IMAD R0, R28, UR11, RZ ;  /* 0x0000000b1c007c24 */ /* 0x000fe4000f8e02ff */
[----:B------:R-:W-:Y:S02]  /*106e0*/  IMAD R5, R5, UR6, RZ ;  /* 0x0000000605057c24 */ /* 0x000fe4000f8e02ff */
[----:B------:R-:W-:Y:S01]  /*106f0*/  IMAD.IADD R3, R6, 0x1, R3 ;  /* 0x0000000106037824 */ /* 0x000fe200078e0203 */
[----:B------:R-:W-:Y:S01]  /*10700*/  SEL R0, R0, RZ, !P1 ;  /* 0x000000ff00007207 */ /* 0x000fe20004800000 */
[----:B------:R-:W-:-:S02]  /*10710*/  IMAD R5, R4, UR7, R5 ;  /* 0x0000000704057c24 */ /* 0x000fc4000f8e0205 */
[----:B------:R-:W-:Y:S01]  /*10720*/  IMAD.WIDE.U32 R2, R4, UR6, R2 ;  /* 0x0000000604027c25 */ /* 0x000fe2000f8e0002 */
[----:B------:R-:W-:-:S03]  /*10730*/  USHF.L.U64.HI UR6, UR6, 0x5, UR7 ;  /* 0x0000000506067899 */ /* 0x000fc60008010207 */
[----:B------:R-:W-:Y:S01]  /*10740*/  IMAD R8, R29, UR8, R0 ;  /* 0x000000081d087c24 */ /* 0x000fe2000f8e0200 */
[----:B------:R-:W-:Y:S01]  /*10750*/  @UP1 ULDC UR8, c[0x0][0x2c0] ;  /* 0x0000b00000081ab9 */ /* 0x000fe20000000800 */
[----:B------:R-:W-:Y:S01]  /*10760*/  @!UP1 UMOV UR8, 0x1 ;  /* 0x0000000100089882 */ /* 0x000fe20000000000 */
[----:B------:R-:W-:Y:S01]  /*10770*/  IMAD.IADD R5, R5, 0x1, R3 ;  /* 0x0000000105057824 */ /* 0x000fe200078e0203 */
[----:B------:R-:W-:Y:S01]  /*10780*/  SHF.R.S32.HI R3, RZ, 0x1f, R7 ;  /* 0x0000001fff037819 */ /* 0x000fe20000011407 */
[----:B------:R-:W-:Y:S01]  /*10790*/  IMAD R0, R159, UR8, RZ ;  /* 0x000000089f007c24 */ /* 0x000fe2000f8e02ff */
[----:B------:R-:W-:Y:S02]  /*107a0*/  SEL R7, R7, RZ, P1 ;  /* 0x000000ff07077207 */ /* 0x000fe40000800000 */
[----:B------:R-:W-:Y:S02]  /*107b0*/  LEA R4, P0, R2, UR4, 0x1 ;  /* 0x0000000402047c11 */ /* 0x000fe4000f8008ff */
[----:B------:R-:W-:-:S02]  /*107c0*/  SEL R6, R3, RZ, P1 ;  /* 0x000000ff03067207 */ /* 0x000fc40000800000 */
[----:B------:R-:W-:Y:S02]  /*107d0*/  IADD3 R15, P3, P2, R0, R7, R8 ;  /* 0x00000007000f7210 */ /* 0x000fe40007a7e008 */
[----:B------:R-:W-:Y:S02]  /*107e0*/  LEA.HI.X R5, R2, UR5, R5, 0x1, P0 ;  /* 0x0000000502057c11 */ /* 0x000fe400080f0c05 */
[----:B------:R-:W-:Y:S02]  /*107f0*/  SHF.R.S32.HI R0, RZ, 0x1f, R0 ;  /* 0x0000001fff007819 */ /* 0x000fe40000011400 */
[----:B------:R-:W-:Y:S01]  /*10800*/  SHF.R.S32.HI R3, RZ, 0x1f, R8 ;  /* 0x0000001fff037819 */ /* 0x000fe20000011408 */
[----:B------:R-:W-:Y:S01]  /*10810*/  STG.E.128 desc[UR20][R4.64], RZ ;  /* 0x000000ff04007986 */ /* 0x000fe2000c101d14 */
[----:B------:R-:W-:Y:S02]  /*10820*/  IADD3 R2, P0, R4, UR9, RZ ;  /* 0x0000000904027c10 */ /* 0x000fe4000ff1e0ff */
[----:B------:R-:W-:Y:S01]  /*10830*/  IADD3.X R14, R0, R6, R3, P3, P2 ;  /* 0x00000006000e7210 */ /* 0x000fe20001fe4403 */
[----:B------:R1:W-:Y:S01]  /*10840*/  STG.E.128 desc[UR20][R4.64+0x80], RZ ;  /* 0x000080ff04007986 */ /* 0x0003e2000c101d14 */
[----:B------:R-:W-:-:S02]  /*10850*/  IADD3.X R3, R5, UR6, RZ, P0, !PT ;  /* 0x0000000605037c10 */ /* 0x000fc400087fe4ff */
[----:B------:R-:W-:Y:S02]  /*10860*/  IADD3 R10, P0, R2, UR9, RZ ;  /* 0x00000009020a7c10 */ /* 0x000fe4000ff1e0ff */
[----:B------:R-:W-:Y:S01]  /*10870*/  LOP3.LUT P1, RZ, R157, 0x7, RZ, 0xc0, !PT ;  /* 0x000000079dff7812 */ /* 0x000fe2000782c0ff */
[----:B------:R-:W-:Y:S01]  /*10880*/  STG.E.128 desc[UR20][R2.64], RZ ;  /* 0x000000ff02007986 */ /* 0x000fe2000c101d14 */
[----:B------:R-:W-:Y:S02]  /*10890*/  IADD3.X R11, R3, UR6, RZ, P0, !PT ;  /* 0x00000006030b7c10 */ /* 0x000fe400087fe4ff */
[----:B------:R-:W-:Y:S01]  /*108a0*/  IADD3 R8, P0, R10, UR9, RZ ;  /* 0x000000090a087c10 */ /* 0x000fe2000ff1e0ff */
[----:B------:R2:W-:Y:S03]  /*108b0*/  STG.E.128 desc[UR20][R2.64+0x80], RZ ;  /* 0x000080ff02007986 */ /* 0x0005e6000c101d14 */
[----:B------:R-:W-:Y:S01]  /*108c0*/  IADD3.X R9, R11, UR6, RZ, P0, !PT ;  /* 0x000000060b097c10 */ /* 0x000fe200087fe4ff */
[----:B------:R-:W-:Y:S01]  /*108d0*/  STG.E.128 desc[UR20][R10.64], RZ ;  /* 0x000000ff0a007986 */ /* 0x000fe2000c101d14 */
[----:B------:R-:W-:-:S03]  /*108e0*/  IADD3 R6, P0, R8, UR9, RZ ;  /* 0x0000000908067c10 */ /* 0x000fc6000ff1e0ff */
[----:B------:R4:W-:Y:S01]  /*108f0*/  STG.E.128 desc[UR20][R10.64+0x80], RZ ;  /* 0x000080ff0a007986 */ /* 0x0009e2000c101d14 */
[----:B------:R-:W-:-:S03]  /*10900*/  IADD3.X R7, R9, UR6, RZ, P0, !PT ;  /* 0x0000000609077c10 */ /* 0x000fc600087fe4ff */
[----:B------:R-:W-:Y:S01]  /*10910*/  STG.E.128 desc[UR20][R8.64], RZ ;  /* 0x000000ff08007986 */ /* 0x000fe2000c101d14 */
[----:B-1----:R-:W-:-:S03]  /*10920*/  IADD3 R4, P0, R6, UR9, RZ ;  /* 0x0000000906047c10 */ /* 0x002fc6000ff1e0ff */
[----:B------:R1:W-:Y:S01]  /*10930*/  STG.E.128 desc[UR20][R8.64+0x80], RZ ;  /* 0x000080ff08007986 */ /* 0x0003e2000c101d14 */
[----:B------:R-:W-:-:S03]  /*10940*/  IADD3.X R5, R7, UR6, RZ, P0, !PT ;  /* 0x0000000607057c10 */ /* 0x000fc600087fe4ff */
[----:B------:R-:W-:Y:S04]  /*10950*/  STG.E.128 desc[UR20][R6.64], RZ ;  /* 0x000000ff06007986 */ /* 0x000fe8000c101d14 */
[----:B------:R5:W-:Y:S01]  /*10960*/  STG.E.128 desc[UR20][R6.64+0x80], RZ ;  /* 0x000080ff06007986 */ /* 0x000be2000c101d14 */
[----:B--2---:R-:W-:-:S03]  /*10970*/  IADD3 R2, P0, R4, UR9, RZ ;  /* 0x0000000904027c10 */ /* 0x004fc6000ff1e0ff */
[----:B------:R-:W-:Y:S01]  /*10980*/  STG.E.128 desc[UR20][R4.64], RZ ;  /* 0x000000ff04007986 */ /* 0x000fe2000c101d14 */
[----:B------:R-:W-:-:S03]  /*10990*/  IADD3.X R3, R5, UR6, RZ, P0, !PT ;  /* 0x0000000605037c10 */ /* 0x000fc600087fe4ff */
[----:B------:R2:W-:Y:S01]  /*109a0*/  STG.E.128 desc[UR20][R4.64+0x80], RZ ;  /* 0x000080ff04007986 */ /* 0x0005e2000c101d14 */
[----:B----4-:R-:W-:-:S03]  /*109b0*/  VIADD R10, R12, 0x60 ;  /* 0x000000600c0a7836 */ /* 0x010fc60000000000 */
[----:B------:R-:W-:Y:S04]  /*109c0*/  STG.E.128 desc[UR20][R2.64], RZ ;  /* 0x000000ff02007986 */ /* 0x000fe8000c101d14 */
[----:B------:R4:W-:Y:S01]  /*109d0*/  STG.E.128 desc[UR20][R2.64+0x80], RZ ;  /* 0x000080ff02007986 */ /* 0x0009e2000c101d14 */
[C---:B-1----:R-:W-:Y:S02]  /*109e0*/  VIADD R8, R12.reuse, 0x40 ;  /* 0x000000400c087836 */ /* 0x042fe40000000000 */
[C---:B------:R-:W-:Y:S02]  /*109f0*/  VIADD R9, R12.reuse, 0x50 ;  /* 0x000000500c097836 */ /* 0x040fe40000000000 */
[C---:B-----5:R-:W-:Y:S02]  /*10a00*/  VIADD R6, R12.reuse, 0x20 ;  /* 0x000000200c067836 */ /* 0x060fe40000000000 */
[C---:B------:R-:W-:Y:S01]  /*10a10*/  VIADD R7, R12.reuse, 0x30 ;  /* 0x000000300c077836 */ /* 0x040fe20000000000 */
[----:B--2---:R-:W-:Y:S01]  /*10a20*/  IADD3 R4, -R159, UR17, RZ ;  /* 0x000000119f047c10 */ /* 0x004fe2000fffe1ff */
[----:B------:R-:W-:-:S03]  /*10a30*/  VIADD R5, R12, 0x10 ;  /* 0x000000100c057836 */ /* 0x000fc60000000000 */
[----:B------:R-:W-:Y:S02]  /*10a40*/  ISETP.GE.OR P2, PT, R12, R4, P1 ;  /* 0x000000040c00720c */ /* 0x000fe40000f46670 */
[----:B----4-:R-:W-:-:S04]  /*10a50*/  IADD3 R2, P0, R2, UR9, RZ ;  /* 0x0000000902027c10 */ /* 0x010fc8000ff1e0ff */
[----:B------:R-:W-:-:S05]  /*10a60*/  IADD3.X R3, R3, UR6, RZ, P0, !PT ;  /* 0x0000000603037c10 */ /* 0x000fca00087fe4ff */
[----:B------:R1:W-:Y:S04]  /*10a70*/  STG.E.128 desc[UR20][R2.64], RZ ;  /* 0x000000ff02007986 */ /* 0x0003e8000c101d14 */
[----:B------:R1:W-:Y:S01]  /*10a80*/  STG.E.128 desc[UR20][R2.64+0x80], RZ ;  /* 0x000080ff02007986 */ /* 0x0003e2000c101d14 */
[----:B------:R-:W-:Y:S05]  /*10a90*/  @P2 BRA `(.L_x_12) ;  /* 0x0000000000202947 */ /* 0x000fea0003800000 */
[----:B------:R-:W-:Y:S01]  /*10aa0*/  IMAD R0, R12, UR8, RZ ;  /* 0x000000080c007c24 */ /* 0x000fe2000f8e02ff */
[----:B------:R-:W-:-:S04]  /*10ab0*/  ULDC.64 UR4, c[0x0][0x2b0] ;  /* 0x0000ac0000047ab9 */ /* 0x000fc80000000a00 */
[----:B-1----:R-:W-:-:S04]  /*10ac0*/  IADD3 R3, P0, R0, R15, RZ ;  /* 0x0000000f00037210 */ /* 0x002fc80007f1e0ff */
[----:B------:R-:W-:Y:S02]  /*10ad0*/  LEA.HI.X.SX32 R0, R0, R14, 0x1, P0 ;  /* 0x0000000e00007211 */ /* 0x000fe400000f0eff */
[----:B------:R-:W-:-:S04]  /*10ae0*/  LEA R2, P0, R3, UR4, 0x2 ;  /* 0x0000000403027c11 */ /* 0x000fc8000f8010ff */
[----:B------:R-:W-:Y:S01]  /*10af0*/  LEA.HI.X R3, R3, UR5, R0, 0x2, P0 ;  /* 0x0000000503037c11 */ /* 0x000fe200080f1400 */
[----:B------:R-:W-:-:S05]  /*10b00*/  IMAD.MOV.U32 R0, RZ, RZ, 0x7f800000 ;  /* 0x7f800000ff007424 */ /* 0x000fca00078e00ff */
[----:B------:R2:W-:Y:S03]  /*10b10*/  STG.E desc[UR20][R2.64], R0 ;  /* 0x0000000002007986 */ /* 0x0005e6000c101914 */
.L_x_12:
[----:B------:R-:W-:Y:S05]  /*10b20*/  BSYNC B0 ;  /* 0x0000000000007941 */ /* 0x000fea0003800000 */
.L_x_11:
[-C--:B------:R-:W-:Y:S01]  /*10b30*/  ISETP.GE.OR P0, PT, R5, R4.reuse, P1 ;  /* 0x000000040500720c */ /* 0x080fe20000f06670 */
[----:B------:R-:W-:Y:S01]  /*10b40*/  VIADD R12, R12, 0x70 ;  /* 0x000000700c0c7836 */ /* 0x000fe20000000000 */
[----:B------:R-:W-:Y:S01]  /*10b50*/  BSSY B0, `(.L_x_13) ;  /* 0x0000010000007945 */ /* 0x000fe20003800000 */
[-C--:B------:R-:W-:Y:S02]  /*10b60*/  ISETP.GE.OR P6, PT, R6, R4.reuse, P1 ;  /* 0x000000040600720c */ /* 0x080fe40000fc6670 */
[-C--:B------:R-:W-:Y:S02]  /*10b70*/  ISETP.GE.OR P5, PT, R7, R4.reuse, P1 ;  /* 0x000000040700720c */ /* 0x080fe40000fa6670 */
[-C--:B------:R-:W-:Y:S02]  /*10b80*/  ISETP.GE.OR P4, PT, R8, R4.reuse, P1 ;  /* 0x000000040800720c */ /* 0x080fe40000f86670 */
[-C--:B------:R-:W-:Y:S02]  /*10b90*/  ISETP.GE.OR P3, PT, R9, R4.reuse, P1 ;  /* 0x000000040900720c */ /* 0x080fe40000f66670 */
[----:B------:R-:W-:-:S02]  /*10ba0*/  ISETP.GE.OR P2, PT, R10, R4, P1 ;  /* 0x000000040a00720c */ /* 0x000fc40000f46670 */
[----:B------:R-:W-:Y:S01]  /*10bb0*/  ISETP.GE.OR P1, PT, R12, R4, P1 ;  /* 0x000000040c00720c */ /* 0x000fe20000f26670 */
[----:B------:R-:W-:-:S12]  /*10bc0*/  @P0 BRA `(.L_x_14) ;  /* 0x0000000000200947 */ /* 0x000fd80003800000 */
[----:B--2---:R-:W-:Y:S01]  /*10bd0*/  IMAD R0, R5, UR8, RZ ;  /* 0x0000000805007c24 */ /* 0x004fe2000f8e02ff */
[----:B------:R-:W-:-:S04]  /*10be0*/  ULDC.64 UR4, c[0x0][0x2b0] ;  /* 0x0000ac0000047ab9 */ /* 0x000fc80000000a00 */
[----:B-1----:R-:W-:-:S04]  /*10bf0*/  IADD3 R3, P0, R0, R15, RZ ;  /* 0x0000000f00037210 */ /* 0x002fc80007f1e0ff */
[----:B------:R-:W-:Y:S02]  /*10c00*/  LEA.HI.X.SX32 R0, R0, R14, 0x1, P0 ;  /* 0x0000000e00007211 */ /* 0x000fe400000f0eff */
[----:B------:R-:W-:-:S04]  /*10c10*/  LEA R2, P0, R3, UR4, 0x2 ;  /* 0x0000000403027c11 */ /* 0x000fc8000f8010ff */
[----:B------:R-:W-:Y:S01]  /*10c20*/  LEA.HI.X R3, R3, UR5, R0, 0x2, P0 ;  /* 0x0000000503037c11 */ /* 0x000fe200080f1400 */
[----:B------:R-:W-:-:S05]  /*10c30*/  IMAD.MOV.U32 R0, RZ, RZ, 0x7f800000 ;  /* 0x7f800000ff007424 */ /* 0x000fca00078e00ff */
[----:B------:R4:W-:Y:S03]  /*10c40*/  STG.E desc[UR20][R2.64], R0 ;  /* 0x0000000002007986 */ /* 0x0009e6000c101914 */
.L_x_14:
[----:B------:R-:W-:Y:S05]  /*10c50*/  BSYNC B0 ;  /* 0x0000000000007941 */ /* 0x000fea0003800000 */
.L_x_13:
[----:B------:R-:W-:Y:S04]  /*10c60*/  BSSY B0, `(.L_x_15) ;  /* 0x000000a000007945 */ /* 0x000fe80003800000 */
[----:B------:R-:W-:Y:S05]  /*10c70*/  @P6 BRA `(.L_x_16) ;  /* 0x0000000000206947 */ /* 0x000fea0003800000 */
[----:B--2-4-:R-:W-:Y:S01]  /*10c80*/  IMAD R0, R6, UR8, RZ ;  /* 0x0000000806007c24 */ /* 0x014fe2000f8e02ff */
[----:B------:R-:W-:-:S04]  /*10c90*/  ULDC.64 UR4, c[0x0][0x2b0] ;  /* 0x0000ac0000047ab9 */ /* 0x000fc80000000a00 */
[----:B-1----:R-:W-:-:S04]  /*10ca0*/  IADD3 R3, P0, R0, R15, RZ ;  /* 0x0000000f00037210 */ /* 0x002fc80007f1e0ff */
[----:B------:R-:W-:Y:S02]  /*10cb0*/  LEA.HI.X.SX32 R0, R0, R14, 0x1, P0 ;  /* 0x0000000e00007211 */ /* 0x000fe400000f0eff */
[----:B------:R-:W-:-:S04]  /*10cc0*/  LEA R2, P0, R3, UR4, 0x2 ;  /* 0x0000000403027c11 */ /* 0x000fc8000f8010ff */
[----:B------:R-:W-:Y:S01]  /*10cd0*/  LEA.HI.X R3, R3, UR5, R0, 0x2, P0 ;  /* 0x0000000503037c11 */ /* 0x000fe200080f1400 */
[----:B------:R-:W-:-:S05]  /*10ce0*/  IMAD.MOV.U32 R0, RZ, RZ, 0x7f800000 ;  /* 0x7f800000ff007424 */ /* 0x000fca00078e00ff */
[----:B------:R1:W-:Y:S03]  /*10cf0*/  STG.E desc[UR20][R2.64], R0 ;  /* 0x0000000002007986 */ /* 0x0003e6000c101914 */
.L_x_16:
[----:B------:R-:W-:Y:S05]  /*10d00*/  BSYNC B0 ;  /* 0x0000000000007941 */ /* 0x000fea0003800000 */
.L_x_15:
[----:B------:R-:W-:Y:S04]  /*10d10*/  BSSY B0, `(.L_x_17) ;  /* 0x000000a000007945 */ /* 0x000fe80003800000 */
[----:B------:R-:W-:Y:S05]  /*10d20*/  @P5 BRA `(.L_x_18) ;  /* 0x0000000000205947 */ /* 0x000fea0003800000 */
[----:B-12-4-:R-:W-:Y:S01]  /*10d30*/  IMAD R0, R7, UR8, RZ ;  /* 0x0000000807007c24 */ /* 0x016fe2000f8e02ff */
[----:B------:R-:W-:-:S04]  /*10d40*/  ULDC.64 UR4, c[0x0][0x2b0] ;  /* 0x0000ac0000047ab9 */ /* 0x000fc80000000a00 */
[----:B------:R-:W-:-:S04]  /*10d50*/  IADD3 R3, P0, R0, R15, RZ ;  /* 0x0000000f00037210 */ /* 0x000fc80007f1e0ff */
[----:B------:R-:W-:Y:S02]  /*10d60*/  LEA.HI.X.SX32 R0, R0, R14, 0x1, P0 ;  /* 0x0000000e00007211 */ /* 0x000fe400000f0eff */
[----:B------:R-:W-:-:S04]  /*10d70*/  LEA R2, P0, R3, UR4, 0x2 ;  /* 0x0000000403027c11 */ /* 0x000fc8000f8010ff */
[----:B------:R-:W-:Y:S01]  /*10d80*/  LEA.HI.X R3, R3, UR5, R0, 0x2, P0 ;  /* 0x0000000503037c11 */ /* 0x000fe200080f1400 */
[----:B------:R-:W-:-:S05]  /*10d90*/  IMAD.MOV.U32 R0, RZ, RZ, 0x7f800000 ;  /* 0x7f800000ff007424 */ /* 0x000fca00078e00ff */
[----:B------:R1:W-:Y:S03]  /*10da0*/  STG.E desc[UR20][R2.64], R0 ;  /* 0x0000000002007986 */ /* 0x0003e6000c101914 */
.L_x_18:
[----:B------:R-:W-:Y:S05]  /*10db0*/  BSYNC B0 ;  /* 0x0000000000007941 */ /* 0x000fea0003800000 */
.L_x_17:
        /* <DEDUP_REMOVED lines=10> */
.L_x_20:
[----:B------:R-:W-:Y:S05]  /*10e60*/  BSYNC B0 ;  /* 0x0000000000007941 */ /* 0x000fea0003800000 */
.L_x_19:
        /* <DEDUP_REMOVED lines=10> */
.L_x_22:
[----:B------:R-:W-:Y:S05]  /*10f10*/  BSYNC B0 ;  /* 0x0000000000007941 */ /* 0x000fea0003800000 */
.L_x_21:
        /* <DEDUP_REMOVED lines=10> */
.L_x_24:
[----:B------:R-:W-:Y:S05]  /*10fc0*/  BSYNC B0 ;  /* 0x0000000000007941 */ /* 0x000fea0003800000 */
.L_x_23:
[----:B------:R-:W-:Y:S05]  /*10fd0*/  @P1 EXIT ;  /* 0x000000000000194d */ /* 0x000fea0003800000 */
[----:B-12-4-:R-:W-:Y:S01]  /*10fe0*/  IMAD R0, R12, UR8, RZ ;  /* 0x000000080c007c24 */ /* 0x016fe2000f8e02ff */
[----:B------:R-:W-:-:S04]  /*10ff0*/  ULDC.64 UR4, c[0x0][0x2b0] ;  /* 0x0000ac0000047ab9 */ /* 0x000fc80000000a00 */
[----:B------:R-:W-:-:S04]  /*11000*/  IADD3 R3, P0, R0, R15, RZ ;  /* 0x0000000f00037210 */ /* 0x000fc80007f1e0ff */
[----:B------:R-:W-:Y:S02]  /*11010*/  LEA.HI.X.SX32 R0, R0, R14, 0x1, P0 ;  /* 0x0000000e00007211 */ /* 0x000fe400000f0eff */
[----:B------:R-:W-:-:S04]  /*11020*/  LEA R2, P0, R3, UR4, 0x2 ;  /* 0x0000000403027c11 */ /* 0x000fc8000f8010ff */
[----:B------:R-:W-:Y:S01]  /*11030*/  LEA.HI.X R3, R3, UR5, R0, 0x2, P0 ;  /* 0x0000000503037c11 */ /* 0x000fe200080f1400 */
[----:B------:R-:W-:-:S05]  /*11040*/  IMAD.MOV.U32 R0, RZ, RZ, 0x7f800000 ;  /* 0x7f800000ff007424 */ /* 0x000fca00078e00ff */
[----:B------:R-:W-:Y:S01]  /*11050*/  STG.E desc[UR20][R2.64], R0 ;  /* 0x0000000002007986 */ /* 0x000fe2000c101914 */
[----:B------:R-:W-:Y:S05]  /*11060*/  EXIT ;  /* 0x000000000000794d */ /* 0x000fea0003800000 */
.L_x_25:
[----:B------:R-:W-:-:S00]  /*11070*/  BRA `(.L_x_25) ;  /* 0xfffffffc00fc7947 */ /* 0x000fc0000383ffff */
[----:B------:R-:W-:-:S00]  /*11080*/  NOP ;  /* 0x0000000000007918 */ /* 0x000fc00000000000 */
[----:B------:R-:W-:-:S00]  /*11090*/  NOP ;  /* 0x0000000000007918 */ /* 0x000fc00000000000 */
[----:B------:R-:W-:-:S00]  /*110a0*/  NOP ;  /* 0x0000000000007918 */ /* 0x000fc00000000000 */
[----:B------:R-:W-:-:S00]  /*110b0*/  NOP ;  /* 0x0000000000007918 */ /* 0x000fc00000000000 */
[----:B------:R-:W-:-:S00]  /*110c0*/  NOP ;  /* 0x0000000000007918 */ /* 0x000fc00000000000 */
[----:B------:R-:W-:-:S00]  /*110d0*/  NOP ;  /* 0x0000000000007918 */ /* 0x000fc00000000000 */
[----:B------:R-:W-:-:S00]  /*110e0*/  NOP ;  /* 0x0000000000007918 */ /* 0x000fc00000000000 */
[----:B------:R-:W-:-:S00]  /*110f0*/  NOP ;  /* 0x0000000000007918 */ /* 0x000fc00000000000 */
.L_x_1737:


//--------------------- .text._ZN5flash16flash_fwd_kernelI23Flash_fwd_kernel_traitsILi128ELi128ELi64ELi4ELb0ELb0EN7cutlass6half_tE19Flash_kernel_traitsILi128ELi128ELi64ELi4ES3_EELb0ELb1ELb0ELb0ELb1ELb1ELb1ELb0EEEvNS_16Flash_fwd_paramsE --------------------------
	.section	.text._ZN5flash16flash_fwd_kernelI23Flash_fwd_kernel_traitsILi128ELi128ELi64ELi4ELb0ELb0EN7cutlass6half_tE19Flash_kernel_traitsILi128ELi128ELi64ELi4ES3_EELb0ELb1ELb0ELb0ELb1ELb1ELb1ELb0EEEvNS_16Flash_fwd_paramsE,"ax",@progbits
	.align	128
        .global         _ZN5flash16flash_fwd_kernelI23Flash_fwd_kernel_traitsILi128ELi128ELi64ELi4ELb0ELb0EN7cutlass6half_tE19Flash_kernel_traitsILi128ELi128ELi64ELi4ES3_EELb0ELb1ELb0ELb0ELb1ELb1ELb1ELb0EEEvNS_16Flash_fwd_paramsE
        .type           _ZN5flash16flash_fwd_kernelI23Flash_fwd_kernel_traitsILi128ELi128ELi64ELi4ELb0ELb0EN7cutlass6half_tE19Flash_kernel_traitsILi128ELi128ELi64ELi4ES3_EELb0ELb1ELb0ELb0ELb1ELb1ELb1ELb0EEEvNS_16Flash_fwd_paramsE,@function
        .size           _ZN5flash16flash_fwd_kernelI23Flash_fwd_kernel_traitsILi128ELi128ELi64ELi4ELb0ELb0EN7cutlass6half_tE19Flash_kernel_traitsILi128ELi128ELi64ELi4ES3_EELb0ELb1ELb0ELb0ELb1ELb1ELb1ELb0EEEvNS_16Flash_fwd_paramsE,(.L_x_1738 - _ZN5flash16flash_fwd_kernelI23Flash_fwd_kernel_traitsILi128ELi128ELi64ELi4ELb0ELb0EN7cutlass6half_tE19Flash_kernel_traitsILi128ELi128ELi64ELi4ES3_EELb0ELb1ELb0ELb0ELb1ELb1ELb1ELb0EEEvNS_16Flash_fwd_paramsE)
        .other          _ZN5flash16flash_fwd_kernelI23Flash_fwd_kernel_traitsILi128ELi128ELi64ELi4ELb0ELb0EN7cutlass6half_tE19Flash_kernel_traitsILi128ELi128ELi64ELi4ES3_EELb0ELb1ELb0ELb0ELb1ELb1ELb1ELb0EEEvNS_16Flash_fwd_paramsE,@"STO_CUDA_ENTRY STV_DEFAULT"
_ZN5flash16flash_fwd_kernelI23Flash_fwd_kernel_traitsILi128ELi128ELi64ELi4ELb0ELb0EN7cutlass6half_tE19Flash_kernel_traitsILi128ELi128ELi64ELi4ES3_EELb0ELb1ELb0ELb0ELb1ELb1ELb1ELb0EEEvNS_16Flash_fwd_paramsE:
.text._ZN5flash16flash_fwd_kernelI23Flash_fwd_kernel_traitsILi128ELi128ELi64ELi4ELb0ELb0EN7cutlass6half_tE19Flash_kernel_traitsILi128ELi128ELi64ELi4ES3_EELb0ELb1ELb0ELb0ELb1ELb1ELb1ELb0EEEvNS_16Flash_fwd_paramsE:
        /* <DEDUP_REMOVED lines=43> */
[----:B------:R-:W-:-:S13]  /*02b0*/  ISETP.GE.AND P0, PT, R190, 0x1, PT ;  /* 0x00000001be00780c */ /* 0x000fda0003f06270 */
        /* <DEDUP_REMOVED lines=22> */
[----:B------:R-:W-:Y:S01]  /*0420*/  LEA.HI R11, R12, R10, RZ, 0x1 ;  /* 0x0000000a0c0b7211 */ /* 0x000fe200078f08ff */
        /* <DEDUP_REMOVED lines=133> */
[----:B---3--:R-:W-:-:S03]  /*0c80*/  IMAD R2, R14, UR6, RZ ;  /* 0x000000060e027c24 */ /* 0x008fc6000f8e02ff */
[----:B------:R-:W-:Y:S04]  /*0c90*/  LDGSTS.E.BYPASS.LTC128B.128 [R251+0x2800], desc[UR20][R4.64] ;  /* 0x0280000004fb7fae */ /* 0x000fe8000b901d54 */
[----:B------:R2:W-:Y:S01]  /*0ca0*/  LDGSTS.E.BYPASS.LTC128B.128 [R251+0x6800], desc[UR20][R4.64+0x80] ;  /* 0x0680008004fb7fae */ /* 0x0005e2000b901d54 */
[----:B----4-:R-:W-:Y:S01]  /*0cb0*/  IMAD R8, R0, UR7, R2 ;  /* 0x0000000700087c24 */ /* 0x010fe2000f8e0202 */
        /* <DEDUP_REMOVED lines=40> */
[----:B---3--:R-:W-:-:S03]  /*0f40*/  IMAD.SHL.U32 R6, R20, 0x8, RZ ;  /* 0x0000000814067824 */ /* 0x008fc600078e00ff */
        /* <DEDUP_REMOVED lines=26> */
[----:B------:R-:W-:-:S02]  /*10f0*/  ULDC UR4, c[0x0][0x39c] ;  /* 0x0000e70000047ab9 */ /* 0x000fc40000000800 */
        /* <DEDUP_REMOVED lines=14> */
[----:B------:R-:W-:Y:S01]  /*11e0*/  SEL R3, R3, 0xffffffe0, !P1 ;  /* 0xffffffe003037807 */ /* 0x000fe20004800000 */
[----:B------:R-:W-:Y:S01]  /*11f0*/  IMAD.MOV.U32 R2, RZ, RZ, 0x40 ;  /* 0x00000040ff027424 */ /* 0x000fe200078e00ff */
[----:B------:R-:W-:Y:S01]  /*1200*/  LOP3.LUT P1, RZ, R42, 0x4, RZ, 0xc0, !PT ;  /* 0x000000042aff7812 */ /* 0x000fe2000782c0ff */
[----:B------:R1:W-:Y:S02]  /*1210*/  LDGSTS.E.BYPASS.LTC128B.128 [R251+0xf800], desc[UR20][R4.64+0x80] ;  /* 0x0f80008004fb7fae */ /* 0x0003e4000b901d54 */
[----:B------:R-:W-:-:S02]  /*1220*/  IMAD.IADD R240, R239, 0x1, R3 ;  /* 0x00000001eff07824 */ /* 0x000fc400078e0203 */
[----:B------:R-:W-:Y:S02]  /*1230*/  LDSM.16.M88.4 R8, [R239] ;  /* 0x00000000ef08783b */ /* 0x000fe40000000200 */
[----:B------:R-:W-:Y:S01]  /*1240*/  @P0 VIADD R243, R238, 0xffffffe0 ;  /* 0xffffffe0eef30836 */ /* 0x000fe20000000000 */
[----:B------:R-:W-:Y:S01]  /*1250*/  LOP3.LUT P0, RZ, R41, 0x4, RZ, 0xc0, !PT ;  /* 0x0000000429ff7812 */ /* 0x000fe2000780c0ff */
[----:B------:R-:W2:Y:S03]  /*1260*/  LDSM.16.M88.4 R16, [R40+0x8000] ;  /* 0x008000002810783b */ /* 0x000ea60000000200 */
[C---:B------:R-:W-:Y:S01]  /*1270*/  SEL R0, R2.reuse, 0xffffffc0, !P0 ;  /* 0xffffffc002007807 */ /* 0x040fe20004000000 */
[----:B------:R-:W-:Y:S01]  /*1280*/  LDSM.16.M88.4 R24, [R40+0x9800] ;  /* 0x009800002818783b */ /* 0x000fe20000000200 */
[----:B------:R-:W-:-:S03]  /*1290*/  SEL R2, R2, 0xffffffc0, !P1 ;  /* 0xffffffc002027807 */ /* 0x000fc60004800000 */
[----:B------:R-:W3:Y:S01]  /*12a0*/  LDSM.16.M88.4 R32, [R40+0x8800] ;  /* 0x008800002820783b */ /* 0x000ee20000000200 */
[----:B------:R-:W-:Y:S02]  /*12b0*/  IMAD.IADD R237, R238, 0x1, R0 ;  /* 0x00000001eeed7824 */ /* 0x000fe400078e0200 */
[--C-:B------:R-:W-:Y:S01]  /*12c0*/  IMAD.IADD R242, R239, 0x1, R2.reuse ;  /* 0x00000001eff27824 */ /* 0x100fe200078e0202 */
[----:B------:R-:W-:Y:S01]  /*12d0*/  LDSM.16.M88.4 R28, [R40+0x9000] ;  /* 0x00900000281c783b */ /* 0x000fe20000000200 */
[----:B------:R-:W-:Y:S02]  /*12e0*/  IMAD.IADD R236, R0, 0x1, R243 ;  /* 0x0000000100ec7824 */ /* 0x000fe400078e02f3 */
[----:B------:R-:W-:Y:S01]  /*12f0*/  IMAD.IADD R241, R240, 0x1, R2 ;  /* 0x00000001f0f17824 */ /* 0x000fe200078e0202 */
[----:B------:R-:W-:Y:S04]  /*1300*/  LDSM.16.M88.4 R20, [R240] ;  /* 0x00000000f014783b */ /* 0x000fe80000000200 */
[----:B-1----:R-:W1:Y:S04]  /*1310*/  LDSM.16.M88.4 R4, [R239+0x2000] ;  /* 0x00200000ef04783b */ /* 0x002e680000000200 */
[----:B------:R-:W4:Y:S04]  /*1320*/  LDSM.16.M88.4 R56, [R243] ;  /* 0x00000000f338783b */ /* 0x000f280000000200 */
[----:B------:R-:W5:Y:S04]  /*1330*/  LDSM.16.M88.4 R12, [R240+0x2000] ;  /* 0x00200000f00c783b */ /* 0x000f680000000200 */
[----:B------:R-:W5:Y:S04]  /*1340*/  LDSM.16.M88.4 R72, [R243+0x1800] ;  /* 0x00180000f348783b */ /* 0x000f680000000200 */
[----:B------:R-:W5:Y:S01]  /*1350*/  LDSM.16.M88.4 R64, [R243+0x800] ;  /* 0x00080000f340783b */ /* 0x000f620000000200 */
[C---:B--2---:R-:W-:Y:S03]  /*1360*/  HMMA.16816.F32 R36, R8.reuse, R16, RZ ;  /* 0x000000100824723c */ /* 0x044fe600000018ff */
[----:B------:R-:W2:Y:S04]  /*1370*/  LDSM.16.M88.4 R60, [R243+0x1000] ;  /* 0x00100000f33c783b */ /* 0x000ea80000000200 */
[----:B------:R-:W-:Y:S01]  /*1380*/  LDSM.16.M88.4 R80, [R237] ;  /* 0x00000000ed50783b */ /* 0x000fe20000000200 */
[C---:B------:R-:W-:Y:S03]  /*1390*/  HMMA.16816.F32 R128, R8.reuse, R18, RZ ;  /* 0x000000120880723c */ /* 0x040fe600000018ff */
[----:B------:R-:W0:Y:S03]  /*13a0*/  LDGDEPBAR ;  /* 0x00000000000079af */ /* 0x000e260000000000 */
[C---:B---3--:R-:W-:Y:S06]  /*13b0*/  HMMA.16816.F32 R92, R8.reuse, R32, RZ ;  /* 0x00000020085c723c */ /* 0x048fec00000018ff */
[----:B------:R-:W-:Y:S06]  /*13c0*/  HMMA.16816.F32 R116, R8, R34, RZ ;  /* 0x000000220874723c */ /* 0x000fec00000018ff */
[C---:B-1----:R-:W-:Y:S06]  /*13d0*/  HMMA.16816.F32 R52, R4.reuse, R16, RZ ;  /* 0x000000100434723c */ /* 0x042fec00000018ff */
[C---:B------:R-:W-:Y:S06]  /*13e0*/  HMMA.16816.F32 R68, R4.reuse, R24, RZ ;  /* 0x000000180444723c */ /* 0x040fec00000018ff */
[C---:B------:R-:W-:Y:S01]  /*13f0*/  HMMA.16816.F32 R76, R4.reuse, R18, RZ ;  /* 0x00000012044c723c */ /* 0x040fe200000018ff */
[----:B------:R-:W1:Y:S05]  /*1400*/  LDSM.16.M88.4 R16, [R242] ;  /* 0x00000000f210783b */ /* 0x000e6a0000000200 */
[C---:B------:R-:W-:Y:S06]  /*1410*/  HMMA.16816.F32 R48, R4.reuse, R32, RZ ;  /* 0x000000200430723c */ /* 0x040fec00000018ff */
[C---:B------:R-:W-:Y:S06]  /*1420*/  HMMA.16816.F32 R44, R4.reuse, R28, RZ ;  /* 0x0000001c042c723c */ /* 0x040fec00000018ff */
[C---:B------:R-:W-:Y:S06]  /*1430*/  HMMA.16816.F32 R88, R4.reuse, R34, RZ ;  /* 0x000000220458723c */ /* 0x040fec00000018ff */
[C---:B------:R-:W-:Y:S06]  /*1440*/  HMMA.16816.F32 R100, R4.reuse, R30, RZ ;  /* 0x0000001e0464723c */ /* 0x040fec00000018ff */
[----:B------:R-:W-:Y:S06]  /*1450*/  HMMA.16816.F32 R96, R4, R26, RZ ;  /* 0x0000001a0460723c */ /* 0x000fec00000018ff */
[C---:B------:R-:W-:Y:S06]  /*1460*/  HMMA.16816.F32 R32, R8.reuse, R28, RZ ;  /* 0x0000001c0820723c */ /* 0x040fec00000018ff */
[C---:B------:R-:W-:Y:S06]  /*1470*/  HMMA.16816.F32 R124, R8.reuse, R30, RZ ;  /* 0x0000001e087c723c */ /* 0x040fec00000018ff */
[C---:B------:R-:W-:Y:S06]  /*1480*/  HMMA.16816.F32 R108, R8.reuse, R24, RZ ;  /* 0x00000018086c723c */ /* 0x040fec00000018ff */
[----:B------:R-:W-:Y:S01]  /*1490*/  HMMA.16816.F32 R112, R8, R26, RZ ;  /* 0x0000001a0870723c */ /* 0x000fe200000018ff */
[----:B------:R-:W3:Y:S05]  /*14a0*/  LDSM.16.M88.4 R8, [R242+0x2000] ;  /* 0x00200000f208783b */ /* 0x000eea0000000200 */
[-C--:B----4-:R-:W-:Y:S01]  /*14b0*/  HMMA.16816.F32 R4, R20, R56.reuse, R36 ;  /* 0x000000381404723c */ /* 0x090fe20000001824 */
[----:B------:R-:W-:Y:S05]  /*14c0*/  LDSM.16.M88.4 R36, [R241] ;  /* 0x00000000f124783b */ /* 0x000fea0000000200 */
[C---:B-----5:R-:W-:Y:S01]  /*14d0*/  HMMA.16816.F32 R84, R12.reuse, R56, R52 ;  /* 0x000000380c54723c */ /* 0x060fe20000001834 */
[----:B------:R-:W4:Y:S05]  /*14e0*/  LDSM.16.M88.4 R52, [R237+0x800] ;  /* 0x00080000ed34783b */ /* 0x000f2a0000000200 */
[C---:B------:R-:W-:Y:S01]  /*14f0*/  HMMA.16816.F32 R136, R12.reuse, R72, R68 ;  /* 0x000000480c88723c */ /* 0x040fe20000001844 */
[----:B------:R-:W5:Y:S05]  /*1500*/  LDSM.16.M88.4 R68, [R236] ;  /* 0x00000000ec44783b */ /* 0x000f6a0000000200 */
[C---:B------:R-:W-:Y:S01]  /*1510*/  HMMA.16816.F32 R28, R12.reuse, R64, R48 ;  /* 0x000000400c1c723c */ /* 0x040fe20000001830 */
[----:B------:R-:W5:Y:S05]  /*1520*/  LDSM.16.M88.4 R48, [R237+0x1000] ;  /* 0x00100000ed30783b */ /* 0x000f6a0000000200 */
[----:B--2---:R-:W-:Y:S01]  /*1530*/  HMMA.16816.F32 R104, R12, R60, R44 ;  /* 0x0000003c0c68723c */ /* 0x004fe2000000182c */
[----:B------:R-:W2:Y:S05]  /*1540*/  LDSM.16.M88.4 R44, [R237+0x1800] ;  /* 0x00180000ed2c783b */ /* 0x000eaa0000000200 */
[----:B-1----:R-:W-:Y:S01]  /*1550*/  HMMA.16816.F32 R24, R16, R80, R4 ;  /* 0x000000501018723c */ /* 0x002fe20000001804 */
[----:B------:R-:W1:Y:S05]  /*1560*/  LDSM.16.M88.4 R4, [R241+0x2000] ;  /* 0x00200000f104783b */ /* 0x000e6a0000000200 */
[----:B------:R-:W-:Y:S01]  /*1570*/  HMMA.16816.F32 R156, R12, R58, R76 ;  /* 0x0000003a0c9c723c */ /* 0x000fe2000000184c */
[----:B------:R-:W-:Y:S05]  /*1580*/  LDSM.16.M88.4 R76, [R40+0xa000] ;  /* 0x00a00000284c783b */ /* 0x000fea0000000200 */
[C---:B------:R-:W-:Y:S01]  /*1590*/  HMMA.16816.F32 R140, R20.reuse, R60, R32 ;  /* 0x0000003c148c723c */ /* 0x040fe20000001820 */
[----:B------:R-:W1:Y:S05]  /*15a0*/  LDSM.16.M88.4 R32, [R239+0x4000] ;  /* 0x00400000ef20783b */ /* 0x000e6a0000000200 */
[----:B------:R-:W-:Y:S06]  /*15b0*/  HMMA.16816.F32 R132, R20, R64, R92 ;  /* 0x000000401484723c */ /* 0x000fec000000185c */
[----:B------:R-:W-:Y:S01]  /*15c0*/  HMMA.16816.F32 R152, R12, R66, R88 ;  /* 0x000000420c98723c */ /* 0x000fe20000001858 */
[----:B------:R-:W1:Y:S05]  /*15d0*/  LDSM.16.M88.4 R88, [R236+0x1800] ;  /* 0x00180000ec58783b */ /* 0x000e6a0000000200 */
[----:B------:R-:W-:Y:S06]  /*15e0*/  HMMA.16816.F32 R92, R20, R58, R128 ;  /* 0x0000003a145c723c */ /* 0x000fec0000001880 */
[----:B------:R-:W-:Y:S06]  /*15f0*/  HMMA.16816.F32 R96, R12, R74, R96 ;  /* 0x0000004a0c60723c */ /* 0x000fec0000001860 */
[----:B------:R-:W-:Y:S06]  /*1600*/  HMMA.16816.F32 R64, R20, R66, R116 ;  /* 0x000000421440723c */ /* 0x000fec0000001874 */
[----:B------:R-:W-:Y:S01]  /*1610*/  HMMA.16816.F32 R148, R12, R62, R100 ;  /* 0x0000003e0c94723c */ /* 0x000fe20000001864 */
[----:B------:R-:W1:Y:S05]  /*1620*/  LDSM.16.M88.4 R12, [R236+0x800] ;  /* 0x00080000ec0c783b */ /* 0x000e6a0000000200 */
[C---:B------:R-:W-:Y:S06]  /*1630*/  HMMA.16816.F32 R144, R20.reuse, R72, R108 ;  /* 0x000000481490723c */ /* 0x040fec000000186c */
[C---:B------:R-:W-:Y:S01]  /*1640*/  HMMA.16816.F32 R124, R20.reuse, R62, R124 ;  /* 0x0000003e147c723c */ /* 0x040fe2000000187c */
[----:B------:R-:W-:Y:S05]  /*1650*/  LDSM.16.M88.4 R60, [R236+0x1000] ;  /* 0x00100000ec3c783b */ /* 0x000fea0000000200 */
[----:B------:R-:W-:Y:S06]  /*1660*/  HMMA.16816.F32 R116, R20, R74, R112 ;  /* 0x0000004a1474723c */ /* 0x000fec0000001870 */
[C---:B---3--:R-:W-:Y:S01]  /*1670*/  HMMA.16816.F32 R20, R8.reuse, R80, R84 ;  /* 0x000000500814723c */ /* 0x048fe20000001854 */
[----:B------:R-:W-:Y:S05]  /*1680*/  LDSM.16.M88.4 R84, [R243+0x2000] ;  /* 0x00200000f354783b */ /* 0x000fea0000000200 */
[----:B----4-:R-:W-:Y:S01]  /*1690*/  HMMA.16816.F32 R128, R8, R52, R28 ;  /* 0x000000340880723c */ /* 0x010fe2000000181c */
[----:B------:R-:W3:Y:S05]  /*16a0*/  LDSM.16.M88.4 R28, [R239+0x6000] ;  /* 0x00600000ef1c783b */ /* 0x000eea0000000200 */
[----:B-----5:R-:W-:Y:S01]  /*16b0*/  HMMA.16816.F32 R56, R36, R68, R24 ;  /* 0x000000442438723c */ /* 0x020fe20000001818 */
[----:B------:R-:W4:Y:S05]  /*16c0*/  LDSM.16.M88.4 R24, [R240+0x4000] ;  /* 0x00400000f018783b */ /* 0x000f2a0000000200 */
[-C--:B------:R-:W-:Y:S06]  /*16d0*/  HMMA.16816.F32 R72, R8, R82.reuse, R156 ;  /* 0x000000520848723c */ /* 0x080fec000000189c */
[----:B------:R-:W-:Y:S06]  /*16e0*/  HMMA.16816.F32 R80, R16, R82, R92 ;  /* 0x000000521050723c */ /* 0x000fec000000185c */
[C---:B------:R-:W-:Y:S06]  /*16f0*/  HMMA.16816.F32 R108, R8.reuse, R48, R104 ;  /* 0x00000030086c723c */ /* 0x040fec0000001868 */
[C---:B------:R-:W-:Y:S06]  /*1700*/  HMMA.16816.F32 R112, R8.reuse, R54, R152 ;  /* 0x000000360870723c */ /* 0x040fec0000001898 */
[----:B--2---:R-:W-:Y:S06]  /*1710*/  HMMA.16816.F32 R96, R8, R46, R96 ;  /* 0x0000002e0860723c */ /* 0x004fec0000001860 */
[----:B------:R-:W-:Y:S06]  /*1720*/  HMMA.16816.F32 R92, R16, R52, R132 ;  /* 0x00000034105c723c */ /* 0x000fec0000001884 */
[C---:B------:R-:W-:Y:S06]  /*1730*/  HMMA.16816.F32 R100, R8.reuse, R44, R136 ;  /* 0x0000002c0864723c */ /* 0x040fec0000001888 */
[----:B------:R-:W-:Y:S06]  /*1740*/  HMMA.16816.F32 R104, R8, R50, R148 ;  /* 0x000000320868723c */ /* 0x000fec0000001894 */
[----:B------:R-:W-:Y:S06]  /*1750*/  HMMA.16816.F32 R52, R16, R54, R64 ;  /* 0x000000361034723c */ /* 0x000fec0000001840 */
[----:B-1----:R-:W-:Y:S01]  /*1760*/  HMMA.16816.F32 R8, R4, R68, R20 ;  /* 0x000000440408723c */ /* 0x002fe20000001814 */
[----:B------:R-:W-:Y:S05]  /*1770*/  LDSM.16.M88.4 R20, [R242+0x4000] ;  /* 0x00400000f214783b */ /* 0x000fea0000000200 */
[C---:B------:R-:W-:Y:S06]  /*1780*/  HMMA.16816.F32 R64, R16.reuse, R48, R140 ;  /* 0x000000301040723c */ /* 0x040fec000000188c */
[C---:B------:R-:W-:Y:S06]  /*1790*/  HMMA.16816.F32 R124, R16.reuse, R50, R124 ;  /* 0x00000032107c723c */ /* 0x040fec000000187c */
[----:B------:R-:W-:Y:S06]  /*17a0*/  HMMA.16816.F32 R132, R16, R44, R144 ;  /* 0x0000002c1084723c */ /* 0x000fec0000001890 */
[----:B------:R-:W-:Y:S01]  /*17b0*/  HMMA.16816.F32 R48, R32, R76, R56 ;  /* 0x0000004c2030723c */ /* 0x000fe20000001838 */
[----:B------:R-:W-:Y:S05]  /*17c0*/  LDSM.16.M88.4 R56, [R237+0x2000] ;  /* 0x00200000ed38783b */ /* 0x000fea0000000200 */
[----:B------:R-:W-:Y:S01]  /*17d0*/  HMMA.16816.F32 R116, R16, R46, R116 ;  /* 0x0000002e1074723c */ /* 0x000fe20000001874 */
[----:B------:R-:W1:Y:S04]  /*17e0*/  LDSM.16.M88.4 R16, [R240+0x6000] ;  /* 0x00600000f010783b */ /* 0x000e680000000200 */
[----:B------:R-:W-:Y:S01]  /*17f0*/  LDSM.16.M88.4 R44, [R40+0xa800] ;  /* 0x00a80000282c783b */ /* 0x000fe20000000200 */
[C---:B------:R-:W-:Y:S06]  /*1800*/  HMMA.16816.F32 R72, R4.reuse, R70, R72 ;  /* 0x000000460448723c */ /* 0x040fec0000001848 */
[----:B------:R-:W-:Y:S06]  /*1810*/  HMMA.16816.F32 R144, R4, R90, R96 ;  /* 0x0000005a0490723c */ /* 0x000fec0000001860 */
[C---:B------:R-:W-:Y:S06]  /*1820*/  HMMA.16816.F32 R68, R36.reuse, R70, R80 ;  /* 0x000000462444723c */ /* 0x040fec0000001850 */
[----:B------:R-:W-:Y:S06]  /*1830*/  HMMA.16816.F32 R96, R36, R14, R52 ;  /* 0x0000000e2460723c */ /* 0x000fec0000001834 */
[----:B---3--:R-:W-:Y:S01]  /*1840*/  HMMA.16816.F32 R52, R28, R76, R8 ;  /* 0x0000004c1c34723c */ /* 0x008fe20000001808 */
[----:B------:R-:W-:Y:S05]  /*1850*/  LDSM.16.M88.4 R8, [R241+0x4000] ;  /* 0x00400000f108783b */ /* 0x000fea0000000200 */
[C---:B------:R-:W-:Y:S06]  /*1860*/  HMMA.16816.F32 R128, R4.reuse, R12, R128 ;  /* 0x0000000c0480723c */ /* 0x040fec0000001880 */
[C---:B------:R-:W-:Y:S06]  /*1870*/  HMMA.16816.F32 R112, R4.reuse, R14, R112 ;  /* 0x0000000e0470723c */ /* 0x040fec0000001870 */
[C---:B------:R-:W-:Y:S06]  /*1880*/  HMMA.16816.F32 R108, R4.reuse, R60, R108 ;  /* 0x0000003c046c723c */ /* 0x040fec000000186c */
[C---:B------:R-:W-:Y:S06]  /*1890*/  HMMA.16816.F32 R104, R4.reuse, R62, R104 ;  /* 0x0000003e0468723c */ /* 0x040fec0000001868 */
[----:B------:R-:W-:Y:S06]  /*18a0*/  HMMA.16816.F32 R140, R4, R88, R100 ;  /* 0x00000058048c723c */ /* 0x000fec0000001864 */
[----:B------:R-:W-:Y:S01]  /*18b0*/  HMMA.16816.F32 R92, R36, R12, R92 ;  /* 0x0000000c245c723c */ /* 0x000fe2000000185c */
[----:B------:R-:W2:Y:S05]  /*18c0*/  LDSM.16.M88.4 R12, [R242+0x6000] ;  /* 0x00600000f20c783b */ /* 0x000eaa0000000200 */
[----:B----4-:R-:W-:Y:S01]  /*18d0*/  HMMA.16816.F32 R4, R24, R84, R48 ;  /* 0x000000541804723c */ /* 0x010fe20000001830 */
[----:B------:R-:W3:Y:S05]  /*18e0*/  LDSM.16.M88.4 R48, [R236+0x2000] ;  /* 0x00200000ec30783b */ /* 0x000eea0000000200 */
[----:B------:R-:W-:Y:S06]  /*18f0*/  HMMA.16816.F32 R136, R36, R60, R64 ;  /* 0x0000003c2488723c */ /* 0x000fec0000001840 */
[----:B------:R-:W-:Y:S06]  /*1900*/  HMMA.16816.F32 R68, R32, R78, R68 ;  /* 0x0000004e2044723c */ /* 0x000fec0000001844 */
[----:B-1----:R-:W-:Y:S01]  /*1910*/  HMMA.16816.F32 R64, R16, R84, R52 ;  /* 0x000000541040723c */ /* 0x002fe20000001834 */
[----:B------:R-:W-:Y:S05]  /*1920*/  LDSM.16.M88.4 R52, [R243+0x2800] ;  /* 0x00280000f334783b */ /* 0x000fea0000000200 */
[----:B------:R-:W-:Y:S06]  /*1930*/  HMMA.16816.F32 R124, R36, R62, R124 ;  /* 0x0000003e247c723c */ /* 0x000fec000000187c */
[----:B------:R-:W-:Y:S01]  /*1940*/  HMMA.16816.F32 R60, R20, R56, R4 ;  /* 0x00000038143c723c */ /* 0x000fe20000001804 */
[----:B------:R-:W1:Y:S05]  /*1950*/  LDSM.16.M88.4 R4, [R241+0x6000] ;  /* 0x00600000f104783b */ /* 0x000e6a0000000200 */
[----:B------:R-:W-:Y:S06]  /*1960*/  HMMA.16816.F32 R72, R28, R78, R72 ;  /* 0x0000004e1c48723c */ /* 0x000fec0000001848 */
[----:B------:R-:W-:Y:S06]  /*1970*/  HMMA.16816.F32 R68, R24, R86, R68 ;  /* 0x000000561844723c */ /* 0x000fec0000001844 */
[C---:B------:R-:W-:Y:S06]  /*1980*/  HMMA.16816.F32 R132, R36.reuse, R88, R132 ;  /* 0x000000582484723c */ /* 0x040fec0000001884 */
[----:B------:R-:W-:Y:S06]  /*1990*/  HMMA.16816.F32 R116, R36, R90, R116 ;  /* 0x0000005a2474723c */ /* 0x000fec0000001874 */
[----:B--2---:R-:W-:Y:S06]  /*19a0*/  HMMA.16816.F32 R64, R12, R56, R64 ;  /* 0x000000380c40723c */ /* 0x004fec0000001840 */
[----:B------:R-:W-:Y:S06]  /*19b0*/  HMMA.16816.F32 R36, R32, R44, R92 ;  /* 0x0000002c2024723c */ /* 0x000fec000000185c */
[----:B---3--:R-:W-:Y:S06]  /*19c0*/  HMMA.16816.F32 R80, R8, R48, R60 ;  /* 0x000000300850723c */ /* 0x008fec000000183c */
[----:B------:R-:W-:Y:S01]  /*19d0*/  HMMA.16816.F32 R72, R16, R86, R72 ;  /* 0x000000561048723c */ /* 0x000fe20000001848 */
[----:B------:R-:W-:Y:S05]  /*19e0*/  LDSM.16.M88.4 R84, [R40+0xb800] ;  /* 0x00b800002854783b */ /* 0x000fea0000000200 */
[----:B------:R-:W-:Y:S06]  /*19f0*/  HMMA.16816.F32 R60, R20, R58, R68 ;  /* 0x0000003a143c723c */ /* 0x000fec0000001844 */
[----:B-1----:R-:W-:Y:S06]  /*1a00*/  HMMA.16816.F32 R68, R4, R48, R64 ;  /* 0x000000300444723c */ /* 0x002fec0000001840 */
[----:B------:R-:W-:Y:S01]  /*1a10*/  HMMA.16816.F32 R64, R24, R52, R36 ;  /* 0x000000341840723c */ /* 0x000fe20000001824 */
[----:B------:R-:W1:Y:S01]  /*1a20*/  LDSM.16.M88.4 R36, [R237+0x2800] ;  /* 0x00280000ed24783b */ /* 0x000e620000000200 */
[----:B------:R-:W-:-:S04]  /*1a30*/  FMUL.FTZ R0, R80, UR4 ;  /* 0x0000000450007c20 */ /* 0x000fc80008410000 */
[C---:B------:R-:W-:Y:S01]  /*1a40*/  HMMA.16816.F32 R76, R28.reuse, R44, R128 ;  /* 0x0000002c1c4c723c */ /* 0x040fe20000001880 */
[----:B------:R2:W-:Y:S05]  /*1a50*/  MUFU.TANH R152, R0 ;  /* 0x0000000000987308 */ /* 0x0005ea0000002400 */
[-C--:B------:R-:W-:Y:S06]  /*1a60*/  HMMA.16816.F32 R100, R28, R46.reuse, R112 ;  /* 0x0000002e1c64723c */ /* 0x080fec0000001870 */
[----:B------:R-:W-:Y:S01]  /*1a70*/  HMMA.16816.F32 R88, R32, R46, R96 ;  /* 0x0000002e2058723c */ /* 0x000fe20000001860 */
[----:B------:R-:W3:Y:S04]  /*1a80*/  LDSM.16.M88.4 R44, [R40+0xb000] ;  /* 0x00b00000282c783b */ /* 0x000ee80000000200 */
[----:B------:R-:W4:Y:S01]  /*1a90*/  LDSM.16.M88.4 R40, [R236+0x2800] ;  /* 0x00280000ec28783b */ /* 0x000f220000000200 */
[----:B--2---:R-:W-:Y:S01]  /*1aa0*/  FMUL.FTZ R0, R81, UR4 ;  /* 0x0000000451007c20 */ /* 0x004fe20008410000 */
[----:B------:R-:W-:Y:S03]  /*1ab0*/  HMMA.16816.F32 R72, R12, R58, R72 ;  /* 0x0000003a0c48723c */ /* 0x000fe60000001848 */
[----:B------:R2:W-:Y:S03]  /*1ac0*/  MUFU.TANH R151, R0 ;  /* 0x0000000000977308 */ /* 0x0005e60000002400 */
[----:B------:R-:W-:Y:S06]  /*1ad0*/  HMMA.16816.F32 R60, R8, R50, R60 ;  /* 0x00000032083c723c */ /* 0x000fec000000183c */
[----:B------:R-:W-:Y:S06]  /*1ae0*/  HMMA.16816.F32 R56, R16, R52, R76 ;  /* 0x000000341038723c */ /* 0x000fec000000184c */
[----:B-1----:R-:W-:Y:S01]  /*1af0*/  HMMA.16816.F32 R64, R20, R36, R64 ;  /* 0x000000241440723c */ /* 0x002fe20000001840 */
[----:B--2---:R-:W-:-:S04]  /*1b00*/  FMUL.FTZ R0, R82, UR4 ;  /* 0x0000000452007c20 */ /* 0x004fc80008410000 */
[----:B------:R1:W-:Y:S01]  /*1b10*/  MUFU.TANH R153, R0 ;  /* 0x0000000000997308 */ /* 0x0003e20000002400 */
[----:B------:R-:W-:Y:S06]  /*1b20*/  HMMA.16816.F32 R72, R4, R50, R72 ;  /* 0x000000320448723c */ /* 0x000fec0000001848 */
[----:B------:R-:W-:Y:S06]  /*1b30*/  HMMA.16816.F32 R76, R32, R84, R132 ;  /* 0x00000054204c723c */ /* 0x000fec0000001884 */
[----:B---3--:R-:W-:Y:S01]  /*1b40*/  HMMA.16816.F32 R92, R28, R44, R108 ;  /* 0x0000002c1c5c723c */ /* 0x008fe2000000186c */
[----:B-1----:R-:W-:-:S05]  /*1b50*/  FMUL.FTZ R0, R83, UR4 ;  /* 0x0000000453007c20 */ /* 0x002fca0008410000 */
[C---:B------:R-:W-:Y:S01]  /*1b60*/  HMMA.16816.F32 R108, R28.reuse, R84, R140 ;  /* 0x000000541c6c723c */ /* 0x040fe2000000188c */
[----:B------:R1:W-:Y:S05]  /*1b70*/  MUFU.TANH R150, R0 ;  /* 0x0000000000967308 */ /* 0x0003ea0000002400 */
[C---:B------:R-:W-:Y:S06]  /*1b80*/  HMMA.16816.F32 R96, R28.reuse, R46, R104 ;  /* 0x0000002e1c60723c */ /* 0x040fec0000001868 */
[----:B------:R-:W-:Y:S01]  /*1b90*/  HMMA.16816.F32 R104, R28, R86, R144 ;  /* 0x000000561c68723c */ /* 0x000fe20000001890 */
[----:B------:R-:W2:Y:S05]  /*1ba0*/  LDSM.16.M88.4 R28, [R243+0x3000] ;  /* 0x00300000f31c783b */ /* 0x000eaa0000000200 */
[----:B------:R-:W-:Y:S01]  /*1bb0*/  HMMA.16816.F32 R48, R12, R36, R56 ;  /* 0x000000240c30723c */ /* 0x000fe20000001838 */
[----:B-1----:R-:W-:-:S04]  /*1bc0*/  FMUL.FTZ R0, R68, UR4 ;  /* 0x0000000444007c20 */ /* 0x002fc80008410000 */
[----:B------:R1:W-:Y:S01]  /*1bd0*/  MUFU.TANH R131, R0 ;  /* 0x0000000000837308 */ /* 0x0003e20000002400 */
[----:B------:R-:W-:Y:S06]  /*1be0*/  HMMA.16816.F32 R56, R24, R54, R88 ;  /* 0x000000361838723c */ /* 0x000fec0000001858 */
[----:B----4-:R-:W-:Y:S06]  /*1bf0*/  HMMA.16816.F32 R64, R8, R40, R64 ;  /* 0x000000280840723c */ /* 0x010fec0000001840 */
[----:B------:R-:W-:Y:S01]  /*1c00*/  HMMA.16816.F32 R52, R16, R54, R100 ;  /* 0x000000361034723c */ /* 0x000fe20000001864 */
[----:B-1----:R-:W-:-:S05]  /*1c10*/  FMUL.FTZ R0, R69, UR4 ;  /* 0x0000000445007c20 */ /* 0x002fca0008410000 */
[----:B------:R-:W-:Y:S01]  /*1c20*/  HMMA.16816.F32 R80, R32, R46, R124 ;  /* 0x0000002e2050723c */ /* 0x000fe2000000187c */
[----:B------:R1:W-:-:S15]  /*1c30*/  MUFU.TANH R149, R0 ;  /* 0x0000000000957308 */ /* 0x0003de0000002400 */
[----:B------:R-:W-:-:S02]  /*1c40*/  NOP ;  /* 0x0000000000007918 */ /* 0x000fc40000000000 */
[----:B------:R-:W-:Y:S01]  /*1c50*/  HMMA.16816.F32 R52, R12, R38, R52 ;  /* 0x000000260c34723c */ /* 0x000fe20000001834 */
[----:B-1----:R-:W-:-:S04]  /*1c60*/  FMUL.FTZ R0, R70, UR4 ;  /* 0x0000000446007c20 */ /* 0x002fc80008410000 */
[----:B------:R1:W-:Y:S02]  /*1c70*/  MUFU.TANH R148, R0 ;  /* 0x0000000000947308 */ /* 0x0003e40000002400 */
[----:B-1----:R-:W-:Y:S02]  /*1c80*/  FMUL.FTZ R0, R71, UR4 ;  /* 0x0000000447007c20 */ /* 0x002fe40008410000 */
[----:B------:R-:W-:Y:S04]  /*1c90*/  HMMA.16816.F32 R68, R4, R40, R48 ;  /* 0x000000280444723c */ /* 0x000fe80000001830 */
[----:B------:R1:W-:Y:S02]  /*1ca0*/  MUFU.TANH R143, R0 ;  /* 0x00000000008f7308 */ /* 0x0003e40000002400 */
[----:B------:R-:W-:Y:S01]  /*1cb0*/  HMMA.16816.F32 R48, R20, R38, R56 ;  /* 0x000000261430723c */ /* 0x000fe20000001838 */
[----:B------:R-:W-:Y:S08]  /*1cc0*/  LDSM.16.M88.4 R36, [R243+0x3800] ;  /* 0x00380000f324783b */ /* 0x000ff00000000200 */
[----:B------:R-:W-:Y:S01]  /*1cd0*/  HMMA.16816.F32 R52, R4, R42, R52 ;  /* 0x0000002a0434723c */ /* 0x000fe20000001834 */
[----:B-1----:R-:W-:-:S04]  /*1ce0*/  FMUL.FTZ R0, R60, UR4 ;  /* 0x000000043c007c20 */ /* 0x002fc80008410000 */
[----:B------:R1:W-:Y:S02]  /*1cf0*/  MUFU.TANH R141, R0 ;  /* 0x00000000008d7308 */ /* 0x0003e40000002400 */
[----:B-1----:R-:W-:-:S06]  /*1d00*/  FMUL.FTZ R0, R61, UR4 ;  /* 0x000000043d007c20 */ /* 0x002fcc0008410000 */
[----:B------:R1:W-:Y:S02]  /*1d10*/  MUFU.TANH R142, R0 ;  /* 0x00000000008e7308 */ /* 0x0003e40000002400 */
[----:B-1----:R-:W-:-:S06]  /*1d20*/  FMUL.FTZ R0, R62, UR4 ;  /* 0x000000043e007c20 */ /* 0x002fcc0008410000 */
[----:B------:R1:W3:Y:S02]  /*1d30*/  MUFU.TANH R130, R0 ;  /* 0x0000000000827308 */ /* 0x0002e40000002400 */
[----:B-1----:R-:W-:Y:S02]  /*1d40*/  FMUL.FTZ R0, R63, UR4 ;  /* 0x000000043f007c20 */ /* 0x002fe40008410000 */
[----:B------:R-:W-:Y:S01]  /*1d50*/  HMMA.16816.F32 R60, R32, R44, R136 ;  /* 0x0000002c203c723c */ /* 0x000fe20000001888 */
[----:B------:R-:W1:Y:S03]  /*1d60*/  LDSM.16.M88.4 R44, [R237+0x3000] ;  /* 0x00300000ed2c783b */ /* 0x000e660000000200 */
[----:B------:R4:W-:Y:S02]  /*1d70*/  MUFU.TANH R140, R0 ;  /* 0x00000000008c7308 */ /* 0x0009e40000002400 */
[----:B----4-:R-:W-:-:S06]  /*1d80*/  FMUL.FTZ R0, R72, UR4 ;  /* 0x0000000448007c20 */ /* 0x010fcc0008410000 */
[----:B------:R4:W5:-:S12]  /*1d90*/  MUFU.TANH R128, R0 ;  /* 0x0000000000807308 */ /* 0x0009580000002400 */
[----:B--2---:R-:W-:Y:S01]  /*1da0*/  HMMA.16816.F32 R56, R24, R28, R60 ;  /* 0x0000001c1838723c */ /* 0x004fe2000000183c */
[----:B------:R-:W2:Y:S01]  /*1db0*/  LDSM.16.M88.4 R60, [R236+0x3000] ;  /* 0x00300000ec3c783b */ /* 0x000ea20000000200 */
[----:B----4-:R-:W-:-:S04]  /*1dc0*/  FMUL.FTZ R0, R73, UR4 ;  /* 0x0000000449007c20 */ /* 0x010fc80008410000 */
[----:B------:R4:W-:Y:S02]  /*1dd0*/  MUFU.TANH R129, R0 ;  /* 0x0000000000817308 */ /* 0x0009e40000002400 */
[----:B----4-:R-:W-:-:S06]  /*1de0*/  FMUL.FTZ R0, R74, UR4 ;  /* 0x000000044a007c20 */ /* 0x010fcc0008410000 */
[----:B------:R4:W5:Y:S02]  /*1df0*/  MUFU.TANH R115, R0 ;  /* 0x0000000000737308 */ /* 0x0009640000002400 */
[----:B----4-:R-:W-:Y:S02]  /*1e00*/  FMUL.FTZ R0, R75, UR4 ;  /* 0x000000044b007c20 */ /* 0x010fe40008410000 */
[----:B------:R-:W-:Y:S04]  /*1e10*/  HMMA.16816.F32 R72, R16, R30, R96 ;  /* 0x0000001e1048723c */ /* 0x000fe80000001860 */
[----:B------:R4:W5:Y:S02]  /*1e20*/  MUFU.TANH R122, R0 ;  /* 0x00000000007a7308 */ /* 0x0009640000002400 */
[----:B----4-:R-:W-:-:S06]  /*1e30*/  FMUL.FTZ R0, R64, UR4 ;  /* 0x0000000440007c20 */ /* 0x010fcc0008410000 */
[----:B------:R4:W5:Y:S02]  /*1e40*/  MUFU.TANH R114, R0 ;  /* 0x0000000000727308 */ /* 0x0009640000002400 */
[----:B----4-:R-:W-:-:S06]  /*1e50*/  FMUL.FTZ R0, R65, UR4 ;  /* 0x0000000441007c20 */ /* 0x010fcc0008410000 */
[----:B------:R4:W-:Y:S02]  /*1e60*/  MUFU.TANH R123, R0 ;  /* 0x00000000007b7308 */ /* 0x0009e40000002400 */
[----:B----4-:R-:W-:-:S06]  /*1e70*/  FMUL.FTZ R0, R66, UR4 ;  /* 0x0000000442007c20 */ /* 0x010fcc0008410000 */
[----:B------:R4:W-:Y:S02]  /*1e80*/  MUFU.TANH R113, R0 ;  /* 0x0000000000717308 */ /* 0x0009e40000002400 */
[----:B----4-:R-:W-:Y:S02]  /*1e90*/  FMUL.FTZ R0, R67, UR4 ;  /* 0x0000000443007c20 */ /* 0x010fe40008410000 */
[----:B------:R-:W-:Y:S04]  /*1ea0*/  HMMA.16816.F32 R64, R8, R42, R48 ;  /* 0x0000002a0840723c */ /* 0x000fe80000001830 */
[----:B------:R4:W-:Y:S02]  /*1eb0*/  MUFU.TANH R121, R0 ;  /* 0x0000000000797308 */ /* 0x0009e40000002400 */
[----:B------:R-:W-:Y:S06]  /*1ec0*/  HMMA.16816.F32 R48, R16, R28, R92 ;  /* 0x0000001c1030723c */ /* 0x000fec000000185c */
[----:B-1----:R-:W-:Y:S06]  /*1ed0*/  HMMA.16816.F32 R40, R20, R44, R56 ;  /* 0x0000002c1428723c */ /* 0x002fec0000001838 */
[----:B------:R-:W-:Y:S01]  /*1ee0*/  HMMA.16816.F32 R28, R24, R30, R80 ;  /* 0x0000001e181c723c */ /* 0x000fe20000001850 */
[----:B----4-:R-:W-:-:S04]  /*1ef0*/  FMUL.FTZ R0, R68, UR4 ;  /* 0x0000000444007c20 */ /* 0x010fc80008410000 */
[----:B------:R1:W4:Y:S02]  /*1f00*/  MUFU.TANH R102, R0 ;  /* 0x0000000000667308 */ /* 0x0003240000002400 */
[----:B-1----:R-:W-:-:S15]  /*1f10*/  FMUL.FTZ R0, R69, UR4 ;  /* 0x0000000445007c20 */ /* 0x002fde0008410000 */
[----:B------:R-:W-:-:S02]  /*1f20*/  NOP ;  /* 0x0000000000007918 */ /* 0x000fc40000000000 */
[----:B------:R-:W-:Y:S01]  /*1f30*/  HMMA.16816.F32 R28, R20, R46, R28 ;  /* 0x0000002e141c723c */ /* 0x000fe2000000181c */
[----:B------:R1:W-:Y:S02]  /*1f40*/  MUFU.TANH R112, R0 ;  /* 0x0000000000707308 */ /* 0x0003e40000002400 */
[----:B-1----:R-:W-:-:S06]  /*1f50*/  FMUL.FTZ R0, R70, UR4 ;  /* 0x0000000446007c20 */ /* 0x002fcc0008410000 */
[----:B------:R1:W4:Y:S02]  /*1f60*/  MUFU.TANH R100, R0 ;  /* 0x0000000000647308 */ /* 0x0003240000002400 */
[----:B-1----:R-:W-:Y:S02]  /*1f70*/  FMUL.FTZ R0, R71, UR4 ;  /* 0x0000000447007c20 */ /* 0x002fe40008410000 */
[----:B------:R-:W-:Y:S04]  /*1f80*/  HMMA.16816.F32 R68, R32, R86, R116 ;  /* 0x000000562044723c */ /* 0x000fe80000001874 */
[----:B------:R1:W-:Y:S02]  /*1f90*/  MUFU.TANH R101, R0 ;  /* 0x0000000000657308 */ /* 0x0003e40000002400 */
[----:B------:R-:W-:Y:S06]  /*1fa0*/  HMMA.16816.F32 R32, R12, R44, R48 ;  /* 0x0000002c0c20723c */ /* 0x000fec0000001830 */
[----:B--2---:R-:W-:Y:S01]  /*1fb0*/  HMMA.16816.F32 R48, R8, R60, R40 ;  /* 0x0000003c0830723c */ /* 0x004fe20000001828 */
[----:B------:R-:W2:Y:S05]  /*1fc0*/  LDSM.16.M88.4 R40, [R237+0x3800] ;  /* 0x00380000ed28783b */ /* 0x000eaa0000000200 */
[----:B------:R-:W-:Y:S01]  /*1fd0*/  HMMA.16816.F32 R84, R16, R38, R104 ;  /* 0x000000261054723c */ /* 0x000fe20000001868 */
[----:B-1----:R-:W-:-:S04]  /*1fe0*/  FMUL.FTZ R0, R64, UR4 ;  /* 0x0000000440007c20 */ /* 0x002fc80008410000 */
[----:B------:R1:W-:Y:S07]  /*1ff0*/  MUFU.TANH R95, R0 ;  /* 0x00000000005f7308 */ /* 0x0003ee0000002400 */
[----:B------:R-:W-:Y:S06]  /*2000*/  HMMA.16816.F32 R56, R4, R60, R32 ;  /* 0x0000003c0438723c */ /* 0x000fec0000001820 */
        /* <DEDUP_REMOVED lines=10> */
[----:B------:R1:W-:Y:S03]  /*20b0*/  MUFU.TANH R90, R0 ;  /* 0x00000000005a7308 */ /* 0x0003e60000002400 */
[----:B------:R-:W-:Y:S01]  /*20c0*/  FMUL.FTZ R16, R55, UR4 ;  /* 0x0000000437107c20 */ /* 0x000fe20008410000 */
[----:B------:R-:W-:Y:S01]  /*20d0*/  FMUL.FTZ R18, R51, UR4 ;  /* 0x0000000433127c20 */ /* 0x000fe20008410000 */
[----:B------:R-:W-:-:S03]  /*20e0*/  IMAD.SHL.U32 R19, R162, 0x2, RZ ;  /* 0x00000002a2137824 */ /* 0x000fc600078e00ff */
[----:B------:R3:W-:Y:S02]  /*20f0*/  MUFU.TANH R92, R16 ;  /* 0x00000010005c7308 */ /* 0x0007e40000002400 */
[----:B------:R-:W-:Y:S01]  /*2100*/  LOP3.LUT R19, R19, 0x6, RZ, 0xc0, !PT ;  /* 0x0000000613137812 */ /* 0x000fe200078ec0ff */
[----:B-1----:R-:W-:-:S05]  /*2110*/  FMUL.FTZ R0, R52, UR4 ;  /* 0x0000000434007c20 */ /* 0x002fca0008410000 */
[----:B------:R1:W4:Y:S04]  /*2120*/  MUFU.TANH R93, R0 ;  /* 0x00000000005d7308 */ /* 0x0003280000002400 */
[----:B--2---:R-:W-:Y:S01]  /*2130*/  HMMA.16816.F32 R28, R12, R40, R64 ;  /* 0x000000280c1c723c */ /* 0x004fe20000001840 */
[----:B---3--:R-:W-:-:S04]  /*2140*/  FMUL.FTZ R16, R48, UR4 ;  /* 0x0000000430107c20 */ /* 0x008fc80008410000 */
[----:B------:R2:W3:Y:S01]  /*2150*/  MUFU.TANH R91, R16 ;  /* 0x00000010005b7308 */ /* 0x0004e20000002400 */
[----:B-1----:R-:W-:-:S07]  /*2160*/  FMUL.FTZ R0, R53, UR4 ;  /* 0x0000000435007c20 */ /* 0x002fce0008410000 */
[----:B------:R1:W-:Y:S01]  /*2170*/  MUFU.TANH R89, R0 ;  /* 0x0000000000597308 */ /* 0x0003e20000002400 */
[----:B--2---:R-:W-:Y:S02]  /*2180*/  IMAD R16, R161, 0x10, R164 ;  /* 0x00000010a1107824 */ /* 0x004fe400078e02a4 */
[----:B-1----:R-:W-:Y:S02]  /*2190*/  FMUL.FTZ R0, R54, UR4 ;  /* 0x0000000436007c20 */ /* 0x002fe40008410000 */
[C---:B------:R-:W-:Y:S03]  /*21a0*/  HMMA.16816.F32 R52, R24.reuse, R36, R76 ;  /* 0x000000241834723c */ /* 0x040fe6000000184c */
[----:B------:R1:W-:Y:S03]  /*21b0*/  MUFU.TANH R77, R18 ;  /* 0x00000012004d7308 */ /* 0x0003e60000002400 */
[----:B------:R-:W-:Y:S05]  /*21c0*/  HMMA.16816.F32 R36, R24, R38, R68 ;  /* 0x000000261824723c */ /* 0x000fea0000001844 */
[----:B------:R2:W3:Y:S01]  /*21d0*/  MUFU.TANH R88, R0 ;  /* 0x0000000000587308 */ /* 0x0004e20000002400 */
[----:B-1----:R-:W-:-:S07]  /*21e0*/  FMUL.FTZ R18, R56, UR4 ;  /* 0x0000000438127c20 */ /* 0x002fce0008410000 */
[----:B------:R1:W-:Y:S01]  /*21f0*/  MUFU.TANH R82, R18 ;  /* 0x0000001200527308 */ /* 0x0003e20000002400 */
[----:B--2---:R-:W-:-:S10]  /*2200*/  LOP3.LUT R0, R163, 0xffffffe0, RZ, 0xc0, !PT ;  /* 0xffffffe0a3007812 */ /* 0x004fd400078ec0ff */
[----:B------:R-:W-:Y:S01]  /*2210*/  HMMA.16816.F32 R36, R20, R42, R36 ;  /* 0x0000002a1424723c */ /* 0x000fe20000001824 */
[----:B------:R-:W-:-:S05]  /*2220*/  IMAD.IADD R0, R162, 0x1, -R0 ;  /* 0x00000001a2007824 */ /* 0x000fca00078e0a00 */
[----:B------:R-:W-:Y:S01]  /*2230*/  SHF.R.S32.HI R17, RZ, 0x1f, R0 ;  /* 0x0000001fff117819 */ /* 0x000fe20000011400 */
[----:B-1----:R-:W-:-:S03]  /*2240*/  FMUL.FTZ R18, R59, UR4 ;  /* 0x000000043b127c20 */ /* 0x002fc60008410000 */
[----:B------:R-:W-:Y:S01]  /*2250*/  LEA.HI R0, R17, R0, RZ, 0x2 ;  /* 0x0000000011007211 */ /* 0x000fe200078f10ff */
[----:B------:R-:W-:Y:S01]  /*2260*/  FMUL.FTZ R17, R49, UR4 ;  /* 0x0000000431117c20 */ /* 0x000fe20008410000 */
[----:B------:R-:W-:Y:S02]  /*2270*/  MUFU.TANH R137, R18 ;  /* 0x0000001200897308 */ /* 0x000fe40000002400 */
[----:B------:R-:W-:-:S04]  /*2280*/  SHF.R.S32.HI R0, RZ, 0x2, R0 ;  /* 0x00000002ff007819 */ /* 0x000fc80000011400 */
[----:B------:R-:W-:Y:S02]  /*2290*/  IADD3 R0, R16, 0x1, R0 ;  /* 0x0000000110007810 */ /* 0x000fe40007ffe000 */
[----:B------:R1:W-:Y:S02]  /*22a0*/  MUFU.TANH R83, R17 ;  /* 0x0000001100537308 */ /* 0x0003e40000002400 */
[----:B------:R-:W-:-:S05]  /*22b0*/  IADD3 R0, R120, -UR17, R0 ;  /* 0x8000001178007c10 */ /* 0x000fca000fffe000 */
[----:B------:R-:W-:Y:S02]  /*22c0*/  VIADD R16, R0, UR16 ;  /* 0x0000001000107c36 */ /* 0x000fe40008000000 */
[----:B------:R-:W-:-:S03]  /*22d0*/  IMAD R0, R165, 0x40, R19 ;  /* 0x00000040a5007824 */ /* 0x000fc600078e0213 */
[----:B------:R-:W-:Y:S01]  /*22e0*/  VIMNMX R24, R16, R120, PT ;  /* 0x0000007810187248 */ /* 0x000fe20003fe0100 */
[----:B------:R-:W-:Y:S01]  /*22f0*/  VIADD R19, R0, 0x30 ;  /* 0x0000003000137836 */ /* 0x000fe20000000000 */
[C-C-:B------:R-:W-:Y:S02]  /*2300*/  VIADDMNMX R25, R16.reuse, 0x8, R120.reuse, PT ;  /* 0x0000000810197846 */ /* 0x140fe40003800178 */
[--C-:B------:R-:W-:Y:S01]  /*2310*/  VIADDMNMX R26, R16, 0x40, R120.reuse, PT ;  /* 0x00000040101a7846 */ /* 0x100fe20003800178 */
[----:B-1----:R-:W-:Y:S01]  /*2320*/  FMUL.FTZ R17, R50, UR4 ;  /* 0x0000000432117c20 */ /* 0x002fe20008410000 */
[----:B------:R-:W-:Y:S01]  /*2330*/  VIADDMNMX R27, R16, 0x48, R120, PT ;  /* 0x00000048101b7846 */ /* 0x000fe20003800178 */
[----:B------:R-:W-:Y:S01]  /*2340*/  HMMA.16816.F32 R48, R20, R40, R52 ;  /* 0x000000281430723c */ /* 0x000fe20000001834 */
[----:B------:R-:W1:Y:S01]  /*2350*/  LDSM.16.M88.4 R20, [R236+0x3800] ;  /* 0x00380000ec14783b */ /* 0x000e620000000200 */
[----:B------:R2:W-:Y:S01]  /*2360*/  MUFU.TANH R78, R17 ;  /* 0x00000011004e7308 */ /* 0x0005e20000002400 */
[----:B------:R-:W-:Y:S01]  /*2370*/  VIADD R16, R0, 0x8 ;  /* 0x0000000800107836 */ /* 0x000fe20000000000 */
[----:B------:R-:W-:-:S04]  /*2380*/  DEPBAR.LE SB0, 0x0 ;  /* 0x000080000000791a */ /* 0x000fc80000000000 */
[----:B------:R-:W-:Y:S01]  /*2390*/  BAR.SYNC.DEFER_BLOCKING 0x0 ;  /* 0x0000000000007b1d */ /* 0x000fe20000010000 */
[C---:B------:R-:W-:Y:S01]  /*23a0*/  ISETP.GE.AND P6, PT, R16.reuse, R24, PT ;  /* 0x000000181000720c */ /* 0x040fe20003fc6270 */
[----:B------:R-:W-:Y:S01]  /*23b0*/  HMMA.16816.F32 R52, R12, R42, R84 ;  /* 0x0000002a0c34723c */ /* 0x000fe20000001854 */
[C---:B------:R-:W-:Y:S02]  /*23c0*/  ISETP.GE.AND P4, PT, R16.reuse, R25, PT ;  /* 0x000000191000720c */ /* 0x040fe40003f86270 */
[----:B------:R-:W-:Y:S02]  /*23d0*/  ISETP.GE.AND P2, PT, R16, R26, PT ;  /* 0x0000001a1000720c */ /* 0x000fe40003f46270 */
[----:B------:R-:W-:Y:S02]  /*23e0*/  FSEL R68, R130, -INF , !P4 ;  /* 0xff80000082447808 */ /* 0x000fe40006000000 */
[----:B-----5:R-:W-:Y:S01]  /*23f0*/  FSEL R70, R128, -INF , !P2 ;  /* 0xff80000080467808 */ /* 0x020fe20005000000 */
[----:B------:R-:W-:Y:S01]  /*2400*/  FMUL.FTZ R12, R47, UR4 ;  /* 0x000000042f0c7c20 */ /* 0x000fe20008410000 */
[----:B--2---:R-:W-:-:S02]  /*2410*/  VIADD R17, R0, 0x1 ;  /* 0x0000000100117836 */ /* 0x004fc40000000000 */
[----:B------:R-:W-:Y:S01]  /*2420*/  FMUL.FTZ R13, R32, UR4 ;  /* 0x00000004200d7c20 */ /* 0x000fe20008410000 */
[----:B------:R-:W-:Y:S02]  /*2430*/  VIADD R14, R0, 0x29 ;  /* 0x00000029000e7836 */ /* 0x000fe40000000000 */
[C---:B------:R-:W-:Y:S01]  /*2440*/  ISETP.GE.AND P5, PT, R17.reuse, R24, PT ;  /* 0x000000181100720c */ /* 0x040fe20003fa6270 */
[----:B------:R2:W-:Y:S01]  /*2450*/  MUFU.TANH R65, R13 ;  /* 0x0000000d00417308 */ /* 0x0005e20000002400 */
[C---:B------:R-:W-:Y:S02]  /*2460*/  ISETP.GE.AND P0, PT, R17.reuse, R25, PT ;  /* 0x000000191100720c */ /* 0x040fe40003f06270 */
[C---:B------:R-:W-:Y:S02]  /*2470*/  ISETP.GE.AND P3, PT, R17.reuse, R26, PT ;  /* 0x0000001a1100720c */ /* 0x040fe40003f66270 */
[----:B------:R-:W-:Y:S01]  /*2480*/  ISETP.GE.AND P1, PT, R17, R27, PT ;  /* 0x0000001b1100720c */ /* 0x000fe20003f26270 */
[----:B------:R-:W-:Y:S01]  /*2490*/  FMUL.FTZ R17, R57, UR4 ;  /* 0x0000000439117c20 */ /* 0x000fe20008410000 */
[----:B------:R-:W-:-:S02]  /*24a0*/  FSEL R60, R151, -INF , !P5 ;  /* 0xff800000973c7808 */ /* 0x000fc40006800000 */
[----:B------:R-:W-:Y:S01]  /*24b0*/  ISETP.GE.AND P5, PT, R16, R27, PT ;  /* 0x0000001b1000720c */ /* 0x000fe20003fa6270 */
[----:B------:R-:W-:Y:S01]  /*24c0*/  VIADD R16, R0, 0x9 ;  /* 0x0000000900107836 */ /* 0x000fe20000000000 */
[----:B------:R5:W-:Y:S01]  /*24d0*/  MUFU.TANH R79, R17 ;  /* 0x00000011004f7308 */ /* 0x000be20000002400 */
[----:B------:R-:W-:Y:S02]  /*24e0*/  FSEL R69, R150, -INF , !P0 ;  /* 0xff80000096457808 */ /* 0x000fe40004000000 */
[----:B------:R-:W-:Y:S01]  /*24f0*/  FSEL R71, R149, -INF , !P3 ;  /* 0xff80000095477808 */ /* 0x000fe20005800000 */
[C---:B-1----:R-:W-:Y:S01]  /*2500*/  HMMA.16816.F32 R40, R8.reuse, R20, R48 ;  /* 0x000000140828723c */ /* 0x042fe20000001830 */
[----:B------:R-:W-:Y:S01]  /*2510*/  FSEL R74, R143, -INF , !P1 ;  /* 0xff8000008f4a7808 */ /* 0x000fe20004800000 */
[----:B--2---:R-:W-:Y:S01]  /*2520*/  VIADD R13, R0, 0x28 ;  /* 0x00000028000d7836 */ /* 0x004fe20000000000 */
[C---:B------:R-:W-:Y:S01]  /*2530*/  ISETP.GE.AND P0, PT, R16.reuse, R24, PT ;  /* 0x000000181000720c */ /* 0x040fe20003f06270 */
[----:B------:R1:W-:Y:S01]  /*2540*/  MUFU.TANH R51, R12 ;  /* 0x0000000c00337308 */ /* 0x0003e20000002400 */
[C---:B------:R-:W-:Y:S01]  /*2550*/  ISETP.GE.AND P3, PT, R16.reuse, R25, PT ;  /* 0x000000191000720c */ /* 0x040fe20003f66270 */
[----:B------:R-:W-:Y:S01]  /*2560*/  HMMA.16816.F32 R36, R8, R22, R36 ;  /* 0x000000160824723c */ /* 0x000fe20000001824 */
[----:B------:R-:W-:-:S02]  /*2570*/  ISETP.GE.AND P1, PT, R16, R26, PT ;  /* 0x0000001a1000720c */ /* 0x000fc40003f26270 */
[----:B------:R-:W-:Y:S02]  /*2580*/  FSEL R73, R115, -INF , !P5 ;  /* 0xff80000073497808 */ /* 0x000fe40006800000 */
[----:B------:R-:W-:Y:S01]  /*2590*/  FSEL R57, R142, -INF , !P0 ;  /* 0xff8000008e397808 */ /* 0x000fe20004000000 */
[----:B-----5:R-:W-:Y:S01]  /*25a0*/  FMUL.FTZ R17, R58, UR4 ;  /* 0x000000043a117c20 */ /* 0x020fe20008410000 */
[----:B------:R-:W-:Y:S01]  /*25b0*/  FSEL R58, R141, -INF , !P6 ;  /* 0xff8000008d3a7808 */ /* 0x000fe20007000000 */
[----:B------:R-:W-:Y:S01]  /*25c0*/  FMUL.FTZ R8, R33, UR4 ;  /* 0x0000000421087c20 */ /* 0x000fe20008410000 */
[----:B------:R-:W-:Y:S01]  /*25d0*/  ISETP.GE.AND P6, PT, R16, R27, PT ;  /* 0x0000001b1000720c */ /* 0x000fe20003fc6270 */
[----:B------:R-:W-:Y:S01]  /*25e0*/  VIADD R16, R0, 0x10 ;  /* 0x0000001000107836 */ /* 0x000fe20000000000 */
[----:B------:R-:W-:Y:S01]  /*25f0*/  FSEL R62, R140, -INF , !P3 ;  /* 0xff8000008c3e7808 */ /* 0x000fe20005800000 */
[----:B------:R2:W-:Y:S01]  /*2600*/  MUFU.TANH R138, R17 ;  /* 0x00000011008a7308 */ /* 0x0005e20000002400 */
[----:B------:R-:W-:Y:S01]  /*2610*/  FSEL R67, R129, -INF , !P1 ;  /* 0xff80000081437808 */ /* 0x000fe20004800000 */
[----:B------:R-:W-:Y:S01]  /*2620*/  VIADD R9, R0, 0x20 ;  /* 0x0000002000097836 */ /* 0x000fe20000000000 */
[----:B------:R-:W-:Y:S01]  /*2630*/  ISETP.GE.AND P4, PT, R16, R24, PT ;  /* 0x000000181000720c */ /* 0x000fe20003f86270 */
[----:B-1----:R-:W-:Y:S01]  /*2640*/  VIADD R12, R0, 0x19 ;  /* 0x00000019000c7836 */ /* 0x002fe20000000000 */
[C---:B------:R-:W-:Y:S01]  /*2650*/  ISETP.GE.AND P2, PT, R16.reuse, R25, PT ;  /* 0x000000191000720c */ /* 0x040fe20003f46270 */
[----:B------:R-:W-:Y:S01]  /*2660*/  FMUL.FTZ R10, R41, UR4 ;  /* 0x00000004290a7c20 */ /* 0x000fe20008410000 */
[C---:B------:R-:W-:Y:S01]  /*2670*/  ISETP.GE.AND P5, PT, R16.reuse, R26, PT ;  /* 0x0000001a1000720c */ /* 0x040fe20003fa6270 */
[----:B------:R1:W-:Y:S01]  /*2680*/  MUFU.TANH R64, R8 ;  /* 0x0000000800407308 */ /* 0x0003e20000002400 */
[----:B------:R-:W-:Y:S01]  /*2690*/  ISETP.GE.AND P0, PT, R16, R27, PT ;  /* 0x0000001b1000720c */ /* 0x000fe20003f06270 */
[----:B------:R-:W-:Y:S01]  /*26a0*/  VIADD R16, R0, 0x11 ;  /* 0x0000001100107836 */ /* 0x000fe20000000000 */
[----:B------:R-:W-:-:S02]  /*26b0*/  FSEL R72, R122, -INF , !P6 ;  /* 0xff8000007a487808 */ /* 0x000fc40007000000 */
[----:B------:R-:W-:Y:S02]  /*26c0*/  FSEL R56, R114, -INF , !P4 ;  /* 0xff80000072387808 */ /* 0x000fe40006000000 */
[C---:B------:R-:W-:Y:S02]  /*26d0*/  ISETP.GE.AND P3, PT, R16.reuse, R24, PT ;  /* 0x000000181000720c */ /* 0x040fe40003f66270 */
[----:B------:R-:W-:Y:S01]  /*26e0*/  ISETP.GE.AND P1, PT, R16, R25, PT ;  /* 0x000000191000720c */ /* 0x000fe20003f26270 */
[----:B--2---:R-:W-:Y:S01]  /*26f0*/  FMUL.FTZ R17, R44, UR4 ;  /* 0x000000042c117c20 */ /* 0x004fe20008410000 */
[C---:B------:R-:W-:Y:S02]  /*2700*/  ISETP.GE.AND P6, PT, R16.reuse, R26, PT ;  /* 0x0000001a1000720c */ /* 0x040fe40003fc6270 */
[----:B------:R-:W-:Y:S01]  /*2710*/  ISETP.GE.AND P4, PT, R16, R27, PT ;  /* 0x0000001b1000720c */ /* 0x000fe20003f86270 */
[----:B------:R-:W-:Y:S01]  /*2720*/  VIADD R16, R0, 0x18 ;  /* 0x0000001800107836 */ /* 0x000fe20000000000 */
[----:B----4-:R-:W-:Y:S01]  /*2730*/  FSEL R63, R102, -INF , !P5 ;  /* 0xff800000663f7808 */ /* 0x010fe20006800000 */
[----:B------:R2:W4:Y:S01]  /*2740*/  MUFU.TANH R76, R17 ;  /* 0x00000011004c7308 */ /* 0x0005220000002400 */
[----:B-1----:R-:W-:Y:S01]  /*2750*/  FMUL.FTZ R8, R34, UR4 ;  /* 0x0000000422087c20 */ /* 0x002fe20008410000 */
[----:B------:R-:W-:-:S02]  /*2760*/  FSEL R80, R100, -INF , !P0 ;  /* 0xff80000064507808 */ /* 0x000fc40004000000 */
[C---:B------:R-:W-:Y:S02]  /*2770*/  ISETP.GE.AND P5, PT, R16.reuse, R25, PT ;  /* 0x000000191000720c */ /* 0x040fe40003fa6270 */
[----:B------:R-:W-:Y:S02]  /*2780*/  FSEL R59, R113, -INF , !P2 ;  /* 0xff800000713b7808 */ /* 0x000fe40005000000 */
[----:B------:R1:W-:Y:S01]  /*2790*/  MUFU.TANH R75, R8 ;  /* 0x00000008004b7308 */ /* 0x0003e20000002400 */
[C---:B------:R-:W-:Y:S02]  /*27a0*/  ISETP.GE.AND P0, PT, R16.reuse, R26, PT ;  /* 0x0000001a1000720c */ /* 0x040fe40003f06270 */
[----:B------:R-:W-:Y:S02]  /*27b0*/  FSEL R49, R123, -INF , !P3 ;  /* 0xff8000007b317808 */ /* 0x000fe40005800000 */
[C---:B------:R-:W-:Y:S02]  /*27c0*/  ISETP.GE.AND P2, PT, R16.reuse, R24, PT ;  /* 0x000000181000720c */ /* 0x040fe40003f46270 */
[----:B------:R-:W-:Y:S01]  /*27d0*/  ISETP.GE.AND P3, PT, R16, R27, PT ;  /* 0x0000001b1000720c */ /* 0x000fe20003f66270 */
[----:B--2---:R-:W-:Y:S01]  /*27e0*/  FMUL.FTZ R17, R45, UR4 ;  /* 0x000000042d117c20 */ /* 0x004fe20008410000 */
[----:B------:R2:W-:Y:S01]  /*27f0*/  MUFU.TANH R16, R10 ;  /* 0x0000000a00107308 */ /* 0x0005e20000002400 */
[----:B------:R-:W-:-:S02]  /*2800*/  FSEL R41, R93, -INF , !P0 ;  /* 0xff8000005d297808 */ /* 0x000fc40004000000 */
[-C--:B------:R-:W-:Y:S02]  /*2810*/  ISETP.GE.AND P0, PT, R9, R24.reuse, PT ;  /* 0x000000180900720c */ /* 0x080fe40003f06270 */
[----:B------:R-:W-:Y:S01]  /*2820*/  FSEL R50, R121, -INF , !P1 ;  /* 0xff80000079327808 */ /* 0x000fe20004800000 */
[----:B-1----:R-:W-:Y:S01]  /*2830*/  FMUL.FTZ R8, R40, UR4 ;  /* 0x0000000428087c20 */ /* 0x002fe20008410000 */
[----:B------:R-:W-:Y:S01]  /*2840*/  FSEL R40, R94, -INF , !P5 ;  /* 0xff8000005e287808 */ /* 0x000fe20006800000 */
[----:B------:R1:W-:Y:S01]  /*2850*/  MUFU.TANH R18, R17 ;  /* 0x0000001100127308 */ /* 0x0003e20000002400 */
[----:B------:R-:W-:Y:S02]  /*2860*/  ISETP.GE.AND P5, PT, R0, R24, PT ;  /* 0x000000180000720c */ /* 0x000fe40003fa6270 */
[----:B------:R-:W-:Y:S02]  /*2870*/  FSEL R61, R112, -INF , !P6 ;  /* 0xff800000703d7808 */ /* 0x000fe40007000000 */
[----:B------:R-:W-:-:S02]  /*2880*/  FSEL R81, R101, -INF , !P4 ;  /* 0xff80000065517808 */ /* 0x000fc40006000000 */
[----:B------:R-:W-:Y:S01]  /*2890*/  FSEL R48, R95, -INF , !P2 ;  /* 0xff8000005f307808 */ /* 0x000fe20005000000 */
[----:B------:R5:W4:Y:S01]  /*28a0*/  MUFU.TANH R15, R8 ;  /* 0x00000008000f7308 */ /* 0x000b220000002400 */
[----:B--2---:R-:W-:Y:S01]  /*28b0*/  FMUL.FTZ R10, R36, UR4 ;  /* 0x00000004240a7c20 */ /* 0x004fe20008410000 */
[C---:B------:R-:W-:Y:S02]  /*28c0*/  ISETP.GE.AND P1, PT, R12.reuse, R24, PT ;  /* 0x000000180c00720c */ /* 0x040fe40003f26270 */
[C---:B------:R-:W-:Y:S02]  /*28d0*/  ISETP.GE.AND P6, PT, R12.reuse, R25, PT ;  /* 0x000000190c00720c */ /* 0x040fe40003fc6270 */
[C---:B------:R-:W-:Y:S02]  /*28e0*/  ISETP.GE.AND P4, PT, R12.reuse, R26, PT ;  /* 0x0000001a0c00720c */ /* 0x040fe40003f86270 */
[----:B------:R-:W-:Y:S01]  /*28f0*/  ISETP.GE.AND P2, PT, R12, R27, PT ;  /* 0x0000001b0c00720c */ /* 0x000fe20003f46270 */
[----:B-1----:R-:W-:Y:S01]  /*2900*/  FMUL.FTZ R17, R46, UR4 ;  /* 0x000000042e117c20 */ /* 0x002fe20008410000 */
[----:B------:R1:W2:Y:S01]  /*2910*/  MUFU.TANH R11, R10 ;  /* 0x0000000a000b7308 */ /* 0x0002a20000002400 */
[----:B------:R-:W-:Y:S01]  /*2920*/  HMMA.16816.F32 R44, R4, R20, R28 ;  /* 0x00000014042c723c */ /* 0x000fe2000000181c */
[----:B------:R-:W-:Y:S01]  /*2930*/  VIADD R12, R0, 0x21 ;  /* 0x00000021000c7836 */ /* 0x000fe20000000000 */
[----:B---3--:R-:W-:-:S02]  /*2940*/  FSEL R178, R91, -INF , !P0 ;  /* 0xff8000005bb27808 */ /* 0x008fc40004000000 */
[----:B------:R-:W-:Y:S02]  /*2950*/  ISETP.GE.AND P0, PT, R13, R24, PT ;  /* 0x000000180d00720c */ /* 0x000fe40003f06270 */
[----:B------:R-:W-:Y:S01]  /*2960*/  FSEL R88, R88, -INF , !P3 ;  /* 0xff80000058587808 */ /* 0x000fe20005800000 */
[----:B------:R-:W-:Y:S01]  /*2970*/  VIADD R21, R0, 0x38 ;  /* 0x0000003800157836 */ /* 0x000fe20000000000 */
[----:B------:R-:W-:Y:S01]  /*2980*/  FSEL R28, R152, -INF , !P5 ;  /* 0xff800000981c7808 */ /* 0x000fe20006800000 */
[----:B------:R-:W-:Y:S01]  /*2990*/  VIADD R20, R0, 0x31 ;  /* 0x0000003100147836 */ /* 0x000fe20000000000 */
[----:B------:R-:W-:Y:S01]  /*29a0*/  FSEL R31, R103, -INF , !P1 ;  /* 0xff800000671f7808 */ /* 0x000fe20004800000 */
[----:B------:R3:W-:Y:S01]  /*29b0*/  MUFU.TANH R66, R17 ;  /* 0x0000001100427308 */ /* 0x0007e20000002400 */
[----:B-----5:R-:W-:Y:S02]  /*29c0*/  FMNMX.FTZ R8, R28, R60, !PT ;  /* 0x0000003c1c087209 */ /* 0x020fe40007810000 */
[----:B------:R-:W-:-:S02]  /*29d0*/  ISETP.GE.AND P1, PT, R12, R24, PT ;  /* 0x000000180c00720c */ /* 0x000fc40003f26270 */
[----:B------:R-:W-:Y:S01]  /*29e0*/  FMNMX.FTZ R8, R58, R8, !PT ;  /* 0x000000083a087209 */ /* 0x000fe20007810000 */
[----:B-1----:R-:W-:Y:S01]  /*29f0*/  FMUL.FTZ R10, R37, UR4 ;  /* 0x00000004250a7c20 */ /* 0x002fe20008410000 */
[----:B----4-:R-:W-:Y:S02]  /*2a00*/  FSEL R176, R76, -INF , !P0 ;  /* 0xff8000004cb07808 */ /* 0x010fe40004000000 */
[----:B------:R-:W-:Y:S02]  /*2a10*/  FMNMX.FTZ R8, R57, R8, !PT ;  /* 0x0000000839087209 */ /* 0x000fe40007810000 */
[----:B------:R-:W-:Y:S01]  /*2a20*/  ISETP.GE.AND P0, PT, R19, R24, PT ;  /* 0x000000181300720c */ /* 0x000fe20003f06270 */
[----:B------:R-:W1:Y:S01]  /*2a30*/  MUFU.TANH R10, R10 ;  /* 0x0000000a000a7308 */ /* 0x000e620000002400 */
[----:B------:R-:W-:Y:S02]  /*2a40*/  FMNMX.FTZ R8, R56, R8, !PT ;  /* 0x0000000838087209 */ /* 0x000fe40007810000 */
[----:B------:R-:W-:-:S02]  /*2a50*/  FSEL R177, R83, -INF , !P1 ;  /* 0xff80000053b17808 */ /* 0x000fc40004800000 */
[----:B------:R-:W-:Y:S01]  /*2a60*/  FMNMX.FTZ R8, R49, R8, !PT ;  /* 0x0000000831087209 */ /* 0x000fe20007810000 */
[----:B---3--:R-:W-:Y:S01]  /*2a70*/  FMUL.FTZ R17, R35, UR4 ;  /* 0x0000000423117c20 */ /* 0x008fe20008410000 */
[----:B------:R-:W-:Y:S01]  /*2a80*/  ISETP.GE.AND P1, PT, R14, R24, PT ;  /* 0x000000180e00720c */ /* 0x000fe20003f26270 */
[----:B------:R-:W-:Y:S01]  /*2a90*/  HMMA.16816.F32 R32, R4, R22, R52 ;  /* 0x000000160420723c */ /* 0x000fe20000001834 */
[----:B------:R-:W-:Y:S01]  /*2aa0*/  FMNMX.FTZ R8, R48, R8, !PT ;  /* 0x0000000830087209 */ /* 0x000fe20007810000 */
[----:B------:R3:W4:Y:S01]  /*2ab0*/  MUFU.TANH R36, R17 ;  /* 0x0000001100247308 */ /* 0x0007220000002400 */
[----:B------:R-:W-:Y:S02]  /*2ac0*/  FSEL R200, R15, -INF , !P0 ;  /* 0xff8000000fc87808 */ /* 0x000fe40004000000 */
[----:B------:R-:W-:Y:S02]  /*2ad0*/  ISETP.GE.AND P0, PT, R21, R24, PT ;  /* 0x000000181500720c */ /* 0x000fe40003f06270 */
[----:B------:R-:W-:Y:S01]  /*2ae0*/  FSEL R167, R18, -INF , !P1 ;  /* 0xff80000012a77808 */ /* 0x000fe20004800000 */
[----:B------:R-:W-:Y:S01]  /*2af0*/  VIADD R18, R0, 0x39 ;  /* 0x0000003900127836 */ /* 0x000fe20000000000 */
[----:B------:R-:W-:-:S02]  /*2b00*/  FMNMX.FTZ R8, R31, R8, !PT ;  /* 0x000000081f087209 */ /* 0x000fc40007810000 */
[----:B------:R-:W-:Y:S02]  /*2b10*/  ISETP.GE.AND P1, PT, R20, R24, PT ;  /* 0x000000181400720c */ /* 0x000fe40003f26270 */
[----:B--2---:R-:W-:Y:S02]  /*2b20*/  FSEL R250, R11, -INF , !P0 ;  /* 0xff8000000bfa7808 */ /* 0x004fe40004000000 */
[-C--:B------:R-:W-:Y:S02]  /*2b30*/  ISETP.GE.AND P0, PT, R0, R25.reuse, PT ;  /* 0x000000190000720c */ /* 0x080fe40003f06270 */
[----:B------:R-:W-:Y:S02]  /*2b40*/  FMNMX.FTZ R8, R178, R8, !PT ;  /* 0x00000008b2087209 */ /* 0x000fe40007810000 */
[----:B------:R-:W-:Y:S01]  /*2b50*/  FSEL R189, R16, -INF , !P1 ;  /* 0xff80000010bd7808 */ /* 0x000fe20004800000 */
[----:B---3--:R-:W-:Y:S01]  /*2b60*/  FMUL.FTZ R17, R44, UR4 ;  /* 0x000000042c117c20 */ /* 0x008fe20008410000 */
[----:B------:R-:W-:-:S02]  /*2b70*/  ISETP.GE.AND P5, PT, R9, R25, PT ;  /* 0x000000190900720c */ /* 0x000fc40003fa6270 */
[C---:B------:R-:W-:Y:S02]  /*2b80*/  ISETP.GE.AND P3, PT, R9.reuse, R26, PT ;  /* 0x0000001a0900720c */ /* 0x040fe40003f66270 */
[----:B------:R-:W-:Y:S01]  /*2b90*/  ISETP.GE.AND P1, PT, R9, R27, PT ;  /* 0x0000001b0900720c */ /* 0x000fe20003f26270 */
[----:B------:R-:W-:Y:S01]  /*2ba0*/  FMUL.FTZ R9, R42, UR4 ;  /* 0x000000042a097c20 */ /* 0x000fe20008410000 */
[----:B------:R-:W-:Y:S02]  /*2bb0*/  FSEL R30, R153, -INF , !P0 ;  /* 0xff800000991e7808 */ /* 0x000fe40004000000 */
[----:B------:R-:W-:Y:S01]  /*2bc0*/  FMNMX.FTZ R8, R177, R8, !PT ;  /* 0x00000008b1087209 */ /* 0x000fe20007810000 */
[----:B------:R2:W3:Y:S01]  /*2bd0*/  MUFU.TANH R29, R9 ;  /* 0x00000009001d7308 */ /* 0x0004e20000002400 */
[----:B------:R-:W-:Y:S02]  /*2be0*/  ISETP.GE.AND P0, PT, R18, R24, PT ;  /* 0x000000181200720c */ /* 0x000fe40003f06270 */
[----:B------:R-:W-:-:S02]  /*2bf0*/  FMNMX.FTZ R8, R176, R8, !PT ;  /* 0x00000008b0087209 */ /* 0x000fc40007810000 */
[----:B-1----:R-:W-:Y:S02]  /*2c00*/  FSEL R249, R10, -INF , !P0 ;  /* 0xff8000000af97808 */ /* 0x002fe40004000000 */
[----:B------:R-:W-:Y:S02]  /*2c10*/  ISETP.NE.AND P0, PT, R190, 0x1, PT ;  /* 0x00000001be00780c */ /* 0x000fe40003f05270 */
[----:B------:R-:W-:Y:S02]  /*2c20*/  FMNMX.FTZ R8, R167, R8, !PT ;  /* 0x00000008a7087209 */ /* 0x000fe40007810000 */
[----:B------:R-:W-:Y:S02]  /*2c30*/  FMNMX.FTZ R5, R30, R69, !PT ;  /* 0x000000451e057209 */ /* 0x000fe40007810000 */
[----:B------:R-:W-:Y:S02]  /*2c40*/  FMNMX.FTZ R4, R200, R8, !PT ;  /* 0x00000008c8047209 */ /* 0x000fe40007810000 */
[----:B------:R-:W-:Y:S01]  /*2c50*/  FMNMX.FTZ R15, R68, R5, !PT ;  /* 0x00000005440f7209 */ /* 0x000fe20007810000 */
[----:B--2---:R-:W-:Y:S01]  /*2c60*/  FMUL.FTZ R9, R43, UR4 ;  /* 0x000000042b097c20 */ /* 0x004fe20008410000 */
[----:B------:R-:W-:-:S03]  /*2c70*/  FMNMX.FTZ R4, R189, R4, !PT ;  /* 0x00000004bd047209 */ /* 0x000fc60007810000 */
[----:B------:R1:W2:Y:S01]  /*2c80*/  MUFU.TANH R22, R9 ;  /* 0x0000000900167308 */ /* 0x0002a20000002400 */
[----:B------:R-:W-:Y:S01]  /*2c90*/  FMNMX.FTZ R16, R250, R4, !PT ;  /* 0x00000004fa107209 */ /* 0x000fe20007810000 */
[----:B---34-:R-:W-:Y:S06]  /*2ca0*/  @!P0 BRA `(.L_x_27) ;  /* 0x0000000000688947 */ /* 0x018fec0003800000 */
[----:B------:R-:W-:-:S04]  /*2cb0*/  VIADD R4, R190, 0xfffffffe ;  /* 0xfffffffebe047836 */ /* 0x000fc80000000000 */
[C---:B------:R-:W-:Y:S01]  /*2cc0*/  IMAD R6, R4.reuse, UR18, RZ ;  /* 0x0000001204067c24 */ /* 0x040fe2000f8e02ff */
[----:B------:R-:W-:Y:S01]  /*2cd0*/  SHF.R.S32.HI R7, RZ, 0x1f, R4 ;  /* 0x0000001fff077819 */ /* 0x000fe20000011404 */
[----:B------:R-:W-:-:S04]  /*2ce0*/  IMAD.WIDE.U32 R4, R4, UR19, R170 ;  /* 0x0000001304047c25 */ /* 0x000fc8000f8e00aa */
[----:B------:R-:W-:Y:S01]  /*2cf0*/  IMAD R6, R7, UR19, R6 ;  /* 0x0000001307067c24 */ /* 0x000fe2000f8e0206 */
[----:B------:R-:W-:-:S03]  /*2d00*/  LEA R8, P0, R4, UR8, 0x1 ;  /* 0x0000000804087c11 */ /* 0x000fc6000f8008ff */
[----:B------:R-:W-:-:S05]  /*2d10*/  IMAD.IADD R6, R5, 0x1, R6 ;  /* 0x0000000105067824 */ /* 0x000fca00078e0206 */
[----:B-1----:R-:W-:Y:S02]  /*2d20*/  LEA.HI.X R9, R4, UR9, R6, 0x1, P0 ;  /* 0x0000000904097c11 */ /* 0x002fe400080f0c06 */
[----:B------:R-:W-:-:S03]  /*2d30*/  IADD3 R6, P0, R8, UR23, RZ ;  /* 0x0000001708067c10 */ /* 0x000fc6000ff1e0ff */
[----:B------:R-:W-:Y:S01]  /*2d40*/  @!PT LDS RZ, [RZ] ;  /* 0x00000000fffff984 */ /* 0x000fe20000000800 */
[----:B------:R-:W-:Y:S01]  /*2d50*/  @!PT LDS RZ, [RZ] ;  /* 0x00000000fffff984 */ /* 0x000fe20000000800 */
[----:B------:R-:W-:Y:S01]  /*2d60*/  @!PT LDS RZ, [RZ] ;  /* 0x00000000fffff984 */ /* 0x000fe20000000800 */
[----:B------:R3:W-:Y:S01]  /*2d70*/  LDGSTS.E.BYPASS.LTC128B.128 [R251+0x8000], desc[UR20][R8.64] ;  /* 0x0800000008fb7fae */ /* 0x0007e2000b901d54 */
[----:B------:R-:W-:Y:S02]  /*2d80*/  IADD3.X R7, R9, UR22, RZ, P0, !PT ;  /* 0x0000001609077c10 */ /* 0x000fe400087fe4ff */
[----:B------:R-:W-:Y:S01]  /*2d90*/  IADD3 R4, P0, R6, UR23, RZ ;  /* 0x0000001706047c10 */ /* 0x000fe2000ff1e0ff */
[----:B------:R3:W-:Y:S03]  /*2da0*/  LDGSTS.E.BYPASS.LTC128B.128 [R251+0xa000], desc[UR20][R8.64+0x80] ;  /* 0x0a00008008fb7fae */ /* 0x0007e6000b901d54 */
[----:B------:R-:W-:Y:S01]  /*2db0*/  IADD3.X R5, R7, UR22, RZ, P0, !PT ;  /* 0x0000001607057c10 */ /* 0x000fe200087fe4ff */
[----:B------:R3:W-:Y:S01]  /*2dc0*/  LDGSTS.E.BYPASS.LTC128B.128 [R251+0x8800], desc[UR20][R6.64] ;  /* 0x0880000006fb7fae */ /* 0x0007e2000b901d54 */
[----:B------:R-:W-:-:S03]  /*2dd0*/  IADD3 R10, P0, R4, UR23, RZ ;  /* 0x00000017040a7c10 */ /* 0x000fc6000ff1e0ff */
[----:B------:R3:W-:Y:S01]  /*2de0*/  LDGSTS.E.BYPASS.LTC128B.128 [R251+0xa800], desc[UR20][R6.64+0x80] ;  /* 0x0a80008006fb7fae */ /* 0x0007e2000b901d54 */
[----:B------:R-:W-:-:S03]  /*2df0*/  IADD3.X R11, R5, UR22, RZ, P0, !PT ;  /* 0x00000016050b7c10 */ /* 0x000fc600087fe4ff */
[----:B------:R3:W-:Y:S04]  /*2e00*/  LDGSTS.E.BYPASS.LTC128B.128 [R251+0x9000], desc[UR20][R4.64] ;  /* 0x0900000004fb7fae */ /* 0x0007e8000b901d54 */
[----:B------:R3:W-:Y:S04]  /*2e10*/  LDGSTS.E.BYPASS.LTC128B.128 [R251+0xb000], desc[UR20][R4.64+0x80] ;  /* 0x0b00008004fb7fae */ /* 0x0007e8000b901d54 */
[----:B------:R3:W-:Y:S04]  /*2e20*/  LDGSTS.E.BYPASS.LTC128B.128 [R251+0x9800], desc[UR20][R10.64] ;  /* 0x098000000afb7fae */ /* 0x0007e8000b901d54 */
[----:B------:R3:W-:Y:S04]  /*2e30*/  LDGSTS.E.BYPASS.LTC128B.128 [R251+0xb800], desc[UR20][R10.64+0x80] ;  /* 0x0b8000800afb7fae */ /* 0x0007e8000b901d54 */
[----:B------:R-:W0:Y:S02]  /*2e40*/  LDGDEPBAR ;  /* 0x00000000000079af */ /* 0x000e240000000000 */
.L_x_27:
[----:B---3--:R-:W-:Y:S01]  /*2e50*/  FMNMX.FTZ R5, R62, R15, !PT ;  /* 0x0000000f3e057209 */ /* 0x008fe20007810000 */
[----:B------:R-:W-:Y:S01]  /*2e60*/  FMUL.FTZ R6, R45, UR4 ;  /* 0x000000042d067c20 */ /* 0x000fe20008410000 */
[----:B------:R-:W-:Y:S01]  /*2e70*/  FMNMX.FTZ R4, R249, R16, !PT ;  /* 0x00000010f9047209 */ /* 0x000fe20007810000 */
[----:B-1----:R-:W-:Y:S01]  /*2e80*/  FMUL.FTZ R9, R47, UR4 ;  /* 0x000000042f097c20 */ /* 0x002fe20008410000 */
[----:B------:R-:W-:Y:S01]  /*2e90*/  FMNMX.FTZ R5, R59, R5, !PT ;  /* 0x000000053b057209 */ /* 0x000fe20007810000 */
[----:B------:R1:W-:Y:S01]  /*2ea0*/  MUFU.TANH R23, R6 ;  /* 0x0000000600177308 */ /* 0x0003e20000002400 */
[----:B------:R-:W-:Y:S01]  /*2eb0*/  FSEL R15, R90, -INF , !P6 ;  /* 0xff8000005a0f7808 */ /* 0x000fe20007000000 */
[----:B------:R-:W3:Y:S01]  /*2ec0*/  SHFL.BFLY PT, R8, R4, 0x2, 0x1f ;  /* 0x0c401f0004087f89 */ /* 0x000ee200000e0000 */
[----:B------:R-:W-:Y:S01]  /*2ed0*/  FMNMX.FTZ R5, R50, R5, !PT ;  /* 0x0000000532057209 */ /* 0x000fe20007810000 */
[----:B------:R-:W-:Y:S01]  /*2ee0*/  FMUL.FTZ R7, R46, UR4 ;  /* 0x000000042e077c20 */ /* 0x000fe20008410000 */
[----:B------:R-:W-:Y:S01]  /*2ef0*/  FSEL R166, R78, -INF , !P5 ;  /* 0xff8000004ea67808 */ /* 0x000fe20006800000 */
[----:B------:R-:W-:Y:S01]  /*2f00*/  ULDC UR13, c[0x0][0x2ec] ;  /* 0x0000bb00000d7ab9 */ /* 0x000fe20000000800 */
[----:B------:R-:W-:Y:S01]  /*2f10*/  FMNMX.FTZ R5, R40, R5, !PT ;  /* 0x0000000528057209 */ /* 0x000fe20007810000 */
[----:B------:R-:W-:Y:S01]  /*2f20*/  MUFU.TANH R17, R17 ;  /* 0x0000001100117308 */ /* 0x000fe20000002400 */
[----:B------:R-:W-:Y:S01]  /*2f30*/  ISETP.GE.AND P5, PT, R13, R25, PT ;  /* 0x000000190d00720c */ /* 0x000fe20003fa6270 */
[----:B------:R-:W-:Y:S01]  /*2f40*/  STL [R1+0x60], R251 ;  /* 0x000060fb01007387 */ /* 0x000fe20000100800 */
[----:B------:R-:W-:-:S02]  /*2f50*/  FMNMX.FTZ R5, R15, R5, !PT ;  /* 0x000000050f057209 */ /* 0x000fc40007810000 */
[-C--:B------:R-:W-:Y:S01]  /*2f60*/  ISETP.GE.AND P0, PT, R12, R25.reuse, PT ;  /* 0x000000190c00720c */ /* 0x080fe20003f06270 */
[----:B------:R-:W-:Y:S01]  /*2f70*/  STL [R1+0x5c], R242 ;  /* 0x00005cf201007387 */ /* 0x000fe20000100800 */
[----:B------:R-:W-:Y:S01]  /*2f80*/  FSEL R164, R66, -INF , !P5 ;  /* 0xff80000042a47808 */ /* 0x000fe20006800000 */
[----:B------:R4:W-:Y:S01]  /*2f90*/  MUFU.TANH R37, R7 ;  /* 0x0000000700257308 */ /* 0x0009e20000002400 */
[----:B-1----:R-:W-:Y:S01]  /*2fa0*/  FMUL.FTZ R6, R38, UR4 ;  /* 0x0000000426067c20 */ /* 0x002fe20008410000 */
[-C--:B------:R-:W-:Y:S01]  /*2fb0*/  ISETP.GE.AND P5, PT, R19, R25.reuse, PT ;  /* 0x000000191300720c */ /* 0x080fe20003fa6270 */
[----:B------:R-:W-:Y:S01]  /*2fc0*/  STL [R1+0x58], R241 ;  /* 0x000058f101007387 */ /* 0x000fe20000100800 */
[----:B------:R-:W-:Y:S02]  /*2fd0*/  FSEL R165, R77, -INF , !P0 ;  /* 0xff8000004da57808 */ /* 0x000fe40004000000 */
[----:B------:R-:W-:Y:S01]  /*2fe0*/  ISETP.GE.AND P0, PT, R14, R25, PT ;  /* 0x000000190e00720c */ /* 0x000fe20003f06270 */
[----:B------:R-:W-:Y:S01]  /*2ff0*/  STL [R1+0x54], R240 ;  /* 0x000054f001007387 */ /* 0x000fe20000100800 */
[----:B------:R1:W1:Y:S01]  /*3000*/  MUFU.TANH R10, R6 ;  /* 0x00000006000a7308 */ /* 0x0002620000002400 */
[----:B------:R-:W-:-:S02]  /*3010*/  FSEL R248, R29, -INF , !P5 ;  /* 0xff8000001df87808 */ /* 0x000fc40006800000 */
[----:B---3--:R-:W-:Y:S01]  /*3020*/  FMNMX.FTZ R4, R4, R8, !PT ;  /* 0x0000000804047209 */ /* 0x008fe20007810000 */
[----:B------:R-:W-:Y:S01]  /*3030*/  STL [R1+0x50], R239 ;  /* 0x000050ef01007387 */ /* 0x000fe20000100800 */
[-C--:B------:R-:W-:Y:S01]  /*3040*/  ISETP.GE.AND P5, PT, R21, R25.reuse, PT ;  /* 0x000000191500720c */ /* 0x080fe20003fa6270 */
[----:B------:R-:W-:Y:S01]  /*3050*/  FMUL.FTZ R8, R35, UR4 ;  /* 0x0000000423087c20 */ /* 0x000fe20008410000 */
[----:B------:R-:W-:Y:S01]  /*3060*/  FSEL R163, R51, -INF , !P0 ;  /* 0xff80000033a37808 */ /* 0x000fe20004000000 */
[----:B------:R-:W-:Y:S01]  /*3070*/  MUFU.TANH R29, R9 ;  /* 0x00000009001d7308 */ /* 0x000fe20000002400 */
[----:B------:R-:W-:Y:S01]  /*3080*/  ISETP.GE.AND P0, PT, R20, R25, PT ;  /* 0x000000191400720c */ /* 0x000fe20003f06270 */
[----:B----4-:R-:W-:Y:S01]  /*3090*/  FMUL.FTZ R7, R33, UR4 ;  /* 0x0000000421077c20 */ /* 0x010fe20008410000 */
[----:B------:R-:W-:Y:S01]  /*30a0*/  FSEL R16, R89, -INF , !P4 ;  /* 0xff80000059107808 */ /* 0x000fe20006000000 */
[----:B------:R-:W-:Y:S01]  /*30b0*/  STL [R1+0x4c], R238 ;  /* 0x00004cee01007387 */ /* 0x000fe20000100800 */
[----:B--2---:R-:W-:-:S02]  /*30c0*/  FSEL R247, R22, -INF , !P0 ;  /* 0xff80000016f77808 */ /* 0x004fc40004000000 */
[----:B------:R-:W-:Y:S01]  /*30d0*/  ISETP.GE.AND P0, PT, R18, R25, PT ;  /* 0x000000191200720c */ /* 0x000fe20003f06270 */
[----:B------:R-:W-:Y:S01]  /*30e0*/  STL [R1+0x48], R237 ;  /* 0x000048ed01007387 */ /* 0x000fe20000100800 */
[----:B-1----:R-:W-:Y:S01]  /*30f0*/  FMNMX.FTZ R6, R166, R5, !PT ;  /* 0x00000005a6067209 */ /* 0x002fe20007810000 */
[----:B------:R-:W-:Y:S01]  /*3100*/  FMUL.FTZ R5, R39, UR4 ;  /* 0x0000000427057c20 */ /* 0x000fe20008410000 */
[----:B------:R-:W-:Y:S01]  /*3110*/  FSEL R246, R10, -INF , !P5 ;  /* 0xff8000000af67808 */ /* 0x000fe20006800000 */
[----:B------:R-:W-:Y:S01]  /*3120*/  STL [R1+0x44], R236 ;  /* 0x000044ec01007387 */ /* 0x000fe20000100800 */
[----:B------:R-:W-:Y:S01]  /*3130*/  FMNMX.FTZ R6, R165, R6, !PT ;  /* 0x00000006a5067209 */ /* 0x000fe20007810000 */
[----:B------:R1:W2:Y:S01]  /*3140*/  MUFU.TANH R11, R5 ;  /* 0x00000005000b7308 */ /* 0x0002a20000002400 */
[-C--:B------:R-:W-:Y:S01]  /*3150*/  ISETP.GE.AND P5, PT, R0, R26.reuse, PT ;  /* 0x0000001a0000720c */ /* 0x080fe20003fa6270 */
[----:B------:R-:W3:Y:S01]  /*3160*/  SHFL.BFLY PT, R10, R4, 0x1, 0x1f ;  /* 0x0c201f00040a7f89 */ /* 0x000ee200000e0000 */
[----:B------:R-:W-:-:S02]  /*3170*/  ISETP.GE.AND P6, PT, R12, R26, PT ;  /* 0x0000001a0c00720c */ /* 0x000fc40003fc6270 */
[-C--:B------:R-:W-:Y:S01]  /*3180*/  ISETP.GE.AND P4, PT, R12, R27.reuse, PT ;  /* 0x0000001b0c00720c */ /* 0x080fe20003f86270 */
[----:B------:R-:W-:Y:S01]  /*3190*/  STL [R1+0x40], R24 ;  /* 0x0000401801007387 */ /* 0x000fe20000100800 */
[----:B------:R-:W-:Y:S02]  /*31a0*/  FSEL R162, R82, -INF , !P3 ;  /* 0xff80000052a27808 */ /* 0x000fe40005800000 */
[----:B------:R-:W-:Y:S02]  /*31b0*/  ISETP.GE.AND P3, PT, R14, R26, PT ;  /* 0x0000001a0e00720c */ /* 0x000fe40003f66270 */
[----:B------:R-:W-:Y:S02]  /*31c0*/  FSEL R161, R79, -INF , !P6 ;  /* 0xff8000004fa17808 */ /* 0x000fe40007000000 */
[----:B------:R-:W-:Y:S02]  /*31d0*/  FSEL R160, R64, -INF , !P3 ;  /* 0xff80000040a07808 */ /* 0x000fe40005800000 */
[----:B------:R-:W-:-:S02]  /*31e0*/  ISETP.GE.AND P3, PT, R0, R27, PT ;  /* 0x0000001b0000720c */ /* 0x000fc40003f66270 */
[----:B-1----:R-:W-:Y:S01]  /*31f0*/  FMNMX.FTZ R5, R164, R6, !PT ;  /* 0x00000006a4057209 */ /* 0x002fe20007810000 */
[----:B------:R-:W-:Y:S01]  /*3200*/  FMUL.FTZ R6, R32, UR4 ;  /* 0x0000000420067c20 */ /* 0x000fe20008410000 */
[----:B--2---:R-:W-:Y:S02]  /*3210*/  FSEL R245, R11, -INF , !P0 ;  /* 0xff8000000bf57808 */ /* 0x004fe40004000000 */
[----:B------:R-:W-:Y:S01]  /*3220*/  FSEL R11, R131, -INF , !P5 ;  /* 0xff800000830b7808 */ /* 0x000fe20006800000 */
[----:B------:R1:W-:Y:S01]  /*3230*/  MUFU.TANH R12, R6 ;  /* 0x00000006000c7308 */ /* 0x0003e20000002400 */
[----:B------:R-:W-:Y:S02]  /*3240*/  FMNMX.FTZ R5, R163, R5, !PT ;  /* 0x00000005a3057209 */ /* 0x000fe40007810000 */
[----:B------:R-:W-:Y:S02]  /*3250*/  ISETP.GE.AND P5, PT, R13, R26, PT ;  /* 0x0000001a0d00720c */ /* 0x000fe40003fa6270 */
[----:B------:R-:W-:-:S02]  /*3260*/  FMNMX.FTZ R5, R248, R5, !PT ;  /* 0x00000005f8057209 */ /* 0x000fc40007810000 */
[----:B---3--:R-:W-:Y:S02]  /*3270*/  FMNMX.FTZ R136, R4, R10, !PT ;  /* 0x0000000a04887209 */ /* 0x008fe40007810000 */
[----:B------:R-:W-:Y:S01]  /*3280*/  FMNMX.FTZ R5, R247, R5, !PT ;  /* 0x00000005f7057209 */ /* 0x000fe20007810000 */
[----:B------:R-:W-:Y:S01]  /*3290*/  MUFU.TANH R10, R8 ;  /* 0x00000008000a7308 */ /* 0x000fe20000002400 */
[----:B------:R-:W-:Y:S01]  /*32a0*/  FSEL R139, R65, -INF , !P5 ;  /* 0xff800000418b7808 */ /* 0x000fe20006800000 */
[----:B------:R-:W-:Y:S01]  /*32b0*/  FMUL.FTZ R22, R136, UR13 ;  /* 0x0000000d88167c20 */ /* 0x000fe20008410000 */
[----:B------:R-:W-:Y:S02]  /*32c0*/  FMNMX.FTZ R5, R246, R5, !PT ;  /* 0x00000005f6057209 */ /* 0x000fe40007810000 */
[----:B------:R-:W-:Y:S02]  /*32d0*/  FSETP.NEU.FTZ.AND P5, PT, R136, -INF , PT ;  /* 0xff8000008800780b */ /* 0x000fe40003fbd000 */
[----:B-1----:R-:W-:-:S02]  /*32e0*/  FMNMX.FTZ R6, R11, R71, !PT ;  /* 0x000000470b067209 */ /* 0x002fc40007810000 */
[----:B------:R-:W-:Y:S02]  /*32f0*/  FMNMX.FTZ R5, R245, R5, !PT ;  /* 0x00000005f5057209 */ /* 0x000fe40007810000 */
[----:B------:R-:W-:Y:S02]  /*3300*/  FMNMX.FTZ R6, R70, R6, !PT ;  /* 0x0000000646067209 */ /* 0x000fe40007810000 */
[----:B------:R-:W-:Y:S01]  /*3310*/  ISETP.GE.AND P0, PT, R13, R27, PT ;  /* 0x0000001b0d00720c */ /* 0x000fe20003f06270 */
[----:B------:R-:W1:Y:S01]  /*3320*/  SHFL.BFLY PT, R9, R5, 0x2, 0x1f ;  /* 0x0c401f0005097f89 */ /* 0x000e6200000e0000 */
[----:B------:R-:W-:Y:S01]  /*3330*/  FMNMX.FTZ R6, R67, R6, !PT ;  /* 0x0000000643067209 */ /* 0x000fe20007810000 */
[----:B------:R2:W3:Y:S01]  /*3340*/  MUFU.TANH R13, R7 ;  /* 0x00000007000d7308 */ /* 0x0004e20000002400 */
[----:B------:R-:W-:Y:S02]  /*3350*/  FSEL R22, R22, RZ, P5 ;  /* 0x000000ff16167208 */ /* 0x000fe40002800000 */
[----:B------:R-:W-:-:S02]  /*3360*/  FMNMX.FTZ R4, R63, R6, !PT ;  /* 0x000000063f047209 */ /* 0x000fc40007810000 */
[----:B------:R-:W-:Y:S02]  /*3370*/  ISETP.GE.AND P6, PT, R14, R27, PT ;  /* 0x0000001b0e00720c */ /* 0x000fe40003fc6270 */
[----:B------:R-:W-:Y:S02]  /*3380*/  FMNMX.FTZ R4, R61, R4, !PT ;  /* 0x000000043d047209 */ /* 0x000fe40007810000 */
[----:B------:R-:W-:Y:S02]  /*3390*/  ISETP.GE.AND P5, PT, R19, R26, PT ;  /* 0x0000001a1300720c */ /* 0x000fe40003fa6270 */
[----:B------:R-:W-:Y:S02]  /*33a0*/  FMNMX.FTZ R0, R41, R4, !PT ;  /* 0x0000000429007209 */ /* 0x000fe40007810000 */
[----:B------:R-:W-:Y:S02]  /*33b0*/  FSEL R244, R17, -INF , !P5 ;  /* 0xff80000011f47808 */ /* 0x000fe40006800000 */
[----:B------:R-:W-:Y:S01]  /*33c0*/  FMNMX.FTZ R134, R16, R0, !PT ;  /* 0x0000000010867209 */ /* 0x000fe20007810000 */
[----:B------:R-:W-:Y:S01]  /*33d0*/  FFMA.FTZ R0, R28, UR13, -R22 ;  /* 0x0000000d1c007c23 */ /* 0x000fe20008010816 */
[----:B--2---:R-:W-:Y:S01]  /*33e0*/  FMUL.FTZ R7, R34, UR4 ;  /* 0x0000000422077c20 */ /* 0x004fe20008410000 */
[----:B------:R-:W-:-:S02]  /*33f0*/  ISETP.GE.AND P5, PT, R20, R26, PT ;  /* 0x0000001a1400720c */ /* 0x000fc40003fa6270 */
[----:B------:R-:W-:Y:S01]  /*3400*/  FMNMX.FTZ R134, R162, R134, !PT ;  /* 0x00000086a2867209 */ /* 0x000fe20007810000 */
[----:B------:R2:W4:Y:S01]  /*3410*/  MUFU.TANH R14, R7 ;  /* 0x00000007000e7308 */ /* 0x0005220000002400 */
[----:B------:R-:W-:Y:S02]  /*3420*/  FSEL R227, R23, -INF , !P5 ;  /* 0xff80000017e37808 */ /* 0x000fe40006800000 */
[----:B------:R-:W-:Y:S02]  /*3430*/  FMNMX.FTZ R134, R161, R134, !PT ;  /* 0x00000086a1867209 */ /* 0x000fe40007810000 */
[----:B-1----:R-:W-:Y:S02]  /*3440*/  FMNMX.FTZ R5, R5, R9, !PT ;  /* 0x0000000905057209 */ /* 0x002fe40007810000 */
[----:B------:R-:W-:Y:S01]  /*3450*/  FMNMX.FTZ R134, R139, R134, !PT ;  /* 0x000000868b867209 */ /* 0x000fe20007810000 */
[----:B------:R1:W-:Y:S01]  /*3460*/  MUFU.EX2 R188, R0 ;  /* 0x0000000000bc7308 */ /* 0x0003e20000000800 */
[----:B------:R-:W-:Y:S01]  /*3470*/  ISETP.GE.AND P5, PT, R18, R26, PT ;  /* 0x0000001a1200720c */ /* 0x000fe20003fa6270 */
[----:B------:R-:W4:Y:S01]  /*3480*/  SHFL.BFLY PT, R135, R5, 0x1, 0x1f ;  /* 0x0c201f0005877f89 */ /* 0x000f2200000e0000 */
[----:B------:R-:W-:-:S02]  /*3490*/  FMNMX.FTZ R134, R160, R134, !PT ;  /* 0x00000086a0867209 */ /* 0x000fc40007810000 */
[----:B---3--:R-:W-:Y:S02]  /*34a0*/  FSEL R225, R13, -INF , !P5 ;  /* 0xff8000000de17808 */ /* 0x008fe40006800000 */
[----:B------:R-:W-:Y:S02]  /*34b0*/  FMNMX.FTZ R134, R244, R134, !PT ;  /* 0x00000086f4867209 */ /* 0x000fe40007810000 */
[----:B--2---:R-:W-:Y:S02]  /*34c0*/  FSEL R7, R148, -INF , !P3 ;  /* 0xff80000094077808 */ /* 0x004fe40005800000 */
[----:B------:R-:W-:Y:S02]  /*34d0*/  ISETP.GE.AND P3, PT, R21, R26, PT ;  /* 0x0000001a1500720c */ /* 0x000fe40003f66270 */
[----:B------:R-:W-:Y:S02]  /*34e0*/  FMNMX.FTZ R4, R7, R74, !PT ;  /* 0x0000004a07047209 */ /* 0x000fe40007810000 */
[----:B------:R-:W-:Y:S01]  /*34f0*/  FSEL R226, R12, -INF , !P3 ;  /* 0xff8000000ce27808 */ /* 0x000fe20005800000 */
[----:B-1----:R-:W-:Y:S01]  /*3500*/  FFMA.FTZ R0, R60, UR13, -R22 ;  /* 0x0000000d3c007c23 */ /* 0x002fe20008010816 */
[----:B------:R-:W-:-:S02]  /*3510*/  FMNMX.FTZ R134, R227, R134, !PT ;  /* 0x00000086e3867209 */ /* 0x000fc40007810000 */
[----:B------:R-:W-:Y:S01]  /*3520*/  FSEL R8, R92, -INF , !P2 ;  /* 0xff8000005c087808 */ /* 0x000fe20005000000 */
[----:B------:R1:W-:Y:S01]  /*3530*/  MUFU.EX2 R215, R0 ;  /* 0x0000000000d77308 */ /* 0x0003e20000000800 */
[----:B------:R-:W-:Y:S02]  /*3540*/  FMNMX.FTZ R134, R226, R134, !PT ;  /* 0x00000086e2867209 */ /* 0x000fe40007810000 */
[----:B------:R-:W-:Y:S02]  /*3550*/  FSEL R138, R138, -INF , !P1 ;  /* 0xff8000008a8a7808 */ /* 0x000fe40004800000 */
[----:B------:R-:W-:Y:S02]  /*3560*/  FMNMX.FTZ R134, R225, R134, !PT ;  /* 0x00000086e1867209 */ /* 0x000fe40007810000 */
[----:B------:R-:W-:Y:S02]  /*3570*/  FSEL R137, R137, -INF , !P4 ;  /* 0xff80000089897808 */ /* 0x000fe40006000000 */
[----:B------:R-:W-:Y:S01]  /*3580*/  FSEL R132, R75, -INF , !P0 ;  /* 0xff8000004b847808 */ /* 0x000fe20004000000 */
[----:B------:R-:W2:Y:S01]  /*3590*/  SHFL.BFLY PT, R6, R134, 0x2, 0x1f ;  /* 0x0c401f0086067f89 */ /* 0x000ea200000e0000 */
[----:B----4-:R-:W-:-:S02]  /*35a0*/  FMNMX.FTZ R135, R5, R135, !PT ;  /* 0x0000008705877209 */ /* 0x010fc40007810000 */
[-C--:B------:R-:W-:Y:S02]  /*35b0*/  ISETP.GE.AND P2, PT, R19, R27.reuse, PT ;  /* 0x0000001b1300720c */ /* 0x080fe40003f46270 */
[----:B------:R-:W-:Y:S02]  /*35c0*/  FSEL R23, R36, -INF , !P6 ;  /* 0xff80000024177808 */ /* 0x000fe40007000000 */
[----:B-1----:R-:W-:Y:S01]  /*35d0*/  FMNMX.FTZ R0, R73, R4, !PT ;  /* 0x0000000449007209 */ /* 0x002fe20007810000 */
[----:B------:R-:W-:Y:S01]  /*35e0*/  FFMA.FTZ R4, R58, UR13, -R22 ;  /* 0x0000000d3a047c23 */ /* 0x000fe20008010816 */
[----:B------:R-:W-:Y:S01]  /*35f0*/  ISETP.GE.AND P3, PT, R21, R27, PT ;  /* 0x0000001b1500720c */ /* 0x000fe20003f66270 */
[----:B------:R-:W-:Y:S01]  /*3600*/  FMUL.FTZ R21, R135, UR13 ;  /* 0x0000000d87157c20 */ /* 0x000fe20008410000 */
[----:B------:R-:W-:Y:S01]  /*3610*/  FMNMX.FTZ R0, R72, R0, !PT ;  /* 0x0000000048007209 */ /* 0x000fe20007810000 */
[----:B------:R1:W-:Y:S01]  /*3620*/  MUFU.EX2 R237, R4 ;  /* 0x0000000400ed7308 */ /* 0x0003e20000000800 */
[----:B------:R-:W-:-:S02]  /*3630*/  FSEL R206, R37, -INF , !P2 ;  /* 0xff80000025ce7808 */ /* 0x000fc40005000000 */
[----:B------:R-:W-:Y:S02]  /*3640*/  FMNMX.FTZ R0, R80, R0, !PT ;  /* 0x0000000050007209 */ /* 0x000fe40007810000 */
[----:B------:R-:W-:Y:S02]  /*3650*/  ISETP.GE.AND P1, PT, R20, R27, PT ;  /* 0x0000001b1400720c */ /* 0x000fe40003f26270 */
[----:B------:R-:W-:Y:S02]  /*3660*/  FMNMX.FTZ R0, R81, R0, !PT ;  /* 0x0000000051007209 */ /* 0x000fe40007810000 */
[----:B------:R-:W-:Y:S02]  /*3670*/  FSETP.NEU.FTZ.AND P2, PT, R135, -INF , PT ;  /* 0xff8000008700780b */ /* 0x000fe40003f5d000 */
[----:B------:R-:W-:Y:S02]  /*3680*/  FSEL R251, R29, -INF , !P1 ;  /* 0xff8000001dfb7808 */ /* 0x000fe40004800000 */
[----:B------:R-:W-:-:S02]  /*3690*/  FSEL R21, R21, RZ, P2 ;  /* 0x000000ff15157208 */ /* 0x000fc40001000000 */
[----:B--2---:R-:W-:Y:S01]  /*36a0*/  FMNMX.FTZ R134, R134, R6, !PT ;  /* 0x0000000686867209 */ /* 0x004fe20007810000 */
[--C-:B-1----:R-:W-:Y:S01]  /*36b0*/  FFMA.FTZ R4, R57, UR13, -R22.reuse ;  /* 0x0000000d39047c23 */ /* 0x102fe20008010816 */
[----:B------:R-:W-:Y:S02]  /*36c0*/  ISETP.GE.AND P0, PT, R18, R27, PT ;  /* 0x0000001b1200720c */ /* 0x000fe40003f06270 */
[----:B------:R-:W-:Y:S01]  /*36d0*/  FSEL R242, R14, -INF , !P3 ;  /* 0xff8000000ef27808 */ /* 0x000fe20005800000 */
[----:B------:R1:W2:Y:S01]  /*36e0*/  MUFU.EX2 R209, R4 ;  /* 0x0000000400d17308 */ /* 0x0002a20000000800 */
[----:B------:R-:W-:Y:S02]  /*36f0*/  FSEL R207, R10, -INF , !P0 ;  /* 0xff8000000acf7808 */ /* 0x000fe40004000000 */
[----:B-1----:R-:W-:Y:S01]  /*3700*/  FMNMX.FTZ R4, R88, R0, !PT ;  /* 0x0000000058047209 */ /* 0x002fe20007810000 */
[----:B------:R-:W-:Y:S01]  /*3710*/  FFMA.FTZ R0, R56, UR13, -R22 ;  /* 0x0000000d38007c23 */ /* 0x000fe20008010816 */
[----:B--2---:R-:W-:-:S02]  /*3720*/  F2FP.F16.F32.PACK_AB R18, R209, R237 ;  /* 0x000000edd112723e */ /* 0x004fc400000000ff */
[----:B------:R-:W-:Y:S01]  /*3730*/  FMNMX.FTZ R4, R8, R4, !PT ;  /* 0x0000000408047209 */ /* 0x000fe20007810000 */
[----:B------:R1:W-:Y:S03]  /*3740*/  MUFU.EX2 R42, R0 ;  /* 0x00000000002a7308 */ /* 0x0003e60000000800 */
[----:B------:R-:W-:-:S04]  /*3750*/  FMNMX.FTZ R4, R138, R4, !PT ;  /* 0x000000048a047209 */ /* 0x000fc80007810000 */
[----:B------:R-:W-:-:S04]  /*3760*/  FMNMX.FTZ R4, R137, R4, !PT ;  /* 0x0000000489047209 */ /* 0x000fc80007810000 */
[----:B------:R-:W-:Y:S01]  /*3770*/  FMNMX.FTZ R4, R132, R4, !PT ;  /* 0x0000000484047209 */ /* 0x000fe20007810000 */
[----:B-1----:R-:W-:-:S04]  /*3780*/  FFMA.FTZ R0, R49, UR13, -R22 ;  /* 0x0000000d31007c23 */ /* 0x002fc80008010816 */
[----:B------:R1:W-:Y:S02]  /*3790*/  MUFU.EX2 R205, R0 ;  /* 0x0000000000cd7308 */ /* 0x0003e40000000800 */
[----:B-1----:R-:W-:-:S06]  /*37a0*/  FFMA.FTZ R0, R48, UR13, -R22 ;  /* 0x0000000d30007c23 */ /* 0x002fcc0008010816 */
[----:B------:R1:W-:Y:S02]  /*37b0*/  MUFU.EX2 R211, R0 ;  /* 0x0000000000d37308 */ /* 0x0003e40000000800 */
[----:B-1----:R-:W-:Y:S01]  /*37c0*/  FMNMX.FTZ R0, R23, R4, !PT ;  /* 0x0000000417007209 */ /* 0x002fe20007810000 */
[----:B------:R-:W-:-:S03]  /*37d0*/  FFMA.FTZ R4, R31, UR13, -R22 ;  /* 0x0000000d1f047c23 */ /* 0x000fc60008010816 */
[----:B------:R-:W-:Y:S02]  /*37e0*/  FMNMX.FTZ R0, R206, R0, !PT ;  /* 0x00000000ce007209 */ /* 0x000fe40007810000 */
[----:B------:R-:W1:Y:S02]  /*37f0*/  MUFU.EX2 R202, R4 ;  /* 0x0000000400ca7308 */ /* 0x000e640000000800 */
[----:B------:R-:W-:Y:S01]  /*3800*/  FMNMX.FTZ R133, R251, R0, !PT ;  /* 0x00000000fb857209 */ /* 0x000fe20007810000 */
[----:B------:R-:W-:-:S03]  /*3810*/  FFMA.FTZ R0, R30, UR13, -R21 ;  /* 0x0000000d1e007c23 */ /* 0x000fc60008010815 */
[----:B------:R-:W-:Y:S02]  /*3820*/  FMNMX.FTZ R133, R242, R133, !PT ;  /* 0x00000085f2857209 */ /* 0x000fe40007810000 */
[----:B------:R2:W-:Y:S02]  /*3830*/  MUFU.EX2 R231, R0 ;  /* 0x0000000000e77308 */ /* 0x0005e40000000800 */
[----:B------:R-:W-:-:S05]  /*3840*/  FMNMX.FTZ R133, R207, R133, !PT ;  /* 0x00000085cf857209 */ /* 0x000fca0007810000 */
[----:B------:R-:W3:Y:S01]  /*3850*/  SHFL.BFLY PT, R5, R133, 0x2, 0x1f ;  /* 0x0c401f0085057f89 */ /* 0x000ee200000e0000 */
[----:B-1----:R-:W-:-:S03]  /*3860*/  F2FP.F16.F32.PACK_AB R10, R202, R211 ;  /* 0x000000d3ca0a723e */ /* 0x002fc600000000ff */
[----:B------:R-:W1:Y:S01]  /*3870*/  SHFL.BFLY PT, R4, R134, 0x1, 0x1f ;  /* 0x0c201f0086047f89 */ /* 0x000e6200000e0000 */
[----:B--2---:R-:W-:-:S04]  /*3880*/  FFMA.FTZ R0, R69, UR13, -R21 ;  /* 0x0000000d45007c23 */ /* 0x004fc80008010815 */
[----:B------:R2:W4:Y:S01]  /*3890*/  MUFU.EX2 R230, R0 ;  /* 0x0000000000e67308 */ /* 0x0005220000000800 */
[----:B---3--:R-:W-:Y:S02]  /*38a0*/  FMNMX.FTZ R133, R133, R5, !PT ;  /* 0x0000000585857209 */ /* 0x008fe40007810000 */
[----:B-1----:R-:W-:Y:S01]  /*38b0*/  FMNMX.FTZ R134, R134, R4, !PT ;  /* 0x0000000486867209 */ /* 0x002fe20007810000 */
[----:B--2---:R-:W-:Y:S02]  /*38c0*/  FFMA.FTZ R0, R68, UR13, -R21 ;  /* 0x0000000d44007c23 */ /* 0x004fe40008010815 */
[----:B------:R-:W1:Y:S01]  /*38d0*/  SHFL.BFLY PT, R4, R133, 0x1, 0x1f ;  /* 0x0c201f0085047f89 */ /* 0x000e6200000e0000 */
[C---:B------:R-:W-:Y:S01]  /*38e0*/  FSETP.NEU.FTZ.AND P0, PT, R134.reuse, -INF , PT ;  /* 0xff8000008600780b */ /* 0x040fe20003f1d000 */
[----:B------:R-:W-:Y:S01]  /*38f0*/  FMUL.FTZ R20, R134, UR13 ;  /* 0x0000000d86147c20 */ /* 0x000fe20008410000 */
[----:B------:R2:W-:Y:S01]  /*3900*/  MUFU.EX2 R238, R0 ;  /* 0x0000000000ee7308 */ /* 0x0005e20000000800 */
[----:B----4-:R-:W-:-:S03]  /*3910*/  F2FP.F16.F32.PACK_AB R17, R230, R231 ;  /* 0x000000e7e611723e */ /* 0x010fc600000000ff */
[----:B------:R-:W-:Y:S01]  /*3920*/  FSEL R20, R20, RZ, P0 ;  /* 0x000000ff14147208 */ /* 0x000fe20000000000 */
[----:B--2---:R-:W-:-:S04]  /*3930*/  FFMA.FTZ R0, R62, UR13, -R21 ;  /* 0x0000000d3e007c23 */ /* 0x004fc80008010815 */
[----:B------:R2:W3:Y:S01]  /*3940*/  MUFU.EX2 R208, R0 ;  /* 0x0000000000d07308 */ /* 0x0004e20000000800 */
[----:B-1----:R-:W-:Y:S01]  /*3950*/  FMNMX.FTZ R133, R133, R4, !PT ;  /* 0x0000000485857209 */ /* 0x002fe20007810000 */
[----:B------:R-:W-:-:S03]  /*3960*/  FFMA.FTZ R4, R63, UR13, -R20 ;  /* 0x0000000d3f047c23 */ /* 0x000fc60008010814 */
[C---:B------:R-:W-:Y:S01]  /*3970*/  FSETP.NEU.FTZ.AND P0, PT, R133.reuse, -INF , PT ;  /* 0xff8000008500780b */ /* 0x040fe20003f1d000 */
[----:B------:R-:W-:Y:S02]  /*3980*/  FMUL.FTZ R5, R133, UR13 ;  /* 0x0000000d85057c20 */ /* 0x000fe40008410000 */
[----:B------:R1:W-:Y:S01]  /*3990*/  MUFU.EX2 R204, R4 ;  /* 0x0000000400cc7308 */ /* 0x0003e20000000800 */
[----:B--2---:R-:W-:Y:S01]  /*39a0*/  FFMA.FTZ R0, R59, UR13, -R21 ;  /* 0x0000000d3b007c23 */ /* 0x004fe20008010815 */
[----:B---3--:R-:W-:-:S06]  /*39b0*/  F2FP.F16.F32.PACK_AB R19, R208, R238 ;  /* 0x000000eed013723e */ /* 0x008fcc00000000ff */
[----:B------:R2:W-:Y:S01]  /*39c0*/  MUFU.EX2 R223, R0 ;  /* 0x0000000000df7308 */ /* 0x0005e20000000800 */
[----:B-1----:R-:W-:-:S07]  /*39d0*/  FFMA.FTZ R4, R61, UR13, -R20 ;  /* 0x0000000d3d047c23 */ /* 0x002fce0008010814 */
[----:B------:R-:W-:Y:S01]  /*39e0*/  MUFU.EX2 R91, R4 ;  /* 0x00000004005b7308 */ /* 0x000fe20000000800 */
[----:B--2---:R-:W-:-:S07]  /*39f0*/  FFMA.FTZ R0, R50, UR13, -R21 ;  /* 0x0000000d32007c23 */ /* 0x004fce0008010815 */
        /* <DEDUP_REMOVED lines=19> */
[----:B------:R-:W-:-:S03]  /*3b30*/  FSEL R0, R5, RZ, P0 ;  /* 0x000000ff05007208 */ /* 0x000fc60000000000 */
[----:B------:R-:W-:Y:S01]  /*3b40*/  IMAD.IADD R233, R3, 0x1, R232 ;  /* 0x0000000103e97824 */ /* 0x000fe200078e02e8 */
[----:B------:R-:W-:Y:S01]  /*3b50*/  LDSM.16.MT88.4 R68, [R232+0xe000] ;  /* 0x00e00000e844783b */ /* 0x000fe20000004200 */
[--C-:B------:R-:W-:Y:S01]  /*3b60*/  FFMA.FTZ R4, R7, UR13, -R0.reuse ;  /* 0x0000000d07047c23 */ /* 0x100fe20008010800 */
[----:B------:R-:W-:Y:S01]  /*3b70*/  FFMA.FTZ R3, R73, UR13, -R0 ;  /* 0x0000000d49037c23 */ /* 0x000fe20008010800 */
[C---:B------:R-:W-:Y:S01]  /*3b80*/  IMAD.IADD R235, R2.reuse, 0x1, R232 ;  /* 0x0000000102eb7824 */ /* 0x040fe200078e02e8 */
[----:B------:R-:W1:Y:S01]  /*3b90*/  LDSM.16.MT88.4 R32, [R233+0xc000] ;  /* 0x00c00000e920783b */ /* 0x000e620000004200 */
[----:B------:R-:W-:Y:S01]  /*3ba0*/  IADD3 R234, R2, R233, RZ ;  /* 0x000000e902ea7210 */ /* 0x000fe20007ffe0ff */
[----:B------:R-:W-:Y:S01]  /*3bb0*/  FFMA.FTZ R2, R41, UR13, -R20 ;  /* 0x0000000d29027c23 */ /* 0x000fe20008010814 */
[----:B------:R2:W-:Y:S01]  /*3bc0*/  MUFU.EX2 R252, R4 ;  /* 0x0000000400fc7308 */ /* 0x0005e20000000800 */
[----:B------:R-:W-:Y:S04]  /*3bd0*/  LDSM.16.MT88.4 R76, [R235+0xc000] ;  /* 0x00c00000eb4c783b */ /* 0x000fe80000004200 */
[----:B------:R-:W3:Y:S03]  /*3be0*/  LDSM.16.MT88.4 R52, [R232+0xc000] ;  /* 0x00c00000e834783b */ /* 0x000ee60000004200 */
[----:B------:R4:W-:Y:S01]  /*3bf0*/  MUFU.EX2 R210, R3 ;  /* 0x0000000300d27308 */ /* 0x0009e20000000800 */
[----:B------:R-:W3:Y:S04]  /*3c00*/  LDSM.16.MT88.4 R64, [R233+0xe000] ;  /* 0x00e00000e940783b */ /* 0x000ee80000004200 */
[----:B------:R-:W-:Y:S03]  /*3c10*/  LDSM.16.MT88.4 R48, [R235+0xc800] ;  /* 0x00c80000eb30783b */ /* 0x000fe60000004200 */
[----:B------:R1:W-:Y:S01]  /*3c20*/  MUFU.EX2 R213, R2 ;  /* 0x0000000200d57308 */ /* 0x0003e20000000800 */
[--C-:B--2---:R-:W-:Y:S01]  /*3c30*/  FFMA.FTZ R4, R74, UR13, -R0.reuse ;  /* 0x0000000d4a047c23 */ /* 0x104fe20008010800 */
[----:B------:R-:W-:Y:S04]  /*3c40*/  LDSM.16.MT88.4 R84, [R232+0xc800] ;  /* 0x00c80000e854783b */ /* 0x000fe80000004200 */
[----:B------:R-:W-:Y:S02]  /*3c50*/  LDSM.16.MT88.4 R60, [R234+0xe000] ;  /* 0x00e00000ea3c783b */ /* 0x000fe40000004200 */
[----:B------:R-:W2:Y:S01]  /*3c60*/  MUFU.EX2 R240, R4 ;  /* 0x0000000400f07308 */ /* 0x000ea20000000800 */
[----:B----4-:R-:W-:Y:S01]  /*3c70*/  FFMA.FTZ R3, R72, UR13, -R0 ;  /* 0x0000000d48037c23 */ /* 0x010fe20008010800 */
[----:B------:R-:W-:Y:S04]  /*3c80*/  LDSM.16.MT88.4 R36, [R233+0xe800] ;  /* 0x00e80000e924783b */ /* 0x000fe80000004200 */
[----:B------:R-:W4:Y:S02]  /*3c90*/  LDSM.16.MT88.4 R72, [R234+0xc000] ;  /* 0x00c00000ea48783b */ /* 0x000f240000004200 */
[----:B------:R-:W3:Y:S01]  /*3ca0*/  MUFU.EX2 R191, R3 ;  /* 0x0000000300bf7308 */ /* 0x000ee20000000800 */
[----:B-1----:R-:W-:Y:S01]  /*3cb0*/  FFMA.FTZ R2, R16, UR13, -R20 ;  /* 0x0000000d10027c23 */ /* 0x002fe20008010814 */
[----:B------:R-:W-:Y:S01]  /*3cc0*/  F2FP.F16.F32.PACK_AB R16, R215, R188 ;  /* 0x000000bcd710723e */ /* 0x000fe200000000ff */
[----:B------:R-:W1:Y:S04]  /*3cd0*/  LDSM.16.MT88.4 R56, [R235+0xe000] ;  /* 0x00e00000eb38783b */ /* 0x000e680000004200 */
[----:B------:R-:W-:Y:S01]  /*3ce0*/  LDSM.16.MT88.4 R44, [R234+0xc800] ;  /* 0x00c80000ea2c783b */ /* 0x000fe20000004200 */
[----:B------:R3:W3:Y:S01]  /*3cf0*/  MUFU.EX2 R24, R2 ;  /* 0x0000000200187308 */ /* 0x0006e20000000800 */
[----:B--2---:R-:W-:Y:S01]  /*3d00*/  F2FP.F16.F32.PACK_AB R13, R240, R252 ;  /* 0x000000fcf00d723e */ /* 0x004fe200000000ff */
[C---:B------:R-:W-:Y:S01]  /*3d10*/  HMMA.16816.F32 R112, R16.reuse, R32, RZ ;  /* 0x000000201070723c */ /* 0x040fe200000018ff */
[----:B------:R-:W-:Y:S05]  /*3d20*/  LDSM.16.MT88.4 R28, [R235+0xe800] ;  /* 0x00e80000eb1c783b */ /* 0x000fea0000004200 */
[----:B---3--:R-:W-:Y:S01]  /*3d30*/  HMMA.16816.F32 R120, R16, R52, RZ ;  /* 0x000000341078723c */ /* 0x008fe200000018ff */
[----:B------:R-:W-:Y:S01]  /*3d40*/  F2FP.F16.F32.PACK_AB R15, R191, R210 ;  /* 0x000000d2bf0f723e */ /* 0x000fe200000000ff */
[----:B------:R-:W-:-:S04]  /*3d50*/  FFMA.FTZ R3, R80, UR13, -R0 ;  /* 0x0000000d50037c23 */ /* 0x000fc80008010800 */
[----:B------:R2:W-:Y:S02]  /*3d60*/  MUFU.EX2 R228, R3 ;  /* 0x0000000300e47308 */ /* 0x0005e40000000800 */
[C---:B------:R-:W-:Y:S01]  /*3d70*/  HMMA.16816.F32 R108, R12.reuse, R32, RZ ;  /* 0x000000200c6c723c */ /* 0x040fe200000018ff */
[----:B------:R-:W-:Y:S01]  /*3d80*/  FFMA.FTZ R2, R81, UR13, -R0 ;  /* 0x0000000d51027c23 */ /* 0x000fe20008010800 */
[----:B------:R-:W-:Y:S01]  /*3d90*/  F2FP.F16.F32.PACK_AB R6, R24, R213 ;  /* 0x000000d51806723e */ /* 0x000fe200000000ff */
[----:B------:R-:W3:Y:S03]  /*3da0*/  LDSM.16.MT88.4 R80, [R233+0xc800] ;  /* 0x00c80000e950783b */ /* 0x000ee60000004200 */
[----:B------:R-:W4:Y:S01]  /*3db0*/  MUFU.EX2 R43, R2 ;  /* 0x00000002002b7308 */ /* 0x000f220000000800 */
[----:B------:R-:W-:Y:S01]  /*3dc0*/  IMAD.MOV.U32 R33, RZ, RZ, R42 ;  /* 0x000000ffff217224 */ /* 0x000fe200078e002a */
[C---:B------:R-:W-:Y:S06]  /*3dd0*/  HMMA.16816.F32 R96, R12.reuse, R68, RZ ;  /* 0x000000440c60723c */ /* 0x040fec00000018ff */
[----:B------:R-:W-:Y:S01]  /*3de0*/  HMMA.16816.F32 R104, R12, R76, RZ ;  /* 0x0000004c0c68723c */ /* 0x000fe200000018ff */
[----:B--2---:R-:W-:-:S05]  /*3df0*/  MOV R3, R188 ;  /* 0x000000bc00037202 */ /* 0x004fca0000000f00 */
[C---:B------:R-:W-:Y:S01]  /*3e00*/  HMMA.16816.F32 R116, R12.reuse, R52, RZ ;  /* 0x000000340c74723c */ /* 0x040fe200000018ff */
[----:B----4-:R-:W-:Y:S02]  /*3e10*/  IMAD.MOV.U32 R32, RZ, RZ, R43 ;  /* 0x000000ffff207224 */ /* 0x010fe400078e002b */
[----:B------:R-:W-:Y:S01]  /*3e20*/  FFMA.FTZ R2, R88, UR13, -R0 ;  /* 0x0000000d58027c23 */ /* 0x000fe20008010800 */
[----:B------:R-:W2:Y:S02]  /*3e30*/  LDSM.16.MT88.4 R40, [R232+0xe800] ;  /* 0x00e80000e828783b */ /* 0x000ea40000004200 */
[----:B------:R-:W-:Y:S01]  /*3e40*/  HMMA.16816.F32 R92, R12, R64, RZ ;  /* 0x000000400c5c723c */ /* 0x000fe200000018ff */
[----:B------:R-:W-:Y:S01]  /*3e50*/  MOV R53, R190 ;  /* 0x000000be00357202 */ /* 0x000fe20000000f00 */
[----:B------:R4:W-:Y:S01]  /*3e60*/  MUFU.EX2 R212, R2 ;  /* 0x0000000200d47308 */ /* 0x0009e20000000800 */
[----:B------:R-:W-:Y:S01]  /*3e70*/  F2FP.F16.F32.PACK_AB R5, R32, R228 ;  /* 0x000000e42005723e */ /* 0x000fe200000000ff */
[----:B------:R-:W-:-:S02]  /*3e80*/  IMAD.MOV.U32 R52, RZ, RZ, R189 ;  /* 0x000000ffff347224 */ /* 0x000fc400078e00bd */
[C---:B------:R-:W-:Y:S06]  /*3e90*/  HMMA.16816.F32 R100, R12.reuse, R72, RZ ;  /* 0x000000480c64723c */ /* 0x040fec00000018ff */
[C---:B------:R-:W-:Y:S06]  /*3ea0*/  HMMA.16816.F32 R148, R12.reuse, R78, RZ ;  /* 0x0000004e0c94723c */ /* 0x040fec00000018ff */
[----:B-1----:R-:W-:Y:S01]  /*3eb0*/  HMMA.16816.F32 R124, R12, R56, RZ ;  /* 0x000000380c7c723c */ /* 0x002fe200000018ff */
[----:B----4-:R-:W-:Y:S01]  /*3ec0*/  FFMA.FTZ R2, R8, UR13, -R0 ;  /* 0x0000000d08027c23 */ /* 0x010fe20008010800 */
[----:B------:R-:W-:-:S03]  /*3ed0*/  F2FP.F16.F32.PACK_AB R8, R205, R33 ;  /* 0x00000021cd08723e */ /* 0x000fc600000000ff */
[----:B------:R1:W4:Y:S01]  /*3ee0*/  MUFU.EX2 R236, R2 ;  /* 0x0000000200ec7308 */ /* 0x0003220000000800 */
[----:B------:R-:W-:Y:S06]  /*3ef0*/  HMMA.16816.F32 R156, R12, R54, RZ ;  /* 0x000000360c9c723c */ /* 0x000fec00000018ff */
[----:B---3--:R-:W-:Y:S06]  /*3f00*/  HMMA.16816.F32 R184, R8, R80, R112 ;  /* 0x0000005008b8723c */ /* 0x008fec0000001870 */
[----:B------:R-:W-:Y:S01]  /*3f10*/  HMMA.16816.F32 R112, R12, R62, RZ ;  /* 0x0000003e0c70723c */ /* 0x000fe200000018ff */
[----:B-1----:R-:W-:-:S02]  /*3f20*/  MOV R2, R91 ;  /* 0x0000005b00027202 */ /* 0x002fc40000000f00 */
[----:B----4-:R-:W-:Y:S01]  /*3f30*/  F2FP.F16.F32.PACK_AB R7, R236, R212 ;  /* 0x000000d4ec07723e */ /* 0x010fe200000000ff */
[----:B------:R-:W1:Y:S01]  /*3f40*/  LDSM.16.MT88.4 R88, [R234+0xe800] ;  /* 0x00e80000ea58783b */ /* 0x000e620000004200 */
[----:B------:R-:W-:Y:S01]  /*3f50*/  F2FP.F16.F32.PACK_AB R4, R2, R204 ;  /* 0x000000cc0204723e */ /* 0x000fe200000000ff */
[----:B------:R-:W-:Y:S06]  /*3f60*/  HMMA.16816.F32 R168, R8, R84, R120 ;  /* 0x0000005408a8723c */ /* 0x000fec0000001878 */
[C---:B--2---:R-:W-:Y:S06]  /*3f70*/  HMMA.16816.F32 R216, R4.reuse, R40, R96 ;  /* 0x0000002804d8723c */ /* 0x044fec0000001860 */
[----:B------:R-:W-:Y:S06]  /*3f80*/  HMMA.16816.F32 R192, R4, R48, R104 ;  /* 0x0000003004c0723c */ /* 0x000fec0000001868 */
[----:B------:R-:W-:Y:S06]  /*3f90*/  HMMA.16816.F32 R104, R16, R72, RZ ;  /* 0x000000481068723c */ /* 0x000fec00000018ff */
[----:B------:R-:W-:Y:S01]  /*3fa0*/  HMMA.16816.F32 R172, R4, R84, R116 ;  /* 0x0000005404ac723c */ /* 0x000fe20000001874 */
[----:B------:R-:W-:-:S02]  /*3fb0*/  IMAD.MOV.U32 R72, RZ, RZ, R207 ;  /* 0x000000ffff487224 */ /* 0x000fc400078e00cf */
[----:B------:R-:W-:-:S03]  /*3fc0*/  IMAD.MOV.U32 R73, RZ, RZ, R206 ;  /* 0x000000ffff497224 */ /* 0x000fc600078e00ce */
[C---:B------:R-:W-:Y:S01]  /*3fd0*/  HMMA.16816.F32 R116, R12.reuse, R60, RZ ;  /* 0x0000003c0c74723c */ /* 0x040fe200000018ff */
[----:B------:R-:W-:Y:S01]  /*3fe0*/  IMAD.MOV.U32 R222, RZ, RZ, R216 ;  /* 0x000000ffffde7224 */ /* 0x000fe200078e00d8 */
[----:B------:R-:W-:Y:S01]  /*3ff0*/  MOV R220, R218 ;  /* 0x000000da00dc7202 */ /* 0x000fe20000000f00 */
[----:B------:R-:W-:Y:S01]  /*4000*/  IMAD.MOV.U32 R221, RZ, RZ, R217 ;  /* 0x000000ffffdd7224 */ /* 0x000fe200078e00d9 */
[----:B------:R-:W-:Y:S01]  /*4010*/  MOV R84, R201 ;  /* 0x000000c900547202 */ /* 0x000fe20000000f00 */
[----:B------:R-:W-:Y:S01]  /*4020*/  IMAD.MOV.U32 R179, RZ, RZ, R219 ;  /* 0x000000ffffb37224 */ /* 0x000fe200078e00db */
[----:B------:R-:W-:Y:S01]  /*4030*/  HMMA.16816.F32 R152, R12, R34, RZ ;  /* 0x000000220c98723c */ /* 0x000fe200000018ff */
[----:B------:R-:W-:-:S05]  /*4040*/  IMAD.MOV.U32 R85, RZ, RZ, R191 ;  /* 0x000000ffff557224 */ /* 0x000fca00078e00bf */
[----:B------:R-:W-:Y:S06]  /*4050*/  HMMA.16816.F32 R216, R4, R36, R92 ;  /* 0x0000002404d8723c */ /* 0x000fec000000185c */
[----:B------:R-:W-:Y:S06]  /*4060*/  HMMA.16816.F32 R92, R16, R56, RZ ;  /* 0x00000038105c723c */ /* 0x000fec00000018ff */
[----:B------:R-:W-:Y:S01]  /*4070*/  HMMA.16816.F32 R144, R12, R74, RZ ;  /* 0x0000004a0c90723c */ /* 0x000fe200000018ff */
[----:B------:R-:W-:Y:S01]  /*4080*/  MOV R56, R211 ;  /* 0x000000d300387202 */ /* 0x000fe20000000f00 */
[----:B------:R-:W-:-:S04]  /*4090*/  IMAD.MOV.U32 R57, RZ, RZ, R210 ;  /* 0x000000ffff397224 */ /* 0x000fc800078e00d2 */
[C---:B------:R-:W-:Y:S06]  /*40a0*/  HMMA.16816.F32 R140, R12.reuse, R70, RZ ;  /* 0x000000460c8c723c */ /* 0x040fec00000018ff */
[C---:B------:R-:W-:Y:S06]  /*40b0*/  HMMA.16816.F32 R128, R12.reuse, R66, RZ ;  /* 0x000000420c80723c */ /* 0x040fec00000018ff */
[----:B------:R-:W-:Y:S06]  /*40c0*/  HMMA.16816.F32 R120, R12, R58, RZ ;  /* 0x0000003a0c78723c */ /* 0x000fec00000018ff */
[C---:B------:R-:W-:Y:S06]  /*40d0*/  HMMA.16816.F32 R180, R4.reuse, R80, R108 ;  /* 0x0000005004b4723c */ /* 0x040fec000000186c */
[----:B------:R-:W-:Y:S01]  /*40e0*/  HMMA.16816.F32 R196, R4, R44, R100 ;  /* 0x0000002c04c4723c */ /* 0x000fe20000001864 */
[----:B------:R-:W-:Y:S01]  /*40f0*/  MOV R80, R203 ;  /* 0x000000cb00507202 */ /* 0x000fe20000000f00 */
[----:B------:R-:W-:-:S04]  /*4100*/  IMAD.MOV.U32 R81, RZ, RZ, R202 ;  /* 0x000000ffff517224 */ /* 0x000fc800078e00ca */
[----:B------:R-:W-:Y:S06]  /*4110*/  HMMA.16816.F32 R104, R8, R44, R104 ;  /* 0x0000002c0868723c */ /* 0x000fec0000001868 */
[C---:B------:R-:W-:Y:S01]  /*4120*/  HMMA.16816.F32 R100, R16.reuse, R68, RZ ;  /* 0x000000441064723c */ /* 0x040fe200000018ff */
[----:B------:R-:W-:Y:S01]  /*4130*/  IMAD.MOV.U32 R45, RZ, RZ, R80 ;  /* 0x000000ffff2d7224 */ /* 0x000fe200078e0050 */
[----:B------:R-:W-:Y:S01]  /*4140*/  MOV R44, R81 ;  /* 0x00000051002c7202 */ /* 0x000fe20000000f00 */
[----:B------:R-:W-:Y:S02]  /*4150*/  IMAD.MOV.U32 R80, RZ, RZ, R2 ;  /* 0x000000ffff507224 */ /* 0x000fe400078e0002 */
[----:B------:R-:W-:Y:S01]  /*4160*/  FFMA.FTZ R2, R178, UR13, -R22 ;  /* 0x0000000db2027c23 */ /* 0x000fe20008010816 */
[----:B------:R-:W-:Y:S01]  /*4170*/  MOV R81, R32 ;  /* 0x0000002000517202 */ /* 0x000fe20000000f00 */
[----:B------:R-:W-:Y:S01]  /*4180*/  HMMA.16816.F32 R96, R16, R64, RZ ;  /* 0x000000401060723c */ /* 0x000fe200000018ff */
[----:B------:R-:W-:Y:S01]  /*4190*/  IMAD.MOV.U32 R68, RZ, RZ, R209 ;  /* 0x000000ffff447224 */ /* 0x000fe200078e00d1 */
[----:B------:R-:W-:-:S04]  /*41a0*/  MOV R69, R208 ;  /* 0x000000d000457202 */ /* 0x000fc80000000f00 */
[----:B-1----:R-:W-:Y:S01]  /*41b0*/  HMMA.16816.F32 R208, R4, R88, R116 ;  /* 0x0000005804d0723c */ /* 0x002fe20000001874 */
[----:B------:R-:W-:Y:S01]  /*41c0*/  IMAD.MOV.U32 R65, RZ, RZ, R215 ;  /* 0x000000ffff417224 */ /* 0x000fe200078e00d7 */
[----:B------:R-:W-:-:S04]  /*41d0*/  MOV R64, R214 ;  /* 0x000000d600407202 */ /* 0x000fc80000000f00 */
[----:B------:R-:W-:Y:S06]  /*41e0*/  HMMA.16816.F32 R116, R4, R90, R112 ;  /* 0x0000005a0474723c */ /* 0x000fec0000001870 */
[----:B------:R-:W-:Y:S01]  /*41f0*/  HMMA.16816.F32 R112, R8, R28, R92 ;  /* 0x0000001c0870723c */ /* 0x000fe2000000185c */
[----:B------:R1:W-:Y:S05]  /*4200*/  MUFU.EX2 R95, R2 ;  /* 0x00000002005f7308 */ /* 0x0003ea0000000800 */
[----:B------:R-:W-:Y:S01]  /*4210*/  HMMA.16816.F32 R12, R16, R60, RZ ;  /* 0x0000003c100c723c */ /* 0x000fe200000018ff */
[----:B------:R-:W-:-:S05]  /*4220*/  MOV R93, R64 ;  /* 0x00000040005d7202 */ /* 0x000fca0000000f00 */
[----:B------:R-:W-:Y:S01]  /*4230*/  HMMA.16816.F32 R108, R16, R76, RZ ;  /* 0x0000004c106c723c */ /* 0x000fe200000018ff */
[----:B------:R-:W-:Y:S02]  /*4240*/  IMAD.MOV.U32 R61, RZ, RZ, R213 ;  /* 0x000000ffff3d7224 */ /* 0x000fe400078e00d5 */
[----:B------:R-:W-:Y:S02]  /*4250*/  IMAD.MOV.U32 R60, RZ, RZ, R212 ;  /* 0x000000ffff3c7224 */ /* 0x000fe400078e00d4 */
[----:B------:R-:W-:Y:S01]  /*4260*/  IMAD.MOV.U32 R92, RZ, RZ, R61 ;  /* 0x000000ffff5c7224 */ /* 0x000fe200078e003d */
[----:B------:R-:W-:Y:S01]  /*4270*/  HMMA.16816.F32 R188, R4, R50, R148 ;  /* 0x0000003204bc723c */ /* 0x000fe20000001894 */
[----:B-1----:R-:W-:Y:S01]  /*4280*/  FFMA.FTZ R2, R177, UR13, -R22 ;  /* 0x0000000db1027c23 */ /* 0x002fe20008010816 */
[----:B------:R-:W-:Y:S01]  /*4290*/  MOV R76, R205 ;  /* 0x000000cd004c7202 */ /* 0x000fe20000000f00 */
[----:B------:R-:W-:-:S03]  /*42a0*/  IMAD.MOV.U32 R77, RZ, RZ, R204 ;  /* 0x000000ffff4d7224 */ /* 0x000fc600078e00cc */
[C---:B------:R-:W-:Y:S01]  /*42b0*/  HMMA.16816.F32 R212, R4.reuse, R28, R124 ;  /* 0x0000001c04d4723c */ /* 0x040fe2000000187c */
[----:B------:R-:W-:Y:S01]  /*42c0*/  IMAD.MOV.U32 R151, RZ, RZ, R200 ;  /* 0x000000ffff977224 */ /* 0x000fe200078e00c8 */
[----:B------:R-:W-:Y:S01]  /*42d0*/  MOV R150, R229 ;  /* 0x000000e500967202 */ /* 0x000fe20000000f00 */
[----:B------:R-:W-:Y:S02]  /*42e0*/  IMAD.MOV.U32 R149, RZ, RZ, R230 ;  /* 0x000000ffff957224 */ /* 0x000fe400078e00e6 */
[----:B------:R-:W-:Y:S01]  /*42f0*/  IMAD.MOV.U32 R148, RZ, RZ, R53 ;  /* 0x000000ffff947224 */ /* 0x000fe200078e0035 */
[----:B------:R-:W-:Y:S01]  /*4300*/  HMMA.16816.F32 R156, R4, R86, R156 ;  /* 0x00000056049c723c */ /* 0x000fe2000000189c */
[----:B------:R-:W-:Y:S01]  /*4310*/  MOV R94, R151 ;  /* 0x00000097005e7202 */ /* 0x000fe20000000f00 */
[----:B------:R-:W-:Y:S01]  /*4320*/  IMAD.MOV.U32 R151, RZ, RZ, R228 ;  /* 0x000000ffff977224 */ /* 0x000fe200078e00e4 */
[----:B------:R-:W-:-:S03]  /*4330*/  MOV R29, R60 ;  /* 0x0000003c001d7202 */ /* 0x000fc60000000f00 */
[C---:B------:R-:W-:Y:S06]  /*4340*/  HMMA.16816.F32 R152, R4.reuse, R82, R152 ;  /* 0x000000520498723c */ /* 0x040fec0000001898 */
[C---:B------:R-:W-:Y:S06]  /*4350*/  HMMA.16816.F32 R204, R4.reuse, R46, R144 ;  /* 0x0000002e04cc723c */ /* 0x040fec0000001890 */
[----:B------:R-:W-:Y:S01]  /*4360*/  HMMA.16816.F32 R200, R4, R42, R140 ;  /* 0x0000002a04c8723c */ /* 0x000fe2000000188c */
[----:B------:R-:W-:Y:S01]  /*4370*/  IMAD.MOV.U32 R147, RZ, RZ, R72 ;  /* 0x000000ffff937224 */ /* 0x000fe200078e0048 */
[----:B------:R-:W-:Y:S01]  /*4380*/  MOV R146, R73 ;  /* 0x0000004900927202 */ /* 0x000fe20000000f00 */
[----:B------:R-:W-:Y:S01]  /*4390*/  IMAD.MOV.U32 R145, RZ, RZ, R76 ;  /* 0x000000ffff917224 */ /* 0x000fe200078e004c */
[----:B------:R-:W-:-:S02]  /*43a0*/  MOV R144, R77 ;  /* 0x0000004d00907202 */ /* 0x000fc40000000f00 */
[C---:B------:R-:W-:Y:S06]  /*43b0*/  HMMA.16816.F32 R128, R4.reuse, R38, R128 ;  /* 0x000000260480723c */ /* 0x040fec0000001880 */
[----:B------:R-:W-:Y:S06]  /*43c0*/  HMMA.16816.F32 R124, R4, R30, R120 ;  /* 0x0000001e047c723c */ /* 0x000fec0000001878 */
[----:B------:R-:W-:Y:S01]  /*43d0*/  HMMA.16816.F32 R4, R16, R58, RZ ;  /* 0x0000003a1004723c */ /* 0x000fe200000018ff */
[----:B------:R1:W-:Y:S01]  /*43e0*/  MUFU.EX2 R59, R2 ;  /* 0x00000002003b7308 */ /* 0x0003e20000000800 */
[----:B------:R-:W-:Y:S01]  /*43f0*/  IMAD.MOV.U32 R123, RZ, RZ, R84 ;  /* 0x000000ffff7b7224 */ /* 0x000fe200078e0054 */
[----:B------:R-:W-:Y:S01]  /*4400*/  MOV R84, R231 ;  /* 0x000000e700547202 */ /* 0x000fe20000000f00 */
[----:B------:R-:W-:Y:S01]  /*4410*/  IMAD.MOV.U32 R120, RZ, RZ, R68 ;  /* 0x000000ffff787224 */ /* 0x000fe200078e0044 */
[----:B------:R-:W-:Y:S01]  /*4420*/  MOV R122, R69 ;  /* 0x00000045007a7202 */ /* 0x000fe20000000f00 */
[----:B------:R-:W-:Y:S01]  /*4430*/  HMMA.16816.F32 R228, R8, R88, R12 ;  /* 0x0000005808e4723c */ /* 0x000fe2000000180c */
[----:B------:R-:W-:-:S05]  /*4440*/  MOV R58, R29 ;  /* 0x0000001d003a7202 */ /* 0x000fca0000000f00 */
[----:B------:R-:W-:Y:S01]  /*4450*/  HMMA.16816.F32 R12, R16, R66, RZ ;  /* 0x00000042100c723c */ /* 0x000fe200000018ff */
[----:B-1----:R-:W-:-:S05]  /*4460*/  FFMA.FTZ R2, R176, UR13, -R22 ;  /* 0x0000000db0027c23 */ /* 0x002fca0008010816 */
[C---:B------:R-:W-:Y:S01]  /*4470*/  HMMA.16816.F32 R108, R8.reuse, R48, R108 ;  /* 0x00000030086c723c */ /* 0x040fe2000000186c */
[----:B------:R1:W-:Y:S05]  /*4480*/  MUFU.EX2 R121, R2 ;  /* 0x0000000200797308 */ /* 0x0003ea0000000800 */
[----:B------:R-:W-:Y:S01]  /*4490*/  HMMA.16816.F32 R96, R8, R36, R96 ;  /* 0x000000240860723c */ /* 0x000fe20000001860 */
[----:B------:R-:W-:Y:S01]  /*44a0*/  IMAD.MOV.U32 R48, RZ, RZ, R56 ;  /* 0x000000ffff307224 */ /* 0x000fe200078e0038 */
[----:B------:R-:W-:Y:S02]  /*44b0*/  MOV R56, R85 ;  /* 0x0000005500387202 */ /* 0x000fe40000000f00 */
[----:B------:R-:W-:-:S02]  /*44c0*/  MOV R85, R52 ;  /* 0x0000003400557202 */ /* 0x000fc40000000f00 */
[----:B------:R-:W-:Y:S01]  /*44d0*/  HMMA.16816.F32 R52, R16, R54, RZ ;  /* 0x000000361034723c */ /* 0x000fe200000018ff */
[----:B------:R-:W-:Y:S01]  /*44e0*/  MOV R49, R57 ;  /* 0x0000003900317202 */ /* 0x000fe20000000f00 */
[----:B------:R-:W-:-:S04]  /*44f0*/  IMAD.MOV.U32 R57, RZ, RZ, R33 ;  /* 0x000000ffff397224 */ /* 0x000fc800078e0021 */
[----:B------:R-:W-:Y:S01]  /*4500*/  HMMA.16816.F32 R36, R8, R38, R12 ;  /* 0x000000260824723c */ /* 0x000fe2000000180c */
[----:B------:R-:W2:Y:S01]  /*4510*/  LDSM.16.MT88.4 R12, [R232+0xd000] ;  /* 0x00d00000e80c783b */ /* 0x000ea20000004200 */
[----:B-1----:R-:W-:-:S04]  /*4520*/  FFMA.FTZ R2, R167, UR13, -R22 ;  /* 0x0000000da7027c23 */ /* 0x002fc80008010816 */
[----:B------:R1:W-:Y:S01]  /*4530*/  MUFU.EX2 R28, R2 ;  /* 0x00000002001c7308 */ /* 0x0003e20000000800 */
[C---:B------:R-:W-:Y:S06]  /*4540*/  HMMA.16816.F32 R32, R16.reuse, R34, RZ ;  /* 0x000000221020723c */ /* 0x040fec00000018ff */
[C---:B------:R-:W-:Y:S06]  /*4550*/  HMMA.16816.F32 R76, R16.reuse, R78, RZ ;  /* 0x0000004e104c723c */ /* 0x040fec00000018ff */
[----:B------:R-:W-:Y:S01]  /*4560*/  HMMA.16816.F32 R72, R16, R74, RZ ;  /* 0x0000004a1048723c */ /* 0x000fe200000018ff */
[----:B-1----:R-:W-:-:S05]  /*4570*/  FFMA.FTZ R2, R166, UR13, -R21 ;  /* 0x0000000da6027c23 */ /* 0x002fca0008010815 */
[C---:B------:R-:W-:Y:S01]  /*4580*/  HMMA.16816.F32 R68, R16.reuse, R70, RZ ;  /* 0x000000461044723c */ /* 0x040fe200000018ff */
[----:B------:R1:W-:Y:S05]  /*4590*/  MUFU.EX2 R140, R2 ;  /* 0x00000002008c7308 */ /* 0x0003ea0000000800 */
[----:B------:R-:W-:Y:S06]  /*45a0*/  HMMA.16816.F32 R16, R16, R62, RZ ;  /* 0x0000003e1010723c */ /* 0x000fec00000018ff */
[C---:B------:R-:W-:Y:S06]  /*45b0*/  HMMA.16816.F32 R52, R8.reuse, R86, R52 ;  /* 0x000000560834723c */ /* 0x040fec0000001834 */
[----:B------:R-:W-:Y:S01]  /*45c0*/  HMMA.16816.F32 R100, R8, R40, R100 ;  /* 0x000000280864723c */ /* 0x000fe20000001864 */
[----:B-1----:R-:W-:Y:S01]  /*45d0*/  FFMA.FTZ R2, R165, UR13, -R21 ;  /* 0x0000000da5027c23 */ /* 0x002fe20008010815 */
[----:B------:R-:W-:Y:S01]  /*45e0*/  IMAD.MOV.U32 R87, RZ, RZ, R149 ;  /* 0x000000ffff577224 */ /* 0x000fe200078e0095 */
[----:B------:R-:W-:-:S02]  /*45f0*/  MOV R86, R150 ;  /* 0x0000009600567202 */ /* 0x000fc40000000f00 */
[----:B------:R1:W3:Y:S01]  /*4600*/  MUFU.EX2 R141, R2 ;  /* 0x00000002008d7308 */ /* 0x0002e20000000800 */
[C---:B------:R-:W-:Y:S06]  /*4610*/  HMMA.16816.F32 R68, R8.reuse, R42, R68 ;  /* 0x0000002a0844723c */ /* 0x040fec0000001844 */
[C---:B------:R-:W-:Y:S06]  /*4620*/  HMMA.16816.F32 R32, R8.reuse, R82, R32 ;  /* 0x000000520820723c */ /* 0x040fec0000001820 */
[----:B------:R-:W-:Y:S01]  /*4630*/  HMMA.16816.F32 R76, R8, R50, R76 ;  /* 0x00000032084c723c */ /* 0x000fe2000000184c */
[----:B------:R-:W-:Y:S01]  /*4640*/  MOV R82, R145 ;  /* 0x0000009100527202 */ /* 0x000fe20000000f00 */
[----:B------:R-:W-:-:S02]  /*4650*/  IMAD.MOV.U32 R83, RZ, RZ, R92 ;  /* 0x000000ffff537224 */ /* 0x000fc400078e005c */
[----:B-1----:R-:W-:Y:S01]  /*4660*/  FFMA.FTZ R2, R164, UR13, -R21 ;  /* 0x0000000da4027c23 */ /* 0x002fe20008010815 */
[----:B------:R-:W-:Y:S01]  /*4670*/  IMAD.MOV.U32 R92, RZ, RZ, R223 ;  /* 0x000000ffff5c7224 */ /* 0x000fe200078e00df */
[----:B------:R-:W-:Y:S01]  /*4680*/  HMMA.16816.F32 R72, R8, R46, R72 ;  /* 0x0000002e0848723c */ /* 0x000fe20000001848 */
[----:B------:R-:W-:Y:S01]  /*4690*/  MOV R51, R93 ;  /* 0x0000005d00337202 */ /* 0x000fe20000000f00 */
[----:B------:R1:W-:Y:S01]  /*46a0*/  MUFU.EX2 R142, R2 ;  /* 0x00000002008e7308 */ /* 0x0003e20000000800 */
[----:B------:R-:W-:-:S03]  /*46b0*/  IMAD.MOV.U32 R93, RZ, RZ, R144 ;  /* 0x000000ffff5d7224 */ /* 0x000fc600078e0090 */
[C---:B------:R-:W-:Y:S06]  /*46c0*/  HMMA.16816.F32 R40, R8.reuse, R30, R4 ;  /* 0x0000001e0828723c */ /* 0x040fec0000001804 */
[----:B------:R-:W-:Y:S01]  /*46d0*/  HMMA.16816.F32 R88, R8, R90, R16 ;  /* 0x0000005a0858723c */ /* 0x000fe20000001810 */
[----:B------:R-:W4:Y:S01]  /*46e0*/  LDSM.16.MT88.4 R16, [R235+0xd000] ;  /* 0x00d00000eb10783b */ /* 0x000f220000004200 */
[----:B-1----:R-:W-:-:S05]  /*46f0*/  FFMA.FTZ R2, R163, UR13, -R21 ;  /* 0x0000000da3027c23 */ /* 0x002fca0008010815 */
[----:B---3--:R-:W-:Y:S01]  /*4700*/  F2FP.F16.F32.PACK_AB R9, R141, R140 ;  /* 0x0000008c8d09723e */ /* 0x008fe200000000ff */
[----:B------:R1:W3:Y:S02]  /*4710*/  MUFU.EX2 R143, R2 ;  /* 0x00000002008f7308 */ /* 0x0002e40000000800 */
[----:B-1----:R-:W-:Y:S01]  /*4720*/  FFMA.FTZ R2, R162, UR13, -R20 ;  /* 0x0000000da2027c23 */ /* 0x002fe20008010814 */
[----:B---3--:R-:W-:-:S05]  /*4730*/  F2FP.F16.F32.PACK_AB R11, R143, R142 ;  /* 0x0000008e8f0b723e */ /* 0x008fca00000000ff */
[----:B------:R1:W-:Y:S02]  /*4740*/  MUFU.EX2 R66, R2 ;  /* 0x0000000200427308 */ /* 0x0003e40000000800 */
[----:B-1----:R-:W-:-:S06]  /*4750*/  FFMA.FTZ R2, R161, UR13, -R20 ;  /* 0x0000000da1027c23 */ /* 0x002fcc0008010814 */
[----:B------:R1:W3:Y:S02]  /*4760*/  MUFU.EX2 R67, R2 ;  /* 0x0000000200437308 */ /* 0x0002e40000000800 */
[----:B-1----:R-:W-:Y:S01]  /*4770*/  FFMA.FTZ R2, R139, UR13, -R20 ;  /* 0x0000000d8b027c23 */ /* 0x002fe20008010814 */
[----:B------:R-:W-:Y:S01]  /*4780*/  MOV R139, R28 ;  /* 0x0000001c008b7202 */ /* 0x000fe20000000f00 */
[----:B------:R-:W-:Y:S01]  /*4790*/  IMAD.MOV.U32 R28, RZ, RZ, R94 ;  /* 0x000000ffff1c7224 */ /* 0x000fe200078e005e */
[----:B---3--:R-:W-:-:S03]  /*47a0*/  F2FP.F16.F32.PACK_AB R4, R67, R66 ;  /* 0x000000424304723e */ /* 0x008fc600000000ff */
[----:B------:R1:W-:Y:S01]  /*47b0*/  MUFU.EX2 R64, R2 ;  /* 0x0000000200407308 */ /* 0x0003e20000000800 */
[----:B------:R-:W-:Y:S01]  /*47c0*/  IMAD.MOV.U32 R94, RZ, RZ, R65 ;  /* 0x000000ffff5e7224 */ /* 0x000fe200078e0041 */
[----:B------:R-:W-:-:S03]  /*47d0*/  F2FP.F16.F32.PACK_AB R10, R139, R121 ;  /* 0x000000798b0a723e */ /* 0x000fc600000000ff */
[----:B------:R-:W-:Y:S01]  /*47e0*/  IMAD.MOV.U32 R50, RZ, RZ, R94 ;  /* 0x000000ffff327224 */ /* 0x000fe200078e005e */
[----:B------:R-:W-:Y:S01]  /*47f0*/  MOV R94, R45 ;  /* 0x0000002d005e7202 */ /* 0x000fe20000000f00 */
[----:B-1----:R-:W-:-:S04]  /*4800*/  FFMA.FTZ R2, R160, UR13, -R20 ;  /* 0x0000000da0027c23 */ /* 0x002fc80008010814 */
[----:B------:R1:W3:Y:S02]  /*4810*/  MUFU.EX2 R65, R2 ;  /* 0x0000000200417308 */ /* 0x0002e40000000800 */
[----:B-1----:R-:W-:Y:S01]  /*4820*/  FFMA.FTZ R2, R138, UR13, -R0 ;  /* 0x0000000d8a027c23 */ /* 0x002fe20008010800 */
[----:B---3--:R-:W-:Y:S02]  /*4830*/  F2FP.F16.F32.PACK_AB R6, R65, R64 ;  /* 0x000000404106723e */ /* 0x008fe400000000ff */
[----:B------:R-:W-:-:S03]  /*4840*/  MOV R138, R148 ;  /* 0x00000094008a7202 */ /* 0x000fc60000000f00 */
[----:B------:R1:W-:Y:S02]  /*4850*/  MUFU.EX2 R60, R2 ;  /* 0x00000002003c7308 */ /* 0x0003e40000000800 */
[----:B-1----:R-:W-:Y:S01]  /*4860*/  FFMA.FTZ R2, R137, UR13, -R0 ;  /* 0x0000000d89027c23 */ /* 0x002fe20008010800 */
[----:B------:R-:W-:-:S05]  /*4870*/  IMAD.MOV.U32 R137, RZ, RZ, R146 ;  /* 0x000000ffff897224 */ /* 0x000fca00078e0092 */
[----:B------:R1:W3:Y:S02]  /*4880*/  MUFU.EX2 R61, R2 ;  /* 0x00000002003d7308 */ /* 0x0002e40000000800 */
[----:B-1----:R-:W-:Y:S01]  /*4890*/  FFMA.FTZ R2, R132, UR13, -R0 ;  /* 0x0000000d84027c23 */ /* 0x002fe20008010800 */
[----:B------:R-:W-:Y:S01]  /*48a0*/  MOV R132, R59 ;  /* 0x0000003b00847202 */ /* 0x000fe20000000f00 */
[----:B------:R-:W-:Y:S01]  /*48b0*/  IMAD.MOV.U32 R59, RZ, RZ, R28 ;  /* 0x000000ffff3b7224 */ /* 0x000fe200078e001c */
[----:B---3--:R-:W-:-:S03]  /*48c0*/  F2FP.F16.F32.PACK_AB R5, R61, R60 ;  /* 0x0000003c3d05723e */ /* 0x008fc600000000ff */
[----:B------:R1:W-:Y:S01]  /*48d0*/  MUFU.EX2 R62, R2 ;  /* 0x00000002003e7308 */ /* 0x0003e20000000800 */
[----:B------:R-:W-:Y:S01]  /*48e0*/  F2FP.F16.F32.PACK_AB R8, R132, R95 ;  /* 0x0000005f8408723e */ /* 0x000fe200000000ff */
[----:B------:R-:W3:Y:S06]  /*48f0*/  LDSM.16.MT88.4 R28, [R233+0xd000] ;  /* 0x00d00000e91c783b */ /* 0x000eec0000004200 */
[C---:B--2---:R-:W-:Y:S06]  /*4900*/  HMMA.16816.F32 R52, R8.reuse, R14, R52 ;  /* 0x0000000e0834723c */ /* 0x044fec0000001834 */
[----:B----4-:R-:W-:Y:S01]  /*4910*/  HMMA.16816.F32 R76, R8, R18, R76 ;  /* 0x00000012084c723c */ /* 0x010fe2000000184c */
[----:B-1----:R-:W-:Y:S01]  /*4920*/  FFMA.FTZ R2, R23, UR13, -R0 ;  /* 0x0000000d17027c23 */ /* 0x002fe20008010800 */
[----:B------:R-:W-:-:S03]  /*4930*/  MOV R23, R147 ;  /* 0x0000009300177202 */ /* 0x000fc60000000f00 */
[----:B------:R-:W1:Y:S02]  /*4940*/  MUFU.EX2 R63, R2 ;  /* 0x00000002003f7308 */ /* 0x000e640000000800 */
[----:B-1----:R-:W-:Y:S01]  /*4950*/  F2FP.F16.F32.PACK_AB R7, R63, R62 ;  /* 0x0000003e3f07723e */ /* 0x002fe200000000ff */
[----:B------:R-:W-:Y:S02]  /*4960*/  IMAD.MOV.U32 R2, RZ, RZ, R151 ;  /* 0x000000ffff027224 */ /* 0x000fe400078e0097 */
[-C--:B------:R-:W-:Y:S06]  /*4970*/  HMMA.16816.F32 R148, R8, R12.reuse, R168 ;  /* 0x0000000c0894723c */ /* 0x080fec00000018a8 */
[----:B------:R-:W-:Y:S01]  /*4980*/  HMMA.16816.F32 R144, R4, R12, R172 ;  /* 0x0000000c0490723c */ /* 0x000fe200000018ac */
[----:B------:R-:W-:Y:S01]  /*4990*/  MOV R171, R95 ;  /* 0x0000005f00ab7202 */ /* 0x000fe20000000f00 */
[----:B------:R-:W-:Y:S01]  /*49a0*/  IMAD.MOV.U32 R95, RZ, RZ, R44 ;  /* 0x000000ffff5f7224 */ /* 0x000fe200078e002c */
[----:B------:R-:W-:Y:S01]  /*49b0*/  MOV R169, R121 ;  /* 0x0000007900a97202 */ /* 0x000fe20000000f00 */
[----:B------:R-:W-:-:S02]  /*49c0*/  IMAD.MOV.U32 R170, RZ, RZ, R120 ;  /* 0x000000ffffaa7224 */ /* 0x000fc400078e0078 */
[----:B------:R-:W-:Y:S01]  /*49d0*/  HMMA.16816.F32 R156, R4, R14, R156 ;  /* 0x0000000e049c723c */ /* 0x000fe2000000189c */
[----:B------:R-:W1:Y:S01]  /*49e0*/  LDSM.16.MT88.4 R12, [R234+0xd000] ;  /* 0x00d00000ea0c783b */ /* 0x000e620000004200 */
[----:B------:R-:W-:-:S04]  /*49f0*/  IMAD.MOV.U32 R168, RZ, RZ, R122 ;  /* 0x000000ffffa87224 */ /* 0x000fc800078e007a */
[-C--:B---3--:R-:W-:Y:S06]  /*4a00*/  HMMA.16816.F32 R160, R8, R28.reuse, R184 ;  /* 0x0000001c08a0723c */ /* 0x088fec00000018b8 */
[----:B------:R-:W-:Y:S01]  /*4a10*/  HMMA.16816.F32 R164, R4, R28, R180 ;  /* 0x0000001c04a4723c */ /* 0x000fe200000018b4 */
[----:B------:R-:W-:Y:S01]  /*4a20*/  IMAD.MOV.U32 R187, RZ, RZ, R179 ;  /* 0x000000ffffbb7224 */ /* 0x000fe200078e00b3 */
[----:B------:R-:W-:Y:S01]  /*4a30*/  MOV R184, R222 ;  /* 0x000000de00b87202 */ /* 0x000fe20000000f00 */
[----:B------:R-:W-:Y:S01]  /*4a40*/  IMAD.MOV.U32 R185, RZ, RZ, R221 ;  /* 0x000000ffffb97224 */ /* 0x000fe200078e00dd */
[----:B------:R-:W-:-:S02]  /*4a50*/  MOV R186, R220 ;  /* 0x000000dc00ba7202 */ /* 0x000fc40000000f00 */
[-C--:B------:R-:W-:Y:S06]  /*4a60*/  HMMA.16816.F32 R176, R8, R16.reuse, R108 ;  /* 0x0000001008b0723c */ /* 0x080fec000000186c */
[----:B------:R-:W-:Y:S01]  /*4a70*/  HMMA.16816.F32 R180, R4, R16, R192 ;  /* 0x0000001004b4723c */ /* 0x000fe200000018c0 */
[----:B------:R-:W-:Y:S02]  /*4a80*/  MOV R111, R2 ;  /* 0x00000002006f7202 */ /* 0x000fe40000000f00 */
[----:B------:R-:W-:-:S03]  /*4a90*/  MOV R2, R59 ;  /* 0x0000003b00027202 */ /* 0x000fc60000000f00 */
[----:B------:R-:W-:Y:S01]  /*4aa0*/  HMMA.16816.F32 R188, R4, R18, R188 ;  /* 0x0000001204bc723c */ /* 0x000fe200000018bc */
[----:B------:R-:W2:Y:S01]  /*4ab0*/  LDSM.16.MT88.4 R16, [R232+0xf000] ;  /* 0x00f00000e810783b */ /* 0x000ea20000004200 */
[----:B------:R-:W-:-:S04]  /*4ac0*/  FFMA.FTZ R2, R2, UR13, -R22 ;  /* 0x0000000d02027c23 */ /* 0x000fc80008010816 */
[----:B------:R-:W-:Y:S06]  /*4ad0*/  HMMA.16816.F32 R172, R4, R30, R152 ;  /* 0x0000001e04ac723c */ /* 0x000fec0000001898 */
[-C--:B-1----:R-:W-:Y:S01]  /*4ae0*/  HMMA.16816.F32 R192, R8, R12.reuse, R104 ;  /* 0x0000000c08c0723c */ /* 0x082fe20000001868 */
[----:B------:R-:W-:Y:S01]  /*4af0*/  MOV R153, R83 ;  /* 0x0000005300997202 */ /* 0x000fe20000000f00 */
[----:B------:R-:W-:Y:S01]  /*4b00*/  IMAD.MOV.U32 R154, RZ, RZ, R51 ;  /* 0x000000ffff9a7224 */ /* 0x000fe200078e0033 */
[----:B------:R-:W-:Y:S01]  /*4b10*/  MOV R155, R50 ;  /* 0x00000032009b7202 */ /* 0x000fe20000000f00 */
[----:B------:R-:W-:Y:S01]  /*4b20*/  IMAD.MOV.U32 R152, RZ, RZ, R58 ;  /* 0x000000ffff987224 */ /* 0x000fe200078e003a */
[----:B------:R-:W-:Y:S01]  /*4b30*/  MOV R83, R49 ;  /* 0x0000003100537202 */ /* 0x000fe20000000f00 */
[C---:B------:R-:W-:Y:S06]  /*4b40*/  HMMA.16816.F32 R196, R4.reuse, R12, R196 ;  /* 0x0000000c04c4723c */ /* 0x040fec00000018c4 */
[-C--:B------:R-:W-:Y:S06]  /*4b50*/  HMMA.16816.F32 R204, R4, R14.reuse, R204 ;  /* 0x0000000e04cc723c */ /* 0x080fec00000018cc */
[C---:B------:R-:W-:Y:S01]  /*4b60*/  HMMA.16816.F32 R220, R8.reuse, R14, R72 ;  /* 0x0000000e08dc723c */ /* 0x040fe20000001848 */
[----:B------:R-:W1:Y:S05]  /*4b70*/  LDSM.16.MT88.4 R12, [R233+0xf000] ;  /* 0x00f00000e90c783b */ /* 0x000e6a0000004200 */
[----:B------:R-:W-:Y:S01]  /*4b80*/  HMMA.16816.F32 R44, R8, R30, R32 ;  /* 0x0000001e082c723c */ /* 0x000fe20000001820 */
[----:B------:R-:W3:Y:S04]  /*4b90*/  LDSM.16.MT88.4 R28, [R235+0xf000] ;  /* 0x00f00000eb1c783b */ /* 0x000ee80000004200 */
[----:B------:R-:W4:Y:S01]  /*4ba0*/  LDSM.16.MT88.4 R32, [R234+0xf000] ;  /* 0x00f00000ea20783b */ /* 0x000f220000004200 */
[C---:B--2---:R-:W-:Y:S07]  /*4bb0*/  HMMA.16816.F32 R72, R4.reuse, R16, R184 ;  /* 0x000000100448723c */ /* 0x044fee00000018b8 */
[----:B------:R-:W-:Y:S01]  /*4bc0*/  IMAD.MOV.U32 R187, RZ, RZ, R138 ;  /* 0x000000ffffbb7224 */ /* 0x000fe200078e008a */
[----:B------:R-:W-:Y:S01]  /*4bd0*/  MOV R186, R123 ;  /* 0x0000007b00ba7202 */ /* 0x000fe20000000f00 */
[----:B------:R-:W-:Y:S01]  /*4be0*/  IMAD.MOV.U32 R138, RZ, RZ, R48 ;  /* 0x000000ffff8a7224 */ /* 0x000fe200078e0030 */
[----:B------:R-:W-:Y:S01]  /*4bf0*/  MOV R184, R57 ;  /* 0x0000003900b87202 */ /* 0x000fe20000000f00 */
[----:B------:R-:W-:Y:S01]  /*4c00*/  HMMA.16816.F32 R48, R4, R18, R200 ;  /* 0x000000120430723c */ /* 0x000fe200000018c8 */
[----:B------:R-:W-:-:S06]  /*4c10*/  IMAD.MOV.U32 R185, RZ, RZ, R56 ;  /* 0x000000ffffb97224 */ /* 0x000fcc00078e0038 */
[----:B------:R-:W-:Y:S01]  /*4c20*/  IMAD.MOV.U32 R203, RZ, RZ, R92 ;  /* 0x000000ffffcb7224 */ /* 0x000fe200078e005c */
[----:B------:R-:W-:Y:S01]  /*4c30*/  MOV R202, R93 ;  /* 0x0000005d00ca7202 */ /* 0x000fe20000000f00 */
[----:B------:R-:W-:Y:S01]  /*4c40*/  IMAD.MOV.U32 R200, RZ, RZ, R94 ;  /* 0x000000ffffc87224 */ /* 0x000fe200078e005e */
[----:B------:R-:W-:Y:S02]  /*4c50*/  MOV R201, R95 ;  /* 0x0000005f00c97202 */ /* 0x000fe40000000f00 */
[C---:B-1----:R-:W-:Y:S06]  /*4c60*/  HMMA.16816.F32 R92, R4.reuse, R14, R128 ;  /* 0x0000000e045c723c */ /* 0x042fec0000001880 */
[----:B---3--:R-:W-:Y:S01]  /*4c70*/  HMMA.16816.F32 R104, R4, R28, R212 ;  /* 0x0000001c0468723c */ /* 0x008fe200000018d4 */
[----:B------:R-:W-:Y:S01]  /*4c80*/  IMAD.MOV.U32 R129, RZ, RZ, R111 ;  /* 0x000000ffff817224 */ /* 0x000fe200078e006f */
[----:B------:R-:W-:Y:S01]  /*4c90*/  MOV R131, R84 ;  /* 0x0000005400837202 */ /* 0x000fe20000000f00 */
[----:B------:R-:W-:Y:S01]  /*4ca0*/  IMAD.MOV.U32 R130, RZ, RZ, R87 ;  /* 0x000000ffff827224 */ /* 0x000fe200078e0057 */
[----:B------:R-:W-:-:S02]  /*4cb0*/  MOV R128, R86 ;  /* 0x0000005600807202 */ /* 0x000fc40000000f00 */
[----:B------:R-:W-:Y:S06]  /*4cc0*/  HMMA.16816.F32 R108, R4, R30, R124 ;  /* 0x0000001e046c723c */ /* 0x000fec000000187c */
[----:B------:R-:W-:Y:S01]  /*4cd0*/  HMMA.16816.F32 R212, R8, R18, R68 ;  /* 0x0000001208d4723c */ /* 0x000fe20000001844 */
[----:B------:R-:W-:Y:S02]  /*4ce0*/  IMAD.MOV.U32 R127, RZ, RZ, R85 ;  /* 0x000000ffff7f7224 */ /* 0x000fe400078e0055 */
[----:B------:R-:W-:Y:S02]  /*4cf0*/  IMAD.MOV.U32 R126, RZ, RZ, R130 ;  /* 0x000000ffff7e7224 */ /* 0x000fe400078e0082 */
        /* <DEDUP_REMOVED lines=12> */
[----:B------:R-:W-:Y:S01]  /*4dc0*/  HMMA.16816.F32 R56, R4, R12, R216 ;  /* 0x0000000c0438723c */ /* 0x000fe200000018d8 */
[----:B------:R-:W-:-:S02]  /*4dd0*/  MOV R171, R132 ;  /* 0x0000008400ab7202 */ /* 0x000fc40000000f00 */
[----:B------:R-:W-:Y:S01]  /*4de0*/  MOV R137, R251 ;  /* 0x000000fb00897202 */ /* 0x000fe20000000f00 */
[----:B------:R1:W-:Y:S02]  /*4df0*/  MUFU.EX2 R132, R2 ;  /* 0x0000000200847308 */ /* 0x0003e40000000800 */
[----:B----4-:R-:W-:Y:S01]  /*4e00*/  HMMA.16816.F32 R120, R4, R32, R208 ;  /* 0x000000200478723c */ /* 0x010fe200000018d0 */
[----:B------:R-:W-:-:S05]  /*4e10*/  MOV R71, R137 ;  /* 0x0000008900477202 */ /* 0x000fca0000000f00 */
[----:B------:R-:W-:Y:S01]  /*4e20*/  HMMA.16816.F32 R84, R4, R34, R116 ;  /* 0x000000220454723c */ /* 0x000fe20000001874 */
[----:B------:R-:W-:Y:S01]  /*4e30*/  IMAD.MOV.U32 R70, RZ, RZ, R23 ;  /* 0x000000ffff467224 */ /* 0x000fe200078e0017 */
[----:B------:R2:W5:Y:S04]  /*4e40*/  LDL.LU R251, [R1+0x60] ;  /* 0x0000600001fb7983 */ /* 0x0005680000300800 */
[----:B------:R-:W-:Y:S01]  /*4e50*/  HMMA.16816.F32 R216, R8, R16, R100 ;  /* 0x0000001008d8723c */ /* 0x000fe20000001864 */
[----:B-1----:R-:W-:Y:S01]  /*4e60*/  FFMA.FTZ R2, R125, UR13, -R22 ;  /* 0x0000000d7d027c23 */ /* 0x002fe20008010816 */
[----:B------:R-:W-:-:S04]  /*4e70*/  IMAD.MOV.U32 R5, RZ, RZ, R187 ;  /* 0x000000ffff057224 */ /* 0x000fc800078e00bb */
[----:B------:R-:W-:Y:S01]  /*4e80*/  HMMA.16816.F32 R36, R8, R14, R36 ;  /* 0x0000000e0824723c */ /* 0x000fe20000001824 */
[----:B------:R1:W3:Y:S01]  /*4e90*/  MUFU.EX2 R137, R2 ;  /* 0x0000000200897308 */ /* 0x0002e20000000800 */
[----:B------:R-:W-:Y:S01]  /*4ea0*/  MOV R187, R171 ;  /* 0x000000ab00bb7202 */ /* 0x000fe20000000f00 */
[----:B------:R-:W-:-:S03]  /*4eb0*/  IMAD.MOV.U32 R171, RZ, RZ, R138 ;  /* 0x000000ffffab7224 */ /* 0x000fc600078e008a */
[----:B------:R-:W-:Y:S01]  /*4ec0*/  HMMA.16816.F32 R100, R8, R28, R112 ;  /* 0x0000001c0864723c */ /* 0x000fe20000001870 */
[----:B------:R-:W-:-:S05]  /*4ed0*/  IMAD.MOV.U32 R124, RZ, RZ, R126 ;  /* 0x000000ffff7c7224 */ /* 0x000fca00078e007e */
[----:B------:R-:W-:Y:S01]  /*4ee0*/  HMMA.16816.F32 R208, R8, R12, R96 ;  /* 0x0000000c08d0723c */ /* 0x000fe20000001860 */
[----:B-1----:R-:W-:-:S04]  /*4ef0*/  FFMA.FTZ R2, R250, UR13, -R22 ;  /* 0x0000000dfa027c23 */ /* 0x002fc80008010816 */
[----:B------:R1:W-:Y:S02]  /*4f00*/  MUFU.EX2 R138, R2 ;  /* 0x00000002008a7308 */ /* 0x0003e40000000800 */
[----:B-1----:R-:W-:-:S06]  /*4f10*/  FFMA.FTZ R2, R249, UR13, -R22 ;  /* 0x0000000df9027c23 */ /* 0x002fcc0008010816 */
[----:B------:R1:W-:Y:S02]  /*4f20*/  MUFU.EX2 R28, R2 ;  /* 0x00000002001c7308 */ /* 0x0003e40000000800 */
[----:B-1----:R-:W-:-:S06]  /*4f30*/  FFMA.FTZ R2, R248, UR13, -R21 ;  /* 0x0000000df8027c23 */ /* 0x002fcc0008010815 */
[----:B------:R1:W-:Y:S02]  /*4f40*/  MUFU.EX2 R18, R2 ;  /* 0x0000000200127308 */ /* 0x0003e40000000800 */
[----:B-1----:R-:W-:-:S06]  /*4f50*/  FFMA.FTZ R2, R247, UR13, -R21 ;  /* 0x0000000df7027c23 */ /* 0x002fcc0008010815 */
[----:B------:R1:W4:Y:S02]  /*4f60*/  MUFU.EX2 R22, R2 ;  /* 0x0000000200167308 */ /* 0x0003240000000800 */
[----:B-1----:R-:W-:-:S06]  /*4f70*/  FFMA.FTZ R2, R246, UR13, -R21 ;  /* 0x0000000df6027c23 */ /* 0x002fcc0008010815 */
[----:B------:R1:W-:Y:S02]  /*4f80*/  MUFU.EX2 R23, R2 ;  /* 0x0000000200177308 */ /* 0x0003e40000000800 */
[----:B-1----:R-:W-:-:S06]  /*4f90*/  FFMA.FTZ R2, R245, UR13, -R21 ;  /* 0x0000000df5027c23 */ /* 0x002fcc0008010815 */
[----:B------:R1:W2:Y:S02]  /*4fa0*/  MUFU.EX2 R19, R2 ;  /* 0x0000000200137308 */ /* 0x0002a40000000800 */
[----:B-1----:R-:W-:-:S06]  /*4fb0*/  FFMA.FTZ R2, R244, UR13, -R20 ;  /* 0x0000000df4027c23 */ /* 0x002fcc0008010814 */
[----:B------:R1:W-:Y:S01]  /*4fc0*/  MUFU.EX2 R15, R2 ;  /* 0x00000002000f7308 */ /* 0x0003e20000000800 */
[----:B------:R-:W-:Y:S02]  /*4fd0*/  MOV R4, R242 ;  /* 0x000000f200047202 */ /* 0x000fe40000000f00 */
[----:B------:R-:W-:Y:S01]  /*4fe0*/  MOV R7, R127 ;  /* 0x0000007f00077202 */ /* 0x000fe20000000f00 */
[----:B-1----:R-:W-:Y:S01]  /*4ff0*/  FFMA.FTZ R2, R227, UR13, -R20 ;  /* 0x0000000de3027c23 */ /* 0x002fe20008010814 */
[----:B------:R-:W-:Y:S01]  /*5000*/  MOV R6, R153 ;  /* 0x0000009900067202 */ /* 0x000fe20000000f00 */
[C---:B------:R-:W-:Y:S06]  /*5010*/  HMMA.16816.F32 R116, R8.reuse, R32, R228 ;  /* 0x000000200874723c */ /* 0x040fec00000018e4 */
[----:B------:R-:W-:Y:S01]  /*5020*/  HMMA.16816.F32 R40, R8, R30, R40 ;  /* 0x0000001e0828723c */ /* 0x000fe20000001828 */
[----:B------:R1:W2:Y:S01]  /*5030*/  MUFU.EX2 R16, R2 ;  /* 0x0000000200107308 */ /* 0x0002a20000000800 */
[----:B------:R-:W-:Y:S01]  /*5040*/  IMAD.MOV.U32 R125, RZ, RZ, R130 ;  /* 0x000000ffff7d7224 */ /* 0x000fe200078e0082 */
[----:B------:R-:W-:Y:S01]  /*5050*/  MOV R126, R131 ;  /* 0x00000083007e7202 */ /* 0x000fe20000000f00 */
[----:B------:R2:W5:Y:S01]  /*5060*/  LDL.LU R242, [R1+0x5c] ;  /* 0x00005c0001f27983 */ /* 0x0005620000300800 */
[----:B-1----:R-:W-:-:S04]  /*5070*/  FFMA.FTZ R2, R226, UR13, -R20 ;  /* 0x0000000de2027c23 */ /* 0x002fc80008010814 */
[----:B------:R1:W-:Y:S01]  /*5080*/  MUFU.EX2 R17, R2 ;  /* 0x0000000200117308 */ /* 0x0003e20000000800 */
[----:B------:R-:W-:Y:S01]  /*5090*/  HMMA.16816.F32 R32, R8, R34, R88 ;  /* 0x000000220820723c */ /* 0x000fe20000001858 */
[----:B-1----:R-:W-:-:S06]  /*50a0*/  FFMA.FTZ R2, R225, UR13, -R20 ;  /* 0x0000000de1027c23 */ /* 0x002fcc0008010814 */
[----:B------:R1:W2:Y:S02]  /*50b0*/  MUFU.EX2 R14, R2 ;  /* 0x00000002000e7308 */ /* 0x0002a40000000800 */
[----:B-1----:R-:W-:Y:S01]  /*50c0*/  FFMA.FTZ R2, R70, UR13, -R0 ;  /* 0x0000000d46027c23 */ /* 0x002fe20008010800 */
[----:B------:R-:W-:Y:S01]  /*50d0*/  IMAD.MOV.U32 R70, RZ, RZ, R71 ;  /* 0x000000ffff467224 */ /* 0x000fe200078e0047 */
[----:B------:R-:W-:Y:S01]  /*50e0*/  MOV R71, R4 ;  /* 0x0000000400477202 */ /* 0x000fe20000000f00 */
[----:B------:R-:W-:Y:S01]  /*50f0*/  IMAD.MOV.U32 R4, RZ, RZ, R5 ;  /* 0x000000ffff047224 */ /* 0x000fe200078e0005 */
[----:B------:R-:W-:Y:S01]  /*5100*/  MOV R5, R6 ;  /* 0x0000000600057202 */ /* 0x000fe20000000f00 */
[----:B------:R-:W-:Y:S01]  /*5110*/  IMAD.MOV.U32 R6, RZ, RZ, R7 ;  /* 0x000000ffff067224 */ /* 0x000fe200078e0007 */
[----:B------:R1:W-:Y:S01]  /*5120*/  MUFU.EX2 R9, R2 ;  /* 0x0000000200097308 */ /* 0x0003e20000000800 */
        /* <DEDUP_REMOVED lines=9> */
[----:B-1----:R-:W-:Y:S01]  /*51c0*/  FFMA.FTZ R2, R70, UR13, -R0 ;  /* 0x0000000d46027c23 */ /* 0x002fe20008010800 */
        /* <DEDUP_REMOVED lines=12> */
[----:B------:R-:W-:-:S02]  /*5290*/  IMAD.MOV.U32 R170, RZ, RZ, R83 ;  /* 0x000000ffffaa7224 */ /* 0x000fc400078e0053 */
[----:B------:R-:W-:Y:S01]  /*52a0*/  IMAD.MOV.U32 R203, RZ, RZ, R184 ;  /* 0x000000ffffcb7224 */ /* 0x000fe200078e00b8 */
[----:B------:R-:W-:Y:S01]  /*52b0*/  MOV R184, R185 ;  /* 0x000000b900b87202 */ /* 0x000fe20000000f00 */
[----:B------:R-:W-:Y:S01]  /*52c0*/  IMAD.MOV.U32 R185, RZ, RZ, R186 ;  /* 0x000000ffffb97224 */ /* 0x000fe200078e00ba */
[----:B------:R-:W-:Y:S01]  /*52d0*/  MOV R186, R168 ;  /* 0x000000a800ba7202 */ /* 0x000fe20000000f00 */
[----:B------:R-:W-:Y:S01]  /*52e0*/  IMAD.MOV.U32 R168, RZ, RZ, R169 ;  /* 0x000000ffffa87224 */ /* 0x000fe200078e00a9 */
[----:B------:R1:W2:Y:S01]  /*52f0*/  MUFU.EX2 R10, R2 ;  /* 0x00000002000a7308 */ /* 0x0002a20000000800 */
        /* <DEDUP_REMOVED lines=14> */
[----:B------:R-:W-:Y:S01]  /*53e0*/  MOV R70, R7 ;  /* 0x0000000700467202 */ /* 0x000fe20000000f00 */
[----:B------:R-:W-:Y:S01]  /*53f0*/  IMAD.MOV.U32 R7, RZ, RZ, R203 ;  /* 0x000000ffff077224 */ /* 0x000fe200078e00cb */
[----:B------:R-:W-:Y:S01]  /*5400*/  MOV R203, R169 ;  /* 0x000000a900cb7202 */ /* 0x000fe20000000f00 */
[----:B------:R-:W-:Y:S01]  /*5410*/  IMAD.MOV.U32 R170, RZ, RZ, R240 ;  /* 0x000000ffffaa7224 */ /* 0x000fe200078e00f0 */
[----:B------:R-:W-:Y:S01]  /*5420*/  MOV R250, R99 ;  /* 0x0000006300fa7202 */ /* 0x000fe20000000f00 */
[----:B------:R-:W-:-:S02]  /*5430*/  IMAD.MOV.U32 R186, RZ, RZ, R239 ;  /* 0x000000ffffba7224 */ /* 0x000fc400078e00ef */
[----:B------:R-:W-:Y:S01]  /*5440*/  FFMA.FTZ R0, R98, UR13, -R0 ;  /* 0x0000000d62007c23 */ /* 0x000fe20008010800 */
        /* <DEDUP_REMOVED lines=21> */
[----:B------:R-:W1:Y:S01]  /*55a0*/  LDSM.16.MT88.4 R168, [R233+0xd800] ;  /* 0x00d80000e9a8783b */ /* 0x000e620000004200 */
[----:B------:R-:W-:-:S02]  /*55b0*/  IMAD.MOV.U32 R129, RZ, RZ, R237 ;  /* 0x000000ffff817224 */ /* 0x000fc400078e00ed */
[----:B------:R-:W-:Y:S01]  /*55c0*/  FADD.FTZ R3, R3, R250 ;  /* 0x000000fa03037221 */ /* 0x000fe20000010000 */
        /* <DEDUP_REMOVED lines=12> */
[----:B------:R-:W1:Y:S01]  /*5690*/  LDSM.16.MT88.4 R152, [R232+0xd800] ;  /* 0x00d80000e898783b */ /* 0x000e620000004200 */
[----:B------:R-:W-:Y:S01]  /*56a0*/  MOV R99, R5 ;  /* 0x0000000500637202 */ /* 0x000fe20000000f00 */
[----:B------:R-:W-:Y:S01]  /*56b0*/  IMAD.MOV.U32 R68, RZ, RZ, R6 ;  /* 0x000000ffff447224 */ /* 0x000fe200078e0006 */
[----:B------:R-:W-:Y:S01]  /*56c0*/  MOV R69, R7 ;  /* 0x0000000700457202 */ /* 0x000fe20000000f00 */
[----:B------:R-:W-:Y:S01]  /*56d0*/  IMAD.MOV.U32 R70, RZ, RZ, R124 ;  /* 0x000000ffff467224 */ /* 0x000fe200078e007c */
[----:B------:R-:W-:Y:S01]  /*56e0*/  MOV R71, R128 ;  /* 0x0000008000477202 */ /* 0x000fe20000000f00 */
        /* <DEDUP_REMOVED lines=15> */
[----:B---3--:R-:W-:Y:S01]  /*57e0*/  FADD.FTZ R0, R224, R112 ;  /* 0x00000070e0007221 */ /* 0x008fe20000010000 */
        /* <DEDUP_REMOVED lines=16> */
[----:B------:R-:W3:Y:S01]  /*58f0*/  MUFU.EX2 R11, R2 ;  /* 0x00000002000b7308 */ /* 0x000ee20000000800 */
[----:B------:R-:W1:Y:S01]  /*5900*/  LDSM.16.MT88.4 R4, [R234+0xf800] ;  /* 0x00f80000ea04783b */ /* 0x000e620000004200 */
[----:B------:R-:W-:-:S02]  /*5910*/  F2FP.F16.F32.PACK_AB R128, R137, R132 ;  /* 0x000000848980723e */ /* 0x000fc400000000ff */
[----:B----4-:R-:W-:Y:S02]  /*5920*/  F2FP.F16.F32.PACK_AB R129, R22, R18 ;  /* 0x000000121681723e */ /* 0x010fe400000000ff */
[----:B------:R-:W-:Y:S02]  /*5930*/  F2FP.F16.F32.PACK_AB R130, R28, R138 ;  /* 0x0000008a1c82723e */ /* 0x000fe400000000ff */
[----:B--2---:R-:W-:Y:S02]  /*5940*/  F2FP.F16.F32.PACK_AB R131, R19, R23 ;  /* 0x000000171383723e */ /* 0x004fe400000000ff */
[----:B------:R-:W-:Y:S02]  /*5950*/  F2FP.F16.F32.PACK_AB R124, R16, R15 ;  /* 0x0000000f107c723e */ /* 0x000fe400000000ff */
[----:B------:R-:W-:Y:S02]  /*5960*/  F2FP.F16.F32.PACK_AB R126, R14, R17 ;  /* 0x000000110e7e723e */ /* 0x000fe400000000ff */
[----:B------:R-:W-:-:S02]  /*5970*/  F2FP.F16.F32.PACK_AB R125, R10, R9 ;  /* 0x000000090a7d723e */ /* 0x000fc400000000ff */
[----:B---3--:R-:W-:Y:S02]  /*5980*/  F2FP.F16.F32.PACK_AB R127, R12, R11 ;  /* 0x0000000b0c7f723e */ /* 0x008fe400000000ff */
[----:B------:R-:W-:Y:S01]  /*5990*/  MOV R203, R184 ;  /* 0x000000b800cb7202 */ /* 0x000fe20000000f00 */
[----:B-1----:R-:W-:Y:S03]  /*59a0*/  HMMA.16816.F32 R160, R128, R168, R160 ;  /* 0x000000a880a0723c */ /* 0x002fe600000018a0 */
[----:B------:R-:W-:-:S03]  /*59b0*/  MOV R2, R203 ;  /* 0x000000cb00027202 */ /* 0x000fc60000000f00 */
[----:B------:R-:W-:Y:S01]  /*59c0*/  HMMA.16816.F32 R164, R124, R168, R164 ;  /* 0x000000a87ca4723c */ /* 0x000fe200000018a4 */
[----:B------:R-:W-:-:S05]  /*59d0*/  FADD.FTZ R13, R13, R29 ;  /* 0x0000001d0d0d7221 */ /* 0x000fca0000010000 */
[----:B------:R-:W-:Y:S01]  /*59e0*/  HMMA.16816.F32 R172, R124, R170, R172 ;  /* 0x000000aa7cac723c */ /* 0x000fe200000018ac */
[----:B------:R-:W-:Y:S01]  /*59f0*/  MOV R8, R249 ;  /* 0x000000f900087202 */ /* 0x000fe20000000f00 */
[----:B------:R-:W-:-:S04]  /*5a00*/  FADD.FTZ R2, R252, R2 ;  /* 0x00000002fc027221 */ /* 0x000fc80000010000 */
[C---:B------:R-:W-:Y:S06]  /*5a10*/  HMMA.16816.F32 R168, R128.reuse, R170, R44 ;  /* 0x000000aa80a8723c */ /* 0x040fec000000182c */
[----:B------:R-:W-:Y:S01]  /*5a20*/  HMMA.16816.F32 R148, R128, R152, R148 ;  /* 0x000000988094723c */ /* 0x000fe20000001894 */
[----:B------:R-:W-:Y:S01]  /*5a30*/  MOV R46, R99 ;  /* 0x00000063002e7202 */ /* 0x000fe20000000f00 */
[----:B------:R-:W-:Y:S01]  /*5a40*/  IMAD.MOV.U32 R45, RZ, RZ, R68 ;  /* 0x000000ffff2d7224 */ /* 0x000fe200078e0044 */
[----:B------:R-:W-:-:S03]  /*5a50*/  MOV R47, R97 ;  /* 0x00000061002f7202 */ /* 0x000fc60000000f00 */
[----:B------:R-:W-:Y:S01]  /*5a60*/  HMMA.16816.F32 R144, R124, R152, R144 ;  /* 0x000000987c90723c */ /* 0x000fe20000001890 */
[----:B------:R-:W-:Y:S01]  /*5a70*/  FADD.FTZ R3, R45, R3 ;  /* 0x000000032d037221 */ /* 0x000fe20000010000 */
[----:B------:R-:W-:-:S04]  /*5a80*/  FADD.FTZ R13, R46, R13 ;  /* 0x0000000d2e0d7221 */ /* 0x000fc80000010000 */
[----:B------:R-:W-:Y:S01]  /*5a90*/  HMMA.16816.F32 R156, R124, R154, R156 ;  /* 0x0000009a7c9c723c */ /* 0x000fe2000000189c */
[----:B------:R-:W-:-:S05]  /*5aa0*/  FADD.FTZ R0, R47, R0 ;  /* 0x000000002f007221 */ /* 0x000fca0000010000 */
[----:B------:R-:W-:Y:S01]  /*5ab0*/  HMMA.16816.F32 R152, R128, R154, R52 ;  /* 0x0000009a8098723c */ /* 0x000fe20000001834 */
[----:B------:R-:W-:Y:S01]  /*5ac0*/  MOV R83, R241 ;  /* 0x000000f100537202 */ /* 0x000fe20000000f00 */
[----:B------:R-:W-:Y:S01]  /*5ad0*/  FADD.FTZ R8, R8, R3 ;  /* 0x0000000308087221 */ /* 0x000fe20000010000 */
[----:B------:R-:W-:Y:S02]  /*5ae0*/  IMAD.MOV.U32 R202, RZ, RZ, R185 ;  /* 0x000000ffffca7224 */ /* 0x000fe400078e00b9 */
[----:B------:R-:W-:Y:S02]  /*5af0*/  IMAD.MOV.U32 R229, RZ, RZ, R82 ;  /* 0x000000ffffe57224 */ /* 0x000fe400078e0052 */
[----:B------:R-:W-:Y:S01]  /*5b00*/  IMAD.MOV.U32 R52, RZ, RZ, R96 ;  /* 0x000000ffff347224 */ /* 0x000fe200078e0060 */
[----:B------:R-:W-:Y:S01]  /*5b10*/  MOV R54, R114 ;  /* 0x0000007200367202 */ /* 0x000fe20000000f00 */
[----:B------:R-:W-:Y:S02]  /*5b20*/  IMAD.MOV.U32 R53, RZ, RZ, R115 ;  /* 0x000000ffff357224 */ /* 0x000fe400078e0073 */
[----:B------:R-:W-:-:S02]  /*5b30*/  IMAD.MOV.U32 R55, RZ, RZ, R113 ;  /* 0x000000ffff377224 */ /* 0x000fc400078e0071 */
[----:B------:R-:W-:Y:S01]  /*5b40*/  FADD.FTZ R2, R52, R2 ;  /* 0x0000000234027221 */ /* 0x000fe20000010000 */
[----:B------:R-:W-:Y:S01]  /*5b50*/  FADD.FTZ R13, R53, R13 ;  /* 0x0000000d350d7221 */ /* 0x000fe20000010000 */
[----:B------:R-:W-:Y:S01]  /*5b60*/  FADD.FTZ R3, R54, R0 ;  /* 0x0000000036037221 */ /* 0x000fe20000010000 */
[----:B------:R-:W-:Y:S01]  /*5b70*/  MOV R230, R83 ;  /* 0x0000005300e67202 */ /* 0x000fe20000000f00 */
[----:B------:R-:W-:Y:S01]  /*5b80*/  FADD.FTZ R0, R55, R2 ;  /* 0x0000000237007221 */ /* 0x000fe20000010000 */
[----:B------:R-:W-:Y:S01]  /*5b90*/  FADD.FTZ R2, R224, R8 ;  /* 0x00000008e0027221 */ /* 0x000fe20000010000 */
[----:B------:R-:W-:Y:S01]  /*5ba0*/  HMMA.16816.F32 R120, R124, R4, R120 ;  /* 0x000000047c78723c */ /* 0x000fe20000001878 */
[----:B------:R-:W-:Y:S01]  /*5bb0*/  FADD.FTZ R8, R225, R13 ;  /* 0x0000000de1087221 */ /* 0x000fe20000010000 */
[----:B------:R-:W-:Y:S01]  /*5bc0*/  IMAD.MOV.U32 R231, RZ, RZ, R80 ;  /* 0x000000ffffe77224 */ /* 0x000fe200078e0050 */
[----:B------:R-:W-:-:S03]  /*5bd0*/  MOV R226, R81 ;  /* 0x0000005100e27202 */ /* 0x000fc60000000f00 */
[----:B------:R-:W-:Y:S01]  /*5be0*/  HMMA.16816.F32 R116, R128, R4, R116 ;  /* 0x000000048074723c */ /* 0x000fe20000001874 */
[----:B------:R-:W-:Y:S01]  /*5bf0*/  MOV R244, R201 ;  /* 0x000000c900f47202 */ /* 0x000fe20000000f00 */
[----:B------:R-:W-:Y:S02]  /*5c00*/  IMAD.MOV.U32 R227, RZ, RZ, R202 ;  /* 0x000000ffffe37224 */ /* 0x000fe400078e00ca */
[----:B------:R-:W-:Y:S01]  /*5c10*/  IMAD.MOV.U32 R30, RZ, RZ, R200 ;  /* 0x000000ffff1e7224 */ /* 0x000fe200078e00c8 */
[----:B------:R-:W-:Y:S01]  /*5c20*/  MOV R247, R71 ;  /* 0x0000004700f77202 */ /* 0x000fe20000000f00 */
[----:B------:R-:W-:Y:S02]  /*5c30*/  IMAD.MOV.U32 R248, RZ, RZ, R70 ;  /* 0x000000fffff87224 */ /* 0x000fe400078e0046 */
        /* <DEDUP_REMOVED lines=14> */
[----:B------:R-:W-:-:S02]  /*5d20*/  IMAD.MOV.U32 R249, RZ, RZ, R98 ;  /* 0x000000fffff97224 */ /* 0x000fc400078e0062 */
[----:B------:R-:W-:Y:S01]  /*5d30*/  FADD.FTZ R4, R248, R4 ;  /* 0x00000004f8047221 */ /* 0x000fe20000010000 */
[----:B------:R-:W-:Y:S01]  /*5d40*/  FADD.FTZ R3, R140, R3 ;  /* 0x000000038c037221 */ /* 0x000fe20000010000 */
[----:B------:R-:W-:Y:S01]  /*5d50*/  FADD.FTZ R2, R66, R2 ;  /* 0x0000000242027221 */ /* 0x000fe20000010000 */
[----:B------:R-:W-:Y:S01]  /*5d60*/  FADD.FTZ R0, R60, R0 ;  /* 0x000000003c007221 */ /* 0x000fe20000010000 */
[----:B------:R-:W-:Y:S01]  /*5d70*/  FADD.FTZ R4, R249, R4 ;  /* 0x00000004f9047221 */ /* 0x000fe20000010000 */
[----:B------:R-:W-:Y:S01]  /*5d80*/  FADD.FTZ R3, R141, R3 ;  /* 0x000000038d037221 */ /* 0x000fe20000010000 */
[----:B------:R-:W-:Y:S01]  /*5d90*/  FADD.FTZ R2, R67, R2 ;  /* 0x0000000243027221 */ /* 0x000fe20000010000 */
[----:B------:R-:W1:Y:S01]  /*5da0*/  LDSM.16.MT88.4 R184, [R235+0xd800] ;  /* 0x00d80000ebb8783b */ /* 0x000e620000004200 */
[----:B------:R-:W-:Y:S01]  /*5db0*/  FADD.FTZ R0, R61, R0 ;  /* 0x000000003d007221 */ /* 0x000fe20000010000 */
[----:B------:R-:W-:Y:S01]  /*5dc0*/  FADD.FTZ R4, R250, R4 ;  /* 0x00000004fa047221 */ /* 0x000fe20000010000 */
[----:B------:R-:W-:Y:S01]  /*5dd0*/  FADD.FTZ R3, R142, R3 ;  /* 0x000000038e037221 */ /* 0x000fe20000010000 */
[----:B------:R-:W2:Y:S01]  /*5de0*/  LDSM.16.MT88.4 R200, [R234+0xd800] ;  /* 0x00d80000eac8783b */ /* 0x000ea20000004200 */
[----:B------:R-:W-:Y:S01]  /*5df0*/  FADD.FTZ R2, R64, R2 ;  /* 0x0000000240027221 */ /* 0x000fe20000010000 */
[----:B------:R-:W-:-:S02]  /*5e00*/  FADD.FTZ R0, R62, R0 ;  /* 0x000000003e007221 */ /* 0x000fc40000010000 */
[----:B------:R-:W3:Y:S01]  /*5e10*/  LDSM.16.MT88.4 R80, [R232+0xf800] ;  /* 0x00f80000e850783b */ /* 0x000ee20000004200 */
[----:B------:R-:W-:-:S03]  /*5e20*/  FADD.FTZ R4, R139, R4 ;  /* 0x000000048b047221 */ /* 0x000fc60000010000 */
[----:B------:R-:W4:Y:S04]  /*5e30*/  LDSM.16.MT88.4 R96, [R233+0xf800] ;  /* 0x00f80000e960783b */ /* 0x000f280000004200 */
        /* <DEDUP_REMOVED lines=14> */
[----:B------:R1:W5:Y:S01]  /*5f20*/  LDL.LU R241, [R1+0x58] ;  /* 0x0000580001f17983 */ /* 0x0003620000300800 */
[----:B------:R-:W-:Y:S01]  /*5f30*/  FADD.FTZ R2, R17, R2 ;  /* 0x0000000211027221 */ /* 0x000fe20000010000 */
[----:B------:R-:W-:Y:S01]  /*5f40*/  FADD.FTZ R0, R11, R0 ;  /* 0x000000000b007221 */ /* 0x000fe20000010000 */
[----:B------:R-:W-:Y:S01]  /*5f50*/  FADD.FTZ R4, R28, R4 ;  /* 0x000000041c047221 */ /* 0x000fe20000010000 */
[----:B------:R1:W5:Y:S01]  /*5f60*/  LDL.LU R240, [R1+0x54] ;  /* 0x0000540001f07983 */ /* 0x0003620000300800 */
[----:B------:R-:W-:Y:S01]  /*5f70*/  FADD.FTZ R3, R19, R3 ;  /* 0x0000000313037221 */ /* 0x000fe20000010000 */
[----:B------:R-:W-:-:S02]  /*5f80*/  FADD.FTZ R2, R14, R2 ;  /* 0x000000020e027221 */ /* 0x000fc40000010000 */
[----:B------:R1:W5:Y:S01]  /*5f90*/  LDL.LU R239, [R1+0x50] ;  /* 0x0000500001ef7983 */ /* 0x0003620000300800 */
[----:B------:R-:W-:Y:S01]  /*5fa0*/  MOV R29, R69 ;  /* 0x00000045001d7202 */ /* 0x000fe20000000f00 */
[----:B------:R-:W-:Y:S02]  /*5fb0*/  FADD.FTZ R0, R12, R0 ;  /* 0x000000000c007221 */ /* 0x000fe40000010000 */
[----:B------:R1:W5:Y:S04]  /*5fc0*/  LDL.LU R238, [R1+0x4c] ;  /* 0x00004c0001ee7983 */ /* 0x0003680000300800 */
[----:B------:R1:W5:Y:S04]  /*5fd0*/  LDL.LU R237, [R1+0x48] ;  /* 0x0000480001ed7983 */ /* 0x0003680000300800 */
[----:B------:R2:W5:Y:S04]  /*5fe0*/  LDL.LU R236, [R1+0x44] ;  /* 0x0000440001ec7983 */ /* 0x0005680000300800 */
[----:B------:R2:W5:Y:S01]  /*5ff0*/  LDL.LU R24, [R1+0x40] ;  /* 0x0000400001187983 */ /* 0x0005620000300800 */
[----:B------:R-:W-:-:S03]  /*6000*/  IMAD.MOV.U32 R252, RZ, RZ, R29 ;  /* 0x000000fffffc7224 */ /* 0x000fc600078e001d */
[----:B------:R2:W-:Y:S04]  /*6010*/  STL [R1+0x1c], R4 ;  /* 0x00001c0401007387 */ /* 0x0005e80000100800 */
[----:B------:R2:W-:Y:S04]  /*6020*/  STL [R1+0x18], R3 ;  /* 0x0000180301007387 */ /* 0x0005e80000100800 */
[----:B------:R2:W-:Y:S04]  /*6030*/  STL [R1+0x20], R2 ;  /* 0x0000200201007387 */ /* 0x0005e80000100800 */
[----:B------:R2:W-:Y:S01]  /*6040*/  STL [R1+0x24], R0 ;  /* 0x0000240001007387 */ /* 0x0005e20000100800 */
[----:B------:R-:W-:Y:S01]  /*6050*/  ISETP.GE.AND P0, PT, R252, 0x2, PT ;  /* 0x00000002fc00780c */ /* 0x000fe20003f06270 */
[-C--:B-1----:R-:W-:Y:S06]  /*6060*/  HMMA.16816.F32 R176, R128, R184.reuse, R176 ;  /* 0x000000b880b0723c */ /* 0x082fec00000018b0 */
[C---:B------:R-:W-:Y:S06]  /*6070*/  HMMA.16816.F32 R180, R124.reuse, R184, R180 ;  /* 0x000000b87cb4723c */ /* 0x040fec00000018b4 */
[-C--:B------:R-:W-:Y:S06]  /*6080*/  HMMA.16816.F32 R188, R124, R186.reuse, R188 ;  /* 0x000000ba7cbc723c */ /* 0x080fec00000018bc */
[----:B------:R-:W-:Y:S06]  /*6090*/  HMMA.16816.F32 R184, R128, R186, R76 ;  /* 0x000000ba80b8723c */ /* 0x000fec000000184c */
[C---:B--2---:R-:W-:Y:S06]  /*60a0*/  HMMA.16816.F32 R196, R124.reuse, R200, R196 ;  /* 0x000000c87cc4723c */ /* 0x044fec00000018c4 */
[C---:B------:R-:W-:Y:S06]  /*60b0*/  HMMA.16816.F32 R204, R124.reuse, R202, R204 ;  /* 0x000000ca7ccc723c */ /* 0x040fec00000018cc */
[C---:B---3--:R-:W-:Y:S06]  /*60c0*/  HMMA.16816.F32 R72, R124.reuse, R80, R72 ;  /* 0x000000507c48723c */ /* 0x048fec0000001848 */
[C---:B------:R-:W-:Y:S06]  /*60d0*/  HMMA.16816.F32 R76, R124.reuse, R82, R48 ;  /* 0x000000527c4c723c */ /* 0x040fec0000001830 */
[C---:B----4-:R-:W-:Y:S06]  /*60e0*/  HMMA.16816.F32 R88, R124.reuse, R96, R56 ;  /* 0x000000607c58723c */ /* 0x050fec0000001838 */
[C---:B------:R-:W-:Y:S06]  /*60f0*/  HMMA.16816.F32 R92, R124.reuse, R98, R92 ;  /* 0x000000627c5c723c */ /* 0x040fec000000185c */
[C---:B------:R-:W-:Y:S06]  /*6100*/  HMMA.16816.F32 R104, R124.reuse, R112, R104 ;  /* 0x000000707c68723c */ /* 0x040fec0000001868 */
[C---:B------:R-:W-:Y:S06]  /*6110*/  HMMA.16816.F32 R108, R124.reuse, R114, R108 ;  /* 0x000000727c6c723c */ /* 0x040fec000000186c */
[----:B------:R-:W-:Y:S01]  /*6120*/  HMMA.16816.F32 R124, R124, R6, R84 ;  /* 0x000000067c7c723c */ /* 0x000fe20000001854 */
[----:B------:R-:W-:-:S05]  /*6130*/  IADD3 R250, R243, 0x800, RZ ;  /* 0x00000800f3fa7810 */ /* 0x000fca0007ffe0ff */
[----:B------:R-:W-:Y:S01]  /*6140*/  HMMA.16816.F32 R192, R128, R200, R192 ;  /* 0x000000c880c0723c */ /* 0x000fe200000018c0 */
[----:B------:R-:W-:-:S05]  /*6150*/  VIADD R249, R243, 0x1000 ;  /* 0x00001000f3f97836 */ /* 0x000fca0000000000 */
[----:B------:R-:W-:Y:S01]  /*6160*/  HMMA.16816.F32 R68, R128, R80, R216 ;  /* 0x000000508044723c */ /* 0x000fe200000018d8 */
[----:B------:R-:W-:-:S05]  /*6170*/  IADD3 R248, R243, 0x1800, RZ ;  /* 0x00001800f3f87810 */ /* 0x000fca0007ffe0ff */
[----:B------:R-:W-:Y:S01]  /*6180*/  HMMA.16816.F32 R84, R128, R96, R208 ;  /* 0x000000608054723c */ /* 0x000fe200000018d0 */
[----:B------:R-:W-:-:S05]  /*6190*/  VIADD R247, R243, 0x2000 ;  /* 0x00002000f3f77836 */ /* 0x000fca0000000000 */
[----:B------:R-:W-:Y:S01]  /*61a0*/  HMMA.16816.F32 R100, R128, R112, R100 ;  /* 0x000000708064723c */ /* 0x000fe20000001864 */
[C---:B------:R-:W-:Y:S01]  /*61b0*/  IADD3 R246, R243.reuse, 0x2800, RZ ;  /* 0x00002800f3f67810 */ /* 0x040fe20007ffe0ff */
[----:B------:R-:W-:-:S04]  /*61c0*/  VIADD R245, R243, 0x3000 ;  /* 0x00003000f3f57836 */ /* 0x000fc80000000000 */
[----:B------:R-:W-:Y:S01]  /*61d0*/  HMMA.16816.F32 R200, R128, R202, R220 ;  /* 0x000000ca80c8723c */ /* 0x000fe200000018dc */
[----:B------:R-:W-:-:S05]  /*61e0*/  IADD3 R244, R243, 0x3800, RZ ;  /* 0x00003800f3f47810 */ /* 0x000fca0007ffe0ff */
        /* <DEDUP_REMOVED lines=57> */
[----:B------:R-:W-:Y:S01]  /*6580*/  MOV R0, R65 ;  /* 0x0000004100007202 */ /* 0x000fe20000000f00 */
[----:B------:R-:W-:Y:S01]  /*6590*/  IMAD.MOV.U32 R3, RZ, RZ, R67 ;  /* 0x000000ffff037224 */ /* 0x000fe200078e0043 */
[----:B------:R-:W-:Y:S01]  /*65a0*/  HMMA.16816.F32 R140, R12, R50, RZ ;  /* 0x000000320c8c723c */ /* 0x000fe200000018ff */
[----:B------:R-:W-:-:S05]  /*65b0*/  IMAD.MOV.U32 R2, RZ, RZ, R64 ;  /* 0x000000ffff027224 */ /* 0x000fca00078e0040 */
[----:B------:R-:W-:Y:S03]  /*65c0*/  HMMA.16816.F32 R64, R12, R44, RZ ;  /* 0x0000002c0c40723c */ /* 0x000fe600000018ff */
[----:B------:R-:W-:-:S03]  /*65d0*/  MOV R132, R208 ;  /* 0x000000d000847202 */ /* 0x000fc60000000f00 */
[----:B------:R-:W-:Y:S06]  /*65e0*/  HMMA.16816.F32 R60, R12, R46, RZ ;  /* 0x0000002e0c3c723c */ /* 0x000fec00000018ff */
[----:B------:R-:W-:Y:S06]  /*65f0*/  HMMA.16816.F32 R224, R4, R40, R56 ;  /* 0x0000002804e0723c */ /* 0x000fec0000001838 */
[----:B------:R-:W-:Y:S06]  /*6600*/  HMMA.16816.F32 R56, R16, R52, RZ ;  /* 0x000000341038723c */ /* 0x000fec00000018ff */
[----:B------:R-:W-:Y:S01]  /*6610*/  HMMA.16816.F32 R64, R4, R20, R64 ;  /* 0x000000140440723c */ /* 0x000fe20000001840 */
[----:B------:R-:W-:-:S02]  /*6620*/  IMAD.MOV.U32 R53, RZ, RZ, R3 ;  /* 0x000000ffff357224 */ /* 0x000fc400078e0003 */
[----:B------:R-:W-:Y:S02]  /*6630*/  IMAD.MOV.U32 R3, RZ, RZ, R209 ;  /* 0x000000ffff037224 */ /* 0x000fe400078e00d1 */
[----:B------:R-:W-:Y:S01]  /*6640*/  IMAD.MOV.U32 R52, RZ, RZ, R28 ;  /* 0x000000ffff347224 */ /* 0x000fe200078e001c */
[----:B------:R-:W-:Y:S06]  /*6650*/  HMMA.16816.F32 R12, R16, R48, RZ ;  /* 0x00000030100c723c */ /* 0x000fec00000018ff */
[----:B--2---:R-:W-:Y:S01]  /*6660*/  HMMA.16816.F32 R228, R4, R36, R216 ;  /* 0x0000002404e4723c */ /* 0x004fe200000018d8 */
[----:B------:R-:W-:-:S02]  /*6670*/  IMAD.MOV.U32 R48, RZ, RZ, R2 ;  /* 0x000000ffff307224 */ /* 0x000fc400078e0002 */
[----:B------:R-:W-:Y:S02]  /*6680*/  IMAD.MOV.U32 R49, RZ, RZ, R0 ;  /* 0x000000ffff317224 */ /* 0x000fe400078e0000 */
[----:B------:R-:W-:Y:S01]  /*6690*/  IMAD.MOV.U32 R2, RZ, RZ, R210 ;  /* 0x000000ffff027224 */ /* 0x000fe200078e00d2 */
[----:B------:R-:W-:Y:S01]  /*66a0*/  HMMA.16816.F32 R220, R4, R42, R220 ;  /* 0x0000002a04dc723c */ /* 0x000fe200000018dc */
[----:B------:R-:W-:-:S05]  /*66b0*/  IMAD.MOV.U32 R0, RZ, RZ, R211 ;  /* 0x000000ffff007224 */ /* 0x000fca00078e00d3 */
[C---:B------:R-:W-:Y:S01]  /*66c0*/  HMMA.16816.F32 R212, R4.reuse, R38, R212 ;  /* 0x0000002604d4723c */ /* 0x040fe200000018d4 */
[----:B------:R-:W-:Y:S01]  /*66d0*/  IMAD.MOV.U32 R40, RZ, RZ, R64 ;  /* 0x000000ffff287224 */ /* 0x000fe200078e0040 */
[----:B------:R-:W-:Y:S01]  /*66e0*/  MOV R29, R65 ;  /* 0x00000041001d7202 */ /* 0x000fe20000000f00 */
[----:B------:R-:W-:Y:S02]  /*66f0*/  IMAD.MOV.U32 R28, RZ, RZ, R66 ;  /* 0x000000ffff1c7224 */ /* 0x000fe400078e0042 */
[----:B------:R-:W-:Y:S01]  /*6700*/  IMAD.MOV.U32 R139, RZ, RZ, R67 ;  /* 0x000000ffff8b7224 */ /* 0x000fe200078e0043 */
[C---:B------:R-:W-:Y:S06]  /*6710*/  HMMA.16816.F32 R208, R4.reuse, R34, R140 ;  /* 0x0000002204d0723c */ /* 0x040fec000000188c */
[----:B------:R-:W-:Y:S01]  /*6720*/  HMMA.16816.F32 R4, R4, R22, R60 ;  /* 0x000000160404723c */ /* 0x000fe2000000183c */
[----:B------:R-:W-:-:S05]  /*6730*/  IMAD.MOV.U32 R143, RZ, RZ, R40 ;  /* 0x000000ffff8f7224 */ /* 0x000fca00078e0028 */
[C---:B------:R-:W-:Y:S06]  /*6740*/  HMMA.16816.F32 R64, R8.reuse, R36, R56 ;  /* 0x000000240840723c */ /* 0x040fec0000001838 */
[----:B------:R-:W-:Y:S01]  /*6750*/  HMMA.16816.F32 R216, R8, R32, R12 ;  /* 0x0000002008d8723c */ /* 0x000fe2000000180c */
[----:B------:R-:W-:Y:S01]  /*6760*/  IMAD.MOV.U32 R56, RZ, RZ, R48 ;  /* 0x000000ffff387224 */ /* 0x000fe200078e0030 */
[----:B------:R-:W-:Y:S01]  /*6770*/  MOV R58, R52 ;  /* 0x00000034003a7202 */ /* 0x000fe20000000f00 */
[----:B------:R-:W-:Y:S01]  /*6780*/  IMAD.MOV.U32 R57, RZ, RZ, R49 ;  /* 0x000000ffff397224 */ /* 0x000fe200078e0031 */
[----:B------:R-:W-:Y:S01]  /*6790*/  LDSM.16.M88.4 R12, [R237+0x800] ;  /* 0x00080000ed0c783b */ /* 0x000fe20000000200 */
[----:B------:R-:W-:Y:S01]  /*67a0*/  IMAD.MOV.U32 R59, RZ, RZ, R53 ;  /* 0x000000ffff3b7224 */ /* 0x000fe200078e0035 */
[----:B------:R-:W-:Y:S01]  /*67b0*/  HMMA.16816.F32 R48, R16, R50, RZ ;  /* 0x000000321030723c */ /* 0x000fe200000018ff */
[----:B------:R-:W-:-:S02]  /*67c0*/  IMAD.MOV.U32 R32, RZ, RZ, R29 ;  /* 0x000000ffff207224 */ /* 0x000fc400078e001d */
[----:B------:R-:W-:-:S03]  /*67d0*/  IMAD.MOV.U32 R33, RZ, RZ, R28 ;  /* 0x000000ffff217224 */ /* 0x000fc600078e001c */
[----:B------:R-:W-:Y:S01]  /*67e0*/  IMAD.MOV.U32 R138, RZ, RZ, R4 ;  /* 0x000000ffff8a7224 */ /* 0x000fe200078e0004 */
[----:B------:R-:W-:Y:S01]  /*67f0*/  MOV R137, R5 ;  /* 0x0000000500897202 */ /* 0x000fe20000000f00 */
[----:B------:R-:W-:Y:S01]  /*6800*/  IMAD.MOV.U32 R41, RZ, RZ, R6 ;  /* 0x000000ffff297224 */ /* 0x000fe200078e0006 */
[----:B------:R-:W-:Y:S01]  /*6810*/  HMMA.16816.F32 R28, R16, R30, RZ ;  /* 0x0000001e101c723c */ /* 0x000fe200000018ff */
[----:B------:R-:W-:-:S05]  /*6820*/  IMAD.MOV.U32 R40, RZ, RZ, R7 ;  /* 0x000000ffff287224 */ /* 0x000fca00078e0007 */
[C---:B------:R-:W-:Y:S06]  /*6830*/  HMMA.16816.F32 R52, R16.reuse, R54, RZ ;  /* 0x000000361034723c */ /* 0x040fec00000018ff */
[C---:B------:R-:W-:Y:S06]  /*6840*/  HMMA.16816.F32 R4, R16.reuse, R44, RZ ;  /* 0x0000002c1004723c */ /* 0x040fec00000018ff */
[----:B------:R-:W-:Y:S01]  /*6850*/  HMMA.16816.F32 R16, R16, R46, RZ ;  /* 0x0000002e1010723c */ /* 0x000fe200000018ff */
[----:B------:R-:W-:-:S05]  /*6860*/  IMAD.MOV.U32 R45, RZ, RZ, R143 ;  /* 0x000000ffff2d7224 */ /* 0x000fca00078e008f */
        /* <DEDUP_REMOVED lines=8> */
[-C--:B-1----:R-:W-:Y:S06]  /*68f0*/  HMMA.16816.F32 R60, R4, R16.reuse, R224 ;  /* 0x00000010043c723c */ /* 0x082fec00000018e0 */
[----:B--2---:R-:W-:Y:S01]  /*6900*/  HMMA.16816.F32 R56, R8, R16, R56 ;  /* 0x000000100838723c */ /* 0x004fe20000001838 */
[----:B------:R-:W-:Y:S01]  /*6910*/  MOV R224, R45 ;  /* 0x0000002d00e07202 */ /* 0x000fe20000000f00 */
[----:B------:R-:W-:-:S02]  /*6920*/  IMAD.MOV.U32 R225, RZ, RZ, R32 ;  /* 0x000000ffffe17224 */ /* 0x000fc400078e0020 */
[----:B------:R-:W-:Y:S02]  /*6930*/  IMAD.MOV.U32 R226, RZ, RZ, R33 ;  /* 0x000000ffffe27224 */ /* 0x000fe400078e0021 */
[----:B------:R-:W-:Y:S01]  /*6940*/  HMMA.16816.F32 R52, R4, R18, R220 ;  /* 0x000000120434723c */ /* 0x000fe200000018dc */
[----:B------:R-:W-:-:S05]  /*6950*/  IMAD.MOV.U32 R227, RZ, RZ, R139 ;  /* 0x000000ffffe37224 */ /* 0x000fca00078e008b */
[C---:B------:R-:W-:Y:S01]  /*6960*/  HMMA.16816.F32 R44, R8.reuse, R18, R28 ;  /* 0x00000012082c723c */ /* 0x040fe2000000181c */
[----:B------:R-:W1:Y:S01]  /*6970*/  LDSM.16.M88.4 R16, [R237+0x1000] ;  /* 0x00100000ed10783b */ /* 0x000e620000000200 */
[----:B------:R-:W-:Y:S01]  /*6980*/  IMAD.MOV.U32 R222, RZ, RZ, R41 ;  /* 0x000000ffffde7224 */ /* 0x000fe200078e0029 */
[----:B------:R-:W-:Y:S01]  /*6990*/  MOV R221, R137 ;  /* 0x0000008900dd7202 */ /* 0x000fe20000000f00 */
[----:B------:R-:W-:Y:S02]  /*69a0*/  IMAD.MOV.U32 R223, RZ, RZ, R40 ;  /* 0x000000ffffdf7224 */ /* 0x000fe400078e0028 */
[----:B------:R-:W-:Y:S01]  /*69b0*/  HMMA.16816.F32 R40, R8, R12, R64 ;  /* 0x0000000c0828723c */ /* 0x000fe20000001840 */
[----:B------:R-:W-:-:S05]  /*69c0*/  IMAD.MOV.U32 R220, RZ, RZ, R138 ;  /* 0x000000ffffdc7224 */ /* 0x000fca00078e008a */
[C---:B------:R-:W-:Y:S01]  /*69d0*/  HMMA.16816.F32 R32, R4.reuse, R12, R228 ;  /* 0x0000000c0420723c */ /* 0x040fe200000018e4 */
[----:B------:R-:W-:Y:S01]  /*69e0*/  IMAD.MOV.U32 R64, RZ, RZ, R132 ;  /* 0x000000ffff407224 */ /* 0x000fe200078e0084 */
[----:B------:R-:W-:Y:S01]  /*69f0*/  MOV R66, R2 ;  /* 0x0000000200427202 */ /* 0x000fe20000000f00 */
[----:B------:R-:W-:Y:S02]  /*6a00*/  IMAD.MOV.U32 R65, RZ, RZ, R3 ;  /* 0x000000ffff417224 */ /* 0x000fe400078e0003 */
[----:B------:R-:W-:Y:S01]  /*6a10*/  IMAD.MOV.U32 R67, RZ, RZ, R0 ;  /* 0x000000ffff437224 */ /* 0x000fe200078e0000 */
[-C--:B------:R-:W-:Y:S06]  /*6a20*/  HMMA.16816.F32 R28, R4, R14.reuse, R212 ;  /* 0x0000000e041c723c */ /* 0x080fec00000018d4 */
[C---:B------:R-:W-:Y:S01]  /*6a30*/  HMMA.16816.F32 R36, R8.reuse, R14, R36 ;  /* 0x0000000e0824723c */ /* 0x040fe20000001824 */
[----:B------:R-:W2:Y:S05]  /*6a40*/  LDSM.16.M88.4 R12, [R237+0x1800] ;  /* 0x00180000ed0c783b */ /* 0x000eaa0000000200 */
[-C--:B-1----:R-:W-:Y:S06]  /*6a50*/  HMMA.16816.F32 R216, R8, R16.reuse, R216 ;  /* 0x0000001008d8723c */ /* 0x082fec00000018d8 */
[C---:B------:R-:W-:Y:S06]  /*6a60*/  HMMA.16816.F32 R212, R4.reuse, R16, R64 ;  /* 0x0000001004d4723c */ /* 0x040fec0000001840 */
[-C--:B------:R-:W-:Y:S06]  /*6a70*/  HMMA.16816.F32 R208, R4, R18.reuse, R208 ;  /* 0x0000001204d0723c */ /* 0x080fec00000018d0 */
[----:B------:R-:W-:Y:S01]  /*6a80*/  HMMA.16816.F32 R228, R8, R18, R48 ;  /* 0x0000001208e4723c */ /* 0x000fe20000001830 */
[----:B------:R-:W-:Y:S05]  /*6a90*/  LDSM.16.M88.4 R16, [R236] ;  /* 0x00000000ec10783b */ /* 0x000fea0000000200 */
[----:B------:R-:W-:Y:S01]  /*6aa0*/  IMAD.MOV.U32 R67, RZ, RZ, R216 ;  /* 0x000000ffff437224 */ /* 0x000fe200078e00d8 */
[----:B------:R-:W-:Y:S01]  /*6ab0*/  MOV R64, R219 ;  /* 0x000000db00407202 */ /* 0x000fe20000000f00 */
[----:B------:R-:W-:Y:S01]  /*6ac0*/  IMAD.MOV.U32 R66, RZ, RZ, R217 ;  /* 0x000000ffff427224 */ /* 0x000fe200078e00d9 */
[----:B--2---:R-:W-:Y:S01]  /*6ad0*/  HMMA.16816.F32 R224, R4, R12, R224 ;  /* 0x0000000c04e0723c */ /* 0x004fe200000018e0 */
[----:B------:R-:W-:-:S05]  /*6ae0*/  IMAD.MOV.U32 R65, RZ, RZ, R218 ;  /* 0x000000ffff417224 */ /* 0x000fca00078e00da */
[C---:B------:R-:W-:Y:S06]  /*6af0*/  HMMA.16816.F32 R216, R8.reuse, R12, R140 ;  /* 0x0000000c08d8723c */ /* 0x040fec000000188c */
[-C--:B------:R-:W-:Y:S01]  /*6b00*/  HMMA.16816.F32 R140, R8, R14.reuse, R20 ;  /* 0x0000000e088c723c */ /* 0x080fe20000001814 */
[----:B------:R-:W1:Y:S05]  /*6b10*/  LDSM.16.M88.4 R8, [R241] ;  /* 0x00000000f108783b */ /* 0x000e6a0000000200 */
[----:B------:R-:W-:Y:S01]  /*6b20*/  HMMA.16816.F32 R220, R4, R14, R220 ;  /* 0x0000000e04dc723c */ /* 0x000fe200000018dc */
[----:B------:R-:W2:Y:S04]  /*6b30*/  LDSM.16.M88.4 R4, [R241+0x2000] ;  /* 0x00200000f104783b */ /* 0x000ea80000000200 */
[----:B------:R-:W3:Y:S01]  /*6b40*/  LDSM.16.M88.4 R12, [R236+0x800] ;  /* 0x00080000ec0c783b */ /* 0x000ee20000000200 */
[-C--:B-1----:R-:W-:Y:S06]  /*6b50*/  HMMA.16816.F32 R20, R8, R16.reuse, R56 ;  /* 0x000000100814723c */ /* 0x082fec0000001838 */
[----:B--2---:R-:W-:Y:S01]  /*6b60*/  HMMA.16816.F32 R60, R4, R16, R60 ;  /* 0x00000010043c723c */ /* 0x004fe2000000183c */
[----:B------:R-:W-:Y:S01]  /*6b70*/  IMAD.MOV.U32 R56, RZ, RZ, R67 ;  /* 0x000000ffff387224 */ /* 0x000fe200078e0043 */
[----:B------:R-:W-:Y:S01]  /*6b80*/  MOV R57, R66 ;  /* 0x0000004200397202 */ /* 0x000fe20000000f00 */
[----:B------:R-:W-:-:S02]  /*6b90*/  IMAD.MOV.U32 R58, RZ, RZ, R65 ;  /* 0x000000ffff3a7224 */ /* 0x000fc400078e0041 */
[----:B------:R-:W-:Y:S01]  /*6ba0*/  IMAD.MOV.U32 R59, RZ, RZ, R64 ;  /* 0x000000ffff3b7224 */ /* 0x000fe200078e0040 */
[----:B---3--:R-:W-:Y:S06]  /*6bb0*/  HMMA.16816.F32 R48, R4, R12, R32 ;  /* 0x0000000c0430723c */ /* 0x008fec0000001820 */
[----:B------:R-:W-:Y:S06]  /*6bc0*/  HMMA.16816.F32 R64, R8, R18, R44 ;  /* 0x000000120840723c */ /* 0x000fec000000182c */
[----:B------:R-:W-:Y:S01]  /*6bd0*/  MOV R17, R20 ;  /* 0x0000001400117202 */ /* 0x000fe20000000f00 */
[----:B------:R-:W-:-:S02]  /*6be0*/  IMAD.MOV.U32 R139, RZ, RZ, R21 ;  /* 0x000000ffff8b7224 */ /* 0x000fc400078e0015 */
[----:B------:R-:W-:Y:S02]  /*6bf0*/  IMAD.MOV.U32 R138, RZ, RZ, R22 ;  /* 0x000000ffff8a7224 */ /* 0x000fe400078e0016 */
[----:B------:R-:W-:Y:S02]  /*6c00*/  IMAD.MOV.U32 R137, RZ, RZ, R23 ;  /* 0x000000ffff897224 */ /* 0x000fe400078e0017 */
[----:B------:R-:W-:Y:S01]  /*6c10*/  HMMA.16816.F32 R20, R4, R18, R52 ;  /* 0x000000120414723c */ /* 0x000fe20000001834 */
[----:B------:R-:W-:Y:S02]  /*6c20*/  IMAD.MOV.U32 R132, RZ, RZ, R60 ;  /* 0x000000ffff847224 */ /* 0x000fe400078e003c */
[----:B------:R-:W-:Y:S02]  /*6c30*/  IMAD.MOV.U32 R3, RZ, RZ, R61 ;  /* 0x000000ffff037224 */ /* 0x000fe400078e003d */
[----:B------:R-:W-:Y:S02]  /*6c40*/  IMAD.MOV.U32 R2, RZ, RZ, R62 ;  /* 0x000000ffff027224 */ /* 0x000fe400078e003e */
[----:B------:R-:W-:-:S02]  /*6c50*/  IMAD.MOV.U32 R55, RZ, RZ, R17 ;  /* 0x000000ffff377224 */ /* 0x000fc400078e0011 */
[----:B------:R-:W-:Y:S02]  /*6c60*/  IMAD.MOV.U32 R0, RZ, RZ, R63 ;  /* 0x000000ffff007224 */ /* 0x000fe400078e003f */
[----:B------:R-:W-:Y:S06]  /*6c70*/  HMMA.16816.F32 R60, R8, R12, R40 ;  /* 0x0000000c083c723c */ /* 0x000fec0000001828 */
[----:B------:R-:W-:Y:S07]  /*6c80*/  HMMA.16816.F32 R40, R4, R14, R28 ;  /* 0x0000000e0428723c */ /* 0x000fee000000181c */
[----:B------:R-:W-:Y:S01]  /*6c90*/  IMAD.MOV.U32 R16, RZ, RZ, R20 ;  /* 0x000000ffff107224 */ /* 0x000fe200078e0014 */
[----:B------:R-:W-:Y:S01]  /*6ca0*/  MOV R53, R22 ;  /* 0x0000001600357202 */ /* 0x000fe20000000f00 */
[----:B------:R-:W-:-:S02]  /*6cb0*/  IMAD.MOV.U32 R54, RZ, RZ, R21 ;  /* 0x000000ffff367224 */ /* 0x000fc400078e0015 */
[----:B------:R-:W-:Y:S02]  /*6cc0*/  IMAD.MOV.U32 R47, RZ, RZ, R16 ;  /* 0x000000ffff2f7224 */ /* 0x000fe400078e0010 */
[----:B------:R-:W1:Y:S01]  /*6cd0*/  LDSM.16.M88.4 R16, [R236+0x1000] ;  /* 0x00100000ec10783b */ /* 0x000e620000000200 */
[----:B------:R-:W-:Y:S02]  /*6ce0*/  IMAD.MOV.U32 R52, RZ, RZ, R23 ;  /* 0x000000ffff347224 */ /* 0x000fe400078e0017 */
[----:B------:R-:W-:Y:S01]  /*6cf0*/  HMMA.16816.F32 R20, R8, R14, R36 ;  /* 0x0000000e0814723c */ /* 0x000fe20000001824 */
[----:B------:R-:W2:Y:S05]  /*6d00*/  LDSM.16.M88.4 R12, [R236+0x1800] ;  /* 0x00180000ec0c783b */ /* 0x000eaa0000000200 */
[C---:B-1----:R-:W-:Y:S06]  /*6d10*/  HMMA.16816.F32 R212, R4.reuse, R16, R212 ;  /* 0x0000001004d4723c */ /* 0x042fec00000018d4 */
[C---:B--2---:R-:W-:Y:S06]  /*6d20*/  HMMA.16816.F32 R36, R4.reuse, R12, R224 ;  /* 0x0000000c0424723c */ /* 0x044fec00000018e0 */
[----:B------:R-:W-:Y:S07]  /*6d30*/  HMMA.16816.F32 R32, R4, R14, R220 ;  /* 0x0000000e0420723c */ /* 0x000fee00000018dc */
[----:B------:R-:W-:-:S02]  /*6d40*/  IMAD.MOV.U32 R220, RZ, RZ, R55 ;  /* 0x000000ffffdc7224 */ /* 0x000fc400078e0037 */
[----:B------:R-:W-:Y:S02]  /*6d50*/  IMAD.MOV.U32 R221, RZ, RZ, R139 ;  /* 0x000000ffffdd7224 */ /* 0x000fe400078e008b */
[----:B------:R-:W-:Y:S01]  /*6d60*/  IMAD.MOV.U32 R222, RZ, RZ, R138 ;  /* 0x000000ffffde7224 */ /* 0x000fe200078e008a */
[----:B------:R-:W-:Y:S01]  /*6d70*/  MOV R30, R213 ;  /* 0x000000d5001e7202 */ /* 0x000fe20000000f00 */
[----:B------:R-:W-:Y:S02]  /*6d80*/  IMAD.MOV.U32 R28, RZ, RZ, R215 ;  /* 0x000000ffff1c7224 */ /* 0x000fe400078e00d7 */
[----:B------:R-:W-:Y:S02]  /*6d90*/  IMAD.MOV.U32 R31, RZ, RZ, R212 ;  /* 0x000000ffff1f7224 */ /* 0x000fe400078e00d4 */
[----:B------:R-:W-:Y:S01]  /*6da0*/  IMAD.MOV.U32 R29, RZ, RZ, R214 ;  /* 0x000000ffff1d7224 */ /* 0x000fe200078e00d6 */
[----:B------:R-:W-:Y:S01]  /*6db0*/  MOV R227, R28 ;  /* 0x0000001c00e37202 */ /* 0x000fe20000000f00 */
[----:B------:R-:W-:Y:S01]  /*6dc0*/  IMAD.MOV.U32 R224, RZ, RZ, R31 ;  /* 0x000000ffffe07224 */ /* 0x000fe200078e001f */
[----:B------:R-:W-:Y:S01]  /*6dd0*/  MOV R214, R53 ;  /* 0x0000003500d67202 */ /* 0x000fe20000000f00 */
[----:B------:R-:W-:-:S02]  /*6de0*/  IMAD.MOV.U32 R225, RZ, RZ, R30 ;  /* 0x000000ffffe17224 */ /* 0x000fc400078e001e */
[----:B------:R-:W-:Y:S02]  /*6df0*/  IMAD.MOV.U32 R226, RZ, RZ, R29 ;  /* 0x000000ffffe27224 */ /* 0x000fe400078e001d */
[----:B------:R-:W-:Y:S01]  /*6e00*/  IMAD.MOV.U32 R212, RZ, RZ, R47 ;  /* 0x000000ffffd47224 */ /* 0x000fe200078e002f */
[----:B------:R-:W-:Y:S01]  /*6e10*/  HMMA.16816.F32 R28, R8, R16, R56 ;  /* 0x00000010081c723c */ /* 0x000fe20000001838 */
[----:B------:R-:W-:Y:S02]  /*6e20*/  IMAD.MOV.U32 R213, RZ, RZ, R54 ;  /* 0x000000ffffd57224 */ /* 0x000fe400078e0036 */
[----:B------:R-:W-:Y:S02]  /*6e30*/  IMAD.MOV.U32 R215, RZ, RZ, R52 ;  /* 0x000000ffffd77224 */ /* 0x000fe400078e0034 */
[----:B------:R-:W-:Y:S01]  /*6e40*/  IMAD.MOV.U32 R223, RZ, RZ, R137 ;  /* 0x000000ffffdf7224 */ /* 0x000fe200078e0089 */
[-C--:B------:R-:W-:Y:S01]  /*6e50*/  HMMA.16816.F32 R44, R4, R18.reuse, R208 ;  /* 0x00000012042c723c */ /* 0x080fe200000018d0 */
[----:B------:R-:W-:Y:S05]  /*6e60*/  LDSM.16.M88.4 R4, [R239+0x6000] ;  /* 0x00600000ef04783b */ /* 0x000fea0000000200 */
[C---:B------:R-:W-:Y:S01]  /*6e70*/  HMMA.16816.F32 R56, R8.reuse, R18, R228 ;  /* 0x000000120838723c */ /* 0x040fe200000018e4 */
[----:B------:R-:W1:Y:S05]  /*6e80*/  LDSM.16.M88.4 R16, [R238+0x2000] ;  /* 0x00200000ee10783b */ /* 0x000e6a0000000200 */
[----:B------:R-:W-:Y:S01]  /*6e90*/  HMMA.16816.F32 R208, R8, R12, R216 ;  /* 0x0000000c08d0723c */ /* 0x000fe200000018d8 */
[----:B------:R-:W-:Y:S01]  /*6ea0*/  MOV R228, R132 ;  /* 0x0000008400e47202 */ /* 0x000fe20000000f00 */
[----:B------:R-:W-:-:S02]  /*6eb0*/  IMAD.MOV.U32 R229, RZ, RZ, R3 ;  /* 0x000000ffffe57224 */ /* 0x000fc400078e0003 */
[----:B------:R-:W-:Y:S02]  /*6ec0*/  IMAD.MOV.U32 R230, RZ, RZ, R2 ;  /* 0x000000ffffe67224 */ /* 0x000fe400078e0002 */
[----:B------:R-:W-:Y:S01]  /*6ed0*/  HMMA.16816.F32 R52, R8, R14, R140 ;  /* 0x0000000e0834723c */ /* 0x000fe2000000188c */
[----:B------:R-:W2:Y:S01]  /*6ee0*/  LDSM.16.M88.4 R8, [R239+0x4000] ;  /* 0x00400000ef08783b */ /* 0x000ea20000000200 */
[----:B------:R-:W-:-:S03]  /*6ef0*/  IMAD.MOV.U32 R231, RZ, RZ, R0 ;  /* 0x000000ffffe77224 */ /* 0x000fc600078e0000 */
[----:B------:R-:W3:Y:S01]  /*6f00*/  LDSM.16.M88.4 R12, [R238+0x2800] ;  /* 0x00280000ee0c783b */ /* 0x000ee20000000200 */
[C---:B-1----:R-:W-:Y:S06]  /*6f10*/  HMMA.16816.F32 R216, R4.reuse, R18, R212 ;  /* 0x0000001204d8723c */ /* 0x042fec00000018d4 */
[-C--:B------:R-:W-:Y:S06]  /*6f20*/  HMMA.16816.F32 R228, R4, R16.reuse, R228 ;  /* 0x0000001004e4723c */ /* 0x080fec00000018e4 */
[C---:B--2---:R-:W-:Y:S06]  /*6f30*/  HMMA.16816.F32 R140, R8.reuse, R16, R220 ;  /* 0x00000010088c723c */ /* 0x044fec00000018dc */
[C---:B------:R-:W-:Y:S01]  /*6f40*/  HMMA.16816.F32 R212, R8.reuse, R18, R64 ;  /* 0x0000001208d4723c */ /* 0x040fe20000001840 */
[----:B------:R-:W1:Y:S05]  /*6f50*/  LDSM.16.M88.4 R16, [R238+0x3000] ;  /* 0x00300000ee10783b */ /* 0x000e6a0000000200 */
[-C--:B---3--:R-:W-:Y:S06]  /*6f60*/  HMMA.16816.F32 R220, R8, R12.reuse, R60 ;  /* 0x0000000c08dc723c */ /* 0x088fec000000183c */
[----:B------:R-:W-:Y:S01]  /*6f70*/  HMMA.16816.F32 R64, R4, R12, R48 ;  /* 0x0000000c0440723c */ /* 0x000fe20000001830 */
[----:B------:R-:W-:Y:S01]  /*6f80*/  IMAD.MOV.U32 R132, RZ, RZ, R228 ;  /* 0x000000ffff847224 */ /* 0x000fe200078e00e4 */
[----:B------:R-:W-:Y:S01]  /*6f90*/  MOV R3, R229 ;  /* 0x000000e500037202 */ /* 0x000fe20000000f00 */
[----:B------:R-:W-:-:S02]  /*6fa0*/  IMAD.MOV.U32 R2, RZ, RZ, R230 ;  /* 0x000000ffff027224 */ /* 0x000fc400078e00e6 */
[----:B------:R-:W-:Y:S01]  /*6fb0*/  IMAD.MOV.U32 R0, RZ, RZ, R231 ;  /* 0x000000ffff007224 */ /* 0x000fe200078e00e7 */
[-C--:B------:R-:W-:Y:S06]  /*6fc0*/  HMMA.16816.F32 R60, R4, R14.reuse, R40 ;  /* 0x0000000e043c723c */ /* 0x080fec0000001828 */
[----:B------:R-:W-:Y:S01]  /*6fd0*/  HMMA.16816.F32 R48, R8, R14, R20 ;  /* 0x0000000e0830723c */ /* 0x000fe20000001814 */
[----:B------:R-:W2:Y:S05]  /*6fe0*/  LDSM.16.M88.4 R12, [R238+0x3800] ;  /* 0x00380000ee0c783b */ /* 0x000eaa0000000200 */
[C---:B-1----:R-:W-:Y:S06]  /*6ff0*/  HMMA.16816.F32 R228, R4.reuse, R18, R44 ;  /* 0x0000001204e4723c */ /* 0x042fec000000182c */
[C---:B------:R-:W-:Y:S06]  /*7000*/  HMMA.16816.F32 R224, R4.reuse, R16, R224 ;  /* 0x0000001004e0723c */ /* 0x040fec00000018e0 */
[C---:B--2---:R-:W-:Y:S06]  /*7010*/  HMMA.16816.F32 R44, R4.reuse, R12, R36 ;  /* 0x0000000c042c723c */ /* 0x044fec0000001824 */
[----:B------:R-:W-:Y:S01]  /*7020*/  HMMA.16816.F32 R40, R4, R14, R32 ;  /* 0x0000000e0428723c */ /* 0x000fe20000001820 */
[----:B------:R-:W-:Y:S05]  /*7030*/  LDSM.16.M88.4 R4, [R240+0x6000] ;  /* 0x00600000f004783b */ /* 0x000fea0000000200 */
[C---:B------:R-:W-:Y:S06]  /*7040*/  HMMA.16816.F32 R36, R8.reuse, R16, R28 ;  /* 0x000000100824723c */ /* 0x040fec000000181c */
[C---:B------:R-:W-:Y:S01]  /*7050*/  HMMA.16816.F32 R32, R8.reuse, R18, R56 ;  /* 0x000000120820723c */ /* 0x040fe20000001838 */
[----:B------:R-:W1:Y:S05]  /*7060*/  LDSM.16.M88.4 R16, [R247] ;  /* 0x00000000f710783b */ /* 0x000e6a0000000200 */
[----:B------:R-:W-:Y:S01]  /*7070*/  HMMA.16816.F32 R28, R8, R12, R208 ;  /* 0x0000000c081c723c */ /* 0x000fe200000018d0 */
[----:B------:R-:W-:Y:S01]  /*7080*/  IMAD.MOV.U32 R56, RZ, RZ, R132 ;  /* 0x000000ffff387224 */ /* 0x000fe200078e0084 */
[----:B------:R-:W-:Y:S01]  /*7090*/  MOV R58, R2 ;  /* 0x00000002003a7202 */ /* 0x000fe20000000f00 */
[----:B------:R-:W-:-:S02]  /*70a0*/  IMAD.MOV.U32 R57, RZ, RZ, R3 ;  /* 0x000000ffff397224 */ /* 0x000fc400078e0003 */
[----:B------:R-:W-:Y:S01]  /*70b0*/  IMAD.MOV.U32 R59, RZ, RZ, R0 ;  /* 0x000000ffff3b7224 */ /* 0x000fe200078e0000 */
[----:B------:R-:W-:Y:S01]  /*70c0*/  HMMA.16816.F32 R20, R8, R14, R52 ;  /* 0x0000000e0814723c */ /* 0x000fe20000001834 */
[----:B------:R-:W2:Y:S04]  /*70d0*/  LDSM.16.M88.4 R8, [R240+0x4000] ;  /* 0x00400000f008783b */ /* 0x000ea80000000200 */
[----:B------:R-:W3:Y:S01]  /*70e0*/  LDSM.16.M88.4 R12, [R246] ;  /* 0x00000000f60c783b */ /* 0x000ee20000000200 */
[C---:B-1----:R-:W-:Y:S06]  /*70f0*/  HMMA.16816.F32 R56, R4.reuse, R16, R56 ;  /* 0x000000100438723c */ /* 0x042fec0000001838 */
[-C--:B------:R-:W-:Y:S06]  /*7100*/  HMMA.16816.F32 R208, R4, R18.reuse, R216 ;  /* 0x0000001204d0723c */ /* 0x080fec00000018d8 */
[C---:B--2---:R-:W-:Y:S06]  /*7110*/  HMMA.16816.F32 R212, R8.reuse, R18, R212 ;  /* 0x0000001208d4723c */ /* 0x044fec00000018d4 */
[----:B---3--:R-:W-:Y:S06]  /*7120*/  HMMA.16816.F32 R220, R8, R12, R220 ;  /* 0x0000000c08dc723c */ /* 0x008fec00000018dc */
[----:B------:R-:W-:Y:S01]  /*7130*/  IMAD.MOV.U32 R52, RZ, RZ, R56 ;  /* 0x000000ffff347224 */ /* 0x000fe200078e0038 */
[----:B------:R-:W-:Y:S01]  /*7140*/  MOV R0, R59 ;  /* 0x0000003b00007202 */ /* 0x000fe20000000f00 */
[----:B------:R-:W-:-:S02]  /*7150*/  IMAD.MOV.U32 R3, RZ, RZ, R57 ;  /* 0x000000ffff037224 */ /* 0x000fc400078e0039 */
[----:B------:R-:W-:Y:S02]  /*7160*/  IMAD.MOV.U32 R2, RZ, RZ, R58 ;  /* 0x000000ffff027224 */ /* 0x000fe400078e003a */
[----:B------:R-:W-:Y:S01]  /*7170*/  HMMA.16816.F32 R56, R8, R16, R140 ;  /* 0x000000100838723c */ /* 0x000fe2000000188c */
[----:B------:R-:W1:Y:S05]  /*7180*/  LDSM.16.M88.4 R16, [R245] ;  /* 0x00000000f510783b */ /* 0x000e6a0000000200 */
[C---:B------:R-:W-:Y:S06]  /*7190*/  HMMA.16816.F32 R140, R4.reuse, R12, R64 ;  /* 0x0000000c048c723c */ /* 0x040fec0000001840 */
[-C--:B------:R-:W-:Y:S06]  /*71a0*/  HMMA.16816.F32 R64, R4, R14.reuse, R60 ;  /* 0x0000000e0440723c */ /* 0x080fec000000183c */
[----:B------:R-:W-:Y:S01]  /*71b0*/  HMMA.16816.F32 R60, R8, R14, R48 ;  /* 0x0000000e083c723c */ /* 0x000fe20000001830 */
[----:B------:R-:W2:Y:S05]  /*71c0*/  LDSM.16.M88.4 R12, [R244] ;  /* 0x00000000f40c783b */ /* 0x000eaa0000000200 */
[-C--:B-1----:R-:W-:Y:S06]  /*71d0*/  HMMA.16816.F32 R224, R4, R16.reuse, R224 ;  /* 0x0000001004e0723c */ /* 0x082fec00000018e0 */
[----:B------:R-:W-:Y:S06]  /*71e0*/  HMMA.16816.F32 R48, R8, R16, R36 ;  /* 0x000000100830723c */ /* 0x000fec0000001824 */
[-C--:B------:R-:W-:Y:S06]  /*71f0*/  HMMA.16816.F32 R228, R4, R18.reuse, R228 ;  /* 0x0000001204e4723c */ /* 0x080fec00000018e4 */
[C---:B------:R-:W-:Y:S01]  /*7200*/  HMMA.16816.F32 R36, R8.reuse, R18, R32 ;  /* 0x000000120824723c */ /* 0x040fe20000001820 */
[----:B------:R-:W-:Y:S05]  /*7210*/  LDSM.16.M88.4 R16, [R237+0x2000] ;  /* 0x00200000ed10783b */ /* 0x000fea0000000200 */
[----:B------:R-:W-:Y:S01]  /*7220*/  IMAD.MOV.U32 R216, RZ, RZ, R224 ;  /* 0x000000ffffd87224 */ /* 0x000fe200078e00e0 */
[----:B--2---:R-:W-:Y:S01]  /*7230*/  HMMA.16816.F32 R28, R8, R12, R28 ;  /* 0x0000000c081c723c */ /* 0x004fe2000000181c */
[----:B------:R-:W-:-:S02]  /*7240*/  IMAD.MOV.U32 R139, RZ, RZ, R225 ;  /* 0x000000ffff8b7224 */ /* 0x000fc400078e00e1 */
[----:B------:R-:W-:Y:S02]  /*7250*/  IMAD.MOV.U32 R138, RZ, RZ, R226 ;  /* 0x000000ffff8a7224 */ /* 0x000fe400078e00e2 */
[----:B------:R-:W-:Y:S01]  /*7260*/  IMAD.MOV.U32 R137, RZ, RZ, R227 ;  /* 0x000000ffff897224 */ /* 0x000fe200078e00e3 */
[----:B------:R-:W-:Y:S01]  /*7270*/  HMMA.16816.F32 R20, R8, R14, R20 ;  /* 0x0000000e0814723c */ /* 0x000fe20000001814 */
[----:B------:R-:W1:Y:S05]  /*7280*/  LDSM.16.M88.4 R8, [R242+0x4000] ;  /* 0x00400000f208783b */ /* 0x000e6a0000000200 */
[C---:B------:R-:W-:Y:S07]  /*7290*/  HMMA.16816.F32 R224, R4.reuse, R12, R44 ;  /* 0x0000000c04e0723c */ /* 0x040fee000000182c */
[----:B------:R-:W-:Y:S01]  /*72a0*/  MOV R44, R52 ;  /* 0x00000034002c7202 */ /* 0x000fe20000000f00 */
[----:B------:R-:W-:Y:S01]  /*72b0*/  IMAD.MOV.U32 R45, RZ, RZ, R3 ;  /* 0x000000ffff2d7224 */ /* 0x000fe200078e0003 */
[----:B------:R-:W-:Y:S01]  /*72c0*/  HMMA.16816.F32 R52, R4, R14, R40 ;  /* 0x0000000e0434723c */ /* 0x000fe20000001828 */
[----:B------:R-:W2:Y:S01]  /*72d0*/  LDSM.16.M88.4 R4, [R242+0x6000] ;  /* 0x00600000f204783b */ /* 0x000ea20000000200 */
[----:B------:R-:W-:-:S02]  /*72e0*/  IMAD.MOV.U32 R46, RZ, RZ, R2 ;  /* 0x000000ffff2e7224 */ /* 0x000fc400078e0002 */
[----:B------:R-:W-:Y:S01]  /*72f0*/  IMAD.MOV.U32 R47, RZ, RZ, R0 ;  /* 0x000000ffff2f7224 */ /* 0x000fe200078e0000 */
[----:B------:R-:W3:Y:S01]  /*7300*/  LDSM.16.M88.4 R12, [R237+0x2800] ;  /* 0x00280000ed0c783b */ /* 0x000ee20000000200 */
[C---:B-1----:R-:W-:Y:S06]  /*7310*/  HMMA.16816.F32 R32, R8.reuse, R16, R56 ;  /* 0x000000100820723c */ /* 0x042fec0000001838 */
[----:B------:R-:W-:Y:S01]  /*7320*/  HMMA.16816.F32 R40, R8, R18, R212 ;  /* 0x000000120828723c */ /* 0x000fe200000018d4 */
[----:B------:R-:W-:Y:S01]  /*7330*/  IMAD.MOV.U32 R56, RZ, RZ, R216 ;  /* 0x000000ffff387224 */ /* 0x000fe200078e00d8 */
[----:B------:R-:W-:Y:S01]  /*7340*/  MOV R58, R138 ;  /* 0x0000008a003a7202 */ /* 0x000fe20000000f00 */
[----:B------:R-:W-:-:S02]  /*7350*/  IMAD.MOV.U32 R57, RZ, RZ, R139 ;  /* 0x000000ffff397224 */ /* 0x000fc400078e008b */
[----:B------:R-:W-:Y:S01]  /*7360*/  IMAD.MOV.U32 R59, RZ, RZ, R137 ;  /* 0x000000ffff3b7224 */ /* 0x000fe200078e0089 */
[----:B--2---:R-:W-:Y:S06]  /*7370*/  HMMA.16816.F32 R44, R4, R16, R44 ;  /* 0x00000010042c723c */ /* 0x004fec000000182c */
[-C--:B---3--:R-:W-:Y:S06]  /*7380*/  HMMA.16816.F32 R220, R8, R12.reuse, R220 ;  /* 0x0000000c08dc723c */ /* 0x088fec00000018dc */
[C---:B------:R-:W-:Y:S06]  /*7390*/  HMMA.16816.F32 R216, R4.reuse, R12, R140 ;  /* 0x0000000c04d8723c */ /* 0x040fec000000188c */
[-C--:B------:R-:W-:Y:S06]  /*73a0*/  HMMA.16816.F32 R212, R4, R14.reuse, R64 ;  /* 0x0000000e04d4723c */ /* 0x080fec0000001840 */
[----:B------:R-:W-:Y:S01]  /*73b0*/  IMAD.MOV.U32 R132, RZ, RZ, R44 ;  /* 0x000000ffff847224 */ /* 0x000fe200078e002c */
[----:B------:R-:W-:Y:S01]  /*73c0*/  MOV R3, R45 ;  /* 0x0000002d00037202 */ /* 0x000fe20000000f00 */
[----:B------:R-:W-:Y:S01]  /*73d0*/  IMAD.MOV.U32 R2, RZ, RZ, R46 ;  /* 0x000000ffff027224 */ /* 0x000fe200078e002e */
[----:B------:R-:W-:Y:S01]  /*73e0*/  HMMA.16816.F32 R60, R8, R14, R60 ;  /* 0x0000000e083c723c */ /* 0x000fe2000000183c */
[----:B------:R-:W-:Y:S01]  /*73f0*/  IMAD.MOV.U32 R0, RZ, RZ, R47 ;  /* 0x000000ffff007224 */ /* 0x000fe200078e002f */
[----:B------:R-:W-:Y:S01]  /*7400*/  LDSM.16.M88.4 R12, [R237+0x3800] ;  /* 0x00380000ed0c783b */ /* 0x000fe20000000200 */
[----:B------:R-:W-:-:S02]  /*7410*/  IMAD.MOV.U32 R140, RZ, RZ, R132 ;  /* 0x000000ffff8c7224 */ /* 0x000fc400078e0084 */
[----:B------:R-:W-:Y:S01]  /*7420*/  IMAD.MOV.U32 R141, RZ, RZ, R3 ;  /* 0x000000ffff8d7224 */ /* 0x000fe200078e0003 */
[----:B------:R-:W-:Y:S01]  /*7430*/  HMMA.16816.F32 R44, R4, R18, R208 ;  /* 0x00000012042c723c */ /* 0x000fe200000018d0 */
[----:B------:R-:W1:Y:S01]  /*7440*/  LDSM.16.M88.4 R16, [R237+0x3000] ;  /* 0x00300000ed10783b */ /* 0x000e620000000200 */
[----:B------:R-:W-:Y:S01]  /*7450*/  IMAD.MOV.U32 R142, RZ, RZ, R2 ;  /* 0x000000ffff8e7224 */ /* 0x000fe200078e0002 */
[----:B------:R-:W-:-:S03]  /*7460*/  MOV R143, R0 ;  /* 0x00000000008f7202 */ /* 0x000fc60000000f00 */
[C---:B-1----:R-:W-:Y:S06]  /*7470*/  HMMA.16816.F32 R56, R4.reuse, R16, R56 ;  /* 0x000000100438723c */ /* 0x042fec0000001838 */
[C---:B------:R-:W-:Y:S06]  /*7480*/  HMMA.16816.F32 R64, R4.reuse, R18, R228 ;  /* 0x000000120440723c */ /* 0x040fec00000018e4 */
[C---:B------:R-:W-:Y:S06]  /*7490*/  HMMA.16816.F32 R228, R4.reuse, R12, R224 ;  /* 0x0000000c04e4723c */ /* 0x040fec00000018e0 */
[----:B------:R-:W-:Y:S01]  /*74a0*/  HMMA.16816.F32 R224, R4, R14, R52 ;  /* 0x0000000e04e0723c */ /* 0x000fe20000001834 */
[----:B------:R-:W-:Y:S05]  /*74b0*/  LDSM.16.M88.4 R4, [R241+0x6000] ;  /* 0x00600000f104783b */ /* 0x000fea0000000200 */
[----:B------:R-:W-:Y:S01]  /*74c0*/  IMAD.MOV.U32 R132, RZ, RZ, R56 ;  /* 0x000000ffff847224 */ /* 0x000fe200078e0038 */
[----:B------:R-:W-:Y:S01]  /*74d0*/  HMMA.16816.F32 R208, R8, R16, R48 ;  /* 0x0000001008d0723c */ /* 0x000fe20000001830 */
[----:B------:R-:W-:-:S02]  /*74e0*/  IMAD.MOV.U32 R3, RZ, RZ, R57 ;  /* 0x000000ffff037224 */ /* 0x000fc400078e0039 */
[----:B------:R-:W-:Y:S02]  /*74f0*/  IMAD.MOV.U32 R2, RZ, RZ, R58 ;  /* 0x000000ffff027224 */ /* 0x000fe400078e003a */
[----:B------:R-:W-:Y:S01]  /*7500*/  MOV R56, R64 ;  /* 0x0000004000387202 */ /* 0x000fe20000000f00 */
[----:B------:R-:W-:Y:S02]  /*7510*/  IMAD.MOV.U32 R139, RZ, RZ, R65 ;  /* 0x000000ffff8b7224 */ /* 0x000fe400078e0041 */
[----:B------:R-:W-:Y:S02]  /*7520*/  IMAD.MOV.U32 R138, RZ, RZ, R66 ;  /* 0x000000ffff8a7224 */ /* 0x000fe400078e0042 */
[----:B------:R-:W-:Y:S02]  /*7530*/  IMAD.MOV.U32 R55, RZ, RZ, R56 ;  /* 0x000000ffff377224 */ /* 0x000fe400078e0038 */
[----:B------:R-:W-:Y:S02]  /*7540*/  IMAD.MOV.U32 R137, RZ, RZ, R67 ;  /* 0x000000ffff897224 */ /* 0x000fe400078e0043 */
[----:B------:R-:W-:Y:S01]  /*7550*/  HMMA.16816.F32 R64, R8, R12, R28 ;  /* 0x0000000c0840723c */ /* 0x000fe2000000181c */
[----:B------:R-:W-:-:S05]  /*7560*/  IMAD.MOV.U32 R0, RZ, RZ, R59 ;  /* 0x000000ffff007224 */ /* 0x000fca00078e003b */
[C---:B------:R-:W-:Y:S01]  /*7570*/  HMMA.16816.F32 R56, R8.reuse, R18, R36 ;  /* 0x000000120838723c */ /* 0x040fe20000001824 */
[----:B------:R-:W-:Y:S01]  /*7580*/  MOV R31, R55 ;  /* 0x00000037001f7202 */ /* 0x000fe20000000f00 */
[----:B------:R-:W1:Y:S04]  /*7590*/  LDSM.16.M88.4 R16, [R236+0x2000] ;  /* 0x00200000ec10783b */ /* 0x000e680000000200 */
[----:B------:R-:W-:Y:S01]  /*75a0*/  HMMA.16816.F32 R52, R8, R14, R20 ;  /* 0x0000000e0834723c */ /* 0x000fe20000001814 */
[----:B------:R-:W2:Y:S04]  /*75b0*/  LDSM.16.M88.4 R8, [R241+0x4000] ;  /* 0x00400000f108783b */ /* 0x000ea80000000200 */
[----:B------:R-:W3:Y:S01]  /*75c0*/  LDSM.16.M88.4 R12, [R236+0x2800] ;  /* 0x00280000ec0c783b */ /* 0x000ee20000000200 */
[-C--:B-1----:R-:W-:Y:S06]  /*75d0*/  HMMA.16816.F32 R140, R4, R16.reuse, R140 ;  /* 0x00000010048c723c */ /* 0x082fec000000188c */
[C---:B--2---:R-:W-:Y:S06]  /*75e0*/  HMMA.16816.F32 R48, R8.reuse, R16, R32 ;  /* 0x000000100830723c */ /* 0x044fec0000001820 */
[----:B---3--:R-:W-:Y:S06]  /*75f0*/  HMMA.16816.F32 R36, R8, R12, R220 ;  /* 0x0000000c0824723c */ /* 0x008fec00000018dc */
[----:B------:R-:W-:Y:S01]  /*7600*/  HMMA.16816.F32 R44, R4, R18, R44 ;  /* 0x00000012042c723c */ /* 0x000fe2000000182c */
[----:B------:R-:W-:-:S02]  /*7610*/  IMAD.MOV.U32 R220, RZ, RZ, R31 ;  /* 0x000000ffffdc7224 */ /* 0x000fc400078e001f */
[----:B------:R-:W-:Y:S02]  /*7620*/  IMAD.MOV.U32 R221, RZ, RZ, R139 ;  /* 0x000000ffffdd7224 */ /* 0x000fe400078e008b */
[----:B------:R-:W-:Y:S01]  /*7630*/  IMAD.MOV.U32 R222, RZ, RZ, R138 ;  /* 0x000000ffffde7224 */ /* 0x000fe200078e008a */
[----:B------:R-:W-:Y:S01]  /*7640*/  HMMA.16816.F32 R40, R8, R18, R40 ;  /* 0x000000120828723c */ /* 0x000fe20000001828 */
[----:B------:R-:W1:Y:S01]  /*7650*/  LDSM.16.M88.4 R16, [R236+0x3000] ;  /* 0x00300000ec10783b */ /* 0x000e620000000200 */
[----:B------:R-:W-:-:S04]  /*7660*/  IMAD.MOV.U32 R223, RZ, RZ, R137 ;  /* 0x000000ffffdf7224 */ /* 0x000fc800078e0089 */
[C---:B------:R-:W-:Y:S06]  /*7670*/  HMMA.16816.F32 R28, R4.reuse, R12, R216 ;  /* 0x0000000c041c723c */ /* 0x040fec00000018d8 */
[-C--:B------:R-:W-:Y:S01]  /*7680*/  HMMA.16816.F32 R32, R4, R14.reuse, R212 ;  /* 0x0000000e0420723c */ /* 0x080fe200000018d4 */
[----:B------:R-:W-:Y:S01]  /*7690*/  MOV R216, R132 ;  /* 0x0000008400d87202 */ /* 0x000fe20000000f00 */
[----:B------:R-:W-:Y:S02]  /*76a0*/  IMAD.MOV.U32 R217, RZ, RZ, R3 ;  /* 0x000000ffffd97224 */ /* 0x000fe400078e0003 */
[----:B------:R-:W-:Y:S01]  /*76b0*/  IMAD.MOV.U32 R218, RZ, RZ, R2 ;  /* 0x000000ffffda7224 */ /* 0x000fe200078e0002 */
[----:B------:R-:W2:Y:S01]  /*76c0*/  S2R R3, SR_TID.X ;  /* 0x0000000000037919 */ /* 0x000ea20000002100 */
[----:B------:R-:W-:Y:S01]  /*76d0*/  HMMA.16816.F32 R20, R8, R14, R60 ;  /* 0x0000000e0814723c */ /* 0x000fe2000000183c */
[----:B------:R-:W-:-:S02]  /*76e0*/  IMAD.MOV.U32 R219, RZ, RZ, R0 ;  /* 0x000000ffffdb7224 */ /* 0x000fc400078e0000 */
[----:B------:R-:W-:Y:S01]  /*76f0*/  FMUL.FTZ R0, R48, UR4 ;  /* 0x0000000430007c20 */ /* 0x000fe20008410000 */
[----:B------:R-:W3:Y:S01]  /*7700*/  LDSM.16.M88.4 R12, [R236+0x3800] ;  /* 0x00380000ec0c783b */ /* 0x000ee20000000200 */
[----:B------:R-:W-:-:S13]  /*7710*/  DEPBAR.LE SB0, 0x0 ;  /* 0x000080000000791a */ /* 0x000fda0000000000 */
[----:B------:R-:W-:Y:S01]  /*7720*/  FMUL.FTZ R2, R34, UR4 ;  /* 0x0000000422027c20 */ /* 0x000fe20008410000 */
[C---:B-1----:R-:W-:Y:S06]  /*7730*/  HMMA.16816.F32 R60, R4.reuse, R16, R216 ;  /* 0x00000010043c723c */ /* 0x042fec00000018d8 */
[----:B------:R-:W-:Y:S01]  /*7740*/  HMMA.16816.F32 R212, R4, R18, R220 ;  /* 0x0000001204d4723c */ /* 0x000fe200000018dc */
[----:B--2---:R-:W-:-:S05]  /*7750*/  IMAD.SHL.U32 R3, R3, 0x2, RZ ;  /* 0x0000000203037824 */ /* 0x004fca00078e00ff */
[----:B------:R-:W-:Y:S01]  /*7760*/  HMMA.16816.F32 R56, R8, R18, R56 ;  /* 0x000000120838723c */ /* 0x000fe20000001838 */
[----:B------:R-:W-:-:S05]  /*7770*/  LOP3.LUT R3, R3, 0x6, RZ, 0xc0, !PT ;  /* 0x0000000603037812 */ /* 0x000fca00078ec0ff */
[C---:B---3--:R-:W-:Y:S06]  /*7780*/  HMMA.16816.F32 R228, R4.reuse, R12, R228 ;  /* 0x0000000c04e4723c */ /* 0x048fec00000018e4 */
[----:B------:R-:W-:Y:S06]  /*7790*/  HMMA.16816.F32 R224, R4, R14, R224 ;  /* 0x0000000e04e0723c */ /* 0x000fec00000018e0 */
[C---:B------:R-:W-:Y:S06]  /*77a0*/  HMMA.16816.F32 R4, R8.reuse, R16, R208 ;  /* 0x000000100804723c */ /* 0x040fec00000018d0 */
[C---:B------:R-:W-:Y:S06]  /*77b0*/  HMMA.16816.F32 R64, R8.reuse, R12, R64 ;  /* 0x0000000c0840723c */ /* 0x040fec0000001840 */
[----:B------:R-:W-:Y:S01]  /*77c0*/  HMMA.16816.F32 R52, R8, R14, R52 ;  /* 0x0000000e0834723c */ /* 0x000fe20000001834 */
[----:B------:R1:W2:Y:S02]  /*77d0*/  MUFU.TANH R8, R0 ;  /* 0x0000000000087308 */ /* 0x0002a40000002400 */
[----:B-1----:R-:W-:-:S06]  /*77e0*/  FMUL.FTZ R0, R49, UR4 ;  /* 0x0000000431007c20 */ /* 0x002fcc0008410000 */
[----:B------:R1:W-:Y:S02]  /*77f0*/  MUFU.TANH R208, R0 ;  /* 0x0000000000d07308 */ /* 0x0003e40000002400 */
[----:B-1----:R-:W-:-:S06]  /*7800*/  FMUL.FTZ R0, R50, UR4 ;  /* 0x0000000432007c20 */ /* 0x002fcc0008410000 */
[----:B------:R1:W3:Y:S02]  /*7810*/  MUFU.TANH R11, R0 ;  /* 0x00000000000b7308 */ /* 0x0002e40000002400 */
[----:B-1----:R-:W-:-:S06]  /*7820*/  FMUL.FTZ R0, R51, UR4 ;  /* 0x0000000433007c20 */ /* 0x002fcc0008410000 */
[----:B------:R1:W-:Y:S02]  /*7830*/  MUFU.TANH R14, R0 ;  /* 0x00000000000e7308 */ /* 0x0003e40000002400 */
[----:B-1----:R-:W-:-:S06]  /*7840*/  FMUL.FTZ R0, R140, UR4 ;  /* 0x000000048c007c20 */ /* 0x002fcc0008410000 */
[----:B------:R1:W4:Y:S02]  /*7850*/  MUFU.TANH R10, R0 ;  /* 0x00000000000a7308 */ /* 0x0003240000002400 */
[----:B-1----:R-:W-:-:S06]  /*7860*/  FMUL.FTZ R0, R141, UR4 ;  /* 0x000000048d007c20 */ /* 0x002fcc0008410000 */
[----:B------:R1:W-:Y:S02]  /*7870*/  MUFU.TANH R19, R0 ;  /* 0x0000000000137308 */ /* 0x0003e40000002400 */
[----:B-1----:R-:W-:-:S06]  /*7880*/  FMUL.FTZ R0, R142, UR4 ;  /* 0x000000048e007c20 */ /* 0x002fcc0008410000 */
[----:B------:R1:W4:Y:S02]  /*7890*/  MUFU.TANH R9, R0 ;  /* 0x0000000000097308 */ /* 0x0003240000002400 */
[----:B-1----:R-:W-:-:S06]  /*78a0*/  FMUL.FTZ R0, R143, UR4 ;  /* 0x000000048f007c20 */ /* 0x002fcc0008410000 */
[----:B------:R1:W4:Y:S02]  /*78b0*/  MUFU.TANH R132, R0 ;  /* 0x0000000000847308 */ /* 0x0003240000002400 */
[----:B-1----:R-:W-:-:S06]  /*78c0*/  FMUL.FTZ R0, R40, UR4 ;  /* 0x0000000428007c20 */ /* 0x002fcc0008410000 */
[----:B------:R1:W4:Y:S02]  /*78d0*/  MUFU.TANH R17, R0 ;  /* 0x0000000000117308 */ /* 0x0003240000002400 */
[----:B-1----:R-:W-:-:S06]  /*78e0*/  FMUL.FTZ R0, R41, UR4 ;  /* 0x0000000429007c20 */ /* 0x002fcc0008410000 */
[----:B------:R1:W-:Y:S02]  /*78f0*/  MUFU.TANH R143, R0 ;  /* 0x00000000008f7308 */ /* 0x0003e40000002400 */
        /* <DEDUP_REMOVED lines=33> */
[----:B------:R1:W4:Y:S02]  /*7b10*/  MUFU.TANH R44, R0 ;  /* 0x00000000002c7308 */ /* 0x0003240000002400 */
[----:B-1----:R-:W-:-:S06]  /*7b20*/  FMUL.FTZ R0, R23, UR4 ;  /* 0x0000000417007c20 */ /* 0x002fcc0008410000 */
[----:B------:R1:W-:Y:S02]  /*7b30*/  MUFU.TANH R47, R0 ;  /* 0x00000000002f7308 */ /* 0x0003e40000002400 */
[----:B-1----:R-:W-:-:S06]  /*7b40*/  FMUL.FTZ R0, R32, UR4 ;  /* 0x0000000420007c20 */ /* 0x002fcc0008410000 */
[----:B------:R-:W-:Y:S08]  /*7b50*/  MUFU.TANH R32, R2 ;  /* 0x0000000200207308 */ /* 0x000ff00000002400 */
[----:B------:R1:W4:Y:S02]  /*7b60*/  MUFU.TANH R42, R0 ;  /* 0x00000000002a7308 */ /* 0x0003240000002400 */
[----:B-1----:R-:W-:-:S06]  /*7b70*/  FMUL.FTZ R0, R33, UR4 ;  /* 0x0000000421007c20 */ /* 0x002fcc0008410000 */
[----:B------:R1:W4:Y:S02]  /*7b80*/  MUFU.TANH R43, R0 ;  /* 0x00000000002b7308 */ /* 0x0003240000002400 */
[----:B-1----:R-:W-:-:S05]  /*7b90*/  IADD3 R0, R252, -0x2, RZ ;  /* 0xfffffffefc007810 */ /* 0x002fca0007ffe0ff */
[----:B------:R-:W-:Y:S02]  /*7ba0*/  IMAD R0, R0, 0x40, R3 ;  /* 0x0000004000007824 */ /* 0x000fe400078e0203 */
[----:B------:R-:W-:Y:S02]  /*7bb0*/  FMUL.FTZ R3, R35, UR4 ;  /* 0x0000000423037c20 */ /* 0x000fe40008410000 */
[C---:B------:R-:W-:Y:S02]  /*7bc0*/  VIADD R2, R0.reuse, 0x1 ;  /* 0x0000000100027836 */ /* 0x040fe40000000000 */
[----:B------:R1:W4:Y:S01]  /*7bd0*/  MUFU.TANH R41, R3 ;  /* 0x0000000300297308 */ /* 0x0003220000002400 */
[CC--:B------:R-:W-:Y:S02]  /*7be0*/  ISETP.GE.AND P6, PT, R0.reuse, R24.reuse, PT ;  /* 0x000000180000720c */ /* 0x0c0fe40003fc6270 */
[-C--:B------:R-:W-:Y:S02]  /*7bf0*/  ISETP.GE.AND P0, PT, R0, R25.reuse, PT ;  /* 0x000000190000720c */ /* 0x080fe40003f06270 */
[C---:B------:R-:W-:Y:S01]  /*7c00*/  ISETP.GE.AND P1, PT, R2.reuse, R24, PT ;  /* 0x000000180200720c */ /* 0x040fe20003f26270 */
[----:B------:R-:W-:Y:S01]  /*7c10*/  BAR.SYNC.DEFER_BLOCKING 0x0 ;  /* 0x0000000000007b1d */ /* 0x000fe20000010000 */
[----:B------:R-:W-:-:S02]  /*7c20*/  ISETP.GE.AND P3, PT, R2, R25, PT ;  /* 0x000000190200720c */ /* 0x000fc40003f66270 */
[CC--:B------:R-:W-:Y:S02]  /*7c30*/  ISETP.GE.AND P5, PT, R2.reuse, R26.reuse, PT ;  /* 0x0000001a0200720c */ /* 0x0c0fe40003fa6270 */
[-C--:B------:R-:W-:Y:S01]  /*7c40*/  ISETP.GE.AND P4, PT, R2, R27.reuse, PT ;  /* 0x0000001b0200720c */ /* 0x080fe20003f86270 */
[----:B------:R-:W-:Y:S01]  /*7c50*/  FMUL.FTZ R2, R4, UR4 ;  /* 0x0000000404027c20 */ /* 0x000fe20008410000 */
[----:B--2---:R-:W-:Y:S01]  /*7c60*/  FSEL R8, R8, -INF , !P6 ;  /* 0xff80000008087808 */ /* 0x004fe20007000000 */
[----:B------:R-:W-:Y:S01]  /*7c70*/  FMUL.FTZ R4, R58, UR4 ;  /* 0x000000043a047c20 */ /* 0x000fe20008410000 */
[C---:B------:R-:W-:Y:S01]  /*7c80*/  ISETP.GE.AND P2, PT, R0.reuse, R26, PT ;  /* 0x0000001a0000720c */ /* 0x040fe20003f46270 */
[----:B------:R2:W2:Y:S01]  /*7c90*/  MUFU.TANH R31, R2 ;  /* 0x00000002001f7308 */ /* 0x0004a20000002400 */
[----:B-1----:R-:W-:Y:S01]  /*7ca0*/  FMUL.FTZ R3, R5, UR4 ;  /* 0x0000000405037c20 */ /* 0x002fe20008410000 */
[----:B------:R-:W-:Y:S02]  /*7cb0*/  ISETP.GE.AND P6, PT, R0, R27, PT ;  /* 0x0000001b0000720c */ /* 0x000fe40003fc6270 */
[----:B---3--:R-:W-:-:S02]  /*7cc0*/  FSEL R13, R11, -INF , !P0 ;  /* 0xff8000000b0d7808 */ /* 0x008fc40004000000 */
[----:B----4-:R-:W-:Y:S02]  /*7cd0*/  FSEL R16, R10, -INF , !P2 ;  /* 0xff8000000a107808 */ /* 0x010fe40005000000 */
[----:B------:R1:W-:Y:S01]  /*7ce0*/  MUFU.TANH R40, R3 ;  /* 0x0000000300287308 */ /* 0x0003e20000002400 */
[----:B------:R-:W-:Y:S02]  /*7cf0*/  FSEL R22, R9, -INF , !P6 ;  /* 0xff80000009167808 */ /* 0x000fe40007000000 */
[----:B------:R-:W-:Y:S02]  /*7d00*/  FSEL R11, R208, -INF , !P1 ;  /* 0xff800000d00b7808 */ /* 0x000fe40004800000 */
[----:B------:R-:W-:Y:S02]  /*7d10*/  FSEL R14, R14, -INF , !P3 ;  /* 0xff8000000e0e7808 */ /* 0x000fe40005800000 */
[----:B------:R-:W-:Y:S01]  /*7d20*/  FSEL R19, R19, -INF , !P5 ;  /* 0xff80000013137808 */ /* 0x000fe20006800000 */
[----:B------:R3:W-:Y:S01]  /*7d30*/  MUFU.TANH R34, R4 ;  /* 0x0000000400227308 */ /* 0x0007e20000002400 */
[----:B--2---:R-:W-:Y:S01]  /*7d40*/  VIADD R2, R0, 0x8 ;  /* 0x0000000800027836 */ /* 0x004fe20000000000 */
[----:B------:R-:W-:-:S04]  /*7d50*/  FSEL R28, R132, -INF , !P4 ;  /* 0xff800000841c7808 */ /* 0x000fc80006000000 */
[C---:B------:R-:W-:Y:S02]  /*7d60*/  ISETP.GE.AND P0, PT, R2.reuse, R24, PT ;  /* 0x000000180200720c */ /* 0x040fe40003f06270 */
[----:B------:R-:W-:Y:S01]  /*7d70*/  ISETP.GE.AND P2, PT, R2, R25, PT ;  /* 0x000000190200720c */ /* 0x000fe20003f46270 */
[----:B-1----:R-:W-:Y:S01]  /*7d80*/  FMUL.FTZ R3, R6, UR4 ;  /* 0x0000000406037c20 */ /* 0x002fe20008410000 */
[C---:B------:R-:W-:Y:S02]  /*7d90*/  ISETP.GE.AND P6, PT, R2.reuse, R26, PT ;  /* 0x0000001a0200720c */ /* 0x040fe40003fc6270 */
[----:B------:R-:W-:Y:S01]  /*7da0*/  ISETP.GE.AND P1, PT, R2, R27, PT ;  /* 0x0000001b0200720c */ /* 0x000fe20003f26270 */
[----:B------:R1:W-:Y:S01]  /*7db0*/  MUFU.TANH R21, R3 ;  /* 0x0000000300157308 */ /* 0x0003e20000002400 */
[----:B------:R-:W-:Y:S01]  /*7dc0*/  VIADD R2, R0, 0x9 ;  /* 0x0000000900027836 */ /* 0x000fe20000000000 */
[----:B------:R-:W-:Y:S02]  /*7dd0*/  FSEL R10, R17, -INF , !P0 ;  /* 0xff800000110a7808 */ /* 0x000fe40004000000 */
[----:B------:R-:W-:Y:S01]  /*7de0*/  FSEL R29, R12, -INF , !P1 ;  /* 0xff8000000c1d7808 */ /* 0x000fe20004800000 */
[----:B---3--:R-:W-:Y:S01]  /*7df0*/  VIADD R4, R0, 0x38 ;  /* 0x0000003800047836 */ /* 0x008fe20000000000 */
[----:B------:R-:W-:-:S02]  /*7e00*/  ISETP.GE.AND P3, PT, R2, R24, PT ;  /* 0x000000180200720c */ /* 0x000fc40003f66270 */
[C---:B------:R-:W-:Y:S02]  /*7e10*/  ISETP.GE.AND P5, PT, R2.reuse, R25, PT ;  /* 0x000000190200720c */ /* 0x040fe40003fa6270 */
[CC--:B------:R-:W-:Y:S02]  /*7e20*/  ISETP.GE.AND P4, PT, R2.reuse, R26.reuse, PT ;  /* 0x0000001a0200720c */ /* 0x0c0fe40003f86270 */
[----:B------:R-:W-:Y:S02]  /*7e30*/  ISETP.GE.AND P0, PT, R2, R27, PT ;  /* 0x0000001b0200720c */ /* 0x000fe40003f06270 */
[----:B------:R-:W-:Y:S02]  /*7e40*/  IADD3 R2, R0, 0x10, RZ ;  /* 0x0000001000027810 */ /* 0x000fe40007ffe0ff */
[----:B------:R-:W-:Y:S01]  /*7e50*/  FSEL R15, R15, -INF , !P2 ;  /* 0xff8000000f0f7808 */ /* 0x000fe20005000000 */
[----:B-1----:R-:W-:Y:S01]  /*7e60*/  FMUL.FTZ R3, R7, UR4 ;  /* 0x0000000407037c20 */ /* 0x002fe20008410000 */
[----:B------:R-:W-:-:S02]  /*7e70*/  ISETP.GE.AND P1, PT, R2, R26, PT ;  /* 0x0000001a0200720c */ /* 0x000fc40003f26270 */
[----:B------:R-:W-:Y:S01]  /*7e80*/  FSEL R18, R18, -INF , !P6 ;  /* 0xff80000012127808 */ /* 0x000fe20007000000 */
[----:B------:R1:W-:Y:S01]  /*7e90*/  MUFU.TANH R39, R3 ;  /* 0x0000000300277308 */ /* 0x0003e20000002400 */
[----:B------:R-:W-:Y:S02]  /*7ea0*/  FSEL R12, R143, -INF , !P3 ;  /* 0xff8000008f0c7808 */ /* 0x000fe40005800000 */
[----:B------:R-:W-:Y:S02]  /*7eb0*/  FSEL R218, R37, -INF , !P1 ;  /* 0xff80000025da7808 */ /* 0x000fe40004800000 */
[C---:B------:R-:W-:Y:S02]  /*7ec0*/  ISETP.GE.AND P2, PT, R2.reuse, R24, PT ;  /* 0x000000180200720c */ /* 0x040fe40003f46270 */
[C---:B------:R-:W-:Y:S02]  /*7ed0*/  ISETP.GE.AND P6, PT, R2.reuse, R25, PT ;  /* 0x000000190200720c */ /* 0x040fe40003fc6270 */
[----:B------:R-:W-:Y:S01]  /*7ee0*/  ISETP.GE.AND P3, PT, R2, R27, PT ;  /* 0x0000001b0200720c */ /* 0x000fe20003f66270 */
[----:B------:R-:W-:Y:S01]  /*7ef0*/  VIADD R2, R0, 0x11 ;  /* 0x0000001100027836 */ /* 0x000fe20000000000 */
[----:B------:R-:W-:-:S02]  /*7f00*/  FSEL R17, R142, -INF , !P5 ;  /* 0xff8000008e117808 */ /* 0x000fc40006800000 */
[----:B------:R-:W-:Y:S02]  /*7f10*/  FSEL R23, R141, -INF , !P4 ;  /* 0xff8000008d177808 */ /* 0x000fe40006000000 */
[----:B------:R-:W-:Y:S01]  /*7f20*/  FSEL R30, R138, -INF , !P0 ;  /* 0xff8000008a1e7808 */ /* 0x000fe20004000000 */
[----:B-1----:R-:W-:Y:S01]  /*7f30*/  FMUL.FTZ R3, R60, UR4 ;  /* 0x000000043c037c20 */ /* 0x002fe20008410000 */
[----:B------:R-:W-:Y:S02]  /*7f40*/  FSEL R216, R137, -INF , !P2 ;  /* 0xff80000089d87808 */ /* 0x000fe40005000000 */
[C---:B------:R-:W-:Y:S01]  /*7f50*/  ISETP.GE.AND P5, PT, R2.reuse, R24, PT ;  /* 0x000000180200720c */ /* 0x040fe20003fa6270 */
[----:B------:R1:W2:Y:S01]  /*7f60*/  MUFU.TANH R20, R3 ;  /* 0x0000000300147308 */ /* 0x0002a20000002400 */
[C---:B------:R-:W-:Y:S02]  /*7f70*/  ISETP.GE.AND P4, PT, R2.reuse, R25, PT ;  /* 0x000000190200720c */ /* 0x040fe40003f86270 */
[----:B------:R-:W-:-:S02]  /*7f80*/  ISETP.GE.AND P0, PT, R2, R26, PT ;  /* 0x0000001a0200720c */ /* 0x000fc40003f06270 */
[----:B------:R-:W-:Y:S01]  /*7f90*/  ISETP.GE.AND P2, PT, R2, R27, PT ;  /* 0x0000001b0200720c */ /* 0x000fe20003f46270 */
[----:B------:R-:W-:Y:S01]  /*7fa0*/  VIADD R2, R0, 0x18 ;  /* 0x0000001800027836 */ /* 0x000fe20000000000 */
[----:B------:R-:W-:Y:S02]  /*7fb0*/  FSEL R211, R51, -INF , !P6 ;  /* 0xff80000033d37808 */ /* 0x000fe40007000000 */
[----:B------:R-:W-:Y:S02]  /*7fc0*/  FSEL R219, R46, -INF , !P3 ;  /* 0xff8000002edb7808 */ /* 0x000fe40005800000 */
[----:B------:R-:W-:Y:S02]  /*7fd0*/  FSEL R208, R140, -INF , !P5 ;  /* 0xff8000008cd07808 */ /* 0x000fe40006800000 */
[C---:B------:R-:W-:Y:S02]  /*7fe0*/  ISETP.GE.AND P6, PT, R2.reuse, R24, PT ;  /* 0x000000180200720c */ /* 0x040fe40003fc6270 */
[C---:B------:R-:W-:Y:S01]  /*7ff0*/  ISETP.GE.AND P1, PT, R2.reuse, R25, PT ;  /* 0x000000190200720c */ /* 0x040fe20003f26270 */
[----:B-1----:R-:W-:Y:S01]  /*8000*/  FMUL.FTZ R3, R61, UR4 ;  /* 0x000000043d037c20 */ /* 0x002fe20008410000 */
[----:B------:R-:W-:-:S02]  /*8010*/  ISETP.GE.AND P3, PT, R2, R26, PT ;  /* 0x0000001a0200720c */ /* 0x000fc40003f66270 */
[----:B------:R-:W-:Y:S01]  /*8020*/  ISETP.GE.AND P5, PT, R2, R27, PT ;  /* 0x0000001b0200720c */ /* 0x000fe20003fa6270 */
[----:B------:R1:W-:Y:S01]  /*8030*/  MUFU.TANH R38, R3 ;  /* 0x0000000300267308 */ /* 0x0003e20000002400 */
        /* <DEDUP_REMOVED lines=9> */
[----:B-1----:R-:W-:Y:S01]  /*80d0*/  FMUL.FTZ R3, R62, UR4 ;  /* 0x000000043e037c20 */ /* 0x002fe20008410000 */
[----:B------:R-:W-:Y:S01]  /*80e0*/  VIADD R2, R0, 0x20 ;  /* 0x0000002000027836 */ /* 0x000fe20000000000 */
[----:B------:R-:W-:Y:S02]  /*80f0*/  FSEL R140, R44, -INF , !P1 ;  /* 0xff8000002c8c7808 */ /* 0x000fe40004800000 */
[----:B------:R1:W3:Y:S01]  /*8100*/  MUFU.TANH R9, R3 ;  /* 0x0000000300097308 */ /* 0x0002e20000002400 */
[----:B------:R-:W-:-:S02]  /*8110*/  FSEL R142, R42, -INF , !P3 ;  /* 0xff8000002a8e7808 */ /* 0x000fc40005800000 */
[----:B------:R-:W-:Y:S02]  /*8120*/  FSEL R209, R32, -INF , !P5 ;  /* 0xff80000020d17808 */ /* 0x000fe40006800000 */
[----:B------:R-:W-:Y:S02]  /*8130*/  FSEL R45, R49, -INF , !P4 ;  /* 0xff800000312d7808 */ /* 0x000fe40006000000 */
[C---:B------:R-:W-:Y:S02]  /*8140*/  ISETP.GE.AND P1, PT, R2.reuse, R24, PT ;  /* 0x000000180200720c */ /* 0x040fe40003f26270 */
[C---:B------:R-:W-:Y:S02]  /*8150*/  ISETP.GE.AND P3, PT, R2.reuse, R25, PT ;  /* 0x000000190200720c */ /* 0x040fe40003f66270 */
[C---:B------:R-:W-:Y:S02]  /*8160*/  ISETP.GE.AND P5, PT, R2.reuse, R26, PT ;  /* 0x0000001a0200720c */ /* 0x040fe40003fa6270 */
[----:B------:R-:W-:-:S02]  /*8170*/  ISETP.GE.AND P4, PT, R2, R27, PT ;  /* 0x0000001b0200720c */ /* 0x000fc40003f86270 */
[----:B------:R-:W-:Y:S01]  /*8180*/  IADD3 R2, R0, 0x21, RZ ;  /* 0x0000002100027810 */ /* 0x000fe20007ffe0ff */
[----:B-1----:R-:W-:Y:S01]  /*8190*/  FMUL.FTZ R3, R63, UR4 ;  /* 0x000000043f037c20 */ /* 0x002fe20008410000 */
[----:B------:R-:W-:Y:S02]  /*81a0*/  FSEL R46, R43, -INF , !P2 ;  /* 0xff8000002b2e7808 */ /* 0x000fe40005000000 */
[----:B------:R-:W-:Y:S01]  /*81b0*/  FSEL R44, R47, -INF , !P0 ;  /* 0xff8000002f2c7808 */ /* 0x000fe20004000000 */
[----:B------:R1:W4:Y:S01]  /*81c0*/  MUFU.TANH R36, R3 ;  /* 0x0000000300247308 */ /* 0x0003220000002400 */
[----:B------:R-:W-:Y:S02]  /*81d0*/  FSEL R139, R41, -INF , !P6 ;  /* 0xff800000298b7808 */ /* 0x000fe40007000000 */
[----:B------:R-:W-:Y:S02]  /*81e0*/  FSEL R43, R31, -INF , !P1 ;  /* 0xff8000001f2b7808 */ /* 0x000fe40004800000 */
[----:B------:R-:W-:-:S02]  /*81f0*/  ISETP.GE.AND P0, PT, R2, R24, PT ;  /* 0x000000180200720c */ /* 0x000fc40003f06270 */
[C---:B------:R-:W-:Y:S02]  /*8200*/  ISETP.GE.AND P2, PT, R2.reuse, R25, PT ;  /* 0x000000190200720c */ /* 0x040fe40003f46270 */
[C---:B------:R-:W-:Y:S02]  /*8210*/  ISETP.GE.AND P6, PT, R2.reuse, R26, PT ;  /* 0x0000001a0200720c */ /* 0x040fe40003fc6270 */
[----:B------:R-:W-:Y:S01]  /*8220*/  ISETP.GE.AND P1, PT, R2, R27, PT ;  /* 0x0000001b0200720c */ /* 0x000fe20003f26270 */
[----:B------:R-:W-:Y:S01]  /*8230*/  VIADD R2, R0, 0x28 ;  /* 0x0000002800027836 */ /* 0x000fe20000000000 */
[----:B--2---:R-:W-:Y:S02]  /*8240*/  FSEL R220, R20, -INF , !P5 ;  /* 0xff80000014dc7808 */ /* 0x004fe40006800000 */
[----:B---3--:R-:W-:Y:S01]  /*8250*/  FSEL R60, R9, -INF , !P4 ;  /* 0xff800000093c7808 */ /* 0x008fe20006000000 */
[----:B-1----:R-:W-:Y:S01]  /*8260*/  FMUL.FTZ R3, R56, UR4 ;  /* 0x0000000438037c20 */ /* 0x002fe20008410000 */
[----:B------:R-:W-:-:S02]  /*8270*/  FSEL R40, R40, -INF , !P0 ;  /* 0xff80000028287808 */ /* 0x000fc40004000000 */
[C---:B------:R-:W-:Y:S01]  /*8280*/  ISETP.GE.AND P5, PT, R2.reuse, R25, PT ;  /* 0x000000190200720c */ /* 0x040fe20003fa6270 */
[----:B------:R1:W-:Y:S01]  /*8290*/  MUFU.TANH R7, R3 ;  /* 0x0000000300077308 */ /* 0x0003e20000002400 */
[C---:B------:R-:W-:Y:S02]  /*82a0*/  ISETP.GE.AND P4, PT, R2.reuse, R26, PT ;  /* 0x0000001a0200720c */ /* 0x040fe40003f86270 */
[----:B------:R-:W-:Y:S02]  /*82b0*/  ISETP.GE.AND P0, PT, R2, R27, PT ;  /* 0x0000001b0200720c */ /* 0x000fe40003f06270 */
[----:B------:R-:W-:Y:S02]  /*82c0*/  FSEL R58, R39, -INF , !P2 ;  /* 0xff800000273a7808 */ /* 0x000fe40005000000 */
[----:B------:R-:W-:Y:S02]  /*82d0*/  FSEL R38, R38, -INF , !P6 ;  /* 0xff80000026267808 */ /* 0x000fe40007000000 */
[----:B----4-:R-:W-:Y:S01]  /*82e0*/  FSEL R221, R36, -INF , !P1 ;  /* 0xff80000024dd7808 */ /* 0x010fe20004800000 */
[----:B------:R-:W-:Y:S01]  /*82f0*/  IMAD.MOV.U32 R36, RZ, RZ, R252 ;  /* 0x000000ffff247224 */ /* 0x000fe200078e00fc */
[----:B------:R-:W-:Y:S01]  /*8300*/  FSEL R48, R34, -INF , !P5 ;  /* 0xff80000022307808 */ /* 0x000fe20006800000 */
[----:B-1----:R-:W-:Y:S01]  /*8310*/  FMUL.FTZ R3, R57, UR4 ;  /* 0x0000000439037c20 */ /* 0x002fe20008410000 */
[----:B------:R-:W-:-:S02]  /*8320*/  FSEL R57, R21, -INF , !P3 ;  /* 0xff80000015397808 */ /* 0x000fc40005800000 */
[----:B------:R-:W-:Y:S01]  /*8330*/  ISETP.GE.AND P3, PT, R2, R24, PT ;  /* 0x000000180200720c */ /* 0x000fe20003f66270 */
[----:B------:R1:W2:Y:S01]  /*8340*/  MUFU.TANH R37, R3 ;  /* 0x0000000300257308 */ /* 0x0002a20000002400 */
[----:B------:R-:W-:-:S05]  /*8350*/  VIADD R2, R0, 0x29 ;  /* 0x0000002900027836 */ /* 0x000fca0000000000 */
[C---:B------:R-:W-:Y:S02]  /*8360*/  ISETP.GE.AND P2, PT, R2.reuse, R24, PT ;  /* 0x000000180200720c */ /* 0x040fe40003f46270 */
[C---:B------:R-:W-:Y:S02]  /*8370*/  ISETP.GE.AND P6, PT, R2.reuse, R25, PT ;  /* 0x000000190200720c */ /* 0x040fe40003fc6270 */
[----:B------:R-:W-:Y:S01]  /*8380*/  ISETP.GE.AND P1, PT, R2, R26, PT ;  /* 0x0000001a0200720c */ /* 0x000fe20003f26270 */
[----:B-1----:R-:W-:Y:S01]  /*8390*/  FMUL.FTZ R3, R59, UR4 ;  /* 0x000000043b037c20 */ /* 0x002fe20008410000 */
[----:B--2---:R-:W-:-:S03]  /*83a0*/  FSEL R37, R37, -INF , !P2 ;  /* 0xff80000025257808 */ /* 0x004fc60005000000 */
[----:B------:R1:W2:Y:S02]  /*83b0*/  MUFU.TANH R35, R3 ;  /* 0x0000000300237308 */ /* 0x0002a40000002400 */
[----:B-1----:R-:W-:Y:S01]  /*83c0*/  FMUL.FTZ R3, R212, UR4 ;  /* 0x00000004d4037c20 */ /* 0x002fe20008410000 */
[----:B--2---:R-:W-:-:S05]  /*83d0*/  FSEL R223, R35, -INF , !P6 ;  /* 0xff80000023df7808 */ /* 0x004fca0007000000 */
[----:B------:R1:W-:Y:S02]  /*83e0*/  MUFU.TANH R6, R3 ;  /* 0x0000000300067308 */ /* 0x0003e40000002400 */
[----:B-1----:R-:W-:-:S06]  /*83f0*/  FMUL.FTZ R3, R213, UR4 ;  /* 0x00000004d5037c20 */ /* 0x002fcc0008410000 */
[----:B------:R1:W2:Y:S02]  /*8400*/  MUFU.TANH R33, R3 ;  /* 0x0000000300217308 */ /* 0x0002a40000002400 */
[----:B-1----:R-:W-:Y:S01]  /*8410*/  FMUL.FTZ R3, R214, UR4 ;  /* 0x00000004d6037c20 */ /* 0x002fe20008410000 */
[----:B--2---:R-:W-:-:S05]  /*8420*/  FSEL R33, R33, -INF , !P1 ;  /* 0xff80000021217808 */ /* 0x004fca0004800000 */
[----:B------:R1:W2:Y:S02]  /*8430*/  MUFU.TANH R5, R3 ;  /* 0x0000000300057308 */ /* 0x0002a40000002400 */
[----:B-1----:R-:W-:Y:S01]  /*8440*/  FMUL.FTZ R3, R64, UR4 ;  /* 0x0000000440037c20 */ /* 0x002fe20008410000 */
[----:B--2---:R-:W-:Y:S01]  /*8450*/  FSEL R47, R5, -INF , !P0 ;  /* 0xff800000052f7808 */ /* 0x004fe20004000000 */
[----:B------:R-:W-:Y:S01]  /*8460*/  FMUL.FTZ R5, R55, UR4 ;  /* 0x0000000437057c20 */ /* 0x000fe20008410000 */
[----:B------:R-:W-:-:S03]  /*8470*/  ISETP.GE.AND P0, PT, R4, R24, PT ;  /* 0x000000180400720c */ /* 0x000fc60003f06270 */
[----:B------:R1:W-:Y:S08]  /*8480*/  MUFU.TANH R32, R3 ;  /* 0x0000000300207308 */ /* 0x0003f00000002400 */
[----:B------:R-:W-:Y:S01]  /*8490*/  MUFU.TANH R5, R5 ;  /* 0x0000000500057308 */ /* 0x000fe20000002400 */
[----:B-1----:R-:W-:-:S07]  /*84a0*/  FMUL.FTZ R3, R65, UR4 ;  /* 0x0000000441037c20 */ /* 0x002fce0008410000 */
[----:B------:R1:W-:Y:S02]  /*84b0*/  MUFU.TANH R31, R3 ;  /* 0x00000003001f7308 */ /* 0x0003e40000002400 */
[----:B-1----:R-:W-:Y:S01]  /*84c0*/  FMUL.FTZ R3, R52, UR4 ;  /* 0x0000000434037c20 */ /* 0x002fe20008410000 */
[----:B------:R-:W-:Y:S01]  /*84d0*/  FSEL R52, R6, -INF , !P4 ;  /* 0xff80000006347808 */ /* 0x000fe20006000000 */
[----:B------:R-:W-:-:S04]  /*84e0*/  FMUL.FTZ R6, R54, UR4 ;  /* 0x0000000436067c20 */ /* 0x000fc80008410000 */
[----:B------:R1:W2:Y:S08]  /*84f0*/  MUFU.TANH R21, R3 ;  /* 0x0000000300157308 */ /* 0x0002b00000002400 */
[----:B------:R-:W-:Y:S01]  /*8500*/  MUFU.TANH R6, R6 ;  /* 0x0000000600067308 */ /* 0x000fe20000002400 */
[----:B-1----:R-:W-:Y:S01]  /*8510*/  FMUL.FTZ R3, R53, UR4 ;  /* 0x0000000435037c20 */ /* 0x002fe20008410000 */
[----:B------:R-:W-:Y:S01]  /*8520*/  FSEL R53, R7, -INF , !P3 ;  /* 0xff80000007357808 */ /* 0x000fe20005800000 */
[----:B------:R-:W-:Y:S01]  /*8530*/  FMUL.FTZ R7, R67, UR4 ;  /* 0x0000000443077c20 */ /* 0x000fe20008410000 */
[----:B------:R-:W-:-:S04]  /*8540*/  ISETP.GE.AND P3, PT, R2, R27, PT ;  /* 0x0000001b0200720c */ /* 0x000fc80003f66270 */
[----:B------:R1:W-:Y:S01]  /*8550*/  MUFU.TANH R20, R3 ;  /* 0x0000000300147308 */ /* 0x0003e20000002400 */
[----:B------:R-:W-:Y:S01]  /*8560*/  FMUL.FTZ R2, R66, UR4 ;  /* 0x0000000442027c20 */ /* 0x000fe20008410000 */
[----:B--2---:R-:W-:-:S06]  /*8570*/  FSEL R41, R21, -INF , !P0 ;  /* 0xff80000015297808 */ /* 0x004fcc0004000000 */
[----:B------:R2:W3:Y:S08]  /*8580*/  MUFU.TANH R9, R2 ;  /* 0x0000000200097308 */ /* 0x0004f00000002400 */
[----:B------:R-:W4:Y:S01]  /*8590*/  MUFU.TANH R7, R7 ;  /* 0x0000000700077308 */ /* 0x000f220000002400 */
[----:B-1----:R-:W-:-:S05]  /*85a0*/  VIADD R3, R0, 0x30 ;  /* 0x0000003000037836 */ /* 0x002fca0000000000 */
[C---:B------:R-:W-:Y:S02]  /*85b0*/  ISETP.GE.AND P5, PT, R3.reuse, R24, PT ;  /* 0x000000180300720c */ /* 0x040fe40003fa6270 */
[CC--:B------:R-:W-:Y:S02]  /*85c0*/  ISETP.GE.AND P6, PT, R3.reuse, R25.reuse, PT ;  /* 0x000000190300720c */ /* 0x0c0fe40003fc6270 */
[C---:B--2---:R-:W-:Y:S01]  /*85d0*/  IADD3 R2, R0.reuse, 0x31, RZ ;  /* 0x0000003100027810 */ /* 0x044fe20007ffe0ff */
[----:B------:R-:W-:Y:S01]  /*85e0*/  VIADD R0, R0, 0x39 ;  /* 0x0000003900007836 */ /* 0x000fe20000000000 */
[----:B------:R-:W-:Y:S02]  /*85f0*/  ISETP.GE.AND P0, PT, R3, R26, PT ;  /* 0x0000001a0300720c */ /* 0x000fe40003f06270 */
[----:B------:R-:W-:Y:S02]  /*8600*/  ISETP.GE.AND P1, PT, R2, R25, PT ;  /* 0x000000190200720c */ /* 0x000fe40003f26270 */
[----:B------:R-:W-:-:S02]  /*8610*/  ISETP.GE.AND P2, PT, R0, R24, PT ;  /* 0x000000180000720c */ /* 0x000fc40003f46270 */
[----:B---3--:R-:W-:Y:S02]  /*8620*/  FSEL R59, R9, -INF , !P6 ;  /* 0xff800000093b7808 */ /* 0x008fe40007000000 */
[----:B------:R-:W-:Y:S02]  /*8630*/  FSEL R252, R20, -INF , !P2 ;  /* 0xff80000014fc7808 */ /* 0x000fe40005000000 */
[----:B------:R-:W-:Y:S02]  /*8640*/  ISETP.GE.AND P2, PT, R3, R27, PT ;  /* 0x0000001b0300720c */ /* 0x000fe40003f46270 */
[----:B------:R-:W-:Y:S02]  /*8650*/  FMNMX.FTZ R3, R136, R8, !PT ;  /* 0x0000000888037209 */ /* 0x000fe40007810000 */
[----:B----4-:R-:W-:Y:S02]  /*8660*/  FSEL R42, R7, -INF , !P1 ;  /* 0xff800000072a7808 */ /* 0x010fe40004800000 */
[----:B------:R-:W-:-:S02]  /*8670*/  FMNMX.FTZ R3, R11, R3, !PT ;  /* 0x000000030b037209 */ /* 0x000fc40007810000 */
[C---:B------:R-:W-:Y:S02]  /*8680*/  ISETP.GE.AND P4, PT, R2.reuse, R24, PT ;  /* 0x000000180200720c */ /* 0x040fe40003f86270 */
[C---:B------:R-:W-:Y:S02]  /*8690*/  ISETP.GE.AND P6, PT, R2.reuse, R26, PT ;  /* 0x0000001a0200720c */ /* 0x040fe40003fc6270 */
[----:B------:R-:W-:Y:S02]  /*86a0*/  ISETP.GE.AND P1, PT, R2, R27, PT ;  /* 0x0000001b0200720c */ /* 0x000fe40003f26270 */
[----:B------:R-:W-:Y:S02]  /*86b0*/  FMNMX.FTZ R2, R10, R3, !PT ;  /* 0x000000030a027209 */ /* 0x000fe40007810000 */
[----:B------:R-:W-:Y:S02]  /*86c0*/  FSEL R56, R31, -INF , !P4 ;  /* 0xff8000001f387808 */ /* 0x000fe40006000000 */
[----:B------:R-:W-:-:S02]  /*86d0*/  FMNMX.FTZ R3, R12, R2, !PT ;  /* 0x000000020c037209 */ /* 0x000fc40007810000 */
[----:B------:R-:W-:Y:S02]  /*86e0*/  ISETP.GE.AND P4, PT, R0, R25, PT ;  /* 0x000000190000720c */ /* 0x000fe40003f86270 */
[----:B------:R-:W-:Y:S02]  /*86f0*/  FMNMX.FTZ R2, R135, R13, !PT ;  /* 0x0000000d87027209 */ /* 0x000fe40007810000 */
[----:B------:R-:W-:Y:S02]  /*8700*/  FMNMX.FTZ R3, R216, R3, !PT ;  /* 0x00000003d8037209 */ /* 0x000fe40007810000 */
[----:B------:R-:W-:Y:S01]  /*8710*/  FSEL R39, R5, -INF , !P4 ;  /* 0xff80000005277808 */ /* 0x000fe20006000000 */
[----:B------:R-:W-:Y:S01]  /*8720*/  FMUL.FTZ R5, R228, UR4 ;  /* 0x00000004e4057c20 */ /* 0x000fe20008410000 */
[----:B------:R-:W-:Y:S01]  /*8730*/  FMNMX.FTZ R2, R14, R2, !PT ;  /* 0x000000020e027209 */ /* 0x000fe20007810000 */
[----:B------:R-:W-:Y:S01]  /*8740*/  IMAD.MOV.U32 R228, RZ, RZ, R48 ;  /* 0x000000ffffe47224 */ /* 0x000fe200078e0030 */
[----:B------:R-:W-:-:S02]  /*8750*/  FMNMX.FTZ R3, R208, R3, !PT ;  /* 0x00000003d0037209 */ /* 0x000fc40007810000 */
[----:B------:R-:W-:Y:S01]  /*8760*/  FMNMX.FTZ R2, R15, R2, !PT ;  /* 0x000000020f027209 */ /* 0x000fe20007810000 */
[----:B------:R-:W1:Y:S01]  /*8770*/  MUFU.TANH R5, R5 ;  /* 0x0000000500057308 */ /* 0x000e620000002400 */
[----:B------:R-:W-:Y:S02]  /*8780*/  FMNMX.FTZ R3, R141, R3, !PT ;  /* 0x000000038d037209 */ /* 0x000fe40007810000 */
[----:B------:R-:W-:Y:S02]  /*8790*/  FMNMX.FTZ R2, R17, R2, !PT ;  /* 0x0000000211027209 */ /* 0x000fe40007810000 */
[----:B------:R-:W-:Y:S02]  /*87a0*/  FMNMX.FTZ R3, R45, R3, !PT ;  /* 0x000000032d037209 */ /* 0x000fe40007810000 */
[----:B------:R-:W-:Y:S02]  /*87b0*/  FMNMX.FTZ R2, R211, R2, !PT ;  /* 0x00000002d3027209 */ /* 0x000fe40007810000 */
[----:B------:R-:W-:-:S02]  /*87c0*/  FMNMX.FTZ R3, R43, R3, !PT ;  /* 0x000000032b037209 */ /* 0x000fc40007810000 */
[----:B------:R-:W-:Y:S02]  /*87d0*/  FMNMX.FTZ R2, R143, R2, !PT ;  /* 0x000000028f027209 */ /* 0x000fe40007810000 */
[----:B------:R-:W-:Y:S02]  /*87e0*/  FMNMX.FTZ R3, R40, R3, !PT ;  /* 0x0000000328037209 */ /* 0x000fe40007810000 */
[----:B------:R-:W-:Y:S02]  /*87f0*/  FSEL R32, R32, -INF , !P5 ;  /* 0xff80000020207808 */ /* 0x000fe40006800000 */
[----:B------:R-:W-:Y:S02]  /*8800*/  ISETP.GE.AND P5, PT, R4, R25, PT ;  /* 0x000000190400720c */ /* 0x000fe40003fa6270 */
[----:B------:R-:W-:Y:S02]  /*8810*/  FMNMX.FTZ R2, R140, R2, !PT ;  /* 0x000000028c027209 */ /* 0x000fe40007810000 */
[----:B------:R-:W-:-:S02]  /*8820*/  FMNMX.FTZ R3, R53, R3, !PT ;  /* 0x0000000335037209 */ /* 0x000fc40007810000 */
[----:B------:R-:W-:Y:S01]  /*8830*/  FSEL R34, R6, -INF , !P5 ;  /* 0xff80000006227808 */ /* 0x000fe20006800000 */
[----:B------:R-:W-:Y:S01]  /*8840*/  FMUL.FTZ R6, R229, UR4 ;  /* 0x00000004e5067c20 */ /* 0x000fe20008410000 */
[----:B------:R-:W-:Y:S02]  /*8850*/  FMNMX.FTZ R2, R44, R2, !PT ;  /* 0x000000022c027209 */ /* 0x000fe40007810000 */
[----:B------:R-:W-:Y:S01]  /*8860*/  FMNMX.FTZ R3, R37, R3, !PT ;  /* 0x0000000325037209 */ /* 0x000fe20007810000 */
[----:B------:R2:W3:Y:S01]  /*8870*/  MUFU.TANH R20, R6 ;  /* 0x0000000600147308 */ /* 0x0004e20000002400 */
[----:B-1----:R-:W-:Y:S02]  /*8880*/  FSEL R222, R5, -INF , !P0 ;  /* 0xff80000005de7808 */ /* 0x002fe40004000000 */
[----:B------:R-:W-:Y:S02]  /*8890*/  ISETP.NE.AND P0, PT, R36, 0x2, PT ;  /* 0x000000022400780c */ /* 0x000fe40003f05270 */
[----:B------:R-:W-:-:S02]  /*88a0*/  FMNMX.FTZ R2, R57, R2, !PT ;  /* 0x0000000239027209 */ /* 0x000fc40007810000 */
[----:B------:R-:W-:Y:S02]  /*88b0*/  FMNMX.FTZ R3, R32, R3, !PT ;  /* 0x0000000320037209 */ /* 0x000fe40007810000 */
[----:B------:R-:W-:Y:S02]  /*88c0*/  FMNMX.FTZ R2, R58, R2, !PT ;  /* 0x000000023a027209 */ /* 0x000fe40007810000 */
[----:B------:R-:W-:Y:S02]  /*88d0*/  FMNMX.FTZ R3, R56, R3, !PT ;  /* 0x0000000338037209 */ /* 0x000fe40007810000 */
[----:B------:R-:W-:Y:S02]  /*88e0*/  FMNMX.FTZ R2, R228, R2, !PT ;  /* 0x00000002e4027209 */ /* 0x000fe40007810000 */
[----:B------:R-:W-:Y:S02]  /*88f0*/  FMNMX.FTZ R3, R41, R3, !PT ;  /* 0x0000000329037209 */ /* 0x000fe40007810000 */
[----:B------:R-:W-:-:S02]  /*8900*/  ISETP.GE.AND P5, PT, R4, R26, PT ;  /* 0x0000001a0400720c */ /* 0x000fc40003fa6270 */
[----:B------:R-:W-:Y:S02]  /*8910*/  ISETP.GE.AND P4, PT, R0, R26, PT ;  /* 0x0000001a0000720c */ /* 0x000fe40003f86270 */
[----:B------:R-:W-:Y:S02]  /*8920*/  FMNMX.FTZ R9, R223, R2, !PT ;  /* 0x00000002df097209 */ /* 0x000fe40007810000 */
[----:B------:R-:W-:Y:S01]  /*8930*/  FMNMX.FTZ R5, R252, R3, !PT ;  /* 0x00000003fc057209 */ /* 0x000fe20007810000 */
[----:B--23--:R-:W-:Y:S08]  /*8940*/  @!P0 BRA `(.L_x_29) ;  /* 0x0000000000788947 */ /* 0x00cff00003800000 */
        /* <DEDUP_REMOVED lines=30> */
.L_x_29:
[----:B-1----:R-:W-:Y:S01]  /*8b30*/  FMNMX.FTZ R2, R59, R9, !PT ;  /* 0x000000093b027209 */ /* 0x002fe20007810000 */
[----:B------:R-:W1:Y:S01]  /*8b40*/  SHFL.BFLY PT, R6, R5, 0x2, 0x1f ;  /* 0x0c401f0005067f89 */ /* 0x000e6200000e0000 */
[----:B------:R-:W-:Y:S02]  /*8b50*/  MOV R229, R221 ;  /* 0x000000dd00e57202 */ /* 0x000fe40000000f00 */
[----:B------:R-:W-:Y:S01]  /*8b60*/  FSEL R221, R20, -INF , !P6 ;  /* 0xff80000014dd7808 */ /* 0x000fe20007000000 */
[----:B------:R-:W-:Y:S01]  /*8b70*/  STL [R1+0x6c], R247 ;  /* 0x00006cf701007387 */ /* 0x000fe20000100800 */
[----:B------:R-:W-:Y:S02]  /*8b80*/  FMNMX.FTZ R2, R42, R2, !PT ;  /* 0x000000022a027209 */ /* 0x000fe40007810000 */
[----:B------:R-:W-:Y:S01]  /*8b90*/  ISETP.GE.AND P6, PT, R0, R27, PT ;  /* 0x0000001b0000720c */ /* 0x000fe20003fc6270 */
[----:B------:R-:W-:Y:S01]  /*8ba0*/  STL [R1+0x68], R246 ;  /* 0x000068f601007387 */ /* 0x000fe20000100800 */
[----:B------:R-:W-:-:S02]  /*8bb0*/  FMNMX.FTZ R0, R134, R16, !PT ;  /* 0x0000001086007209 */ /* 0x000fc40007810000 */
[----:B------:R-:W-:Y:S01]  /*8bc0*/  FMNMX.FTZ R3, R34, R2, !PT ;  /* 0x0000000222037209 */ /* 0x000fe20007810000 */
[----:B------:R-:W-:Y:S01]  /*8bd0*/  STL [R1+0x64], R245 ;  /* 0x000064f501007387 */ /* 0x000fe20000100800 */
[----:B------:R-:W-:Y:S02]  /*8be0*/  FMNMX.FTZ R2, R19, R0, !PT ;  /* 0x0000000013027209 */ /* 0x000fe40007810000 */
[----:B------:R-:W-:Y:S01]  /*8bf0*/  ISETP.GE.AND P0, PT, R4, R27, PT ;  /* 0x0000001b0400720c */ /* 0x000fe20003f06270 */
[----:B------:R-:W-:Y:S01]  /*8c00*/  STL [R1+0x60], R244 ;  /* 0x000060f401007387 */ /* 0x000fe20000100800 */
[----:B------:R-:W-:Y:S02]  /*8c10*/  FMNMX.FTZ R2, R18, R2, !PT ;  /* 0x0000000212027209 */ /* 0x000fe40007810000 */
[----:B------:R-:W-:Y:S01]  /*8c20*/  FMNMX.FTZ R0, R39, R3, !PT ;  /* 0x0000000327007209 */ /* 0x000fe20007810000 */
[----:B------:R-:W-:Y:S01]  /*8c30*/  FMUL.FTZ R3, R215, UR4 ;  /* 0x00000004d7037c20 */ /* 0x000fe20008410000 */
[----:B------:R-:W-:Y:S01]  /*8c40*/  FMNMX.FTZ R2, R23, R2, !PT ;  /* 0x0000000217027209 */ /* 0x000fe20007810000 */
[----:B------:R-:W-:Y:S01]  /*8c50*/  STL [R1+0x5c], R243 ;  /* 0x00005cf301007387 */ /* 0x000fe20000100800 */
[----:B------:R-:W-:Y:S01]  /*8c60*/  MOV R26, R220 ;  /* 0x000000dc001a7202 */ /* 0x000fe20000000f00 */
[----:B------:R2:W-:Y:S01]  /*8c70*/  MUFU.TANH R25, R3 ;  /* 0x0000000300197308 */ /* 0x0005e20000002400 */
[----:B------:R-:W-:Y:S01]  /*8c80*/  FMNMX.FTZ R4, R218, R2, !PT ;  /* 0x00000002da047209 */ /* 0x000fe20007810000 */
[----:B------:R-:W3:Y:S01]  /*8c90*/  SHFL.BFLY PT, R7, R0, 0x2, 0x1f ;  /* 0x0c401f0000077f89 */ /* 0x000ee200000e0000 */
[----:B-1----:R-:W-:Y:S01]  /*8ca0*/  FMNMX.FTZ R2, R5, R6, !PT ;  /* 0x0000000605027209 */ /* 0x002fe20007810000 */
[----:B------:R-:W-:Y:S01]  /*8cb0*/  FMUL.FTZ R5, R224, UR4 ;  /* 0x00000004e0057c20 */ /* 0x000fe20008410000 */
[----:B------:R-:W-:Y:S01]  /*8cc0*/  FMNMX.FTZ R4, R210, R4, !PT ;  /* 0x00000004d2047209 */ /* 0x000fe20007810000 */
[----:B------:R-:W-:Y:S02]  /*8cd0*/  STL [R1+0x58], R242 ;  /* 0x000058f201007387 */ /* 0x000fe40000100800 */
[----:B------:R1:W4:Y:S01]  /*8ce0*/  MUFU.TANH R20, R5 ;  /* 0x0000000500147308 */ /* 0x0003220000002400 */
[----:B------:R-:W-:Y:S01]  /*8cf0*/  FMNMX.FTZ R4, R142, R4, !PT ;  /* 0x000000048e047209 */ /* 0x000fe20007810000 */
[----:B------:R-:W3:Y:S03]  /*8d00*/  SHFL.BFLY PT, R6, R2, 0x1, 0x1f ;  /* 0x0c201f0002067f89 */ /* 0x000ee600000e0000 */
[----:B------:R-:W-:Y:S01]  /*8d10*/  FMNMX.FTZ R4, R46, R4, !PT ;  /* 0x000000042e047209 */ /* 0x000fe20007810000 */
[----:B------:R-:W-:Y:S01]  /*8d20*/  STL [R1+0x54], R241 ;  /* 0x000054f101007387 */ /* 0x000fe20000100800 */
[----:B--2---:R-:W-:-:S03]  /*8d30*/  FMNMX.FTZ R3, R133, R22, !PT ;  /* 0x0000001685037209 */ /* 0x004fc60007810000 */
[----:B------:R-:W-:Y:S01]  /*8d40*/  STL [R1+0x50], R240 ;  /* 0x000050f001007387 */ /* 0x000fe20000100800 */
[----:B------:R-:W-:Y:S02]  /*8d50*/  FMNMX.FTZ R4, R26, R4, !PT ;  /* 0x000000041a047209 */ /* 0x000fe40007810000 */
[----:B------:R-:W-:Y:S01]  /*8d60*/  FMNMX.FTZ R3, R28, R3, !PT ;  /* 0x000000031c037209 */ /* 0x000fe20007810000 */
[----:B------:R-:W-:Y:S01]  /*8d70*/  STL [R1+0x4c], R239 ;  /* 0x00004cef01007387 */ /* 0x000fe20000100800 */
[----:B------:R-:W-:Y:S02]  /*8d80*/  FMNMX.FTZ R4, R38, R4, !PT ;  /* 0x0000000426047209 */ /* 0x000fe40007810000 */
[----:B------:R-:W-:Y:S01]  /*8d90*/  FMNMX.FTZ R3, R29, R3, !PT ;  /* 0x000000031d037209 */ /* 0x000fe20007810000 */
[----:B-1----:R-:W-:Y:S01]  /*8da0*/  FMUL.FTZ R5, R225, UR4 ;  /* 0x00000004e1057c20 */ /* 0x002fe20008410000 */
[----:B------:R-:W-:Y:S01]  /*8db0*/  FMNMX.FTZ R4, R52, R4, !PT ;  /* 0x0000000434047209 */ /* 0x000fe20007810000 */
[----:B------:R-:W-:Y:S01]  /*8dc0*/  STL [R1+0x48], R238 ;  /* 0x000048ee01007387 */ /* 0x000fe20000100800 */
[----:B------:R-:W-:Y:S01]  /*8dd0*/  FMNMX.FTZ R3, R30, R3, !PT ;  /* 0x000000031e037209 */ /* 0x000fe20007810000 */
[----:B------:R1:W2:Y:S01]  /*8de0*/  MUFU.TANH R9, R5 ;  /* 0x0000000500097308 */ /* 0x0002a20000002400 */
[----:B------:R-:W-:Y:S01]  /*8df0*/  FMNMX.FTZ R4, R33, R4, !PT ;  /* 0x0000000421047209 */ /* 0x000fe20007810000 */
[----:B------:R-:W-:Y:S01]  /*8e00*/  STL [R1+0x44], R237 ;  /* 0x000044ed01007387 */ /* 0x000fe20000100800 */
[----:B------:R-:W-:-:S02]  /*8e10*/  FMNMX.FTZ R3, R219, R3, !PT ;  /* 0x00000003db037209 */ /* 0x000fc40007810000 */
[----:B------:R-:W-:Y:S01]  /*8e20*/  FMNMX.FTZ R4, R222, R4, !PT ;  /* 0x00000004de047209 */ /* 0x000fe20007810000 */
[----:B------:R-:W-:Y:S01]  /*8e30*/  STL [R1+0x40], R236 ;  /* 0x000040ec01007387 */ /* 0x000fe20000100800 */
[----:B------:R-:W-:Y:S02]  /*8e40*/  FMNMX.FTZ R3, R217, R3, !PT ;  /* 0x00000003d9037209 */ /* 0x000fe40007810000 */
[----:B----4-:R-:W-:Y:S02]  /*8e50*/  FSEL R214, R20, -INF , !P5 ;  /* 0xff80000014d67808 */ /* 0x010fe40006800000 */
[----:B------:R-:W-:Y:S02]  /*8e60*/  FMNMX.FTZ R3, R209, R3, !PT ;  /* 0x00000003d1037209 */ /* 0x000fe40007810000 */
[----:B------:R-:W-:Y:S02]  /*8e70*/  FMNMX.FTZ R4, R221, R4, !PT ;  /* 0x00000004dd047209 */ /* 0x000fe40007810000 */
[----:B------:R-:W-:Y:S01]  /*8e80*/  FMNMX.FTZ R3, R139, R3, !PT ;  /* 0x000000038b037209 */ /* 0x000fe20007810000 */
[----:B-1----:R-:W-:Y:S01]  /*8e90*/  FMUL.FTZ R5, R230, UR4 ;  /* 0x00000004e6057c20 */ /* 0x002fe20008410000 */
[----:B---3--:R-:W-:-:S02]  /*8ea0*/  FMNMX.FTZ R0, R0, R7, !PT ;  /* 0x0000000700007209 */ /* 0x008fc40007810000 */
[----:B--2---:R-:W-:Y:S01]  /*8eb0*/  FSEL R212, R9, -INF , !P4 ;  /* 0xff80000009d47808 */ /* 0x004fe20006000000 */
[----:B------:R1:W2:Y:S01]  /*8ec0*/  MUFU.TANH R24, R5 ;  /* 0x0000000500187308 */ /* 0x0002a20000002400 */
[----:B------:R-:W-:Y:S01]  /*8ed0*/  FMNMX.FTZ R7, R214, R4, !PT ;  /* 0x00000004d6077209 */ /* 0x000fe20007810000 */
[----:B------:R-:W-:Y:S01]  /*8ee0*/  FMUL.FTZ R4, R227, UR4 ;  /* 0x00000004e3047c20 */ /* 0x000fe20008410000 */
[----:B------:R-:W-:Y:S02]  /*8ef0*/  FMNMX.FTZ R3, R60, R3, !PT ;  /* 0x000000033c037209 */ /* 0x000fe40007810000 */
[----:B------:R-:W-:Y:S02]  /*8f00*/  FMNMX.FTZ R7, R212, R7, !PT ;  /* 0x00000007d4077209 */ /* 0x000fe40007810000 */
[----:B------:R-:W-:Y:S01]  /*8f10*/  FMNMX.FTZ R3, R229, R3, !PT ;  /* 0x00000003e5037209 */ /* 0x000fe20007810000 */
[----:B------:R-:W3:Y:S01]  /*8f20*/  MUFU.TANH R9, R4 ;  /* 0x0000000400097308 */ /* 0x000ee20000002400 */
[----:B------:R-:W-:-:S02]  /*8f30*/  FSEL R213, R25, -INF , !P3 ;  /* 0xff80000019d57808 */ /* 0x000fc40005800000 */
[----:B------:R-:W-:Y:S02]  /*8f40*/  FMNMX.FTZ R138, R2, R6, !PT ;  /* 0x00000006028a7209 */ /* 0x000fe40007810000 */
[----:B------:R-:W4:Y:S01]  /*8f50*/  SHFL.BFLY PT, R6, R0, 0x1, 0x1f ;  /* 0x0c201f0000067f89 */ /* 0x000f2200000e0000 */
[----:B------:R-:W-:Y:S02]  /*8f60*/  MOV R227, R39 ;  /* 0x0000002700e37202 */ /* 0x000fe40000000f00 */
[----:B------:R-:W-:Y:S01]  /*8f70*/  FMUL.FTZ R2, R138, UR13 ;  /* 0x0000000d8a027c20 */ /* 0x000fe20008410000 */
[----:B-1----:R-:W-:Y:S01]  /*8f80*/  FMUL.FTZ R5, R231, UR4 ;  /* 0x00000004e7057c20 */ /* 0x002fe20008410000 */
[----:B------:R-:W-:Y:S02]  /*8f90*/  MOV R231, R47 ;  /* 0x0000002f00e77202 */ /* 0x000fe40000000f00 */
[----:B--2---:R-:W-:Y:S01]  /*8fa0*/  FSEL R220, R24, -INF , !P2 ;  /* 0xff80000018dc7808 */ /* 0x004fe20005000000 */
[----:B------:R1:W2:Y:S01]  /*8fb0*/  MUFU.TANH R21, R5 ;  /* 0x0000000500157308 */ /* 0x0002a20000002400 */
[----:B------:R-:W-:-:S02]  /*8fc0*/  FMNMX.FTZ R3, R231, R3, !PT ;  /* 0x00000003e7037209 */ /* 0x000fc40007810000 */
[----:B------:R-:W-:Y:S02]  /*8fd0*/  MOV R225, R32 ;  /* 0x0000002000e17202 */ /* 0x000fe40000000f00 */
[----:B------:R-:W-:Y:S02]  /*8fe0*/  FMNMX.FTZ R3, R213, R3, !PT ;  /* 0x00000003d5037209 */ /* 0x000fe40007810000 */
[----:B---3--:R-:W-:Y:S02]  /*8ff0*/  FSEL R244, R9, -INF , !P6 ;  /* 0xff80000009f47808 */ /* 0x008fe40007000000 */
[----:B------:R-:W-:Y:S02]  /*9000*/  FMNMX.FTZ R4, R220, R3, !PT ;  /* 0x00000003dc047209 */ /* 0x000fe40007810000 */
[----:B------:R-:W-:Y:S02]  /*9010*/  MOV R230, R43 ;  /* 0x0000002b00e67202 */ /* 0x000fe40000000f00 */
[----:B----4-:R-:W-:Y:S01]  /*9020*/  FMNMX.FTZ R137, R0, R6, !PT ;  /* 0x0000000600897209 */ /* 0x010fe20007810000 */
[----:B-1----:R-:W-:Y:S01]  /*9030*/  FMUL.FTZ R5, R226, UR4 ;  /* 0x00000004e2057c20 */ /* 0x002fe20008410000 */
[----:B--2---:R-:W-:-:S02]  /*9040*/  FSEL R215, R21, -INF , !P1 ;  /* 0xff80000015d77808 */ /* 0x004fc40004800000 */
[----:B------:R-:W-:Y:S01]  /*9050*/  FSETP.NEU.FTZ.AND P3, PT, R137, -INF , PT ;  /* 0xff8000008900780b */ /* 0x000fe20003f7d000 */
[----:B------:R1:W2:Y:S01]  /*9060*/  MUFU.TANH R20, R5 ;  /* 0x0000000500147308 */ /* 0x0002a20000002400 */
[----:B------:R-:W-:Y:S02]  /*9070*/  FMNMX.FTZ R4, R215, R4, !PT ;  /* 0x00000004d7047209 */ /* 0x000fe40007810000 */
[----:B------:R-:W-:Y:S01]  /*9080*/  MOV R226, R59 ;  /* 0x0000003b00e27202 */ /* 0x000fe20000000f00 */
[----:B-1----:R-:W1:Y:S01]  /*9090*/  SHFL.BFLY PT, R5, R7, 0x2, 0x1f ;  /* 0x0c401f0007057f89 */ /* 0x002e6200000e0000 */
[----:B--2---:R-:W-:Y:S02]  /*90a0*/  FSEL R245, R20, -INF , !P0 ;  /* 0xff80000014f57808 */ /* 0x004fe40004000000 */
[----:B------:R-:W-:Y:S02]  /*90b0*/  FSETP.NEU.FTZ.AND P0, PT, R138, -INF , PT ;  /* 0xff8000008a00780b */ /* 0x000fe40003f1d000 */
[----:B------:R-:W-:-:S02]  /*90c0*/  FMNMX.FTZ R4, R245, R4, !PT ;  /* 0x00000004f5047209 */ /* 0x000fc40007810000 */
[----:B------:R-:W-:Y:S02]  /*90d0*/  FSEL R2, R2, RZ, P0 ;  /* 0x000000ff02027208 */ /* 0x000fe40000000000 */
[----:B------:R-:W-:-:S03]  /*90e0*/  FMNMX.FTZ R4, R244, R4, !PT ;  /* 0x00000004f4047209 */ /* 0x000fc60007810000 */
[--C-:B------:R-:W-:Y:S01]  /*90f0*/  FFMA.FTZ R3, R8, UR13, -R2.reuse ;  /* 0x0000000d08037c23 */ /* 0x100fe20008010802 */
[----:B------:R-:W-:-:S03]  /*9100*/  FFMA.FTZ R0, R10, UR13, -R2 ;  /* 0x0000000d0a007c23 */ /* 0x000fc60008010802 */
[----:B------:R2:W-:Y:S01]  /*9110*/  MUFU.EX2 R224, R3 ;  /* 0x0000000300e07308 */ /* 0x0005e20000000800 */
[----:B-1----:R-:W-:-:S07]  /*9120*/  FMNMX.FTZ R5, R7, R5, !PT ;  /* 0x0000000507057209 */ /* 0x002fce0007810000 */
[----:B------:R1:W-:Y:S01]  /*9130*/  MUFU.EX2 R241, R0 ;  /* 0x0000000000f17308 */ /* 0x0003e20000000800 */
[----:B------:R-:W-:Y:S04]  /*9140*/  SHFL.BFLY PT, R7, R4, 0x2, 0x1f ;  /* 0x0c401f0004077f89 */ /* 0x000fe800000e0000 */
[----:B------:R-:W3:Y:S01]  /*9150*/  SHFL.BFLY PT, R8, R5, 0x1, 0x1f ;  /* 0x0c201f0005087f89 */ /* 0x000ee200000e0000 */
[----:B--2---:R-:W-:-:S04]  /*9160*/  FFMA.FTZ R3, R11, UR13, -R2 ;  /* 0x0000000d0b037c23 */ /* 0x004fc80008010802 */
[----:B------:R2:W4:Y:S01]  /*9170*/  MUFU.EX2 R27, R3 ;  /* 0x00000003001b7308 */ /* 0x0005220000000800 */
[----:B-1----:R-:W-:-:S07]  /*9180*/  FFMA.FTZ R0, R12, UR13, -R2 ;  /* 0x0000000d0c007c23 */ /* 0x002fce0008010802 */
[----:B------:R1:W1:Y:S01]  /*9190*/  MUFU.EX2 R238, R0 ;  /* 0x0000000000ee7308 */ /* 0x0002620000000800 */
[----:B---3--:R-:W-:Y:S01]  /*91a0*/  FMNMX.FTZ R132, R5, R8, !PT ;  /* 0x0000000805847209 */ /* 0x008fe20007810000 */
[----:B--2---:R-:W-:Y:S01]  /*91b0*/  FMUL.FTZ R3, R137, UR13 ;  /* 0x0000000d89037c20 */ /* 0x004fe20008410000 */
[----:B----4-:R-:W-:Y:S02]  /*91c0*/  F2FP.F16.F32.PACK_AB R8, R27, R224 ;  /* 0x000000e01b08723e */ /* 0x010fe400000000ff */
[C---:B------:R-:W-:Y:S01]  /*91d0*/  FSETP.NEU.FTZ.AND P2, PT, R132.reuse, -INF , PT ;  /* 0xff8000008400780b */ /* 0x040fe20003f5d000 */
[----:B------:R-:W-:Y:S01]  /*91e0*/  FMUL.FTZ R20, R132, UR13 ;  /* 0x0000000d84147c20 */ /* 0x000fe20008410000 */
[----:B------:R-:W-:Y:S02]  /*91f0*/  FSEL R3, R3, RZ, P3 ;  /* 0x000000ff03037208 */ /* 0x000fe40001800000 */
[----:B-1----:R-:W-:Y:S02]  /*9200*/  FMNMX.FTZ R0, R4, R7, !PT ;  /* 0x0000000704007209 */ /* 0x002fe40007810000 */
[----:B------:R-:W-:Y:S01]  /*9210*/  FSEL R20, R20, RZ, P2 ;  /* 0x000000ff14147208 */ /* 0x000fe20001000000 */
[--C-:B------:R-:W-:Y:S01]  /*9220*/  FFMA.FTZ R4, R13, UR13, -R3.reuse ;  /* 0x0000000d0d047c23 */ /* 0x100fe20008010803 */
[----:B------:R-:W-:Y:S01]  /*9230*/  F2FP.F16.F32.PACK_AB R10, R238, R241 ;  /* 0x000000f1ee0a723e */ /* 0x000fe200000000ff */
[----:B------:R-:W1:Y:S02]  /*9240*/  SHFL.BFLY PT, R5, R0, 0x1, 0x1f ;  /* 0x0c201f0000057f89 */ /* 0x000e6400000e0000 */
[----:B------:R2:W-:Y:S02]  /*9250*/  MUFU.EX2 R13, R4 ;  /* 0x00000004000d7308 */ /* 0x0005e40000000800 */
[----:B--2---:R-:W-:Y:S01]  /*9260*/  FFMA.FTZ R4, R14, UR13, -R3 ;  /* 0x0000000d0e047c23 */ /* 0x004fe20008010803 */
[----:B------:R-:W-:-:S05]  /*9270*/  MOV R14, R56 ;  /* 0x00000038000e7202 */ /* 0x000fca0000000f00 */
[----:B------:R2:W3:Y:S01]  /*9280*/  MUFU.EX2 R31, R4 ;  /* 0x00000004001f7308 */ /* 0x0004e20000000800 */
[----:B-1----:R-:W-:Y:S01]  /*9290*/  FMNMX.FTZ R47, R0, R5, !PT ;  /* 0x00000005002f7209 */ /* 0x002fe20007810000 */
[----:B------:R-:W-:-:S03]  /*92a0*/  FFMA.FTZ R0, R19, UR13, -R20 ;  /* 0x0000000d13007c23 */ /* 0x000fc60008010814 */
[C---:B------:R-:W-:Y:S01]  /*92b0*/  FSETP.NEU.FTZ.AND P1, PT, R47.reuse, -INF , PT ;  /* 0xff8000002f00780b */ /* 0x040fe20003f3d000 */
[----:B------:R-:W-:Y:S02]  /*92c0*/  FMUL.FTZ R21, R47, UR13 ;  /* 0x0000000d2f157c20 */ /* 0x000fe40008410000 */
[----:B------:R1:W-:Y:S03]  /*92d0*/  MUFU.EX2 R243, R0 ;  /* 0x0000000000f37308 */ /* 0x0003e60000000800 */
[----:B------:R-:W-:Y:S01]  /*92e0*/  FSEL R21, R21, RZ, P1 ;  /* 0x000000ff15157208 */ /* 0x000fe20000800000 */
[----:B--2---:R-:W-:Y:S01]  /*92f0*/  FFMA.FTZ R4, R15, UR13, -R3 ;  /* 0x0000000d0f047c23 */ /* 0x004fe20008010803 */
[----:B---3--:R-:W-:Y:S02]  /*9300*/  F2FP.F16.F32.PACK_AB R9, R31, R13 ;  /* 0x0000000d1f09723e */ /* 0x008fe400000000ff */
[----:B------:R-:W-:Y:S01]  /*9310*/  MOV R15, R57 ;  /* 0x00000039000f7202 */ /* 0x000fe20000000f00 */
[----:B------:R2:W-:Y:S01]  /*9320*/  MUFU.EX2 R240, R4 ;  /* 0x0000000400f07308 */ /* 0x0005e20000000800 */
[----:B-1----:R-:W-:-:S07]  /*9330*/  FFMA.FTZ R0, R18, UR13, -R20 ;  /* 0x0000000d12007c23 */ /* 0x002fce0008010814 */
[----:B------:R1:W-:Y:S01]  /*9340*/  MUFU.EX2 R239, R0 ;  /* 0x0000000000ef7308 */ /* 0x0003e20000000800 */
[----:B--2---:R-:W-:-:S07]  /*9350*/  FFMA.FTZ R4, R17, UR13, -R3 ;  /* 0x0000000d11047c23 */ /* 0x004fce0008010803 */
[----:B------:R2:W3:Y:S01]  /*9360*/  MUFU.EX2 R237, R4 ;  /* 0x0000000400ed7308 */ /* 0x0004e20000000800 */
[----:B-1----:R-:W-:-:S07]  /*9370*/  FFMA.FTZ R0, R23, UR13, -R20 ;  /* 0x0000000d17007c23 */ /* 0x002fce0008010814 */
[----:B------:R1:W4:Y:S01]  /*9380*/  MUFU.EX2 R236, R0 ;  /* 0x0000000000ec7308 */ /* 0x0003220000000800 */
[----:B--2---:R-:W-:Y:S01]  /*9390*/  FFMA.FTZ R4, R16, UR13, -R20 ;  /* 0x0000000d10047c23 */ /* 0x004fe20008010814 */
[----:B---3--:R-:W-:Y:S01]  /*93a0*/  F2FP.F16.F32.PACK_AB R11, R237, R240 ;  /* 0x000000f0ed0b723e */ /* 0x008fe200000000ff */
[----:B------:R-:W2:Y:S05]  /*93b0*/  LDSM.16.MT88.4 R16, [R232+0xc000] ;  /* 0x00c00000e810783b */ /* 0x000eaa0000004200 */
[----:B------:R3:W-:Y:S01]  /*93c0*/  MUFU.EX2 R247, R4 ;  /* 0x0000000400f77308 */ /* 0x0007e20000000800 */
[----:B-1----:R-:W-:Y:S01]  /*93d0*/  FFMA.FTZ R0, R22, UR13, -R21 ;  /* 0x0000000d16007c23 */ /* 0x002fe20008010815 */
[----:B----4-:R-:W-:-:S06]  /*93e0*/  F2FP.F16.F32.PACK_AB R6, R236, R239 ;  /* 0x000000efec06723e */ /* 0x010fcc00000000ff */
[----:B------:R1:W-:Y:S01]  /*93f0*/  MUFU.EX2 R246, R0 ;  /* 0x0000000000f67308 */ /* 0x0003e20000000800 */
[----:B---3--:R-:W-:-:S05]  /*9400*/  FSEL R4, R138, RZ, P0 ;  /* 0x000000ff8a047208 */ /* 0x008fca0000000000 */
[----:B------:R-:W-:Y:S01]  /*9410*/  FADD.FTZ R4, R136, -R4 ;  /* 0x8000000488047221 */ /* 0x000fe20000010000 */
[----:B-1----:R-:W-:-:S03]  /*9420*/  FFMA.FTZ R0, R28, UR13, -R21 ;  /* 0x0000000d1c007c23 */ /* 0x002fc60008010815 */
[----:B------:R-:W-:Y:S01]  /*9430*/  FMUL.FTZ R12, R4, UR13 ;  /* 0x0000000d040c7c20 */ /* 0x000fe20008410000 */
[----:B------:R1:W-:Y:S08]  /*9440*/  MUFU.EX2 R242, R0 ;  /* 0x0000000000f27308 */ /* 0x0003f00000000800 */
[----:B------:R-:W3:Y:S01]  /*9450*/  MUFU.EX2 R12, R12 ;  /* 0x0000000c000c7308 */ /* 0x000ee20000000800 */
[----:B-1----:R-:W-:-:S07]  /*9460*/  FFMA.FTZ R0, R29, UR13, -R21 ;  /* 0x0000000d1d007c23 */ /* 0x002fce0008010815 */
[----:B------:R1:W-:Y:S01]  /*9470*/  MUFU.EX2 R136, R0 ;  /* 0x0000000000887308 */ /* 0x0003e20000000800 */
[-C--:B---3--:R-:W-:Y:S01]  /*9480*/  FMUL.FTZ R148, R148, R12.reuse ;  /* 0x0000000c94947220 */ /* 0x088fe20000410000 */
[-C--:B------:R-:W-:Y:S01]  /*9490*/  FMUL.FTZ R149, R149, R12.reuse ;  /* 0x0000000c95957220 */ /* 0x080fe20000410000 */
[-C--:B------:R-:W-:Y:S01]  /*94a0*/  FMUL.FTZ R152, R152, R12.reuse ;  /* 0x0000000c98987220 */ /* 0x080fe20000410000 */
[-C--:B------:R-:W-:Y:S01]  /*94b0*/  FMUL.FTZ R153, R153, R12.reuse ;  /* 0x0000000c99997220 */ /* 0x080fe20000410000 */
[-C--:B------:R-:W-:Y:S01]  /*94c0*/  FMUL.FTZ R160, R160, R12.reuse ;  /* 0x0000000ca0a07220 */ /* 0x080fe20000410000 */
[-C--:B------:R-:W-:Y:S01]  /*94d0*/  FMUL.FTZ R161, R161, R12.reuse ;  /* 0x0000000ca1a17220 */ /* 0x080fe20000410000 */
[-C--:B------:R-:W-:Y:S01]  /*94e0*/  FMUL.FTZ R168, R168, R12.reuse ;  /* 0x0000000ca8a87220 */ /* 0x080fe20000410000 */
[----:B------:R-:W-:Y:S01]  /*94f0*/  FMUL.FTZ R169, R169, R12 ;  /* 0x0000000ca9a97220 */ /* 0x000fe20000410000 */
[----:B-1----:R-:W-:-:S05]  /*9500*/  FSEL R0, R137, RZ, P3 ;  /* 0x000000ff89007208 */ /* 0x002fca0001800000 */
[----:B------:R-:W-:Y:S01]  /*9510*/  FADD.FTZ R4, R135, -R0 ;  /* 0x8000000087047221 */ /* 0x000fe20000010000 */
[----:B------:R-:W-:-:S03]  /*9520*/  FSEL R0, R132, RZ, P2 ;  /* 0x000000ff84007208 */ /* 0x000fc60001000000 */
[----:B------:R-:W-:Y:S02]  /*9530*/  FMUL.FTZ R4, R4, UR13 ;  /* 0x0000000d04047c20 */ /* 0x000fe40008410000 */
[----:B------:R-:W-:Y:S02]  /*9540*/  FADD.FTZ R5, R134, -R0 ;  /* 0x8000000086057221 */ /* 0x000fe40000010000 */
[----:B------:R1:W3:Y:S01]  /*9550*/  MUFU.EX2 R0, R4 ;  /* 0x0000000400007308 */ /* 0x0002e20000000800 */
[----:B------:R-:W4:Y:S01]  /*9560*/  LDL.LU R134, [R1+0x1c] ;  /* 0x00001c0001867983 */ /* 0x000f220000300800 */
[----:B------:R-:W-:-:S06]  /*9570*/  FMUL.FTZ R5, R5, UR13 ;  /* 0x0000000d05057c20 */ /* 0x000fcc0008410000 */
[----:B------:R-:W2:Y:S01]  /*9580*/  MUFU.EX2 R22, R5 ;  /* 0x0000000500167308 */ /* 0x000ea20000000800 */
[----:B-1----:R-:W-:Y:S01]  /*9590*/  FSEL R4, R47, RZ, P1 ;  /* 0x000000ff2f047208 */ /* 0x002fe20000800000 */
[-C--:B---3--:R-:W-:Y:S01]  /*95a0*/  FMUL.FTZ R150, R150, R0.reuse ;  /* 0x0000000096967220 */ /* 0x088fe20000410000 */
[-C--:B------:R-:W-:Y:S01]  /*95b0*/  FMUL.FTZ R151, R151, R0.reuse ;  /* 0x0000000097977220 */ /* 0x080fe20000410000 */
[-C--:B------:R-:W-:Y:S01]  /*95c0*/  FMUL.FTZ R154, R154, R0.reuse ;  /* 0x000000009a9a7220 */ /* 0x080fe20000410000 */
[-C--:B------:R-:W-:Y:S01]  /*95d0*/  FMUL.FTZ R155, R155, R0.reuse ;  /* 0x000000009b9b7220 */ /* 0x080fe20000410000 */
[----:B------:R-:W-:Y:S01]  /*95e0*/  FADD.FTZ R4, R133, -R4 ;  /* 0x8000000485047221 */ /* 0x000fe20000010000 */
[----:B------:R-:W-:Y:S01]  /*95f0*/  FMUL.FTZ R162, R162, R0 ;  /* 0x00000000a2a27220 */ /* 0x000fe20000410000 */
[----:B------:R-:W3:Y:S01]  /*9600*/  LDL.LU R133, [R1+0x18] ;  /* 0x0000180001857983 */ /* 0x000ee20000300800 */
[-C--:B--2---:R-:W-:Y:S01]  /*9610*/  FMUL.FTZ R144, R144, R22.reuse ;  /* 0x0000001690907220 */ /* 0x084fe20000410000 */
[----:B------:R-:W-:Y:S01]  /*9620*/  FMUL.FTZ R4, R4, UR13 ;  /* 0x0000000d04047c20 */ /* 0x000fe20008410000 */
[----:B------:R-:W-:Y:S01]  /*9630*/  FMUL.FTZ R145, R145, R22 ;  /* 0x0000001691917220 */ /* 0x000fe20000410000 */
[----:B------:R-:W-:Y:S01]  /*9640*/  F2FP.F16.F32.PACK_AB R5, R242, R246 ;  /* 0x000000f6f205723e */ /* 0x000fe200000000ff */
[-C--:B------:R-:W-:Y:S01]  /*9650*/  FMUL.FTZ R156, R156, R22.reuse ;  /* 0x000000169c9c7220 */ /* 0x080fe20000410000 */
[----:B------:R1:W2:Y:S01]  /*9660*/  MUFU.EX2 R23, R4 ;  /* 0x0000000400177308 */ /* 0x0002a20000000800 */
[-C--:B------:R-:W-:Y:S01]  /*9670*/  FMUL.FTZ R157, R157, R22.reuse ;  /* 0x000000169d9d7220 */ /* 0x080fe20000410000 */
[C---:B------:R-:W-:Y:S01]  /*9680*/  HMMA.16816.F32 R148, R8.reuse, R16, R148 ;  /* 0x000000100894723c */ /* 0x040fe20000001894 */
[-C--:B------:R-:W-:Y:S01]  /*9690*/  FMUL.FTZ R164, R164, R22.reuse ;  /* 0x00000016a4a47220 */ /* 0x080fe20000410000 */
[-C--:B------:R-:W-:Y:S01]  /*96a0*/  FMUL.FTZ R165, R165, R22.reuse ;  /* 0x00000016a5a57220 */ /* 0x080fe20000410000 */
[-C--:B------:R-:W-:Y:S01]  /*96b0*/  FMUL.FTZ R172, R172, R22.reuse ;  /* 0x00000016acac7220 */ /* 0x080fe20000410000 */
[----:B------:R-:W-:Y:S01]  /*96c0*/  FMUL.FTZ R173, R173, R22 ;  /* 0x00000016adad7220 */ /* 0x000fe20000410000 */
[-C--:B------:R-:W-:Y:S01]  /*96d0*/  FMUL.FTZ R163, R163, R0.reuse ;  /* 0x00000000a3a37220 */ /* 0x080fe20000410000 */
[----:B------:R-:W-:Y:S01]  /*96e0*/  HMMA.16816.F32 R48, R8, R18, R152 ;  /* 0x000000120830723c */ /* 0x000fe20000001898 */
        /* <DEDUP_REMOVED lines=8> */
[----:B-1----:R-:W-:Y:S01]  /*9770*/  FFMA.FTZ R4, R30, UR13, -R21 ;  /* 0x0000000d1e047c23 */ /* 0x002fe20008010815 */
[-C--:B--2---:R-:W-:Y:S01]  /*9780*/  FMUL.FTZ R146, R146, R23.reuse ;  /* 0x0000001792927220 */ /* 0x084fe20000410000 */
[-C--:B------:R-:W-:Y:S01]  /*9790*/  FMUL.FTZ R147, R147, R23.reuse ;  /* 0x0000001793937220 */ /* 0x080fe20000410000 */
[-C--:B------:R-:W-:Y:S01]  /*97a0*/  FMUL.FTZ R158, R158, R23.reuse ;  /* 0x000000179e9e7220 */ /* 0x080fe20000410000 */
[----:B------:R1:W2:Y:S01]  /*97b0*/  MUFU.EX2 R135, R4 ;  /* 0x0000000400877308 */ /* 0x0002a20000000800 */
[-C--:B------:R-:W-:Y:S01]  /*97c0*/  FMUL.FTZ R159, R159, R23.reuse ;  /* 0x000000179f9f7220 */ /* 0x080fe20000410000 */
        /* <DEDUP_REMOVED lines=12> */
[----:B------:R-:W-:Y:S01]  /*9890*/  FMUL.FTZ R191, R191, R23 ;  /* 0x00000017bfbf7220 */ /* 0x000fe20000410000 */
[----:B------:R-:W-:Y:S01]  /*98a0*/  FMUL.FTZ R187, R187, R0 ;  /* 0x00000000bbbb7220 */ /* 0x000fe20000410000 */
[----:B------:R-:W-:-:S02]  /*98b0*/  MOV R152, R53 ;  /* 0x0000003500987202 */ /* 0x000fc40000000f00 */
[----:B-1----:R-:W-:Y:S02]  /*98c0*/  F2FP.F16.F32.PACK_AB R4, R243, R247 ;  /* 0x000000f7f304723e */ /* 0x002fe400000000ff */
[----:B--2---:R-:W-:Y:S01]  /*98d0*/  F2FP.F16.F32.PACK_AB R7, R135, R136 ;  /* 0x000000888707723e */ /* 0x004fe200000000ff */
[-C--:B------:R-:W-:Y:S01]  /*98e0*/  FMUL.FTZ R192, R192, R12.reuse ;  /* 0x0000000cc0c07220 */ /* 0x080fe20000410000 */
[----:B------:R-:W-:Y:S01]  /*98f0*/  FMUL.FTZ R193, R193, R12 ;  /* 0x0000000cc1c17220 */ /* 0x000fe20000410000 */
        /* <DEDUP_REMOVED lines=41> */
[-C--:B------:R-:W-:Y:S01]  /*9b90*/  FMUL.FTZ R76, R76, R22.reuse ;  /* 0x000000164c4c7220 */ /* 0x080fe20000410000 */
[----:B------:R-:W-:Y:S01]  /*9ba0*/  FMUL.FTZ R77, R77, R22 ;  /* 0x000000164d4d7220 */ /* 0x000fe20000410000 */
[-C--:B------:R-:W-:Y:S01]  /*9bb0*/  FMUL.FTZ R78, R78, R23.reuse ;  /* 0x000000174e4e7220 */ /* 0x080fe20000410000 */
[-C--:B------:R-:W-:Y:S01]  /*9bc0*/  FMUL.FTZ R79, R79, R23.reuse ;  /* 0x000000174f4f7220 */ /* 0x080fe20000410000 */
[----:B------:R-:W-:Y:S01]  /*9bd0*/  MOV R155, R40 ;  /* 0x00000028009b7202 */ /* 0x000fe20000000f00 */
[-C--:B------:R-:W-:Y:S01]  /*9be0*/  FMUL.FTZ R84, R84, R12.reuse ;  /* 0x0000000c54547220 */ /* 0x080fe20000410000 */
[----:B------:R-:W-:Y:S01]  /*9bf0*/  FMUL.FTZ R85, R85, R12 ;  /* 0x0000000c55557220 */ /* 0x000fe20000410000 */
[-C--:B------:R-:W-:Y:S01]  /*9c00*/  FMUL.FTZ R88, R88, R22.reuse ;  /* 0x0000001658587220 */ /* 0x080fe20000410000 */
[----:B------:R-:W-:Y:S01]  /*9c10*/  FMUL.FTZ R89, R89, R22 ;  /* 0x0000001659597220 */ /* 0x000fe20000410000 */
[-C--:B------:R-:W-:Y:S01]  /*9c20*/  FMUL.FTZ R90, R90, R23.reuse ;  /* 0x000000175a5a7220 */ /* 0x080fe20000410000 */
[-C--:B-1----:R-:W-:Y:S01]  /*9c30*/  HMMA.16816.F32 R64, R4, R16.reuse, R164 ;  /* 0x000000100440723c */ /* 0x082fe200000018a4 */
[----:B------:R-:W-:Y:S01]  /*9c40*/  FMUL.FTZ R91, R91, R23 ;  /* 0x000000175b5b7220 */ /* 0x000fe20000410000 */
[-C--:B------:R-:W-:Y:S01]  /*9c50*/  FMUL.FTZ R96, R96, R12.reuse ;  /* 0x0000000c60607220 */ /* 0x080fe20000410000 */
[----:B------:R-:W-:Y:S01]  /*9c60*/  FMUL.FTZ R97, R97, R12 ;  /* 0x0000000c61617220 */ /* 0x000fe20000410000 */
[-C--:B------:R-:W-:Y:S01]  /*9c70*/  FMUL.FTZ R92, R92, R22.reuse ;  /* 0x000000165c5c7220 */ /* 0x080fe20000410000 */
[----:B------:R-:W-:Y:S01]  /*9c80*/  FMUL.FTZ R93, R93, R22 ;  /* 0x000000165d5d7220 */ /* 0x000fe20000410000 */
[----:B------:R-:W-:Y:S01]  /*9c90*/  HMMA.16816.F32 R160, R8, R16, R160 ;  /* 0x0000001008a0723c */ /* 0x000fe200000018a0 */
[----:B------:R-:W-:-:S02]  /*9ca0*/  MOV R167, R60 ;  /* 0x0000003c00a77202 */ /* 0x000fc40000000f00 */
[----:B------:R-:W-:Y:S02]  /*9cb0*/  MOV R164, R52 ;  /* 0x0000003400a47202 */ /* 0x000fe40000000f00 */
[----:B------:R-:W-:Y:S01]  /*9cc0*/  MOV R165, R38 ;  /* 0x0000002600a57202 */ /* 0x000fe20000000f00 */
[-C--:B------:R-:W-:Y:S01]  /*9cd0*/  HMMA.16816.F32 R60, R4, R18.reuse, R172 ;  /* 0x00000012043c723c */ /* 0x080fe200000018ac */
[----:B------:R-:W-:Y:S01]  /*9ce0*/  MOV R166, R33 ;  /* 0x0000002100a67202 */ /* 0x000fe20000000f00 */
[-C--:B------:R-:W-:Y:S01]  /*9cf0*/  FMUL.FTZ R94, R94, R23.reuse ;  /* 0x000000175e5e7220 */ /* 0x080fe20000410000 */
[----:B------:R-:W-:Y:S01]  /*9d00*/  FMUL.FTZ R95, R95, R23 ;  /* 0x000000175f5f7220 */ /* 0x000fe20000410000 */
[----:B------:R-:W-:Y:S02]  /*9d10*/  MOV R153, R27 ;  /* 0x0000001b00997202 */ /* 0x000fe40000000f00 */
[----:B------:R-:W-:Y:S02]  /*9d20*/  MOV R154, R26 ;  /* 0x0000001a009a7202 */ /* 0x000fe40000000f00 */
[----:B------:R-:W-:Y:S01]  /*9d30*/  MOV R174, R58 ;  /* 0x0000003a00ae7202 */ /* 0x000fe20000000f00 */
[----:B------:R-:W-:Y:S01]  /*9d40*/  LDSM.16.MT88.4 R24, [R235+0xe000] ;  /* 0x00e00000eb18783b */ /* 0x000fe20000004200 */
[----:B------:R-:W-:Y:S01]  /*9d50*/  HMMA.16816.F32 R56, R8, R18, R168 ;  /* 0x000000120838723c */ /* 0x000fe200000018a8 */
[----:B------:R-:W-:-:S02]  /*9d60*/  MOV R172, R36 ;  /* 0x0000002400ac7202 */ /* 0x000fc40000000f00 */
[----:B------:R-:W1:Y:S01]  /*9d70*/  LDSM.16.MT88.4 R16, [R235+0xc000] ;  /* 0x00c00000eb10783b */ /* 0x000e620000004200 */
[----:B------:R-:W-:Y:S02]  /*9d80*/  MOV R175, R37 ;  /* 0x0000002500af7202 */ /* 0x000fe40000000f00 */
[----:B------:R-:W-:Y:S02]  /*9d90*/  MOV R173, R41 ;  /* 0x0000002900ad7202 */ /* 0x000fe40000000f00 */
[----:B------:R-:W-:Y:S02]  /*9da0*/  MOV R169, R31 ;  /* 0x0000001f00a97202 */ /* 0x000fe40000000f00 */
[----:B------:R-:W-:Y:S02]  /*9db0*/  MOV R171, R34 ;  /* 0x0000002200ab7202 */ /* 0x000fe40000000f00 */
[----:B------:R-:W-:Y:S01]  /*9dc0*/  MOV R170, R42 ;  /* 0x0000002a00aa7202 */ /* 0x000fe20000000f00 */
[-C--:B-1----:R-:W-:Y:S06]  /*9dd0*/  HMMA.16816.F32 R52, R8, R16.reuse, R176 ;  /* 0x000000100834723c */ /* 0x082fec00000018b0 */
[C---:B------:R-:W-:Y:S06]  /*9de0*/  HMMA.16816.F32 R28, R4.reuse, R16, R180 ;  /* 0x00000010041c723c */ /* 0x040fec00000018b4 */
[-C--:B------:R-:W-:Y:S06]  /*9df0*/  HMMA.16816.F32 R188, R4, R18.reuse, R188 ;  /* 0x0000001204bc723c */ /* 0x080fec00000018bc */
[----:B------:R-:W-:Y:S01]  /*9e00*/  HMMA.16816.F32 R184, R8, R18, R184 ;  /* 0x0000001208b8723c */ /* 0x000fe200000018b8 */
[----:B------:R-:W1:Y:S01]  /*9e10*/  LDSM.16.MT88.4 R16, [R234+0xc000] ;  /* 0x00c00000ea10783b */ /* 0x000e620000004200 */
[----:B------:R-:W-:-:S02]  /*9e20*/  MOV R177, R172 ;  /* 0x000000ac00b17202 */ /* 0x000fc40000000f00 */
        /* <DEDUP_REMOVED lines=9> */
[----:B------:R-:W-:Y:S02]  /*9ec0*/  MOV R179, R175 ;  /* 0x000000af00b37202 */ /* 0x000fe40000000f00 */
[----:B------:R-:W-:Y:S01]  /*9ed0*/  MOV R175, R165 ;  /* 0x000000a500af7202 */ /* 0x000fe20000000f00 */
[----:B-1----:R-:W-:Y:S01]  /*9ee0*/  HMMA.16816.F32 R40, R8, R16, R68 ;  /* 0x000000100828723c */ /* 0x002fe20000001844 */
[----:B---3--:R-:W-:Y:S01]  /*9ef0*/  FFMA.FTZ R133, R133, R0, R13 ;  /* 0x0000000085857223 */ /* 0x008fe2000001000d */
[----:B------:R-:W-:-:S04]  /*9f00*/  FFMA.FTZ R0, R216, UR13, -R2 ;  /* 0x0000000dd8007c23 */ /* 0x000fc80008010802 */
[----:B------:R1:W-:Y:S01]  /*9f10*/  MUFU.EX2 R172, R0 ;  /* 0x0000000000ac7308 */ /* 0x0003e20000000800 */
[C---:B------:R-:W-:Y:S06]  /*9f20*/  HMMA.16816.F32 R36, R4.reuse, R16, R72 ;  /* 0x000000100424723c */ /* 0x040fec0000001848 */
[----:B------:R-:W-:Y:S01]  /*9f30*/  HMMA.16816.F32 R76, R4, R18, R76 ;  /* 0x00000012044c723c */ /* 0x000fe2000000184c */
[----:B-1----:R-:W-:-:S04]  /*9f40*/  FFMA.FTZ R0, R208, UR13, -R2 ;  /* 0x0000000dd0007c23 */ /* 0x002fc80008010802 */
[----:B------:R1:W-:Y:S01]  /*9f50*/  MUFU.EX2 R167, R0 ;  /* 0x0000000000a77308 */ /* 0x0003e20000000800 */
[----:B------:R-:W-:Y:S01]  /*9f60*/  HMMA.16816.F32 R32, R8, R18, R80 ;  /* 0x000000120820723c */ /* 0x000fe20000001850 */
[----:B------:R-:W-:Y:S01]  /*9f70*/  MOV R208, R171 ;  /* 0x000000ab00d07202 */ /* 0x000fe20000000f00 */
[----:B------:R-:W2:Y:S01]  /*9f80*/  LDSM.16.MT88.4 R16, [R233+0xe000] ;  /* 0x00e00000e910783b */ /* 0x000ea20000004200 */
[----:B-1----:R-:W-:-:S04]  /*9f90*/  FFMA.FTZ R0, R141, UR13, -R2 ;  /* 0x0000000d8d007c23 */ /* 0x002fc80008010802 */
[----:B------:R1:W-:Y:S02]  /*9fa0*/  MUFU.EX2 R171, R0 ;  /* 0x0000000000ab7308 */ /* 0x0003e40000000800 */
[----:B-1----:R-:W-:-:S06]  /*9fb0*/  FFMA.FTZ R0, R45, UR13, -R2 ;  /* 0x0000000d2d007c23 */ /* 0x002fcc0008010802 */
[----:B------:R1:W-:Y:S02]  /*9fc0*/  MUFU.EX2 R182, R0 ;  /* 0x0000000000b67308 */ /* 0x0003e40000000800 */
[----:B-1----:R-:W-:Y:S01]  /*9fd0*/  FFMA.FTZ R0, R211, UR13, -R3 ;  /* 0x0000000dd3007c23 */ /* 0x002fe20008010803 */
[----:B------:R-:W-:Y:S02]  /*9fe0*/  MOV R211, R170 ;  /* 0x000000aa00d37202 */ /* 0x000fe40000000f00 */
[----:B------:R-:W-:-:S03]  /*9ff0*/  MOV R170, R164 ;  /* 0x000000a400aa7202 */ /* 0x000fc60000000f00 */
[----:B------:R1:W-:Y:S02]  /*a000*/  MUFU.EX2 R164, R0 ;  /* 0x0000000000a47308 */ /* 0x0003e40000000800 */
[----:B-1----:R-:W-:-:S06]  /*a010*/  FFMA.FTZ R0, R143, UR13, -R3 ;  /* 0x0000000d8f007c23 */ /* 0x002fcc0008010803 */
[----:B------:R1:W-:Y:S02]  /*a020*/  MUFU.EX2 R168, R0 ;  /* 0x0000000000a87308 */ /* 0x0003e40000000800 */
[----:B-1----:R-:W-:-:S06]  /*a030*/  FFMA.FTZ R0, R140, UR13, -R3 ;  /* 0x0000000d8c007c23 */ /* 0x002fcc0008010803 */
[----:B------:R1:W-:Y:S02]  /*a040*/  MUFU.EX2 R173, R0 ;  /* 0x0000000000ad7308 */ /* 0x0003e40000000800 */
[----:B-1----:R-:W-:-:S06]  /*a050*/  FFMA.FTZ R0, R44, UR13, -R3 ;  /* 0x0000000d2c007c23 */ /* 0x002fcc0008010803 */
[----:B------:R1:W-:Y:S01]  /*a060*/  MUFU.EX2 R181, R0 ;  /* 0x0000000000b57308 */ /* 0x0003e20000000800 */
[----:B--2---:R-:W-:Y:S01]  /*a070*/  HMMA.16816.F32 R84, R8, R16, R84 ;  /* 0x000000100854723c */ /* 0x004fe20000001854 */
[----:B-1----:R-:W-:-:S06]  /*a080*/  FFMA.FTZ R0, R218, UR13, -R20 ;  /* 0x0000000dda007c23 */ /* 0x002fcc0008010814 */
[----:B------:R1:W-:Y:S01]  /*a090*/  MUFU.EX2 R165, R0 ;  /* 0x0000000000a57308 */ /* 0x0003e20000000800 */
[----:B------:R-:W-:Y:S01]  /*a0a0*/  MOV R218, R174 ;  /* 0x000000ae00da7202 */ /* 0x000fe20000000f00 */
[C---:B------:R-:W-:Y:S06]  /*a0b0*/  HMMA.16816.F32 R88, R4.reuse, R16, R88 ;  /* 0x000000100458723c */ /* 0x040fec0000001858 */
[----:B------:R-:W-:Y:S01]  /*a0c0*/  HMMA.16816.F32 R92, R4, R18, R92 ;  /* 0x00000012045c723c */ /* 0x000fe2000000185c */
[----:B-1----:R-:W-:Y:S01]  /*a0d0*/  FFMA.FTZ R0, R210, UR13, -R20 ;  /* 0x0000000dd2007c23 */ /* 0x002fe20008010814 */
[----:B------:R-:W-:-:S03]  /*a0e0*/  MOV R210, R169 ;  /* 0x000000a900d27202 */ /* 0x000fc60000000f00 */
[----:B------:R1:W2:Y:S01]  /*a0f0*/  MUFU.EX2 R169, R0 ;  /* 0x0000000000a97308 */ /* 0x0002a20000000800 */
[----:B------:R-:W-:Y:S01]  /*a100*/  HMMA.16816.F32 R80, R8, R18, R96 ;  /* 0x000000120850723c */ /* 0x000fe20000001860 */
[----:B------:R-:W3:Y:S01]  /*a110*/  LDSM.16.MT88.4 R16, [R234+0xe000] ;  /* 0x00e00000ea10783b */ /* 0x000ee20000004200 */
[-C--:B------:R-:W-:Y:S01]  /*a120*/  FMUL.FTZ R100, R100, R12.reuse ;  /* 0x0000000c64647220 */ /* 0x080fe20000410000 */
[-C--:B------:R-:W-:Y:S01]  /*a130*/  FMUL.FTZ R101, R101, R12.reuse ;  /* 0x0000000c65657220 */ /* 0x080fe20000410000 */
[----:B------:R-:W-:Y:S01]  /*a140*/  FMUL.FTZ R112, R112, R12 ;  /* 0x0000000c70707220 */ /* 0x000fe20000410000 */
[----:B-1----:R-:W-:-:S04]  /*a150*/  FFMA.FTZ R0, R142, UR13, -R20 ;  /* 0x0000000d8e007c23 */ /* 0x002fc80008010814 */
[----:B------:R1:W-:Y:S01]  /*a160*/  MUFU.EX2 R174, R0 ;  /* 0x0000000000ae7308 */ /* 0x0003e20000000800 */
[-C--:B------:R-:W-:Y:S01]  /*a170*/  FMUL.FTZ R113, R113, R12.reuse ;  /* 0x0000000c71717220 */ /* 0x080fe20000410000 */
[-C--:B------:R-:W-:Y:S01]  /*a180*/  FMUL.FTZ R116, R116, R12.reuse ;  /* 0x0000000c74747220 */ /* 0x080fe20000410000 */
[-C--:B------:R-:W-:Y:S01]  /*a190*/  FMUL.FTZ R117, R117, R12.reuse ;  /* 0x0000000c75757220 */ /* 0x080fe20000410000 */
[-C--:B------:R-:W-:Y:S01]  /*a1a0*/  FMUL.FTZ R128, R128, R12.reuse ;  /* 0x0000000c80807220 */ /* 0x080fe20000410000 */
[-C--:B------:R-:W-:Y:S01]  /*a1b0*/  FMUL.FTZ R129, R129, R12.reuse ;  /* 0x0000000c81817220 */ /* 0x080fe20000410000 */
[----:B----4-:R-:W-:Y:S01]  /*a1c0*/  FFMA.FTZ R134, R134, R12, R224 ;  /* 0x0000000c86867223 */ /* 0x010fe200000100e0 */
[----:B------:R-:W-:Y:S02]  /*a1d0*/  MOV R44, R14 ;  /* 0x0000000e002c7202 */ /* 0x000fe40000000f00 */
[----:B------:R-:W-:Y:S01]  /*a1e0*/  MOV R45, R166 ;  /* 0x000000a6002d7202 */ /* 0x000fe20000000f00 */
[----:B-1----:R-:W-:Y:S01]  /*a1f0*/  FFMA.FTZ R0, R46, UR13, -R20 ;  /* 0x0000000d2e007c23 */ /* 0x002fe20008010814 */
[----:B------:R-:W-:-:S02]  /*a200*/  MOV R46, R15 ;  /* 0x0000000f002e7202 */ /* 0x000fc40000000f00 */
[----:B------:R-:W1:Y:S01]  /*a210*/  LDSM.16.MT88.4 R12, [R232+0xc800] ;  /* 0x00c80000e80c783b */ /* 0x000e620000004200 */
[----:B------:R4:W-:Y:S01]  /*a220*/  MUFU.EX2 R180, R0 ;  /* 0x0000000000b47308 */ /* 0x0009e20000000800 */
[----:B------:R-:W-:Y:S01]  /*a230*/  MOV R224, R170 ;  /* 0x000000aa00e07202 */ /* 0x000fe20000000f00 */
[----:B----4-:R-:W-:-:S06]  /*a240*/  FFMA.FTZ R0, R219, UR13, -R21 ;  /* 0x0000000ddb007c23 */ /* 0x010fcc0008010815 */
[----:B------:R4:W-:Y:S01]  /*a250*/  MUFU.EX2 R166, R0 ;  /* 0x0000000000a67308 */ /* 0x0009e20000000800 */
[----:B------:R-:W-:Y:S01]  /*a260*/  MOV R219, R176 ;  /* 0x000000b000db7202 */ /* 0x000fe20000000f00 */
[----:B----4-:R-:W-:-:S06]  /*a270*/  FFMA.FTZ R0, R217, UR13, -R21 ;  /* 0x0000000dd9007c23 */ /* 0x010fcc0008010815 */
[----:B------:R4:W1:Y:S02]  /*a280*/  MUFU.EX2 R170, R0 ;  /* 0x0000000000aa7308 */ /* 0x0008640000000800 */
[----:B----4-:R-:W-:Y:S01]  /*a290*/  FFMA.FTZ R0, R209, UR13, -R21 ;  /* 0x0000000dd1007c23 */ /* 0x010fe20008010815 */
[----:B------:R-:W-:-:S05]  /*a2a0*/  MOV R209, R175 ;  /* 0x000000af00d17202 */ /* 0x000fca0000000f00 */
[----:B------:R4:W-:Y:S01]  /*a2b0*/  MUFU.EX2 R175, R0 ;  /* 0x0000000000af7308 */ /* 0x0009e20000000800 */
[-C--:B------:R-:W-:Y:S01]  /*a2c0*/  FMUL.FTZ R104, R104, R22.reuse ;  /* 0x0000001668687220 */ /* 0x080fe20000410000 */
[-C--:B------:R-:W-:Y:S01]  /*a2d0*/  FMUL.FTZ R105, R105, R22.reuse ;  /* 0x0000001669697220 */ /* 0x080fe20000410000 */
[----:B------:R-:W-:Y:S01]  /*a2e0*/  FMUL.FTZ R108, R108, R22 ;  /* 0x000000166c6c7220 */ /* 0x000fe20000410000 */
[----:B------:R-:W-:Y:S01]  /*a2f0*/  FMUL.FTZ R106, R106, R23 ;  /* 0x000000176a6a7220 */ /* 0x000fe20000410000 */
[----:B----4-:R-:W-:-:S04]  /*a300*/  FFMA.FTZ R0, R139, UR13, -R21 ;  /* 0x0000000d8b007c23 */ /* 0x010fc80008010815 */
[----:B------:R-:W4:Y:S01]  /*a310*/  MUFU.EX2 R176, R0 ;  /* 0x0000000000b07308 */ /* 0x000f220000000800 */
        /* <DEDUP_REMOVED lines=9> */
[-C--:B------:R-:W-:Y:S01]  /*a3b0*/  FMUL.FTZ R123, R123, R23.reuse ;  /* 0x000000177b7b7220 */ /* 0x080fe20000410000 */
[-C--:B------:R-:W-:Y:S01]  /*a3c0*/  FMUL.FTZ R126, R126, R23.reuse ;  /* 0x000000177e7e7220 */ /* 0x080fe20000410000 */
[----:B------:R-:W-:Y:S01]  /*a3d0*/  FMUL.FTZ R127, R127, R23 ;  /* 0x000000177f7f7220 */ /* 0x000fe20000410000 */
[C---:B------:R-:W-:Y:S06]  /*a3e0*/  HMMA.16816.F32 R104, R4.reuse, R24, R104 ;  /* 0x000000180468723c */ /* 0x040fec0000001868 */
[C---:B------:R-:W-:Y:S06]  /*a3f0*/  HMMA.16816.F32 R108, R4.reuse, R26, R108 ;  /* 0x0000001a046c723c */ /* 0x040fec000000186c */
[C---:B---3--:R-:W-:Y:S06]  /*a400*/  HMMA.16816.F32 R120, R4.reuse, R16, R120 ;  /* 0x000000100478723c */ /* 0x048fec0000001878 */
[----:B------:R-:W-:Y:S06]  /*a410*/  HMMA.16816.F32 R124, R4, R18, R124 ;  /* 0x00000012047c723c */ /* 0x000fec000000187c */
[----:B------:R-:W-:Y:S01]  /*a420*/  HMMA.16816.F32 R100, R8, R24, R100 ;  /* 0x000000180864723c */ /* 0x000fe20000001864 */
[----:B--2---:R-:W-:-:S02]  /*a430*/  F2FP.F16.F32.PACK_AB R4, R169, R165 ;  /* 0x000000a5a904723e */ /* 0x004fc400000000ff */
[----:B-1----:R-:W-:Y:S02]  /*a440*/  F2FP.F16.F32.PACK_AB R5, R170, R166 ;  /* 0x000000a6aa05723e */ /* 0x002fe400000000ff */
[----:B------:R-:W-:Y:S01]  /*a450*/  F2FP.F16.F32.PACK_AB R6, R180, R174 ;  /* 0x000000aeb406723e */ /* 0x000fe200000000ff */
[C---:B------:R-:W-:Y:S01]  /*a460*/  HMMA.16816.F32 R112, R8.reuse, R26, R112 ;  /* 0x0000001a0870723c */ /* 0x040fe20000001870 */
[----:B----4-:R-:W-:Y:S01]  /*a470*/  F2FP.F16.F32.PACK_AB R7, R176, R175 ;  /* 0x000000afb007723e */ /* 0x010fe200000000ff */
[----:B------:R-:W-:Y:S04]  /*a480*/  LDSM.16.MT88.4 R24, [R233+0xe800] ;  /* 0x00e80000e918783b */ /* 0x000fe80000004200 */
[C---:B------:R-:W-:Y:S06]  /*a490*/  HMMA.16816.F32 R116, R8.reuse, R16, R116 ;  /* 0x000000100874723c */ /* 0x040fec0000001874 */
[----:B------:R-:W-:Y:S01]  /*a4a0*/  HMMA.16816.F32 R128, R8, R18, R128 ;  /* 0x000000120880723c */ /* 0x000fe20000001880 */
[----:B------:R-:W1:Y:S06]  /*a4b0*/  LDSM.16.MT88.4 R16, [R233+0xc800] ;  /* 0x00c80000e910783b */ /* 0x000e6c0000004200 */
[----:B------:R-:W-:-:S02]  /*a4c0*/  F2FP.F16.F32.PACK_AB R8, R167, R172 ;  /* 0x000000aca708723e */ /* 0x000fc400000000ff */
[----:B------:R-:W-:Y:S02]  /*a4d0*/  F2FP.F16.F32.PACK_AB R9, R168, R164 ;  /* 0x000000a4a809723e */ /* 0x000fe400000000ff */
[----:B------:R-:W-:Y:S02]  /*a4e0*/  F2FP.F16.F32.PACK_AB R10, R182, R171 ;  /* 0x000000abb60a723e */ /* 0x000fe400000000ff */
[----:B------:R-:W-:Y:S01]  /*a4f0*/  F2FP.F16.F32.PACK_AB R11, R181, R173 ;  /* 0x000000adb50b723e */ /* 0x000fe200000000ff */
[-C--:B------:R-:W-:Y:S06]  /*a500*/  HMMA.16816.F32 R144, R4, R12.reuse, R144 ;  /* 0x0000000c0490723c */ /* 0x080fec0000001890 */
[----:B------:R-:W-:Y:S06]  /*a510*/  HMMA.16816.F32 R148, R8, R12, R148 ;  /* 0x0000000c0894723c */ /* 0x000fec0000001894 */
[-C--:B------:R-:W-:Y:S06]  /*a520*/  HMMA.16816.F32 R156, R4, R14.reuse, R156 ;  /* 0x0000000e049c723c */ /* 0x080fec000000189c */
[C---:B------:R-:W-:Y:S01]  /*a530*/  HMMA.16816.F32 R48, R8.reuse, R14, R48 ;  /* 0x0000000e0830723c */ /* 0x040fe20000001830 */
[----:B------:R-:W2:Y:S05]  /*a540*/  LDSM.16.MT88.4 R12, [R235+0xc800] ;  /* 0x00c80000eb0c783b */ /* 0x000eaa0000004200 */
[-C--:B-1----:R-:W-:Y:S06]  /*a550*/  HMMA.16816.F32 R72, R8, R16.reuse, R160 ;  /* 0x000000100848723c */ /* 0x082fec00000018a0 */
[C---:B------:R-:W-:Y:S06]  /*a560*/  HMMA.16816.F32 R64, R4.reuse, R16, R64 ;  /* 0x000000100440723c */ /* 0x040fec0000001840 */
[-C--:B------:R-:W-:Y:S06]  /*a570*/  HMMA.16816.F32 R60, R4, R18.reuse, R60 ;  /* 0x00000012043c723c */ /* 0x080fec000000183c */
[C---:B------:R-:W-:Y:S01]  /*a580*/  HMMA.16816.F32 R56, R8.reuse, R18, R56 ;  /* 0x000000120838723c */ /* 0x040fe20000001838 */
[----:B------:R-:W1:Y:S05]  /*a590*/  LDSM.16.MT88.4 R16, [R234+0xc800] ;  /* 0x00c80000ea10783b */ /* 0x000e6a0000004200 */
[-C--:B--2---:R-:W-:Y:S06]  /*a5a0*/  HMMA.16816.F32 R52, R8, R12.reuse, R52 ;  /* 0x0000000c0834723c */ /* 0x084fec0000001834 */
[C---:B------:R-:W-:Y:S06]  /*a5b0*/  HMMA.16816.F32 R28, R4.reuse, R12, R28 ;  /* 0x0000000c041c723c */ /* 0x040fec000000181c */
[-C--:B------:R-:W-:Y:S06]  /*a5c0*/  HMMA.16816.F32 R188, R4, R14.reuse, R188 ;  /* 0x0000000e04bc723c */ /* 0x080fec00000018bc */
[----:B------:R-:W-:Y:S01]  /*a5d0*/  HMMA.16816.F32 R68, R8, R14, R184 ;  /* 0x0000000e0844723c */ /* 0x000fe200000018b8 */
[----:B------:R-:W2:Y:S01]  /*a5e0*/  LDSM.16.MT88.4 R12, [R232+0xe800] ;  /* 0x00e80000e80c783b */ /* 0x000ea20000004200 */
[----:B------:R-:W-:-:S02]  /*a5f0*/  MOV R217, R179 ;  /* 0x000000b300d97202 */ /* 0x000fc40000000f00 */
[----:B------:R-:W-:Y:S02]  /*a600*/  MOV R139, R152 ;  /* 0x00000098008b7202 */ /* 0x000fe40000000f00 */
[----:B------:R-:W-:Y:S02]  /*a610*/  MOV R179, R153 ;  /* 0x0000009900b37202 */ /* 0x000fe40000000f00 */
[----:B------:R-:W-:Y:S01]  /*a620*/  MOV R183, R154 ;  /* 0x0000009a00b77202 */ /* 0x000fe20000000f00 */
[----:B-1----:R-:W-:Y:S01]  /*a630*/  HMMA.16816.F32 R192, R8, R16, R192 ;  /* 0x0000001008c0723c */ /* 0x002fe200000018c0 */
[----:B------:R-:W-:-:S05]  /*a640*/  MOV R216, R155 ;  /* 0x0000009b00d87202 */ /* 0x000fca0000000f00 */
        /* <DEDUP_REMOVED lines=9> */
[----:B------:R-:W-:-:S04]  /*a6e0*/  FFMA.FTZ R0, R230, UR13, -R2 ;  /* 0x0000000de6007c23 */ /* 0x000fc80008010802 */
[----:B------:R3:W-:Y:S01]  /*a6f0*/  MUFU.EX2 R230, R0 ;  /* 0x0000000000e67308 */ /* 0x0007e20000000800 */
[C---:B------:R-:W-:Y:S06]  /*a700*/  HMMA.16816.F32 R88, R4.reuse, R24, R88 ;  /* 0x000000180458723c */ /* 0x040fec0000001858 */
[----:B------:R-:W-:Y:S01]  /*a710*/  HMMA.16816.F32 R92, R4, R26, R92 ;  /* 0x0000001a045c723c */ /* 0x000fe2000000185c */
[----:B---3--:R-:W-:Y:S01]  /*a720*/  FFMA.FTZ R0, R216, UR13, -R2 ;  /* 0x0000000dd8007c23 */ /* 0x008fe20008010802 */
[----:B------:R-:W-:Y:S02]  /*a730*/  MOV R216, R183 ;  /* 0x000000b700d87202 */ /* 0x000fe40000000f00 */
[----:B------:R-:W-:-:S02]  /*a740*/  MOV R183, R231 ;  /* 0x000000e700b77202 */ /* 0x000fc40000000f00 */
[----:B------:R3:W-:Y:S01]  /*a750*/  MUFU.EX2 R231, R0 ;  /* 0x0000000000e77308 */ /* 0x0007e20000000800 */
[C---:B-1----:R-:W-:Y:S06]  /*a760*/  HMMA.16816.F32 R104, R4.reuse, R16, R104 ;  /* 0x000000100468723c */ /* 0x042fec0000001868 */
[C---:B------:R-:W-:Y:S06]  /*a770*/  HMMA.16816.F32 R108, R4.reuse, R18, R108 ;  /* 0x00000012046c723c */ /* 0x040fec000000186c */
[----:B--2---:R-:W-:Y:S01]  /*a780*/  HMMA.16816.F32 R120, R4, R12, R120 ;  /* 0x0000000c0478723c */ /* 0x004fe20000001878 */
[----:B---3--:R-:W-:-:S05]  /*a790*/  FFMA.FTZ R0, R139, UR13, -R2 ;  /* 0x0000000d8b007c23 */ /* 0x008fca0008010802 */
[----:B------:R-:W-:Y:S01]  /*a7a0*/  HMMA.16816.F32 R124, R4, R14, R124 ;  /* 0x0000000e047c723c */ /* 0x000fe2000000187c */
[----:B------:R1:W-:Y:S01]  /*a7b0*/  MUFU.EX2 R4, R0 ;  /* 0x0000000000047308 */ /* 0x0003e20000000800 */
[----:B------:R-:W-:Y:S02]  /*a7c0*/  MOV R163, R209 ;  /* 0x000000d100a37202 */ /* 0x000fe40000000f00 */
[----:B------:R-:W-:Y:S02]  /*a7d0*/  MOV R209, R218 ;  /* 0x000000da00d17202 */ /* 0x000fe40000000f00 */
[----:B------:R-:W-:Y:S01]  /*a7e0*/  MOV R218, R226 ;  /* 0x000000e200da7202 */ /* 0x000fe20000000f00 */
[----:B-1----:R-:W-:-:S04]  /*a7f0*/  FFMA.FTZ R0, R217, UR13, -R2 ;  /* 0x0000000dd9007c23 */ /* 0x002fc80008010802 */
[----:B------:R1:W2:Y:S01]  /*a800*/  MUFU.EX2 R5, R0 ;  /* 0x0000000000057308 */ /* 0x0002a20000000800 */
[----:B------:R-:W-:Y:S02]  /*a810*/  MOV R217, R211 ;  /* 0x000000d300d97202 */ /* 0x000fe40000000f00 */
[----:B------:R-:W-:Y:S01]  /*a820*/  MOV R211, R227 ;  /* 0x000000e300d37202 */ /* 0x000fe20000000f00 */
[--C-:B-1----:R-:W-:Y:S02]  /*a830*/  FFMA.FTZ R0, R46, UR13, -R3.reuse ;  /* 0x0000000d2e007c23 */ /* 0x102fe40008010803 */
[----:B------:R-:W3:Y:S02]  /*a840*/  LDL.LU R46, [R1+0x20] ;  /* 0x00002000012e7983 */ /* 0x000ee40000300800 */
[----:B------:R1:W-:Y:S02]  /*a850*/  MUFU.EX2 R226, R0 ;  /* 0x0000000000e27308 */ /* 0x0003e40000000800 */
[----:B-1----:R-:W-:-:S06]  /*a860*/  FFMA.FTZ R0, R210, UR13, -R3 ;  /* 0x0000000dd2007c23 */ /* 0x002fcc0008010803 */
[----:B------:R1:W4:Y:S01]  /*a870*/  MUFU.EX2 R227, R0 ;  /* 0x0000000000e37308 */ /* 0x0003220000000800 */
[----:B------:R-:W-:Y:S02]  /*a880*/  MOV R210, R208 ;  /* 0x000000d000d27202 */ /* 0x000fe40000000f00 */
[----:B------:R-:W-:Y:S01]  /*a890*/  MOV R208, R229 ;  /* 0x000000e500d07202 */ /* 0x000fe20000000f00 */
[----:B-1----:R-:W-:-:S04]  /*a8a0*/  FFMA.FTZ R0, R228, UR13, -R3 ;  /* 0x0000000de4007c23 */ /* 0x002fc80008010803 */
[----:B------:R1:W-:Y:S02]  /*a8b0*/  MUFU.EX2 R228, R0 ;  /* 0x0000000000e47308 */ /* 0x0003e40000000800 */
[----:B-1----:R-:W-:-:S06]  /*a8c0*/  FFMA.FTZ R0, R223, UR13, -R3 ;  /* 0x0000000ddf007c23 */ /* 0x002fcc0008010803 */
[----:B------:R1:W4:Y:S02]  /*a8d0*/  MUFU.EX2 R229, R0 ;  /* 0x0000000000e57308 */ /* 0x0003240000000800 */
[----:B-1----:R-:W-:Y:S02]  /*a8e0*/  FFMA.FTZ R0, R216, UR13, -R20 ;  /* 0x0000000dd8007c23 */ /* 0x002fe40008010814 */
[----:B------:R-:W3:Y:S01]  /*a8f0*/  LDL.LU R216, [R1+0x24] ;  /* 0x0000240001d87983 */ /* 0x000ee20000300800 */
[----:B------:R-:W-:-:S03]  /*a900*/  MOV R139, R219 ;  /* 0x000000db008b7202 */ /* 0x000fc60000000f00 */
[----:B------:R1:W-:Y:S01]  /*a910*/  MUFU.EX2 R219, R0 ;  /* 0x0000000000db7308 */ /* 0x0003e20000000800 */
[C---:B------:R-:W-:Y:S06]  /*a920*/  HMMA.16816.F32 R100, R8.reuse, R16, R100 ;  /* 0x000000100864723c */ /* 0x040fec0000001864 */
[----:B------:R-:W-:Y:S01]  /*a930*/  HMMA.16816.F32 R112, R8, R18, R112 ;  /* 0x000000120870723c */ /* 0x000fe20000001870 */
[----:B------:R-:W-:Y:S01]  /*a940*/  LDSM.16.MT88.4 R16, [R233+0xd000] ;  /* 0x00d00000e910783b */ /* 0x000fe20000004200 */
[----:B-1----:R-:W-:-:S04]  /*a950*/  FFMA.FTZ R0, R163, UR13, -R20 ;  /* 0x0000000da3007c23 */ /* 0x002fc80008010814 */
[----:B------:R1:W4:Y:S01]  /*a960*/  MUFU.EX2 R223, R0 ;  /* 0x0000000000df7308 */ /* 0x0003220000000800 */
[C---:B------:R-:W-:Y:S06]  /*a970*/  HMMA.16816.F32 R116, R8.reuse, R12, R116 ;  /* 0x0000000c0874723c */ /* 0x040fec0000001874 */
[----:B------:R-:W-:Y:S01]  /*a980*/  HMMA.16816.F32 R128, R8, R14, R128 ;  /* 0x0000000e0880723c */ /* 0x000fe20000001880 */
[----:B------:R-:W4:Y:S01]  /*a990*/  LDSM.16.MT88.4 R12, [R235+0xd000] ;  /* 0x00d00000eb0c783b */ /* 0x000f220000004200 */
[----:B-1----:R-:W-:-:S04]  /*a9a0*/  FFMA.FTZ R0, R224, UR13, -R20 ;  /* 0x0000000de0007c23 */ /* 0x002fc80008010814 */
[----:B------:R1:W-:Y:S01]  /*a9b0*/  MUFU.EX2 R224, R0 ;  /* 0x0000000000e07308 */ /* 0x0003e20000000800 */
[----:B------:R-:W-:Y:S01]  /*a9c0*/  HMMA.16816.F32 R84, R8, R24, R84 ;  /* 0x000000180854723c */ /* 0x000fe20000001854 */
[----:B------:R-:W-:-:S05]  /*a9d0*/  FFMA.FTZ R40, R218, UR13, -R3 ;  /* 0x0000000dda287c23 */ /* 0x000fca0008010803 */
[----:B------:R-:W-:Y:S01]  /*a9e0*/  HMMA.16816.F32 R80, R8, R26, R80 ;  /* 0x0000001a0850723c */ /* 0x000fe20000001850 */
[----:B------:R-:W4:Y:S01]  /*a9f0*/  LDSM.16.MT88.4 R24, [R232+0xd000] ;  /* 0x00d00000e818783b */ /* 0x000f220000004200 */
[----:B-1----:R-:W-:Y:S01]  /*aa00*/  FFMA.FTZ R0, R45, UR13, -R20 ;  /* 0x0000000d2d007c23 */ /* 0x002fe20008010814 */
[----:B------:R-:W-:-:S03]  /*aa10*/  FFMA.FTZ R45, R225, UR13, -R2 ;  /* 0x0000000de12d7c23 */ /* 0x000fc60008010802 */
[----:B------:R1:W-:Y:S01]  /*aa20*/  MUFU.EX2 R225, R0 ;  /* 0x0000000000e17308 */ /* 0x0003e20000000800 */
[----:B------:R-:W-:Y:S01]  /*aa30*/  FFMA.FTZ R38, R217, UR13, -R3 ;  /* 0x0000000dd9267c23 */ /* 0x000fe20008010803 */
[--C-:B------:R-:W-:Y:S01]  /*aa40*/  FFMA.FTZ R44, R44, UR13, -R2.reuse ;  /* 0x0000000d2c2c7c23 */ /* 0x100fe20008010802 */
[--C-:B------:R-:W-:Y:S01]  /*aa50*/  FFMA.FTZ R43, R139, UR13, -R2.reuse ;  /* 0x0000000d8b2b7c23 */ /* 0x100fe20008010802 */
[----:B------:R-:W-:Y:S01]  /*aa60*/  FFMA.FTZ R41, R252, UR13, -R2 ;  /* 0x0000000dfc297c23 */ /* 0x000fe20008010802 */
[--C-:B------:R-:W-:Y:S01]  /*aa70*/  FFMA.FTZ R2, R213, UR13, -R21.reuse ;  /* 0x0000000dd5027c23 */ /* 0x100fe20008010815 */
[----:B-1----:R-:W-:-:S04]  /*aa80*/  FFMA.FTZ R0, R209, UR13, -R21 ;  /* 0x0000000dd1007c23 */ /* 0x002fc80008010815 */
[----:B------:R1:W-:Y:S08]  /*aa90*/  MUFU.EX2 R218, R0 ;  /* 0x0000000000da7308 */ /* 0x0003f00000000800 */
[----:B------:R-:W-:Y:S01]  /*aaa0*/  MUFU.EX2 R139, R2 ;  /* 0x00000002008b7308 */ /* 0x000fe20000000800 */
[----:B-1----:R-:W-:-:S07]  /*aab0*/  FFMA.FTZ R0, R208, UR13, -R21 ;  /* 0x0000000dd0007c23 */ /* 0x002fce0008010815 */
[----:B------:R1:W4:Y:S01]  /*aac0*/  MUFU.EX2 R217, R0 ;  /* 0x0000000000d97308 */ /* 0x0003220000000800 */
[--C-:B------:R-:W-:Y:S01]  /*aad0*/  FFMA.FTZ R35, R222, UR13, -R20.reuse ;  /* 0x0000000dde237c23 */ /* 0x100fe20008010814 */
[----:B------:R-:W-:Y:S01]  /*aae0*/  FFMA.FTZ R34, R221, UR13, -R20 ;  /* 0x0000000ddd227c23 */ /* 0x000fe20008010814 */
[----:B-1----:R-:W-:Y:S01]  /*aaf0*/  FFMA.FTZ R0, R183, UR13, -R21 ;  /* 0x0000000db7007c23 */ /* 0x002fe20008010815 */
[----:B--2---:R-:W-:Y:S02]  /*ab00*/  MOV R222, R5 ;  /* 0x0000000500de7202 */ /* 0x004fe40000000f00 */
[----:B------:R-:W-:Y:S02]  /*ab10*/  MOV R221, R4 ;  /* 0x0000000400dd7202 */ /* 0x000fe40000000f00 */
[----:B------:R-:W-:Y:S02]  /*ab20*/  F2FP.F16.F32.PACK_AB R8, R231, R230 ;  /* 0x000000e6e708723e */ /* 0x000fe400000000ff */
[----:B----4-:R-:W-:-:S02]  /*ab30*/  F2FP.F16.F32.PACK_AB R9, R227, R226 ;  /* 0x000000e2e309723e */ /* 0x010fc400000000ff */
[----:B------:R-:W-:Y:S02]  /*ab40*/  F2FP.F16.F32.PACK_AB R10, R222, R221 ;  /* 0x000000ddde0a723e */ /* 0x000fe400000000ff */
[----:B------:R-:W-:Y:S02]  /*ab50*/  F2FP.F16.F32.PACK_AB R11, R229, R228 ;  /* 0x000000e4e50b723e */ /* 0x000fe400000000ff */
[----:B------:R-:W-:Y:S02]  /*ab60*/  F2FP.F16.F32.PACK_AB R4, R223, R219 ;  /* 0x000000dbdf04723e */ /* 0x000fe400000000ff */
[----:B------:R-:W-:Y:S02]  /*ab70*/  F2FP.F16.F32.PACK_AB R5, R217, R218 ;  /* 0x000000dad905723e */ /* 0x000fe400000000ff */
[----:B------:R-:W-:Y:S01]  /*ab80*/  F2FP.F16.F32.PACK_AB R6, R225, R224 ;  /* 0x000000e0e106723e */ /* 0x000fe200000000ff */
[--C-:B------:R-:W-:Y:S01]  /*ab90*/  FFMA.FTZ R37, R210, UR13, -R3.reuse ;  /* 0x0000000dd2257c23 */ /* 0x100fe20008010803 */
[----:B------:R-:W-:Y:S01]  /*aba0*/  FFMA.FTZ R36, R211, UR13, -R3 ;  /* 0x0000000dd3247c23 */ /* 0x000fe20008010803 */
[--C-:B------:R-:W-:Y:S01]  /*abb0*/  FFMA.FTZ R33, R214, UR13, -R20.reuse ;  /* 0x0000000dd6217c23 */ /* 0x100fe20008010814 */
[----:B------:R-:W-:Y:S01]  /*abc0*/  FFMA.FTZ R3, R212, UR13, -R20 ;  /* 0x0000000dd4037c23 */ /* 0x000fe20008010814 */
[--C-:B------:R-:W-:Y:S01]  /*abd0*/  FFMA.FTZ R2, R220, UR13, -R21.reuse ;  /* 0x0000000ddc027c23 */ /* 0x100fe20008010815 */
[--C-:B------:R-:W-:Y:S01]  /*abe0*/  FFMA.FTZ R32, R245, UR13, -R21.reuse ;  /* 0x0000000df5207c23 */ /* 0x100fe20008010815 */
[----:B------:R-:W-:Y:S01]  /*abf0*/  FFMA.FTZ R39, R244, UR13, -R21 ;  /* 0x0000000df4277c23 */ /* 0x000fe20008010815 */
[----:B------:R-:W-:Y:S01]  /*ac00*/  MOV R187, R182 ;  /* 0x000000b600bb7202 */ /* 0x000fe20000000f00 */
[----:B------:R-:W-:Y:S01]  /*ac10*/  HMMA.16816.F32 R208, R8, R14, R68 ;  /* 0x0000000e08d0723c */ /* 0x000fe20000001844 */
[----:B------:R-:W-:-:S02]  /*ac20*/  MOV R186, R181 ;  /* 0x000000b500ba7202 */ /* 0x000fc40000000f00 */
[----:B------:R-:W-:Y:S02]  /*ac30*/  MOV R185, R180 ;  /* 0x000000b400b97202 */ /* 0x000fe40000000f00 */
[----:B------:R-:W-:Y:S02]  /*ac40*/  MOV R184, R176 ;  /* 0x000000b000b87202 */ /* 0x000fe40000000f00 */
[----:B------:R-:W-:Y:S02]  /*ac50*/  MOV R252, R177 ;  /* 0x000000b100fc7202 */ /* 0x000fe40000000f00 */
[----:B------:R-:W-:Y:S01]  /*ac60*/  MOV R220, R178 ;  /* 0x000000b200dc7202 */ /* 0x000fe20000000f00 */
[C---:B------:R-:W-:Y:S06]  /*ac70*/  HMMA.16816.F32 R148, R8.reuse, R24, R148 ;  /* 0x000000180894723c */ /* 0x040fec0000001894 */
[C---:B------:R-:W-:Y:S06]  /*ac80*/  HMMA.16816.F32 R48, R8.reuse, R26, R48 ;  /* 0x0000001a0830723c */ /* 0x040fec0000001830 */
[----:B------:R-:W-:Y:S01]  /*ac90*/  HMMA.16816.F32 R160, R8, R16, R72 ;  /* 0x0000001008a0723c */ /* 0x000fe20000001848 */
[----:B---3--:R-:W-:Y:S01]  /*aca0*/  FFMA.FTZ R46, R46, R22, R247 ;  /* 0x000000162e2e7223 */ /* 0x008fe200000100f7 */
[----:B------:R-:W-:Y:S01]  /*acb0*/  FFMA.FTZ R42, R216, R23, R246 ;  /* 0x00000017d82a7223 */ /* 0x000fe200000100f6 */
[----:B------:R-:W-:Y:S08]  /*acc0*/  MUFU.EX2 R45, R45 ;  /* 0x0000002d002d7308 */ /* 0x000ff00000000800 */
[----:B------:R-:W-:Y:S08]  /*acd0*/  MUFU.EX2 R44, R44 ;  /* 0x0000002c002c7308 */ /* 0x000ff00000000800 */
[----:B------:R-:W-:Y:S08]  /*ace0*/  MUFU.EX2 R43, R43 ;  /* 0x0000002b002b7308 */ /* 0x000ff00000000800 */
[----:B------:R-:W-:Y:S08]  /*acf0*/  MUFU.EX2 R41, R41 ;  /* 0x0000002900297308 */ /* 0x000ff00000000800 */
[----:B------:R-:W-:Y:S08]  /*ad00*/  MUFU.EX2 R40, R40 ;  /* 0x0000002800287308 */ /* 0x000ff00000000800 */
[----:B------:R-:W-:Y:S08]  /*ad10*/  MUFU.EX2 R38, R38 ;  /* 0x0000002600267308 */ /* 0x000ff00000000800 */
[----:B------:R-:W-:Y:S08]  /*ad20*/  MUFU.EX2 R37, R37 ;  /* 0x0000002500257308 */ /* 0x000ff00000000800 */
[----:B------:R-:W-:Y:S08]  /*ad30*/  MUFU.EX2 R36, R36 ;  /* 0x0000002400247308 */ /* 0x000ff00000000800 */
[----:B------:R-:W-:Y:S01]  /*ad40*/  MUFU.EX2 R35, R35 ;  /* 0x0000002300237308 */ /* 0x000fe20000000800 */
[----:B------:R-:W-:Y:S01]  /*ad50*/  ISETP.GE.AND P0, PT, R252, 0x3, PT ;  /* 0x00000003fc00780c */ /* 0x000fe20003f06270 */
[----:B------:R1:W5:Y:S04]  /*ad60*/  LDL.LU R247, [R1+0x6c] ;  /* 0x00006c0001f77983 */ /* 0x0003680000300800 */
[----:B------:R1:W5:Y:S02]  /*ad70*/  LDL.LU R246, [R1+0x68] ;  /* 0x0000680001f67983 */ /* 0x0003640000300800 */
[----:B------:R-:W2:Y:S02]  /*ad80*/  MUFU.EX2 R216, R0 ;  /* 0x0000000000d87308 */ /* 0x000ea40000000800 */
[----:B------:R1:W5:Y:S04]  /*ad90*/  LDL.LU R245, [R1+0x64] ;  /* 0x0000640001f57983 */ /* 0x0003680000300800 */
[----:B------:R1:W5:Y:S01]  /*ada0*/  LDL.LU R244, [R1+0x60] ;  /* 0x0000600001f47983 */ /* 0x0003620000300800 */
[----:B--2---:R-:W-:Y:S01]  /*adb0*/  F2FP.F16.F32.PACK_AB R7, R139, R216 ;  /* 0x000000d88b07723e */ /* 0x004fe200000000ff */
[----:B------:R-:W-:-:S02]  /*adc0*/  FFMA.FTZ R0, R215, UR13, -R21 ;  /* 0x0000000dd7007c23 */ /* 0x000fc40008010815 */
[----:B------:R-:W2:Y:S01]  /*add0*/  LDSM.16.MT88.4 R20, [R232+0xf000] ;  /* 0x00f00000e814783b */ /* 0x000ea20000004200 */
[----:B------:R-:W-:Y:S06]  /*ade0*/  HMMA.16816.F32 R212, R8, R18, R56 ;  /* 0x0000001208d4723c */ /* 0x000fec0000001838 */
[-C--:B------:R-:W-:Y:S01]  /*adf0*/  HMMA.16816.F32 R180, R4, R12.reuse, R28 ;  /* 0x0000000c04b4723c */ /* 0x080fe2000000181c */
[----:B------:R-:W-:Y:S01]  /*ae00*/  MOV R59, R179 ;  /* 0x000000b3003b7202 */ /* 0x000fe20000000f00 */
[----:B------:R-:W-:Y:S04]  /*ae10*/  LDSM.16.MT88.4 R28, [R234+0xf000] ;  /* 0x00f00000ea1c783b */ /* 0x000fe80000004200 */
[----:B------:R-:W-:Y:S06]  /*ae20*/  HMMA.16816.F32 R176, R8, R12, R52 ;  /* 0x0000000c08b0723c */ /* 0x000fec0000001834 */
[C---:B------:R-:W-:Y:S01]  /*ae30*/  HMMA.16816.F32 R188, R4.reuse, R14, R188 ;  /* 0x0000000e04bc723c */ /* 0x040fe200000018bc */
[----:B------:R-:W3:Y:S05]  /*ae40*/  LDSM.16.MT88.4 R12, [R235+0xf000] ;  /* 0x00f00000eb0c783b */ /* 0x000eea0000004200 */
[C---:B------:R-:W-:Y:S06]  /*ae50*/  HMMA.16816.F32 R144, R4.reuse, R24, R144 ;  /* 0x000000180490723c */ /* 0x040fec0000001890 */
[C---:B------:R-:W-:Y:S01]  /*ae60*/  HMMA.16816.F32 R156, R4.reuse, R26, R156 ;  /* 0x0000001a049c723c */ /* 0x040fe2000000189c */
[----:B------:R-:W4:Y:S05]  /*ae70*/  LDSM.16.MT88.4 R24, [R234+0xd000] ;  /* 0x00d00000ea18783b */ /* 0x000f2a0000004200 */
[C---:B------:R-:W-:Y:S06]  /*ae80*/  HMMA.16816.F32 R64, R4.reuse, R16, R64 ;  /* 0x000000100440723c */ /* 0x040fec0000001840 */
[C---:B------:R-:W-:Y:S01]  /*ae90*/  HMMA.16816.F32 R60, R4.reuse, R18, R60 ;  /* 0x00000012043c723c */ /* 0x040fe2000000183c */
[----:B------:R-:W1:Y:S05]  /*aea0*/  LDSM.16.MT88.4 R16, [R233+0xf000] ;  /* 0x00f00000e910783b */ /* 0x000e6a0000004200 */
[C---:B--2---:R-:W-:Y:S07]  /*aeb0*/  HMMA.16816.F32 R72, R4.reuse, R20, R96 ;  /* 0x000000140448723c */ /* 0x044fee0000001860 */
[----:B------:R-:W-:Y:S01]  /*aec0*/  MOV R99, R59 ;  /* 0x0000003b00637202 */ /* 0x000fe20000000f00 */
[C---:B------:R-:W-:Y:S06]  /*aed0*/  HMMA.16816.F32 R76, R4.reuse, R22, R76 ;  /* 0x00000016044c723c */ /* 0x040fec000000184c */
[-C--:B---3--:R-:W-:Y:S06]  /*aee0*/  HMMA.16816.F32 R104, R4, R12.reuse, R104 ;  /* 0x0000000c0468723c */ /* 0x088fec0000001868 */
[----:B------:R-:W-:Y:S01]  /*aef0*/  HMMA.16816.F32 R100, R8, R12, R100 ;  /* 0x0000000c0864723c */ /* 0x000fe20000001864 */
[----:B------:R2:W-:Y:S05]  /*af00*/  MUFU.EX2 R13, R0 ;  /* 0x00000000000d7308 */ /* 0x0005ea0000000800 */
[C---:B----4-:R-:W-:Y:S06]  /*af10*/  HMMA.16816.F32 R196, R4.reuse, R24, R196 ;  /* 0x0000001804c4723c */ /* 0x050fec00000018c4 */
[----:B------:R-:W-:Y:S01]  /*af20*/  HMMA.16816.F32 R204, R4, R26, R204 ;  /* 0x0000001a04cc723c */ /* 0x000fe200000018cc */
[----:B--2---:R-:W-:-:S05]  /*af30*/  FADD.FTZ R0, R99, R134 ;  /* 0x0000008663007221 */ /* 0x004fca0000010000 */
[C---:B------:R-:W-:Y:S01]  /*af40*/  HMMA.16816.F32 R192, R8.reuse, R24, R192 ;  /* 0x0000001808c0723c */ /* 0x040fe200000018c0 */
[----:B------:R-:W-:Y:S05]  /*af50*/  LDSM.16.MT88.4 R96, [R233+0xf800] ;  /* 0x00f80000e960783b */ /* 0x000fea0000004200 */
[C---:B------:R-:W-:Y:S01]  /*af60*/  HMMA.16816.F32 R56, R8.reuse, R26, R200 ;  /* 0x0000001a0838723c */ /* 0x040fe200000018c8 */
[----:B------:R-:W-:Y:S05]  /*af70*/  LDSM.16.MT88.4 R200, [R234+0xd800] ;  /* 0x00d80000eac8783b */ /* 0x000fea0000004200 */
[C---:B------:R-:W-:Y:S01]  /*af80*/  HMMA.16816.F32 R68, R8.reuse, R20, R152 ;  /* 0x000000140844723c */ /* 0x040fe20000001898 */
[----:B------:R-:W2:Y:S05]  /*af90*/  LDSM.16.MT88.4 R152, [R232+0xd800] ;  /* 0x00d80000e898783b */ /* 0x000eaa0000004200 */
[----:B------:R-:W-:Y:S06]  /*afa0*/  HMMA.16816.F32 R140, R8, R22, R140 ;  /* 0x00000016088c723c */ /* 0x000fec000000188c */
[----:B------:R-:W-:Y:S06]  /*afb0*/  HMMA.16816.F32 R108, R4, R14, R108 ;  /* 0x0000000e046c723c */ /* 0x000fec000000186c */
[C---:B-1----:R-:W-:Y:S06]  /*afc0*/  HMMA.16816.F32 R84, R8.reuse, R16, R84 ;  /* 0x000000100854723c */ /* 0x042fec0000001854 */
[C---:B------:R-:W-:Y:S01]  /*afd0*/  HMMA.16816.F32 R24, R8.reuse, R18, R80 ;  /* 0x000000120818723c */ /* 0x040fe20000001850 */
[----:B------:R-:W-:Y:S05]  /*afe0*/  LDSM.16.MT88.4 R80, [R232+0xf800] ;  /* 0x00f80000e850783b */ /* 0x000fea0000004200 */
[C---:B------:R-:W-:Y:S01]  /*aff0*/  HMMA.16816.F32 R20, R8.reuse, R14, R112 ;  /* 0x0000000e0814723c */ /* 0x040fe20000001870 */
[----:B------:R1:W-:Y:S01]  /*b000*/  MUFU.EX2 R14, R39 ;  /* 0x00000027000e7308 */ /* 0x0003e20000000800 */
[----:B------:R-:W-:Y:S04]  /*b010*/  LDSM.16.MT88.4 R112, [R235+0xf800] ;  /* 0x00f80000eb70783b */ /* 0x000fe80000004200 */
[----:B------:R-:W-:Y:S06]  /*b020*/  HMMA.16816.F32 R116, R8, R28, R116 ;  /* 0x0000001c0874723c */ /* 0x000fec0000001874 */
[C---:B------:R-:W-:Y:S06]  /*b030*/  HMMA.16816.F32 R88, R4.reuse, R16, R88 ;  /* 0x000000100458723c */ /* 0x040fec0000001858 */
[----:B------:R-:W-:Y:S01]  /*b040*/  HMMA.16816.F32 R92, R4, R18, R92 ;  /* 0x00000012045c723c */ /* 0x000fe2000000185c */
[----:B-1----:R-:W-:-:S05]  /*b050*/  MOV R39, R170 ;  /* 0x000000aa00277202 */ /* 0x002fca0000000f00 */
[C---:B------:R-:W-:Y:S06]  /*b060*/  HMMA.16816.F32 R120, R4.reuse, R28, R120 ;  /* 0x0000001c0478723c */ /* 0x040fec0000001878 */
[----:B------:R-:W-:Y:S01]  /*b070*/  HMMA.16816.F32 R52, R4, R30, R124 ;  /* 0x0000001e0434723c */ /* 0x000fe2000000187c */
[----:B------:R-:W-:-:S05]  /*b080*/  MOV R28, R171 ;  /* 0x000000ab001c7202 */ /* 0x000fca0000000f00 */
[----:B------:R-:W-:Y:S01]  /*b090*/  HMMA.16816.F32 R8, R8, R30, R128 ;  /* 0x0000001e0808723c */ /* 0x000fe20000001880 */
[----:B------:R-:W-:Y:S01]  /*b0a0*/  FADD.FTZ R5, R242, R42 ;  /* 0x0000002af2057221 */ /* 0x000fe20000010000 */
[----:B------:R-:W-:-:S05]  /*b0b0*/  FADD.FTZ R4, R241, R0 ;  /* 0x00000000f1047221 */ /* 0x000fca0000010000 */
[----:B------:R-:W-:Y:S02]  /*b0c0*/  MOV R31, R169 ;  /* 0x000000a9001f7202 */ /* 0x000fe40000000f00 */
[----:B------:R-:W-:Y:S02]  /*b0d0*/  MOV R30, R168 ;  /* 0x000000a8001e7202 */ /* 0x000fe40000000f00 */
[----:B------:R-:W-:Y:S01]  /*b0e0*/  LDSM.16.MT88.4 R168, [R233+0xd800] ;  /* 0x00d80000e9a8783b */ /* 0x000fe20000004200 */
[----:B------:R1:W-:Y:S01]  /*b0f0*/  MUFU.EX2 R18, R3 ;  /* 0x0000000300127308 */ /* 0x0003e20000000800 */
[----:B------:R-:W-:Y:S01]  /*b100*/  FADD.FTZ R0, R136, R5 ;  /* 0x0000000588007221 */ /* 0x000fe20000010000 */
[----:B------:R-:W-:Y:S02]  /*b110*/  FADD.FTZ R19, R238, R4 ;  /* 0x00000004ee137221 */ /* 0x000fe40000010000 */
[----:B------:R-:W3:Y:S04]  /*b120*/  LDSM.16.MT88.4 R4, [R234+0xf800] ;  /* 0x00f80000ea04783b */ /* 0x000ee80000004200 */
[----:B------:R4:W2:Y:S08]  /*b130*/  MUFU.EX2 R16, R34 ;  /* 0x0000002200107308 */ /* 0x0008b00000000800 */
[----:B------:R2:W-:Y:S01]  /*b140*/  MUFU.EX2 R17, R33 ;  /* 0x0000002100117308 */ /* 0x0005e20000000800 */
[----:B-1----:R-:W-:Y:S01]  /*b150*/  FADD.FTZ R3, R220, R133 ;  /* 0x00000085dc037221 */ /* 0x002fe20000010000 */
[----:B------:R-:W-:-:S06]  /*b160*/  MOV R220, R184 ;  /* 0x000000b800dc7202 */ /* 0x000fcc0000000f00 */
[----:B------:R1:W-:Y:S01]  /*b170*/  MUFU.EX2 R15, R32 ;  /* 0x00000020000f7308 */ /* 0x0003e20000000800 */
[----:B----4-:R-:W-:Y:S02]  /*b180*/  MOV R34, R185 ;  /* 0x000000b900227202 */ /* 0x010fe40000000f00 */
[----:B--2---:R-:W-:-:S05]  /*b190*/  MOV R33, R186 ;  /* 0x000000ba00217202 */ /* 0x004fca0000000f00 */
[----:B------:R-:W2:Y:S01]  /*b1a0*/  MUFU.EX2 R12, R2 ;  /* 0x00000002000c7308 */ /* 0x000ea20000000800 */
[----:B-1----:R-:W-:Y:S02]  /*b1b0*/  MOV R32, R187 ;  /* 0x000000bb00207202 */ /* 0x002fe40000000f00 */
[----:B------:R-:W1:Y:S01]  /*b1c0*/  LDSM.16.MT88.4 R184, [R235+0xd800] ;  /* 0x00d80000ebb8783b */ /* 0x000e620000004200 */
[----:B------:R-:W-:Y:S02]  /*b1d0*/  F2FP.F16.F32.PACK_AB R128, R44, R45 ;  /* 0x0000002d2c80723e */ /* 0x000fe400000000ff */
[----:B------:R-:W-:Y:S02]  /*b1e0*/  F2FP.F16.F32.PACK_AB R129, R38, R40 ;  /* 0x000000282681723e */ /* 0x000fe400000000ff */
[----:B------:R-:W-:Y:S02]  /*b1f0*/  F2FP.F16.F32.PACK_AB R124, R16, R35 ;  /* 0x00000023107c723e */ /* 0x000fe400000000ff */
[----:B------:R-:W-:-:S02]  /*b200*/  F2FP.F16.F32.PACK_AB R130, R41, R43 ;  /* 0x0000002b2982723e */ /* 0x000fc400000000ff */
[----:B--2---:R-:W-:Y:S02]  /*b210*/  F2FP.F16.F32.PACK_AB R125, R13, R12 ;  /* 0x0000000c0d7d723e */ /* 0x004fe400000000ff */
[----:B------:R-:W-:Y:S02]  /*b220*/  F2FP.F16.F32.PACK_AB R131, R36, R37 ;  /* 0x000000252483723e */ /* 0x000fe400000000ff */
[----:B------:R-:W-:Y:S02]  /*b230*/  F2FP.F16.F32.PACK_AB R126, R18, R17 ;  /* 0x00000011127e723e */ /* 0x000fe400000000ff */
[----:B------:R-:W-:Y:S01]  /*b240*/  F2FP.F16.F32.PACK_AB R127, R14, R15 ;  /* 0x0000000f0e7f723e */ /* 0x000fe200000000ff */
[----:B------:R-:W-:Y:S02]  /*b250*/  FADD.FTZ R2, R243, R46 ;  /* 0x0000002ef3027221 */ /* 0x000fe40000010000 */
[----:B------:R-:W-:Y:S01]  /*b260*/  HMMA.16816.F32 R148, R128, R152, R148 ;  /* 0x000000988094723c */ /* 0x000fe20000001894 */
[----:B------:R-:W-:Y:S01]  /*b270*/  FADD.FTZ R3, R240, R3 ;  /* 0x00000003f0037221 */ /* 0x000fe20000010000 */
[----:B------:R-:W-:Y:S01]  /*b280*/  FADD.FTZ R2, R239, R2 ;  /* 0x00000002ef027221 */ /* 0x000fe20000010000 */
[----:B------:R-:W-:Y:S01]  /*b290*/  FADD.FTZ R0, R135, R0 ;  /* 0x0000000087007221 */ /* 0x000fe20000010000 */
[----:B------:R-:W-:-:S02]  /*b2a0*/  MOV R42, R174 ;  /* 0x000000ae002a7202 */ /* 0x000fc40000000f00 */
[C---:B------:R-:W-:Y:S06]  /*b2b0*/  HMMA.16816.F32 R144, R124.reuse, R152, R144 ;  /* 0x000000987c90723c */ /* 0x040fec0000001890 */
[-C--:B------:R-:W-:Y:S01]  /*b2c0*/  HMMA.16816.F32 R156, R124, R154.reuse, R156 ;  /* 0x0000009a7c9c723c */ /* 0x080fe2000000189c */
[----:B------:R-:W-:Y:S01]  /*b2d0*/  FADD.FTZ R3, R237, R3 ;  /* 0x00000003ed037221 */ /* 0x000fe20000010000 */
[----:B------:R-:W-:Y:S01]  /*b2e0*/  MOV R29, R173 ;  /* 0x000000ad001d7202 */ /* 0x000fe20000000f00 */
[----:B------:R2:W5:Y:S03]  /*b2f0*/  LDL.LU R243, [R1+0x5c] ;  /* 0x00005c0001f37983 */ /* 0x0005660000300800 */
[----:B------:R-:W-:Y:S01]  /*b300*/  HMMA.16816.F32 R152, R128, R154, R48 ;  /* 0x0000009a8098723c */ /* 0x000fe20000001830 */
[----:B------:R-:W-:Y:S01]  /*b310*/  FADD.FTZ R2, R236, R2 ;  /* 0x00000002ec027221 */ /* 0x000fe20000010000 */
[----:B------:R-:W-:Y:S01]  /*b320*/  MOV R46, R175 ;  /* 0x000000af002e7202 */ /* 0x000fe20000000f00 */
[----:B------:R2:W5:Y:S04]  /*b330*/  LDL.LU R242, [R1+0x58] ;  /* 0x0000580001f27983 */ /* 0x0005680000300800 */
[----:B------:R-:W-:Y:S01]  /*b340*/  MOV R51, R167 ;  /* 0x000000a700337202 */ /* 0x000fe20000000f00 */
[----:B---3--:R-:W-:Y:S01]  /*b350*/  HMMA.16816.F32 R120, R124, R4, R120 ;  /* 0x000000047c78723c */ /* 0x008fe20000001878 */
[----:B------:R-:W-:Y:S01]  /*b360*/  MOV R50, R166 ;  /* 0x000000a600327202 */ /* 0x000fe20000000f00 */
[----:B------:R2:W5:Y:S01]  /*b370*/  LDL.LU R241, [R1+0x54] ;  /* 0x0000540001f17983 */ /* 0x0005620000300800 */
[----:B------:R-:W-:-:S02]  /*b380*/  MOV R49, R165 ;  /* 0x000000a500317202 */ /* 0x000fc40000000f00 */
[----:B------:R-:W-:Y:S01]  /*b390*/  MOV R48, R164 ;  /* 0x000000a400307202 */ /* 0x000fe20000000f00 */
[----:B------:R-:W-:Y:S01]  /*b3a0*/  HMMA.16816.F32 R116, R128, R4, R116 ;  /* 0x000000048074723c */ /* 0x000fe20000001874 */
[----:B------:R-:W-:Y:S01]  /*b3b0*/  FADD.FTZ R0, R50, R0 ;  /* 0x0000000032007221 */ /* 0x000fe20000010000 */
[----:B------:R2:W5:Y:S04]  /*b3c0*/  LDL.LU R240, [R1+0x50] ;  /* 0x0000500001f07983 */ /* 0x0005680000300800 */
[C---:B------:R-:W-:Y:S01]  /*b3d0*/  HMMA.16816.F32 R164, R124.reuse, R168, R64 ;  /* 0x000000a87ca4723c */ /* 0x040fe20000001840 */
[----:B------:R-:W-:Y:S01]  /*b3e0*/  FADD.FTZ R3, R48, R3 ;  /* 0x0000000330037221 */ /* 0x000fe20000010000 */
[----:B------:R-:W-:Y:S01]  /*b3f0*/  FADD.FTZ R2, R49, R2 ;  /* 0x0000000231027221 */ /* 0x000fe20000010000 */
[----:B------:R2:W5:Y:S04]  /*b400*/  LDL.LU R239, [R1+0x4c] ;  /* 0x00004c0001ef7983 */ /* 0x0005680000300800 */
[----:B------:R-:W-:Y:S01]  /*b410*/  MOV R67, R172 ;  /* 0x000000ac00437202 */ /* 0x000fe20000000f00 */
[----:B-1----:R-:W-:Y:S01]  /*b420*/  HMMA.16816.F32 R180, R124, R184, R180 ;  /* 0x000000b87cb4723c */ /* 0x002fe200000018b4 */
[----:B------:R-:W-:Y:S01]  /*b430*/  FADD.FTZ R5, R31, R2 ;  /* 0x000000021f057221 */ /* 0x000fe20000010000 */
[----:B------:R2:W5:Y:S02]  /*b440*/  LDL.LU R238, [R1+0x48] ;  /* 0x0000480001ee7983 */ /* 0x0005640000300800 */
[----:B------:R-:W-:-:S02]  /*b450*/  FADD.FTZ R4, R67, R19 ;  /* 0x0000001343047221 */ /* 0x000fc40000010000 */
[C---:B------:R-:W-:Y:S01]  /*b460*/  HMMA.16816.F32 R172, R124.reuse, R170, R60 ;  /* 0x000000aa7cac723c */ /* 0x040fe2000000183c */
[----:B------:R2:W5:Y:S04]  /*b470*/  LDL.LU R237, [R1+0x44] ;  /* 0x0000440001ed7983 */ /* 0x0005680000300800 */
[----:B------:R2:W5:Y:S01]  /*b480*/  LDL.LU R236, [R1+0x40] ;  /* 0x0000400001ec7983 */ /* 0x0005620000300800 */
        /* <DEDUP_REMOVED lines=66> */
[----:B------:R-:W-:Y:S01]  /*b8b0*/  @P0 IADD3 R0, R252, -0x3, RZ ;  /* 0xfffffffdfc000810 */ /* 0x000fe20007ffe0ff */
[----:B------:R2:W-:Y:S04]  /*b8c0*/  STL [R1+0x1c], R5 ;  /* 0x00001c0501007387 */ /* 0x0005e80000100800 */
[----:B------:R2:W-:Y:S04]  /*b8d0*/  STL [R1+0x18], R4 ;  /* 0x0000180401007387 */ /* 0x0005e80000100800 */
[----:B------:R2:W-:Y:S04]  /*b8e0*/  STL [R1+0x20], R3 ;  /* 0x0000200301007387 */ /* 0x0005e80000100800 */
[----:B------:R2:W-:Y:S04]  /*b8f0*/  @P0 STL [R1], R0 ;  /* 0x0000000001000387 */ /* 0x0005e80000100800 */
[----:B------:R2:W-:Y:S01]  /*b900*/  STL [R1+0x24], R2 ;  /* 0x0000240201007387 */ /* 0x0005e20000100800 */
[----:B------:R-:W-:-:S02]  /*b910*/  MOV R135, R137 ;  /* 0x0000008900877202 */ /* 0x000fc40000000f00 */
[----:B------:R-:W-:Y:S02]  /*b920*/  MOV R136, R138 ;  /* 0x0000008a00887202 */ /* 0x000fe40000000f00 */
[----:B------:R-:W-:Y:S02]  /*b930*/  MOV R133, R47 ;  /* 0x0000002f00857202 */ /* 0x000fe40000000f00 */
[----:B------:R-:W-:Y:S02]  /*b940*/  MOV R134, R132 ;  /* 0x0000008400867202 */ /* 0x000fe40000000f00 */
[----:B------:R-:W-:Y:S02]  /*b950*/  @P0 MOV R135, R137 ;  /* 0x0000008900870202 */ /* 0x000fe40000000f00 */
[----:B------:R-:W-:Y:S02]  /*b960*/  @P0 MOV R136, R138 ;  /* 0x0000008a00880202 */ /* 0x000fe40000000f00 */
[----:B------:R-:W-:-:S02]  /*b970*/  @P0 MOV R133, R47 ;  /* 0x0000002f00850202 */ /* 0x000fc40000000f00 */
[----:B------:R-:W-:Y:S01]  /*b980*/  @P0 MOV R134, R132 ;  /* 0x0000008400860202 */ /* 0x000fe20000000f00 */
[----:B------:R-:W-:Y:S06]  /*b990*/  @P0 BRA `(.L_x_30) ;  /* 0x00000000000c0947 */ /* 0x000fec0003800000 */
.L_x_28:
[----:B--2---:R-:W2:Y:S02]  /*b9a0*/  LDL.LU R0, [R1+0x4] ;  /* 0x0000040001007983 */ /* 0x004ea40000300800 */
[----:B--2---:R-:W-:-:S05]  /*b9b0*/  IADD3 R0, R0, -0x1, RZ ;  /* 0xffffffff00007810 */ /* 0x004fca0007ffe0ff */
[----:B------:R1:W-:Y:S02]  /*b9c0*/  STL [R1], R0 ;  /* 0x0000000001007387 */ /* 0x0003e40000100800 */
.L_x_30:
[----:B-12---:R-:W2:Y:S02]  /*b9d0*/  LDL R0, [R1] ;  /* 0x0000000001007983 */ /* 0x006ea40000100800 */
[----:B--2---:R-:W-:-:S13]  /*b9e0*/  ISETP.GE.AND P0, PT, R0, RZ, PT ;  /* 0x000000ff0000720c */ /* 0x004fda0003f06270 */
[----:B------:R-:W-:Y:S05]  /*b9f0*/  @!P0 BRA `(.L_x_31) ;  /* 0x0000005000088947 */ /* 0x000fea0003800000 */
[----:B------:R-:W2:Y:S01]  /*ba00*/  LDL.LU.64 R6, [R1+0x8] ;  /* 0x0000080001067983 */ /* 0x000ea20000300a00 */
[----:B------:R-:W-:Y:S01]  /*ba10*/  MOV R132, R135 ;  /* 0x0000008700847202 */ /* 0x000fe20000000f00 */
[----:B------:R-:W-:Y:S01]  /*ba20*/  IMAD.MOV.U32 R140, RZ, RZ, R133 ;  /* 0x000000ffff8c7224 */ /* 0x000fe200078e0085 */
[----:B------:R-:W-:Y:S01]  /*ba30*/  MOV R3, R136 ;  /* 0x0000008800037202 */ /* 0x000fe20000000f00 */
[----:B------:R-:W2:Y:S01]  /*ba40*/  LDL.LU.64 R4, [R1+0x10] ;  /* 0x0000100001047983 */ /* 0x000ea20000300a00 */
[----:B------:R-:W-:Y:S01]  /*ba50*/  MOV R139, R134 ;  /* 0x00000086008b7202 */ /* 0x000fe20000000f00 */
[----:B------:R-:W-:Y:S01]  /*ba60*/  ULDC UR5, c[0x0][0x39c] ;  /* 0x0000e70000057ab9 */ /* 0x000fe20000000800 */
[----:B------:R-:W-:Y:S01]  /*ba70*/  ULDC UR4, c[0x0][0x2ec] ;  /* 0x0000bb0000047ab9 */ /* 0x000fe20000000800 */
[----:B------:R-:W-:Y:S01]  /*ba80*/  ULDC.64 UR10, c[0x0][0x220] ;  /* 0x00008800000a7ab9 */ /* 0x000fe20000000a00 */
[----:B------:R-:W-:Y:S01]  /*ba90*/  ULDC.64 UR6, c[0x0][0x218] ;  /* 0x0000860000067ab9 */ /* 0x000fe20000000a00 */
[----:B------:R-:W-:Y:S01]  /*baa0*/  ULDC.64 UR8, c[0x0][0x248] ;  /* 0x0000920000087ab9 */ /* 0x000fe20000000a00 */
[----:B--2---:R-:W-:-:S05]  /*bab0*/  IMAD.MOV.U32 R5, RZ, RZ, R7 ;  /* 0x000000ffff057224 */ /* 0x004fca00078e0007 */
[----:B------:R1:W-:Y:S01]  /*bac0*/  STL.64 [R1+0x28], R4 ;  /* 0x0000280401007387 */ /* 0x0003e20000100a00 */
[----:B------:R-:W-:Y:S05]  /*bad0*/  BRA `(.L_x_32) ;  /* 0x00000000007c7947 */ /* 0x000fea0003800000 */
.L_x_34:
        /* <DEDUP_REMOVED lines=31> */
.L_x_32:
[----:B------:R-:W2:Y:S01]  /*bcd0*/  LDL R133, [R1] ;  /* 0x0000000001857983 */ /* 0x000ea20000100800 */
[----:B------:R-:W-:Y:S04]  /*bce0*/  DEPBAR.LE SB0, 0x0 ;  /* 0x000080000000791a */ /* 0x000fe80000000000 */
[----:B-1----:R-:W2:Y:S01]  /*bcf0*/  LDL.64 R4, [R1+0x28] ;  /* 0x0000280001047983 */ /* 0x002ea20000100a00 */
[----:B------:R-:W-:Y:S01]  /*bd00*/  BAR.SYNC.DEFER_BLOCKING 0x0 ;  /* 0x0000000000007b1d */ /* 0x000fe20000010000 */
[C---:B--2---:R-:W-:Y:S01]  /*bd10*/  IMAD.WIDE.U32 R4, R133.reuse, UR15, R4 ;  /* 0x0000000f85047c25 */ /* 0x044fe2000f8e0004 */
[----:B---3--:R-:W-:Y:S03]  /*bd20*/  SHF.R.S32.HI R2, RZ, 0x1f, R133 ;  /* 0x0000001fff027819 */ /* 0x008fe60000011485 */
[----:B------:R-:W-:Y:S01]  /*bd30*/  IMAD R0, R133, UR14, RZ ;  /* 0x0000000e85007c24 */ /* 0x000fe2000f8e02ff */
[----:B------:R-:W-:Y:S03]  /*bd40*/  LEA R8, P1, R4, UR10, 0x1 ;  /* 0x0000000a04087c11 */ /* 0x000fe6000f8208ff */
[----:B------:R-:W-:Y:S01]  /*bd50*/  IMAD R0, R2, UR15, R0 ;  /* 0x0000000f02007c24 */ /* 0x000fe2000f8e0200 */
[----:B------:R-:W-:Y:S04]  /*bd60*/  IADD3 R6, P0, R8, UR24, RZ ;  /* 0x0000001808067c10 */ /* 0x000fe8000ff1e0ff */
[----:B------:R-:W-:Y:S04]  /*bd70*/  IADD3 R0, R5, R0, RZ ;  /* 0x0000000005007210 */ /* 0x000fe80007ffe0ff */
        /* <DEDUP_REMOVED lines=8> */
[----:B------:R-:W-:Y:S04]  /*be00*/  IADD3.X R5, R7, UR12, RZ, P1, !PT ;  /* 0x0000000c07057c10 */ /* 0x000fe80008ffe4ff */
[----:B------:R-:W-:Y:S01]  /*be10*/  IADD3.X R11, R5, UR12, RZ, P0, !PT ;  /* 0x0000000c050b7c10 */ /* 0x000fe200087fe4ff */
[----:B------:R-:W-:Y:S01]  /*be20*/  LDGSTS.E.BYPASS.LTC128B.128 [R251+0xe000], desc[UR20][R8.64+0x80] ;  /* 0x0e00008008fb7fae */ /* 0x000fe2000b901d54 */
[----:B------:R-:W-:Y:S07]  /*be30*/  ISETP.GT.AND P0, PT, R133, RZ, PT ;  /* 0x000000ff8500720c */ /* 0x000fee0003f04270 */
[----:B------:R-:W-:Y:S08]  /*be40*/  LDGSTS.E.BYPASS.LTC128B.128 [R251+0xc800], desc[UR20][R6.64] ;  /* 0x0c80000006fb7fae */ /* 0x000ff0000b901d54 */
[----:B------:R-:W-:Y:S08]  /*be50*/  LDGSTS.E.BYPASS.LTC128B.128 [R251+0xe800], desc[UR20][R6.64+0x80] ;  /* 0x0e80008006fb7fae */ /* 0x000ff0000b901d54 */
[----:B------:R-:W-:Y:S08]  /*be60*/  LDGSTS.E.BYPASS.LTC128B.128 [R251+0xd000], desc[UR20][R4.64] ;  /* 0x0d00000004fb7fae */ /* 0x000ff0000b901d54 */
[----:B------:R1:W-:Y:S08]  /*be70*/  LDGSTS.E.BYPASS.LTC128B.128 [R251+0xf000], desc[UR20][R4.64+0x80] ;  /* 0x0f00008004fb7fae */ /* 0x0003f0000b901d54 */
[----:B------:R-:W-:Y:S08]  /*be80*/  LDGSTS.E.BYPASS.LTC128B.128 [R251+0xd800], desc[UR20][R10.64] ;  /* 0x0d8000000afb7fae */ /* 0x000ff0000b901d54 */
[----:B------:R2:W-:Y:S08]  /*be90*/  LDGSTS.E.BYPASS.LTC128B.128 [R251+0xf800], desc[UR20][R10.64+0x80] ;  /* 0x0f8000800afb7fae */ /* 0x0005f0000b901d54 */
[----:B------:R-:W-:Y:S08]  /*bea0*/  LDSM.16.M88.4 R64, [R239] ;  /* 0x00000000ef40783b */ /* 0x000ff00000000200 */
[----:B------:R-:W1:Y:S08]  /*beb0*/  LDSM.16.M88.4 R16, [R238] ;  /* 0x00000000ee10783b */ /* 0x000e700000000200 */
[----:B------:R-:W2:Y:S08]  /*bec0*/  LDSM.16.M88.4 R60, [R239+0x2000] ;  /* 0x00200000ef3c783b */ /* 0x000eb00000000200 */
[----:B------:R-:W3:Y:S08]  /*bed0*/  LDSM.16.M88.4 R32, [R238+0x800] ;  /* 0x00080000ee20783b */ /* 0x000ef00000000200 */
[----:B------:R-:W0:Y:S08]  /*bee0*/  LDGDEPBAR ;  /* 0x00000000000079af */ /* 0x000e300000000000 */
[----:B------:R-:W4:Y:S08]  /*bef0*/  LDSM.16.M88.4 R48, [R238+0x1000] ;  /* 0x00100000ee30783b */ /* 0x000f300000000200 */
[----:B------:R-:W4:Y:S01]  /*bf00*/  LDSM.16.M88.4 R208, [R238+0x1800] ;  /* 0x00180000eed0783b */ /* 0x000f220000000200 */
[-C--:B-1----:R-:W-:Y:S07]  /*bf10*/  HMMA.16816.F32 R4, R64, R16.reuse, RZ ;  /* 0x000000104004723c */ /* 0x082fee00000018ff */
[----:B------:R-:W-:Y:S01]  /*bf20*/  LDSM.16.M88.4 R212, [R240] ;  /* 0x00000000f0d4783b */ /* 0x000fe20000000200 */
[C---:B--2---:R-:W-:Y:S07]  /*bf30*/  HMMA.16816.F32 R8, R60.reuse, R16, RZ ;  /* 0x000000103c08723c */ /* 0x044fee00000018ff */
[----:B------:R-:W1:Y:S01]  /*bf40*/  LDSM.16.M88.4 R216, [R243] ;  /* 0x00000000f3d8783b */ /* 0x000e620000000200 */
[-C--:B------:R-:W-:Y:S06]  /*bf50*/  HMMA.16816.F32 R12, R60, R18.reuse, RZ ;  /* 0x000000123c0c723c */ /* 0x080fec00000018ff */
[C---:B------:R-:W-:Y:S01]  /*bf60*/  HMMA.16816.F32 R16, R64.reuse, R18, RZ ;  /* 0x000000124010723c */ /* 0x040fe200000018ff */
[----:B------:R-:W2:Y:S05]  /*bf70*/  LDSM.16.M88.4 R220, [R240+0x2000] ;  /* 0x00200000f0dc783b */ /* 0x000eaa0000000200 */
[-C--:B---3--:R-:W-:Y:S03]  /*bf80*/  HMMA.16816.F32 R20, R64, R32.reuse, RZ ;  /* 0x000000204014723c */ /* 0x088fe600000018ff */
[----:B------:R-:W-:Y:S03]  /*bf90*/  LDSM.16.M88.4 R224, [R249] ;  /* 0x00000000f9e0783b */ /* 0x000fe60000000200 */
[C---:B------:R-:W-:Y:S05]  /*bfa0*/  HMMA.16816.F32 R24, R60.reuse, R32, RZ ;  /* 0x000000203c18723c */ /* 0x040fea00000018ff */
[----:B------:R-:W-:Y:S01]  /*bfb0*/  LDSM.16.M88.4 R228, [R248] ;  /* 0x00000000f8e4783b */ /* 0x000fe20000000200 */
        /* <DEDUP_REMOVED lines=30> */
[----:B------:R-:W-:Y:S03]  /*c1a0*/  HMMA.16816.F32 R64, R212, R230, R64 ;  /* 0x000000e6d440723c */ /* 0x000fe60000001840 */
[----:B------:R-:W3:Y:S03]  /*c1b0*/  LDSM.16.M88.4 R212, [R237+0x800] ;  /* 0x00080000edd4783b */ /* 0x000ee60000000200 */
[-C--:B-1----:R-:W-:Y:S05]  /*c1c0*/  HMMA.16816.F32 R4, R208, R216.reuse, R4 ;  /* 0x000000d8d004723c */ /* 0x082fea0000001804 */
[----:B------:R-:W1:Y:S01]  /*c1d0*/  LDSM.16.M88.4 R228, [R237+0x1800] ;  /* 0x00180000ede4783b */ /* 0x000e620000000200 */
        /* <DEDUP_REMOVED lines=18> */
[----:B------:R-:W-:Y:S03]  /*c300*/  HMMA.16816.F32 R64, R208, R230, R64 ;  /* 0x000000e6d040723c */ /* 0x000fe60000001840 */
[----:B------:R-:W1:Y:S03]  /*c310*/  LDSM.16.M88.4 R208, [R236+0x800] ;  /* 0x00080000ecd0783b */ /* 0x000e660000000200 */
[-C--:B--2---:R-:W-:Y:S05]  /*c320*/  HMMA.16816.F32 R4, R212, R216.reuse, R4 ;  /* 0x000000d8d404723c */ /* 0x084fea0000001804 */
[----:B------:R-:W2:Y:S01]  /*c330*/  LDSM.16.M88.4 R228, [R236+0x1800] ;  /* 0x00180000ece4783b */ /* 0x000ea20000000200 */
        /* <DEDUP_REMOVED lines=18> */
[----:B------:R-:W-:Y:S03]  /*c460*/  HMMA.16816.F32 R64, R212, R230, R64 ;  /* 0x000000e6d440723c */ /* 0x000fe60000001840 */
[----:B------:R-:W2:Y:S03]  /*c470*/  LDSM.16.M88.4 R212, [R238+0x2800] ;  /* 0x00280000eed4783b */ /* 0x000ea60000000200 */
[-C--:B-1----:R-:W-:Y:S05]  /*c480*/  HMMA.16816.F32 R4, R208, R216.reuse, R4 ;  /* 0x000000d8d004723c */ /* 0x082fea0000001804 */
[----:B------:R-:W1:Y:S01]  /*c490*/  LDSM.16.M88.4 R228, [R238+0x3800] ;  /* 0x00380000eee4783b */ /* 0x000e620000000200 */
        /* <DEDUP_REMOVED lines=18> */
[----:B------:R-:W-:Y:S03]  /*c5c0*/  HMMA.16816.F32 R64, R208, R230, R64 ;  /* 0x000000e6d040723c */ /* 0x000fe60000001840 */
[----:B------:R-:W1:Y:S03]  /*c5d0*/  LDSM.16.M88.4 R208, [R246] ;  /* 0x00000000f6d0783b */ /* 0x000e660000000200 */
[-C--:B--2---:R-:W-:Y:S05]  /*c5e0*/  HMMA.16816.F32 R4, R212, R216.reuse, R4 ;  /* 0x000000d8d404723c */ /* 0x084fea0000001804 */
[----:B------:R-:W2:Y:S01]  /*c5f0*/  LDSM.16.M88.4 R228, [R244] ;  /* 0x00000000f4e4783b */ /* 0x000ea20000000200 */
        /* <DEDUP_REMOVED lines=17> */
[----:B------:R-:W2:Y:S05]  /*c710*/  LDSM.16.M88.4 R220, [R237+0x2800] ;  /* 0x00280000eddc783b */ /* 0x000eaa0000000200 */
[----:B------:R-:W-:Y:S03]  /*c720*/  HMMA.16816.F32 R64, R212, R230, R64 ;  /* 0x000000e6d440723c */ /* 0x000fe60000001840 */
[----:B------:R-:W4:Y:S03]  /*c730*/  LDSM.16.M88.4 R212, [R237+0x3000] ;  /* 0x00300000edd4783b */ /* 0x000f260000000200 */
[-C--:B-1----:R-:W-:Y:S05]  /*c740*/  HMMA.16816.F32 R4, R208, R216.reuse, R4 ;  /* 0x000000d8d004723c */ /* 0x082fea0000001804 */
[----:B------:R-:W1:Y:S01]  /*c750*/  LDSM.16.M88.4 R228, [R237+0x3800] ;  /* 0x00380000ede4783b */ /* 0x000e620000000200 */
        /* <DEDUP_REMOVED lines=9> */
[-C--:B----4-:R-:W-:Y:S06]  /*c7f0*/  HMMA.16816.F32 R36, R208, R212.reuse, R36 ;  /* 0x000000d4d024723c */ /* 0x090fec0000001824 */
[C---:B------:R-:W-:Y:S06]  /*c800*/  HMMA.16816.F32 R40, R224.reuse, R212, R40 ;  /* 0x000000d4e028723c */ /* 0x040fec0000001828 */
[-C--:B------:R-:W-:Y:S06]  /*c810*/  HMMA.16816.F32 R44, R224, R214.reuse, R44 ;  /* 0x000000d6e02c723c */ /* 0x080fec000000182c */
[C---:B------:R-:W-:Y:S01]  /*c820*/  HMMA.16816.F32 R48, R208.reuse, R214, R48 ;  /* 0x000000d6d030723c */ /* 0x040fe20000001830 */
[----:B------:R-:W3:Y:S05]  /*c830*/  LDSM.16.M88.4 R212, [R241+0x6000] ;  /* 0x00600000f1d4783b */ /* 0x000eea0000000200 */
[-C--:B-1----:R-:W-:Y:S06]  /*c840*/  HMMA.16816.F32 R52, R208, R228.reuse, R52 ;  /* 0x000000e4d034723c */ /* 0x082fec0000001834 */
[C---:B------:R-:W-:Y:S06]  /*c850*/  HMMA.16816.F32 R56, R224.reuse, R228, R56 ;  /* 0x000000e4e038723c */ /* 0x040fec0000001838 */
[-C--:B------:R-:W-:Y:S06]  /*c860*/  HMMA.16816.F32 R60, R224, R230.reuse, R60 ;  /* 0x000000e6e03c723c */ /* 0x080fec000000183c */
[----:B------:R-:W-:Y:S06]  /*c870*/  HMMA.16816.F32 R64, R208, R230, R64 ;  /* 0x000000e6d040723c */ /* 0x000fec0000001840 */
[-C--:B--2---:R-:W-:Y:S06]  /*c880*/  HMMA.16816.F32 R4, R216, R220.reuse, R4 ;  /* 0x000000dcd804723c */ /* 0x084fec0000001804 */
[C---:B---3--:R-:W-:Y:S06]  /*c890*/  HMMA.16816.F32 R8, R212.reuse, R220, R8 ;  /* 0x000000dcd408723c */ /* 0x048fec0000001808 */
[-C--:B------:R-:W-:Y:S06]  /*c8a0*/  HMMA.16816.F32 R12, R212, R222.reuse, R12 ;  /* 0x000000ded40c723c */ /* 0x080fec000000180c */
[C---:B------:R-:W-:Y:S06]  /*c8b0*/  HMMA.16816.F32 R16, R216.reuse, R222, R16 ;  /* 0x000000ded810723c */ /* 0x040fec0000001810 */
[----:B------:R-:W-:Y:S01]  /*c8c0*/  FMUL.FTZ R4, R4, UR5 ;  /* 0x0000000504047c20 */ /* 0x000fe20008410000 */
[----:B------:R-:W-:Y:S01]  /*c8d0*/  FMUL.FTZ R6, R6, UR5 ;  /* 0x0000000506067c20 */ /* 0x000fe20008410000 */
[----:B------:R-:W-:Y:S03]  /*c8e0*/  FMUL.FTZ R5, R5, UR5 ;  /* 0x0000000505057c20 */ /* 0x000fe60008410000 */
[----:B------:R-:W-:Y:S01]  /*c8f0*/  FMUL.FTZ R209, R7, UR5 ;  /* 0x0000000507d17c20 */ /* 0x000fe20008410000 */
[----:B------:R-:W1:Y:S01]  /*c900*/  MUFU.TANH R142, R4 ;  /* 0x00000004008e7308 */ /* 0x000e620000002400 */
[----:B------:R-:W-:Y:S01]  /*c910*/  FMUL.FTZ R8, R8, UR5 ;  /* 0x0000000508087c20 */ /* 0x000fe20008410000 */
[----:B------:R-:W-:Y:S01]  /*c920*/  FMUL.FTZ R10, R10, UR5 ;  /* 0x000000050a0a7c20 */ /* 0x000fe20008410000 */
[----:B------:R-:W-:Y:S01]  /*c930*/  FMUL.FTZ R9, R9, UR5 ;  /* 0x0000000509097c20 */ /* 0x000fe20008410000 */
[----:B------:R-:W-:Y:S06]  /*c940*/  FMUL.FTZ R11, R11, UR5 ;  /* 0x000000050b0b7c20 */ /* 0x000fec0008410000 */
[----:B------:R-:W-:Y:S01]  /*c950*/  MUFU.TANH R143, R6 ;  /* 0x00000006008f7308 */ /* 0x000fe20000002400 */
[----:B------:R-:W-:Y:S01]  /*c960*/  FMUL.FTZ R15, R15, UR5 ;  /* 0x000000050f0f7c20 */ /* 0x000fe20008410000 */
[----:B------:R-:W-:Y:S01]  /*c970*/  FMUL.FTZ R14, R14, UR5 ;  /* 0x000000050e0e7c20 */ /* 0x000fe20008410000 */
[----:B------:R-:W-:Y:S01]  /*c980*/  FMUL.FTZ R12, R12, UR5 ;  /* 0x000000050c0c7c20 */ /* 0x000fe20008410000 */
[----:B------:R-:W-:Y:S01]  /*c990*/  FMUL.FTZ R13, R13, UR5 ;  /* 0x000000050d0d7c20 */ /* 0x000fe20008410000 */
[----:B------:R-:W-:Y:S05]  /*c9a0*/  FMUL.FTZ R16, R16, UR5 ;  /* 0x0000000510107c20 */ /* 0x000fea0008410000 */
[----:B------:R2:W-:Y:S01]  /*c9b0*/  MUFU.TANH R210, R5 ;  /* 0x0000000500d27308 */ /* 0x0005e20000002400 */
[----:B------:R-:W-:Y:S09]  /*c9c0*/  FMUL.FTZ R18, R18, UR5 ;  /* 0x0000000512127c20 */ /* 0x000ff20008410000 */
[----:B------:R-:W-:Y:S10]  /*c9d0*/  MUFU.TANH R211, R8 ;  /* 0x0000000800d37308 */ /* 0x000ff40000002400 */
[----:B------:R-:W-:Y:S01]  /*c9e0*/  MUFU.TANH R220, R10 ;  /* 0x0000000a00dc7308 */ /* 0x000fe20000002400 */
[----:B--2---:R-:W2:Y:S09]  /*c9f0*/  LDSM.16.M88.4 R4, [R236+0x2800] ;  /* 0x00280000ec04783b */ /* 0x004eb20000000200 */
[----:B------:R-:W-:Y:S10]  /*ca00*/  MUFU.TANH R226, R9 ;  /* 0x0000000900e27308 */ /* 0x000ff40000002400 */
[----:B------:R3:W-:Y:S10]  /*ca10*/  MUFU.TANH R223, R11 ;  /* 0x0000000b00df7308 */ /* 0x0007f40000002400 */
[----:B------:R4:W-:Y:S10]  /*ca20*/  MUFU.TANH R221, R15 ;  /* 0x0000000f00dd7308 */ /* 0x0009f40000002400 */
[----:B------:R1:W-:Y:S01]  /*ca30*/  MUFU.TANH R141, R16 ;  /* 0x00000010008d7308 */ /* 0x0003e20000002400 */
[----:B---3--:R-:W3:Y:S09]  /*ca40*/  LDSM.16.M88.4 R8, [R236+0x3000] ;  /* 0x00300000ec08783b */ /* 0x008ef20000000200 */
[----:B------:R-:W-:Y:S01]  /*ca50*/  MUFU.TANH R225, R14 ;  /* 0x0000000e00e17308 */ /* 0x000fe20000002400 */
[-C--:B--2---:R-:W-:Y:S03]  /*ca60*/  HMMA.16816.F32 R20, R216, R4.reuse, R20 ;  /* 0x00000004d814723c */ /* 0x084fe60000001814 */
[----:B----4-:R-:W-:Y:S03]  /*ca70*/  FMUL.FTZ R15, R19, UR5 ;  /* 0x00000005130f7c20 */ /* 0x010fe60008410000 */
[C---:B------:R-:W-:Y:S03]  /*ca80*/  HMMA.16816.F32 R24, R212.reuse, R4, R24 ;  /* 0x00000004d418723c */ /* 0x040fe60000001818 */
[----:B------:R-:W-:Y:S02]  /*ca90*/  MUFU.TANH R209, R209 ;  /* 0x000000d100d17308 */ /* 0x000fe40000002400 */
[----:B-1----:R-:W-:Y:S01]  /*caa0*/  FMUL.FTZ R16, R17, UR5 ;  /* 0x0000000511107c20 */ /* 0x002fe20008410000 */
[-C--:B------:R-:W-:Y:S07]  /*cab0*/  HMMA.16816.F32 R28, R212, R6.reuse, R28 ;  /* 0x00000006d41c723c */ /* 0x080fee000000181c */
[----:B------:R-:W-:Y:S01]  /*cac0*/  MUFU.TANH R18, R18 ;  /* 0x0000001200127308 */ /* 0x000fe20000002400 */
[C---:B------:R-:W-:Y:S01]  /*cad0*/  HMMA.16816.F32 R32, R216.reuse, R6, R32 ;  /* 0x00000006d820723c */ /* 0x040fe20000001820 */
[----:B------:R-:W1:Y:S01]  /*cae0*/  LDSM.16.M88.4 R4, [R236+0x3800] ;  /* 0x00380000ec04783b */ /* 0x000e620000000200 */
[----:B------:R-:W-:Y:S07]  /*caf0*/  DEPBAR.LE SB0, 0x0 ;  /* 0x000080000000791a */ /* 0x000fee0000000000 */
[----:B------:R-:W-:Y:S02]  /*cb00*/  MUFU.TANH R222, R12 ;  /* 0x0000000c00de7308 */ /* 0x000fe40000002400 */
[----:B------:R-:W-:Y:S01]  /*cb10*/  FMUL.FTZ R20, R20, UR5 ;  /* 0x0000000514147c20 */ /* 0x000fe20008410000 */
[----:B------:R-:W-:Y:S01]  /*cb20*/  FMUL.FTZ R22, R22, UR5 ;  /* 0x0000000516167c20 */ /* 0x000fe20008410000 */
[----:B------:R-:W-:Y:S01]  /*cb30*/  FMUL.FTZ R23, R23, UR5 ;  /* 0x0000000517177c20 */ /* 0x000fe20008410000 */
[----:B------:R-:W-:Y:S01]  /*cb40*/  FMUL.FTZ R24, R24, UR5 ;  /* 0x0000000518187c20 */ /* 0x000fe20008410000 */
[----:B------:R-:W-:Y:S04]  /*cb50*/  FMUL.FTZ R21, R21, UR5 ;  /* 0x0000000515157c20 */ /* 0x000fe80008410000 */
[----:B------:R-:W2:Y:S01]  /*cb60*/  MUFU.TANH R2, R20 ;  /* 0x0000001400027308 */ /* 0x000ea20000002400 */
[----:B------:R-:W-:Y:S01]  /*cb70*/  BAR.SYNC.DEFER_BLOCKING 0x0 ;  /* 0x0000000000007b1d */ /* 0x000fe20000010000 */
[-C--:B---3--:R-:W-:Y:S05]  /*cb80*/  HMMA.16816.F32 R36, R216, R8.reuse, R36 ;  /* 0x00000008d824723c */ /* 0x088fea0000001824 */
[----:B------:R-:W-:Y:S03]  /*cb90*/  FMUL.FTZ R31, R31, UR5 ;  /* 0x000000051f1f7c20 */ /* 0x000fe60008410000 */
[----:B------:R-:W-:Y:S01]  /*cba0*/  MUFU.TANH R16, R16 ;  /* 0x0000001000107308 */ /* 0x000fe20000002400 */
[C---:B------:R-:W-:Y:S04]  /*cbb0*/  HMMA.16816.F32 R40, R212.reuse, R8, R40 ;  /* 0x00000008d428723c */ /* 0x040fe80000001828 */
[----:B------:R-:W-:Y:S01]  /*cbc0*/  FMUL.FTZ R35, R35, UR5 ;  /* 0x0000000523237c20 */ /* 0x000fe20008410000 */
[----:B------:R-:W-:Y:S01]  /*cbd0*/  FMUL.FTZ R30, R30, UR5 ;  /* 0x000000051e1e7c20 */ /* 0x000fe20008410000 */
[-C--:B------:R-:W-:Y:S03]  /*cbe0*/  HMMA.16816.F32 R44, R212, R10.reuse, R44 ;  /* 0x0000000ad42c723c */ /* 0x080fe6000000182c */
[----:B------:R-:W3:Y:S02]  /*cbf0*/  MUFU.TANH R0, R31 ;  /* 0x0000001f00007308 */ /* 0x000ee40000002400 */
[----:B------:R-:W-:Y:S01]  /*cc00*/  FMUL.FTZ R32, R32, UR5 ;  /* 0x0000000520207c20 */ /* 0x000fe20008410000 */
[C---:B------:R-:W-:Y:S07]  /*cc10*/  HMMA.16816.F32 R48, R216.reuse, R10, R48 ;  /* 0x0000000ad830723c */ /* 0x040fee0000001830 */
[----:B------:R-:W-:Y:S01]  /*cc20*/  MUFU.TANH R14, R35 ;  /* 0x00000023000e7308 */ /* 0x000fe20000002400 */
[----:B------:R-:W-:Y:S01]  /*cc30*/  FMUL.FTZ R36, R36, UR5 ;  /* 0x0000000524247c20 */ /* 0x000fe20008410000 */
[-C--:B-1----:R-:W-:Y:S08]  /*cc40*/  HMMA.16816.F32 R52, R216, R4.reuse, R52 ;  /* 0x00000004d834723c */ /* 0x082ff00000001834 */
[----:B------:R-:W-:Y:S01]  /*cc50*/  MUFU.TANH R137, R30 ;  /* 0x0000001e00897308 */ /* 0x000fe20000002400 */
[C---:B------:R-:W-:Y:S04]  /*cc60*/  HMMA.16816.F32 R56, R212.reuse, R4, R56 ;  /* 0x00000004d438723c */ /* 0x040fe80000001838 */
[----:B------:R-:W-:Y:S02]  /*cc70*/  FMUL.FTZ R40, R40, UR5 ;  /* 0x0000000528287c20 */ /* 0x000fe40008410000 */
[-C--:B------:R-:W-:Y:S03]  /*cc80*/  HMMA.16816.F32 R60, R212, R6.reuse, R60 ;  /* 0x00000006d43c723c */ /* 0x080fe6000000183c */
[----:B------:R-:W-:Y:S02]  /*cc90*/  MUFU.TANH R138, R36 ;  /* 0x00000024008a7308 */ /* 0x000fe40000002400 */
[----:B------:R-:W-:Y:S01]  /*cca0*/  FMUL.FTZ R42, R42, UR5 ;  /* 0x000000052a2a7c20 */ /* 0x000fe20008410000 */
[----:B------:R-:W-:Y:S01]  /*ccb0*/  FMUL.FTZ R48, R48, UR5 ;  /* 0x0000000530307c20 */ /* 0x000fe20008410000 */
[----:B------:R-:W-:Y:S06]  /*ccc0*/  HMMA.16816.F32 R64, R216, R6, R64 ;  /* 0x00000006d840723c */ /* 0x000fec0000001840 */
[----:B------:R2:W-:Y:S01]  /*ccd0*/  MUFU.TANH R19, R40 ;  /* 0x0000002800137308 */ /* 0x0005e20000002400 */
[----:B------:R-:W-:Y:S01]  /*cce0*/  FMUL.FTZ R41, R41, UR5 ;  /* 0x0000000529297c20 */ /* 0x000fe20008410000 */
[----:B------:R-:W-:Y:S03]  /*ccf0*/  FMUL.FTZ R44, R44, UR5 ;  /* 0x000000052c2c7c20 */ /* 0x000fe60008410000 */
[----:B------:R-:W-:Y:S01]  /*cd00*/  FMUL.FTZ R46, R46, UR5 ;  /* 0x000000052e2e7c20 */ /* 0x000fe20008410000 */
[----:B------:R-:W-:Y:S01]  /*cd10*/  FMUL.FTZ R49, R49, UR5 ;  /* 0x0000000531317c20 */ /* 0x000fe20008410000 */
[----:B------:R-:W-:Y:S03]  /*cd20*/  FMUL.FTZ R50, R50, UR5 ;  /* 0x0000000532327c20 */ /* 0x000fe60008410000 */
[----:B------:R-:W-:Y:S01]  /*cd30*/  MUFU.TANH R35, R48 ;  /* 0x0000003000237308 */ /* 0x000fe20000002400 */
[----:B------:R-:W-:Y:S01]  /*cd40*/  FMUL.FTZ R57, R57, UR5 ;  /* 0x0000000539397c20 */ /* 0x000fe20008410000 */
[----:B------:R-:W-:Y:S01]  /*cd50*/  FMUL.FTZ R58, R58, UR5 ;  /* 0x000000053a3a7c20 */ /* 0x000fe20008410000 */
[----:B------:R-:W-:Y:S01]  /*cd60*/  FMUL.FTZ R59, R59, UR5 ;  /* 0x000000053b3b7c20 */ /* 0x000fe20008410000 */
[----:B------:R-:W-:Y:S01]  /*cd70*/  FMNMX.FTZ R4, R142, R3, !PT ;  /* 0x000000038e047209 */ /* 0x000fe20007810000 */
[----:B------:R-:W-:Y:S01]  /*cd80*/  FMUL.FTZ R26, R26, UR5 ;  /* 0x000000051a1a7c20 */ /* 0x000fe20008410000 */
[----:B------:R-:W-:Y:S01]  /*cd90*/  FMUL.FTZ R27, R27, UR5 ;  /* 0x000000051b1b7c20 */ /* 0x000fe20008410000 */
[----:B------:R-:W-:Y:S03]  /*cda0*/  FMUL.FTZ R60, R60, UR5 ;  /* 0x000000053c3c7c20 */ /* 0x000fe60008410000 */
[----:B------:R3:W-:Y:S01]  /*cdb0*/  MUFU.TANH R218, R57 ;  /* 0x0000003900da7308 */ /* 0x0007e20000002400 */
[----:B--2---:R-:W-:Y:S02]  /*cdc0*/  IMAD.MOV.U32 R40, RZ, RZ, R2 ;  /* 0x000000ffff287224 */ /* 0x004fe400078e0002 */
[----:B------:R-:W-:Y:S01]  /*cdd0*/  FMUL.FTZ R61, R61, UR5 ;  /* 0x000000053d3d7c20 */ /* 0x000fe20008410000 */
[----:B------:R-:W-:Y:S01]  /*cde0*/  FMUL.FTZ R62, R62, UR5 ;  /* 0x000000053e3e7c20 */ /* 0x000fe20008410000 */
[----:B------:R-:W-:Y:S01]  /*cdf0*/  FMUL.FTZ R25, R25, UR5 ;  /* 0x0000000519197c20 */ /* 0x000fe20008410000 */
[----:B------:R-:W-:Y:S01]  /*ce00*/  FMNMX.FTZ R5, R211, R139, !PT ;  /* 0x0000008bd3057209 */ /* 0x000fe20007810000 */
[----:B------:R-:W-:Y:S01]  /*ce10*/  FMUL.FTZ R28, R28, UR5 ;  /* 0x000000051c1c7c20 */ /* 0x000fe20008410000 */
[----:B------:R-:W-:Y:S02]  /*ce20*/  FMUL.FTZ R33, R33, UR5 ;  /* 0x0000000521217c20 */ /* 0x000fe40008410000 */
[----:B------:R-:W1:Y:S01]  /*ce30*/  MUFU.TANH R2, R42 ;  /* 0x0000002a00027308 */ /* 0x000e620000002400 */
[----:B------:R-:W-:Y:S01]  /*ce40*/  FMNMX.FTZ R7, R210, R4, !PT ;  /* 0x00000004d2077209 */ /* 0x000fe20007810000 */
[----:B------:R-:W-:Y:S01]  /*ce50*/  FMUL.FTZ R43, R43, UR5 ;  /* 0x000000052b2b7c20 */ /* 0x000fe20008410000 */
[----:B------:R-:W-:Y:S01]  /*ce60*/  FMNMX.FTZ R6, R220, R140, !PT ;  /* 0x0000008cdc067209 */ /* 0x000fe20007810000 */
[----:B------:R-:W-:Y:S01]  /*ce70*/  FMUL.FTZ R45, R45, UR5 ;  /* 0x000000052d2d7c20 */ /* 0x000fe20008410000 */
[----:B------:R-:W-:Y:S01]  /*ce80*/  FMUL.FTZ R34, R34, UR5 ;  /* 0x0000000522227c20 */ /* 0x000fe20008410000 */
[----:B------:R-:W-:Y:S01]  /*ce90*/  FMUL.FTZ R39, R39, UR5 ;  /* 0x0000000527277c20 */ /* 0x000fe20008410000 */
[----:B------:R-:W-:Y:S03]  /*cea0*/  FMUL.FTZ R51, R51, UR5 ;  /* 0x0000000533337c20 */ /* 0x000fe60008410000 */
[----:B------:R1:W-:Y:S01]  /*ceb0*/  MUFU.TANH R217, R60 ;  /* 0x0000003c00d97308 */ /* 0x0003e20000002400 */
[----:B---3--:R-:W-:Y:S02]  /*cec0*/  IMAD.MOV.U32 R57, RZ, RZ, R0 ;  /* 0x000000ffff397224 */ /* 0x008fe400078e0000 */
[----:B------:R-:W-:Y:S01]  /*ced0*/  FMUL.FTZ R0, R63, UR5 ;  /* 0x000000053f007c20 */ /* 0x000fe20008410000 */
[----:B------:R-:W-:Y:S01]  /*cee0*/  FMNMX.FTZ R7, R141, R7, !PT ;  /* 0x000000078d077209 */ /* 0x000fe20007810000 */
[----:B------:R-:W-:Y:S01]  /*cef0*/  FMUL.FTZ R38, R38, UR5 ;  /* 0x0000000526267c20 */ /* 0x000fe20008410000 */
[----:B------:R-:W-:Y:S01]  /*cf00*/  FMUL.FTZ R37, R37, UR5 ;  /* 0x0000000525257c20 */ /* 0x000fe20008410000 */
[----:B------:R-:W-:Y:S01]  /*cf10*/  FMUL.FTZ R56, R56, UR5 ;  /* 0x0000000538387c20 */ /* 0x000fe20008410000 */
[----:B------:R-:W-:Y:S02]  /*cf20*/  FMNMX.FTZ R7, R16, R7, !PT ;  /* 0x0000000710077209 */ /* 0x000fe40007810000 */
[----:B------:R2:W-:Y:S01]  /*cf30*/  MUFU.TANH R48, R58 ;  /* 0x0000003a00307308 */ /* 0x0005e20000002400 */
[----:B------:R-:W-:Y:S01]  /*cf40*/  FMUL.FTZ R29, R29, UR5 ;  /* 0x000000051d1d7c20 */ /* 0x000fe20008410000 */
[----:B------:R-:W-:Y:S01]  /*cf50*/  FMUL.FTZ R52, R52, UR5 ;  /* 0x0000000534347c20 */ /* 0x000fe20008410000 */
[----:B------:R-:W-:Y:S01]  /*cf60*/  FMUL.FTZ R47, R47, UR5 ;  /* 0x000000052f2f7c20 */ /* 0x000fe20008410000 */
[----:B------:R-:W-:Y:S01]  /*cf70*/  FMUL.FTZ R54, R54, UR5 ;  /* 0x0000000536367c20 */ /* 0x000fe20008410000 */
[----:B------:R-:W-:Y:S01]  /*cf80*/  FMUL.FTZ R53, R53, UR5 ;  /* 0x0000000535357c20 */ /* 0x000fe20008410000 */
[----:B------:R-:W-:Y:S01]  /*cf90*/  FMUL.FTZ R55, R55, UR5 ;  /* 0x0000000537377c20 */ /* 0x000fe20008410000 */
[----:B------:R-:W-:Y:S03]  /*cfa0*/  FMUL.FTZ R64, R64, UR5 ;  /* 0x0000000540407c20 */ /* 0x000fe60008410000 */
[----:B------:R3:W-:Y:S01]  /*cfb0*/  MUFU.TANH R20, R59 ;  /* 0x0000003b00147308 */ /* 0x0007e20000002400 */
[----:B-1----:R-:W-:Y:S01]  /*cfc0*/  IMAD.MOV.U32 R60, RZ, RZ, R2 ;  /* 0x000000ffff3c7224 */ /* 0x002fe200078e0002 */
[----:B------:R-:W-:Y:S01]  /*cfd0*/  FMNMX.FTZ R2, R143, R132, !PT ;  /* 0x000000848f027209 */ /* 0x000fe20007810000 */
[----:B------:R-:W-:Y:S01]  /*cfe0*/  FMUL.FTZ R66, R66, UR5 ;  /* 0x0000000542427c20 */ /* 0x000fe20008410000 */
[----:B------:R-:W-:Y:S01]  /*cff0*/  FMUL.FTZ R65, R65, UR5 ;  /* 0x0000000541417c20 */ /* 0x000fe20008410000 */
[----:B------:R-:W-:Y:S01]  /*d000*/  FMUL.FTZ R67, R67, UR5 ;  /* 0x0000000543437c20 */ /* 0x000fe20008410000 */
[----:B------:R-:W-:Y:S04]  /*d010*/  FMNMX.FTZ R4, R209, R2, !PT ;  /* 0x00000002d1047209 */ /* 0x000fe80007810000 */
[----:B------:R-:W1:Y:S01]  /*d020*/  MUFU.TANH R224, R13 ;  /* 0x0000000d00e07308 */ /* 0x000e620000002400 */
[----:B--2---:R-:W-:Y:S02]  /*d030*/  MOV R58, R138 ;  /* 0x0000008a003a7202 */ /* 0x004fe40000000f00 */
[----:B------:R-:W-:Y:S02]  /*d040*/  FMNMX.FTZ R2, R226, R5, !PT ;  /* 0x00000005e2027209 */ /* 0x000fe40007810000 */
[----:B------:R-:W-:Y:S02]  /*d050*/  FMNMX.FTZ R5, R223, R6, !PT ;  /* 0x00000006df057209 */ /* 0x000fe40007810000 */
[----:B------:R-:W-:Y:S03]  /*d060*/  FMNMX.FTZ R6, R18, R4, !PT ;  /* 0x0000000412067209 */ /* 0x000fe60007810000 */
[----:B------:R-:W-:Y:S01]  /*d070*/  MUFU.TANH R13, R24 ;  /* 0x00000018000d7308 */ /* 0x000fe20000002400 */
[----:B---3--:R-:W-:Y:S01]  /*d080*/  IMAD.MOV.U32 R59, RZ, RZ, R137 ;  /* 0x000000ffff3b7224 */ /* 0x008fe200078e0089 */
[----:B------:R-:W-:Y:S02]  /*d090*/  FMNMX.FTZ R4, R222, R2, !PT ;  /* 0x00000002de047209 */ /* 0x000fe40007810000 */
[----:B------:R-:W-:Y:S06]  /*d0a0*/  FMNMX.FTZ R2, R225, R5, !PT ;  /* 0x00000005e1027209 */ /* 0x000fec0007810000 */
[----:B------:R-:W2:Y:S01]  /*d0b0*/  MUFU.TANH R15, R15 ;  /* 0x0000000f000f7308 */ /* 0x000ea20000002400 */
[----:B-1----:R-:W-:Y:S09]  /*d0c0*/  FMNMX.FTZ R4, R224, R4, !PT ;  /* 0x00000004e0047209 */ /* 0x002ff20007810000 */
[----:B------:R1:W-:Y:S10]  /*d0d0*/  MUFU.TANH R24, R41 ;  /* 0x0000002900187308 */ /* 0x0003f40000002400 */
[----:B------:R-:W3:Y:S01]  /*d0e0*/  MUFU.TANH R12, R22 ;  /* 0x00000016000c7308 */ /* 0x000ee20000002400 */
[----:B--2---:R-:W-:Y:S02]  /*d0f0*/  FMNMX.FTZ R5, R15, R6, !PT ;  /* 0x000000060f057209 */ /* 0x004fe40007810000 */
[----:B------:R-:W-:Y:S07]  /*d100*/  FMNMX.FTZ R6, R40, R7, !PT ;  /* 0x0000000728067209 */ /* 0x000fee0007810000 */
[----:B------:R3:W2:Y:S01]  /*d110*/  MUFU.TANH R10, R44 ;  /* 0x0000002c000a7308 */ /* 0x0006a20000002400 */
[----:B-1----:R-:W-:Y:S09]  /*d120*/  MOV R41, R13 ;  /* 0x0000000d00297202 */ /* 0x002ff20000000f00 */
[----:B------:R-:W-:Y:S10]  /*d130*/  MUFU.TANH R227, R32 ;  /* 0x0000002000e37308 */ /* 0x000ff40000002400 */
[----:B------:R-:W1:Y:S01]  /*d140*/  MUFU.TANH R8, R49 ;  /* 0x0000003100087308 */ /* 0x000e620000002400 */
[----:B---3--:R-:W-:Y:S02]  /*d150*/  MOV R44, R12 ;  /* 0x0000000c002c7202 */ /* 0x008fe40000000f00 */
[----:B--2---:R-:W-:Y:S02]  /*d160*/  MOV R63, R10 ;  /* 0x0000000a003f7202 */ /* 0x004fe40000000f00 */
[----:B------:R-:W-:Y:S05]  /*d170*/  FMNMX.FTZ R5, R44, R5, !PT ;  /* 0x000000052c057209 */ /* 0x000fea0007810000 */
[----:B------:R1:W-:Y:S10]  /*d180*/  MUFU.TANH R216, R61 ;  /* 0x0000003d00d87308 */ /* 0x0003f40000002400 */
[----:B------:R-:W-:Y:S10]  /*d190*/  MUFU.TANH R32, R46 ;  /* 0x0000002e00207308 */ /* 0x000ff40000002400 */
[----:B------:R-:W2:Y:S01]  /*d1a0*/  MUFU.TANH R231, R23 ;  /* 0x0000001700e77308 */ /* 0x000ea20000002400 */
[----:B-1----:R-:W-:Y:S02]  /*d1b0*/  MOV R61, R8 ;  /* 0x00000008003d7202 */ /* 0x002fe40000000f00 */
[----:B------:R-:W-:Y:S02]  /*d1c0*/  FMNMX.FTZ R8, R221, R2, !PT ;  /* 0x00000002dd087209 */ /* 0x000fe40007810000 */
[----:B------:R-:W-:Y:S05]  /*d1d0*/  FMNMX.FTZ R2, R41, R4, !PT ;  /* 0x0000000429027209 */ /* 0x000fea0007810000 */
[----:B------:R2:W-:Y:S10]  /*d1e0*/  MUFU.TANH R46, R50 ;  /* 0x00000032002e7308 */ /* 0x0005f40000002400 */
[----:B------:R-:W1:Y:S10]  /*d1f0*/  MUFU.TANH R252, R21 ;  /* 0x0000001500fc7308 */ /* 0x000e740000002400 */
[----:B------:R-:W-:Y:S01]  /*d200*/  MUFU.TANH R17, R26 ;  /* 0x0000001a00117308 */ /* 0x000fe20000002400 */
[----:B--2---:R-:W-:Y:S05]  /*d210*/  IMAD.MOV.U32 R50, RZ, RZ, R231 ;  /* 0x000000ffff327224 */ /* 0x004fea00078e00e7 */
[----:B------:R-:W-:Y:S04]  /*d220*/  FMNMX.FTZ R5, R50, R5, !PT ;  /* 0x0000000532057209 */ /* 0x000fe80007810000 */
[----:B------:R-:W2:Y:S01]  /*d230*/  MUFU.TANH R134, R27 ;  /* 0x0000001b00867308 */ /* 0x000ea20000002400 */
[----:B-1----:R-:W-:Y:S04]  /*d240*/  FMNMX.FTZ R4, R252, R6, !PT ;  /* 0x00000006fc047209 */ /* 0x002fe80007810000 */
[----:B------:R-:W-:Y:S05]  /*d250*/  FMNMX.FTZ R4, R227, R4, !PT ;  /* 0x00000004e3047209 */ /* 0x000fea0007810000 */
[----:B------:R2:W-:Y:S10]  /*d260*/  MUFU.TANH R138, R62 ;  /* 0x0000003e008a7308 */ /* 0x0005f40000002400 */
[----:B------:R1:W-:Y:S10]  /*d270*/  MUFU.TANH R137, R0 ;  /* 0x0000000000897308 */ /* 0x0003f40000002400 */
[----:B------:R-:W3:Y:S01]  /*d280*/  MUFU.TANH R135, R28 ;  /* 0x0000001c00877308 */ /* 0x000ee20000002400 */
[----:B--2---:R-:W-:Y:S09]  /*d290*/  MOV R62, R134 ;  /* 0x00000086003e7202 */ /* 0x004ff20000000f00 */
[----:B------:R3:W2:Y:S01]  /*d2a0*/  MUFU.TANH R230, R33 ;  /* 0x0000002100e67308 */ /* 0x0006a20000002400 */
[----:B-1----:R-:W-:Y:S04]  /*d2b0*/  FMNMX.FTZ R0, R17, R8, !PT ;  /* 0x0000000811007209 */ /* 0x002fe80007810000 */
[----:B------:R-:W-:Y:S05]  /*d2c0*/  FMNMX.FTZ R0, R62, R0, !PT ;  /* 0x000000003e007209 */ /* 0x000fea0007810000 */
[----:B------:R-:W1:Y:S10]  /*d2d0*/  MUFU.TANH R25, R25 ;  /* 0x0000001900197308 */ /* 0x000e740000002400 */
[----:B------:R4:W-:Y:S01]  /*d2e0*/  MUFU.TANH R31, R43 ;  /* 0x0000002b001f7308 */ /* 0x0009e20000002400 */
[----:B---3--:R-:W-:Y:S01]  /*d2f0*/  IMAD.MOV.U32 R33, RZ, RZ, R135 ;  /* 0x000000ffff217224 */ /* 0x008fe200078e0087 */
[----:B--2---:R-:W-:Y:S04]  /*d300*/  FMNMX.FTZ R4, R230, R4, !PT ;  /* 0x00000004e6047209 */ /* 0x004fe80007810000 */
[----:B------:R-:W-:Y:S04]  /*d310*/  FMNMX.FTZ R4, R58, R4, !PT ;  /* 0x000000043a047209 */ /* 0x000fe80007810000 */
[----:B------:R-:W2:Y:S01]  /*d320*/  MUFU.TANH R26, R34 ;  /* 0x00000022001a7308 */ /* 0x000ea20000002400 */
[----:B-1----:R-:W-:Y:S09]  /*d330*/  FMNMX.FTZ R6, R25, R2, !PT ;  /* 0x0000000219067209 */ /* 0x002ff20007810000 */
[----:B------:R-:W-:Y:S01]  /*d340*/  MUFU.TANH R30, R45 ;  /* 0x0000002d001e7308 */ /* 0x000fe20000002400 */
[----:B----4-:R-:W-:Y:S09]  /*d350*/  IMAD.MOV.U32 R43, RZ, RZ, R14 ;  /* 0x000000ffff2b7224 */ /* 0x010ff200078e000e */
[----:B------:R-:W1:Y:S01]  /*d360*/  MUFU.TANH R229, R39 ;  /* 0x0000002700e57308 */ /* 0x000e620000002400 */
[----:B--2---:R-:W-:Y:S02]  /*d370*/  FMNMX.FTZ R2, R26, R5, !PT ;  /* 0x000000051a027209 */ /* 0x004fe40007810000 */
[----:B------:R-:W-:Y:S02]  /*d380*/  FMNMX.FTZ R5, R33, R6, !PT ;  /* 0x0000000621057209 */ /* 0x000fe40007810000 */
[----:B------:R-:W-:Y:S02]  /*d390*/  FMNMX.FTZ R6, R59, R0, !PT ;  /* 0x000000003b067209 */ /* 0x000fe40007810000 */
[----:B------:R-:W-:Y:S03]  /*d3a0*/  FMNMX.FTZ R0, R43, R2, !PT ;  /* 0x000000022b007209 */ /* 0x000fe60007810000 */
[----:B------:R1:W-:Y:S10]  /*d3b0*/  MUFU.TANH R45, R51 ;  /* 0x00000033002d7308 */ /* 0x0003f40000002400 */
[----:B------:R-:W-:Y:S10]  /*d3c0*/  MUFU.TANH R208, R38 ;  /* 0x0000002600d07308 */ /* 0x000ff40000002400 */
[----:B------:R-:W2:Y:S01]  /*d3d0*/  MUFU.TANH R228, R37 ;  /* 0x0000002500e47308 */ /* 0x000ea20000002400 */
[----:B-1----:R-:W-:Y:S09]  /*d3e0*/  IMAD.MOV.U32 R51, RZ, RZ, R229 ;  /* 0x000000ffff337224 */ /* 0x002ff200078e00e5 */
[----:B------:R1:W-:Y:S10]  /*d3f0*/  MUFU.TANH R219, R56 ;  /* 0x0000003800db7308 */ /* 0x0003f40000002400 */
[----:B------:R-:W3:Y:S01]  /*d400*/  MUFU.TANH R136, R29 ;  /* 0x0000001d00887308 */ /* 0x000ee20000002400 */
[----:B--2---:R-:W-:Y:S04]  /*d410*/  MOV R49, R228 ;  /* 0x000000e400317202 */ /* 0x004fe80000000f00 */
[----:B------:R-:W-:Y:S05]  /*d420*/  FMNMX.FTZ R4, R49, R4, !PT ;  /* 0x0000000431047209 */ /* 0x000fea0007810000 */
[----:B------:R-:W2:Y:S01]  /*d430*/  MUFU.TANH R229, R52 ;  /* 0x0000003400e57308 */ /* 0x000ea20000002400 */
[----:B-1----:R-:W-:Y:S02]  /*d440*/  MOV R56, R208 ;  /* 0x000000d000387202 */ /* 0x002fe40000000f00 */
[----:B------:R-:W-:Y:S02]  /*d450*/  FMNMX.FTZ R4, R35, R4, !PT ;  /* 0x0000000423047209 */ /* 0x000fe40007810000 */
[----:B------:R-:W-:Y:S02]  /*d460*/  FMNMX.FTZ R2, R56, R0, !PT ;  /* 0x0000000038027209 */ /* 0x000fe40007810000 */
[----:B------:R-:W-:Y:S03]  /*d470*/  FMNMX.FTZ R0, R57, R6, !PT ;  /* 0x0000000639007209 */ /* 0x000fe60007810000 */
[----:B------:R-:W-:Y:S01]  /*d480*/  MUFU.TANH R42, R47 ;  /* 0x0000002f002a7308 */ /* 0x000fe20000002400 */
[----:B---3--:R-:W-:Y:S02]  /*d490*/  MOV R34, R136 ;  /* 0x0000008800227202 */ /* 0x008fe40000000f00 */
[----:B------:R-:W-:Y:S02]  /*d4a0*/  FMNMX.FTZ R2, R51, R2, !PT ;  /* 0x0000000233027209 */ /* 0x000fe40007810000 */
[----:B------:R-:W-:Y:S02]  /*d4b0*/  FMNMX.FTZ R5, R34, R5, !PT ;  /* 0x0000000522057209 */ /* 0x000fe40007810000 */
[----:B------:R-:W-:Y:S03]  /*d4c0*/  FMNMX.FTZ R0, R60, R0, !PT ;  /* 0x000000003c007209 */ /* 0x000fe60007810000 */
[----:B------:R-:W1:Y:S01]  /*d4d0*/  MUFU.TANH R47, R54 ;  /* 0x00000036002f7308 */ /* 0x000e620000002400 */
[----:B------:R-:W-:Y:S02]  /*d4e0*/  FMNMX.FTZ R5, R19, R5, !PT ;  /* 0x0000000513057209 */ /* 0x000fe40007810000 */
[----:B------:R-:W-:Y:S02]  /*d4f0*/  FMNMX.FTZ R2, R46, R2, !PT ;  /* 0x000000022e027209 */ /* 0x000fe40007810000 */
[----:B------:R-:W-:Y:S02]  /*d500*/  FMNMX.FTZ R4, R61, R4, !PT ;  /* 0x000000043d047209 */ /* 0x000fe40007810000 */
[----:B------:R-:W-:Y:S03]  /*d510*/  FMNMX.FTZ R6, R31, R0, !PT ;  /* 0x000000001f067209 */ /* 0x000fe60007810000 */
[----:B------:R-:W3:Y:S01]  /*d520*/  MUFU.TANH R228, R53 ;  /* 0x0000003500e47308 */ /* 0x000ee20000002400 */
[----:B------:R-:W-:Y:S02]  /*d530*/  FMNMX.FTZ R5, R24, R5, !PT ;  /* 0x0000000518057209 */ /* 0x000fe40007810000 */
[----:B------:R-:W-:Y:S02]  /*d540*/  FMNMX.FTZ R0, R45, R2, !PT ;  /* 0x000000022d007209 */ /* 0x000fe40007810000 */
[----:B--2---:R-:W-:Y:S02]  /*d550*/  FMNMX.FTZ R4, R229, R4, !PT ;  /* 0x00000004e5047209 */ /* 0x004fe40007810000 */
[----:B------:R-:W-:Y:S03]  /*d560*/  FMNMX.FTZ R2, R63, R5, !PT ;  /* 0x000000053f027209 */ /* 0x000fe60007810000 */
[----:B------:R-:W2:Y:S01]  /*d570*/  MUFU.TANH R231, R55 ;  /* 0x0000003700e77308 */ /* 0x000ea20000002400 */
[----:B-1----:R-:W-:Y:S02]  /*d580*/  FMNMX.FTZ R0, R47, R0, !PT ;  /* 0x000000002f007209 */ /* 0x002fe40007810000 */
[----:B------:R-:W-:Y:S02]  /*d590*/  FMNMX.FTZ R5, R32, R6, !PT ;  /* 0x0000000620057209 */ /* 0x000fe40007810000 */
[----:B------:R-:W-:Y:S02]  /*d5a0*/  FMNMX.FTZ R2, R30, R2, !PT ;  /* 0x000000021e027209 */ /* 0x000fe40007810000 */
[----:B------:R-:W-:Y:S03]  /*d5b0*/  FMNMX.FTZ R14, R42, R5, !PT ;  /* 0x000000052a0e7209 */ /* 0x000fe60007810000 */
[----:B------:R-:W1:Y:S01]  /*d5c0*/  MUFU.TANH R214, R64 ;  /* 0x0000004000d67308 */ /* 0x000e620000002400 */
[----:B---3--:R-:W-:Y:S02]  /*d5d0*/  FMNMX.FTZ R4, R228, R4, !PT ;  /* 0x00000004e4047209 */ /* 0x008fe40007810000 */
[----:B------:R-:W-:Y:S07]  /*d5e0*/  FMNMX.FTZ R12, R219, R2, !PT ;  /* 0x00000002db0c7209 */ /* 0x000fee0007810000 */
[----:B------:R-:W3:Y:S01]  /*d5f0*/  MUFU.TANH R215, R66 ;  /* 0x0000004200d77308 */ /* 0x000ee20000002400 */
[----:B--2---:R-:W-:Y:S09]  /*d600*/  FMNMX.FTZ R0, R231, R0, !PT ;  /* 0x00000000e7007209 */ /* 0x004ff20007810000 */
[----:B------:R-:W2:Y:S01]  /*d610*/  MUFU.TANH R212, R65 ;  /* 0x0000004100d47308 */ /* 0x000ea20000002400 */
[----:B-1----:R-:W-:Y:S09]  /*d620*/  FMNMX.FTZ R136, R214, R4, !PT ;  /* 0x00000004d6887209 */ /* 0x002ff20007810000 */
[----:B------:R1:W4:Y:S01]  /*d630*/  MUFU.TANH R213, R67 ;  /* 0x0000004300d57308 */ /* 0x0003220000002400 */
[----:B---3--:R-:W-:Y:S02]  /*d640*/  FMNMX.FTZ R13, R215, R0, !PT ;  /* 0x00000000d70d7209 */ /* 0x008fe40007810000 */
[----:B--2---:R-:W-:Y:S01]  /*d650*/  FMNMX.FTZ R136, R212, R136, !PT ;  /* 0x00000088d4887209 */ /* 0x004fe20007810000 */
[----:B------:R-:W-:Y:S06]  /*d660*/  @P0 BRA `(.L_x_34) ;  /* 0xffffffe4001c0947 */ /* 0x000fec000383ffff */
.L_x_33:
[----:B------:R-:W-:Y:S01]  /*d670*/  STL [R1+0x7c], R251 ;  /* 0x00007cfb01007387 */ /* 0x000fe20000100800 */
[----:B--2-4-:R-:W-:Y:S02]  /*d680*/  FMNMX.FTZ R5, R213, R13, !PT ;  /* 0x0000000dd5057209 */ /* 0x014fe40007810000 */
[----:B------:R-:W-:Y:S01]  /*d690*/  FMNMX.FTZ R2, R218, R12, !PT ;  /* 0x0000000cda027209 */ /* 0x000fe20007810000 */
[----:B------:R-:W-:Y:S01]  /*d6a0*/  STL [R1+0x78], R250 ;  /* 0x000078fa01007387 */ /* 0x000fe20000100800 */
[----:B------:R-:W-:Y:S02]  /*d6b0*/  FMNMX.FTZ R0, R48, R14, !PT ;  /* 0x0000000e30007209 */ /* 0x000fe40007810000 */
[----:B------:R-:W-:Y:S01]  /*d6c0*/  FMNMX.FTZ R2, R217, R2, !PT ;  /* 0x00000002d9027209 */ /* 0x000fe20007810000 */
[----:B------:R-:W-:Y:S03]  /*d6d0*/  STL [R1+0x74], R249 ;  /* 0x000074f901007387 */ /* 0x000fe60000100800 */
[----:B------:R-:W-:Y:S01]  /*d6e0*/  FMNMX.FTZ R4, R216, R2, !PT ;  /* 0x00000002d8047209 */ /* 0x000fe20007810000 */
[----:B------:R-:W-:Y:S04]  /*d6f0*/  STL [R1+0x70], R248 ;  /* 0x000070f801007387 */ /* 0x000fe80000100800 */
[----:B------:R-:W-:Y:S04]  /*d700*/  STL [R1+0x6c], R247 ;  /* 0x00006cf701007387 */ /* 0x000fe80000100800 */
[----:B------:R-:W-:Y:S04]  /*d710*/  STL [R1+0x68], R246 ;  /* 0x000068f601007387 */ /* 0x000fe80000100800 */
[----:B------:R-:W-:Y:S04]  /*d720*/  STL [R1+0x64], R245 ;  /* 0x000064f501007387 */ /* 0x000fe80000100800 */
[----:B------:R2:W-:Y:S04]  /*d730*/  STL [R1+0x60], R244 ;  /* 0x000060f401007387 */ /* 0x0005e80000100800 */
[----:B------:R3:W-:Y:S04]  /*d740*/  STL [R1+0x5c], R243 ;  /* 0x00005cf301007387 */ /* 0x0007e80000100800 */
[----:B------:R4:W-:Y:S04]  /*d750*/  STL [R1+0x58], R242 ;  /* 0x000058f201007387 */ /* 0x0009e80000100800 */
[----:B------:R1:W-:Y:S04]  /*d760*/  STL [R1+0x54], R241 ;  /* 0x000054f101007387 */ /* 0x0003e80000100800 */
[----:B------:R1:W-:Y:S04]  /*d770*/  STL [R1+0x50], R240 ;  /* 0x000050f001007387 */ /* 0x0003e80000100800 */
[----:B------:R1:W-:Y:S04]  /*d780*/  STL [R1+0x4c], R239 ;  /* 0x00004cef01007387 */ /* 0x0003e80000100800 */
[----:B------:R1:W-:Y:S01]  /*d790*/  STL [R1+0x48], R238 ;  /* 0x000048ee01007387 */ /* 0x0003e20000100800 */
[----:B--2---:R-:W-:Y:S03]  /*d7a0*/  MOV R244, R25 ;  /* 0x0000001900f47202 */ /* 0x004fe60000000f00 */
[----:B------:R2:W-:Y:S01]  /*d7b0*/  STL [R1+0x44], R237 ;  /* 0x000044ed01007387 */ /* 0x0005e20000100800 */
[----:B---3--:R-:W-:Y:S03]  /*d7c0*/  MOV R243, R42 ;  /* 0x0000002a00f37202 */ /* 0x008fe60000000f00 */
[----:B------:R-:W3:Y:S01]  /*d7d0*/  SHFL.BFLY PT, R6, R136, 0x2, 0x1f ;  /* 0x0c401f0088067f89 */ /* 0x000ee200000e0000 */
[----:B----4-:R-:W-:Y:S07]  /*d7e0*/  MOV R242, R19 ;  /* 0x0000001300f27202 */ /* 0x010fee0000000f00 */
[----:B------:R-:W4:Y:S01]  /*d7f0*/  SHFL.BFLY PT, R7, R5, 0x2, 0x1f ;  /* 0x0c401f0005077f89 */ /* 0x000f2200000e0000 */
[----:B-1----:R-:W-:Y:S07]  /*d800*/  MOV R241, R41 ;  /* 0x0000002900f17202 */ /* 0x002fee0000000f00 */
[----:B------:R-:W1:Y:S01]  /*d810*/  SHFL.BFLY PT, R134, R4, 0x2, 0x1f ;  /* 0x0c401f0004867f89 */ /* 0x000e6200000e0000 */
[----:B------:R-:W-:Y:S07]  /*d820*/  MOV R240, R26 ;  /* 0x0000001a00f07202 */ /* 0x000fee0000000f00 */
[----:B------:R3:W-:Y:S01]  /*d830*/  STL [R1+0x40], R236 ;  /* 0x000040ec01007387 */ /* 0x0007e20000100800 */
[----:B------:R-:W-:Y:S03]  /*d840*/  MOV R239, R46 ;  /* 0x0000002e00ef7202 */ /* 0x000fe60000000f00 */
[----:B------:R-:W-:Y:S01]  /*d850*/  LDSM.16.MT88.4 R36, [R233+0xc000] ;  /* 0x00c00000e924783b */ /* 0x000fe20000004200 */
[----:B------:R-:W-:Y:S02]  /*d860*/  MOV R238, R24 ;  /* 0x0000001800ee7202 */ /* 0x000fe40000000f00 */
[----:B--2---:R-:W-:Y:S05]  /*d870*/  MOV R237, R20 ;  /* 0x0000001400ed7202 */ /* 0x004fea0000000f00 */
[----:B------:R-:W-:Y:S01]  /*d880*/  LDSM.16.MT88.4 R20, [R232+0xc000] ;  /* 0x00c00000e814783b */ /* 0x000fe20000004200 */
[----:B------:R-:W-:Y:S04]  /*d890*/  FMNMX.FTZ R0, R237, R0, !PT ;  /* 0x00000000ed007209 */ /* 0x000fe80007810000 */
[----:B------:R-:W-:Y:S03]  /*d8a0*/  FMNMX.FTZ R0, R138, R0, !PT ;  /* 0x000000008a007209 */ /* 0x000fe60007810000 */
[----:B------:R-:W-:Y:S01]  /*d8b0*/  LDSM.16.MT88.4 R52, [R235+0xc000] ;  /* 0x00c00000eb34783b */ /* 0x000fe20000004200 */
[----:B------:R-:W-:Y:S02]  /*d8c0*/  FMNMX.FTZ R0, R137, R0, !PT ;  /* 0x0000000089007209 */ /* 0x000fe40007810000 */
[----:B---3--:R-:W-:Y:S05]  /*d8d0*/  MOV R236, R45 ;  /* 0x0000002d00ec7202 */ /* 0x008fea0000000f00 */
[----:B------:R-:W2:Y:S01]  /*d8e0*/  SHFL.BFLY PT, R2, R0, 0x2, 0x1f ;  /* 0x0c401f0000027f89 */ /* 0x000ea200000e0000 */
[----:B------:R-:W-:Y:S02]  /*d8f0*/  FMNMX.FTZ R136, R136, R6, !PT ;  /* 0x0000000688887209 */ /* 0x000fe40007810000 */
[----:B----4-:R-:W-:Y:S02]  /*d900*/  FMNMX.FTZ R5, R5, R7, !PT ;  /* 0x0000000705057209 */ /* 0x010fe40007810000 */
[----:B-1----:R-:W-:Y:S03]  /*d910*/  FMNMX.FTZ R134, R4, R134, !PT ;  /* 0x0000008604867209 */ /* 0x002fe60007810000 */
[----:B------:R-:W1:Y:S08]  /*d920*/  SHFL.BFLY PT, R6, R136, 0x1, 0x1f ;  /* 0x0c201f0088067f89 */ /* 0x000e7000000e0000 */
[----:B------:R-:W3:Y:S08]  /*d930*/  SHFL.BFLY PT, R135, R5, 0x1, 0x1f ;  /* 0x0c201f0005877f89 */ /* 0x000ef000000e0000 */
[----:B------:R-:W4:Y:S01]  /*d940*/  SHFL.BFLY PT, R7, R134, 0x1, 0x1f ;  /* 0x0c201f0086077f89 */ /* 0x000f2200000e0000 */
[----:B--2---:R-:W-:Y:S07]  /*d950*/  FMNMX.FTZ R2, R0, R2, !PT ;  /* 0x0000000200027209 */ /* 0x004fee0007810000 */
[----:B------:R-:W2:Y:S01]  /*d960*/  SHFL.BFLY PT, R4, R2, 0x1, 0x1f ;  /* 0x0c201f0002047f89 */ /* 0x000ea200000e0000 */
[----:B-1----:R-:W-:Y:S02]  /*d970*/  FMNMX.FTZ R136, R136, R6, !PT ;  /* 0x0000000688887209 */ /* 0x002fe40007810000 */
[----:B---3--:R-:W-:Y:S03]  /*d980*/  FMNMX.FTZ R135, R5, R135, !PT ;  /* 0x0000008705877209 */ /* 0x008fe60007810000 */
[C---:B------:R-:W-:Y:S01]  /*d990*/  FADD.FTZ R0, -R136.reuse, R3 ;  /* 0x0000000388007221 */ /* 0x040fe20000010100 */
[----:B------:R-:W-:Y:S01]  /*d9a0*/  FSETP.NEU.FTZ.AND P1, PT, R136, -INF , PT ;  /* 0xff8000008800780b */ /* 0x000fe20003f3d000 */
[----:B------:R-:W-:Y:S01]  /*d9b0*/  STL [R1+0x80], R136 ;  /* 0x0000808801007387 */ /* 0x000fe20000100800 */
[----:B----4-:R-:W-:Y:S01]  /*d9c0*/  FMNMX.FTZ R134, R134, R7, !PT ;  /* 0x0000000786867209 */ /* 0x010fe20007810000 */
[----:B------:R-:W-:Y:S01]  /*d9d0*/  FMUL.FTZ R3, R0, UR4 ;  /* 0x0000000400037c20 */ /* 0x000fe20008410000 */
[C---:B------:R-:W-:Y:S01]  /*d9e0*/  FADD.FTZ R0, -R135.reuse, R132 ;  /* 0x0000008487007221 */ /* 0x040fe20000010100 */
[----:B------:R1:W-:Y:S01]  /*d9f0*/  STL [R1+0x84], R135 ;  /* 0x0000848701007387 */ /* 0x0003e20000100800 */
[----:B------:R-:W-:Y:S01]  /*da00*/  FMUL.FTZ R208, R135, UR4 ;  /* 0x0000000487d07c20 */ /* 0x000fe20008410000 */
[----:B------:R3:W4:Y:S01]  /*da10*/  MUFU.EX2 R132, R3 ;  /* 0x0000000300847308 */ /* 0x0007220000000800 */
[----:B--2---:R-:W-:Y:S01]  /*da20*/  FMNMX.FTZ R133, R2, R4, !PT ;  /* 0x0000000402857209 */ /* 0x004fe20007810000 */
[----:B---3--:R-:W-:Y:S01]  /*da30*/  FMUL.FTZ R3, R0, UR4 ;  /* 0x0000000400037c20 */ /* 0x008fe20008410000 */
[----:B------:R-:W-:Y:S01]  /*da40*/  FADD.FTZ R0, -R134, R139 ;  /* 0x0000008b86007221 */ /* 0x000fe20000010100 */
[----:B------:R-:W-:Y:S01]  /*da50*/  FMUL.FTZ R139, R136, UR4 ;  /* 0x00000004888b7c20 */ /* 0x000fe20008410000 */
[C---:B----4-:R-:W-:Y:S01]  /*da60*/  FMUL.FTZ R65, R132.reuse, R201 ;  /* 0x000000c984417220 */ /* 0x050fe20000410000 */
[----:B------:R-:W-:Y:S01]  /*da70*/  FMUL.FTZ R64, R132, R200 ;  /* 0x000000c884407220 */ /* 0x000fe20000410000 */
[----:B------:R-:W-:Y:S01]  /*da80*/  FMUL.FTZ R2, R0, UR4 ;  /* 0x0000000400027c20 */ /* 0x000fe20008410000 */
[----:B------:R-:W-:Y:S01]  /*da90*/  FADD.FTZ R0, -R133, R140 ;  /* 0x0000008c85007221 */ /* 0x000fe20000010100 */
[----:B------:R-:W-:Y:S01]  /*daa0*/  FSEL R139, R139, RZ, P1 ;  /* 0x000000ff8b8b7208 */ /* 0x000fe20000800000 */
[----:B------:R-:W2:Y:S01]  /*dab0*/  MUFU.EX2 R3, R3 ;  /* 0x0000000300037308 */ /* 0x000ea20000000800 */
[----:B------:R-:W-:Y:S01]  /*dac0*/  FSETP.NEU.FTZ.AND P1, PT, R135, -INF , PT ;  /* 0xff8000008700780b */ /* 0x000fe20003f3d000 */
[----:B------:R-:W-:Y:S01]  /*dad0*/  FMUL.FTZ R0, R0, UR4 ;  /* 0x0000000400007c20 */ /* 0x000fe20008410000 */
[----:B------:R-:W-:Y:S01]  /*dae0*/  FMUL.FTZ R68, R132, R68 ;  /* 0x0000004484447220 */ /* 0x000fe20000410000 */
[--C-:B------:R-:W-:Y:S01]  /*daf0*/  FFMA.FTZ R4, R142, UR4, -R139.reuse ;  /* 0x000000048e047c23 */ /* 0x100fe2000801088b */
[----:B------:R-:W-:Y:S01]  /*db00*/  FSEL R208, R208, RZ, P1 ;  /* 0x000000ffd0d07208 */ /* 0x000fe20000800000 */
[----:B------:R-:W-:Y:S01]  /*db10*/  FMUL.FTZ R69, R132, R69 ;  /* 0x0000004584457220 */ /* 0x000fe20000410000 */
[----:B------:R-:W-:Y:S03]  /*db20*/  FSETP.NEU.FTZ.AND P1, PT, R134, -INF , PT ;  /* 0xff8000008600780b */ /* 0x000fe60003f3d000 */
[----:B------:R3:W-:Y:S01]  /*db30*/  MUFU.EX2 R8, R4 ;  /* 0x0000000400087308 */ /* 0x0007e20000000800 */
[C---:B------:R-:W-:Y:S01]  /*db40*/  FMUL.FTZ R80, R132.reuse, R80 ;  /* 0x0000005084507220 */ /* 0x040fe20000410000 */
[--C-:B------:R-:W-:Y:S01]  /*db50*/  FFMA.FTZ R6, R15, UR4, -R208.reuse ;  /* 0x000000040f067c23 */ /* 0x100fe200080108d0 */
[C---:B------:R-:W-:Y:S01]  /*db60*/  FMUL.FTZ R81, R132.reuse, R81 ;  /* 0x0000005184517220 */ /* 0x040fe20000410000 */
[C---:B------:R-:W-:Y:S01]  /*db70*/  FMUL.FTZ R84, R132.reuse, R84 ;  /* 0x0000005484547220 */ /* 0x040fe20000410000 */
[C---:B------:R-:W-:Y:S01]  /*db80*/  FMUL.FTZ R85, R132.reuse, R85 ;  /* 0x0000005584557220 */ /* 0x040fe20000410000 */
[C---:B------:R-:W-:Y:S01]  /*db90*/  FMUL.FTZ R96, R132.reuse, R96 ;  /* 0x0000006084607220 */ /* 0x040fe20000410000 */
[----:B------:R-:W-:Y:S03]  /*dba0*/  FMUL.FTZ R97, R132, R97 ;  /* 0x0000006184617220 */ /* 0x000fe60000410000 */
[----:B------:R4:W-:Y:S01]  /*dbb0*/  MUFU.EX2 R246, R6 ;  /* 0x0000000600f67308 */ /* 0x0009e20000000800 */
[C---:B--2---:R-:W-:Y:S01]  /*dbc0*/  FMUL.FTZ R7, R3.reuse, R151 ;  /* 0x0000009703077220 */ /* 0x044fe20000410000 */
[C---:B------:R-:W-:Y:S01]  /*dbd0*/  FMUL.FTZ R19, R3.reuse, R155 ;  /* 0x0000009b03137220 */ /* 0x040fe20000410000 */
[C---:B------:R-:W-:Y:S01]  /*dbe0*/  FMUL.FTZ R66, R3.reuse, R202 ;  /* 0x000000ca03427220 */ /* 0x040fe20000410000 */
[C---:B------:R-:W-:Y:S01]  /*dbf0*/  FMUL.FTZ R67, R3.reuse, R203 ;  /* 0x000000cb03437220 */ /* 0x040fe20000410000 */
[C---:B------:R-:W-:Y:S01]  /*dc00*/  FMUL.FTZ R70, R3.reuse, R70 ;  /* 0x0000004603467220 */ /* 0x040fe20000410000 */
[C---:B------:R-:W-:Y:S01]  /*dc10*/  FMUL.FTZ R71, R3.reuse, R71 ;  /* 0x0000004703477220 */ /* 0x040fe20000410000 */
[----:B------:R-:W-:Y:S03]  /*dc20*/  FMUL.FTZ R82, R3, R82 ;  /* 0x0000005203527220 */ /* 0x000fe60000410000 */
[----:B------:R-:W2:Y:S01]  /*dc30*/  MUFU.EX2 R2, R2 ;  /* 0x0000000200027308 */ /* 0x000ea20000000800 */
[----:B---3--:R-:W-:Y:S01]  /*dc40*/  FFMA.FTZ R4, R210, UR4, -R139 ;  /* 0x00000004d2047c23 */ /* 0x008fe2000801088b */
[----:B------:R-:W-:Y:S01]  /*dc50*/  FMUL.FTZ R210, R133, UR4 ;  /* 0x0000000485d27c20 */ /* 0x000fe20008410000 */
[C---:B------:R-:W-:Y:S01]  /*dc60*/  FMUL.FTZ R83, R3.reuse, R83 ;  /* 0x0000005303537220 */ /* 0x040fe20000410000 */
[C---:B------:R-:W-:Y:S01]  /*dc70*/  FMUL.FTZ R86, R3.reuse, R86 ;  /* 0x0000005603567220 */ /* 0x040fe20000410000 */
[C---:B------:R-:W-:Y:S01]  /*dc80*/  FMUL.FTZ R87, R3.reuse, R87 ;  /* 0x0000005703577220 */ /* 0x040fe20000410000 */
[C---:B------:R-:W-:Y:S01]  /*dc90*/  FMUL.FTZ R98, R3.reuse, R98 ;  /* 0x0000006203627220 */ /* 0x040fe20000410000 */
[C---:B------:R-:W-:Y:S03]  /*dca0*/  FMUL.FTZ R99, R3.reuse, R99 ;  /* 0x0000006303637220 */ /* 0x040fe60000410000 */
[----:B-1----:R1:W-:Y:S01]  /*dcb0*/  MUFU.EX2 R135, R4 ;  /* 0x0000000400877308 */ /* 0x0023e20000000800 */
[C---:B----4-:R-:W-:Y:S01]  /*dcc0*/  FMUL.FTZ R6, R3.reuse, R150 ;  /* 0x0000009603067220 */ /* 0x050fe20000410000 */
[C---:B------:R-:W-:Y:S01]  /*dcd0*/  FMUL.FTZ R100, R132.reuse, R100 ;  /* 0x0000006484647220 */ /* 0x040fe20000410000 */
[C---:B------:R-:W-:Y:S01]  /*dce0*/  FMUL.FTZ R101, R132.reuse, R101 ;  /* 0x0000006584657220 */ /* 0x040fe20000410000 */
[C---:B------:R-:W-:Y:S01]  /*dcf0*/  FMUL.FTZ R102, R3.reuse, R102 ;  /* 0x0000006603667220 */ /* 0x040fe20000410000 */
[C---:B------:R-:W-:Y:S01]  /*dd00*/  FMUL.FTZ R103, R3.reuse, R103 ;  /* 0x0000006703677220 */ /* 0x040fe20000410000 */
[C---:B------:R-:W-:Y:S01]  /*dd10*/  FMUL.FTZ R112, R132.reuse, R112 ;  /* 0x0000007084707220 */ /* 0x040fe20000410000 */
[----:B------:R-:W-:Y:S03]  /*dd20*/  FMUL.FTZ R113, R132, R113 ;  /* 0x0000007184717220 */ /* 0x000fe60000410000 */
[----:B------:R-:W3:Y:S01]  /*dd30*/  MUFU.EX2 R0, R0 ;  /* 0x0000000000007308 */ /* 0x000ee20000000800 */
[C---:B--2---:R-:W-:Y:S01]  /*dd40*/  FMUL.FTZ R13, R2.reuse, R157 ;  /* 0x0000009d020d7220 */ /* 0x044fe20000410000 */
[C---:B------:R-:W-:Y:S01]  /*dd50*/  FMUL.FTZ R24, R2.reuse, R164 ;  /* 0x000000a402187220 */ /* 0x040fe20000410000 */
[C---:B------:R-:W-:Y:S01]  /*dd60*/  FMUL.FTZ R25, R2.reuse, R165 ;  /* 0x000000a502197220 */ /* 0x040fe20000410000 */
[----:B------:R-:W-:Y:S01]  /*dd70*/  MOV R164, R30 ;  /* 0x0000001e00a47202 */ /* 0x000fe20000000f00 */
[C---:B------:R-:W-:Y:S01]  /*dd80*/  FMUL.FTZ R28, R2.reuse, R172 ;  /* 0x000000ac021c7220 */ /* 0x040fe20000410000 */
[C---:B------:R-:W-:Y:S01]  /*dd90*/  FMUL.FTZ R29, R2.reuse, R173 ;  /* 0x000000ad021d7220 */ /* 0x040fe20000410000 */
[----:B------:R-:W-:Y:S01]  /*dda0*/  MOV R165, R35 ;  /* 0x0000002300a57202 */ /* 0x000fe20000000f00 */
[----:B------:R-:W-:Y:S01]  /*ddb0*/  FMUL.FTZ R35, R3, R171 ;  /* 0x000000ab03237220 */ /* 0x000fe20000410000 */
[--C-:B-1----:R-:W-:Y:S01]  /*ddc0*/  FFMA.FTZ R4, R143, UR4, -R208.reuse ;  /* 0x000000048f047c23 */ /* 0x102fe200080108d0 */
[----:B------:R-:W-:Y:S01]  /*ddd0*/  MOV R172, R43 ;  /* 0x0000002b00ac7202 */ /* 0x000fe20000000f00 */
[C---:B------:R-:W-:Y:S01]  /*dde0*/  FMUL.FTZ R41, R2.reuse, R181 ;  /* 0x000000b502297220 */ /* 0x040fe20000410000 */
[----:B------:R-:W-:Y:S01]  /*ddf0*/  FMUL.FTZ R45, R2, R189 ;  /* 0x000000bd022d7220 */ /* 0x000fe20000410000 */
[----:B------:R1:W2:Y:S01]  /*de00*/  MUFU.EX2 R9, R4 ;  /* 0x0000000400097308 */ /* 0x0002a20000000800 */
[----:B------:R-:W-:Y:S01]  /*de10*/  MOV R171, R50 ;  /* 0x0000003200ab7202 */ /* 0x000fe20000000f00 */
[C---:B------:R-:W-:Y:S01]  /*de20*/  FMUL.FTZ R50, R3.reuse, R186 ;  /* 0x000000ba03327220 */ /* 0x040fe20000410000 */
[----:B------:R-:W-:Y:S01]  /*de30*/  MOV R157, R61 ;  /* 0x0000003d009d7202 */ /* 0x000fe20000000f00 */
[C---:B---3--:R-:W-:Y:S01]  /*de40*/  FMUL.FTZ R11, R0.reuse, R147 ;  /* 0x00000093000b7220 */ /* 0x048fe20000410000 */
[C---:B------:R-:W-:Y:S01]  /*de50*/  FMUL.FTZ R14, R0.reuse, R158 ;  /* 0x0000009e000e7220 */ /* 0x040fe20000410000 */
[C---:B------:R-:W-:Y:S01]  /*de60*/  FMUL.FTZ R15, R0.reuse, R159 ;  /* 0x0000009f000f7220 */ /* 0x040fe20000410000 */
[C---:B------:R-:W-:Y:S01]  /*de70*/  FMUL.FTZ R26, R0.reuse, R166 ;  /* 0x000000a6001a7220 */ /* 0x040fe20000410000 */
[C---:B------:R-:W-:Y:S01]  /*de80*/  FMUL.FTZ R27, R0.reuse, R167 ;  /* 0x000000a7001b7220 */ /* 0x040fe20000410000 */
[C---:B------:R-:W-:Y:S01]  /*de90*/  FMUL.FTZ R30, R0.reuse, R174 ;  /* 0x000000ae001e7220 */ /* 0x040fe20000410000 */
[----:B------:R-:W-:Y:S01]  /*dea0*/  MOV R174, R31 ;  /* 0x0000001f00ae7202 */ /* 0x000fe20000000f00 */
[----:B------:R-:W-:Y:S01]  /*deb0*/  FMUL.FTZ R31, R0, R175 ;  /* 0x000000af001f7220 */ /* 0x000fe20000410000 */
[----:B------:R-:W-:Y:S01]  /*dec0*/  MOV R175, R32 ;  /* 0x0000002000af7202 */ /* 0x000fe20000000f00 */
[----:B------:R-:W-:Y:S01]  /*ded0*/  FMUL.FTZ R32, R132, R168 ;  /* 0x000000a884207220 */ /* 0x000fe20000410000 */
[----:B------:R-:W-:Y:S01]  /*dee0*/  MOV R168, R34 ;  /* 0x0000002200a87202 */ /* 0x000fe20000000f00 */
[----:B------:R-:W-:Y:S01]  /*def0*/  FMUL.FTZ R34, R3, R170 ;  /* 0x000000aa03227220 */ /* 0x000fe20000410000 */
[----:B------:R-:W-:Y:S01]  /*df00*/  FMUL.FTZ R42, R0, R182 ;  /* 0x000000b6002a7220 */ /* 0x000fe20000410000 */
[----:B-1----:R-:W-:Y:S01]  /*df10*/  FFMA.FTZ R4, R209, UR4, -R208 ;  /* 0x00000004d1047c23 */ /* 0x002fe200080108d0 */
[----:B------:R-:W-:Y:S01]  /*df20*/  FMUL.FTZ R209, R134, UR4 ;  /* 0x0000000486d17c20 */ /* 0x000fe20008410000 */
[C---:B------:R-:W-:Y:S01]  /*df30*/  FMUL.FTZ R43, R0.reuse, R183 ;  /* 0x000000b7002b7220 */ /* 0x040fe20000410000 */
[----:B------:R-:W-:Y:S01]  /*df40*/  FMUL.FTZ R46, R0, R190 ;  /* 0x000000be002e7220 */ /* 0x000fe20000410000 */
[----:B------:R1:W3:Y:S01]  /*df50*/  MUFU.EX2 R136, R4 ;  /* 0x0000000400887308 */ /* 0x0002e20000000800 */
[----:B------:R-:W-:Y:S01]  /*df60*/  MOV R166, R49 ;  /* 0x0000003100a67202 */ /* 0x000fe20000000f00 */
[----:B------:R-:W-:Y:S01]  /*df70*/  FMUL.FTZ R49, R132, R185 ;  /* 0x000000b984317220 */ /* 0x000fe20000410000 */
[----:B------:R-:W-:Y:S01]  /*df80*/  FSEL R209, R209, RZ, P1 ;  /* 0x000000ffd1d17208 */ /* 0x000fe20000800000 */
[C---:B------:R-:W-:Y:S01]  /*df90*/  FMUL.FTZ R61, R2.reuse, R205 ;  /* 0x000000cd023d7220 */ /* 0x040fe20000410000 */
[----:B------:R-:W-:Y:S01]  /*dfa0*/  FSETP.NEU.FTZ.AND P1, PT, R133, -INF , PT ;  /* 0xff8000008500780b */ /* 0x000fe20003f3d000 */
[----:B------:R-:W-:Y:S01]  /*dfb0*/  FMUL.FTZ R72, R2, R72 ;  /* 0x0000004802487220 */ /* 0x000fe20000410000 */
[----:B------:R-:W-:Y:S01]  /*dfc0*/  MOV R170, R59 ;  /* 0x0000003b00aa7202 */ /* 0x000fe20000000f00 */
[--C-:B------:R-:W-:Y:S01]  /*dfd0*/  FFMA.FTZ R5, R211, UR4, -R209.reuse ;  /* 0x00000004d3057c23 */ /* 0x100fe200080108d1 */
[----:B------:R-:W-:Y:S01]  /*dfe0*/  FSEL R210, R210, RZ, P1 ;  /* 0x000000ffd2d27208 */ /* 0x000fe20000800000 */
[----:B------:R-:W-:Y:S01]  /*dff0*/  FFMA.FTZ R10, R224, UR4, -R209 ;  /* 0x00000004e00a7c23 */ /* 0x000fe200080108d1 */
[----:B--2---:R-:W-:Y:S01]  /*e000*/  MOV R224, R9 ;  /* 0x0000000900e07202 */ /* 0x004fe20000000f00 */
[----:B------:R-:W-:Y:S01]  /*e010*/  MUFU.EX2 R211, R5 ;  /* 0x0000000500d37308 */ /* 0x000fe20000000800 */
[C---:B------:R-:W-:Y:S01]  /*e020*/  FMUL.FTZ R9, R2.reuse, R145 ;  /* 0x0000009102097220 */ /* 0x040fe20000410000 */
[----:B------:R-:W-:Y:S01]  /*e030*/  FFMA.FTZ R12, R225, UR4, -R210 ;  /* 0x00000004e10c7c23 */ /* 0x000fe200080108d2 */
[----:B------:R-:W-:Y:S01]  /*e040*/  MOV R225, R8 ;  /* 0x0000000800e17202 */ /* 0x000fe20000000f00 */
[----:B------:R-:W-:Y:S01]  /*e050*/  FMUL.FTZ R8, R2, R144 ;  /* 0x0000009002087220 */ /* 0x000fe20000410000 */
[--C-:B-1----:R-:W-:Y:S01]  /*e060*/  FFMA.FTZ R4, R141, UR4, -R139.reuse ;  /* 0x000000048d047c23 */ /* 0x102fe2000801088b */
[----:B---3--:R-:W-:Y:S01]  /*e070*/  F2FP.F16.F32.PACK_AB R141, R136, R224 ;  /* 0x000000e0888d723e */ /* 0x008fe200000000ff */
[----:B------:R-:W-:Y:S03]  /*e080*/  FMUL.FTZ R59, R0, R199 ;  /* 0x000000c7003b7220 */ /* 0x000fe60000410000 */
[----:B------:R1:W-:Y:S01]  /*e090*/  MUFU.EX2 R5, R10 ;  /* 0x0000000a00057308 */ /* 0x0003e20000000800 */
[----:B------:R-:W-:Y:S01]  /*e0a0*/  F2FP.F16.F32.PACK_AB R140, R135, R225 ;  /* 0x000000e1878c723e */ /* 0x000fe200000000ff */
[----:B------:R-:W-:Y:S01]  /*e0b0*/  FMUL.FTZ R73, R2, R73 ;  /* 0x0000004902497220 */ /* 0x000fe20000410000 */
[----:B------:R-:W-:Y:S01]  /*e0c0*/  MOV R167, R58 ;  /* 0x0000003a00a77202 */ /* 0x000fe20000000f00 */
[----:B------:R-:W-:Y:S01]  /*e0d0*/  FMUL.FTZ R58, R0, R198 ;  /* 0x000000c6003a7220 */ /* 0x000fe20000410000 */
[----:B------:R-:W-:Y:S01]  /*e0e0*/  MOV R158, R60 ;  /* 0x0000003c009e7202 */ /* 0x000fe20000000f00 */
[----:B------:R-:W-:Y:S01]  /*e0f0*/  FMUL.FTZ R60, R2, R204 ;  /* 0x000000cc023c7220 */ /* 0x000fe20000410000 */
[----:B------:R-:W-:Y:S03]  /*e100*/  MOV R159, R63 ;  /* 0x0000003f009f7202 */ /* 0x000fe60000000f00 */
[----:B------:R2:W-:Y:S01]  /*e110*/  MUFU.EX2 R250, R4 ;  /* 0x0000000400fa7308 */ /* 0x0005e20000000800 */
[----:B------:R-:W-:Y:S01]  /*e120*/  MOV R173, R62 ;  /* 0x0000003e00ad7202 */ /* 0x000fe20000000f00 */
[C---:B------:R-:W-:Y:S01]  /*e130*/  FMUL.FTZ R62, R0.reuse, R206 ;  /* 0x000000ce003e7220 */ /* 0x040fe20000410000 */
[C---:B------:R-:W-:Y:S01]  /*e140*/  FMUL.FTZ R63, R0.reuse, R207 ;  /* 0x000000cf003f7220 */ /* 0x040fe20000410000 */
[C---:B------:R-:W-:Y:S01]  /*e150*/  FMUL.FTZ R74, R0.reuse, R74 ;  /* 0x0000004a004a7220 */ /* 0x040fe20000410000 */
[----:B------:R-:W-:Y:S01]  /*e160*/  FMUL.FTZ R75, R0, R75 ;  /* 0x0000004b004b7220 */ /* 0x000fe20000410000 */
[C---:B------:R-:W-:Y:S01]  /*e170*/  FMUL.FTZ R76, R2.reuse, R76 ;  /* 0x0000004c024c7220 */ /* 0x040fe20000410000 */
[----:B------:R-:W-:Y:S01]  /*e180*/  FMUL.FTZ R77, R2, R77 ;  /* 0x0000004d024d7220 */ /* 0x000fe20000410000 */
[C---:B------:R-:W-:Y:S01]  /*e190*/  FMUL.FTZ R78, R0.reuse, R78 ;  /* 0x0000004e004e7220 */ /* 0x040fe20000410000 */
[C---:B-1----:R-:W-:Y:S01]  /*e1a0*/  FMUL.FTZ R10, R0.reuse, R146 ;  /* 0x00000092000a7220 */ /* 0x042fe20000410000 */
[----:B------:R-:W-:Y:S01]  /*e1b0*/  FMUL.FTZ R79, R0, R79 ;  /* 0x0000004f004f7220 */ /* 0x000fe20000410000 */
[C---:B------:R-:W-:Y:S01]  /*e1c0*/  FMUL.FTZ R88, R2.reuse, R88 ;  /* 0x0000005802587220 */ /* 0x040fe20000410000 */
[----:B------:R-:W-:Y:S01]  /*e1d0*/  FMUL.FTZ R89, R2, R89 ;  /* 0x0000005902597220 */ /* 0x000fe20000410000 */
[C---:B------:R-:W-:Y:S01]  /*e1e0*/  FMUL.FTZ R90, R0.reuse, R90 ;  /* 0x0000005a005a7220 */ /* 0x040fe20000410000 */
[----:B------:R-:W-:Y:S01]  /*e1f0*/  FMUL.FTZ R91, R0, R91 ;  /* 0x0000005b005b7220 */ /* 0x000fe20000410000 */
[C---:B------:R-:W-:Y:S01]  /*e200*/  FMUL.FTZ R92, R2.reuse, R92 ;  /* 0x0000005c025c7220 */ /* 0x040fe20000410000 */
[----:B------:R-:W-:Y:S01]  /*e210*/  FMUL.FTZ R93, R2, R93 ;  /* 0x0000005d025d7220 */ /* 0x000fe20000410000 */
[--C-:B--2---:R-:W-:Y:S01]  /*e220*/  FFMA.FTZ R4, R16, UR4, -R139.reuse ;  /* 0x0000000410047c23 */ /* 0x104fe2000801088b */
[----:B------:R-:W-:Y:S01]  /*e230*/  FMUL.FTZ R16, R132, R152 ;  /* 0x0000009884107220 */ /* 0x000fe20000410000 */
[C---:B------:R-:W-:Y:S01]  /*e240*/  FMUL.FTZ R94, R0.reuse, R94 ;  /* 0x0000005e005e7220 */ /* 0x040fe20000410000 */
[----:B------:R-:W-:Y:S01]  /*e250*/  FMUL.FTZ R95, R0, R95 ;  /* 0x0000005f005f7220 */ /* 0x000fe20000410000 */
[----:B------:R1:W2:Y:S01]  /*e260*/  MUFU.EX2 R247, R4 ;  /* 0x0000000400f77308 */ /* 0x0002a20000000800 */
[C---:B------:R-:W-:Y:S01]  /*e270*/  FMUL.FTZ R104, R2.reuse, R104 ;  /* 0x0000006802687220 */ /* 0x040fe20000410000 */
[----:B------:R-:W-:Y:S01]  /*e280*/  FMUL.FTZ R105, R2, R105 ;  /* 0x0000006902697220 */ /* 0x000fe20000410000 */
[C---:B------:R-:W-:Y:S01]  /*e290*/  FMUL.FTZ R106, R0.reuse, R106 ;  /* 0x0000006a006a7220 */ /* 0x040fe20000410000 */
[----:B------:R-:W-:Y:S01]  /*e2a0*/  FMUL.FTZ R107, R0, R107 ;  /* 0x0000006b006b7220 */ /* 0x000fe20000410000 */
[C---:B------:R-:W-:Y:S01]  /*e2b0*/  FMUL.FTZ R108, R2.reuse, R108 ;  /* 0x0000006c026c7220 */ /* 0x040fe20000410000 */
[----:B------:R-:W-:Y:S01]  /*e2c0*/  FMUL.FTZ R109, R2, R109 ;  /* 0x0000006d026d7220 */ /* 0x000fe20000410000 */
[C---:B------:R-:W-:Y:S01]  /*e2d0*/  FMUL.FTZ R110, R0.reuse, R110 ;  /* 0x0000006e006e7220 */ /* 0x040fe20000410000 */
[----:B------:R-:W-:Y:S01]  /*e2e0*/  FMUL.FTZ R111, R0, R111 ;  /* 0x0000006f006f7220 */ /* 0x000fe20000410000 */
[C---:B------:R-:W-:Y:S01]  /*e2f0*/  FMUL.FTZ R114, R3.reuse, R114 ;  /* 0x0000007203727220 */ /* 0x040fe20000410000 */
[C---:B------:R-:W-:Y:S01]  /*e300*/  FMUL.FTZ R115, R3.reuse, R115 ;  /* 0x0000007303737220 */ /* 0x040fe20000410000 */
[C---:B------:R-:W-:Y:S01]  /*e310*/  FMUL.FTZ R116, R132.reuse, R116 ;  /* 0x0000007484747220 */ /* 0x040fe20000410000 */
[----:B------:R-:W-:Y:S01]  /*e320*/  FMUL.FTZ R117, R132, R117 ;  /* 0x0000007584757220 */ /* 0x000fe20000410000 */
[C---:B------:R-:W-:Y:S01]  /*e330*/  FMUL.FTZ R118, R3.reuse, R118 ;  /* 0x0000007603767220 */ /* 0x040fe20000410000 */
[----:B------:R-:W-:Y:S01]  /*e340*/  FMUL.FTZ R119, R3, R119 ;  /* 0x0000007703777220 */ /* 0x000fe20000410000 */
[C---:B------:R-:W-:Y:S01]  /*e350*/  FMUL.FTZ R120, R2.reuse, R120 ;  /* 0x0000007802787220 */ /* 0x040fe20000410000 */
[----:B------:R-:W-:Y:S01]  /*e360*/  FMUL.FTZ R121, R2, R121 ;  /* 0x0000007902797220 */ /* 0x000fe20000410000 */
[--C-:B-1----:R-:W-:Y:S01]  /*e370*/  FFMA.FTZ R4, R18, UR4, -R208.reuse ;  /* 0x0000000412047c23 */ /* 0x102fe200080108d0 */
[----:B--2---:R-:W-:Y:S01]  /*e380*/  F2FP.F16.F32.PACK_AB R142, R247, R250 ;  /* 0x000000faf78e723e */ /* 0x004fe200000000ff */
[C---:B------:R-:W-:Y:S01]  /*e390*/  FMUL.FTZ R18, R3.reuse, R154 ;  /* 0x0000009a03127220 */ /* 0x040fe20000410000 */
[C---:B------:R-:W-:Y:S01]  /*e3a0*/  FMUL.FTZ R122, R0.reuse, R122 ;  /* 0x0000007a007a7220 */ /* 0x040fe20000410000 */
[----:B------:R1:W2:Y:S01]  /*e3b0*/  MUFU.EX2 R249, R4 ;  /* 0x0000000400f97308 */ /* 0x0002a20000000800 */
        /* <DEDUP_REMOVED lines=9> */
[--C-:B------:R-:W-:Y:S01]  /*e450*/  FFMA.FTZ R214, R214, UR4, -R139.reuse ;  /* 0x00000004d6d67c23 */ /* 0x100fe2000801088b */
[--C-:B------:R-:W-:Y:S01]  /*e460*/  FFMA.FTZ R215, R215, UR4, -R208.reuse ;  /* 0x00000004d7d77c23 */ /* 0x100fe200080108d0 */
[--C-:B------:R-:W-:Y:S01]  /*e470*/  FFMA.FTZ R167, R167, UR4, -R139.reuse ;  /* 0x00000004a7a77c23 */ /* 0x100fe2000801088b */
[--C-:B------:R-:W-:Y:S01]  /*e480*/  FFMA.FTZ R165, R165, UR4, -R139.reuse ;  /* 0x00000004a5a57c23 */ /* 0x100fe2000801088b */
[--C-:B------:R-:W-:Y:S01]  /*e490*/  FFMA.FTZ R166, R166, UR4, -R139.reuse ;  /* 0x00000004a6a67c23 */ /* 0x100fe2000801088b */
[----:B------:R-:W-:Y:S01]  /*e4a0*/  FFMA.FTZ R229, R229, UR4, -R139 ;  /* 0x00000004e5e57c23 */ /* 0x000fe2000801088b */
[----:B------:R-:W-:Y:S01]  /*e4b0*/  FFMA.FTZ R231, R231, UR4, -R208 ;  /* 0x00000004e7e77c23 */ /* 0x000fe200080108d0 */
[----:B-1----:R-:W-:Y:S01]  /*e4c0*/  FFMA.FTZ R4, R226, UR4, -R209 ;  /* 0x00000004e2047c23 */ /* 0x002fe200080108d1 */
[----:B--2---:R-:W-:Y:S01]  /*e4d0*/  F2FP.F16.F32.PACK_AB R143, R246, R249 ;  /* 0x000000f9f68f723e */ /* 0x004fe200000000ff */
[----:B------:R-:W-:Y:S01]  /*e4e0*/  FFMA.FTZ R228, R228, UR4, -R139 ;  /* 0x00000004e4e47c23 */ /* 0x000fe2000801088b */
[----:B------:R-:W-:Y:S01]  /*e4f0*/  MOV R226, R17 ;  /* 0x0000001100e27202 */ /* 0x000fe20000000f00 */
[----:B------:R1:W2:Y:S01]  /*e500*/  MUFU.EX2 R251, R4 ;  /* 0x0000000400fb7308 */ /* 0x0002a20000000800 */
[----:B------:R-:W-:Y:S02]  /*e510*/  FMUL.FTZ R17, R132, R153 ;  /* 0x0000009984117220 */ /* 0x000fe40000410000 */
[----:B------:R-:W-:Y:S07]  /*e520*/  LDSM.16.MT88.4 R152, [R232+0xe000] ;  /* 0x00e00000e898783b */ /* 0x000fee0000004200 */
[----:B------:R-:W-:Y:S10]  /*e530*/  MUFU.EX2 R206, R165 ;  /* 0x000000a500ce7308 */ /* 0x000ff40000000800 */
[----:B------:R-:W-:Y:S01]  /*e540*/  MUFU.EX2 R231, R231 ;  /* 0x000000e700e77308 */ /* 0x000fe20000000800 */
[--C-:B-1----:R-:W-:Y:S01]  /*e550*/  FFMA.FTZ R4, R220, UR4, -R210.reuse ;  /* 0x00000004dc047c23 */ /* 0x102fe200080108d2 */
[----:B--2---:R-:W-:Y:S08]  /*e560*/  F2FP.F16.F32.PACK_AB R144, R251, R211 ;  /* 0x000000d3fb90723e */ /* 0x004ff000000000ff */
[----:B------:R1:W-:Y:S02]  /*e570*/  MUFU.EX2 R220, R4 ;  /* 0x0000000400dc7308 */ /* 0x0003e40000000800 */
[--C-:B-1----:R-:W-:Y:S08]  /*e580*/  FFMA.FTZ R4, R223, UR4, -R210.reuse ;  /* 0x00000004df047c23 */ /* 0x102ff000080108d2 */
[----:B------:R1:W2:Y:S02]  /*e590*/  MUFU.EX2 R223, R4 ;  /* 0x0000000400df7308 */ /* 0x0002a40000000800 */
[--C-:B-1----:R-:W-:Y:S01]  /*e5a0*/  FFMA.FTZ R4, R222, UR4, -R209.reuse ;  /* 0x00000004de047c23 */ /* 0x102fe200080108d1 */
[----:B--2---:R-:W-:Y:S07]  /*e5b0*/  F2FP.F16.F32.PACK_AB R145, R223, R220 ;  /* 0x000000dcdf91723e */ /* 0x004fee00000000ff */
[----:B------:R1:W-:Y:S10]  /*e5c0*/  MUFU.EX2 R222, R12 ;  /* 0x0000000c00de7308 */ /* 0x0003f40000000800 */
[----:B------:R2:W3:Y:S01]  /*e5d0*/  MUFU.EX2 R248, R4 ;  /* 0x0000000400f87308 */ /* 0x0004e20000000800 */
[----:B-1----:R-:W-:Y:S01]  /*e5e0*/  FMUL.FTZ R12, R2, R156 ;  /* 0x0000009c020c7220 */ /* 0x002fe20000410000 */
[----:B------:R-:W-:Y:S01]  /*e5f0*/  MOV R156, R33 ;  /* 0x00000021009c7202 */ /* 0x000fe20000000f00 */
[----:B------:R-:W-:Y:S01]  /*e600*/  FMUL.FTZ R33, R132, R169 ;  /* 0x000000a984217220 */ /* 0x000fe20000410000 */
[----:B------:R-:W-:Y:S01]  /*e610*/  MOV R169, R57 ;  /* 0x0000003900a97202 */ /* 0x000fe20000000f00 */
[----:B------:R-:W-:Y:S02]  /*e620*/  FMUL.FTZ R57, R2, R197 ;  /* 0x000000c502397220 */ /* 0x000fe40000410000 */
[--C-:B------:R-:W-:Y:S01]  /*e630*/  FFMA.FTZ R156, R156, UR4, -R209.reuse ;  /* 0x000000049c9c7c23 */ /* 0x100fe200080108d1 */
[----:B--2---:R-:W-:Y:S01]  /*e640*/  FFMA.FTZ R4, R221, UR4, -R210 ;  /* 0x00000004dd047c23 */ /* 0x004fe200080108d2 */
[----:B------:R-:W-:Y:S01]  /*e650*/  MOV R221, R5 ;  /* 0x0000000500dd7202 */ /* 0x000fe20000000f00 */
[C---:B------:R-:W-:Y:S01]  /*e660*/  FMUL.FTZ R5, R132.reuse, R149 ;  /* 0x0000009584057220 */ /* 0x040fe20000410000 */
[----:B------:R-:W-:Y:S02]  /*e670*/  MUFU.EX2 R199, R156 ;  /* 0x0000009c00c77308 */ /* 0x000fe40000000800 */
[----:B---3--:R-:W-:Y:S08]  /*e680*/  F2FP.F16.F32.PACK_AB R146, R221, R248 ;  /* 0x000000f8dd92723e */ /* 0x008ff000000000ff */
[----:B------:R1:W2:Y:S02]  /*e690*/  MUFU.EX2 R245, R4 ;  /* 0x0000000400f57308 */ /* 0x0002a40000000800 */
[C---:B-1----:R-:W-:Y:S01]  /*e6a0*/  FMUL.FTZ R4, R132.reuse, R148 ;  /* 0x0000009484047220 */ /* 0x042fe20000410000 */
[----:B--2---:R-:W-:Y:S01]  /*e6b0*/  F2FP.F16.F32.PACK_AB R147, R245, R222 ;  /* 0x000000def593723e */ /* 0x004fe200000000ff */
[----:B------:R-:W1:Y:S05]  /*e6c0*/  LDSM.16.MT88.4 R148, [R234+0xc000] ;  /* 0x00c00000ea94783b */ /* 0x000e6a0000004200 */
[-C--:B------:R-:W-:Y:S06]  /*e6d0*/  HMMA.16816.F32 R4, R140, R20.reuse, R4 ;  /* 0x000000148c04723c */ /* 0x080fec0000001804 */
[C---:B------:R-:W-:Y:S06]  /*e6e0*/  HMMA.16816.F32 R8, R144.reuse, R20, R8 ;  /* 0x000000149008723c */ /* 0x040fec0000001808 */
[-C--:B------:R-:W-:Y:S05]  /*e6f0*/  HMMA.16816.F32 R12, R144, R22.reuse, R12 ;  /* 0x00000016900c723c */ /* 0x080fea000000180c */
[C---:B------:R-:W-:Y:S01]  /*e700*/  FMUL.FTZ R20, R132.reuse, R160 ;  /* 0x000000a084147220 */ /* 0x040fe20000410000 */
[C---:B------:R-:W-:Y:S05]  /*e710*/  HMMA.16816.F32 R16, R140.reuse, R22, R16 ;  /* 0x000000168c10723c */ /* 0x040fea0000001810 */
[----:B------:R-:W-:Y:S01]  /*e720*/  FMUL.FTZ R21, R132, R161 ;  /* 0x000000a184157220 */ /* 0x000fe20000410000 */
[----:B------:R-:W-:Y:S01]  /*e730*/  MOV R160, R47 ;  /* 0x0000002f00a07202 */ /* 0x000fe20000000f00 */
[C---:B------:R-:W-:Y:S01]  /*e740*/  FMUL.FTZ R22, R3.reuse, R162 ;  /* 0x000000a203167220 */ /* 0x040fe20000410000 */
[C---:B------:R-:W-:Y:S03]  /*e750*/  FMUL.FTZ R23, R3.reuse, R163 ;  /* 0x000000a303177220 */ /* 0x040fe60000410000 */
[----:B------:R-:W-:Y:S01]  /*e760*/  FMUL.FTZ R47, R0, R191 ;  /* 0x000000bf002f7220 */ /* 0x000fe20000410000 */
[----:B------:R-:W-:Y:S01]  /*e770*/  MOV R162, R51 ;  /* 0x0000003300a27202 */ /* 0x000fe20000000f00 */
[----:B------:R-:W-:Y:S01]  /*e780*/  FMUL.FTZ R51, R3, R187 ;  /* 0x000000bb03337220 */ /* 0x000fe20000410000 */
[----:B------:R-:W-:Y:S01]  /*e790*/  MOV R161, R48 ;  /* 0x0000003000a17202 */ /* 0x000fe20000000f00 */
[-C--:B------:R-:W-:Y:S03]  /*e7a0*/  HMMA.16816.F32 R20, R140, R36.reuse, R20 ;  /* 0x000000248c14723c */ /* 0x080fe60000001814 */
[----:B------:R-:W-:Y:S01]  /*e7b0*/  FMUL.FTZ R48, R132, R184 ;  /* 0x000000b884307220 */ /* 0x000fe20000410000 */
[--C-:B------:R-:W-:Y:S01]  /*e7c0*/  FFMA.FTZ R162, R162, UR4, -R208.reuse ;  /* 0x00000004a2a27c23 */ /* 0x100fe200080108d0 */
[----:B------:R-:W-:Y:S01]  /*e7d0*/  MOV R163, R56 ;  /* 0x0000003800a37202 */ /* 0x000fe20000000f00 */
[C---:B------:R-:W-:Y:S02]  /*e7e0*/  HMMA.16816.F32 R24, R144.reuse, R36, R24 ;  /* 0x000000249018723c */ /* 0x040fe40000001818 */
[----:B------:R-:W-:Y:S03]  /*e7f0*/  MUFU.EX2 R197, R162 ;  /* 0x000000a200c57308 */ /* 0x000fe60000000800 */
[----:B------:R-:W-:Y:S01]  /*e800*/  FMUL.FTZ R56, R2, R196 ;  /* 0x000000c402387220 */ /* 0x000fe20000410000 */
[-C--:B------:R-:W-:Y:S06]  /*e810*/  HMMA.16816.F32 R28, R144, R38.reuse, R28 ;  /* 0x00000026901c723c */ /* 0x080fec000000181c */
[----:B------:R2:W-:Y:S01]  /*e820*/  MUFU.EX2 R196, R166 ;  /* 0x000000a600c47308 */ /* 0x0005e20000000800 */
[--C-:B------:R-:W-:Y:S01]  /*e830*/  FFMA.FTZ R163, R163, UR4, -R208.reuse ;  /* 0x00000004a3a37c23 */ /* 0x100fe200080108d0 */
[C---:B------:R-:W-:Y:S04]  /*e840*/  HMMA.16816.F32 R32, R140.reuse, R38, R32 ;  /* 0x000000268c20723c */ /* 0x040fe80000001820 */
[C---:B------:R-:W-:Y:S01]  /*e850*/  FMUL.FTZ R36, R132.reuse, R176 ;  /* 0x000000b084247220 */ /* 0x040fe20000410000 */
[----:B------:R-:W-:Y:S02]  /*e860*/  FMUL.FTZ R37, R132, R177 ;  /* 0x000000b184257220 */ /* 0x000fe40000410000 */
[C---:B------:R-:W-:Y:S01]  /*e870*/  FMUL.FTZ R38, R3.reuse, R178 ;  /* 0x000000b203267220 */ /* 0x040fe20000410000 */
[----:B------:R-:W-:Y:S03]  /*e880*/  FMUL.FTZ R39, R3, R179 ;  /* 0x000000b303277220 */ /* 0x000fe60000410000 */
[----:B------:R-:W-:Y:S01]  /*e890*/  MOV R177, R40 ;  /* 0x0000002800b17202 */ /* 0x000fe20000000f00 */
[C---:B------:R-:W-:Y:S01]  /*e8a0*/  FMUL.FTZ R40, R2.reuse, R180 ;  /* 0x000000b402287220 */ /* 0x040fe20000410000 */
[----:B------:R-:W-:Y:S01]  /*e8b0*/  MOV R176, R44 ;  /* 0x0000002c00b07202 */ /* 0x000fe20000000f00 */
[----:B------:R-:W-:Y:S01]  /*e8c0*/  FMUL.FTZ R44, R2, R188 ;  /* 0x000000bc022c7220 */ /* 0x000fe20000410000 */
[-C--:B------:R-:W-:Y:S03]  /*e8d0*/  HMMA.16816.F32 R36, R140, R52.reuse, R36 ;  /* 0x000000348c24723c */ /* 0x080fe60000001824 */
[----:B--2---:R-:W-:Y:S01]  /*e8e0*/  FFMA.FTZ R166, R219, UR4, -R209 ;  /* 0x00000004dba67c23 */ /* 0x004fe200080108d1 */
[----:B------:R-:W-:Y:S02]  /*e8f0*/  MOV R191, R242 ;  /* 0x000000f200bf7202 */ /* 0x000fe40000000f00 */
[C---:B------:R-:W-:Y:S05]  /*e900*/  HMMA.16816.F32 R40, R144.reuse, R52, R40 ;  /* 0x000000349028723c */ /* 0x040fea0000001828 */
[----:B------:R-:W-:Y:S01]  /*e910*/  MOV R179, R176 ;  /* 0x000000b000b37202 */ /* 0x000fe20000000f00 */
[-C--:B------:R-:W-:Y:S05]  /*e920*/  HMMA.16816.F32 R44, R144, R54.reuse, R44 ;  /* 0x00000036902c723c */ /* 0x080fea000000182c */
[C---:B------:R-:W-:Y:S01]  /*e930*/  FMUL.FTZ R52, R132.reuse, R192 ;  /* 0x000000c084347220 */ /* 0x040fe20000410000 */
[C---:B------:R-:W-:Y:S05]  /*e940*/  HMMA.16816.F32 R48, R140.reuse, R54, R48 ;  /* 0x000000368c30723c */ /* 0x040fea0000001830 */
[----:B------:R-:W-:Y:S01]  /*e950*/  FMUL.FTZ R53, R132, R193 ;  /* 0x000000c184357220 */ /* 0x000fe20000410000 */
[----:B------:R-:W-:Y:S01]  /*e960*/  MOV R176, R173 ;  /* 0x000000ad00b07202 */ /* 0x000fe20000000f00 */
[C---:B------:R-:W-:Y:S01]  /*e970*/  FMUL.FTZ R54, R3.reuse, R194 ;  /* 0x000000c203367220 */ /* 0x040fe20000410000 */
[----:B------:R-:W-:Y:S03]  /*e980*/  FMUL.FTZ R55, R3, R195 ;  /* 0x000000c303377220 */ /* 0x000fe60000410000 */
[----:B------:R-:W-:Y:S02]  /*e990*/  MOV R173, R238 ;  /* 0x000000ee00ad7202 */ /* 0x000fe40000000f00 */
[----:B------:R-:W-:Y:S02]  /*e9a0*/  MOV R238, R244 ;  /* 0x000000f400ee7202 */ /* 0x000fe40000000f00 */
[-C--:B-1----:R-:W-:Y:S03]  /*e9b0*/  HMMA.16816.F32 R52, R140, R148.reuse, R52 ;  /* 0x000000948c34723c */ /* 0x082fe60000001834 */
[----:B------:R-:W-:Y:S02]  /*e9c0*/  MOV R178, R171 ;  /* 0x000000ab00b27202 */ /* 0x000fe40000000f00 */
[----:B------:R-:W-:Y:S01]  /*e9d0*/  MOV R171, R168 ;  /* 0x000000a800ab7202 */ /* 0x000fe20000000f00 */
[C---:B------:R-:W-:Y:S05]  /*e9e0*/  HMMA.16816.F32 R56, R144.reuse, R148, R56 ;  /* 0x000000949038723c */ /* 0x040fea0000001838 */
[----:B------:R-:W-:Y:S01]  /*e9f0*/  MOV R168, R175 ;  /* 0x000000af00a87202 */ /* 0x000fe20000000f00 */
[-C--:B------:R-:W-:Y:S05]  /*ea00*/  HMMA.16816.F32 R60, R144, R150.reuse, R60 ;  /* 0x00000096903c723c */ /* 0x080fea000000183c */
[----:B------:R-:W-:Y:S01]  /*ea10*/  MOV R175, R174 ;  /* 0x000000ae00af7202 */ /* 0x000fe20000000f00 */
[C---:B------:R-:W-:Y:S01]  /*ea20*/  HMMA.16816.F32 R64, R140.reuse, R150, R64 ;  /* 0x000000968c40723c */ /* 0x040fe20000001840 */
[----:B------:R-:W1:Y:S04]  /*ea30*/  LDSM.16.MT88.4 R148, [R233+0xe000] ;  /* 0x00e00000e994783b */ /* 0x000e680000004200 */
[----:B------:R-:W-:Y:S01]  /*ea40*/  MOV R174, R240 ;  /* 0x000000f000ae7202 */ /* 0x000fe20000000f00 */
[-C--:B------:R-:W-:Y:S06]  /*ea50*/  HMMA.16816.F32 R68, R140, R152.reuse, R68 ;  /* 0x000000988c44723c */ /* 0x080fec0000001844 */
        /* <DEDUP_REMOVED lines=9> */
[----:B------:R1:W-:Y:S02]  /*eaf0*/  MUFU.EX2 R244, R148 ;  /* 0x0000009400f47308 */ /* 0x0003e40000000800 */
[----:B------:R-:W-:Y:S01]  /*eb00*/  MOV R177, R226 ;  /* 0x000000e200b17202 */ /* 0x000fe20000000f00 */
[-C--:B--2---:R-:W-:Y:S01]  /*eb10*/  HMMA.16816.F32 R100, R140, R152.reuse, R100 ;  /* 0x000000988c64723c */ /* 0x084fe20000001864 */
[----:B------:R-:W2:Y:S04]  /*eb20*/  LDL.LU R226, [R1] ;  /* 0x0000000001e27983 */ /* 0x000ea80000300800 */
[----:B------:R-:W3:Y:S01]  /*eb30*/  LDL.LU R185, [R1+0x1c] ;  /* 0x00001c0001b97983 */ /* 0x000ee20000300800 */
[C---:B------:R-:W-:Y:S03]  /*eb40*/  HMMA.16816.F32 R104, R144.reuse, R152, R104 ;  /* 0x000000989068723c */ /* 0x040fe60000001868 */
[----:B------:R-:W4:Y:S02]  /*eb50*/  LDL.LU R184, [R1+0x18] ;  /* 0x0000180001b87983 */ /* 0x000f240000300800 */
[--C-:B------:R-:W-:Y:S01]  /*eb60*/  FFMA.FTZ R149, R227, UR4, -R139.reuse ;  /* 0x00000004e3957c23 */ /* 0x100fe2000801088b */
[-C--:B------:R-:W-:Y:S05]  /*eb70*/  HMMA.16816.F32 R108, R144, R154.reuse, R108 ;  /* 0x0000009a906c723c */ /* 0x080fea000000186c */
[----:B-1----:R-:W-:Y:S01]  /*eb80*/  FFMA.FTZ R148, R252, UR4, -R139 ;  /* 0x00000004fc947c23 */ /* 0x002fe2000801088b */
[C---:B------:R-:W-:Y:S03]  /*eb90*/  HMMA.16816.F32 R112, R140.reuse, R154, R112 ;  /* 0x0000009a8c70723c */ /* 0x040fe60000001870 */
[----:B------:R1:W1:Y:S02]  /*eba0*/  MUFU.EX2 R240, R148 ;  /* 0x0000009400f07308 */ /* 0x0002640000000800 */
[----:B-1----:R-:W-:Y:S01]  /*ebb0*/  FFMA.FTZ R148, R179, UR4, -R208 ;  /* 0x00000004b3947c23 */ /* 0x002fe200080108d0 */
[----:B------:R-:W-:Y:S02]  /*ebc0*/  MOV R179, R178 ;  /* 0x000000b200b37202 */ /* 0x000fe40000000f00 */
[----:B------:R-:W-:Y:S03]  /*ebd0*/  MOV R178, R174 ;  /* 0x000000ae00b27202 */ /* 0x000fe60000000f00 */
[----:B------:R-:W-:Y:S02]  /*ebe0*/  MOV R174, R172 ;  /* 0x000000ac00ae7202 */ /* 0x000fe40000000f00 */
[----:B------:R-:W-:Y:S02]  /*ebf0*/  MOV R172, R241 ;  /* 0x000000f100ac7202 */ /* 0x000fe40000000f00 */
[----:B------:R-:W-:Y:S02]  /*ec00*/  MOV R241, R243 ;  /* 0x000000f300f17202 */ /* 0x000fe40000000f00 */
[----:B------:R1:W-:Y:S01]  /*ec10*/  MUFU.EX2 R243, R148 ;  /* 0x0000009400f37308 */ /* 0x0003e20000000800 */
[----:B------:R-:W-:Y:S02]  /*ec20*/  MOV R181, R178 ;  /* 0x000000b200b57202 */ /* 0x000fe40000000f00 */
[----:B------:R-:W-:Y:S01]  /*ec30*/  MOV R180, R174 ;  /* 0x000000ae00b47202 */ /* 0x000fe20000000f00 */
[----:B------:R-:W-:Y:S01]  /*ec40*/  IMAD.MOV.U32 R174, RZ, RZ, R160 ;  /* 0x000000ffffae7224 */ /* 0x000fe200078e00a0 */
[----:B------:R-:W-:Y:S01]  /*ec50*/  MOV R160, R239 ;  /* 0x000000ef00a07202 */ /* 0x000fe20000000f00 */
[--C-:B------:R-:W-:Y:S01]  /*ec60*/  FFMA.FTZ R152, R181, UR4, -R208.reuse ;  /* 0x00000004b5987c23 */ /* 0x100fe200080108d0 */
[----:B------:R-:W-:Y:S02]  /*ec70*/  MOV R181, R175 ;  /* 0x000000af00b57202 */ /* 0x000fe40000000f00 */
[----:B------:R-:W-:Y:S01]  /*ec80*/  MOV R175, R158 ;  /* 0x0000009e00af7202 */ /* 0x000fe20000000f00 */
[----:B------:R1:W-:Y:S01]  /*ec90*/  MUFU.EX2 R182, R152 ;  /* 0x0000009800b67308 */ /* 0x0003e20000000800 */
[--C-:B------:R-:W-:Y:S01]  /*eca0*/  FFMA.FTZ R160, R160, UR4, -R208.reuse ;  /* 0x00000004a0a07c23 */ /* 0x100fe200080108d0 */
[----:B------:R-:W-:Y:S02]  /*ecb0*/  MOV R189, R181 ;  /* 0x000000b500bd7202 */ /* 0x000fe40000000f00 */
[----:B------:R-:W-:Y:S01]  /*ecc0*/  MOV R190, R175 ;  /* 0x000000af00be7202 */ /* 0x000fe20000000f00 */
[--C-:B-1----:R-:W-:Y:S01]  /*ecd0*/  FFMA.FTZ R148, R179, UR4, -R208.reuse ;  /* 0x00000004b3947c23 */ /* 0x102fe200080108d0 */
[----:B------:R-:W-:Y:S04]  /*ece0*/  MOV R179, R172 ;  /* 0x000000ac00b37202 */ /* 0x000fe80000000f00 */
[----:B------:R-:W-:Y:S01]  /*ecf0*/  MUFU.EX2 R207, R160 ;  /* 0x000000a000cf7308 */ /* 0x000fe20000000800 */
[----:B------:R-:W-:Y:S02]  /*ed00*/  MOV R172, R161 ;  /* 0x000000a100ac7202 */ /* 0x000fe40000000f00 */
[----:B------:R-:W-:Y:S01]  /*ed10*/  MOV R161, R236 ;  /* 0x000000ec00a17202 */ /* 0x000fe20000000f00 */
[----:B------:R-:W-:Y:S01]  /*ed20*/  FFMA.FTZ R153, R179, UR4, -R209 ;  /* 0x00000004b3997c23 */ /* 0x000fe200080108d1 */
[----:B------:R-:W-:Y:S05]  /*ed30*/  MOV R179, R177 ;  /* 0x000000b100b37202 */ /* 0x000fea0000000f00 */
[----:B------:R1:W1:Y:S01]  /*ed40*/  MUFU.EX2 R239, R148 ;  /* 0x0000009400ef7308 */ /* 0x0002620000000800 */
[--C-:B------:R-:W-:Y:S01]  /*ed50*/  FFMA.FTZ R152, R180, UR4, -R208.reuse ;  /* 0x00000004b4987c23 */ /* 0x100fe200080108d0 */
[----:B------:R-:W-:Y:S08]  /*ed60*/  FFMA.FTZ R161, R161, UR4, -R208 ;  /* 0x00000004a1a17c23 */ /* 0x000ff000080108d0 */
[----:B------:R1:W-:Y:S10]  /*ed70*/  MUFU.EX2 R177, R152 ;  /* 0x0000009800b17308 */ /* 0x0003f40000000800 */
[----:B------:R-:W-:Y:S01]  /*ed80*/  MUFU.EX2 R236, R149 ;  /* 0x0000009500ec7308 */ /* 0x000fe20000000800 */
[----:B-1----:R-:W-:Y:S09]  /*ed90*/  FFMA.FTZ R148, R230, UR4, -R139 ;  /* 0x00000004e6947c23 */ /* 0x002ff2000801088b */
[----:B------:R1:W1:Y:S01]  /*eda0*/  MUFU.EX2 R178, R148 ;  /* 0x0000009400b27308 */ /* 0x0002620000000800 */
[--C-:B------:R-:W-:Y:S09]  /*edb0*/  FFMA.FTZ R152, R238, UR4, -R209.reuse ;  /* 0x00000004ee987c23 */ /* 0x100ff200080108d1 */
[----:B------:R1:W-:Y:S10]  /*edc0*/  MUFU.EX2 R180, R153 ;  /* 0x0000009900b47308 */ /* 0x0003f40000000800 */
[----:B------:R1:W-:Y:S02]  /*edd0*/  MUFU.EX2 R238, R152 ;  /* 0x0000009800ee7308 */ /* 0x0003e40000000800 */
[----:B-1----:R-:W1:Y:S08]  /*ede0*/  LDSM.16.MT88.4 R148, [R234+0xe000] ;  /* 0x00e00000ea94783b */ /* 0x002e700000004200 */
[----:B------:R-:W-:Y:S01]  /*edf0*/  MUFU.EX2 R181, R163 ;  /* 0x000000a300b57308 */ /* 0x000fe20000000800 */
[--C-:B------:R-:W-:Y:S01]  /*ee00*/  FFMA.FTZ R153, R176, UR4, -R210.reuse ;  /* 0x00000004b0997c23 */ /* 0x100fe200080108d2 */
[----:B------:R-:W-:Y:S02]  /*ee10*/  MOV R176, R171 ;  /* 0x000000ab00b07202 */ /* 0x000fe40000000f00 */
[----:B------:R-:W-:Y:S02]  /*ee20*/  MOV R171, R170 ;  /* 0x000000aa00ab7202 */ /* 0x000fe40000000f00 */
[----:B------:R-:W-:Y:S02]  /*ee30*/  MOV R170, R169 ;  /* 0x000000a900aa7202 */ /* 0x000fe40000000f00 */
[----:B------:R-:W-:Y:S01]  /*ee40*/  MOV R169, R174 ;  /* 0x000000ae00a97202 */ /* 0x000fe20000000f00 */
[--C-:B------:R-:W-:Y:S01]  /*ee50*/  FFMA.FTZ R152, R179, UR4, -R210.reuse ;  /* 0x00000004b3987c23 */ /* 0x100fe200080108d2 */
[----:B------:R-:W-:Y:S01]  /*ee60*/  MOV R174, R241 ;  /* 0x000000f100ae7202 */ /* 0x000fe20000000f00 */
[----:B------:R-:W-:Y:S01]  /*ee70*/  MUFU.EX2 R179, R153 ;  /* 0x0000009900b37308 */ /* 0x000fe20000000800 */
[----:B------:R-:W-:Y:S02]  /*ee80*/  MOV R183, R170 ;  /* 0x000000aa00b77202 */ /* 0x000fe40000000f00 */
[----:B------:R-:W-:Y:S07]  /*ee90*/  MOV R170, R159 ;  /* 0x0000009f00aa7202 */ /* 0x000fee0000000f00 */
[----:B------:R1:W1:Y:S01]  /*eea0*/  MUFU.EX2 R241, R152 ;  /* 0x0000009800f17308 */ /* 0x0002620000000800 */
[--C-:B------:R-:W-:Y:S01]  /*eeb0*/  FFMA.FTZ R160, R170, UR4, -R209.reuse ;  /* 0x00000004aaa07c23 */ /* 0x100fe200080108d1 */
[--C-:B------:R-:W-:Y:S08]  /*eec0*/  FFMA.FTZ R170, R217, UR4, -R209.reuse ;  /* 0x00000004d9aa7c23 */ /* 0x100ff000080108d1 */
[----:B------:R-:W-:Y:S01]  /*eed0*/  MUFU.EX2 R242, R161 ;  /* 0x000000a100f27308 */ /* 0x000fe20000000800 */
[-C--:B-1----:R-:W-:Y:S09]  /*eee0*/  HMMA.16816.F32 R116, R140, R148.reuse, R116 ;  /* 0x000000948c74723c */ /* 0x082ff20000001874 */
[----:B------:R-:W-:Y:S01]  /*eef0*/  MUFU.EX2 R230, R166 ;  /* 0x000000a600e67308 */ /* 0x000fe20000000800 */
[----:B------:R-:W1:Y:S01]  /*ef00*/  LDSM.16.MT88.4 R152, [R232+0xc800] ;  /* 0x00c80000e898783b */ /* 0x000e620000004200 */
[C---:B------:R-:W-:Y:S06]  /*ef10*/  HMMA.16816.F32 R120, R144.reuse, R148, R120 ;  /* 0x000000949078723c */ /* 0x040fec0000001878 */
[-C--:B------:R-:W-:Y:S05]  /*ef20*/  HMMA.16816.F32 R124, R144, R150.reuse, R124 ;  /* 0x00000096907c723c */ /* 0x080fea000000187c */
[----:B------:R-:W-:Y:S01]  /*ef30*/  FFMA.FTZ R148, R176, UR4, -R209 ;  /* 0x00000004b0947c23 */ /* 0x000fe200080108d1 */
[----:B------:R-:W-:Y:S03]  /*ef40*/  HMMA.16816.F32 R128, R140, R150, R128 ;  /* 0x000000968c80723c */ /* 0x000fe60000001880 */
[----:B------:R-:W1:Y:S02]  /*ef50*/  MUFU.EX2 R176, R148 ;  /* 0x0000009400b07308 */ /* 0x000e640000000800 */
[--C-:B------:R-:W-:Y:S01]  /*ef60*/  FFMA.FTZ R149, R171, UR4, -R210.reuse ;  /* 0x00000004ab957c23 */ /* 0x100fe200080108d2 */
[----:B------:R-:W-:Y:S01]  /*ef70*/  FFMA.FTZ R144, R183, UR4, -R210 ;  /* 0x00000004b7907c23 */ /* 0x000fe200080108d2 */
[----:B------:R-:W-:Y:S04]  /*ef80*/  MOV R171, R169 ;  /* 0x000000a900ab7202 */ /* 0x000fe80000000f00 */
[----:B------:R-:W-:Y:S02]  /*ef90*/  MOV R169, R168 ;  /* 0x000000a800a97202 */ /* 0x000fe40000000f00 */
[----:B------:R1:W-:Y:S01]  /*efa0*/  MUFU.EX2 R200, R149 ;  /* 0x0000009500c87308 */ /* 0x0003e20000000800 */
[----:B------:R-:W-:Y:S01]  /*efb0*/  MOV R168, R164 ;  /* 0x000000a400a87202 */ /* 0x000fe20000000f00 */
[----:B------:R-:W-:Y:S01]  /*efc0*/  FFMA.FTZ R164, R157, UR4, -R139 ;  /* 0x000000049da47c23 */ /* 0x000fe2000801088b */
[----:B------:R-:W-:Y:S01]  /*efd0*/  F2FP.F16.F32.PACK_AB R140, R240, R244 ;  /* 0x000000f4f08c723e */ /* 0x000fe200000000ff */
[----:B------:R-:W2:Y:S01]  /*efe0*/  LDSM.16.MT88.4 R156, [R233+0xc800] ;  /* 0x00c80000e99c783b */ /* 0x000ea20000004200 */
[----:B------:R-:W-:Y:S01]  /*eff0*/  F2FP.F16.F32.PACK_AB R141, R239, R243 ;  /* 0x000000f3ef8d723e */ /* 0x000fe200000000ff */
[--C-:B------:R-:W-:Y:S01]  /*f000*/  FFMA.FTZ R165, R168, UR4, -R209.reuse ;  /* 0x00000004a8a57c23 */ /* 0x100fe200080108d1 */
[----:B------:R-:W-:Y:S03]  /*f010*/  F2FP.F16.F32.PACK_AB R142, R178, R236 ;  /* 0x000000ecb28e723e */ /* 0x000fe600000000ff */
[----:B------:R1:W1:Y:S01]  /*f020*/  MUFU.EX2 R188, R144 ;  /* 0x0000009000bc7308 */ /* 0x0002620000000800 */
[----:B------:R-:W-:Y:S01]  /*f030*/  F2FP.F16.F32.PACK_AB R143, R177, R182 ;  /* 0x000000b6b18f723e */ /* 0x000fe200000000ff */
[--C-:B------:R-:W-:Y:S01]  /*f040*/  FFMA.FTZ R171, R171, UR4, -R208.reuse ;  /* 0x00000004abab7c23 */ /* 0x100fe200080108d0 */
[----:B------:R-:W-:Y:S01]  /*f050*/  F2FP.F16.F32.PACK_AB R145, R179, R241 ;  /* 0x000000f1b391723e */ /* 0x000fe200000000ff */
[----:B------:R-:W-:Y:S01]  /*f060*/  FFMA.FTZ R168, R218, UR4, -R209 ;  /* 0x00000004daa87c23 */ /* 0x000fe200080108d1 */
[----:B-1----:R-:W-:Y:S01]  /*f070*/  F2FP.F16.F32.PACK_AB R146, R176, R199 ;  /* 0x000000c7b092723e */ /* 0x002fe200000000ff */
[----:B------:R-:W-:Y:S01]  /*f080*/  FFMA.FTZ R139, R212, UR4, -R139 ;  /* 0x00000004d48b7c23 */ /* 0x000fe2000801088b */
[----:B------:R-:W-:Y:S01]  /*f090*/  FFMA.FTZ R208, R213, UR4, -R208 ;  /* 0x00000004d5d07c23 */ /* 0x000fe200080108d0 */
[-C--:B------:R-:W-:Y:S01]  /*f0a0*/  HMMA.16816.F32 R4, R140, R152.reuse, R4 ;  /* 0x000000988c04723c */ /* 0x080fe20000001804 */
[----:B------:R-:W1:Y:S01]  /*f0b0*/  LDSM.16.MT88.4 R148, [R235+0xc800] ;  /* 0x00c80000eb94783b */ /* 0x000e620000004200 */
[----:B------:R1:W-:Y:S10]  /*f0c0*/  MUFU.EX2 R183, R167 ;  /* 0x000000a700b77308 */ /* 0x0003f40000000800 */
[----:B------:R1:W-:Y:S01]  /*f0d0*/  MUFU.EX2 R175, R164 ;  /* 0x000000a400af7308 */ /* 0x0003e20000000800 */
[----:B------:R-:W-:Y:S02]  /*f0e0*/  F2FP.F16.F32.PACK_AB R144, R238, R180 ;  /* 0x000000b4ee90723e */ /* 0x000fe400000000ff */
[----:B------:R-:W-:Y:S07]  /*f0f0*/  F2FP.F16.F32.PACK_AB R147, R188, R200 ;  /* 0x000000c8bc93723e */ /* 0x000fee00000000ff */
[----:B------:R-:W-:Y:S01]  /*f100*/  MUFU.EX2 R252, R171 ;  /* 0x000000ab00fc7308 */ /* 0x000fe20000000800 */
[--C-:B-1----:R-:W-:Y:S01]  /*f110*/  FFMA.FTZ R167, R172, UR4, -R210.reuse ;  /* 0x00000004aca77c23 */ /* 0x102fe200080108d2 */
[C---:B------:R-:W-:Y:S04]  /*f120*/  HMMA.16816.F32 R8, R144.reuse, R152, R8 ;  /* 0x000000989008723c */ /* 0x040fe80000001808 */
[--C-:B------:R-:W-:Y:S02]  /*f130*/  FFMA.FTZ R172, R138, UR4, -R210.reuse ;  /* 0x000000048aac7c23 */ /* 0x100fe400080108d2 */
[-C--:B------:R-:W-:Y:S02]  /*f140*/  HMMA.16816.F32 R12, R144, R154.reuse, R12 ;  /* 0x0000009a900c723c */ /* 0x080fe4000000180c */
[----:B------:R-:W-:Y:S03]  /*f150*/  MUFU.EX2 R194, R139 ;  /* 0x0000008b00c27308 */ /* 0x000fe60000000800 */
[--C-:B------:R-:W-:Y:S01]  /*f160*/  FFMA.FTZ R164, R169, UR4, -R210.reuse ;  /* 0x00000004a9a47c23 */ /* 0x100fe200080108d2 */
[C---:B------:R-:W-:Y:S01]  /*f170*/  HMMA.16816.F32 R16, R140.reuse, R154, R16 ;  /* 0x0000009a8c10723c */ /* 0x040fe20000001810 */
[----:B------:R-:W1:Y:S05]  /*f180*/  LDSM.16.MT88.4 R152, [R234+0xc800] ;  /* 0x00c80000ea98783b */ /* 0x000e6a0000004200 */
[----:B------:R-:W-:Y:S01]  /*f190*/  MUFU.EX2 R195, R208 ;  /* 0x000000d000c37308 */ /* 0x000fe20000000800 */
[--C-:B------:R-:W-:Y:S01]  /*f1a0*/  FFMA.FTZ R169, R237, UR4, -R210.reuse ;  /* 0x00000004eda97c23 */ /* 0x100fe200080108d2 */
[-C--:B--2---:R-:W-:Y:S08]  /*f1b0*/  HMMA.16816.F32 R20, R140, R156.reuse, R20 ;  /* 0x0000009c8c14723c */ /* 0x084ff00000001814 */
[----:B------:R-:W-:Y:S01]  /*f1c0*/  MUFU.EX2 R227, R169 ;  /* 0x000000a900e37308 */ /* 0x000fe20000000800 */
[C---:B------:R-:W-:Y:S06]  /*f1d0*/  HMMA.16816.F32 R24, R144.reuse, R156, R24 ;  /* 0x0000009c9018723c */ /* 0x040fec0000001818 */
[-C--:B------:R-:W-:Y:S03]  /*f1e0*/  HMMA.16816.F32 R28, R144, R158.reuse, R28 ;  /* 0x0000009e901c723c */ /* 0x080fe6000000181c */
[----:B------:R-:W2:Y:S03]  /*f1f0*/  MUFU.EX2 R164, R164 ;  /* 0x000000a400a47308 */ /* 0x000ea60000000800 */
[C---:B------:R-:W-:Y:S01]  /*f200*/  HMMA.16816.F32 R32, R140.reuse, R158, R32 ;  /* 0x0000009e8c20723c */ /* 0x040fe20000001820 */
[----:B------:R-:W-:Y:S05]  /*f210*/  LDSM.16.MT88.4 R156, [R233+0xd000] ;  /* 0x00d00000e99c783b */ /* 0x000fea0000004200 */
[-C--:B------:R-:W-:Y:S06]  /*f220*/  HMMA.16816.F32 R36, R140, R148.reuse, R36 ;  /* 0x000000948c24723c */ /* 0x080fec0000001824 */
[C---:B------:R-:W-:Y:S05]  /*f230*/  HMMA.16816.F32 R40, R144.reuse, R148, R40 ;  /* 0x000000949028723c */ /* 0x040fea0000001828 */
[----:B--2---:R-:W-:Y:S01]  /*f240*/  MOV R166, R164 ;  /* 0x000000a400a67202 */ /* 0x004fe20000000f00 */
[-C--:B------:R-:W-:Y:S06]  /*f250*/  HMMA.16816.F32 R44, R144, R150.reuse, R44 ;  /* 0x00000096902c723c */ /* 0x080fec000000182c */
[C---:B------:R-:W-:Y:S01]  /*f260*/  HMMA.16816.F32 R48, R140.reuse, R150, R48 ;  /* 0x000000968c30723c */ /* 0x040fe20000001830 */
[----:B------:R-:W2:Y:S05]  /*f270*/  LDSM.16.MT88.4 R148, [R232+0xe800] ;  /* 0x00e80000e894783b */ /* 0x000eaa0000004200 */
[-C--:B-1----:R-:W-:Y:S06]  /*f280*/  HMMA.16816.F32 R52, R140, R152.reuse, R52 ;  /* 0x000000988c34723c */ /* 0x082fec0000001834 */
[C---:B------:R-:W-:Y:S06]  /*f290*/  HMMA.16816.F32 R56, R144.reuse, R152, R56 ;  /* 0x000000989038723c */ /* 0x040fec0000001838 */
[-C--:B------:R-:W-:Y:S05]  /*f2a0*/  HMMA.16816.F32 R60, R144, R154.reuse, R60 ;  /* 0x0000009a903c723c */ /* 0x080fea000000183c */
[----:B---3--:R-:W-:Y:S01]  /*f2b0*/  FFMA.FTZ R132, R132, R185, R225 ;  /* 0x000000b984847223 */ /* 0x008fe200000100e1 */
[C---:B------:R-:W-:Y:S01]  /*f2c0*/  HMMA.16816.F32 R64, R140.reuse, R154, R64 ;  /* 0x0000009a8c40723c */ /* 0x040fe20000001840 */
[----:B------:R-:W1:Y:S04]  /*f2d0*/  LDSM.16.MT88.4 R152, [R233+0xe800] ;  /* 0x00e80000e998783b */ /* 0x000e680000004200 */
[----:B------:R-:W-:Y:S02]  /*f2e0*/  MOV R198, R226 ;  /* 0x000000e200c67202 */ /* 0x000fe40000000f00 */
[----:B------:R-:W-:Y:S01]  /*f2f0*/  MUFU.EX2 R226, R170 ;  /* 0x000000aa00e27308 */ /* 0x000fe20000000800 */
[-C--:B--2---:R-:W-:Y:S06]  /*f300*/  HMMA.16816.F32 R68, R140, R148.reuse, R68 ;  /* 0x000000948c44723c */ /* 0x084fec0000001844 */
[C---:B------:R-:W-:Y:S06]  /*f310*/  HMMA.16816.F32 R72, R144.reuse, R148, R72 ;  /* 0x000000949048723c */ /* 0x040fec0000001848 */
        /* <DEDUP_REMOVED lines=12> */
[C---:B------:R-:W-:Y:S01]  /*f3e0*/  HMMA.16816.F32 R112, R140.reuse, R150, R112 ;  /* 0x000000968c70723c */ /* 0x040fe20000001870 */
[----:B------:R-:W-:Y:S05]  /*f3f0*/  MUFU.EX2 R191, R215 ;  /* 0x000000d700bf7308 */ /* 0x000fea0000000800 */
[-C--:B-1----:R-:W-:Y:S05]  /*f400*/  HMMA.16816.F32 R116, R140, R152.reuse, R116 ;  /* 0x000000988c74723c */ /* 0x082fea0000001874 */
[----:B------:R1:W-:Y:S01]  /*f410*/  MUFU.EX2 R192, R148 ;  /* 0x0000009400c07308 */ /* 0x0003e20000000800 */
[C---:B------:R-:W-:Y:S06]  /*f420*/  HMMA.16816.F32 R120, R144.reuse, R152, R120 ;  /* 0x000000989078723c */ /* 0x040fec0000001878 */
[-C--:B------:R-:W-:Y:S05]  /*f430*/  HMMA.16816.F32 R124, R144, R154.reuse, R124 ;  /* 0x0000009a907c723c */ /* 0x080fea000000187c */
[--C-:B------:R-:W-:Y:S01]  /*f440*/  FFMA.FTZ R152, R189, UR4, -R210.reuse ;  /* 0x00000004bd987c23 */ /* 0x100fe200080108d2 */
[----:B------:R-:W-:Y:S01]  /*f450*/  HMMA.16816.F32 R128, R140, R154, R128 ;  /* 0x0000009a8c80723c */ /* 0x000fe20000001880 */
[----:B------:R-:W-:Y:S04]  /*f460*/  MUFU.EX2 R189, R228 ;  /* 0x000000e400bd7308 */ /* 0x000fe80000000800 */
[--C-:B-1----:R-:W-:Y:S01]  /*f470*/  FFMA.FTZ R148, R173, UR4, -R209.reuse ;  /* 0x00000004ad947c23 */ /* 0x102fe200080108d1 */
[--C-:B------:R-:W-:Y:S01]  /*f480*/  FFMA.FTZ R153, R174, UR4, -R210.reuse ;  /* 0x00000004ae997c23 */ /* 0x100fe200080108d2 */
[----:B------:R-:W2:Y:S01]  /*f490*/  LDL.LU R173, [R1+0x20] ;  /* 0x0000200001ad7983 */ /* 0x000ea20000300800 */
[----:B------:R-:W-:Y:S03]  /*f4a0*/  F2FP.F16.F32.PACK_AB R143, R242, R207 ;  /* 0x000000cff28f723e */ /* 0x000fe600000000ff */
[----:B------:R1:W3:Y:S01]  /*f4b0*/  MUFU.EX2 R204, R148 ;  /* 0x0000009400cc7308 */ /* 0x0002e20000000800 */
[----:B------:R-:W-:Y:S01]  /*f4c0*/  F2FP.F16.F32.PACK_AB R140, R196, R183 ;  /* 0x000000b7c48c723e */ /* 0x000fe200000000ff */
[----:B------:R-:W-:Y:S01]  /*f4d0*/  FFMA.FTZ R209, R216, UR4, -R209 ;  /* 0x00000004d8d17c23 */ /* 0x000fe200080108d1 */
[----:B------:R-:W-:Y:S01]  /*f4e0*/  F2FP.F16.F32.PACK_AB R141, R197, R181 ;  /* 0x000000b5c58d723e */ /* 0x000fe200000000ff */
[----:B------:R-:W-:Y:S01]  /*f4f0*/  LDSM.16.MT88.4 R216, [R233+0xf800] ;  /* 0x00f80000e9d8783b */ /* 0x000fe20000004200 */
[----:B------:R-:W-:Y:S05]  /*f500*/  F2FP.F16.F32.PACK_AB R142, R175, R206 ;  /* 0x000000ceaf8e723e */ /* 0x000fea00000000ff */
[----:B------:R-:W-:Y:S10]  /*f510*/  MUFU.EX2 R205, R152 ;  /* 0x0000009800cd7308 */ /* 0x000ff40000000800 */
[----:B------:R4:W-:Y:S01]  /*f520*/  MUFU.EX2 R152, R160 ;  /* 0x000000a000987308 */ /* 0x0009e20000000800 */
[--C-:B-1----:R-:W-:Y:S01]  /*f530*/  FFMA.FTZ R148, R190, UR4, -R210.reuse ;  /* 0x00000004be947c23 */ /* 0x102fe200080108d2 */
[----:B---3--:R-:W-:Y:S01]  /*f540*/  F2FP.F16.F32.PACK_AB R144, R204, R192 ;  /* 0x000000c0cc90723e */ /* 0x008fe200000000ff */
[----:B------:R-:W-:Y:S01]  /*f550*/  FFMA.FTZ R210, R137, UR4, -R210 ;  /* 0x0000000489d27c23 */ /* 0x000fe200080108d2 */
[----:B----4-:R-:W-:Y:S01]  /*f560*/  FFMA.FTZ R137, R3, R184, R224 ;  /* 0x000000b803897223 */ /* 0x010fe200000100e0 */
[----:B------:R-:W-:Y:S01]  /*f570*/  FADD.FTZ R3, R135, R132 ;  /* 0x0000008487037221 */ /* 0x000fe20000010000 */
[----:B------:R-:W-:Y:S04]  /*f580*/  LDSM.16.MT88.4 R184, [R235+0xd800] ;  /* 0x00d80000ebb8783b */ /* 0x000fe80000004200 */
[----:B------:R1:W3:Y:S01]  /*f590*/  MUFU.EX2 R193, R148 ;  /* 0x0000009400c17308 */ /* 0x0002e20000000800 */
[----:B------:R-:W-:Y:S09]  /*f5a0*/  FADD.FTZ R3, R250, R3 ;  /* 0x00000003fa037221 */ /* 0x000ff20000010000 */
[----:B------:R4:W4:Y:S01]  /*f5b0*/  MUFU.EX2 R174, R165 ;  /* 0x000000a500ae7308 */ /* 0x0009220000000800 */
[----:B------:R-:W-:Y:S09]  /*f5c0*/  LDSM.16.MT88.4 R160, [R235+0xd000] ;  /* 0x00d00000eba0783b */ /* 0x000ff20000004200 */
[----:B------:R-:W4:Y:S01]  /*f5d0*/  MUFU.EX2 R237, R153 ;  /* 0x0000009900ed7308 */ /* 0x000f220000000800 */
[----:B-1----:R-:W1:Y:S01]  /*f5e0*/  LDSM.16.MT88.4 R148, [R232+0xd000] ;  /* 0x00d00000e894783b */ /* 0x002e620000004200 */
[----:B---3--:R-:W-:Y:S08]  /*f5f0*/  F2FP.F16.F32.PACK_AB R145, R205, R193 ;  /* 0x000000c1cd91723e */ /* 0x008ff000000000ff */
[----:B------:R3:W-:Y:S01]  /*f600*/  MUFU.EX2 R190, R214 ;  /* 0x000000d600be7308 */ /* 0x0007e20000000800 */
[----:B----4-:R-:W-:Y:S04]  /*f610*/  MOV R165, R152 ;  /* 0x0000009800a57202 */ /* 0x010fe80000000f00 */
[----:B------:R-:W-:Y:S05]  /*f620*/  F2FP.F16.F32.PACK_AB R146, R174, R165 ;  /* 0x000000a5ae92723e */ /* 0x000fea00000000ff */
[----:B------:R-:W4:Y:S01]  /*f630*/  MUFU.EX2 R225, R209 ;  /* 0x000000d100e17308 */ /* 0x000f220000000800 */
[----:B------:R-:W-:Y:S01]  /*f640*/  F2FP.F16.F32.PACK_AB R147, R237, R164 ;  /* 0x000000a4ed93723e */ /* 0x000fe200000000ff */
[----:B------:R-:W4:Y:S01]  /*f650*/  LDSM.16.MT88.4 R152, [R234+0xd000] ;  /* 0x00d00000ea98783b */ /* 0x000f220000004200 */
[----:B------:R-:W-:Y:S07]  /*f660*/  MOV R164, R200 ;  /* 0x000000c800a47202 */ /* 0x000fee0000000f00 */
[----:B------:R4:W-:Y:S01]  /*f670*/  MUFU.EX2 R139, R210 ;  /* 0x000000d2008b7308 */ /* 0x0009e20000000800 */
[----:B------:R-:W-:Y:S09]  /*f680*/  LDSM.16.MT88.4 R200, [R234+0xd800] ;  /* 0x00d80000eac8783b */ /* 0x000ff20000004200 */
[----:B------:R-:W-:Y:S01]  /*f690*/  MUFU.EX2 R224, R172 ;  /* 0x000000ac00e07308 */ /* 0x000fe20000000800 */
[----:B---3--:R-:W-:Y:S09]  /*f6a0*/  LDSM.16.MT88.4 R212, [R232+0xf800] ;  /* 0x00f80000e8d4783b */ /* 0x008ff20000004200 */
[----:B------:R-:W3:Y:S01]  /*f6b0*/  MUFU.EX2 R228, R167 ;  /* 0x000000a700e47308 */ /* 0x000ee20000000800 */
[-C--:B-1----:R-:W-:Y:S03]  /*f6c0*/  HMMA.16816.F32 R4, R140, R148.reuse, R4 ;  /* 0x000000948c04723c */ /* 0x082fe60000001804 */
[----:B----4-:R-:W-:Y:S03]  /*f6d0*/  F2FP.F16.F32.PACK_AB R210, R225, R226 ;  /* 0x000000e2e1d2723e */ /* 0x010fe600000000ff */
[C---:B------:R-:W-:Y:S06]  /*f6e0*/  HMMA.16816.F32 R8, R144.reuse, R148, R8 ;  /* 0x000000949008723c */ /* 0x040fec0000001808 */
[-C--:B------:R-:W-:Y:S05]  /*f6f0*/  HMMA.16816.F32 R12, R144, R150.reuse, R12 ;  /* 0x00000096900c723c */ /* 0x080fea000000180c */
[----:B---3--:R-:W-:Y:S01]  /*f700*/  F2FP.F16.F32.PACK_AB R209, R227, R228 ;  /* 0x000000e4e3d1723e */ /* 0x008fe200000000ff */
[C---:B------:R-:W-:Y:S01]  /*f710*/  HMMA.16816.F32 R16, R140.reuse, R150, R16 ;  /* 0x000000968c10723c */ /* 0x040fe20000001810 */
[----:B------:R-:W1:Y:S05]  /*f720*/  LDSM.16.MT88.4 R148, [R232+0xf000] ;  /* 0x00f00000e894783b */ /* 0x000e6a0000004200 */
[-C--:B------:R-:W-:Y:S06]  /*f730*/  HMMA.16816.F32 R20, R140, R156.reuse, R20 ;  /* 0x0000009c8c14723c */ /* 0x080fec0000001814 */
[C---:B------:R-:W-:Y:S06]  /*f740*/  HMMA.16816.F32 R24, R144.reuse, R156, R24 ;  /* 0x0000009c9018723c */ /* 0x040fec0000001818 */
[-C--:B------:R-:W-:Y:S06]  /*f750*/  HMMA.16816.F32 R28, R144, R158.reuse, R28 ;  /* 0x0000009e901c723c */ /* 0x080fec000000181c */
[C---:B------:R-:W-:Y:S01]  /*f760*/  HMMA.16816.F32 R32, R140.reuse, R158, R32 ;  /* 0x0000009e8c20723c */ /* 0x040fe20000001820 */
[----:B------:R-:W3:Y:S05]  /*f770*/  LDSM.16.MT88.4 R156, [R233+0xf000] ;  /* 0x00f00000e99c783b */ /* 0x000eea0000004200 */
[-C--:B------:R-:W-:Y:S06]  /*f780*/  HMMA.16816.F32 R36, R140, R160.reuse, R36 ;  /* 0x000000a08c24723c */ /* 0x080fec0000001824 */
[C---:B------:R-:W-:Y:S06]  /*f790*/  HMMA.16816.F32 R40, R144.reuse, R160, R40 ;  /* 0x000000a09028723c */ /* 0x040fec0000001828 */
[-C--:B------:R-:W-:Y:S06]  /*f7a0*/  HMMA.16816.F32 R44, R144, R162.reuse, R44 ;  /* 0x000000a2902c723c */ /* 0x080fec000000182c */
[C---:B------:R-:W-:Y:S01]  /*f7b0*/  HMMA.16816.F32 R48, R140.reuse, R162, R48 ;  /* 0x000000a28c30723c */ /* 0x040fe20000001830 */
[----:B------:R-:W4:Y:S05]  /*f7c0*/  LDSM.16.MT88.4 R160, [R235+0xf000] ;  /* 0x00f00000eba0783b */ /* 0x000f2a0000004200 */
[-C--:B------:R-:W-:Y:S06]  /*f7d0*/  HMMA.16816.F32 R52, R140, R152.reuse, R52 ;  /* 0x000000988c34723c */ /* 0x080fec0000001834 */
[C---:B------:R-:W-:Y:S06]  /*f7e0*/  HMMA.16816.F32 R56, R144.reuse, R152, R56 ;  /* 0x000000989038723c */ /* 0x040fec0000001838 */
[-C--:B------:R-:W-:Y:S06]  /*f7f0*/  HMMA.16816.F32 R60, R144, R154.reuse, R60 ;  /* 0x0000009a903c723c */ /* 0x080fec000000183c */
[C---:B------:R-:W-:Y:S01]  /*f800*/  HMMA.16816.F32 R64, R140.reuse, R154, R64 ;  /* 0x0000009a8c40723c */ /* 0x040fe20000001840 */
[----:B------:R-:W4:Y:S05]  /*f810*/  LDSM.16.MT88.4 R152, [R234+0xf000] ;  /* 0x00f00000ea98783b */ /* 0x000f2a0000004200 */
[-C--:B-1----:R-:W-:Y:S06]  /*f820*/  HMMA.16816.F32 R68, R140, R148.reuse, R68 ;  /* 0x000000948c44723c */ /* 0x082fec0000001844 */
[C---:B------:R-:W-:Y:S06]  /*f830*/  HMMA.16816.F32 R72, R144.reuse, R148, R72 ;  /* 0x000000949048723c */ /* 0x040fec0000001848 */
[-C--:B------:R-:W-:Y:S06]  /*f840*/  HMMA.16816.F32 R76, R144, R150.reuse, R76 ;  /* 0x00000096904c723c */ /* 0x080fec000000184c */
[C---:B------:R-:W-:Y:S06]  /*f850*/  HMMA.16816.F32 R80, R140.reuse, R150, R80 ;  /* 0x000000968c50723c */ /* 0x040fec0000001850 */
[-C--:B---3--:R-:W-:Y:S06]  /*f860*/  HMMA.16816.F32 R84, R140, R156.reuse, R84 ;  /* 0x0000009c8c54723c */ /* 0x088fec0000001854 */
[C---:B------:R-:W-:Y:S06]  /*f870*/  HMMA.16816.F32 R88, R144.reuse, R156, R88 ;  /* 0x0000009c9058723c */ /* 0x040fec0000001858 */
[-C--:B------:R-:W-:Y:S06]  /*f880*/  HMMA.16816.F32 R92, R144, R158.reuse, R92 ;  /* 0x0000009e905c723c */ /* 0x080fec000000185c */
[C---:B------:R-:W-:Y:S06]  /*f890*/  HMMA.16816.F32 R96, R140.reuse, R158, R96 ;  /* 0x0000009e8c60723c */ /* 0x040fec0000001860 */
[-C--:B----4-:R-:W-:Y:S06]  /*f8a0*/  HMMA.16816.F32 R100, R140, R160.reuse, R100 ;  /* 0x000000a08c64723c */ /* 0x090fec0000001864 */
[C---:B------:R-:W-:Y:S06]  /*f8b0*/  HMMA.16816.F32 R104, R144.reuse, R160, R104 ;  /* 0x000000a09068723c */ /* 0x040fec0000001868 */
[-C--:B------:R-:W-:Y:S06]  /*f8c0*/  HMMA.16816.F32 R108, R144, R162.reuse, R108 ;  /* 0x000000a2906c723c */ /* 0x080fec000000186c */
[C---:B------:R-:W-:Y:S01]  /*f8d0*/  HMMA.16816.F32 R112, R140.reuse, R162, R112 ;  /* 0x000000a28c70723c */ /* 0x040fe20000001870 */
[----:B------:R-:W1:Y:S05]  /*f8e0*/  LDSM.16.MT88.4 R160, [R232+0xd800] ;  /* 0x00d80000e8a0783b */ /* 0x000e6a0000004200 */
[-C--:B------:R-:W-:Y:S06]  /*f8f0*/  HMMA.16816.F32 R116, R140, R152.reuse, R116 ;  /* 0x000000988c74723c */ /* 0x080fec0000001874 */
[C---:B------:R-:W-:Y:S06]  /*f900*/  HMMA.16816.F32 R120, R144.reuse, R152, R120 ;  /* 0x000000989078723c */ /* 0x040fec0000001878 */
[-C--:B------:R-:W-:Y:S06]  /*f910*/  HMMA.16816.F32 R124, R144, R154.reuse, R124 ;  /* 0x0000009a907c723c */ /* 0x080fec000000187c */
[----:B------:R-:W-:Y:S07]  /*f920*/  HMMA.16816.F32 R128, R140, R154, R128 ;  /* 0x0000009a8c80723c */ /* 0x000fee0000001880 */
[----:B------:R-:W-:Y:S04]  /*f930*/  F2FP.F16.F32.PACK_AB R141, R231, R252 ;  /* 0x000000fce78d723e */ /* 0x000fe800000000ff */
[----:B------:R-:W-:Y:S02]  /*f940*/  F2FP.F16.F32.PACK_AB R142, R194, R190 ;  /* 0x000000bec28e723e */ /* 0x000fe400000000ff */
[----:B------:R-:W-:Y:S01]  /*f950*/  F2FP.F16.F32.PACK_AB R143, R195, R191 ;  /* 0x000000bfc38f723e */ /* 0x000fe200000000ff */
[----:B--2---:R-:W-:Y:S01]  /*f960*/  FFMA.FTZ R138, R2, R173, R211 ;  /* 0x000000ad028a7223 */ /* 0x004fe200000100d3 */
[----:B------:R-:W-:Y:S01]  /*f970*/  F2FP.F16.F32.PACK_AB R211, R139, R224 ;  /* 0x000000e08bd3723e */ /* 0x000fe200000000ff */
[----:B------:R-:W2:Y:S01]  /*f980*/  LDL.LU R2, [R1+0x24] ;  /* 0x0000240001027983 */ /* 0x000ea20000300800 */
[----:B------:R-:W3:Y:S01]  /*f990*/  MUFU.EX2 R173, R229 ;  /* 0x000000e500ad7308 */ /* 0x000ee20000000800 */
[----:B------:R-:W-:Y:S02]  /*f9a0*/  FADD.FTZ R132, R251, R138 ;  /* 0x0000008afb847221 */ /* 0x000fe40000010000 */
[----:B------:R-:W4:Y:S02]  /*f9b0*/  LDL.LU R135, [R1+0x84] ;  /* 0x0000840001877983 */ /* 0x000f240000300800 */
[----:B------:R-:W-:Y:S05]  /*f9c0*/  FADD.FTZ R138, R248, R132 ;  /* 0x00000084f88a7221 */ /* 0x000fea0000010000 */
[----:B------:R1:W1:Y:S01]  /*f9d0*/  MUFU.EX2 R229, R168 ;  /* 0x000000a800e57308 */ /* 0x0002620000000800 */
[----:B---3--:R-:W-:Y:S07]  /*f9e0*/  F2FP.F16.F32.PACK_AB R140, R189, R173 ;  /* 0x000000adbd8c723e */ /* 0x008fee00000000ff */
[-C--:B-1----:R-:W-:Y:S01]  /*f9f0*/  HMMA.16816.F32 R148, R140, R160.reuse, R4 ;  /* 0x000000a08c94723c */ /* 0x082fe20000001804 */
[----:B------:R-:W1:Y:S02]  /*fa00*/  LDSM.16.MT88.4 R168, [R233+0xd800] ;  /* 0x00d80000e9a8783b */ /* 0x000e640000004200 */
[----:B------:R-:W-:Y:S06]  /*fa10*/  F2FP.F16.F32.PACK_AB R208, R229, R230 ;  /* 0x000000e6e5d0723e */ /* 0x000fec00000000ff */
[----:B------:R-:W-:Y:S01]  /*fa20*/  LDSM.16.MT88.4 R4, [R234+0xf800] ;  /* 0x00f80000ea04783b */ /* 0x000fe20000004200 */
[C---:B------:R-:W-:Y:S06]  /*fa30*/  HMMA.16816.F32 R144, R208.reuse, R160, R8 ;  /* 0x000000a0d090723c */ /* 0x040fec0000001808 */
[-C--:B------:R-:W-:Y:S05]  /*fa40*/  HMMA.16816.F32 R156, R208, R162.reuse, R12 ;  /* 0x000000a2d09c723c */ /* 0x080fea000000180c */
[----:B------:R-:W-:Y:S01]  /*fa50*/  MOV R9, R166 ;  /* 0x000000a600097202 */ /* 0x000fe20000000f00 */
[C---:B------:R-:W-:Y:S05]  /*fa60*/  HMMA.16816.F32 R152, R140.reuse, R162, R16 ;  /* 0x000000a28c98723c */ /* 0x040fea0000001810 */
[----:B------:R-:W-:Y:S01]  /*fa70*/  MOV R8, R164 ;  /* 0x000000a400087202 */ /* 0x000fe20000000f00 */
[----:B------:R-:W-:Y:S01]  /*fa80*/  IMAD.MOV.U32 R12, RZ, RZ, R190 ;  /* 0x000000ffff0c7224 */ /* 0x000fe200078e00be */
[----:B------:R-:W-:Y:S04]  /*fa90*/  MOV R17, R165 ;  /* 0x000000a500117202 */ /* 0x000fe80000000f00 */
[----:B------:R-:W-:Y:S02]  /*faa0*/  MOV R10, R174 ;  /* 0x000000ae000a7202 */ /* 0x000fe40000000f00 */
[----:B------:R-:W-:Y:S02]  /*fab0*/  MOV R18, R173 ;  /* 0x000000ad00127202 */ /* 0x000fe40000000f00 */
[----:B------:R-:W-:Y:S02]  /*fac0*/  MOV R16, R207 ;  /* 0x000000cf00107202 */ /* 0x000fe40000000f00 */
[----:B------:R-:W-:Y:S02]  /*fad0*/  MOV R13, R191 ;  /* 0x000000bf000d7202 */ /* 0x000fe40000000f00 */
[----:B------:R-:W-:Y:S01]  /*fae0*/  MOV R19, R189 ;  /* 0x000000bd00137202 */ /* 0x000fe20000000f00 */
[-C--:B-1----:R-:W-:Y:S03]  /*faf0*/  HMMA.16816.F32 R160, R140, R168.reuse, R20 ;  /* 0x000000a88ca0723c */ /* 0x082fe60000001814 */
[----:B------:R-:W-:Y:S02]  /*fb00*/  MOV R15, R195 ;  /* 0x000000c3000f7202 */ /* 0x000fe40000000f00 */
[----:B------:R-:W-:Y:S01]  /*fb10*/  MOV R14, R194 ;  /* 0x000000c2000e7202 */ /* 0x000fe20000000f00 */
[C---:B------:R-:W-:Y:S05]  /*fb20*/  HMMA.16816.F32 R164, R208.reuse, R168, R24 ;  /* 0x000000a8d0a4723c */ /* 0x040fea0000001818 */
[----:B------:R-:W-:Y:S02]  /*fb30*/  MOV R20, R199 ;  /* 0x000000c700147202 */ /* 0x000fe40000000f00 */
[----:B------:R-:W-:Y:S04]  /*fb40*/  MOV R24, R192 ;  /* 0x000000c000187202 */ /* 0x000fe80000000f00 */
[----:B------:R-:W-:Y:S02]  /*fb50*/  MOV R25, R193 ;  /* 0x000000c100197202 */ /* 0x000fe40000000f00 */
[----:B------:R-:W-:Y:S02]  /*fb60*/  MOV R26, R196 ;  /* 0x000000c4001a7202 */ /* 0x000fe40000000f00 */
[----:B------:R-:W-:Y:S02]  /*fb70*/  MOV R27, R197 ;  /* 0x000000c5001b7202 */ /* 0x000fe40000000f00 */
[----:B------:R-:W-:Y:S02]  /*fb80*/  MOV R21, R204 ;  /* 0x000000cc00157202 */ /* 0x000fe40000000f00 */
[----:B------:R-:W-:Y:S02]  /*fb90*/  MOV R22, R205 ;  /* 0x000000cd00167202 */ /* 0x000fe40000000f00 */
[----:B------:R-:W-:Y:S02]  /*fba0*/  MOV R23, R206 ;  /* 0x000000ce00177202 */ /* 0x000fe40000000f00 */
[----:B------:R-:W-:Y:S04]  /*fbb0*/  MOV R11, R198 ;  /* 0x000000c6000b7202 */ /* 0x000fe80000000f00 */
[----:B------:R-:W-:Y:S01]  /*fbc0*/  IADD3 R11, R11, -0x1, RZ ;  /* 0xffffffff0b0b7810 */ /* 0x000fe20007ffe0ff */
[----:B--2---:R-:W-:Y:S01]  /*fbd0*/  FFMA.FTZ R0, R0, R2, R220 ;  /* 0x0000000200007223 */ /* 0x004fe200000100dc */
[----:B------:R-:W-:Y:S01]  /*fbe0*/  FADD.FTZ R2, R136, R137 ;  /* 0x0000008988027221 */ /* 0x000fe20000010000 */
[----:B------:R-:W-:Y:S01]  /*fbf0*/  FADD.FTZ R137, R247, R3 ;  /* 0x00000003f7897221 */ /* 0x000fe20000010000 */
[----:B------:R-:W2:Y:S01]  /*fc00*/  LDL.LU R136, [R1+0x80] ;  /* 0x0000800001887983 */ /* 0x000ea20000300800 */
[----:B------:R-:W-:Y:S01]  /*fc10*/  FADD.FTZ R0, R223, R0 ;  /* 0x00000000df007221 */ /* 0x000fe20000010000 */
[----:B------:R-:W-:Y:S02]  /*fc20*/  FADD.FTZ R2, R249, R2 ;  /* 0x00000002f9027221 */ /* 0x000fe40000010000 */
[----:B------:R3:W5:Y:S01]  /*fc30*/  LDL.LU R251, [R1+0x7c] ;  /* 0x00007c0001fb7983 */ /* 0x0007620000300800 */
[----:B------:R-:W-:Y:S01]  /*fc40*/  FADD.FTZ R132, R222, R0 ;  /* 0x00000000de847221 */ /* 0x000fe20000010000 */
[----:B------:R-:W-:Y:S01]  /*fc50*/  FADD.FTZ R3, R246, R2 ;  /* 0x00000002f6037221 */ /* 0x000fe20000010000 */
[----:B------:R-:W-:Y:S01]  /*fc60*/  MOV R2, R175 ;  /* 0x000000af00027202 */ /* 0x000fe20000000f00 */
[----:B------:R3:W5:Y:S01]  /*fc70*/  LDL.LU R250, [R1+0x78] ;  /* 0x0000780001fa7983 */ /* 0x0007620000300800 */
[----:B------:R-:W-:Y:S01]  /*fc80*/  MOV R175, R221 ;  /* 0x000000dd00af7202 */ /* 0x000fe20000000f00 */
[----:B------:R-:W-:Y:S02]  /*fc90*/  FADD.FTZ R3, R243, R3 ;  /* 0x00000003f3037221 */ /* 0x000fe40000010000 */
[----:B------:R-:W1:Y:S01]  /*fca0*/  LDSM.16.MT88.4 R220, [R235+0xf800] ;  /* 0x00f80000ebdc783b */ /* 0x000e620000004200 */
[----:B------:R-:W-:Y:S02]  /*fcb0*/  MOV R0, R175 ;  /* 0x000000af00007202 */ /* 0x000fe40000000f00 */
[-C--:B------:R-:W-:Y:S03]  /*fcc0*/  HMMA.16816.F32 R172, R208, R170.reuse, R28 ;  /* 0x000000aad0ac723c */ /* 0x080fe6000000181c */
[----:B------:R-:W-:Y:S02]  /*fcd0*/  FADD.FTZ R0, R0, R138 ;  /* 0x0000008a00007221 */ /* 0x000fe40000010000 */
[----:B------:R3:W5:Y:S01]  /*fce0*/  LDL.LU R249, [R1+0x74] ;  /* 0x0000740001f97983 */ /* 0x0007620000300800 */
[C---:B------:R-:W-:Y:S03]  /*fcf0*/  HMMA.16816.F32 R168, R140.reuse, R170, R32 ;  /* 0x000000aa8ca8723c */ /* 0x040fe60000001820 */
[----:B------:R3:W5:Y:S02]  /*fd00*/  LDL.LU R248, [R1+0x70] ;  /* 0x0000700001f87983 */ /* 0x0007640000300800 */
[----:B------:R-:W-:Y:S02]  /*fd10*/  MOV R28, R188 ;  /* 0x000000bc001c7202 */ /* 0x000fe40000000f00 */
[----:B------:R-:W-:Y:S01]  /*fd20*/  MOV R32, R179 ;  /* 0x000000b300207202 */ /* 0x000fe20000000f00 */
[----:B------:R3:W5:Y:S03]  /*fd30*/  LDL.LU R247, [R1+0x6c] ;  /* 0x00006c0001f77983 */ /* 0x0007660000300800 */
[----:B------:R-:W-:Y:S01]  /*fd40*/  MOV R33, R178 ;  /* 0x000000b200217202 */ /* 0x000fe20000000f00 */
[----:B------:R3:W5:Y:S01]  /*fd50*/  LDL.LU R246, [R1+0x68] ;  /* 0x0000680001f67983 */ /* 0x0007620000300800 */
[----:B------:R-:W-:Y:S02]  /*fd60*/  MOV R34, R177 ;  /* 0x000000b100227202 */ /* 0x000fe40000000f00 */
[----:B------:R-:W-:Y:S02]  /*fd70*/  MOV R35, R176 ;  /* 0x000000b000237202 */ /* 0x000fe40000000f00 */
[----:B------:R-:W-:Y:S01]  /*fd80*/  MOV R29, R183 ;  /* 0x000000b7001d7202 */ /* 0x000fe20000000f00 */
[-C--:B------:R-:W-:Y:S03]  /*fd90*/  HMMA.16816.F32 R176, R140, R184.reuse, R36 ;  /* 0x000000b88cb0723c */ /* 0x080fe60000001824 */
[----:B------:R-:W-:Y:S02]  /*fda0*/  MOV R30, R182 ;  /* 0x000000b6001e7202 */ /* 0x000fe40000000f00 */
[----:B------:R-:W-:Y:S02]  /*fdb0*/  MOV R31, R181 ;  /* 0x000000b5001f7202 */ /* 0x000fe40000000f00 */
[----:B------:R-:W-:Y:S02]  /*fdc0*/  MOV R39, R180 ;  /* 0x000000b400277202 */ /* 0x000fe40000000f00 */
[C---:B------:R-:W-:Y:S04]  /*fdd0*/  HMMA.16816.F32 R180, R208.reuse, R184, R40 ;  /* 0x000000b8d0b4723c */ /* 0x040fe80000001828 */
[----:B------:R-:W-:Y:S02]  /*fde0*/  MOV R38, R39 ;  /* 0x0000002700267202 */ /* 0x000fe40000000f00 */
[----:B------:R-:W-:Y:S01]  /*fdf0*/  MOV R39, R32 ;  /* 0x0000002000277202 */ /* 0x000fe20000000f00 */
[-C--:B------:R-:W-:Y:S04]  /*fe00*/  HMMA.16816.F32 R188, R208, R186.reuse, R44 ;  /* 0x000000bad0bc723c */ /* 0x080fe8000000182c */
[----:B------:R-:W-:Y:S02]  /*fe10*/  MOV R32, R33 ;  /* 0x0000002100207202 */ /* 0x000fe40000000f00 */
[----:B------:R-:W-:Y:S01]  /*fe20*/  MOV R33, R34 ;  /* 0x0000002200217202 */ /* 0x000fe20000000f00 */
        /* <DEDUP_REMOVED lines=16> */
[----:B------:R-:W-:Y:S01]  /*ff30*/  MOV R33, R34 ;  /* 0x0000002200217202 */ /* 0x000fe20000000f00 */
[----:B------:R-:W-:Y:S01]  /*ff40*/  IMAD.MOV.U32 R34, RZ, RZ, R35 ;  /* 0x000000ffff227224 */ /* 0x000fe200078e0023 */
        /* <DEDUP_REMOVED lines=12> */
[----:B------:R-:W-:Y:S01]  /*10010*/  FADD.FTZ R0, R36, R0 ;  /* 0x0000000024007221 */ /* 0x000fe20000010000 */
        /* <DEDUP_REMOVED lines=10> */
[-C--:B-1----:R-:W-:Y:S04]  /*100c0*/  HMMA.16816.F32 R100, R140, R220.reuse, R100 ;  /* 0x000000dc8c64723c */ /* 0x082fe80000001864 */
        /* <DEDUP_REMOVED lines=20> */
[----:B------:R-:W-:Y:S04]  /*10210*/  HMMA.16816.F32 R128, R140, R6, R128 ;  /* 0x000000068c80723c */ /* 0x000fe80000001880 */
[----:B------:R-:W-:Y:S02]  /*10220*/  MOV R28, R29 ;  /* 0x0000001d001c7202 */ /* 0x000fe40000000f00 */
[----:B------:R-:W-:Y:S01]  /*10230*/  MOV R9, R2 ;  /* 0x0000000200097202 */ /* 0x000fe20000000f00 */
[----:B------:R-:W-:Y:S01]  /*10240*/  FADD.FTZ R2, R245, R132 ;  /* 0x00000084f5027221 */ /* 0x000fe20000010000 */
[----:B------:R-:W-:Y:S01]  /*10250*/  MOV R21, R22 ;  /* 0x0000001600157202 */ /* 0x000fe20000000f00 */
[----:B------:R3:W5:Y:S02]  /*10260*/  LDL.LU R245, [R1+0x64] ;  /* 0x0000640001f57983 */ /* 0x0007640000300800 */
[----:B------:R-:W-:Y:S01]  /*10270*/  MOV R29, R30 ;  /* 0x0000001e001d7202 */ /* 0x000fe20000000f00 */
[----:B------:R-:W-:Y:S01]  /*10280*/  FADD.FTZ R2, R241, R2 ;  /* 0x00000002f1027221 */ /* 0x000fe20000010000 */
[----:B------:R-:W-:Y:S02]  /*10290*/  MOV R22, R23 ;  /* 0x0000001700167202 */ /* 0x000fe40000000f00 */
[----:B------:R-:W-:Y:S02]  /*102a0*/  MOV R30, R31 ;  /* 0x0000001f001e7202 */ /* 0x000fe40000000f00 */
[----:B------:R-:W-:Y:S02]  /*102b0*/  MOV R23, R16 ;  /* 0x0000001000177202 */ /* 0x000fe40000000f00 */
[----:B------:R-:W-:Y:S02]  /*102c0*/  MOV R31, R24 ;  /* 0x00000018001f7202 */ /* 0x000fe40000000f00 */
[----:B------:R-:W-:Y:S02]  /*102d0*/  MOV R16, R17 ;  /* 0x0000001100107202 */ /* 0x000fe40000000f00 */
[----:B------:R-:W-:Y:S02]  /*102e0*/  MOV R24, R25 ;  /* 0x0000001900187202 */ /* 0x000fe40000000f00 */
[----:B------:R-:W-:Y:S02]  /*102f0*/  MOV R36, R37 ;  /* 0x0000002500247202 */ /* 0x000fe40000000f00 */
[----:B------:R-:W-:Y:S01]  /*10300*/  MOV R17, R8 ;  /* 0x0000000800117202 */ /* 0x000fe20000000f00 */
[----:B------:R-:W-:Y:S01]  /*10310*/  FADD.FTZ R8, R244, R137 ;  /* 0x00000089f4087221 */ /* 0x000fe20000010000 */
[----:B------:R-:W-:Y:S01]  /*10320*/  MOV R25, R26 ;  /* 0x0000001a00197202 */ /* 0x000fe20000000f00 */
[----:B------:R3:W5:Y:S01]  /*10330*/  LDL.LU R244, [R1+0x60] ;  /* 0x0000600001f47983 */ /* 0x0007620000300800 */
[----:B------:R-:W-:Y:S02]  /*10340*/  MOV R37, R35 ;  /* 0x0000002300257202 */ /* 0x000fe40000000f00 */
[----:B------:R-:W-:Y:S01]  /*10350*/  MOV R26, R27 ;  /* 0x0000001b001a7202 */ /* 0x000fe20000000f00 */
[----:B------:R3:W5:Y:S01]  /*10360*/  LDL.LU R243, [R1+0x5c] ;  /* 0x00005c0001f37983 */ /* 0x0007620000300800 */
[----:B------:R-:W-:Y:S01]  /*10370*/  MOV R35, R28 ;  /* 0x0000001c00237202 */ /* 0x000fe20000000f00 */
[----:B------:R-:W-:Y:S01]  /*10380*/  IMAD.MOV.U32 R28, RZ, RZ, R29 ;  /* 0x000000ffff1c7224 */ /* 0x000fe200078e001d */
[----:B------:R-:W-:Y:S02]  /*10390*/  MOV R27, R20 ;  /* 0x00000014001b7202 */ /* 0x000fe40000000f00 */
        /* <DEDUP_REMOVED lines=15> */
[----:B------:R3:W5:Y:S01]  /*10490*/  LDL.LU R242, [R1+0x58] ;  /* 0x0000580001f27983 */ /* 0x0007620000300800 */
[----:B------:R-:W-:Y:S02]  /*104a0*/  MOV R36, R37 ;  /* 0x0000002500247202 */ /* 0x000fe40000000f00 */
[----:B------:R-:W-:Y:S01]  /*104b0*/  MOV R20, R21 ;  /* 0x0000001500147202 */ /* 0x000fe20000000f00 */
[----:B------:R3:W5:Y:S01]  /*104c0*/  LDL.LU R241, [R1+0x54] ;  /* 0x0000540001f17983 */ /* 0x0007620000300800 */
        /* <DEDUP_REMOVED lines=15> */
[----:B------:R-:W-:Y:S01]  /*105c0*/  MOV R22, R23 ;  /* 0x0000001700167202 */ /* 0x000fe20000000f00 */
[----:B------:R-:W-:Y:S01]  /*105d0*/  FADD.FTZ R8, R238, R0 ;  /* 0x00000000ee087221 */ /* 0x000fe20000010000 */
        /* <DEDUP_REMOVED lines=8> */
[----:B------:R-:W-:Y:S01]  /*10660*/  MOV R36, R37 ;  /* 0x0000002500247202 */ /* 0x000fe20000000f00 */
[----:B------:R3:W5:Y:S01]  /*10670*/  LDL.LU R238, [R1+0x48] ;  /* 0x0000480001ee7983 */ /* 0x0007620000300800 */
[----:B------:R-:W-:Y:S01]  /*10680*/  MOV R37, R21 ;  /* 0x0000001500257202 */ /* 0x000fe20000000f00 */
[----:B------:R-:W-:Y:S01]  /*10690*/  FADD.FTZ R0, R42, R2 ;  /* 0x000000022a007221 */ /* 0x000fe20000010000 */
        /* <DEDUP_REMOVED lines=10> */
[----:B------:R3:W5:Y:S01]  /*10740*/  LDL.LU R237, [R1+0x44] ;  /* 0x0000440001ed7983 */ /* 0x0007620000300800 */
[----:B------:R-:W-:Y:S01]  /*10750*/  FADD.FTZ R2, R28, R8 ;  /* 0x000000081c027221 */ /* 0x000fe20000010000 */
[----:B------:R-:W-:Y:S01]  /*10760*/  FADD.FTZ R10, R34, R0 ;  /* 0x00000000220a7221 */ /* 0x000fe20000010000 */
[----:B------:R-:W-:Y:S01]  /*10770*/  FADD.FTZ R3, R29, R3 ;  /* 0x000000031d037221 */ /* 0x000fe20000010000 */
[----:B------:R3:W5:Y:S01]  /*10780*/  LDL.LU R236, [R1+0x40] ;  /* 0x0000400001ec7983 */ /* 0x0007620000300800 */
[----:B------:R-:W-:Y:S01]  /*10790*/  FADD.FTZ R9, R43, R9 ;  /* 0x000000092b097221 */ /* 0x000fe20000010000 */
[----:B------:R-:W-:Y:S02]  /*107a0*/  MOV R140, R133 ;  /* 0x00000085008c7202 */ /* 0x000fe40000000f00 */
[----:B----4-:R-:W-:Y:S01]  /*107b0*/  MOV R132, R135 ;  /* 0x0000008700847202 */ /* 0x010fe20000000f00 */
[----:B------:R-:W-:Y:S04]  /*107c0*/  FADD.FTZ R9, R39, R9 ;  /* 0x0000000927097221 */ /* 0x000fe80000010000 */
        /* <DEDUP_REMOVED lines=30> */
[----:B------:R-:W-:Y:S04]  /*109b0*/  STL [R1+0x1c], R5 ;  /* 0x00001c0501007387 */ /* 0x000fe80000100800 */
[----:B------:R2:W-:Y:S04]  /*109c0*/  STL [R1+0x18], R3 ;  /* 0x0000180301007387 */ /* 0x0005e80000100800 */
[----:B------:R3:W-:Y:S04]  /*109d0*/  STL [R1+0x20], R2 ;  /* 0x0000200201007387 */ /* 0x0007e80000100800 */
[----:B------:R3:W-:Y:S04]  /*109e0*/  STL [R1+0x24], R0 ;  /* 0x0000240001007387 */ /* 0x0007e80000100800 */
[----:B------:R3:W-:Y:S01]  /*109f0*/  STL [R1], R11 ;  /* 0x0000000b01007387 */ /* 0x0007e20000100800 */
[----:B--2---:R-:W-:Y:S01]  /*10a00*/  MOV R3, R136 ;  /* 0x0000008800037202 */ /* 0x004fe20000000f00 */
[----:B------:R-:W-:Y:S06]  /*10a10*/  @P0 BRA `(.L_x_32) ;  /* 0xffffffb000ac0947 */ /* 0x000fec000383ffff */
.L_x_31:
[----:B---3--:R-:W2:Y:S04]  /*10a20*/  LDL.LU R2, [R1+0x1c] ;  /* 0x00001c0001027983 */ /* 0x008ea80000300800 */
        /* <DEDUP_REMOVED lines=51> */
[----:B------:R-:W-:Y:S01]  /*10d60*/  IADD3 R5, -R5, R140, RZ ;  /* 0x0000008c05057210 */ /* 0x000fe20007ffe1ff */
        /* <DEDUP_REMOVED lines=111> */
[C---:B-----5:R-:W-:Y:S01]  /*11460*/  FMUL.FTZ R24, R0.reuse, R174 ;  /* 0x000000ae00187220 */ /* 0x060fe20000410000 */
        /* <DEDUP_REMOVED lines=25> */
[----:B------:R-:W-:-:S02]  /*11600*/  SHF.L.U32 R0, R3, 0x6, RZ ;  /* 0x0000000603007819 */ /* 0x000fc400000006ff */
[----:B------:R-:W-:Y:S02]  /*11610*/  F2FP.F16.F32.PACK_AB R56, R56, R21 ;  /* 0x000000153838723e */ /* 0x000fe400000000ff */
[----:B------:R-:W-:Y:S02]  /*11620*/  SHF.R.S32.HI R21, RZ, 0x5, R27 ;  /* 0x00000005ff157819 */ /* 0x000fe4000001141b */
[----:B------:R-:W-:Y:S02]  /*11630*/  LOP3.LUT R0, R0, 0x1c0, RZ, 0xc0, !PT ;  /* 0x000001c000007812 */ /* 0x000fe400078ec0ff */
[----:B------:R-:W-:Y:S02]  /*11640*/  LOP3.LUT R27, R3, 0x1, RZ, 0xc0, !PT ;  /* 0x00000001031b7812 */ /* 0x000fe400078ec0ff */
[----:B------:R-:W-:Y:S02]  /*11650*/  LEA R2, R21, R140, 0x9 ;  /* 0x0000008c15027211 */ /* 0x000fe400078e48ff */
[----:B------:R-:W-:-:S02]  /*11660*/  LEA.HI R0, R0, R0, RZ, 0x1d ;  /* 0x0000000000007211 */ /* 0x000fc400078fe8ff */
[----:B------:R-:W-:Y:S02]  /*11670*/  ISETP.NE.U32.AND P1, PT, R27, 0x1, PT ;  /* 0x000000011b00780c */ /* 0x000fe40003f25070 */
        /* <DEDUP_REMOVED lines=141> */
[----:B---3--:R-:W-:Y:S02]  /*11f50*/  MOV R20, 0x7f800000 ;  /* 0x7f80000000147802 */ /* 0x008fe40000000f00 */
[----:B------:R-:W-:Y:S01]  /*11f60*/  MOV R19, 0x7f800000 ;  /* 0x7f80000000137802 */ /* 0x000fe20000000f00 */
[----:B------:R-:W-:Y:S01]  /*11f70*/  STS [R2+0x4400], R51 ;  /* 0x0044003302007388 */ /* 0x000fe20000000800 */
[----:B------:R-:W-:Y:S02]  /*11f80*/  MOV R13, 0x7f800000 ;  /* 0x7f800000000d7802 */ /* 0x000fe40000000f00 */
[----:B------:R-:W-:Y:S01]  /*11f90*/  MOV R18, 0x7f800000 ;  /* 0x7f80000000127802 */ /* 0x000fe20000000f00 */
[----:B------:R-:W-:Y:S01]  /*11fa0*/  STS [R0+0x6000], R54 ;  /* 0x0060003600007388 */ /* 0x000fe20000000800 */
[----:B------:R-:W-:-:S03]  /*11fb0*/  SHF.L.U32 R12, R141, 0x3, RZ ;  /* 0x000000038d0c7819 */ /* 0x000fc600000006ff */
        /* <DEDUP_REMOVED lines=94> */
.L_x_36:
[----:B------:R-:W-:Y:S05]  /*125a0*/  BSYNC B0 ;  /* 0x0000000000007941 */ /* 0x000fea0003800000 */
.L_x_35:
[----:B-1----:R-:W1:Y:S01]  /*125b0*/  S2R R7, SR_CTAID.X ;  /* 0x0000000000077919 */ /* 0x002e620000002500 */
[----:B------:R-:W-:Y:S01]  /*125c0*/  USHF.R.S32.HI UR4, URZ, 0x1f, UR12 ;  /* 0x0000001f3f047899 */ /* 0x000fe2000801140c */
[----:B------:R-:W-:Y:S01]  /*125d0*/  SHF.R.S32.HI R13, RZ, 0x1f, R12 ;  /* 0x0000001fff0d7819 */ /* 0x000fe2000001140c */
        /* <DEDUP_REMOVED lines=69> */
.L_x_26:
        /* <DEDUP_REMOVED lines=85> */
[----:B---3--:R-:W-:-:S03]  /*12f80*/  VIADD R10, R12, 0x60 ;  /* 0x000000600c0a7836 */ /* 0x008fc60000000000 */
[----:B------:R-:W-:Y:S04]  /*12f90*/  STG.E.128 desc[UR20][R2.64], RZ ;  /* 0x000000ff02007986 */ /* 0x000fe8000c101d14 */
[----:B------:R3:W-:Y:S01]  /*12fa0*/  STG.E.128 desc[UR20][R2.64+0x80], RZ ;  /* 0x000080ff02007986 */ /* 0x0007e2000c101d14 */
[C---:B-1----:R-:W-:Y:S02]  /*12fb0*/  VIADD R8, R12.reuse, 0x40 ;  /* 0x000000400c087836 */ /* 0x042fe40000000000 */
[C---:B------:R-:W-:Y:S02]  /*12fc0*/  VIADD R9, R12.reuse, 0x50 ;  /* 0x000000500c097836 */ /* 0x040fe40000000000 */
[C---:B----4-:R-:W-:Y:S02]  /*12fd0*/  VIADD R6, R12.reuse, 0x20 ;  /* 0x000000200c067836 */ /* 0x050fe40000000000 */
[----:B------:R-:W-:Y:S01]  /*12fe0*/  VIADD R7, R12, 0x30 ;  /* 0x000000300c077836 */ /* 0x000fe20000000000 */
[----:B--2---:R-:W-:Y:S01]  /*12ff0*/  IADD3 R4, -R164, UR17, RZ ;  /* 0x00000011a4047c10 */ /* 0x004fe2000fffe1ff */
[----:B------:R-:W-:-:S03]  /*13000*/  VIADD R5, R12, 0x10 ;  /* 0x000000100c057836 */ /* 0x000fc60000000000 */
[----:B------:R-:W-:Y:S02]  /*13010*/  ISETP.GE.OR P2, PT, R12, R4, P1 ;  /* 0x000000040c00720c */ /* 0x000fe40000f46670 */
[----:B---3--:R-:W-:-:S04]  /*13020*/  IADD3 R2, P0, R2, UR9, RZ ;  /* 0x0000000902027c10 */ /* 0x008fc8000ff1e0ff */
        /* <DEDUP_REMOVED lines=12> */
.L_x_38:
[----:B------:R-:W-:Y:S05]  /*130f0*/  BSYNC B0 ;  /* 0x0000000000007941 */ /* 0x000fea0003800000 */
.L_x_37:
        /* <DEDUP_REMOVED lines=18> */
.L_x_40:
[----:B------:R-:W-:Y:S05]  /*13220*/  BSYNC B0 ;  /* 0x0000000000007941 */ /* 0x000fea0003800000 */
.L_x_39:
[----:B------:R-:W-:Y:S04]  /*13230*/  BSSY B0, `(.L_x_41) ;  /* 0x000000a000007945 */ /* 0x000fe80003800000 */
[----:B------:R-:W-:Y:S05]  /*13240*/  @P6 BRA `(.L_x_42) ;  /* 0x0000000000206947 */ /* 0x000fea0003800000 */
[----:B--23--:R-:W-:Y:S01]  /*13250*/  IMAD R0, R6, UR8, RZ ;  /* 0x0000000806007c24 */ /* 0x00cfe2000f8e02ff */
[----:B------:R-:W-:-:S04]  /*13260*/  ULDC.64 UR4, c[0x0][0x2b0] ;  /* 0x0000ac0000047ab9 */ /* 0x000fc80000000a00 */
[----:B-1----:R-:W-:-:S04]  /*13270*/  IADD3 R3, P0, R0, R15, RZ ;  /* 0x0000000f00037210 */ /* 0x002fc80007f1e0ff */
[----:B------:R-:W-:Y:S02]  /*13280*/  LEA.HI.X.SX32 R0, R0, R14, 0x1, P0 ;  /* 0x0000000e00007211 */ /* 0x000fe400000f0eff */
[----:B------:R-:W-:-:S04]  /*13290*/  LEA R2, P0, R3, UR4, 0x2 ;  /* 0x0000000403027c11 */ /* 0x000fc8000f8010ff */
[----:B------:R-:W-:Y:S01]  /*132a0*/  LEA.HI.X R3, R3, UR5, R0, 0x2, P0 ;  /* 0x0000000503037c11 */ /* 0x000fe200080f1400 */
[----:B------:R-:W-:-:S05]  /*132b0*/  IMAD.MOV.U32 R0, RZ, RZ, 0x7f800000 ;  /* 0x7f800000ff007424 */ /* 0x000fca00078e00ff */
[----:B------:R4:W-:Y:S03]  /*132c0*/  STG.E desc[UR20][R2.64], R0 ;  /* 0x0000000002007986 */ /* 0x0009e6000c101914 */
.L_x_42:
[----:B------:R-:W-:Y:S05]  /*132d0*/  BSYNC B0 ;  /* 0x0000000000007941 */ /* 0x000fea0003800000 */
.L_x_41:
[----:B------:R-:W-:Y:S04]  /*132e0*/  BSSY B0, `(.L_x_43) ;  /* 0x000000a000007945 */ /* 0x000fe80003800000 */
[----:B------:R-:W-:Y:S05]  /*132f0*/  @P5 BRA `(.L_x_44) ;  /* 0x0000000000205947 */ /* 0x000fea0003800000 */
[----:B--234-:R-:W-:Y:S01]  /*13300*/  IMAD R0, R7, UR8, RZ ;  /* 0x0000000807007c24 */ /* 0x01cfe2000f8e02ff */
[----:B------:R-:W-:-:S04]  /*13310*/  ULDC.64 UR4, c[0x0][0x2b0] ;  /* 0x0000ac0000047ab9 */ /* 0x000fc80000000a00 */
[----:B-1----:R-:W-:-:S04]  /*13320*/  IADD3 R3, P0, R0, R15, RZ ;  /* 0x0000000f00037210 */ /* 0x002fc80007f1e0ff */
[----:B------:R-:W-:Y:S02]  /*13330*/  LEA.HI.X.SX32 R0, R0, R14, 0x1, P0 ;  /* 0x0000000e00007211 */ /* 0x000fe400000f0eff */
[----:B------:R-:W-:-:S04]  /*13340*/  LEA R2, P0, R3, UR4, 0x2 ;  /* 0x0000000403027c11 */ /* 0x000fc8000f8010ff */
[----:B------:R-:W-:Y:S01]  /*13350*/  LEA.HI.X R3, R3, UR5, R0, 0x2, P0 ;  /* 0x0000000503037c11 */ /* 0x000fe200080f1400 */
[----:B------:R-:W-:-:S05]  /*13360*/  IMAD.MOV.U32 R0, RZ, RZ, 0x7f800000 ;  /* 0x7f800000ff007424 */ /* 0x000fca00078e00ff */
[----:B------:R1:W-:Y:S03]  /*13370*/  STG.E desc[UR20][R2.64], R0 ;  /* 0x0000000002007986 */ /* 0x0003e6000c101914 */
.L_x_44:
[----:B------:R-:W-:Y:S05]  /*13380*/  BSYNC B0 ;  /* 0x0000000000007941 */ /* 0x000fea0003800000 */
.L_x_43:
[----:B------:R-:W-:Y:S04]  /*13390*/  BSSY B0, `(.L_x_45) ;  /* 0x000000a000007945 */ /* 0x000fe80003800000 */
[----:B------:R-:W-:Y:S05]  /*133a0*/  @P4 BRA `(.L_x_46) ;  /* 0x0000000000204947 */ /* 0x000fea0003800000 */
[----:B-1234-:R-:W-:Y:S01]  /*133b0*/  IMAD R0, R8, UR8, RZ ;  /* 0x0000000808007c24 */ /* 0x01efe2000f8e02ff */
[----:B------:R-:W-:-:S04]  /*133c0*/  ULDC.64 UR4, c[0x0][0x2b0] ;  /* 0x0000ac0000047ab9 */ /* 0x000fc80000000a00 */
[----:B------:R-:W-:-:S04]  /*133d0*/  IADD3 R3, P0, R0, R15, RZ ;  /* 0x0000000f00037210 */ /* 0x000fc80007f1e0ff */
[----:B------:R-:W-:Y:S02]  /*133e0*/  LEA.HI.X.SX32 R0, R0, R14, 0x1, P0 ;  /* 0x0000000e00007211 */ /* 0x000fe400000f0eff */
[----:B------:R-:W-:-:S04]  /*133f0*/  LEA R2, P0, R3, UR4, 0x2 ;  /* 0x0000000403027c11 */ /* 0x000fc8000f8010ff */
[----:B------:R-:W-:Y:S01]  /*13400*/  LEA.HI.X R3, R3, UR5, R0, 0x2, P0 ;  /* 0x0000000503037c11 */ /* 0x000fe200080f1400 */
[----:B------:R-:W-:-:S05]  /*13410*/  IMAD.MOV.U32 R0, RZ, RZ, 0x7f800000 ;  /* 0x7f800000ff007424 */ /* 0x000fca00078e00ff */
[----:B------:R1:W-:Y:S03]  /*13420*/  STG.E desc[UR20][R2.64], R0 ;  /* 0x0000000002007986 */ /* 0x0003e6000c101914 */
.L_x_46:
[----:B------:R-:W-:Y:S05]  /*13430*/  BSYNC B0 ;  /* 0x0000000000007941 */ /* 0x000fea0003800000 */
.L_x_45:
        /* <DEDUP_REMOVED lines=10> */
.L_x_48:
[----:B------:R-:W-:Y:S05]  /*134e0*/  BSYNC B0 ;  /* 0x0000000000007941 */ /* 0x000fea0003800000 */
.L_x_47:
        /* <DEDUP_REMOVED lines=10> */
.L_x_50:
[----:B------:R-:W-:Y:S05]  /*13590*/  BSYNC B0 ;  /* 0x0000000000007941 */ /* 0x000fea0003800000 */
.L_x_49:
[----:B------:R-:W-:Y:S05]  /*135a0*/  @P1 EXIT ;  /* 0x000000000000194d */ /* 0x000fea0003800000 */
[----:B-1234-:R-:W-:Y:S01]  /*135b0*/  IMAD R0, R12, UR8, RZ ;  /* 0x000000080c007c24 */ /* 0x01efe2000f8e02ff */
        /* <DEDUP_REMOVED lines=8> */
.L_x_51:
        /* <DEDUP_REMOVED lines=12> */
.L_x_1738:


//--------------------- .text._ZN5flash16flash_fwd_kernelI23Flash_fwd_kernel_traitsILi128ELi128ELi64ELi4ELb0ELb0EN7cutlass6half_tE19Flash_kernel_traitsILi128ELi128ELi64ELi4ES3_EELb0ELb1ELb0ELb0ELb0ELb1ELb0ELb0EEEvNS_16Flash_fwd_paramsE --------------------------
	.section	.text._ZN5flash16flash_fwd_kernelI23Flash_fwd_kernel_traitsILi128ELi128ELi64ELi4ELb0ELb0EN7cutlass6half_tE19Flash_kernel_traitsILi128ELi128ELi64ELi4ES3_EELb0ELb1ELb0ELb0ELb0ELb1ELb0ELb0EEEvNS_16Flash_fwd_paramsE,"ax",@progbits
	.align	128
        .global         _ZN5flash16flash_fwd_kernelI23Flash_fwd_kernel_traitsILi128ELi128ELi64ELi4ELb0ELb0EN7cutlass6half_tE19Flash_kernel_traitsILi128ELi128ELi64ELi4ES3_EELb0ELb1ELb0ELb0ELb0ELb1ELb0ELb0EEEvNS_16Flash_fwd_paramsE
        .type           _ZN5flash16flash_fwd_kernelI23Flash_fwd_kernel_traitsILi128ELi128ELi64ELi4ELb0ELb0EN7cutlass6half_tE19Flash_kernel_traitsILi128ELi128ELi64ELi4ES3_EELb0ELb1ELb0ELb0ELb0ELb1ELb0ELb0EEEvNS_16Flash_fwd_paramsE,@function
        .size           _ZN5flash16flash_fwd_kernelI23Flash_fwd_kernel_traitsILi128ELi128ELi64ELi4ELb0ELb0EN7cutlass6half_tE19Flash_kernel_traitsILi128ELi128ELi64ELi4ES3_EELb0ELb1ELb0ELb0ELb0ELb1ELb0ELb0EEEvNS_16Flash_fwd_paramsE,(.L_x_1739 - _ZN5flash16flash_fwd_kernelI23Flash_fwd_kernel_traitsILi128ELi128ELi64ELi4ELb0ELb0EN7cutlass6half_tE19Flash_kernel_traitsILi128ELi128ELi64ELi4ES3_EELb0ELb1ELb0ELb0ELb0ELb1ELb0ELb0EEEvNS_16Flash_fwd_paramsE)
        .other          _ZN5flash16flash_fwd_kernelI23Flash_fwd_kernel_traitsILi128ELi128ELi64ELi4ELb0ELb0EN7cutlass6half_tE19Flash_kernel_traitsILi128ELi128ELi64ELi4ES3_EELb0ELb1ELb0ELb0ELb0ELb1ELb0ELb0EEEvNS_16Flash_fwd_paramsE,@"STO_CUDA_ENTRY STV_DEFAULT"
_ZN5flash16flash_fwd_kernelI23Flash_fwd_kernel_traitsILi128ELi128ELi64ELi4ELb0ELb0EN7cutlass6half_tE19Flash_kernel_traitsILi128ELi128ELi64ELi4ES3_EELb0ELb1ELb0ELb0ELb0ELb1ELb0ELb0EEEvNS_16Flash_fwd_paramsE:
.text._ZN5flash16flash_fwd_kernelI23Flash_fwd_kernel_traitsILi128ELi128ELi64ELi4ELb0ELb0EN7cutlass6half_tE19Flash_kernel_traitsILi128ELi128ELi64ELi4ES3_EELb0ELb1ELb0ELb0ELb0ELb1ELb0ELb0EEEvNS_16Flash_fwd_paramsE:
[----:B------:R-:W1:Y:S08]  /*0000*/  LDC R1, c[0x0][0x28] ;  /* 0x00000a00ff017b82 */ /* 0x000e700000000800 */
[----:B------:R-:W2:Y:S01]  /*0010*/  S2UR UR13, SR_CTAID.Y ;  /* 0x00000000000d79c3 */ /* 0x000ea20000002600 */
[----:B------:R-:W-:Y:S01]  /*0020*/  ULDC.64 UR4, c[0x0][0x300] ;  /* 0x0000c00000047ab9 */ /* 0x000fe20000000a00 */
[----:B------:R-:W-:Y:S01]  /*0030*/  ULDC.64 UR6, c[0x0][0x2f0] ;  /* 0x0000bc0000067ab9 */ /* 0x000fe20000000a00 */
[----:B------:R-:W-:Y:S01]  /*0040*/  UISETP.NE.U32.AND UP1, UPT, UR4, URZ, UPT ;  /* 0x0000003f0400728c */ /* 0x000fe2000bf25070 */
[----:B-1----:R-:W-:Y:S01]  /*0050*/  VIADD R1, R1, 0xfffffec0 ;  /* 0xfffffec001017836 */ /* 0x002fe20000000000 */
[----:B------:R-:W-:-:S02]  /*0060*/  UISETP.NE.U32.AND UP2, UPT, UR6, URZ, UPT ;  /* 0x0000003f0600728c */ /* 0x000fc4000bf45070 */
[----:B------:R-:W-:Y:S01]  /*0070*/  UISETP.NE.AND.EX UP1, UPT, UR5, URZ, UPT, UP1 ;  /* 0x0000003f0500728c */ /* 0x000fe2000bf25310 */
[----:B------:R-:W-:Y:S01]  /*0080*/  ULDC.64 UR8, c[0x0][0x2f0] ;  /* 0x0000bc0000087ab9 */ /* 0x000fe20000000a00 */
[----:B------:R-:W-:Y:S01]  /*0090*/  UISETP.NE.AND.EX UP2, UPT, UR7, URZ, UPT, UP2 ;  /* 0x0000003f0700728c */ /* 0x000fe2000bf45320 */
[----:B------:R-:W-:-:S03]  /*00a0*/  ULDC.U8 UR6, c[0x0][0x3c2] ;  /* 0x0000f08000067ab9 */ /* 0x000fc60000000000 */
[----:B------:R-:W-:Y:S01]  /*00b0*/  PLOP3.LUT P0, PT, PT, PT, UP1, 0x80, 0x0 ;  /* 0x000000000000781c */ /* 0x000fe20003f0f018 */
[----:B------:R-:W-:Y:S01]  /*00c0*/  ULDC.64 UR4, c[0x0][0x2f8] ;  /* 0x0000be0000047ab9 */ /* 0x000fe20000000a00 */
[----:B------:R-:W-:Y:S01]  /*00d0*/  UISETP.NE.AND UP3, UPT, UR6, URZ, UPT ;  /* 0x0000003f0600728c */ /* 0x000fe2000bf65270 */
[----:B------:R-:W-:Y:S01]  /*00e0*/  PLOP3.LUT P2, PT, PT, PT, UP2, 0x80, 0x0 ;  /* 0x000000000000781c */ /* 0x000fe20003f4f028 */
[----:B------:R-:W-:Y:S01]  /*00f0*/  UISETP.EQ.U32.AND UP0, UPT, UR4, URZ, UPT ;  /* 0x0000003f0400728c */ /* 0x000fe2000bf02070 */
[----:B------:R-:W-:Y:S01]  /*0100*/  ULDC.64 UR18, c[0x0][0x208] ;  /* 0x0000820000127ab9 */ /* 0x000fe20000000a00 */
[----:B------:R-:W-:Y:S02]  /*0110*/  ULDC.64 UR6, c[0x0][0x2f8] ;  /* 0x0000be0000067ab9 */ /* 0x000fe40000000a00 */
[----:B------:R-:W-:Y:S02]  /*0120*/  UISETP.EQ.OR.EX UP0, UPT, UR5, URZ, !UP3, UP0 ;  /* 0x0000003f0500728c */ /* 0x000fe4000df02700 */
[----:B--2---:R-:W-:-:S06]  /*0130*/  UIMAD.WIDE UR8, UR13, 0x4, UR8 ;  /* 0x000000040d0878a5 */ /* 0x004fcc000f8e0208 */
[----:B------:R-:W-:Y:S02]  /*0140*/  IMAD.U32 R2, RZ, RZ, UR8 ;  /* 0x00000008ff027e24 */ /* 0x000fe4000f8e00ff */
[----:B------:R-:W-:Y:S01]  /*0150*/  IMAD.U32 R3, RZ, RZ, UR9 ;  /* 0x00000009ff037e24 */ /* 0x000fe2000f8e00ff */
[----:B------:R-:W-:Y:S02]  /*0160*/  @UP1 ULDC.64 UR8, c[0x0][0x300] ;  /* 0x0000c00000081ab9 */ /* 0x000fe40000000a00 */
[----:B------:R-:W-:Y:S02]  /*0170*/  @UP1 UIMAD.WIDE UR8, UR13, 0x4, UR8 ;  /* 0x000000040d0818a5 */ /* 0x000fe4000f8e0208 */
[----:B------:R-:W2:Y:S04]  /*0180*/  @P2 LDG.E R7, desc[UR18][R2.64] ;  /* 0x0000001202072981 */ /* 0x000ea8000c1e1900 */
[----:B------:R-:W-:Y:S01]  /*0190*/  IMAD.U32 R4, RZ, RZ, UR8 ;  /* 0x00000008ff047e24 */ /* 0x000fe2000f8e00ff */
[----:B------:R1:W3:Y:S01]  /*01a0*/  @P2 LDG.E R6, desc[UR18][R2.64+0x4] ;  /* 0x0000041202062981 */ /* 0x0002e2000c1e1900 */
[----:B------:R-:W-:Y:S01]  /*01b0*/  IMAD.U32 R5, RZ, RZ, UR9 ;  /* 0x00000009ff057e24 */ /* 0x000fe2000f8e00ff */
[----:B------:R-:W-:Y:S01]  /*01c0*/  PLOP3.LUT P1, PT, PT, PT, UP0, 0x80, 0x0 ;  /* 0x000000000000781c */ /* 0x000fe20003f2f008 */
[----:B------:R-:W-:-:S03]  /*01d0*/  UIMAD.WIDE UR6, UR13, 0x4, UR6 ;  /* 0x000000040d0678a5 */ /* 0x000fc6000f8e0206 */
[----:B------:R-:W4:Y:S03]  /*01e0*/  @P0 LDG.E R4, desc[UR18][R4.64] ;  /* 0x0000001204040981 */ /* 0x000f26000c1e1900 */
[----:B-1----:R-:W-:Y:S02]  /*01f0*/  IMAD.U32 R2, RZ, RZ, UR6 ;  /* 0x00000006ff027e24 */ /* 0x002fe4000f8e00ff */
[----:B------:R-:W-:-:S05]  /*0200*/  IMAD.U32 R3, RZ, RZ, UR7 ;  /* 0x00000007ff037e24 */ /* 0x000fca000f8e00ff */
[----:B------:R-:W5:Y:S01]  /*0210*/  @!P1 LDG.E R0, desc[UR18][R2.64] ;  /* 0x0000001202009981 */ /* 0x000f62000c1e1900 */
[----:B------:R-:W-:Y:S01]  /*0220*/  UMOV UR15, 0xffffffff ;  /* 0xffffffff000f7882 */ /* 0x000fe20000000000 */
[----:B------:R-:W-:Y:S01]  /*0230*/  UMOV UR24, URZ ;  /* 0x0000003f00187c82 */ /* 0x000fe20008000000 */
[----:B------:R-:W-:Y:S01]  /*0240*/  UMOV UR25, 0xffffffff ;  /* 0xffffffff00197882 */ /* 0x000fe20000000000 */
[----:B------:R-:W1:Y:S08]  /*0250*/  S2UR UR16, SR_CTAID.X ;  /* 0x00000000001079c3 */ /* 0x000e700000002500 */
[----:B------:R-:W1:Y:S01]  /*0260*/  S2UR UR6, SR_CTAID.Z ;  /* 0x00000000000679c3 */ /* 0x000e620000002700 */
[----:B--2---:R-:W-:-:S02]  /*0270*/  @P2 R2UR UR15, R7 ;  /* 0x00000000070f22ca */ /* 0x004fc400000e0000 */
[----:B---3--:R-:W-:Y:S02]  /*0280*/  @P2 R2UR UR23, R6 ;  /* 0x00000000061722ca */ /* 0x008fe400000e0000 */
[----:B----4-:R-:W-:Y:S02]  /*0290*/  @P0 R2UR UR24, R4 ;  /* 0x00000000041802ca */ /* 0x010fe400000e0000 */
[----:B------:R-:W-:-:S04]  /*02a0*/  ISETP.NE.U32.AND P0, PT, RZ, UR4, PT ;  /* 0x00000004ff007c0c */ /* 0x000fc8000bf05070 */
[----:B------:R-:W-:-:S05]  /*02b0*/  ISETP.NE.AND.EX P0, PT, RZ, UR5, PT, P0 ;  /* 0x00000005ff007c0c */ /* 0x000fca000bf05300 */
[----:B------:R-:W-:-:S07]  /*02c0*/  @UP2 UIADD3 UR23, UR23, -UR15, URZ ;  /* 0x8000000f17172290 */ /* 0x000fce000fffe03f */
[----:B------:R-:W-:Y:S01]  /*02d0*/  @!UP2 ULDC UR23, c[0x0][0x2c4] ;  /* 0x0000b1000017aab9 */ /* 0x000fe20000000800 */
[----:B-----5:R-:W-:Y:S01]  /*02e0*/  @!P1 R2UR UR25, R0 ;  /* 0x00000000001992ca */ /* 0x020fe200000e0000 */
[----:B-1----:R-:W-:-:S14]  /*02f0*/  @!P0 BRA `(.L_x_52) ;  /* 0x00000000001c8947 */ /* 0x002fdc0003800000 */
[----:B------:R-:W-:-:S13]  /*0300*/  PLOP3.LUT P0, PT, PT, PT, UP3, 0x80, 0x0 ;  /* 0x000000000000781c */ /* 0x000fda0003f0f038 */
[----:B------:R-:W2:Y:S04]  /*0310*/  @P0 LDG.E R0, desc[UR18][R2.64+0x4] ;  /* 0x0000041202000981 */ /* 0x000ea8000c1e1900 */
[----:B------:R-:W3:Y:S01]  /*0320*/  @!P0 LDG.E R2, desc[UR18][R2.64] ;  /* 0x0000001202028981 */ /* 0x000ee2000c1e1900 */
[----:B--2---:R-:W-:-:S13]  /*0330*/  @P0 R2UR UR7, R0 ;  /* 0x00000000000702ca */ /* 0x004fda00000e0000 */
[----:B------:R-:W-:-:S07]  /*0340*/  @UP3 UIADD3 UR7, UR7, -UR25, URZ ;  /* 0x8000001907073290 */ /* 0x000fce000fffe03f */
[----:B---3--:R-:W-:Y:S01]  /*0350*/  @!P0 R2UR UR7, R2 ;  /* 0x00000000020782ca */ /* 0x008fe200000e0000 */
[----:B------:R-:W-:-:S14]  /*0360*/  BRA `(.L_x_53) ;  /* 0x0000000000047947 */ /* 0x000fdc0003800000 */
.L_x_52:
[----:B------:R-:W-:-:S05]  /*0370*/  ULDC UR7, c[0x0][0x2c8] ;  /* 0x0000b20000077ab9 */ /* 0x000fca0000000800 */
.L_x_53:
[----:B------:R-:W-:Y:S02]  /*0380*/  ULDC.64 UR4, c[0x0][0x308] ;  /* 0x0000c20000047ab9 */ /* 0x000fe40000000a00 */
[----:B------:R-:W-:-:S04]  /*0390*/  UISETP.NE.U32.AND UP2, UPT, UR4, URZ, UPT ;  /* 0x0000003f0400728c */ /* 0x000fc8000bf45070 */
[----:B------:R-:W-:-:S06]  /*03a0*/  UISETP.NE.AND.EX UP2, UPT, UR5, URZ, UPT, UP2 ;  /* 0x0000003f0500728c */ /* 0x000fcc000bf45320 */
[----:B------:R-:W-:-:S05]  /*03b0*/  PLOP3.LUT P0, PT, PT, PT, UP2, 0x80, 0x0 ;  /* 0x000000000000781c */ /* 0x000fca0003f0f028 */
[----:B------:R-:W-:Y:S02]  /*03c0*/  @UP2 ULDC.64 UR4, c[0x0][0x308] ;  /* 0x0000c20000042ab9 */ /* 0x000fe40000000a00 */
[----:B------:R-:W-:-:S06]  /*03d0*/  @UP2 UIMAD.WIDE UR4, UR13, 0x4, UR4 ;  /* 0x000000040d0428a5 */ /* 0x000fcc000f8e0204 */
[----:B------:R-:W-:Y:S02]  /*03e0*/  IMAD.U32 R2, RZ, RZ, UR4 ;  /* 0x00000004ff027e24 */ /* 0x000fe4000f8e00ff */
[----:B------:R-:W-:Y:S01]  /*03f0*/  IMAD.U32 R3, RZ, RZ, UR5 ;  /* 0x00000005ff037e24 */ /* 0x000fe2000f8e00ff */
[----:B------:R-:W-:Y:S01]  /*0400*/  USHF.L.U32 UR22, UR16, 0x7, URZ ;  /* 0x0000000710167899 */ /* 0x000fe2000800063f */
[----:B------:R-:W-:-:S03]  /*0410*/  @!UP2 ULDC.64 UR4, c[0x0][0x318] ;  /* 0x0000c6000004aab9 */ /* 0x000fc60000000a00 */
[----:B------:R-:W2:Y:S01]  /*0420*/  @P0 LDG.E R0, desc[UR18][R2.64] ;  /* 0x0000001202000981 */ /* 0x000ea2000c1e1900 */
[----:B------:R-:W-:Y:S02]  /*0430*/  UISETP.GT.AND UP1, UPT, UR23, UR22, UPT ;  /* 0x000000161700728c */ /* 0x000fe4000bf24270 */
[----:B------:R-:W-:-:S03]  /*0440*/  @!UP2 UISETP.NE.U32.AND UP0, UPT, UR4, URZ, UPT ;  /* 0x0000003f0400a28c */ /* 0x000fc6000bf05070 */
[----:B------:R-:W-:Y:S01]  /*0450*/  @!UP2 ULDC UR4, c[0x0][0x2cc] ;  /* 0x0000b3000004aab9 */ /* 0x000fe20000000800 */
[----:B------:R-:W-:-:S04]  /*0460*/  @!UP2 UISETP.NE.AND.EX UP0, UPT, UR5, URZ, UPT, UP0 ;  /* 0x0000003f0500a28c */ /* 0x000fc8000bf05300 */
[----:B------:R-:W-:Y:S01]  /*0470*/  @!UP2 USEL UR4, UR4, URZ, UP0 ;  /* 0x0000003f0404a287 */ /* 0x000fe20008000000 */
[----:B--2---:R-:W-:Y:S02]  /*0480*/  @P0 R2UR UR20, R0 ;  /* 0x00000000001402ca */ /* 0x004fe400000e0000 */
[----:B------:R-:W-:-:S11]  /*0490*/  PLOP3.LUT P0, PT, PT, PT, UP1, 0x80, 0x0 ;  /* 0x000000000000781c */ /* 0x000fd60003f0f018 */
[----:B------:R-:W-:Y:S02]  /*04a0*/  @UP2 UIADD3 UR20, UR20, -UR24, URZ ;  /* 0x8000001814142290 */ /* 0x000fe4000fffe03f */
[----:B------:R-:W-:Y:S01]  /*04b0*/  @!UP2 UIADD3 UR20, UR4, UR7, -UR24 ;  /* 0x000000070414a290 */ /* 0x000fe2000fffe818 */
[----:B------:R-:W-:Y:S11]  /*04c0*/  @!P0 EXIT ;  /* 0x000000000000894d */ /* 0x000ff60003800000 */
[----:B------:R-:W-:Y:S01]  /*04d0*/  UIADD3 UR5, -UR23, 0xbf, UR22 ;  /* 0x000000bf17057890 */ /* 0x000fe2000fffe116 */
[----:B------:R-:W1:Y:S01]  /*04e0*/  S2R R164, SR_TID.X ;  /* 0x0000000000a47919 */ /* 0x000e620000002100 */
[----:B------:R-:W-:Y:S01]  /*04f0*/  ULDC UR21, c[0x0][0x398] ;  /* 0x0000e60000157ab9 */ /* 0x000fe20000000800 */
[----:B------:R-:W-:Y:S02]  /*0500*/  UIADD3 UR8, UR20, 0x3f, URZ ;  /* 0x0000003f14087890 */ /* 0x000fe4000fffe03f */
[----:B------:R-:W-:Y:S02]  /*0510*/  UIADD3 UR5, UR5, UR21, UR20 ;  /* 0x0000001505057290 */ /* 0x000fe4000fffe014 */
[----:B------:R-:W-:Y:S02]  /*0520*/  USHF.R.S32.HI UR7, URZ, 0x1f, UR8 ;  /* 0x0000001f3f077899 */ /* 0x000fe40008011408 */
[----:B------:R-:W-:Y:S02]  /*0530*/  USHF.R.S32.HI UR4, URZ, 0x1f, UR5 ;  /* 0x0000001f3f047899 */ /* 0x000fe40008011405 */
[----:B------:R-:W-:-:S02]  /*0540*/  ULEA.HI UR7, UR7, UR8, URZ, 0x6 ;  /* 0x0000000807077291 */ /* 0x000fc4000f8f303f */
[----:B------:R-:W-:Y:S02]  /*0550*/  ULEA.HI UR4, UR4, UR5, URZ, 0x6 ;  /* 0x0000000504047291 */ /* 0x000fe4000f8f303f */
[----:B------:R-:W-:Y:S02]  /*0560*/  USHF.R.S32.HI UR7, URZ, 0x6, UR7 ;  /* 0x000000063f077899 */ /* 0x000fe40008011407 */
[----:B------:R-:W-:-:S04]  /*0570*/  USHF.R.S32.HI UR4, URZ, 0x6, UR4 ;  /* 0x000000063f047899 */ /* 0x000fc80008011404 */
[----:B------:R-:W-:-:S04]  /*0580*/  UISETP.LT.AND UP0, UPT, UR7, UR4, UPT ;  /* 0x000000040700728c */ /* 0x000fc8000bf01270 */
[----:B------:R-:W-:-:S04]  /*0590*/  USEL UR17, UR7, UR4, UP0 ;  /* 0x0000000407117287 */ /* 0x000fc80008000000 */
[----:B------:R-:W-:-:S06]  /*05a0*/  UISETP.GE.AND UP0, UPT, UR17, 0x1, UPT ;  /* 0x000000011100788c */ /* 0x000fcc000bf06270 */
[----:B------:R-:W-:-:S13]  /*05b0*/  PLOP3.LUT P0, PT, PT, PT, UP0, 0x80, 0x0 ;  /* 0x000000000000781c */ /* 0x000fda0003f0f008 */
[----:B-1----:R-:W-:Y:S05]  /*05c0*/  @!P0 BRA `(.L_x_54) ;  /* 0x0000018000f88947 */ /* 0x002fea0003800000 */
[----:B------:R-:W1:Y:S01]  /*05d0*/  LDC R15, c[0x0][0x278] ;  /* 0x00009e00ff0f7b82 */ /* 0x000e620000000800 */
[----:B------:R-:W2:Y:S01]  /*05e0*/  S2R R4, SR_CTAID.Z ;  /* 0x0000000000047919 */ /* 0x000ea20000002700 */
[----:B------:R-:W-:Y:S01]  /*05f0*/  SHF.R.S32.HI R40, RZ, 0x1f, R164 ;  /* 0x0000001fff287819 */ /* 0x000fe200000114a4 */
[----:B------:R-:W-:Y:S02]  /*0600*/  UISETP.NE.AND UP0, UPT, UR15, -0x1, UPT ;  /* 0xffffffff0f00788c */ /* 0x000fe4000bf05270 */
[----:B------:R-:W-:-:S09]  /*0610*/  UIADD3 UR12, -UR22, UR23, URZ ;  /* 0x00000017160c7290 */ /* 0x000fd2000fffe13f */
[----:B------:R-:W-:Y:S01]  /*0620*/  @UP0 ULDC.64 UR4, c[0x0][0x240] ;  /* 0x0000900000040ab9 */ /* 0x000fe20000000a00 */
[----:B------:R-:W-:Y:S02]  /*0630*/  @!UP0 USHF.R.S32.HI UR8, URZ, 0x1f, UR13 ;  /* 0x0000001f3f088899 */ /* 0x000fe4000801140d */
[----:B------:R-:W-:-:S04]  /*0640*/  @UP0 UIMAD.WIDE.U32 UR10, UR15, UR4, URZ ;  /* 0x000000040f0a02a5 */ /* 0x000fc8000f8e003f */
[----:B------:R-:W-:Y:S01]  /*0650*/  @UP0 UIMAD UR7, UR15, UR5, UR11 ;  /* 0x000000050f0702a4 */ /* 0x000fe2000f8e020b */
[----:B-1----:R-:W-:Y:S02]  /*0660*/  IABS R0, R15 ;  /* 0x0000000f00007213 */ /* 0x002fe40000000000 */
[----:B------:R-:W-:Y:S02]  /*0670*/  @!UP0 ULDC.64 UR4, c[0x0][0x228] ;  /* 0x00008a0000048ab9 */ /* 0x000fe40000000a00 */
[----:B------:R-:W-:Y:S01]  /*0680*/  @!UP0 UIMAD UR8, UR8, UR4, URZ ;  /* 0x00000004080882a4 */ /* 0x000fe2000f8e023f */
[----:B------:R-:W-:Y:S01]  /*0690*/  IMAD.MOV.U32 R10, RZ, RZ, R0 ;  /* 0x000000ffff0a7224 */ /* 0x000fe200078e0000 */
[----:B------:R-:W-:Y:S02]  /*06a0*/  @!UP0 UIMAD.WIDE.U32 UR26, UR13, UR4, URZ ;  /* 0x000000040d1a82a5 */ /* 0x000fe4000f8e003f */
[----:B------:R-:W-:Y:S01]  /*06b0*/  @!UP0 UIMAD UR5, UR13, UR5, UR8 ;  /* 0x000000050d0582a4 */ /* 0x000fe2000f8e0208 */
[----:B------:R-:W1:Y:S01]  /*06c0*/  I2F.RP R2, R10 ;  /* 0x0000000a00027306 */ /* 0x000e620000209400 */
[----:B--2---:R-:W-:Y:S01]  /*06d0*/  IABS R4, R4 ;  /* 0x0000000400047213 */ /* 0x004fe20000000000 */
[----:B------:R-:W-:-:S02]  /*06e0*/  USHF.R.S32.HI UR8, URZ, 0x1f, UR6 ;  /* 0x0000001f3f087899 */ /* 0x000fc40008011406 */
[----:B------:R-:W-:Y:S01]  /*06f0*/  @!UP0 UIADD3 UR7, UR27, UR5, URZ ;  /* 0x000000051b078290 */ /* 0x000fe2000fffe03f */
[----:B------:R-:W-:Y:S02]  /*0700*/  @!UP0 UMOV UR10, UR26 ;  /* 0x0000001a000a8c82 */ /* 0x000fe40008000000 */
[----:B------:R-:W-:Y:S01]  /*0710*/  ULDC.64 UR4, c[0x0][0x258] ;  /* 0x0000960000047ab9 */ /* 0x000fe20000000a00 */
[----:B------:R-:W-:Y:S01]  /*0720*/  UISETP.NE.AND UP0, UPT, UR25, -0x1, UPT ;  /* 0xffffffff1900788c */ /* 0x000fe2000bf05270 */
[----:B------:R-:W-:Y:S01]  /*0730*/  IMAD.U32 R12, RZ, RZ, UR4 ;  /* 0x00000004ff0c7e24 */ /* 0x000fe2000f8e00ff */
[----:B------:R-:W-:Y:S01]  /*0740*/  UIMAD UR8, UR8, UR4, URZ ;  /* 0x00000004080872a4 */ /* 0x000fe2000f8e023f */
[----:B------:R-:W2:Y:S03]  /*0750*/  S2UR UR4, SR_CgaCtaId ;  /* 0x00000000000479c3 */ /* 0x000ea60000008800 */
[----:B------:R-:W-:Y:S01]  /*0760*/  UIMAD UR5, UR6, UR5, UR8 ;  /* 0x00000005060572a4 */ /* 0x000fe2000f8e0208 */
[----:B-1----:R-:W1:Y:S04]  /*0770*/  MUFU.RCP R2, R2 ;  /* 0x0000000200027308 */ /* 0x002e680000001000 */
[----:B------:R-:W-:Y:S01]  /*0780*/  @UP0 ULDC.64 UR8, c[0x0][0x248] ;  /* 0x0000920000080ab9 */ /* 0x000fe20000000a00 */
[----:B-1----:R-:W-:-:S04]  /*0790*/  VIADD R2, R2, 0xffffffe ;  /* 0x0ffffffe02027836 */ /* 0x002fc80000000000 */
[----:B------:R-:W1:Y:S02]  /*07a0*/  F2I.FTZ.U32.TRUNC.NTZ R3, R2 ;  /* 0x0000000200037305 */ /* 0x000e64000021f000 */
[----:B-1----:R-:W-:Y:S02]  /*07b0*/  IMAD.MOV R0, RZ, RZ, -R3 ;  /* 0x000000ffff007224 */ /* 0x002fe400078e0a03 */
[----:B------:R-:W-:Y:S02]  /*07c0*/  IMAD.MOV.U32 R2, RZ, RZ, RZ ;  /* 0x000000ffff027224 */ /* 0x000fe400078e00ff */
[----:B------:R-:W-:-:S04]  /*07d0*/  IMAD R0, R0, R10, RZ ;  /* 0x0000000a00007224 */ /* 0x000fc800078e02ff */
[----:B------:R-:W-:Y:S01]  /*07e0*/  IMAD.HI.U32 R0, R3, R0, R2 ;  /* 0x0000000003007227 */ /* 0x000fe200078e0002 */
[----:B------:R-:W-:-:S04]  /*07f0*/  LEA.HI R3, R40, R164, RZ, 0x3 ;  /* 0x000000a428037211 */ /* 0x000fc800078f18ff */
[----:B------:R-:W-:Y:S01]  /*0800*/  SHF.R.S32.HI R6, RZ, 0x3, R3 ;  /* 0x00000003ff067819 */ /* 0x000fe20000011403 */
[----:B------:R-:W-:Y:S01]  /*0810*/  IMAD.HI.U32 R0, R0, R4, RZ ;  /* 0x0000000400007227 */ /* 0x000fe200078e00ff */
[----:B------:R-:W-:Y:S02]  /*0820*/  LOP3.LUT R3, R3, 0xfffffff8, RZ, 0xc0, !PT ;  /* 0xfffffff803037812 */ /* 0x000fe400078ec0ff */
[----:B------:R-:W-:Y:S01]  /*0830*/  ISETP.GE.AND P6, PT, R6, UR12, PT ;  /* 0x0000000c06007c0c */ /* 0x000fe2000bfc6270 */
[----:B------:R-:W-:Y:S01]  /*0840*/  IMAD.MOV R2, RZ, RZ, -R0 ;  /* 0x000000ffff027224 */ /* 0x000fe200078e0a00 */
[----:B------:R-:W-:Y:S01]  /*0850*/  SHF.R.S32.HI R7, RZ, 0x1f, R6 ;  /* 0x0000001fff077819 */ /* 0x000fe20000011406 */
[----:B------:R-:W-:Y:S01]  /*0860*/  IMAD.IADD R96, R164, 0x1, -R3 ;  /* 0x00000001a4607824 */ /* 0x000fe200078e0a03 */
[----:B------:R-:W-:Y:S01]  /*0870*/  MOV R3, UR16 ;  /* 0x0000001000037c02 */ /* 0x000fe20008000f00 */
[----:B------:R-:W-:Y:S02]  /*0880*/  IMAD R2, R10, R2, R4 ;  /* 0x000000020a027224 */ /* 0x000fe400078e0204 */
[----:B------:R-:W-:-:S02]  /*0890*/  IMAD.SHL.U32 R26, R96, 0x8, RZ ;  /* 0x00000008601a7824 */ /* 0x000fc400078e00ff */
[----:B------:R-:W-:Y:S01]  /*08a0*/  IMAD.WIDE R24, R3, 0x80, R6 ;  /* 0x0000008003187825 */ /* 0x000fe200078e0206 */
[----:B------:R-:W-:Y:S02]  /*08b0*/  ISETP.GT.U32.AND P2, PT, R10, R2, PT ;  /* 0x000000020a00720c */ /* 0x000fe40003f44070 */
[----:B------:R-:W-:Y:S01]  /*08c0*/  SHF.R.S32.HI R27, RZ, 0x1f, R26 ;  /* 0x0000001fff1b7819 */ /* 0x000fe2000001141a */
[----:B------:R-:W1:Y:S01]  /*08d0*/  @!P6 LDC.64 R8, c[0x0][0x240] ;  /* 0x00009000ff08eb82 */ /* 0x000e620000000a00 */
[----:B------:R-:W-:Y:S01]  /*08e0*/  IADD3 R4, P0, R26, UR10, RZ ;  /* 0x0000000a1a047c10 */ /* 0x000fe2000ff1e0ff */
[C---:B------:R-:W-:Y:S01]  /*08f0*/  IMAD.SHL.U32 R3, R6.reuse, 0x40, RZ ;  /* 0x0000004006037824 */ /* 0x040fe200078e00ff */
[----:B------:R-:W-:Y:S01]  /*0900*/  @UP0 UIADD3 UR10, UR24, UR25, URZ ;  /* 0x00000019180a0290 */ /* 0x000fe2000fffe03f */
[C---:B------:R-:W-:Y:S01]  /*0910*/  VIADD R39, R6.reuse, 0x10 ;  /* 0x0000001006277836 */ /* 0x040fe20000000000 */
[----:B------:R-:W-:Y:S01]  /*0920*/  IADD3.X R5, R27, UR7, RZ, P0, !PT ;  /* 0x000000071b057c10 */ /* 0x000fe200087fe4ff */
[----:B------:R-:W-:Y:S01]  /*0930*/  VIADD R38, R6, 0x20 ;  /* 0x0000002006267836 */ /* 0x000fe20000000000 */
[----:B------:R-:W-:Y:S01]  /*0940*/  ISETP.NE.AND P0, PT, R15, RZ, PT ;  /* 0x000000ff0f00720c */ /* 0x000fe20003f05270 */
[----:B------:R-:W3:Y:S01]  /*0950*/  @!P6 LDC.64 R18, c[0x0][0x210] ;  /* 0x00008400ff12eb82 */ /* 0x000ee20000000a00 */
[----:B------:R-:W-:Y:S01]  /*0960*/  ISETP.GE.AND P5, PT, R39, UR12, PT ;  /* 0x0000000c27007c0c */ /* 0x000fe2000bfa6270 */
[----:B------:R-:W-:Y:S01]  /*0970*/  @!P2 IMAD.IADD R2, R2, 0x1, -R10 ;  /* 0x000000010202a824 */ /* 0x000fe200078e0a0a */
[----:B------:R-:W-:Y:S01]  /*0980*/  ISETP.GE.AND P4, PT, R38, UR12, PT ;  /* 0x0000000c26007c0c */ /* 0x000fe2000bf86270 */
[----:B------:R-:W-:Y:S01]  /*0990*/  IMAD.WIDE.U32 R12, R12, UR6, R4 ;  /* 0x000000060c0c7c25 */ /* 0x000fe2000f8e0004 */
[----:B------:R-:W-:Y:S01]  /*09a0*/  LOP3.LUT R5, R15, UR6, RZ, 0x3c, !PT ;  /* 0x000000060f057c12 */ /* 0x000fe2000f8e3cff */
[----:B------:R-:W-:Y:S01]  /*09b0*/  @UP0 UIADD3 UR25, UR24, UR25, URZ ;  /* 0x0000001918190290 */ /* 0x000fe2000fffe03f */
[----:B------:R-:W-:Y:S01]  /*09c0*/  ISETP.GE.U32.AND P3, PT, R2, R10, PT ;  /* 0x0000000a0200720c */ /* 0x000fe20003f66070 */
[----:B------:R-:W-:Y:S01]  /*09d0*/  @!P2 VIADD R0, R0, 0x1 ;  /* 0x000000010000a836 */ /* 0x000fe20000000000 */
[----:B------:R-:W-:Y:S01]  /*09e0*/  LOP3.LUT R2, R3, 0x1c0, RZ, 0xc0, !PT ;  /* 0x000001c003027812 */ /* 0x000fe200078ec0ff */
[----:B------:R-:W-:Y:S01]  /*09f0*/  VIADD R37, R6, 0x30 ;  /* 0x0000003006257836 */ /* 0x000fe20000000000 */
[----:B------:R-:W-:Y:S01]  /*0a00*/  ISETP.GE.AND P1, PT, R5, RZ, PT ;  /* 0x000000ff0500720c */ /* 0x000fe20003f26270 */
[----:B------:R-:W-:Y:S01]  /*0a10*/  @!P6 IMAD.MOV.U32 R10, RZ, RZ, R12 ;  /* 0x000000ffff0ae224 */ /* 0x000fe200078e000c */
[----:B------:R-:W-:Y:S01]  /*0a20*/  LOP3.LUT R4, R2, 0x38, R26, 0xf8, !PT ;  /* 0x0000003802047812 */ /* 0x000fe200078ef81a */
[----:B------:R-:W4:Y:S01]  /*0a30*/  @!P5 S2R R21, SR_CgaCtaId ;  /* 0x000000000015d919 */ /* 0x000f220000008800 */
[----:B------:R-:W-:Y:S01]  /*0a40*/  SHF.R.U32.HI R3, RZ, 0x3, R2 ;  /* 0x00000003ff037819 */ /* 0x000fe20000011602 */
[----:B-1----:R-:W-:Y:S01]  /*0a50*/  @!P6 IMAD R2, R25, R8, RZ ;  /* 0x000000081902e224 */ /* 0x002fe200078e02ff */
[----:B------:R-:W-:Y:S01]  /*0a60*/  IADD3 R11, R13, UR5, RZ ;  /* 0x000000050d0b7c10 */ /* 0x000fe2000fffe0ff */
[----:B------:R-:W1:Y:S01]  /*0a70*/  @!P5 LDC.64 R16, c[0x0][0x240] ;  /* 0x00009000ff10db82 */ /* 0x000e620000000a00 */
[----:B------:R-:W-:Y:S01]  /*0a80*/  LOP3.LUT R14, R4, R3, RZ, 0x3c, !PT ;  /* 0x00000003040e7212 */ /* 0x000fe200078e3cff */
[----:B------:R-:W-:Y:S01]  /*0a90*/  @P3 VIADD R0, R0, 0x1 ;  /* 0x0000000100003836 */ /* 0x000fe20000000000 */
[----:B------:R-:W-:Y:S01]  /*0aa0*/  ISETP.GE.AND P3, PT, R37, UR12, PT ;  /* 0x0000000c25007c0c */ /* 0x000fe2000bf66270 */
[----:B------:R-:W-:Y:S01]  /*0ab0*/  @!P6 IMAD R3, R24, R9, R2 ;  /* 0x000000091803e224 */ /* 0x000fe200078e0202 */
[----:B------:R-:W-:Y:S01]  /*0ac0*/  LEA.HI R2, R40, R164, RZ, 0x6 ;  /* 0x000000a428027211 */ /* 0x000fe200078f30ff */
[----:B------:R-:W-:Y:S01]  /*0ad0*/  @!P6 IMAD.WIDE.U32 R4, R24, R8, R10 ;  /* 0x000000081804e225 */ /* 0x000fe200078e000a */
[----:B------:R-:W-:Y:S01]  /*0ae0*/  MOV R32, R0 ;  /* 0x0000000000207202 */ /* 0x000fe20000000f00 */
[----:B------:R-:W5:Y:S01]  /*0af0*/  @!P4 S2R R23, SR_CgaCtaId ;  /* 0x000000000017c919 */ /* 0x000f620000008800 */
[----:B------:R-:W-:Y:S01]  /*0b00*/  UMOV UR5, 0x400 ;  /* 0x0000040000057882 */ /* 0x000fe20000000000 */
[----:B------:R-:W-:Y:S01]  /*0b10*/  VIADD R0, R6, 0x40 ;  /* 0x0000004006007836 */ /* 0x000fe20000000000 */
[----:B--2---:R-:W-:Y:S01]  /*0b20*/  ULEA UR4, UR4, UR5, 0x18 ;  /* 0x0000000504047291 */ /* 0x004fe2000f8ec03f */
[----:B------:R-:W-:Y:S01]  /*0b30*/  IMAD.SHL.U32 R2, R2, 0x8, RZ ;  /* 0x0000000802027824 */ /* 0x000fe200078e00ff */
[----:B------:R-:W-:Y:S01]  /*0b40*/  IADD3 R8, R6, 0x60, RZ ;  /* 0x0000006006087810 */ /* 0x000fe20007ffe0ff */
[----:B------:R-:W-:Y:S01]  /*0b50*/  @!P1 IMAD.MOV R32, RZ, RZ, -R32 ;  /* 0x000000ffff209224 */ /* 0x000fe200078e0a20 */
[----:B------:R-:W-:Y:S01]  /*0b60*/  ISETP.GE.AND P2, PT, R0, UR12, PT ;  /* 0x0000000c00007c0c */ /* 0x000fe2000bf46270 */
[----:B------:R-:W2:Y:S01]  /*0b70*/  @!P3 S2R R36, SR_CgaCtaId ;  /* 0x000000000024b919 */ /* 0x000ea20000008800 */
[----:B------:R-:W-:Y:S01]  /*0b80*/  LOP3.LUT R20, R14, 0xfffffe00, R2, 0xf8, !PT ;  /* 0xfffffe000e147812 */ /* 0x000fe200078ef802 */
[----:B------:R-:W-:Y:S01]  /*0b90*/  @!P6 IMAD.IADD R0, R5, 0x1, R3 ;  /* 0x000000010500e824 */ /* 0x000fe200078e0203 */
[----:B------:R-:W-:Y:S01]  /*0ba0*/  @!P0 LOP3.LUT R32, RZ, R15, RZ, 0x33, !PT ;  /* 0x0000000fff208212 */ /* 0x000fe200078e33ff */
[----:B------:R-:W-:Y:S01]  /*0bb0*/  VIADD R5, R6, 0x50 ;  /* 0x0000005006057836 */ /* 0x000fe20000000000 */
[----:B---3--:R-:W-:Y:S01]  /*0bc0*/  @!P6 LEA R2, P0, R4, R18, 0x1 ;  /* 0x000000120402e211 */ /* 0x008fe200078008ff */
[----:B------:R-:W3:Y:S01]  /*0bd0*/  @!P4 LDC.64 R14, c[0x0][0x240] ;  /* 0x00009000ff0ecb82 */ /* 0x000ee20000000a00 */
[----:B------:R-:W-:Y:S01]  /*0be0*/  LEA R246, R20, UR4, 0x1 ;  /* 0x0000000414f67c11 */ /* 0x000fe2000f8e08ff */
[----:B------:R-:W-:Y:S01]  /*0bf0*/  UIADD3 UR5, UR17, -0x1, URZ ;  /* 0xffffffff11057890 */ /* 0x000fe2000fffe03f */
[----:B------:R-:W-:Y:S01]  /*0c00*/  @!P6 LEA.HI.X R3, R4, R19, R0, 0x1, P0 ;  /* 0x000000130403e211 */ /* 0x000fe200000f0c00 */
[----:B------:R-:W-:Y:S01]  /*0c10*/  @UP0 ULDC.64 UR6, c[0x0][0x250] ;  /* 0x0000940000060ab9 */ /* 0x000fe20000000a00 */
[----:B------:R-:W-:Y:S01]  /*0c20*/  @!P5 IADD3 R0, P0, R24, 0x10, RZ ;  /* 0x000000101800d810 */ /* 0x000fe20007f1e0ff */
[----:B------:R-:W5:Y:S01]  /*0c30*/  @!P2 S2R R33, SR_CgaCtaId ;  /* 0x000000000021a919 */ /* 0x000f620000008800 */
[----:B------:R-:W-:Y:S01]  /*0c40*/  @!P5 MOV R9, 0x400 ;  /* 0x000004000009d802 */ /* 0x000fe20000000f00 */
[----:B------:R-:W5:Y:S01]  /*0c50*/  @!P5 LDC.64 R18, c[0x0][0x210] ;  /* 0x00008400ff12db82 */ /* 0x000f620000000a00 */
[----:B------:R-:W-:Y:S01]  /*0c60*/  ISETP.GE.AND P1, PT, R5, UR12, PT ;  /* 0x0000000c05007c0c */ /* 0x000fe2000bf26270 */
[--C-:B------:R-:W-:Y:S01]  /*0c70*/  @!P5 IMAD.X R4, RZ, RZ, R25.reuse, P0 ;  /* 0x000000ffff04d224 */ /* 0x100fe200000e0619 */
[----:B------:R-:W-:Y:S01]  /*0c80*/  @!PT LDS RZ, [RZ] ;  /* 0x00000000fffff984 */ /* 0x000fe20000000800 */
[----:B------:R-:W-:Y:S01]  /*0c90*/  @!PT LDS RZ, [RZ] ;  /* 0x00000000fffff984 */ /* 0x000fe20000000800 */
[----:B------:R-:W-:Y:S01]  /*0ca0*/  @!PT LDS RZ, [RZ] ;  /* 0x00000000fffff984 */ /* 0x000fe20000000800 */
[----:B------:R-:W-:Y:S01]  /*0cb0*/  @!P6 LDGSTS.E.BYPASS.LTC128B.128 [R246], desc[UR18][R2.64] ;  /* 0x0000000002f6efae */ /* 0x000fe2000b901d52 */
[----:B------:R-:W-:Y:S01]  /*0cc0*/  ISETP.GE.AND P0, PT, R8, UR12, PT ;  /* 0x0000000c08007c0c */ /* 0x000fe2000bf06270 */
[----:B------:R-:W-:Y:S01]  /*0cd0*/  UIMAD UR14, UR5, -0x40, UR20 ;  /* 0xffffffc0050e78a4 */ /* 0x000fe2000f8e0214 */
[----:B-1----:R-:W-:Y:S01]  /*0ce0*/  @!P5 IMAD R4, R4, R16, RZ ;  /* 0x000000100404d224 */ /* 0x002fe200078e02ff */
[----:B------:R1:W-:Y:S01]  /*0cf0*/  @!P6 LDGSTS.E.BYPASS.LTC128B.128 [R246+0x4000], desc[UR18][R2.64+0x80] ;  /* 0x0400008002f6efae */ /* 0x0003e2000b901d52 */
[----:B------:R-:W-:Y:S01]  /*0d00*/  @!P4 IADD3 R8, P6, R24, 0x20, RZ ;  /* 0x000000201808c810 */ /* 0x000fe20007fde0ff */
[----:B------:R-:W3:Y:S01]  /*0d10*/  @!P4 LDC.64 R28, c[0x0][0x210] ;  /* 0x00008400ff1ccb82 */ /* 0x000ee20000000a00 */
[----:B------:R-:W-:Y:S01]  /*0d20*/  @!P5 IMAD R4, R0, R17, R4 ;  /* 0x000000110004d224 */ /* 0x000fe200078e0204 */
[----:B----4-:R-:W-:Y:S01]  /*0d30*/  @!P5 LEA R21, R21, R9, 0x18 ;  /* 0x000000091515d211 */ /* 0x010fe200078ec0ff */
[----:B------:R-:W-:Y:S01]  /*0d40*/  @UP0 UIMAD.WIDE.U32 UR26, UR25, UR6, URZ ;  /* 0x00000006191a02a5 */ /* 0x000fe2000f8e003f */
[----:B------:R-:W-:Y:S01]  /*0d50*/  @!P4 IMAD.X R5, RZ, RZ, R25, P6 ;  /* 0x000000ffff05c224 */ /* 0x000fe200030e0619 */
[----:B------:R-:W-:Y:S01]  /*0d60*/  @!P3 MOV R22, 0x400 ;  /* 0x000004000016b802 */ /* 0x000fe20000000f00 */
[----:B------:R-:W-:Y:S01]  /*0d70*/  @UP0 UIMAD.WIDE.U32 UR28, UR10, UR8, URZ ;  /* 0x000000080a1c02a5 */ /* 0x000fe2000f8e003f */
[----:B------:R-:W-:Y:S01]  /*0d80*/  @!P4 MOV R9, 0x400 ;  /* 0x000004000009c802 */ /* 0x000fe20000000f00 */
[----:B------:R-:W4:Y:S01]  /*0d90*/  @!P3 LDC.64 R30, c[0x0][0x210] ;  /* 0x00008400ff1ebb82 */ /* 0x000f220000000a00 */
[----:B--2---:R-:W-:Y:S01]  /*0da0*/  @!P3 LEA R36, R36, R22, 0x18 ;  /* 0x000000162424b211 */ /* 0x004fe200078ec0ff */
[----:B------:R-:W-:-:S02]  /*0db0*/  @UP0 UIMAD UR25, UR25, UR7, URZ ;  /* 0x00000007191902a4 */ /* 0x000fc4000f8e023f */
[----:B------:R-:W-:Y:S02]  /*0dc0*/  @UP0 UIMAD UR10, UR10, UR9, URZ ;  /* 0x000000090a0a02a4 */ /* 0x000fe4000f8e023f */
[----:B------:R-:W-:Y:S02]  /*0dd0*/  @UP0 UIADD3 UR25, UR27, UR25, URZ ;  /* 0x000000191b190290 */ /* 0x000fe4000fffe03f */
[----:B------:R-:W2:Y:S01]  /*0de0*/  @!P2 LDC.64 R34, c[0x0][0x210] ;  /* 0x00008400ff22ab82 */ /* 0x000ea20000000a00 */
[----:B------:R-:W-:Y:S01]  /*0df0*/  @UP0 UIADD3 UR27, UR29, UR10, URZ ;  /* 0x0000000a1d1b0290 */ /* 0x000fe2000fffe03f */
[----:B-1----:R-:W-:Y:S02]  /*0e00*/  @!P5 IMAD.MOV.U32 R2, RZ, RZ, R12 ;  /* 0x000000ffff02d224 */ /* 0x002fe400078e000c */
[----:B------:R-:W-:Y:S02]  /*0e10*/  @!P5 IMAD.MOV.U32 R3, RZ, RZ, R11 ;  /* 0x000000ffff03d224 */ /* 0x000fe400078e000b */
[----:B------:R-:W-:-:S02]  /*0e20*/  @!P5 IMAD.WIDE.U32 R2, R0, R16, R2 ;  /* 0x000000100002d225 */ /* 0x000fc400078e0002 */
[----:B------:R-:W1:Y:S02]  /*0e30*/  @!P3 LDC.64 R16, c[0x0][0x240] ;  /* 0x00009000ff10bb82 */ /* 0x000e640000000a00 */
[----:B------:R-:W-:Y:S01]  /*0e40*/  @!P5 IMAD.IADD R0, R3, 0x1, R4 ;  /* 0x000000010300d824 */ /* 0x000fe200078e0204 */
[C---:B-----5:R-:W-:Y:S01]  /*0e50*/  @!P5 LEA R4, P6, R2.reuse, R18, 0x1 ;  /* 0x000000120204d211 */ /* 0x060fe200078c08ff */
[----:B---3--:R-:W-:Y:S01]  /*0e60*/  @!P4 IMAD R3, R5, R14, RZ ;  /* 0x0000000e0503c224 */ /* 0x008fe200078e02ff */
[----:B------:R-:W-:Y:S02]  /*0e70*/  @!P4 LEA R18, R23, R9, 0x18 ;  /* 0x000000091712c211 */ /* 0x000fe400078ec0ff */
[----:B------:R-:W-:Y:S01]  /*0e80*/  @!P5 LEA.HI.X R5, R2, R19, R0, 0x1, P6 ;  /* 0x000000130205d211 */ /* 0x000fe200030f0c00 */
[----:B------:R-:W3:Y:S01]  /*0e90*/  @!P2 LDC.64 R22, c[0x0][0x240] ;  /* 0x00009000ff16ab82 */ /* 0x000ee20000000a00 */
[----:B------:R-:W-:Y:S01]  /*0ea0*/  @!P4 IMAD R9, R8, R15, R3 ;  /* 0x0000000f0809c224 */ /* 0x000fe200078e0203 */
[----:B------:R-:W-:Y:S01]  /*0eb0*/  @!P5 LEA R0, R20, R21, 0x1 ;  /* 0x000000151400d211 */ /* 0x000fe200078e08ff */
[----:B------:R-:W-:-:S02]  /*0ec0*/  @!P4 IMAD.MOV.U32 R2, RZ, RZ, R12 ;  /* 0x000000ffff02c224 */ /* 0x000fc400078e000c */
[----:B------:R-:W-:Y:S02]  /*0ed0*/  @!P4 IMAD.MOV.U32 R3, RZ, RZ, R11 ;  /* 0x000000ffff03c224 */ /* 0x000fe400078e000b */
[----:B------:R-:W-:Y:S01]  /*0ee0*/  @!P5 LDGSTS.E.BYPASS.LTC128B.128 [R0+0x800], desc[UR18][R4.64] ;  /* 0x008000000400dfae */ /* 0x000fe2000b901d52 */
[----:B------:R-:W-:Y:S01]  /*0ef0*/  @!P4 IMAD.WIDE.U32 R2, R8, R14, R2 ;  /* 0x0000000e0802c225 */ /* 0x000fe200078e0002 */
[C---:B------:R-:W-:Y:S02]  /*0f00*/  @!P3 IADD3 R8, P6, R24.reuse, 0x30, RZ ;  /* 0x000000301808b810 */ /* 0x040fe40007fde0ff */
[----:B------:R5:W-:Y:S01]  /*0f10*/  @!P5 LDGSTS.E.BYPASS.LTC128B.128 [R0+0x4800], desc[UR18][R4.64+0x80] ;  /* 0x048000800400dfae */ /* 0x000be2000b901d52 */
[----:B------:R-:W-:Y:S01]  /*0f20*/  @!P2 IADD3 R15, P5, R24, 0x40, RZ ;  /* 0x00000040180fa810 */ /* 0x000fe20007fbe0ff */
[----:B------:R-:W-:-:S04]  /*0f30*/  @!P4 IMAD.IADD R3, R3, 0x1, R9 ;  /* 0x000000010303c824 */ /* 0x000fc800078e0209 */
[--C-:B------:R-:W-:Y:S02]  /*0f40*/  @!P2 IMAD.X R14, RZ, RZ, R25.reuse, P5 ;  /* 0x000000ffff0ea224 */ /* 0x100fe400028e0619 */
[----:B-----5:R-:W-:Y:S01]  /*0f50*/  @!P3 IMAD.X R5, RZ, RZ, R25, P6 ;  /* 0x000000ffff05b224 */ /* 0x020fe200030e0619 */
[----:B------:R-:W-:Y:S02]  /*0f60*/  @!P2 MOV R0, 0x400 ;  /* 0x000004000000a802 */ /* 0x000fe40000000f00 */
[C---:B------:R-:W-:Y:S01]  /*0f70*/  @!P4 LEA R4, P6, R2.reuse, R28, 0x1 ;  /* 0x0000001c0204c211 */ /* 0x040fe200078c08ff */
[----:B-1----:R-:W-:Y:S01]  /*0f80*/  @!P3 IMAD R9, R5, R16, RZ ;  /* 0x000000100509b224 */ /* 0x002fe200078e02ff */
[----:B------:R-:W-:Y:S01]  /*0f90*/  @!P2 LEA R33, R33, R0, 0x18 ;  /* 0x000000002121a211 */ /* 0x000fe200078ec0ff */
[----:B------:R-:W1:Y:S01]  /*0fa0*/  @!P1 S2R R28, SR_CgaCtaId ;  /* 0x00000000001c9919 */ /* 0x000e620000008800 */
[----:B------:R-:W-:Y:S01]  /*0fb0*/  @!P4 LEA.HI.X R5, R2, R29, R3, 0x1, P6 ;  /* 0x0000001d0205c211 */ /* 0x000fe200030f0c03 */
[----:B------:R-:W-:Y:S01]  /*0fc0*/  @!P3 IMAD.MOV.U32 R2, RZ, RZ, R12 ;  /* 0x000000ffff02b224 */ /* 0x000fe200078e000c */
[----:B------:R-:W-:Y:S01]  /*0fd0*/  @!P4 LEA R0, R20, R18, 0x1 ;  /* 0x000000121400c211 */ /* 0x000fe200078e08ff */
[----:B------:R-:W-:Y:S01]  /*0fe0*/  @!P3 IMAD.MOV.U32 R3, RZ, RZ, R11 ;  /* 0x000000ffff03b224 */ /* 0x000fe200078e000b */
[----:B------:R-:W5:Y:S01]  /*0ff0*/  @!P1 LDC.64 R18, c[0x0][0x240] ;  /* 0x00009000ff129b82 */ /* 0x000f620000000a00 */
[C---:B------:R-:W-:Y:S01]  /*1000*/  @!P3 IMAD R9, R8.reuse, R17, R9 ;  /* 0x000000110809b224 */ /* 0x040fe200078e0209 */
[----:B------:R-:W-:Y:S01]  /*1010*/  ISETP.GE.AND P6, PT, R39, UR14, PT ;  /* 0x0000000e27007c0c */ /* 0x000fe2000bfc6270 */
[----:B------:R-:W-:Y:S01]  /*1020*/  @!P3 IMAD.WIDE.U32 R2, R8, R16, R2 ;  /* 0x000000100802b225 */ /* 0x000fe200078e0002 */
[----:B------:R-:W-:Y:S03]  /*1030*/  @!P4 LDGSTS.E.BYPASS.LTC128B.128 [R0+0x1000], desc[UR18][R4.64] ;  /* 0x010000000400cfae */ /* 0x000fe6000b901d52 */
[----:B---3--:R-:W-:Y:S01]  /*1040*/  @!P2 IMAD R8, R14, R22, RZ ;  /* 0x000000160e08a224 */ /* 0x008fe200078e02ff */
[----:B------:R3:W-:Y:S01]  /*1050*/  @!P4 LDGSTS.E.BYPASS.LTC128B.128 [R0+0x5000], desc[UR18][R4.64+0x80] ;  /* 0x050000800400cfae */ /* 0x0007e2000b901d52 */
[----:B------:R-:W1:Y:S02]  /*1060*/  @!P0 LDC.64 R16, c[0x0][0x240] ;  /* 0x00009000ff108b82 */ /* 0x000e640000000a00 */
[----:B------:R-:W-:Y:S01]  /*1070*/  @!P2 IMAD R14, R15, R23, R8 ;  /* 0x000000170f0ea224 */ /* 0x000fe200078e0208 */
[----:B----4-:R-:W-:-:S02]  /*1080*/  @!P3 LEA R8, P4, R2, R30, 0x1 ;  /* 0x0000001e0208b211 */ /* 0x010fc400078808ff */
[----:B---3--:R-:W-:Y:S01]  /*1090*/  @!P2 MOV R5, R11 ;  /* 0x0000000b0005a202 */ /* 0x008fe20000000f00 */
[----:B------:R-:W-:Y:S02]  /*10a0*/  @!P2 IMAD.MOV.U32 R4, RZ, RZ, R12 ;  /* 0x000000ffff04a224 */ /* 0x000fe400078e000c */
[----:B------:R-:W-:Y:S02]  /*10b0*/  @!P3 IMAD.IADD R0, R3, 0x1, R9 ;  /* 0x000000010300b824 */ /* 0x000fe400078e0209 */
[----:B------:R-:W-:Y:S02]  /*10c0*/  @!P2 IMAD.WIDE.U32 R4, R15, R22, R4 ;  /* 0x000000160f04a225 */ /* 0x000fe400078e0004 */
[----:B------:R-:W3:Y:S01]  /*10d0*/  @!P1 LDC.64 R22, c[0x0][0x210] ;  /* 0x00008400ff169b82 */ /* 0x000ee20000000a00 */
[----:B------:R-:W-:Y:S01]  /*10e0*/  @!P3 LEA.HI.X R9, R2, R31, R0, 0x1, P4 ;  /* 0x0000001f0209b211 */ /* 0x000fe200020f0c00 */
[----:B------:R-:W-:Y:S01]  /*10f0*/  @!P3 IMAD R0, R20, 0x2, R36 ;  /* 0x000000021400b824 */ /* 0x000fe200078e0224 */
[----:B--2---:R-:W-:Y:S01]  /*1100*/  @!P2 LEA R2, P4, R4, R34, 0x1 ;  /* 0x000000220402a211 */ /* 0x004fe200078808ff */
[----:B------:R-:W-:-:S03]  /*1110*/  @!P2 IMAD.IADD R3, R5, 0x1, R14 ;  /* 0x000000010503a824 */ /* 0x000fc600078e020e */
[----:B------:R-:W-:Y:S01]  /*1120*/  @!P3 LDGSTS.E.BYPASS.LTC128B.128 [R0+0x1800], desc[UR18][R8.64] ;  /* 0x018000000800bfae */ /* 0x000fe2000b901d52 */
[----:B------:R-:W2:Y:S01]  /*1130*/  @!P0 LDC.64 R30, c[0x0][0x210] ;  /* 0x00008400ff1e8b82 */ /* 0x000ea20000000a00 */
[----:B------:R-:W-:Y:S02]  /*1140*/  @!P2 LEA.HI.X R3, R4, R35, R3, 0x1, P4 ;  /* 0x000000230403a211 */ /* 0x000fe400020f0c03 */
[----:B------:R4:W-:Y:S01]  /*1150*/  @!P3 LDGSTS.E.BYPASS.LTC128B.128 [R0+0x5800], desc[UR18][R8.64+0x80] ;  /* 0x058000800800bfae */ /* 0x0009e2000b901d52 */
[----:B------:R-:W-:Y:S02]  /*1160*/  @!P1 IADD3 R4, P3, R24, 0x50, RZ ;  /* 0x0000005018049810 */ /* 0x000fe40007f7e0ff */
[----:B------:R-:W-:-:S03]  /*1170*/  ISETP.GE.AND P4, PT, R6, UR14, PT ;  /* 0x0000000e06007c0c */ /* 0x000fc6000bf86270 */
[----:B------:R-:W-:-:S04]  /*1180*/  @!P1 IMAD.X R5, RZ, RZ, R25, P3 ;  /* 0x000000ffff059224 */ /* 0x000fc800018e0619 */
[----:B-----5:R-:W-:-:S04]  /*1190*/  @!P1 IMAD R5, R5, R18, RZ ;  /* 0x0000001205059224 */ /* 0x020fc800078e02ff */
[----:B------:R-:W-:Y:S02]  /*11a0*/  @!P1 IMAD R15, R4, R19, R5 ;  /* 0x00000013040f9224 */ /* 0x000fe400078e0205 */
[----:B------:R-:W5:Y:S01]  /*11b0*/  @!P4 S2R R29, SR_CgaCtaId ;  /* 0x00000000001dc919 */ /* 0x000f620000008800 */
[----:B----4-:R-:W-:Y:S01]  /*11c0*/  VIADD R0, R6, 0x70 ;  /* 0x0000007006007836 */ /* 0x010fe20000000000 */
[----:B------:R-:W-:-:S04]  /*11d0*/  @!P0 IADD3 R9, P5, R24, 0x60, RZ ;  /* 0x0000006018098810 */ /* 0x000fc80007fbe0ff */
[----:B------:R-:W-:Y:S01]  /*11e0*/  ISETP.GE.AND P3, PT, R0, UR12, PT ;  /* 0x0000000c00007c0c */ /* 0x000fe2000bf66270 */
[----:B------:R-:W-:Y:S01]  /*11f0*/  @!P0 IMAD.X R8, RZ, RZ, R25, P5 ;  /* 0x000000ffff088224 */ /* 0x000fe200028e0619 */
[----:B------:R-:W-:Y:S02]  /*1200*/  @!P2 LEA R0, R20, R33, 0x1 ;  /* 0x000000211400a211 */ /* 0x000fe400078e08ff */
[----:B------:R-:W-:-:S03]  /*1210*/  ISETP.GE.AND P5, PT, R39, UR14, PT ;  /* 0x0000000e27007c0c */ /* 0x000fc6000bfa6270 */
[----:B------:R-:W-:Y:S04]  /*1220*/  @!P2 LDGSTS.E.BYPASS.LTC128B.128 [R0+0x2000], desc[UR18][R2.64] ;  /* 0x020000000200afae */ /* 0x000fe8000b901d52 */
[----:B------:R4:W-:Y:S02]  /*1230*/  @!P2 LDGSTS.E.BYPASS.LTC128B.128 [R0+0x6000], desc[UR18][R2.64+0x80] ;  /* 0x060000800200afae */ /* 0x0009e4000b901d52 */
[----:B----4-:R-:W-:Y:S02]  /*1240*/  @!P1 IMAD.MOV.U32 R2, RZ, RZ, R12 ;  /* 0x000000ffff029224 */ /* 0x010fe400078e000c */
[----:B------:R-:W-:Y:S02]  /*1250*/  @!P1 IMAD.MOV.U32 R3, RZ, RZ, R11 ;  /* 0x000000ffff039224 */ /* 0x000fe400078e000b */
[----:B-1----:R-:W-:-:S02]  /*1260*/  @!P0 IMAD R0, R8, R16, RZ ;  /* 0x0000001008008224 */ /* 0x002fc400078e02ff */
[----:B------:R-:W-:Y:S01]  /*1270*/  @!P1 IMAD.WIDE.U32 R4, R4, R18, R2 ;  /* 0x0000001204049225 */ /* 0x000fe200078e0002 */
[----:B------:R-:W-:Y:S01]  /*1280*/  @!P0 MOV R3, R11 ;  /* 0x0000000b00038202 */ /* 0x000fe20000000f00 */
[----:B------:R-:W1:Y:S02]  /*1290*/  @!P3 LDC.64 R18, c[0x0][0x240] ;  /* 0x00009000ff12bb82 */ /* 0x000e640000000a00 */
[----:B------:R-:W-:Y:S01]  /*12a0*/  @!P0 IMAD.MOV.U32 R2, RZ, RZ, R12 ;  /* 0x000000ffff028224 */ /* 0x000fe200078e000c */
[C---:B---3--:R-:W-:Y:S01]  /*12b0*/  @!P1 LEA R8, P2, R4.reuse, R22, 0x1 ;  /* 0x0000001604089211 */ /* 0x048fe200078408ff */
[----:B------:R-:W-:Y:S01]  /*12c0*/  @!P0 IMAD R14, R9, R17, R0 ;  /* 0x00000011090e8224 */ /* 0x000fe200078e0200 */
[----:B------:R-:W3:Y:S01]  /*12d0*/  @!P3 S2R R22, SR_CgaCtaId ;  /* 0x000000000016b919 */ /* 0x000ee20000008800 */
[----:B------:R-:W-:Y:S02]  /*12e0*/  @!P1 IMAD.IADD R0, R5, 0x1, R15 ;  /* 0x0000000105009824 */ /* 0x000fe400078e020f */
[----:B------:R-:W-:Y:S01]  /*12f0*/  @!P0 IMAD.WIDE.U32 R2, R9, R16, R2 ;  /* 0x0000001009028225 */ /* 0x000fe200078e0002 */
[----:B------:R-:W4:Y:S02]  /*1300*/  @!P0 S2R R17, SR_CgaCtaId ;  /* 0x0000000000118919 */ /* 0x000f240000008800 */
[----:B------:R-:W-:Y:S01]  /*1310*/  @!P1 LEA.HI.X R9, R4, R23, R0, 0x1, P2 ;  /* 0x0000001704099211 */ /* 0x000fe200010f0c00 */
[----:B------:R-:W-:Y:S01]  /*1320*/  @!P0 IMAD.IADD R0, R3, 0x1, R14 ;  /* 0x0000000103008824 */ /* 0x000fe200078e020e */
[----:B--2---:R-:W-:-:S04]  /*1330*/  @!P0 LEA R4, P2, R2, R30, 0x1 ;  /* 0x0000001e02048211 */ /* 0x004fc800078408ff */
[----:B------:R-:W-:Y:S02]  /*1340*/  @!P0 LEA.HI.X R5, R2, R31, R0, 0x1, P2 ;  /* 0x0000001f02058211 */ /* 0x000fe400010f0c00 */
[----:B------:R-:W-:Y:S02]  /*1350*/  @!P3 IADD3 R16, P2, R24, 0x70, RZ ;  /* 0x000000701810b810 */ /* 0x000fe40007f5e0ff */
[----:B------:R-:W-:-:S03]  /*1360*/  @!P4 MOV R0, 0x400 ;  /* 0x000004000000c802 */ /* 0x000fc60000000f00 */
[----:B------:R-:W-:Y:S01]  /*1370*/  @!P3 IMAD.X R21, RZ, RZ, R25, P2 ;  /* 0x000000ffff15b224 */ /* 0x000fe200010e0619 */
[----:B------:R-:W-:Y:S02]  /*1380*/  PLOP3.LUT P2, PT, PT, PT, UP0, 0x80, 0x0 ;  /* 0x000000000000781c */ /* 0x000fe40003f4f008 */
[----:B-----5:R-:W-:-:S11]  /*1390*/  @!P4 LEA R29, R29, R0, 0x18 ;  /* 0x000000001d1dc211 */ /* 0x020fd600078ec0ff */
[----:B---3--:R-:W-:Y:S05]  /*13a0*/  @P2 BRA `(.L_x_55) ;  /* 0x0000000000342947 */ /* 0x008fea0003800000 */
[----:B------:R-:W-:Y:S01]  /*13b0*/  USHF.R.S32.HI UR28, URZ, 0x1f, UR24 ;  /* 0x0000001f3f1c7899 */ /* 0x000fe20008011418 */
[----:B------:R-:W-:Y:S01]  /*13c0*/  ULDC.64 UR8, c[0x0][0x248] ;  /* 0x0000920000087ab9 */ /* 0x000fe20000000a00 */
[----:B------:R-:W-:Y:S02]  /*13d0*/  USHF.R.S32.HI UR27, URZ, 0x1f, UR13 ;  /* 0x0000001f3f1b7899 */ /* 0x000fe4000801140d */
[----:B------:R-:W-:Y:S02]  /*13e0*/  UIMAD UR28, UR28, UR8, URZ ;  /* 0x000000081c1c72a4 */ /* 0x000fe4000f8e023f */
[----:B------:R-:W-:Y:S02]  /*13f0*/  UIMAD.WIDE.U32 UR30, UR24, UR8, URZ ;  /* 0x00000008181e72a5 */ /* 0x000fe4000f8e003f */
[----:B------:R-:W-:Y:S01]  /*1400*/  UIMAD UR28, UR24, UR9, UR28 ;  /* 0x00000009181c72a4 */ /* 0x000fe2000f8e021c */
[----:B------:R-:W-:-:S03]  /*1410*/  ULDC.64 UR10, c[0x0][0x230] ;  /* 0x00008c00000a7ab9 */ /* 0x000fc60000000a00 */
[----:B------:R-:W-:Y:S02]  /*1420*/  UIADD3 UR29, UR31, UR28, URZ ;  /* 0x0000001c1f1d7290 */ /* 0x000fe4000fffe03f */
[----:B------:R-:W-:Y:S01]  /*1430*/  UIMAD UR27, UR27, UR10, URZ ;  /* 0x0000000a1b1b72a4 */ /* 0x000fe2000f8e023f */
[----:B------:R-:W-:-:S03]  /*1440*/  UMOV UR28, UR30 ;  /* 0x0000001e001c7c82 */ /* 0x000fc60008000000 */
[----:B------:R-:W-:Y:S02]  /*1450*/  UIMAD UR11, UR13, UR11, UR27 ;  /* 0x0000000b0d0b72a4 */ /* 0x000fe4000f8e021b */
[----:B------:R-:W-:-:S04]  /*1460*/  UIMAD.WIDE.U32 UR28, UR13, UR10, UR28 ;  /* 0x0000000a0d1c72a5 */ /* 0x000fc8000f8e001c */
[----:B------:R-:W-:-:S12]  /*1470*/  UIADD3 UR27, UR29, UR11, URZ ;  /* 0x0000000b1d1b7290 */ /* 0x000fd8000fffe03f */
.L_x_55:
[----:B------:R-:W-:Y:S05]  /*1480*/  @P2 BRA `(.L_x_56) ;  /* 0x0000000000342947 */ /* 0x000fea0003800000 */
[----:B------:R-:W-:Y:S01]  /*1490*/  USHF.R.S32.HI UR25, URZ, 0x1f, UR24 ;  /* 0x0000001f3f197899 */ /* 0x000fe20008011418 */
[----:B------:R-:W-:Y:S01]  /*14a0*/  ULDC.64 UR6, c[0x0][0x250] ;  /* 0x0000940000067ab9 */ /* 0x000fe20000000a00 */
[----:B------:R-:W-:Y:S02]  /*14b0*/  ULDC.64 UR10, c[0x0][0x238] ;  /* 0x00008e00000a7ab9 */ /* 0x000fe40000000a00 */
[----:B------:R-:W-:Y:S02]  /*14c0*/  UIMAD UR25, UR25, UR6, URZ ;  /* 0x00000006191972a4 */ /* 0x000fe4000f8e023f */
[----:B------:R-:W-:Y:S02]  /*14d0*/  UIMAD.WIDE.U32 UR30, UR24, UR6, URZ ;  /* 0x00000006181e72a5 */ /* 0x000fe4000f8e003f */
[----:B------:R-:W-:Y:S02]  /*14e0*/  UIMAD UR25, UR24, UR7, UR25 ;  /* 0x00000007181972a4 */ /* 0x000fe4000f8e0219 */
[----:B------:R-:W-:-:S02]  /*14f0*/  USHF.R.S32.HI UR24, URZ, 0x1f, UR13 ;  /* 0x0000001f3f187899 */ /* 0x000fc4000801140d */
[----:B------:R-:W-:Y:S02]  /*1500*/  UIADD3 UR31, UR31, UR25, URZ ;  /* 0x000000191f1f7290 */ /* 0x000fe4000fffe03f */
[----:B------:R-:W-:Y:S02]  /*1510*/  UIMAD UR24, UR24, UR10, URZ ;  /* 0x0000000a181872a4 */ /* 0x000fe4000f8e023f */
[----:B------:R-:W-:Y:S02]  /*1520*/  UIMAD.WIDE.U32 UR30, UR13, UR10, UR30 ;  /* 0x0000000a0d1e72a5 */ /* 0x000fe4000f8e001e */
[----:B------:R-:W-:-:S04]  /*1530*/  UIMAD UR11, UR13, UR11, UR24 ;  /* 0x0000000b0d0b72a4 */ /* 0x000fc8000f8e0218 */
[----:B------:R-:W-:Y:S01]  /*1540*/  UIADD3 UR25, UR31, UR11, URZ ;  /* 0x0000000b1f197290 */ /* 0x000fe2000fffe03f */
[----:B------:R-:W-:-:S11]  /*1550*/  UMOV UR26, UR30 ;  /* 0x0000001e001a7c82 */ /* 0x000fd60008000000 */
.L_x_56:
[----:B------:R-:W-:Y:S01]  /*1560*/  IMAD.WIDE.U32 R2, R6, UR8, R26 ;  /* 0x0000000806027c25 */ /* 0x000fe2000f8e001a */
[----:B------:R-:W-:Y:S01]  /*1570*/  @!P3 MOV R13, 0x400 ;  /* 0x00000400000db802 */ /* 0x000fe20000000f00 */
[----:B------:R-:W-:Y:S01]  /*1580*/  ULDC.64 UR10, c[0x0][0x260] ;  /* 0x00009800000a7ab9 */ /* 0x000fe20000000a00 */
[----:B------:R-:W-:Y:S01]  /*1590*/  @!P1 MOV R10, 0x400 ;  /* 0x00000400000a9802 */ /* 0x000fe20000000f00 */
[----:B------:R-:W-:Y:S01]  /*15a0*/  IMAD R0, R7, UR8, RZ ;  /* 0x0000000807007c24 */ /* 0x000fe2000f8e02ff */
[----:B------:R-:W-:Y:S01]  /*15b0*/  @!P0 MOV R15, 0x400 ;  /* 0x00000400000f8802 */ /* 0x000fe20000000f00 */
[----:B------:R-:W-:Y:S01]  /*15c0*/  USHF.R.S32.HI UR24, URZ, 0x1f, UR5 ;  /* 0x0000001f3f187899 */ /* 0x000fe20008011405 */
[----:B------:R-:W-:Y:S01]  /*15d0*/  IADD3 R14, P2, R2, UR28, RZ ;  /* 0x0000001c020e7c10 */ /* 0x000fe2000ff5e0ff */
[----:B------:R-:W-:Y:S01]  /*15e0*/  @!P3 IMAD.MOV.U32 R2, RZ, RZ, R12 ;  /* 0x000000ffff02b224 */ /* 0x000fe200078e000c */
[----:B------:R-:W-:Y:S01]  /*15f0*/  @!P3 LEA R22, R22, R13, 0x18 ;  /* 0x0000000d1616b211 */ /* 0x000fe200078ec0ff */
[----:B------:R-:W-:Y:S01]  /*1600*/  IMAD R0, R6, UR9, R0 ;  /* 0x0000000906007c24 */ /* 0x000fe2000f8e0200 */
[----:B------:R-:W-:Y:S01]  /*1610*/  @!P1 LEA R10, R28, R10, 0x18 ;  /* 0x0000000a1c0a9211 */ /* 0x000fe200078ec0ff */
[----:B------:R-:W2:Y:S01]  /*1620*/  @!P3 LDC.64 R12, c[0x0][0x210] ;  /* 0x00008400ff0cbb82 */ /* 0x000ea20000000a00 */
[----:B----4-:R-:W-:Y:S01]  /*1630*/  @!P0 LEA R17, R17, R15, 0x18 ;  /* 0x0000000f11118211 */ /* 0x010fe200078ec0ff */
[----:B------:R-:W-:Y:S01]  /*1640*/  USHF.L.U32 UR28, UR8, 0x6, URZ ;  /* 0x00000006081c7899 */ /* 0x000fe2000800063f */
[----:B------:R-:W-:Y:S01]  /*1650*/  IADD3.X R15, R3, UR27, R0, P2, !PT ;  /* 0x0000001b030f7c10 */ /* 0x000fe200097fe400 */
[C---:B------:R-:W-:Y:S01]  /*1660*/  @!P1 IMAD R10, R20.reuse, 0x2, R10 ;  /* 0x00000002140a9824 */ /* 0x040fe200078e020a */
[----:B------:R-:W-:Y:S01]  /*1670*/  SHF.R.S32.HI R23, RZ, 0x1f, R32 ;  /* 0x0000001fff177819 */ /* 0x000fe20000011420 */
[----:B------:R-:W-:Y:S01]  /*1680*/  @!P0 IMAD R0, R20, 0x2, R17 ;  /* 0x0000000214008824 */ /* 0x000fe200078e0211 */
[----:B------:R-:W-:Y:S01]  /*1690*/  USHF.L.U64.HI UR27, UR8, 0x6, UR9 ;  /* 0x00000006081b7899 */ /* 0x000fe20008010209 */
[----:B------:R-:W-:Y:S01]  /*16a0*/  @!P3 IMAD.MOV.U32 R3, RZ, RZ, R11 ;  /* 0x000000ffff03b224 */ /* 0x000fe200078e000b */
[----:B------:R-:W-:Y:S01]  /*16b0*/  @!PT LDS RZ, [RZ] ;  /* 0x00000000fffff984 */ /* 0x000fe20000000800 */
[----:B------:R-:W-:Y:S01]  /*16c0*/  @!PT LDS RZ, [RZ] ;  /* 0x00000000fffff984 */ /* 0x000fe20000000800 */
[----:B------:R-:W-:Y:S01]  /*16d0*/  @!PT LDS RZ, [RZ] ;  /* 0x00000000fffff984 */ /* 0x000fe20000000800 */
[----:B------:R-:W-:Y:S01]  /*16e0*/  @!P1 LDGSTS.E.BYPASS.LTC128B.128 [R10+0x2800], desc[UR18][R8.64] ;  /* 0x02800000080a9fae */ /* 0x000fe2000b901d52 */
[----:B------:R-:W-:Y:S01]  /*16f0*/  IMAD.WIDE.U32 R30, R32, UR10, R14 ;  /* 0x0000000a201e7c25 */ /* 0x000fe2000f8e000e */
[----:B------:R-:W-:Y:S01]  /*1700*/  UIMAD.WIDE.U32 UR30, UR8, 0x20, URZ ;  /* 0x00000020081e78a5 */ /* 0x000fe2000f8e003f */
[----:B------:R-:W3:Y:S01]  /*1710*/  @!P6 LDC.64 R14, c[0x0][0x218] ;  /* 0x00008600ff0eeb82 */ /* 0x000ee20000000a00 */
[----:B------:R4:W-:Y:S01]  /*1720*/  @!P1 LDGSTS.E.BYPASS.LTC128B.128 [R10+0x6800], desc[UR18][R8.64+0x80] ;  /* 0x06800080080a9fae */ /* 0x0009e2000b901d52 */
[----:B-1----:R-:W-:Y:S01]  /*1730*/  @!P3 IMAD.WIDE.U32 R2, R16, R18, R2 ;  /* 0x000000121002b225 */ /* 0x002fe200078e0002 */
[----:B------:R-:W-:-:S02]  /*1740*/  ISETP.GE.AND P1, PT, R38, UR14, PT ;  /* 0x0000000e26007c0c */ /* 0x000fc4000bf26270 */
[----:B------:R-:W-:Y:S01]  /*1750*/  @!P0 LDGSTS.E.BYPASS.LTC128B.128 [R0+0x3000], desc[UR18][R4.64] ;  /* 0x0300000004008fae */ /* 0x000fe2000b901d52 */
[----:B------:R-:W-:Y:S01]  /*1760*/  IMAD.U32 R159, RZ, RZ, UR28 ;  /* 0x0000001cff9f7e24 */ /* 0x000fe2000f8e00ff */
[----:B------:R-:W-:Y:S01]  /*1770*/  LEA.HI R160, R40, R164, RZ, 0x5 ;  /* 0x000000a428a07211 */ /* 0x000fe200078f28ff */
[----:B------:R-:W-:Y:S01]  /*1780*/  IMAD.MOV.U32 R166, RZ, RZ, R30 ;  /* 0x000000ffffa67224 */ /* 0x000fe200078e001e */
[----:B------:R1:W-:Y:S01]  /*1790*/  @!P0 LDGSTS.E.BYPASS.LTC128B.128 [R0+0x7000], desc[UR18][R4.64+0x80] ;  /* 0x0700008004008fae */ /* 0x0003e2000b901d52 */
[----:B------:R-:W-:Y:S01]  /*17a0*/  ISETP.GE.AND P0, PT, R37, UR14, PT ;  /* 0x0000000e25007c0c */ /* 0x000fe2000bf06270 */
[----:B------:R-:W-:Y:S01]  /*17b0*/  IMAD R7, R7, UR6, RZ ;  /* 0x0000000607077c24 */ /* 0x000fe2000f8e02ff */
[----:B------:R-:W-:Y:S01]  /*17c0*/  SHF.R.S32.HI R158, RZ, 0x5, R160 ;  /* 0x00000005ff9e7819 */ /* 0x000fe200000114a0 */
[----:B------:R5:W-:Y:S02]  /*17d0*/  STL.64 [R1+0x60], R30 ;  /* 0x0000601e01007387 */ /* 0x000be40000100a00 */
[----:B------:R-:W-:-:S08]  /*17e0*/  IMAD R7, R6, UR7, R7 ;  /* 0x0000000706077c24 */ /* 0x000fd0000f8e0207 */
[----:B------:R-:W5:Y:S01]  /*17f0*/  @!P0 S2R R17, SR_CgaCtaId ;  /* 0x0000000000118919 */ /* 0x000f620000008800 */
[----:B------:R-:W-:Y:S01]  /*1800*/  VOTEU.ALL UP0, P0 ;  /* 0x00000000003f7886 */ /* 0x000fe20000000000 */
[----:B----4-:R-:W-:Y:S01]  /*1810*/  @!P3 IMAD R8, R21, R18, RZ ;  /* 0x000000121508b224 */ /* 0x010fe200078e02ff */
[----:B------:R-:W-:Y:S01]  /*1820*/  LEA.HI R10, R40, R164, RZ, 0x4 ;  /* 0x000000a4280a7211 */ /* 0x000fe200078f20ff */
[----:B------:R-:W4:Y:S02]  /*1830*/  @!P1 S2R R18, SR_CgaCtaId ;  /* 0x0000000000129919 */ /* 0x000f240000008800 */
[----:B------:R-:W-:Y:S01]  /*1840*/  @!UP0 UIMAD UR13, UR9, 0x30, URZ ;  /* 0x00000030090d88a4 */ /* 0x000fe2000f8e023f */
[----:B------:R-:W-:Y:S01]  /*1850*/  @!P3 IMAD R8, R16, R19, R8 ;  /* 0x000000131008b224 */ /* 0x000fe200078e0208 */
[----:B------:R-:W-:Y:S01]  /*1860*/  SHF.R.S32.HI R11, RZ, 0x4, R10 ;  /* 0x00000004ff0b7819 */ /* 0x000fe2000001140a */
[----:B-1----:R-:W1:Y:S01]  /*1870*/  @!P4 LDC.64 R4, c[0x0][0x218] ;  /* 0x00008600ff04cb82 */ /* 0x002e620000000a00 */
[----:B------:R-:W-:Y:S01]  /*1880*/  IMAD R0, R23, UR10, RZ ;  /* 0x0000000a17007c24 */ /* 0x000fe2000f8e02ff */
[----:B------:R-:W-:Y:S01]  /*1890*/  UIMAD UR10, UR27, UR5, URZ ;  /* 0x000000051b0a72a4 */ /* 0x000fe2000f8e023f */
[----:B------:R-:W-:Y:S01]  /*18a0*/  @!P3 IMAD.IADD R3, R3, 0x1, R8 ;  /* 0x000000010303b824 */ /* 0x000fe200078e0208 */
[----:B--2---:R-:W-:Y:S01]  /*18b0*/  @!P3 LEA R8, P2, R2, R12, 0x1 ;  /* 0x0000000c0208b211 */ /* 0x004fe200078408ff */
[----:B------:R-:W-:Y:S01]  /*18c0*/  IMAD R0, R32, UR11, R0 ;  /* 0x0000000b20007c24 */ /* 0x000fe2000f8e0200 */
[----:B------:R-:W2:Y:S01]  /*18d0*/  @!P6 S2R R12, SR_CgaCtaId ;  /* 0x00000000000ce919 */ /* 0x000ea20000008800 */
[----:B------:R-:W-:Y:S01]  /*18e0*/  UIMAD UR10, UR24, UR28, UR10 ;  /* 0x0000001c180a72a4 */ /* 0x000fe2000f8e020a */
[----:B------:R-:W-:Y:S01]  /*18f0*/  @!P3 LEA.HI.X R9, R2, R13, R3, 0x1, P2 ;  /* 0x0000000d0209b211 */ /* 0x000fe200010f0c03 */
[----:B------:R-:W-:-:S02]  /*1900*/  IMAD.IADD R167, R31, 0x1, R0 ;  /* 0x000000011fa77824 */ /* 0x000fc400078e0200 */
[----:B------:R-:W-:Y:S02]  /*1910*/  @!P3 IMAD R0, R20, 0x2, R22 ;  /* 0x000000021400b824 */ /* 0x000fe400078e0216 */
[----:B------:R-:W-:Y:S01]  /*1920*/  IMAD.WIDE.U32 R2, R159, UR5, R166 ;  /* 0x000000059f027c25 */ /* 0x000fe2000f8e00a6 */
[----:B------:R-:W-:Y:S03]  /*1930*/  STL.64 [R1+0x50], R166 ;  /* 0x000050a601007387 */ /* 0x000fe60000100a00 */
[----:B------:R-:W-:Y:S01]  /*1940*/  VIADD R3, R3, UR10 ;  /* 0x0000000a03037c36 */ /* 0x000fe20008000000 */
[----:B------:R-:W-:Y:S01]  /*1950*/  @!P3 LDGSTS.E.BYPASS.LTC128B.128 [R0+0x3800], desc[UR18][R8.64] ;  /* 0x038000000800bfae */ /* 0x000fe2000b901d52 */
[----:B------:R-:W-:-:S03]  /*1960*/  USHF.L.U32 UR10, UR9, 0x5, URZ ;  /* 0x00000005090a7899 */ /* 0x000fc6000800063f */
[----:B------:R3:W-:Y:S01]  /*1970*/  @!P3 LDGSTS.E.BYPASS.LTC128B.128 [R0+0x7800], desc[UR18][R8.64+0x80] ;  /* 0x078000800800bfae */ /* 0x0007e2000b901d52 */
[----:B------:R-:W-:Y:S02]  /*1980*/  ISETP.GE.AND P3, PT, R38, UR14, PT ;  /* 0x0000000e26007c0c */ /* 0x000fe4000bf66270 */
[----:B-1----:R-:W-:-:S04]  /*1990*/  @!P4 LEA R4, P2, R2, R4, 0x1 ;  /* 0x000000040204c211 */ /* 0x002fc800078408ff */
[----:B------:R-:W-:Y:S02]  /*19a0*/  @!P4 LEA.HI.X R5, R2, R5, R3, 0x1, P2 ;  /* 0x000000050205c211 */ /* 0x000fe400010f0c03 */
[----:B------:R-:W-:-:S13]  /*19b0*/  ISETP.GE.AND P2, PT, R37, UR14, PT ;  /* 0x0000000e25007c0c */ /* 0x000fda000bf46270 */
[----:B------:R-:W-:Y:S01]  /*19c0*/  VOTEU.ALL UP0, P2 ;  /* 0x00000000003f7886 */ /* 0x000fe20001000000 */
[----:B---3--:R-:W-:Y:S01]  /*19d0*/  @!P4 IMAD R0, R20, 0x2, R29 ;  /* 0x000000021400c824 */ /* 0x008fe200078e021d */
[C---:B------:R-:W-:Y:S02]  /*19e0*/  LEA.HI R8, R10.reuse, R11, RZ, 0x1 ;  /* 0x0000000b0a087211 */ /* 0x040fe400078f08ff */
[----:B------:R-:W-:Y:S02]  /*19f0*/  @!P6 MOV R9, 0x400 ;  /* 0x000004000009e802 */ /* 0x000fe40000000f00 */
[----:B------:R-:W-:Y:S04]  /*1a00*/  @!P4 LDGSTS.E.BYPASS.LTC128B.128 [R0+0x8000], desc[UR18][R4.64] ;  /* 0x080000000400cfae */ /* 0x000fe8000b901d52 */
[----:B------:R1:W-:Y:S02]  /*1a10*/  @!P4 LDGSTS.E.BYPASS.LTC128B.128 [R0+0xa000], desc[UR18][R4.64+0x80] ;  /* 0x0a0000800400cfae */ /* 0x0003e4000b901d52 */
[----:B-1----:R-:W-:Y:S01]  /*1a20*/  LOP3.LUT R0, R10, 0xfffffff0, RZ, 0xc0, !PT ;  /* 0xfffffff00a007812 */ /* 0x002fe200078ec0ff */
[----:B------:R-:W-:Y:S01]  /*1a30*/  IMAD.U32 R5, RZ, RZ, UR8 ;  /* 0x00000008ff057e24 */ /* 0x000fe2000f8e00ff */
[----:B------:R-:W-:Y:S01]  /*1a40*/  LOP3.LUT R10, R8, 0xfffffffe, RZ, 0xc0, !PT ;  /* 0xfffffffe080a7812 */ /* 0x000fe200078ec0ff */
[----:B------:R-:W-:-:S02]  /*1a50*/  IMAD.U32 R8, RZ, RZ, UR8 ;  /* 0x00000008ff087e24 */ /* 0x000fc4000f8e00ff */
[----:B------:R-:W-:Y:S01]  /*1a60*/  IMAD.U32 R4, RZ, RZ, UR9 ;  /* 0x00000009ff047e24 */ /* 0x000fe2000f8e00ff */
[----:B------:R-:W-:Y:S01]  /*1a70*/  @!P6 LEA R5, P4, R5, R2, 0x4 ;  /* 0x000000020505e211 */ /* 0x000fe200078820ff */
[----:B------:R-:W-:Y:S02]  /*1a80*/  IMAD.IADD R0, R164, 0x1, -R0 ;  /* 0x00000001a4007824 */ /* 0x000fe400078e0a00 */
[----:B------:R-:W-:Y:S01]  /*1a90*/  IMAD.IADD R16, R11, 0x1, -R10 ;  /* 0x000000010b107824 */ /* 0x000fe200078e0a0a */
[----:B--2---:R-:W-:Y:S02]  /*1aa0*/  @!P6 LEA R10, R12, R9, 0x18 ;  /* 0x000000090c0ae211 */ /* 0x004fe400078ec0ff */
[----:B------:R-:W-:Y:S01]  /*1ab0*/  @!P6 LEA.HI.X R8, R8, R3, R4, 0x4, P4 ;  /* 0x000000030808e211 */ /* 0x000fe200020f2404 */
[----:B------:R-:W1:Y:S01]  /*1ac0*/  @!P1 LDC.64 R12, c[0x0][0x218] ;  /* 0x00008600ff0c9b82 */ /* 0x000e620000000a00 */
[----:B------:R-:W-:Y:S02]  /*1ad0*/  SHF.R.S32.HI R4, RZ, 0x1f, R0 ;  /* 0x0000001fff047819 */ /* 0x000fe40000011400 */
[----:B------:R-:W-:-:S02]  /*1ae0*/  @!P0 MOV R9, 0x400 ;  /* 0x0000040000098802 */ /* 0x000fc40000000f00 */
[----:B------:R-:W-:Y:S02]  /*1af0*/  LEA.HI R21, R4, R0, RZ, 0x3 ;  /* 0x0000000004157211 */ /* 0x000fe400078f18ff */
[----:B------:R-:W-:Y:S02]  /*1b00*/  @!P6 LEA R4, P4, R5, R14, 0x1 ;  /* 0x0000000e0504e211 */ /* 0x000fe400078808ff */
[----:B-----5:R-:W-:Y:S02]  /*1b10*/  @!P0 LEA R17, R17, R9, 0x18 ;  /* 0x0000000911118211 */ /* 0x020fe400078ec0ff */
[----:B------:R-:W-:Y:S01]  /*1b20*/  @!P6 LEA.HI.X R5, R5, R15, R8, 0x1, P4 ;  /* 0x0000000f0505e211 */ /* 0x000fe200020f0c08 */
[----:B------:R-:W-:Y:S01]  /*1b30*/  @!P6 IMAD R8, R20, 0x2, R10 ;  /* 0x000000021408e824 */ /* 0x000fe200078e020a */
[----:B------:R-:W-:Y:S01]  /*1b40*/  LOP3.LUT R9, R21, 0xfffffff8, RZ, 0xc0, !PT ;  /* 0xfffffff815097812 */ /* 0x000fe200078ec0ff */
[----:B------:R-:W2:Y:S01]  /*1b50*/  @!P0 LDC.64 R14, c[0x0][0x218] ;  /* 0x00008600ff0e8b82 */ /* 0x000ea20000000a00 */
[----:B------:R-:W-:-:S02]  /*1b60*/  @!P1 MOV R11, 0x400 ;  /* 0x00000400000b9802 */ /* 0x000fc40000000f00 */
[----:B------:R-:W-:Y:S01]  /*1b70*/  @!P6 LDGSTS.E.BYPASS.LTC128B.128 [R8+0x8800], desc[UR18][R4.64] ;  /* 0x088000000408efae */ /* 0x000fe2000b901d52 */
[----:B------:R-:W-:Y:S01]  /*1b80*/  IMAD.IADD R33, R0, 0x1, -R9 ;  /* 0x0000000100217824 */ /* 0x000fe200078e0a09 */
[----:B----4-:R-:W-:Y:S01]  /*1b90*/  @!P1 LEA R18, R18, R11, 0x18 ;  /* 0x0000000b12129211 */ /* 0x010fe200078ec0ff */
[----:B------:R-:W-:Y:S01]  /*1ba0*/  IMAD.SHL.U32 R9, R96, 0x40, RZ ;  /* 0x0000004060097824 */ /* 0x000fe200078e00ff */
[----:B------:R3:W-:Y:S01]  /*1bb0*/  @!P6 LDGSTS.E.BYPASS.LTC128B.128 [R8+0xa800], desc[UR18][R4.64+0x80] ;  /* 0x0a8000800408efae */ /* 0x0007e2000b901d52 */
[----:B------:R-:W-:Y:S01]  /*1bc0*/  @!P1 IADD3 R0, P6, R2, UR30, RZ ;  /* 0x0000001e02009c10 */ /* 0x000fe2000ffde0ff */
[C---:B------:R-:W-:Y:S01]  /*1bd0*/  IMAD.SHL.U32 R11, R6.reuse, 0x8, RZ ;  /* 0x00000008060b7824 */ /* 0x040fe200078e00ff */
[----:B------:R-:W-:Y:S01]  /*1be0*/  ISETP.GE.AND P4, PT, R6, UR14, PT ;  /* 0x0000000e06007c0c */ /* 0x000fe2000bf86270 */
[----:B------:R-:W-:Y:S01]  /*1bf0*/  USHF.L.U32 UR14, UR6, 0x6, URZ ;  /* 0x00000006060e7899 */ /* 0x000fe2000800063f */
[----:B------:R-:W-:-:S04]  /*1c00*/  LOP3.LUT R9, R9, 0x1c0, RZ, 0xc0, !PT ;  /* 0x000001c009097812 */ /* 0x000fc800078ec0ff */
[----:B------:R-:W-:Y:S01]  /*1c10*/  LOP3.LUT R11, R9, 0x8, R11, 0xf8, !PT ;  /* 0x00000008090b7812 */ /* 0x000fe200078ef80b */
[----:B---3--:R-:W-:Y:S01]  /*1c20*/  IMAD.U32 R8, RZ, RZ, UR10 ;  /* 0x0000000aff087e24 */ /* 0x008fe2000f8e00ff */
[----:B------:R-:W-:Y:S01]  /*1c30*/  ULDC.64 UR10, c[0x0][0x268] ;  /* 0x00009a00000a7ab9 */ /* 0x000fe20000000a00 */
[----:B------:R-:W-:Y:S01]  /*1c40*/  IMAD.WIDE.U32 R4, R6, UR6, R26 ;  /* 0x0000000606047c25 */ /* 0x000fe2000f8e001a */
[----:B------:R-:W-:Y:S02]  /*1c50*/  SHF.R.U32.HI R6, RZ, 0x3, R9 ;  /* 0x00000003ff067819 */ /* 0x000fe40000011609 */
[----:B------:R-:W-:Y:S02]  /*1c60*/  @!P1 IADD3.X R10, R3, UR31, R8, P6, !PT ;  /* 0x0000001f030a9c10 */ /* 0x000fe4000b7fe408 */
[----:B-1----:R-:W-:Y:S01]  /*1c70*/  @!P1 LEA R8, P6, R0, R12, 0x1 ;  /* 0x0000000c00089211 */ /* 0x002fe200078c08ff */
[----:B------:R-:W-:Y:S02]  /*1c80*/  @!P1 IMAD R12, R20, 0x2, R18 ;  /* 0x00000002140c9824 */ /* 0x000fe400078e0212 */
[----:B------:R-:W1:Y:S01]  /*1c90*/  @!P3 LDC.64 R18, c[0x0][0x220] ;  /* 0x00008800ff12bb82 */ /* 0x000e620000000a00 */
[----:B------:R-:W-:Y:S01]  /*1ca0*/  @!P1 LEA.HI.X R9, R0, R13, R10, 0x1, P6 ;  /* 0x0000000d00099211 */ /* 0x000fe200030f0c0a */
[----:B------:R-:W-:Y:S01]  /*1cb0*/  @!P0 IMAD R13, R20, 0x2, R17 ;  /* 0x00000002140d8824 */ /* 0x000fe200078e0211 */
[----:B------:R-:W-:Y:S01]  /*1cc0*/  IADD3 R4, P6, R4, UR26, RZ ;  /* 0x0000001a04047c10 */ /* 0x000fe2000ffde0ff */
[----:B------:R-:W-:Y:S01]  /*1cd0*/  IMAD.SHL.U32 R10, R16, 0x8, RZ ;  /* 0x00000008100a7824 */ /* 0x000fe200078e00ff */
[----:B------:R-:W-:Y:S01]  /*1ce0*/  LOP3.LUT R0, R11, R6, RZ, 0x3c, !PT ;  /* 0x000000060b007212 */ /* 0x000fe200078e3cff */
[----:B------:R-:W-:Y:S01]  /*1cf0*/  @!P1 LDGSTS.E.BYPASS.LTC128B.128 [R12+0x9000], desc[UR18][R8.64] ;  /* 0x09000000080c9fae */ /* 0x000fe2000b901d52 */
[----:B------:R-:W-:Y:S01]  /*1d00*/  IADD3.X R5, R5, UR25, R7, P6, !PT ;  /* 0x0000001905057c10 */ /* 0x000fe2000b7fe407 */
[----:B------:R-:W-:-:S02]  /*1d10*/  IMAD.U32 R7, RZ, RZ, UR8 ;  /* 0x00000008ff077e24 */ /* 0x000fc4000f8e00ff */
[----:B------:R3:W-:Y:S01]  /*1d20*/  @!P1 LDGSTS.E.BYPASS.LTC128B.128 [R12+0xb000], desc[UR18][R8.64+0x80] ;  /* 0x0b000080080c9fae */ /* 0x0007e2000b901d52 */
[----:B------:R-:W-:Y:S02]  /*1d30*/  IMAD.SHL.U32 R6, R33, 0x40, RZ ;  /* 0x0000004021067824 */ /* 0x000fe400078e00ff */
[----:B------:R-:W-:-:S03]  /*1d40*/  @!P0 IMAD.WIDE.U32 R2, R7, 0x30, R2 ;  /* 0x0000003007028825 */ /* 0x000fc600078e0002 */
[----:B------:R-:W-:Y:S01]  /*1d50*/  LOP3.LUT R6, R6, 0x1c0, RZ, 0xc0, !PT ;  /* 0x000001c006067812 */ /* 0x000fe200078ec0ff */
[----:B------:R-:W-:Y:S01]  /*1d60*/  IMAD.WIDE.U32 R30, R32, UR10, R4 ;  /* 0x0000000a201e7c25 */ /* 0x000fe2000f8e0004 */
[----:B--2---:R-:W-:Y:S02]  /*1d70*/  @!P0 LEA R4, P6, R2, R14, 0x1 ;  /* 0x0000000e02048211 */ /* 0x004fe400078c08ff */
[----:B------:R-:W-:Y:S01]  /*1d80*/  LOP3.LUT R11, R6, 0x8, R10, 0xf8, !PT ;  /* 0x00000008060b7812 */ /* 0x000fe200078ef80a */
[----:B------:R-:W-:Y:S01]  /*1d90*/  @!P0 VIADD R3, R3, UR13 ;  /* 0x0000000d03038c36 */ /* 0x000fe20008000000 */
[----:B------:R-:W-:Y:S01]  /*1da0*/  SHF.R.U32.HI R10, RZ, 0x3, R6 ;  /* 0x00000003ff0a7819 */ /* 0x000fe20000011606 */
[----:B------:R-:W-:Y:S01]  /*1db0*/  IMAD R6, R23, UR10, RZ ;  /* 0x0000000a17067c24 */ /* 0x000fe2000f8e02ff */
[----:B------:R-:W-:Y:S01]  /*1dc0*/  USHF.L.U64.HI UR13, UR6, 0x6, UR7 ;  /* 0x00000006060d7899 */ /* 0x000fe20008010207 */
[----:B------:R-:W-:Y:S01]  /*1dd0*/  IMAD.MOV.U32 R24, RZ, RZ, R30 ;  /* 0x000000ffff187224 */ /* 0x000fe200078e001e */
[----:B------:R-:W-:Y:S01]  /*1de0*/  @!P0 LEA.HI.X R5, R2, R15, R3, 0x1, P6 ;  /* 0x0000000f02058211 */ /* 0x000fe200030f0c03 */
[----:B------:R-:W-:Y:S01]  /*1df0*/  IMAD R6, R32, UR11, R6 ;  /* 0x0000000b20067c24 */ /* 0x000fe2000f8e0206 */
[----:B------:R-:W2:Y:S01]  /*1e00*/  @!P5 LDC.64 R14, c[0x0][0x220] ;  /* 0x00008800ff0edb82 */ /* 0x000ea20000000a00 */
[----:B------:R-:W-:Y:S01]  /*1e10*/  UIMAD UR10, UR13, UR5, URZ ;  /* 0x000000050d0a72a4 */ /* 0x000fe2000f8e023f */
[----:B------:R-:W-:Y:S01]  /*1e20*/  IMAD.U32 R2, RZ, RZ, UR5 ;  /* 0x00000005ff027e24 */ /* 0x000fe2000f8e00ff */
[----:B------:R-:W-:Y:S01]  /*1e30*/  @!P0 LDGSTS.E.BYPASS.LTC128B.128 [R13+0x9800], desc[UR18][R4.64] ;  /* 0x09800000040d8fae */ /* 0x000fe2000b901d52 */
[----:B------:R-:W-:Y:S01]  /*1e40*/  IMAD.IADD R25, R31, 0x1, R6 ;  /* 0x000000011f197824 */ /* 0x000fe200078e0206 */
[----:B------:R-:W-:Y:S01]  /*1e50*/  UIMAD UR10, UR24, UR14, UR10 ;  /* 0x0000000e180a72a4 */ /* 0x000fe2000f8e020a */
[----:B------:R-:W-:Y:S01]  /*1e60*/  IMAD R0, R16, 0x200, R0 ;  /* 0x0000020010007824 */ /* 0x000fe200078e0200 */
[----:B------:R4:W-:Y:S01]  /*1e70*/  @!P0 LDGSTS.E.BYPASS.LTC128B.128 [R13+0xb800], desc[UR18][R4.64+0x80] ;  /* 0x0b800080040d8fae */ /* 0x0009e2000b901d52 */
[----:B------:R-:W5:Y:S01]  /*1e80*/  @!P2 LDC.64 R16, c[0x0][0x220] ;  /* 0x00008800ff10ab82 */ /* 0x000f620000000a00 */
[----:B------:R-:W-:Y:S01]  /*1e90*/  IMAD.WIDE.U32 R2, R2, UR14, R24 ;  /* 0x0000000e02027c25 */ /* 0x000fe2000f8e0018 */
[----:B------:R-:W-:Y:S01]  /*1ea0*/  UIMAD.WIDE.U32 UR24, UR6, 0x20, URZ ;  /* 0x00000020061878a5 */ /* 0x000fe2000f8e003f */
[----:B------:R-:W0:Y:S01]  /*1eb0*/  LDGDEPBAR ;  /* 0x00000000000079af */ /* 0x000e220000000000 */
[----:B------:R-:W-:Y:S01]  /*1ec0*/  LOP3.LUT R157, R11, R10, RZ, 0x3c, !PT ;  /* 0x0000000a0b9d7212 */ /* 0x000fe200078e3cff */
[----:B------:R-:W-:Y:S01]  /*1ed0*/  VIADD R3, R3, UR10 ;  /* 0x0000000a03037c36 */ /* 0x000fe20008000000 */
[----:B------:R-:W-:Y:S01]  /*1ee0*/  USHF.L.U32 UR10, UR7, 0x5, URZ ;  /* 0x00000005070a7899 */ /* 0x000fe2000800063f */
[----:B------:R-:W-:Y:S01]  /*1ef0*/  IMAD.U32 R6, RZ, RZ, UR6 ;  /* 0x00000006ff067e24 */ /* 0x000fe2000f8e00ff */
[----:B---3--:R-:W3:Y:S01]  /*1f00*/  @!P4 LDC.64 R8, c[0x0][0x220] ;  /* 0x00008800ff08cb82 */ /* 0x008ee20000000a00 */
[----:B------:R-:W-:Y:S01]  /*1f10*/  IMAD.U32 R10, RZ, RZ, UR6 ;  /* 0x00000006ff0a7e24 */ /* 0x000fe2000f8e00ff */
[----:B------:R-:W-:Y:S01]  /*1f20*/  LEA R171, R0, UR4, 0x1 ;  /* 0x0000000400ab7c11 */ /* 0x000fe2000f8e08ff */
[----:B------:R-:W-:Y:S01]  /*1f30*/  IMAD.SHL.U32 R12, R21, 0x40, RZ ;  /* 0x00000040150c7824 */ /* 0x000fe200078e00ff */
[----:B------:R-:W-:Y:S01]  /*1f40*/  STL.64 [R1+0xc0], R30 ;  /* 0x0000c01e01007387 */ /* 0x000fe20000100a00 */
[----:B------:R-:W-:Y:S01]  /*1f50*/  IMAD.U32 R7, RZ, RZ, UR10 ;  /* 0x0000000aff077e24 */ /* 0x000fe2000f8e00ff */
[----:B------:R-:W-:Y:S01]  /*1f60*/  @!UP0 UIMAD UR10, UR7, 0x30, URZ ;  /* 0x00000030070a88a4 */ /* 0x000fe2000f8e023f */
[----:B------:R-:W-:Y:S01]  /*1f70*/  @!P2 IMAD.WIDE.U32 R10, R10, 0x30, R2 ;  /* 0x000000300a0aa825 */ /* 0x000fe200078e0002 */
[----:B------:R-:W-:Y:S01]  /*1f80*/  LOP3.LUT R156, R12, 0xfffffe00, RZ, 0xc0, !PT ;  /* 0xfffffe000c9c7812 */ /* 0x000fe200078ec0ff */
[----:B------:R-:W-:Y:S01]  /*1f90*/  STL.64 [R1+0x78], R24 ;  /* 0x0000781801007387 */ /* 0x000fe20000100a00 */
[----:B------:R-:W-:Y:S01]  /*1fa0*/  UISETP.GE.AND UP0, UPT, UR17, 0x2, UPT ;  /* 0x000000021100788c */ /* 0x000fe2000bf06270 */
[----:B------:R-:W-:-:S02]  /*1fb0*/  VIADD R0, R171, 0x8000 ;  /* 0x00008000ab007836 */ /* 0x000fc40000000000 */
[----:B------:R-:W-:Y:S02]  /*1fc0*/  VIADD R238, R171, 0x8020 ;  /* 0x00008020abee7836 */ /* 0x000fe40000000000 */
[----:B----4-:R-:W-:Y:S01]  /*1fd0*/  IMAD.U32 R4, RZ, RZ, UR6 ;  /* 0x00000006ff047e24 */ /* 0x010fe2000f8e00ff */
[----:B------:R-:W-:-:S04]  /*1fe0*/  DEPBAR.LE SB0, 0x0 ;  /* 0x000080000000791a */ /* 0x000fc80000000000 */
[----:B------:R-:W-:Y:S01]  /*1ff0*/  BAR.SYNC.DEFER_BLOCKING 0x0 ;  /* 0x0000000000007b1d */ /* 0x000fe20000010000 */
[----:B------:R-:W-:Y:S01]  /*2000*/  IMAD.U32 R5, RZ, RZ, UR7 ;  /* 0x00000007ff057e24 */ /* 0x000fe2000f8e00ff */
[----:B------:R-:W-:Y:S02]  /*2010*/  @!P5 LEA R4, P0, R4, R2, 0x4 ;  /* 0x000000020404d211 */ /* 0x000fe400078020ff */
[----:B---3--:R-:W-:Y:S02]  /*2020*/  @!P4 LEA R8, P6, R2, R8, 0x1 ;  /* 0x000000080208c211 */ /* 0x008fe400078c08ff */
[----:B------:R-:W-:Y:S02]  /*2030*/  @!P5 LEA.HI.X R13, R6, R3, R5, 0x4, P0 ;  /* 0x00000003060dd211 */ /* 0x000fe400000f2405 */
[----:B------:R-:W-:Y:S02]  /*2040*/  @!P3 IADD3 R5, P0, R2, UR24, RZ ;  /* 0x000000180205bc10 */ /* 0x000fe4000ff1e0ff */
[----:B--2---:R-:W-:-:S02]  /*2050*/  @!P5 LEA R6, P1, R4, R14, 0x1 ;  /* 0x0000000e0406d211 */ /* 0x004fc400078208ff */
[----:B------:R-:W-:Y:S02]  /*2060*/  @!P3 IADD3.X R14, R3, UR25, R7, P0, !PT ;  /* 0x00000019030ebc10 */ /* 0x000fe400087fe407 */
[----:B------:R-:W-:Y:S01]  /*2070*/  @!P4 LEA.HI.X R9, R2, R9, R3, 0x1, P6 ;  /* 0x000000090209c211 */ /* 0x000fe200030f0c03 */
[----:B------:R-:W-:Y:S01]  /*2080*/  @!P2 VIADD R2, R11, UR10 ;  /* 0x0000000a0b02ac36 */ /* 0x000fe20008000000 */
[----:B------:R-:W-:Y:S01]  /*2090*/  @!P5 LEA.HI.X R7, R4, R15, R13, 0x1, P1 ;  /* 0x0000000f0407d211 */ /* 0x000fe200008f0c0d */
[----:B------:R-:W-:Y:S01]  /*20a0*/  IMAD R3, R158, 0x400, R156 ;  /* 0x000004009e037824 */ /* 0x000fe200078e029c */
[----:B-1----:R-:W-:-:S04]  /*20b0*/  @!P3 LEA R4, P0, R5, R18, 0x1 ;  /* 0x000000120504b211 */ /* 0x002fc800078008ff */
[----:B------:R-:W-:Y:S01]  /*20c0*/  @!P3 LEA.HI.X R5, R5, R19, R14, 0x1, P0 ;  /* 0x000000130505b211 */ /* 0x000fe200000f0c0e */
[----:B------:R-:W-:Y:S04]  /*20d0*/  @P4 STS.128 [R246+0xc000], RZ ;  /* 0x00c000fff6004388 */ /* 0x000fe80000000c00 */
[----:B------:R-:W-:Y:S04]  /*20e0*/  @P4 STS.128 [R246+0xe000], RZ ;  /* 0x00e000fff6004388 */ /* 0x000fe80000000c00 */
[----:B------:R-:W-:Y:S01]  /*20f0*/  @!PT LDS RZ, [RZ] ;  /* 0x00000000fffff984 */ /* 0x000fe20000000800 */
[----:B------:R-:W-:Y:S01]  /*2100*/  @!PT LDS RZ, [RZ] ;  /* 0x00000000fffff984 */ /* 0x000fe20000000800 */
[----:B------:R-:W-:Y:S01]  /*2110*/  @!PT LDS RZ, [RZ] ;  /* 0x00000000fffff984 */ /* 0x000fe20000000800 */
[----:B------:R-:W-:Y:S04]  /*2120*/  @!P4 LDGSTS.E.BYPASS.LTC128B.128 [R246+0xc000], desc[UR18][R8.64] ;  /* 0x0c00000008f6cfae */ /* 0x000fe8000b901d52 */
[----:B------:R5:W-:Y:S04]  /*2130*/  @!P4 LDGSTS.E.BYPASS.LTC128B.128 [R246+0xe000], desc[UR18][R8.64+0x80] ;  /* 0x0e00008008f6cfae */ /* 0x000be8000b901d52 */
[----:B------:R-:W-:Y:S04]  /*2140*/  @P5 STS.128 [R246+0xc800], RZ ;  /* 0x00c800fff6005388 */ /* 0x000fe80000000c00 */
[----:B------:R-:W-:Y:S04]  /*2150*/  @P5 STS.128 [R246+0xe800], RZ ;  /* 0x00e800fff6005388 */ /* 0x000fe80000000c00 */
[----:B------:R-:W-:Y:S01]  /*2160*/  @!PT LDS RZ, [RZ] ;  /* 0x00000000fffff984 */ /* 0x000fe20000000800 */
[----:B------:R-:W-:Y:S01]  /*2170*/  @!PT LDS RZ, [RZ] ;  /* 0x00000000fffff984 */ /* 0x000fe20000000800 */
[----:B------:R-:W-:Y:S01]  /*2180*/  @!PT LDS RZ, [RZ] ;  /* 0x00000000fffff984 */ /* 0x000fe20000000800 */
[----:B------:R-:W-:Y:S04]  /*2190*/  @!P5 LDGSTS.E.BYPASS.LTC128B.128 [R246+0xc800], desc[UR18][R6.64] ;  /* 0x0c80000006f6dfae */ /* 0x000fe8000b901d52 */
[----:B------:R-:W-:Y:S04]  /*21a0*/  @!P5 LDGSTS.E.BYPASS.LTC128B.128 [R246+0xe800], desc[UR18][R6.64+0x80] ;  /* 0x0e80008006f6dfae */ /* 0x000fe8000b901d52 */
[----:B------:R-:W-:Y:S04]  /*21b0*/  @P3 STS.128 [R246+0xd000], RZ ;  /* 0x00d000fff6003388 */ /* 0x000fe80000000c00 */
[----:B------:R-:W-:Y:S01]  /*21c0*/  @P3 STS.128 [R246+0xf000], RZ ;  /* 0x00f000fff6003388 */ /* 0x000fe20000000c00 */
[----:B-----5:R-:W-:-:S03]  /*21d0*/  @!P2 LEA R8, P0, R10, R16, 0x1 ;  /* 0x000000100a08a211 */ /* 0x020fc600078008ff */
[----:B------:R-:W-:Y:S01]  /*21e0*/  @!PT LDS RZ, [RZ] ;  /* 0x00000000fffff984 */ /* 0x000fe20000000800 */
[----:B------:R-:W-:Y:S01]  /*21f0*/  @!PT LDS RZ, [RZ] ;  /* 0x00000000fffff984 */ /* 0x000fe20000000800 */
[----:B------:R-:W-:Y:S01]  /*2200*/  @!PT LDS RZ, [RZ] ;  /* 0x00000000fffff984 */ /* 0x000fe20000000800 */
[----:B------:R-:W-:Y:S01]  /*2210*/  @!P3 LDGSTS.E.BYPASS.LTC128B.128 [R246+0xd000], desc[UR18][R4.64] ;  /* 0x0d00000004f6bfae */ /* 0x000fe2000b901d52 */
[----:B------:R-:W-:Y:S01]  /*2220*/  @!P2 LEA.HI.X R9, R10, R17, R2, 0x1, P0 ;  /* 0x000000110a09a211 */ /* 0x000fe200000f0c02 */
[----:B------:R-:W-:Y:S02]  /*2230*/  IMAD.IADD R2, R157, 0x1, R3 ;  /* 0x000000019d027824 */ /* 0x000fe400078e0203 */
[----:B------:R1:W-:Y:S01]  /*2240*/  @!P3 LDGSTS.E.BYPASS.LTC128B.128 [R246+0xf000], desc[UR18][R4.64+0x80] ;  /* 0x0f00008004f6bfae */ /* 0x0003e2000b901d52 */
[----:B------:R-:W-:Y:S01]  /*2250*/  LOP3.LUT P0, RZ, R96, 0x2, RZ, 0xc0, !PT ;  /* 0x0000000260ff7812 */ /* 0x000fe2000780c0ff */
[----:B------:R-:W-:Y:S01]  /*2260*/  IMAD.MOV.U32 R3, RZ, RZ, 0x10 ;  /* 0x00000010ff037424 */ /* 0x000fe200078e00ff */
[----:B------:R-:W-:Y:S01]  /*2270*/  LEA R234, R2, UR4, 0x1 ;  /* 0x0000000402ea7c11 */ /* 0x000fe2000f8e08ff */
[----:B------:R-:W-:Y:S01]  /*2280*/  @P2 STS.128 [R246+0xd800], RZ ;  /* 0x00d800fff6002388 */ /* 0x000fe20000000c00 */
[----:B------:R-:W-:-:S03]  /*2290*/  IMAD.MOV.U32 R2, RZ, RZ, 0x20 ;  /* 0x00000020ff027424 */ /* 0x000fc600078e00ff */
[----:B------:R-:W-:Y:S04]  /*22a0*/  @P2 STS.128 [R246+0xf800], RZ ;  /* 0x00f800fff6002388 */ /* 0x000fe80000000c00 */
[----:B------:R-:W-:Y:S01]  /*22b0*/  @!PT LDS RZ, [RZ] ;  /* 0x00000000fffff984 */ /* 0x000fe20000000800 */
[----:B------:R-:W-:Y:S01]  /*22c0*/  @!PT LDS RZ, [RZ] ;  /* 0x00000000fffff984 */ /* 0x000fe20000000800 */
[----:B------:R-:W-:Y:S01]  /*22d0*/  @!PT LDS RZ, [RZ] ;  /* 0x00000000fffff984 */ /* 0x000fe20000000800 */
[----:B------:R-:W-:Y:S02]  /*22e0*/  @!P2 LDGSTS.E.BYPASS.LTC128B.128 [R246+0xd800], desc[UR18][R8.64] ;  /* 0x0d80000008f6afae */ /* 0x000fe4000b901d52 */
[----:B------:R-:W-:Y:S02]  /*22f0*/  @P0 VIADD R238, R0, 0xffffffe0 ;  /* 0xffffffe000ee0836 */ /* 0x000fe40000000000 */
[----:B------:R2:W-:Y:S01]  /*2300*/  @!P2 LDGSTS.E.BYPASS.LTC128B.128 [R246+0xf800], desc[UR18][R8.64+0x80] ;  /* 0x0f80008008f6afae */ /* 0x0005e2000b901d52 */
[----:B------:R-:W-:Y:S02]  /*2310*/  R2P PR, R33, 0x6 ;  /* 0x0000000621007804 */ /* 0x000fe40000000000 */
[----:B------:R-:W-:Y:S01]  /*2320*/  LOP3.LUT P0, RZ, R96, 0x4, RZ, 0xc0, !PT ;  /* 0x0000000460ff7812 */ /* 0x000fe2000780c0ff */
[----:B------:R-:W-:Y:S02]  /*2330*/  LDSM.16.M88.4 R20, [R171+0x8800] ;  /* 0x00880000ab14783b */ /* 0x000fe40000000200 */
[----:B------:R-:W-:-:S02]  /*2340*/  SEL R3, R3, 0xfffffff0, !P1 ;  /* 0xfffffff003037807 */ /* 0x000fc40004800000 */
[----:B------:R-:W-:Y:S01]  /*2350*/  LDSM.16.M88.4 R16, [R171+0x8000] ;  /* 0x00800000ab10783b */ /* 0x000fe20000000200 */
[C---:B------:R-:W-:Y:S02]  /*2360*/  SEL R0, R2.reuse, 0xffffffe0, !P2 ;  /* 0xffffffe002007807 */ /* 0x040fe40005000000 */
[--C-:B------:R-:W-:Y:S01]  /*2370*/  IMAD R235, R3, 0x2, R234.reuse ;  /* 0x0000000203eb7824 */ /* 0x100fe200078e02ea */
[----:B-1----:R-:W1:Y:S01]  /*2380*/  LDSM.16.M88.4 R4, [R234+0x2000] ;  /* 0x00200000ea04783b */ /* 0x002e620000000200 */
[----:B------:R-:W-:Y:S01]  /*2390*/  SEL R2, R2, 0xffffffe0, !P0 ;  /* 0xffffffe002027807 */ /* 0x000fe20004000000 */
[C---:B------:R-:W-:Y:S02]  /*23a0*/  IMAD R237, R0.reuse, 0x2, R234 ;  /* 0x0000000200ed7824 */ /* 0x040fe400078e02ea */
[----:B------:R-:W-:Y:S01]  /*23b0*/  LDSM.16.M88.4 R28, [R171+0x9000] ;  /* 0x00900000ab1c783b */ /* 0x000fe20000000200 */
[----:B------:R-:W-:Y:S02]  /*23c0*/  IMAD R236, R0, 0x2, R235 ;  /* 0x0000000200ec7824 */ /* 0x000fe400078e02eb */
[C---:B------:R-:W-:Y:S01]  /*23d0*/  IMAD R233, R2.reuse, 0x2, R171 ;  /* 0x0000000202e97824 */ /* 0x040fe200078e02ab */
[----:B------:R-:W-:Y:S01]  /*23e0*/  LDSM.16.M88.4 R24, [R171+0x9800] ;  /* 0x00980000ab18783b */ /* 0x000fe20000000200 */
[----:B------:R-:W-:Y:S01]  /*23f0*/  IMAD R232, R2, 0x2, R238 ;  /* 0x0000000202e87824 */ /* 0x000fe200078e02ee */
[----:B------:R-:W-:-:S02]  /*2400*/  LOP3.LUT R2, R160, 0xffffffe0, RZ, 0xc0, !PT ;  /* 0xffffffe0a0027812 */ /* 0x000fc400078ec0ff */
[----:B------:R-:W-:Y:S03]  /*2410*/  LDSM.16.M88.4 R12, [R235+0x2000] ;  /* 0x00200000eb0c783b */ /* 0x000fe60000000200 */
[C---:B------:R-:W-:Y:S01]  /*2420*/  IMAD.IADD R2, R164.reuse, 0x1, -R2 ;  /* 0x00000001a4027824 */ /* 0x040fe200078e0a02 */
[----:B--2---:R-:W2:Y:S01]  /*2430*/  LDSM.16.M88.4 R8, [R234] ;  /* 0x00000000ea08783b */ /* 0x004ea20000000200 */
[----:B------:R-:W-:-:S03]  /*2440*/  IMAD.SHL.U32 R164, R164, 0x2, RZ ;  /* 0x00000002a4a47824 */ /* 0x000fc600078e00ff */
[----:B------:R-:W3:Y:S04]  /*2450*/  LDSM.16.M88.4 R56, [R238+0x800] ;  /* 0x00080000ee38783b */ /* 0x000ee80000000200 */
[----:B------:R-:W4:Y:S04]  /*2460*/  LDSM.16.M88.4 R44, [R238+0x1000] ;  /* 0x00100000ee2c783b */ /* 0x000f280000000200 */
[----:B------:R-:W5:Y:S04]  /*2470*/  LDSM.16.M88.4 R48, [R238] ;  /* 0x00000000ee30783b */ /* 0x000f680000000200 */
[----:B------:R-:W5:Y:S04]  /*2480*/  LDSM.16.M88.4 R40, [R238+0x1800] ;  /* 0x00180000ee28783b */ /* 0x000f680000000200 */
[----:B------:R-:W0:Y:S01]  /*2490*/  LDGDEPBAR ;  /* 0x00000000000079af */ /* 0x000e220000000000 */
[C---:B-1----:R-:W-:Y:S06]  /*24a0*/  HMMA.16816.F32 R36, R4.reuse, R20, RZ ;  /* 0x000000140424723c */ /* 0x042fec00000018ff */
[C---:B------:R-:W-:Y:S06]  /*24b0*/  HMMA.16816.F32 R52, R4.reuse, R16, RZ ;  /* 0x000000100434723c */ /* 0x040fec00000018ff */
[----:B------:R-:W-:Y:S06]  /*24c0*/  HMMA.16816.F32 R64, R4, R18, RZ ;  /* 0x000000120440723c */ /* 0x000fec00000018ff */
[C---:B--2---:R-:W-:Y:S06]  /*24d0*/  HMMA.16816.F32 R88, R8.reuse, R16, RZ ;  /* 0x000000100858723c */ /* 0x044fec00000018ff */
[----:B------:R-:W-:Y:S01]  /*24e0*/  HMMA.16816.F32 R92, R8, R18, RZ ;  /* 0x00000012085c723c */ /* 0x000fe200000018ff */
[----:B------:R-:W1:Y:S05]  /*24f0*/  LDSM.16.M88.4 R16, [R235] ;  /* 0x00000000eb10783b */ /* 0x000e6a0000000200 */
[C---:B------:R-:W-:Y:S06]  /*2500*/  HMMA.16816.F32 R32, R4.reuse, R28, RZ ;  /* 0x0000001c0420723c */ /* 0x040fec00000018ff */
[C---:B------:R-:W-:Y:S06]  /*2510*/  HMMA.16816.F32 R84, R4.reuse, R30, RZ ;  /* 0x0000001e0454723c */ /* 0x040fec00000018ff */
[C---:B------:R-:W-:Y:S06]  /*2520*/  HMMA.16816.F32 R60, R4.reuse, R24, RZ ;  /* 0x00000018043c723c */ /* 0x040fec00000018ff */
[C---:B------:R-:W-:Y:S06]  /*2530*/  HMMA.16816.F32 R80, R4.reuse, R22, RZ ;  /* 0x000000160450723c */ /* 0x040fec00000018ff */
[----:B------:R-:W-:Y:S01]  /*2540*/  HMMA.16816.F32 R76, R4, R26, RZ ;  /* 0x0000001a044c723c */ /* 0x000fe200000018ff */
[----:B------:R-:W-:Y:S05]  /*2550*/  LDSM.16.M88.4 R4, [R237+0x2000] ;  /* 0x00200000ed04783b */ /* 0x000fea0000000200 */
[----:B---3--:R-:W-:Y:S01]  /*2560*/  HMMA.16816.F32 R128, R12, R56, R36 ;  /* 0x000000380c80723c */ /* 0x008fe20000001824 */
[----:B------:R-:W2:Y:S05]  /*2570*/  LDSM.16.M88.4 R36, [R233+0x8000] ;  /* 0x00800000e924783b */ /* 0x000eaa0000000200 */
[C---:B------:R-:W-:Y:S06]  /*2580*/  HMMA.16816.F32 R72, R8.reuse, R20, RZ ;  /* 0x000000140848723c */ /* 0x040fec00000018ff */
[C---:B------:R-:W-:Y:S06]  /*2590*/  HMMA.16816.F32 R108, R8.reuse, R22, RZ ;  /* 0x00000016086c723c */ /* 0x040fec00000018ff */
[C---:B------:R-:W-:Y:S06]  /*25a0*/  HMMA.16816.F32 R68, R8.reuse, R28, RZ ;  /* 0x0000001c0844723c */ /* 0x040fec00000018ff */
[C---:B------:R-:W-:Y:S01]  /*25b0*/  HMMA.16816.F32 R104, R8.reuse, R30, RZ ;  /* 0x0000001e0868723c */ /* 0x040fe200000018ff */
[----:B------:R-:W-:Y:S05]  /*25c0*/  LDSM.16.M88.4 R28, [R233+0x9000] ;  /* 0x00900000e91c783b */ /* 0x000fea0000000200 */
[C---:B------:R-:W-:Y:S06]  /*25d0*/  HMMA.16816.F32 R20, R8.reuse, R24, RZ ;  /* 0x000000180814723c */ /* 0x040fec00000018ff */
[----:B------:R-:W-:Y:S01]  /*25e0*/  HMMA.16816.F32 R100, R8, R26, RZ ;  /* 0x0000001a0864723c */ /* 0x000fe200000018ff */
[----:B------:R-:W-:Y:S04]  /*25f0*/  LDSM.16.M88.4 R24, [R233+0x9800] ;  /* 0x00980000e918783b */ /* 0x000fe80000000200 */
[----:B------:R-:W-:Y:S01]  /*2600*/  LDSM.16.M88.4 R8, [R237] ;  /* 0x00000000ed08783b */ /* 0x000fe20000000200 */
[C---:B----4-:R-:W-:Y:S03]  /*2610*/  HMMA.16816.F32 R120, R12.reuse, R44, R32 ;  /* 0x0000002c0c78723c */ /* 0x050fe60000001820 */
[----:B------:R-:W3:Y:S03]  /*2620*/  LDSM.16.M88.4 R32, [R233+0x8800] ;  /* 0x00880000e920783b */ /* 0x000ee60000000200 */
[C---:B-----5:R-:W-:Y:S01]  /*2630*/  HMMA.16816.F32 R132, R12.reuse, R48, R52 ;  /* 0x000000300c84723c */ /* 0x060fe20000001834 */
[----:B------:R-:W-:Y:S05]  /*2640*/  LDSM.16.M88.4 R52, [R232] ;  /* 0x00000000e834783b */ /* 0x000fea0000000200 */
[C---:B------:R-:W-:Y:S06]  /*2650*/  HMMA.16816.F32 R96, R12.reuse, R50, R64 ;  /* 0x000000320c60723c */ /* 0x040fec0000001840 */
[C---:B------:R-:W-:Y:S06]  /*2660*/  HMMA.16816.F32 R148, R12.reuse, R46, R84 ;  /* 0x0000002e0c94723c */ /* 0x040fec0000001854 */
[C---:B------:R-:W-:Y:S01]  /*2670*/  HMMA.16816.F32 R140, R12.reuse, R40, R60 ;  /* 0x000000280c8c723c */ /* 0x040fe2000000183c */
[----:B------:R-:W-:Y:S05]  /*2680*/  LDSM.16.M88.4 R60, [R232+0x800] ;  /* 0x00080000e83c783b */ /* 0x000fea0000000200 */
[C---:B------:R-:W-:Y:S06]  /*2690*/  HMMA.16816.F32 R152, R12.reuse, R58, R80 ;  /* 0x0000003a0c98723c */ /* 0x040fec0000001850 */
[----:B------:R-:W-:Y:S01]  /*26a0*/  HMMA.16816.F32 R116, R12, R42, R76 ;  /* 0x0000002a0c74723c */ /* 0x000fe2000000184c */
[----:B------:R-:W4:Y:S05]  /*26b0*/  LDSM.16.M88.4 R12, [R236+0x2000] ;  /* 0x00200000ec0c783b */ /* 0x000f2a0000000200 */
[C---:B-1----:R-:W-:Y:S06]  /*26c0*/  HMMA.16816.F32 R112, R16.reuse, R48, R88 ;  /* 0x000000301070723c */ /* 0x042fec0000001858 */
[C---:B------:R-:W-:Y:S01]  /*26d0*/  HMMA.16816.F32 R84, R16.reuse, R50, R92 ;  /* 0x000000321054723c */ /* 0x040fe2000000185c */
[----:B------:R-:W1:Y:S05]  /*26e0*/  LDSM.16.M88.4 R48, [R232+0x1000] ;  /* 0x00100000e830783b */ /* 0x000e6a0000000200 */
[C---:B------:R-:W-:Y:S06]  /*26f0*/  HMMA.16816.F32 R124, R16.reuse, R56, R72 ;  /* 0x00000038107c723c */ /* 0x040fec0000001848 */
[C---:B------:R-:W-:Y:S06]  /*2700*/  HMMA.16816.F32 R80, R16.reuse, R58, R108 ;  /* 0x0000003a1050723c */ /* 0x040fec000000186c */
[C---:B------:R-:W-:Y:S06]  /*2710*/  HMMA.16816.F32 R136, R16.reuse, R44, R68 ;  /* 0x0000002c1088723c */ /* 0x040fec0000001844 */
[C---:B------:R-:W-:Y:S01]  /*2720*/  HMMA.16816.F32 R144, R16.reuse, R40, R20 ;  /* 0x000000281090723c */ /* 0x040fe20000001814 */
[----:B------:R-:W-:Y:S05]  /*2730*/  LDSM.16.M88.4 R20, [R236] ;  /* 0x00000000ec14783b */ /* 0x000fea0000000200 */
[C---:B------:R-:W-:Y:S01]  /*2740*/  HMMA.16816.F32 R64, R16.reuse, R46, R104 ;  /* 0x0000002e1040723c */ /* 0x040fe20000001868 */
[----:B------:R-:W5:Y:S05]  /*2750*/  LDSM.16.M88.4 R44, [R232+0x1800] ;  /* 0x00180000e82c783b */ /* 0x000f6a0000000200 */
[----:B------:R-:W-:Y:S06]  /*2760*/  HMMA.16816.F32 R40, R16, R42, R100 ;  /* 0x0000002a1028723c */ /* 0x000fec0000001864 */
[C---:B--2---:R-:W-:Y:S06]  /*2770*/  HMMA.16816.F32 R16, R4.reuse, R36, R132 ;  /* 0x000000240410723c */ /* 0x044fec0000001884 */
[C---:B------:R-:W-:Y:S06]  /*2780*/  HMMA.16816.F32 R56, R4.reuse, R38, R96 ;  /* 0x000000260438723c */ /* 0x040fec0000001860 */
[C---:B---3--:R-:W-:Y:S06]  /*2790*/  HMMA.16816.F32 R76, R4.reuse, R32, R128 ;  /* 0x00000020044c723c */ /* 0x048fec0000001880 */
[C---:B------:R-:W-:Y:S06]  /*27a0*/  HMMA.16816.F32 R68, R4.reuse, R28, R120 ;  /* 0x0000001c0444723c */ /* 0x040fec0000001878 */
[C---:B------:R-:W-:Y:S06]  /*27b0*/  HMMA.16816.F32 R140, R4.reuse, R24, R140 ;  /* 0x00000018048c723c */ /* 0x040fec000000188c */
[C---:B------:R-:W-:Y:S06]  /*27c0*/  HMMA.16816.F32 R72, R4.reuse, R34, R152 ;  /* 0x000000220448723c */ /* 0x040fec0000001898 */
[C---:B------:R-:W-:Y:S06]  /*27d0*/  HMMA.16816.F32 R92, R4.reuse, R30, R148 ;  /* 0x0000001e045c723c */ /* 0x040fec0000001894 */
[----:B------:R-:W-:Y:S01]  /*27e0*/  HMMA.16816.F32 R88, R4, R26, R116 ;  /* 0x0000001a0458723c */ /* 0x000fe20000001874 */
[----:B------:R-:W-:Y:S05]  /*27f0*/  LDSM.16.M88.4 R4, [R234+0x6000] ;  /* 0x00600000ea04783b */ /* 0x000fea0000000200 */
[C---:B------:R-:W-:Y:S06]  /*2800*/  HMMA.16816.F32 R96, R8.reuse, R36, R112 ;  /* 0x000000240860723c */ /* 0x040fec0000001870 */
[C---:B------:R-:W-:Y:S01]  /*2810*/  HMMA.16816.F32 R84, R8.reuse, R38, R84 ;  /* 0x000000260854723c */ /* 0x040fe20000001854 */
[----:B------:R-:W2:Y:S05]  /*2820*/  LDSM.16.M88.4 R36, [R171+0xa000] ;  /* 0x00a00000ab24783b */ /* 0x000eaa0000000200 */
[C---:B------:R-:W-:Y:S06]  /*2830*/  HMMA.16816.F32 R116, R8.reuse, R32, R124 ;  /* 0x000000200874723c */ /* 0x040fec000000187c */
[C---:B------:R-:W-:Y:S01]  /*2840*/  HMMA.16816.F32 R80, R8.reuse, R34, R80 ;  /* 0x000000220850723c */ /* 0x040fe20000001850 */
[----:B------:R-:W3:Y:S05]  /*2850*/  LDSM.16.M88.4 R32, [R171+0xa800] ;  /* 0x00a80000ab20783b */ /* 0x000eea0000000200 */
[C---:B------:R-:W-:Y:S06]  /*2860*/  HMMA.16816.F32 R112, R8.reuse, R28, R136 ;  /* 0x0000001c0870723c */ /* 0x040fec0000001888 */
[C---:B------:R-:W-:Y:S01]  /*2870*/  HMMA.16816.F32 R104, R8.reuse, R30, R64 ;  /* 0x0000001e0868723c */ /* 0x040fe20000001840 */
[----:B------:R-:W3:Y:S05]  /*2880*/  LDSM.16.M88.4 R28, [R171+0xb000] ;  /* 0x00b00000ab1c783b */ /* 0x000eea0000000200 */
[C---:B------:R-:W-:Y:S06]  /*2890*/  HMMA.16816.F32 R108, R8.reuse, R24, R144 ;  /* 0x00000018086c723c */ /* 0x040fec0000001890 */
[----:B------:R-:W-:Y:S01]  /*28a0*/  HMMA.16816.F32 R100, R8, R26, R40 ;  /* 0x0000001a0864723c */ /* 0x000fe20000001828 */
[----:B------:R-:W3:Y:S04]  /*28b0*/  LDSM.16.M88.4 R24, [R171+0xb800] ;  /* 0x00b80000ab18783b */ /* 0x000ee80000000200 */
[----:B------:R-:W3:Y:S01]  /*28c0*/  LDSM.16.M88.4 R8, [R234+0x4000] ;  /* 0x00400000ea08783b */ /* 0x000ee20000000200 */
[C---:B----4-:R-:W-:Y:S03]  /*28d0*/  HMMA.16816.F32 R124, R12.reuse, R52, R16 ;  /* 0x000000340c7c723c */ /* 0x050fe60000001810 */
[----:B------:R-:W-:Y:S03]  /*28e0*/  LDSM.16.M88.4 R16, [R235+0x6000] ;  /* 0x00600000eb10783b */ /* 0x000fe60000000200 */
[C---:B------:R-:W-:Y:S01]  /*28f0*/  HMMA.16816.F32 R136, R12.reuse, R54, R56 ;  /* 0x000000360c88723c */ /* 0x040fe20000001838 */
[----:B------:R-:W4:Y:S05]  /*2900*/  LDSM.16.M88.4 R56, [R238+0x2000] ;  /* 0x00200000ee38783b */ /* 0x000f2a0000000200 */
[C---:B------:R-:W-:Y:S06]  /*2910*/  HMMA.16816.F32 R132, R12.reuse, R60, R76 ;  /* 0x0000003c0c84723c */ /* 0x040fec000000184c */
[C---:B------:R-:W-:Y:S06]  /*2920*/  HMMA.16816.F32 R128, R12.reuse, R62, R72 ;  /* 0x0000003e0c80723c */ /* 0x040fec0000001848 */
[C---:B-1----:R-:W-:Y:S06]  /*2930*/  HMMA.16816.F32 R120, R12.reuse, R48, R68 ;  /* 0x000000300c78723c */ /* 0x042fec0000001844 */
[C---:B------:R-:W-:Y:S06]  /*2940*/  HMMA.16816.F32 R92, R12.reuse, R50, R92 ;  /* 0x000000320c5c723c */ /* 0x040fec000000185c */
[C---:B-----5:R-:W-:Y:S06]  /*2950*/  HMMA.16816.F32 R140, R12.reuse, R44, R140 ;  /* 0x0000002c0c8c723c */ /* 0x060fec000000188c */
[----:B------:R-:W-:Y:S01]  /*2960*/  HMMA.16816.F32 R72, R12, R46, R88 ;  /* 0x0000002e0c48723c */ /* 0x000fe20000001858 */
[----:B------:R-:W-:Y:S05]  /*2970*/  LDSM.16.M88.4 R88, [R238+0x3800] ;  /* 0x00380000ee58783b */ /* 0x000fea0000000200 */
[C---:B------:R-:W-:Y:S06]  /*2980*/  HMMA.16816.F32 R64, R20.reuse, R54, R84 ;  /* 0x000000361440723c */ /* 0x040fec0000001854 */
[C---:B------:R-:W-:Y:S06]  /*2990*/  HMMA.16816.F32 R40, R20.reuse, R60, R116 ;  /* 0x0000003c1428723c */ /* 0x040fec0000001874 */
[C---:B------:R-:W-:Y:S01]  /*29a0*/  HMMA.16816.F32 R76, R20.reuse, R62, R80 ;  /* 0x0000003e144c723c */ /* 0x040fe20000001850 */
[----:B------:R-:W-:Y:S05]  /*29b0*/  LDSM.16.M88.4 R60, [R238+0x3000] ;  /* 0x00300000ee3c783b */ /* 0x000fea0000000200 */
[C---:B------:R-:W-:Y:S06]  /*29c0*/  HMMA.16816.F32 R80, R20.reuse, R48, R112 ;  /* 0x000000301450723c */ /* 0x040fec0000001870 */
[C---:B------:R-:W-:Y:S06]  /*29d0*/  HMMA.16816.F32 R84, R20.reuse, R50, R104 ;  /* 0x000000321454723c */ /* 0x040fec0000001868 */
[C---:B------:R-:W-:Y:S01]  /*29e0*/  HMMA.16816.F32 R68, R20.reuse, R52, R96 ;  /* 0x000000341444723c */ /* 0x040fe20000001860 */
[----:B------:R-:W1:Y:S05]  /*29f0*/  LDSM.16.M88.4 R52, [R238+0x2800] ;  /* 0x00280000ee34783b */ /* 0x000e6a0000000200 */
[C---:B------:R-:W-:Y:S06]  /*2a00*/  HMMA.16816.F32 R48, R20.reuse, R44, R108 ;  /* 0x0000002c1430723c */ /* 0x040fec000000186c */
[----:B------:R-:W-:Y:S01]  /*2a10*/  HMMA.16816.F32 R12, R20, R46, R100 ;  /* 0x0000002e140c723c */ /* 0x000fe20000001864 */
[----:B------:R-:W5:Y:S05]  /*2a20*/  LDSM.16.M88.4 R20, [R235+0x4000] ;  /* 0x00400000eb14783b */ /* 0x000f6a0000000200 */
[C---:B--2---:R-:W-:Y:S06]  /*2a30*/  HMMA.16816.F32 R44, R4.reuse, R36, R124 ;  /* 0x00000024042c723c */ /* 0x044fec000000187c */
[C---:B------:R-:W-:Y:S06]  /*2a40*/  HMMA.16816.F32 R100, R4.reuse, R38, R136 ;  /* 0x000000260464723c */ /* 0x040fec0000001888 */
[C---:B---3--:R-:W-:Y:S06]  /*2a50*/  HMMA.16816.F32 R104, R4.reuse, R32, R132 ;  /* 0x000000200468723c */ /* 0x048fec0000001884 */
[C---:B------:R-:W-:Y:S06]  /*2a60*/  HMMA.16816.F32 R116, R4.reuse, R34, R128 ;  /* 0x000000220474723c */ /* 0x040fec0000001880 */
[C---:B------:R-:W-:Y:S06]  /*2a70*/  HMMA.16816.F32 R120, R4.reuse, R28, R120 ;  /* 0x0000001c0478723c */ /* 0x040fec0000001878 */
[C---:B------:R-:W-:Y:S06]  /*2a80*/  HMMA.16816.F32 R108, R4.reuse, R30, R92 ;  /* 0x0000001e046c723c */ /* 0x040fec000000185c */
[C---:B------:R-:W-:Y:S06]  /*2a90*/  HMMA.16816.F32 R124, R4.reuse, R24, R140 ;  /* 0x00000018047c723c */ /* 0x040fec000000188c */
[----:B------:R-:W-:Y:S06]  /*2aa0*/  HMMA.16816.F32 R96, R4, R26, R72 ;  /* 0x0000001a0460723c */ /* 0x000fec0000001848 */
[C---:B------:R-:W-:Y:S01]  /*2ab0*/  HMMA.16816.F32 R4, R8.reuse, R32, R40 ;  /* 0x000000200804723c */ /* 0x040fe20000001828 */
[----:B------:R-:W-:Y:S05]  /*2ac0*/  LDSM.16.M88.4 R40, [R233+0xb000] ;  /* 0x00b00000e928783b */ /* 0x000fea0000000200 */
[C---:B------:R-:W-:Y:S06]  /*2ad0*/  HMMA.16816.F32 R32, R8.reuse, R34, R76 ;  /* 0x000000220820723c */ /* 0x040fec000000184c */
[C---:B------:R-:W-:Y:S06]  /*2ae0*/  HMMA.16816.F32 R68, R8.reuse, R36, R68 ;  /* 0x000000240844723c */ /* 0x040fec0000001844 */
[C---:B------:R-:W-:Y:S01]  /*2af0*/  HMMA.16816.F32 R64, R8.reuse, R38, R64 ;  /* 0x000000260840723c */ /* 0x040fe20000001840 */
[----:B------:R-:W-:Y:S05]  /*2b00*/  LDSM.16.M88.4 R36, [R233+0xb800] ;  /* 0x00b80000e924783b */ /* 0x000fea0000000200 */
[C---:B------:R-:W-:Y:S06]  /*2b10*/  HMMA.16816.F32 R72, R8.reuse, R28, R80 ;  /* 0x0000001c0848723c */ /* 0x040fec0000001850 */
[C---:B------:R-:W-:Y:S01]  /*2b20*/  HMMA.16816.F32 R76, R8.reuse, R30, R84 ;  /* 0x0000001e084c723c */ /* 0x040fe20000001854 */
[----:B------:R-:W-:Y:S05]  /*2b30*/  LDSM.16.M88.4 R28, [R232+0x2800] ;  /* 0x00280000e81c783b */ /* 0x000fea0000000200 */
[C---:B------:R-:W-:Y:S01]  /*2b40*/  HMMA.16816.F32 R128, R8.reuse, R24, R48 ;  /* 0x000000180880723c */ /* 0x040fe20000001830 */
[----:B------:R-:W-:Y:S05]  /*2b50*/  LDSM.16.M88.4 R48, [R233+0xa000] ;  /* 0x00a00000e930783b */ /* 0x000fea0000000200 */
[----:B------:R-:W-:Y:S01]  /*2b60*/  HMMA.16816.F32 R92, R8, R26, R12 ;  /* 0x0000001a085c723c */ /* 0x000fe2000000180c */
[----:B------:R-:W2:Y:S04]  /*2b70*/  LDSM.16.M88.4 R8, [R237+0x6000] ;  /* 0x00600000ed08783b */ /* 0x000ea80000000200 */
[----:B------:R-:W-:Y:S01]  /*2b80*/  LDSM.16.M88.4 R12, [R237+0x4000] ;  /* 0x00400000ed0c783b */ /* 0x000fe20000000200 */
[C---:B----4-:R-:W-:Y:S03]  /*2b90*/  HMMA.16816.F32 R80, R16.reuse, R56, R44 ;  /* 0x000000381050723c */ /* 0x050fe6000000182c */
[----:B------:R-:W3:Y:S03]  /*2ba0*/  LDSM.16.M88.4 R44, [R233+0xa800] ;  /* 0x00a80000e92c783b */ /* 0x000ee60000000200 */
[C---:B------:R-:W-:Y:S01]  /*2bb0*/  HMMA.16816.F32 R100, R16.reuse, R58, R100 ;  /* 0x0000003a1064723c */ /* 0x040fe20000001864 */
[----:B------:R-:W-:Y:S05]  /*2bc0*/  LDSM.16.M88.4 R24, [R232+0x2000] ;  /* 0x00200000e818783b */ /* 0x000fea0000000200 */
[C---:B-1----:R-:W-:Y:S06]  /*2bd0*/  HMMA.16816.F32 R104, R16.reuse, R52, R104 ;  /* 0x000000341068723c */ /* 0x042fec0000001868 */
[C---:B------:R-:W-:Y:S06]  /*2be0*/  HMMA.16816.F32 R116, R16.reuse, R54, R116 ;  /* 0x000000361074723c */ /* 0x040fec0000001874 */
[C---:B------:R-:W-:Y:S06]  /*2bf0*/  HMMA.16816.F32 R120, R16.reuse, R60, R120 ;  /* 0x0000003c1078723c */ /* 0x040fec0000001878 */
[C---:B------:R-:W-:Y:S06]  /*2c00*/  HMMA.16816.F32 R108, R16.reuse, R62, R108 ;  /* 0x0000003e106c723c */ /* 0x040fec000000186c */
[C---:B------:R-:W-:Y:S06]  /*2c10*/  HMMA.16816.F32 R124, R16.reuse, R88, R124 ;  /* 0x00000058107c723c */ /* 0x040fec000000187c */
[----:B------:R-:W-:Y:S01]  /*2c20*/  HMMA.16816.F32 R112, R16, R90, R96 ;  /* 0x0000005a1070723c */ /* 0x000fe20000001860 */
[----:B------:R-:W-:Y:S05]  /*2c30*/  LDSM.16.M88.4 R16, [R236+0x4000] ;  /* 0x00400000ec10783b */ /* 0x000fea0000000200 */
[C---:B-----5:R-:W-:Y:S06]  /*2c40*/  HMMA.16816.F32 R96, R20.reuse, R56, R68 ;  /* 0x000000381460723c */ /* 0x060fec0000001844 */
[C---:B------:R-:W-:Y:S06]  /*2c50*/  HMMA.16816.F32 R84, R20.reuse, R58, R64 ;  /* 0x0000003a1454723c */ /* 0x040fec0000001840 */
[C---:B------:R-:W-:Y:S01]  /*2c60*/  HMMA.16816.F32 R68, R20.reuse, R52, R4 ;  /* 0x000000341444723c */ /* 0x040fe20000001804 */
[----:B------:R-:W1:Y:S05]  /*2c70*/  LDSM.16.M88.4 R4, [R236+0x6000] ;  /* 0x00600000ec04783b */ /* 0x000e6a0000000200 */
[C---:B------:R-:W-:Y:S01]  /*2c80*/  HMMA.16816.F32 R64, R20.reuse, R54, R32 ;  /* 0x000000361440723c */ /* 0x040fe20000001820 */
[----:B------:R-:W4:Y:S04]  /*2c90*/  LDSM.16.M88.4 R32, [R232+0x3000] ;  /* 0x00300000e820783b */ /* 0x000f280000000200 */
[----:B------:R-:W5:Y:S01]  /*2ca0*/  LDSM.16.M88.4 R52, [R232+0x3800] ;  /* 0x00380000e834783b */ /* 0x000f620000000200 */
[----:B------:R-:W-:Y:S01]  /*2cb0*/  HMMA.16816.F32 R56, R20, R60, R72 ;  /* 0x0000003c1438723c */ /* 0x000fe20000001848 */
[----:B------:R-:W-:-:S05]  /*2cc0*/  DEPBAR.LE SB0, 0x0 ;  /* 0x000080000000791a */ /* 0x000fca0000000000 */
[C---:B------:R-:W-:Y:S06]  /*2cd0*/  HMMA.16816.F32 R60, R20.reuse, R62, R76 ;  /* 0x0000003e143c723c */ /* 0x040fec000000184c */
[C---:B------:R-:W-:Y:S06]  /*2ce0*/  HMMA.16816.F32 R76, R20.reuse, R88, R128 ;  /* 0x00000058144c723c */ /* 0x040fec0000001880 */
        /* <DEDUP_REMOVED lines=17> */
[C---:B-1----:R-:W-:Y:S06]  /*2e00*/  HMMA.16816.F32 R44, R4.reuse, R24, R80 ;  /* 0x00000018042c723c */ /* 0x042fec0000001850 */
[C---:B------:R-:W-:Y:S06]  /*2e10*/  HMMA.16816.F32 R48, R4.reuse, R26, R88 ;  /* 0x0000001a0430723c */ /* 0x040fec0000001858 */
[C---:B------:R-:W-:Y:S06]  /*2e20*/  HMMA.16816.F32 R56, R4.reuse, R28, R92 ;  /* 0x0000001c0438723c */ /* 0x040fec000000185c */
[C---:B------:R-:W-:Y:S06]  /*2e30*/  HMMA.16816.F32 R60, R4.reuse, R30, R100 ;  /* 0x0000001e043c723c */ /* 0x040fec0000001864 */
[C---:B----4-:R-:W-:Y:S06]  /*2e40*/  HMMA.16816.F32 R72, R4.reuse, R32, R104 ;  /* 0x000000200448723c */ /* 0x050fec0000001868 */
[C---:B------:R-:W-:Y:S06]  /*2e50*/  HMMA.16816.F32 R76, R4.reuse, R34, R108 ;  /* 0x00000022044c723c */ /* 0x040fec000000186c */
[C---:B-----5:R-:W-:Y:S06]  /*2e60*/  HMMA.16816.F32 R88, R4.reuse, R52, R116 ;  /* 0x000000340458723c */ /* 0x060fec0000001874 */
[----:B------:R-:W-:Y:S06]  /*2e70*/  HMMA.16816.F32 R80, R4, R54, R112 ;  /* 0x000000360450723c */ /* 0x000fec0000001870 */
[----:B------:R-:W-:Y:S01]  /*2e80*/  HMMA.16816.F32 R84, R16, R26, R84 ;  /* 0x0000001a1054723c */ /* 0x000fe20000001854 */
[----:B------:R-:W-:Y:S01]  /*2e90*/  SHF.R.S32.HI R4, RZ, 0x1f, R2 ;  /* 0x0000001fff047819 */ /* 0x000fe20000011402 */
[----:B------:R-:W-:Y:S01]  /*2ea0*/  IMAD.U32 R5, RZ, RZ, UR23 ;  /* 0x00000017ff057e24 */ /* 0x000fe2000f8e00ff */
[----:B------:R-:W-:-:S02]  /*2eb0*/  LOP3.LUT R6, R164, 0x6, RZ, 0xc0, !PT ;  /* 0x00000006a4067812 */ /* 0x000fc400078ec0ff */
[----:B------:R-:W-:Y:S01]  /*2ec0*/  LEA.HI R2, R4, R2, RZ, 0x2 ;  /* 0x0000000204027211 */ /* 0x000fe200078f10ff */
[C---:B------:R-:W-:Y:S01]  /*2ed0*/  HMMA.16816.F32 R180, R16.reuse, R52, R20 ;  /* 0x0000003410b4723c */ /* 0x040fe20000001814 */
[----:B------:R-:W-:Y:S01]  /*2ee0*/  LEA R4, R158, UR22, 0x4 ;  /* 0x000000169e047c11 */ /* 0x000fe2000f8e20ff */
[----:B------:R-:W-:Y:S01]  /*2ef0*/  IMAD.U32 R26, RZ, RZ, UR20 ;  /* 0x00000014ff1a7e24 */ /* 0x000fe2000f8e00ff */
[----:B------:R-:W-:Y:S01]  /*2f00*/  SHF.R.S32.HI R165, RZ, 0x2, R2 ;  /* 0x00000002ffa57819 */ /* 0x000fe20000011402 */
[----:B------:R-:W-:Y:S02]  /*2f10*/  IMAD.U32 R2, RZ, RZ, UR5 ;  /* 0x00000005ff027e24 */ /* 0x000fe4000f8e00ff */
[C---:B------:R-:W-:Y:S01]  /*2f20*/  HMMA.16816.F32 R116, R16.reuse, R24, R96 ;  /* 0x000000181074723c */ /* 0x040fe20000001860 */
[----:B------:R-:W-:Y:S01]  /*2f30*/  IADD3 R4, R4, 0x1, R165 ;  /* 0x0000000104047810 */ /* 0x000fe20007ffe0a5 */
[----:B------:R-:W-:Y:S03]  /*2f40*/  STL [R1+0xc8], R165 ;  /* 0x0000c8a501007387 */ /* 0x000fe60000100800 */
[----:B------:R-:W-:Y:S01]  /*2f50*/  IADD3 R5, R4, UR20, -R5 ;  /* 0x0000001404057c10 */ /* 0x000fe2000fffe805 */
[----:B------:R-:W-:Y:S01]  /*2f60*/  IMAD R4, R2, 0x40, R6 ;  /* 0x0000004002047824 */ /* 0x000fe200078e0206 */
[----:B------:R-:W-:Y:S03]  /*2f70*/  HMMA.16816.F32 R68, R16, R28, R68 ;  /* 0x0000001c1044723c */ /* 0x000fe60000001844 */
[----:B------:R-:W-:-:S02]  /*2f80*/  VIADD R15, R5, UR21 ;  /* 0x00000015050f7c36 */ /* 0x000fc40008000000 */
[C---:B------:R-:W-:Y:S01]  /*2f90*/  VIADD R20, R4.reuse, 0x1 ;  /* 0x0000000104147836 */ /* 0x040fe20000000000 */
[C---:B------:R-:W-:Y:S01]  /*2fa0*/  HMMA.16816.F32 R64, R16.reuse, R30, R64 ;  /* 0x0000001e1040723c */ /* 0x040fe20000001840 */
[C---:B------:R-:W-:Y:S02]  /*2fb0*/  VIADD R21, R4.reuse, 0x10 ;  /* 0x0000001004157836 */ /* 0x040fe40000000000 */
[C---:B------:R-:W-:Y:S02]  /*2fc0*/  VIADD R22, R4.reuse, 0x11 ;  /* 0x0000001104167836 */ /* 0x040fe40000000000 */
[C---:B------:R-:W-:Y:S01]  /*2fd0*/  VIADD R24, R4.reuse, 0x18 ;  /* 0x0000001804187836 */ /* 0x040fe20000000000 */
[----:B------:R-:W-:Y:S01]  /*2fe0*/  HMMA.16816.F32 R160, R16, R32, R8 ;  /* 0x0000002010a0723c */ /* 0x000fe20000001808 */
[C---:B------:R-:W-:Y:S02]  /*2ff0*/  VIADD R23, R4.reuse, 0x19 ;  /* 0x0000001904177836 */ /* 0x040fe40000000000 */
[----:B------:R-:W-:-:S02]  /*3000*/  VIADD R25, R4, 0x20 ;  /* 0x0000002004197836 */ /* 0x000fc40000000000 */
        /* <DEDUP_REMOVED lines=8> */
[C---:B------:R-:W-:Y:S02]  /*3090*/  VIADD R34, R4.reuse, 0x39 ;  /* 0x0000003904227836 */ /* 0x040fe40000000000 */
[C-C-:B------:R-:W-:Y:S01]  /*30a0*/  VIADDMNMX R16, R15.reuse, 0x40, R26.reuse, PT ;  /* 0x000000400f107846 */ /* 0x140fe2000380011a */
[C---:B------:R-:W-:Y:S01]  /*30b0*/  VIADD R19, R4.reuse, 0x8 ;  /* 0x0000000804137836 */ /* 0x040fe20000000000 */
[----:B------:R-:W-:Y:S01]  /*30c0*/  VIADDMNMX R17, R15, 0x48, R26, PT ;  /* 0x000000480f117846 */ /* 0x000fe2000380011a */
[C---:B------:R-:W-:Y:S01]  /*30d0*/  VIADD R18, R4.reuse, 0x9 ;  /* 0x0000000904127836 */ /* 0x040fe20000000000 */
[----:B------:R-:W-:Y:S01]  /*30e0*/  BAR.SYNC.DEFER_BLOCKING 0x0 ;  /* 0x0000000000007b1d */ /* 0x000fe20000010000 */
[-C--:B------:R-:W-:Y:S02]  /*30f0*/  ISETP.GE.AND P3, PT, R4, R16.reuse, PT ;  /* 0x000000100400720c */ /* 0x080fe40003f66270 */
[----:B------:R-:W-:Y:S02]  /*3100*/  ISETP.GE.AND P2, PT, R20, R16, PT ;  /* 0x000000101400720c */ /* 0x000fe40003f46270 */
[----:B------:R-:W-:-:S02]  /*3110*/  FSEL R35, R44, -INF , !P3 ;  /* 0xff8000002c237808 */ /* 0x000fc40005800000 */
[----:B------:R-:W-:Y:S02]  /*3120*/  FSEL R36, R45, -INF , !P2 ;  /* 0xff8000002d247808 */ /* 0x000fe40005000000 */
[-C--:B------:R-:W-:Y:S02]  /*3130*/  ISETP.GE.AND P3, PT, R19, R16.reuse, PT ;  /* 0x000000101300720c */ /* 0x080fe40003f66270 */
[----:B------:R-:W-:Y:S02]  /*3140*/  ISETP.GE.AND P2, PT, R18, R16, PT ;  /* 0x000000101200720c */ /* 0x000fe40003f46270 */
[----:B------:R-:W-:Y:S02]  /*3150*/  FSEL R37, R48, -INF , !P3 ;  /* 0xff80000030257808 */ /* 0x000fe40005800000 */
[----:B------:R-:W-:Y:S02]  /*3160*/  FMNMX.FTZ R2, R35, R36, !PT ;  /* 0x0000002423027209 */ /* 0x000fe40007810000 */
[----:B------:R-:W-:-:S02]  /*3170*/  FSEL R38, R49, -INF , !P2 ;  /* 0xff80000031267808 */ /* 0x000fc40005000000 */
[----:B------:R-:W-:Y:S02]  /*3180*/  ISETP.GE.AND P3, PT, R21, R16, PT ;  /* 0x000000101500720c */ /* 0x000fe40003f66270 */
[----:B------:R-:W-:Y:S02]  /*3190*/  FMNMX.FTZ R2, R37, R2, !PT ;  /* 0x0000000225027209 */ /* 0x000fe40007810000 */
[----:B------:R-:W-:Y:S02]  /*31a0*/  ISETP.GE.AND P1, PT, R4, R17, PT ;  /* 0x000000110400720c */ /* 0x000fe40003f26270 */
[----:B------:R-:W-:Y:S02]  /*31b0*/  ISETP.GE.AND P2, PT, R22, R16, PT ;  /* 0x000000101600720c */ /* 0x000fe40003f46270 */
[----:B------:R-:W-:Y:S02]  /*31c0*/  FSEL R43, R56, -INF , !P3 ;  /* 0xff800000382b7808 */ /* 0x000fe40005800000 */
[----:B------:R-:W-:-:S02]  /*31d0*/  FMNMX.FTZ R2, R38, R2, !PT ;  /* 0x0000000226027209 */ /* 0x000fc40007810000 */
[----:B------:R-:W-:Y:S02]  /*31e0*/  FSEL R39, R46, -INF , !P1 ;  /* 0xff8000002e277808 */ /* 0x000fe40004800000 */
[-C--:B------:R-:W-:Y:S02]  /*31f0*/  ISETP.GE.AND P1, PT, R19, R17.reuse, PT ;  /* 0x000000111300720c */ /* 0x080fe40003f26270 */
[----:B------:R-:W-:Y:S02]  /*3200*/  FSEL R44, R57, -INF , !P2 ;  /* 0xff800000392c7808 */ /* 0x000fe40005000000 */
[----:B------:R-:W-:Y:S02]  /*3210*/  ISETP.GE.AND P3, PT, R24, R16, PT ;  /* 0x000000101800720c */ /* 0x000fe40003f66270 */
[----:B------:R-:W-:Y:S02]  /*3220*/  FMNMX.FTZ R2, R43, R2, !PT ;  /* 0x000000022b027209 */ /* 0x000fe40007810000 */
[----:B------:R-:W-:-:S02]  /*3230*/  ISETP.GE.AND P0, PT, R20, R17, PT ;  /* 0x000000111400720c */ /* 0x000fc40003f06270 */
[----:B------:R-:W-:Y:S02]  /*3240*/  FSEL R41, R50, -INF , !P1 ;  /* 0xff80000032297808 */ /* 0x000fe40004800000 */
[----:B------:R-:W-:Y:S02]  /*3250*/  ISETP.GE.AND P2, PT, R23, R16, PT ;  /* 0x000000101700720c */ /* 0x000fe40003f46270 */
[----:B------:R-:W-:Y:S02]  /*3260*/  FSEL R45, R60, -INF , !P3 ;  /* 0xff8000003c2d7808 */ /* 0x000fe40005800000 */
[----:B------:R-:W-:Y:S02]  /*3270*/  FMNMX.FTZ R2, R44, R2, !PT ;  /* 0x000000022c027209 */ /* 0x000fe40007810000 */
[----:B------:R-:W-:Y:S02]  /*3280*/  ISETP.GE.AND P1, PT, R21, R17, PT ;  /* 0x000000111500720c */ /* 0x000fe40003f26270 */
[----:B------:R-:W-:-:S02]  /*3290*/  FSEL R40, R47, -INF , !P0 ;  /* 0xff8000002f287808 */ /* 0x000fc40004000000 */
[----:B------:R-:W-:Y:S02]  /*32a0*/  FSEL R46, R61, -INF , !P2 ;  /* 0xff8000003d2e7808 */ /* 0x000fe40005000000 */
[----:B------:R-:W-:Y:S02]  /*32b0*/  ISETP.GE.AND P3, PT, R25, R16, PT ;  /* 0x000000101900720c */ /* 0x000fe40003f66270 */
[----:B------:R-:W-:Y:S02]  /*32c0*/  FMNMX.FTZ R2, R45, R2, !PT ;  /* 0x000000022d027209 */ /* 0x000fe40007810000 */
[----:B------:R-:W-:Y:S02]  /*32d0*/  FSEL R47, R58, -INF , !P1 ;  /* 0xff8000003a2f7808 */ /* 0x000fe40004800000 */
[----:B------:R-:W-:Y:S02]  /*32e0*/  ISETP.GE.AND P1, PT, R24, R17, PT ;  /* 0x000000111800720c */ /* 0x000fe40003f26270 */
[----:B------:R-:W-:-:S02]  /*32f0*/  ISETP.GE.AND P2, PT, R28, R16, PT ;  /* 0x000000101c00720c */ /* 0x000fc40003f46270 */
[----:B------:R-:W-:Y:S02]  /*3300*/  FSEL R190, R72, -INF , !P3 ;  /* 0xff80000048be7808 */ /* 0x000fe40005800000 */
[----:B------:R-:W-:Y:S02]  /*3310*/  FMNMX.FTZ R5, R46, R2, !PT ;  /* 0x000000022e057209 */ /* 0x000fe40007810000 */
[----:B------:R-:W-:Y:S02]  /*3320*/  FSEL R49, R62, -INF , !P1 ;  /* 0xff8000003e317808 */ /* 0x000fe40004800000 */
[----:B------:R-:W-:Y:S02]  /*3330*/  ISETP.GE.AND P1, PT, R25, R17, PT ;  /* 0x000000111900720c */ /* 0x000fe40003f26270 */
[----:B------:R-:W-:Y:S02]  /*3340*/  FSEL R188, R73, -INF , !P2 ;  /* 0xff80000049bc7808 */ /* 0x000fe40005000000 */
[----:B------:R-:W-:-:S02]  /*3350*/  ISETP.GE.AND P2, PT, R30, R16, PT ;  /* 0x000000101e00720c */ /* 0x000fc40003f46270 */
[----:B------:R-:W-:Y:S02]  /*3360*/  FMNMX.FTZ R5, R190, R5, !PT ;  /* 0x00000005be057209 */ /* 0x000fe40007810000 */
[----:B------:R-:W-:Y:S02]  /*3370*/  FSEL R192, R74, -INF , !P1 ;  /* 0xff8000004ac07808 */ /* 0x000fe40004800000 */
[-C--:B------:R-:W-:Y:S02]  /*3380*/  ISETP.GE.AND P1, PT, R29, R16.reuse, PT ;  /* 0x000000101d00720c */ /* 0x080fe40003f26270 */
[----:B------:R-:W-:Y:S02]  /*3390*/  FSEL R187, R76, -INF , !P2 ;  /* 0xff8000004cbb7808 */ /* 0x000fe40005000000 */
[----:B------:R-:W-:Y:S02]  /*33a0*/  FMNMX.FTZ R5, R188, R5, !PT ;  /* 0x00000005bc057209 */ /* 0x000fe40007810000 */
[----:B------:R-:W-:-:S02]  /*33b0*/  ISETP.GE.AND P2, PT, R31, R16, PT ;  /* 0x000000101f00720c */ /* 0x000fc40003f46270 */
[----:B------:R-:W-:Y:S02]  /*33c0*/  FSEL R189, R77, -INF , !P1 ;  /* 0xff8000004dbd7808 */ /* 0x000fe40004800000 */
[----:B------:R-:W-:Y:S02]  /*33d0*/  FMNMX.FTZ R5, R187, R5, !PT ;  /* 0x00000005bb057209 */ /* 0x000fe40007810000 */
[----:B------:R-:W-:Y:S02]  /*33e0*/  ISETP.GE.AND P0, PT, R18, R17, PT ;  /* 0x000000111200720c */ /* 0x000fe40003f06270 */
[----:B------:R-:W-:Y:S02]  /*33f0*/  ISETP.GE.AND P1, PT, R32, R16, PT ;  /* 0x000000102000720c */ /* 0x000fe40003f26270 */
[----:B------:R-:W-:Y:S02]  /*3400*/  FSEL R7, R88, -INF , !P2 ;  /* 0xff80000058077808 */ /* 0x000fe40005000000 */
[----:B------:R-:W-:-:S02]  /*3410*/  FMNMX.FTZ R5, R189, R5, !PT ;  /* 0x00000005bd057209 */ /* 0x000fc40007810000 */
[----:B------:R-:W-:Y:S01]  /*3420*/  FSEL R42, R51, -INF , !P0 ;  /* 0xff800000332a7808 */ /* 0x000fe20004000000 */
[----:B------:R1:W-:Y:S01]  /*3430*/  STL [R1+0x44], R7 ;  /* 0x0000440701007387 */ /* 0x0003e20000100800 */
[----:B------:R-:W-:Y:S02]  /*3440*/  FSEL R6, R89, -INF , !P1 ;  /* 0xff80000059067808 */ /* 0x000fe40004800000 */
[----:B------:R-:W-:Y:S02]  /*3450*/  ISETP.GE.AND P0, PT, R22, R17, PT ;  /* 0x000000111600720c */ /* 0x000fe40003f06270 */
[-C--:B------:R-:W-:Y:S01]  /*3460*/  ISETP.GE.AND P2, PT, R33, R16.reuse, PT ;  /* 0x000000102100720c */ /* 0x080fe20003f46270 */
[----:B------:R2:W-:Y:S01]  /*3470*/  STL [R1+0x2c], R6 ;  /* 0x00002c0601007387 */ /* 0x0005e20000100800 */
[----:B------:R-:W-:Y:S02]  /*3480*/  FMNMX.FTZ R5, R7, R5, !PT ;  /* 0x0000000507057209 */ /* 0x000fe40007810000 */
[----:B------:R-:W-:-:S02]  /*3490*/  ISETP.GE.AND P1, PT, R34, R16, PT ;  /* 0x000000102200720c */ /* 0x000fc40003f26270 */
[----:B------:R-:W-:Y:S02]  /*34a0*/  FMNMX.FTZ R2, R39, R40, !PT ;  /* 0x0000002827027209 */ /* 0x000fe40007810000 */
[----:B------:R-:W-:Y:S02]  /*34b0*/  FSEL R48, R59, -INF , !P0 ;  /* 0xff8000003b307808 */ /* 0x000fe40004000000 */
[----:B------:R-:W-:Y:S02]  /*34c0*/  FMNMX.FTZ R5, R6, R5, !PT ;  /* 0x0000000506057209 */ /* 0x000fe40007810000 */
[----:B------:R-:W-:Y:S02]  /*34d0*/  ISETP.GE.AND P0, PT, R23, R17, PT ;  /* 0x000000111700720c */ /* 0x000fe40003f06270 */
[----:B------:R-:W-:Y:S02]  /*34e0*/  FMNMX.FTZ R2, R41, R2, !PT ;  /* 0x0000000229027209 */ /* 0x000fe40007810000 */
[----:B------:R-:W-:-:S02]  /*34f0*/  FSEL R56, R63, -INF , !P0 ;  /* 0xff8000003f387808 */ /* 0x000fc40004000000 */
[----:B------:R-:W-:Y:S02]  /*3500*/  ISETP.GE.AND P0, PT, R28, R17, PT ;  /* 0x000000111c00720c */ /* 0x000fe40003f06270 */
[----:B-1----:R-:W-:Y:S02]  /*3510*/  FSEL R7, R80, -INF , !P2 ;  /* 0xff80000050077808 */ /* 0x002fe40005000000 */
[----:B------:R-:W-:Y:S02]  /*3520*/  FMNMX.FTZ R2, R42, R2, !PT ;  /* 0x000000022a027209 */ /* 0x000fe40007810000 */
[----:B------:R-:W-:Y:S01]  /*3530*/  FSEL R191, R75, -INF , !P0 ;  /* 0xff8000004bbf7808 */ /* 0x000fe20004000000 */
[----:B------:R1:W-:Y:S01]  /*3540*/  STL [R1+0x28], R7 ;  /* 0x0000280701007387 */ /* 0x0003e20000100800 */
[----:B--2---:R-:W-:Y:S02]  /*3550*/  FSEL R6, R81, -INF , !P1 ;  /* 0xff80000051067808 */ /* 0x004fe40004800000 */
[----:B------:R-:W-:-:S02]  /*3560*/  FMNMX.FTZ R2, R47, R2, !PT ;  /* 0x000000022f027209 */ /* 0x000fc40007810000 */
[----:B------:R-:W-:Y:S01]  /*3570*/  PLOP3.LUT P0, PT, PT, PT, UP0, 0x80, 0x0 ;  /* 0x000000000000781c */ /* 0x000fe20003f0f008 */
[----:B------:R1:W-:Y:S01]  /*3580*/  STL [R1+0x24], R6 ;  /* 0x0000240601007387 */ /* 0x0003e20000100800 */
[----:B------:R-:W-:Y:S02]  /*3590*/  FMNMX.FTZ R2, R48, R2, !PT ;  /* 0x0000000230027209 */ /* 0x000fe40007810000 */
[----:B------:R-:W-:Y:S02]  /*35a0*/  FMNMX.FTZ R5, R7, R5, !PT ;  /* 0x0000000507057209 */ /* 0x000fe40007810000 */
[----:B------:R-:W-:Y:S02]  /*35b0*/  FMNMX.FTZ R2, R49, R2, !PT ;  /* 0x0000000231027209 */ /* 0x000fe40007810000 */
[----:B------:R-:W-:Y:S02]  /*35c0*/  ISETP.GE.AND P3, PT, R30, R17, PT ;  /* 0x000000111e00720c */ /* 0x000fe40003f66270 */
[----:B------:R-:W-:-:S02]  /*35d0*/  FMNMX.FTZ R2, R56, R2, !PT ;  /* 0x0000000238027209 */ /* 0x000fc40007810000 */
[----:B------:R-:W-:Y:S02]  /*35e0*/  FMNMX.FTZ R14, R6, R5, !PT ;  /* 0x00000005060e7209 */ /* 0x000fe40007810000 */
[----:B------:R-:W-:Y:S01]  /*35f0*/  FMNMX.FTZ R27, R192, R2, !PT ;  /* 0x00000002c01b7209 */ /* 0x000fe20007810000 */
[----:B------:R-:W-:Y:S06]  /*3600*/  @!P0 BRA `(.L_x_57) ;  /* 0x0000000000748947 */ /* 0x000fec0003800000 */
[----:B------:R-:W-:Y:S02]  /*3610*/  UIADD3 UR11, UR17, -0x2, URZ ;  /* 0xfffffffe110b7890 */ /* 0x000fe4000fffe03f */
[----:B------:R-:W-:Y:S02]  /*3620*/  USHF.L.U32 UR21, UR8, 0x5, URZ ;  /* 0x0000000508157899 */ /* 0x000fe4000800063f */
[----:B------:R-:W-:Y:S02]  /*3630*/  USHF.R.S32.HI UR10, URZ, 0x1f, UR11 ;  /* 0x0000001f3f0a7899 */ /* 0x000fe4000801140b */
[----:B------:R-:W-:Y:S01]  /*3640*/  UIMAD UR27, UR27, UR11, URZ ;  /* 0x0000000b1b1b72a4 */ /* 0x000fe2000f8e023f */
[----:B-1----:R-:W-:-:S03]  /*3650*/  IMAD.WIDE.U32 R6, R159, UR11, R166 ;  /* 0x0000000b9f067c25 */ /* 0x002fc6000f8e00a6 */
[----:B------:R-:W-:-:S03]  /*3660*/  UIMAD UR27, UR10, UR28, UR27 ;  /* 0x0000001c0a1b72a4 */ /* 0x000fc6000f8e021b */
[----:B------:R-:W-:Y:S02]  /*3670*/  ULDC.64 UR10, c[0x0][0x218] ;  /* 0x00008600000a7ab9 */ /* 0x000fe40000000a00 */
[----:B------:R-:W-:Y:S01]  /*3680*/  LEA R10, P2, R6, UR10, 0x1 ;  /* 0x0000000a060a7c11 */ /* 0x000fe2000f8408ff */
[----:B------:R-:W-:Y:S01]  /*3690*/  VIADD R2, R7, UR27 ;  /* 0x0000001b07027c36 */ /* 0x000fe20008000000 */
[----:B------:R-:W-:Y:S02]  /*36a0*/  USHF.L.U64.HI UR10, UR8, 0x5, UR9 ;  /* 0x00000005080a7899 */ /* 0x000fe40008010209 */
[----:B------:R-:W-:Y:S02]  /*36b0*/  IADD3 R8, P1, R10, UR21, RZ ;  /* 0x000000150a087c10 */ /* 0x000fe4000ff3e0ff */
[----:B------:R-:W-:Y:S02]  /*36c0*/  LEA.HI.X R11, R6, UR11, R2, 0x1, P2 ;  /* 0x0000000b060b7c11 */ /* 0x000fe400090f0c02 */
[----:B------:R-:W-:-:S02]  /*36d0*/  IADD3 R6, P2, R8, UR21, RZ ;  /* 0x0000001508067c10 */ /* 0x000fc4000ff5e0ff */
        /* <DEDUP_REMOVED lines=16> */
.L_x_57:
[----:B------:R-:W-:Y:S01]  /*37e0*/  ISETP.GE.AND P1, PT, R29, R17, PT ;  /* 0x000000111d00720c */ /* 0x000fe20003f26270 */
[----:B-12---:R-:W1:Y:S01]  /*37f0*/  SHFL.BFLY PT, R6, R14, 0x2, 0x1f ;  /* 0x0c401f000e067f89 */ /* 0x006e6200000e0000 */
[----:B------:R-:W-:Y:S02]  /*3800*/  FSEL R186, R78, -INF , !P3 ;  /* 0xff8000004eba7808 */ /* 0x000fe40005800000 */
[----:B------:R-:W-:Y:S01]  /*3810*/  FMNMX.FTZ R2, R191, R27, !PT ;  /* 0x0000001bbf027209 */ /* 0x000fe20007810000 */
[----:B------:R-:W-:Y:S01]  /*3820*/  STL [R1+0xf0], R238 ;  /* 0x0000f0ee01007387 */ /* 0x000fe20000100800 */
[----:B------:R-:W-:Y:S02]  /*3830*/  FSEL R185, R79, -INF , !P1 ;  /* 0xff8000004fb97808 */ /* 0x000fe40004800000 */
[----:B------:R-:W-:Y:S01]  /*3840*/  ISETP.GE.AND P2, PT, R31, R17, PT ;  /* 0x000000111f00720c */ /* 0x000fe20003f46270 */
[----:B------:R-:W-:Y:S01]  /*3850*/  STL [R1+0xec], R246 ;  /* 0x0000ecf601007387 */ /* 0x000fe20000100800 */
[----:B------:R-:W-:-:S02]  /*3860*/  FMNMX.FTZ R2, R186, R2, !PT ;  /* 0x00000002ba027209 */ /* 0x000fc40007810000 */
[-C--:B------:R-:W-:Y:S01]  /*3870*/  ISETP.GE.AND P1, PT, R32, R17.reuse, PT ;  /* 0x000000112000720c */ /* 0x080fe20003f26270 */
[----:B------:R-:W-:Y:S01]  /*3880*/  STL [R1+0xe8], R237 ;  /* 0x0000e8ed01007387 */ /* 0x000fe20000100800 */
[----:B------:R-:W-:Y:S02]  /*3890*/  FSEL R193, R90, -INF , !P2 ;  /* 0xff8000005ac17808 */ /* 0x000fe40005000000 */
[----:B------:R-:W-:Y:S01]  /*38a0*/  FMNMX.FTZ R2, R185, R2, !PT ;  /* 0x00000002b9027209 */ /* 0x000fe20007810000 */
[----:B------:R-:W-:Y:S01]  /*38b0*/  STL [R1+0xe4], R236 ;  /* 0x0000e4ec01007387 */ /* 0x000fe20000100800 */
[----:B------:R-:W-:Y:S02]  /*38c0*/  ISETP.GE.AND P2, PT, R33, R17, PT ;  /* 0x000000112100720c */ /* 0x000fe40003f46270 */
[----:B------:R-:W-:Y:S01]  /*38d0*/  FMNMX.FTZ R2, R193, R2, !PT ;  /* 0x00000002c1027209 */ /* 0x000fe20007810000 */
[----:B------:R-:W-:Y:S01]  /*38e0*/  STL [R1+0xe0], R235 ;  /* 0x0000e0eb01007387 */ /* 0x000fe20000100800 */
[----:B------:R-:W-:-:S03]  /*38f0*/  FSEL R194, R82, -INF , !P2 ;  /* 0xff80000052c27808 */ /* 0x000fc60005000000 */
[----:B------:R2:W-:Y:S04]  /*3900*/  STL [R1+0xdc], R234 ;  /* 0x0000dcea01007387 */ /* 0x0005e80000100800 */
[----:B------:R-:W-:Y:S04]  /*3910*/  STL [R1+0xd8], R233 ;  /* 0x0000d8e901007387 */ /* 0x000fe80000100800 */
[----:B------:R-:W-:Y:S04]  /*3920*/  STL [R1+0xd4], R232 ;  /* 0x0000d4e801007387 */ /* 0x000fe80000100800 */
[----:B------:R-:W-:Y:S04]  /*3930*/  STL [R1+0xd0], R171 ;  /* 0x0000d0ab01007387 */ /* 0x000fe80000100800 */
[----:B------:R-:W-:Y:S04]  /*3940*/  STL [R1+0xcc], R16 ;  /* 0x0000cc1001007387 */ /* 0x000fe80000100800 */
[----:B------:R-:W-:Y:S04]  /*3950*/  STL [R1+0xf4], R193 ;  /* 0x0000f4c101007387 */ /* 0x000fe80000100800 */
[----:B------:R-:W-:Y:S01]  /*3960*/  STL [R1+0xf8], R17 ;  /* 0x0000f81101007387 */ /* 0x000fe20000100800 */
[----:B--2---:R-:W-:-:S02]  /*3970*/  FSEL R234, R91, -INF , !P1 ;  /* 0xff8000005bea7808 */ /* 0x004fc40004800000 */
[----:B------:R-:W-:Y:S02]  /*3980*/  ISETP.GE.AND P1, PT, R34, R17, PT ;  /* 0x000000112200720c */ /* 0x000fe40003f26270 */
[----:B------:R-:W-:Y:S01]  /*3990*/  FMNMX.FTZ R2, R234, R2, !PT ;  /* 0x00000002ea027209 */ /* 0x000fe20007810000 */
[----:B------:R-:W-:Y:S01]  /*39a0*/  STL [R1+0xfc], R234 ;  /* 0x0000fcea01007387 */ /* 0x000fe20000100800 */
[----:B------:R-:W-:Y:S02]  /*39b0*/  FSEL R213, R83, -INF , !P1 ;  /* 0xff80000053d57808 */ /* 0x000fe40004800000 */
[----:B------:R-:W-:Y:S01]  /*39c0*/  FMNMX.FTZ R2, R194, R2, !PT ;  /* 0x00000002c2027209 */ /* 0x000fe20007810000 */
[----:B------:R-:W-:Y:S03]  /*39d0*/  STL [R1+0x100], R194 ;  /* 0x000100c201007387 */ /* 0x000fe60000100800 */
[----:B------:R-:W-:-:S02]  /*39e0*/  FMNMX.FTZ R5, R213, R2, !PT ;  /* 0x00000002d5057209 */ /* 0x000fc40007810000 */
[----:B-1----:R-:W-:Y:S02]  /*39f0*/  FMNMX.FTZ R2, R14, R6, !PT ;  /* 0x000000060e027209 */ /* 0x002fe40007810000 */
[C---:B------:R-:W-:Y:S01]  /*3a00*/  VIMNMX R14, R15.reuse, UR20, PT ;  /* 0x000000140f0e7c48 */ /* 0x040fe2000bfe0100 */
[----:B------:R-:W1:Y:S01]  /*3a10*/  SHFL.BFLY PT, R6, R5, 0x2, 0x1f ;  /* 0x0c401f0005067f89 */ /* 0x000e6200000e0000 */
[----:B------:R-:W-:Y:S01]  /*3a20*/  VIADDMNMX R15, R15, 0x8, R26, PT ;  /* 0x000000080f0f7846 */ /* 0x000fe2000380011a */
[----:B------:R-:W-:Y:S01]  /*3a30*/  ULDC UR20, c[0x0][0x2ec] ;  /* 0x0000bb0000147ab9 */ /* 0x000fe20000000800 */
[C---:B------:R-:W-:Y:S01]  /*3a40*/  ISETP.GE.AND P6, PT, R19.reuse, R14, PT ;  /* 0x0000000e1300720c */ /* 0x040fe20003fc6270 */
[----:B------:R-:W2:Y:S01]  /*3a50*/  SHFL.BFLY PT, R7, R2, 0x1, 0x1f ;  /* 0x0c201f0002077f89 */ /* 0x000ea200000e0000 */
[----:B------:R-:W-:Y:S02]  /*3a60*/  ISETP.GE.AND P1, PT, R19, R15, PT ;  /* 0x0000000f1300720c */ /* 0x000fe40003f26270 */
[----:B------:R-:W-:-:S02]  /*3a70*/  FSEL R89, R84, -INF , !P6 ;  /* 0xff80000054597808 */ /* 0x000fc40007000000 */
[-C--:B------:R-:W-:Y:S02]  /*3a80*/  ISETP.GE.AND P6, PT, R21, R14.reuse, PT ;  /* 0x0000000e1500720c */ /* 0x080fe40003fc6270 */
[----:B------:R-:W-:Y:S02]  /*3a90*/  FSEL R94, R86, -INF , !P1 ;  /* 0xff800000565e7808 */ /* 0x000fe40004800000 */
[----:B------:R-:W-:Y:S02]  /*3aa0*/  FSEL R88, R68, -INF , !P6 ;  /* 0xff80000044587808 */ /* 0x000fe40007000000 */
[-C--:B------:R-:W-:Y:S02]  /*3ab0*/  ISETP.GE.AND P6, PT, R23, R14.reuse, PT ;  /* 0x0000000e1700720c */ /* 0x080fe40003fc6270 */
[----:B------:R-:W-:Y:S02]  /*3ac0*/  ISETP.GE.AND P4, PT, R20, R14, PT ;  /* 0x0000000e1400720c */ /* 0x000fe40003f86270 */
[----:B------:R-:W-:-:S02]  /*3ad0*/  FSEL R82, R65, -INF , !P6 ;  /* 0xff80000041527808 */ /* 0x000fc40007000000 */
[----:B------:R-:W-:Y:S02]  /*3ae0*/  ISETP.GE.AND P6, PT, R4, R14, PT ;  /* 0x0000000e0400720c */ /* 0x000fe40003fc6270 */
[----:B------:R-:W-:Y:S02]  /*3af0*/  FSEL R81, R117, -INF , !P4 ;  /* 0xff80000075517808 */ /* 0x000fe40006000000 */
[----:B-1----:R-:W-:Y:S02]  /*3b00*/  FMNMX.FTZ R5, R5, R6, !PT ;  /* 0x0000000605057209 */ /* 0x002fe40007810000 */
[----:B------:R-:W-:Y:S02]  /*3b10*/  FSEL R9, R116, -INF , !P6 ;  /* 0xff80000074097808 */ /* 0x000fe40007000000 */
[----:B--2---:R-:W-:Y:S02]  /*3b20*/  FMNMX.FTZ R166, R2, R7, !PT ;  /* 0x0000000702a67209 */ /* 0x004fe40007810000 */
[----:B------:R-:W1:Y:S01]  /*3b30*/  SHFL.BFLY PT, R7, R5, 0x1, 0x1f ;  /* 0x0c201f0005077f89 */ /* 0x000e6200000e0000 */
[----:B------:R-:W-:-:S02]  /*3b40*/  ISETP.GE.AND P3, PT, R18, R14, PT ;  /* 0x0000000e1200720c */ /* 0x000fc40003f66270 */
[C---:B------:R-:W-:Y:S01]  /*3b50*/  FMUL.FTZ R2, R166.reuse, UR20 ;  /* 0x00000014a6027c20 */ /* 0x040fe20008410000 */
[----:B------:R-:W-:Y:S01]  /*3b60*/  FSETP.NEU.FTZ.AND P1, PT, R166, -INF , PT ;  /* 0xff800000a600780b */ /* 0x000fe20003f3d000 */
[----:B------:R-:W-:Y:S01]  /*3b70*/  STL [R1+0x104], R166 ;  /* 0x000104a601007387 */ /* 0x000fe20000100800 */
[----:B------:R-:W-:Y:S02]  /*3b80*/  FSEL R90, R85, -INF , !P3 ;  /* 0xff800000555a7808 */ /* 0x000fe40005800000 */
[----:B------:R-:W-:Y:S02]  /*3b90*/  FSEL R13, R2, RZ, P1 ;  /* 0x000000ff020d7208 */ /* 0x000fe40000800000 */
[-C--:B------:R-:W-:Y:S02]  /*3ba0*/  ISETP.GE.AND P1, PT, R22, R14.reuse, PT ;  /* 0x0000000e1600720c */ /* 0x080fe40003f26270 */
[----:B------:R-:W-:Y:S01]  /*3bb0*/  ISETP.GE.AND P2, PT, R20, R15, PT ;  /* 0x0000000f1400720c */ /* 0x000fe20003f46270 */
[--C-:B------:R-:W-:Y:S01]  /*3bc0*/  FFMA.FTZ R2, R35, UR20, -R13.reuse ;  /* 0x0000001423027c23 */ /* 0x100fe2000801080d */
[----:B------:R-:W-:Y:S01]  /*3bd0*/  FSEL R80, R69, -INF , !P1 ;  /* 0xff80000045507808 */ /* 0x000fe20004800000 */
[----:B------:R-:W-:Y:S01]  /*3be0*/  FFMA.FTZ R6, R37, UR20, -R13 ;  /* 0x0000001425067c23 */ /* 0x000fe2000801080d */
[----:B------:R-:W-:Y:S01]  /*3bf0*/  ISETP.GE.AND P1, PT, R25, R14, PT ;  /* 0x0000000e1900720c */ /* 0x000fe20003f26270 */
[----:B------:R2:W-:Y:S01]  /*3c00*/  MUFU.EX2 R205, R2 ;  /* 0x0000000200cd7308 */ /* 0x0005e20000000800 */
[----:B------:R-:W-:-:S02]  /*3c10*/  FSEL R92, R119, -INF , !P2 ;  /* 0xff800000775c7808 */ /* 0x000fc40005000000 */
[----:B------:R-:W-:Y:S02]  /*3c20*/  FSEL R184, R160, -INF , !P1 ;  /* 0xff800000a0b87808 */ /* 0x000fe40004800000 */
[----:B------:R-:W-:Y:S02]  /*3c30*/  ISETP.GE.AND P2, PT, R24, R14, PT ;  /* 0x0000000e1800720c */ /* 0x000fe40003f46270 */
[----:B-1----:R-:W-:Y:S01]  /*3c40*/  FMNMX.FTZ R164, R5, R7, !PT ;  /* 0x0000000705a47209 */ /* 0x002fe20007810000 */
[----:B------:R1:W-:Y:S01]  /*3c50*/  MUFU.EX2 R210, R6 ;  /* 0x0000000600d27308 */ /* 0x0003e20000000800 */
[----:B------:R-:W-:Y:S02]  /*3c60*/  FMNMX.FTZ R7, R9, R81, !PT ;  /* 0x0000005109077209 */ /* 0x000fe40007810000 */
[C---:B------:R-:W-:Y:S01]  /*3c70*/  FSETP.NEU.FTZ.AND P1, PT, R164.reuse, -INF , PT ;  /* 0xff800000a400780b */ /* 0x040fe20003f3d000 */
[----:B------:R-:W-:Y:S01]  /*3c80*/  FMUL.FTZ R5, R164, UR20 ;  /* 0x00000014a4057c20 */ /* 0x000fe20008410000 */
[----:B------:R-:W-:-:S02]  /*3c90*/  FSEL R83, R64, -INF , !P2 ;  /* 0xff80000040537808 */ /* 0x000fc40005000000 */
[-C--:B------:R-:W-:Y:S01]  /*3ca0*/  ISETP.GE.AND P6, PT, R28, R14.reuse, PT ;  /* 0x0000000e1c00720c */ /* 0x080fe20003fc6270 */
[--C-:B--2---:R-:W-:Y:S01]  /*3cb0*/  FFMA.FTZ R2, R36, UR20, -R13.reuse ;  /* 0x0000001424027c23 */ /* 0x104fe2000801080d */
[----:B------:R-:W-:Y:S02]  /*3cc0*/  FSEL R12, R5, RZ, P1 ;  /* 0x000000ff050c7208 */ /* 0x000fe40000800000 */
[----:B------:R-:W-:Y:S01]  /*3cd0*/  FMNMX.FTZ R5, R89, R7, !PT ;  /* 0x0000000759057209 */ /* 0x000fe20007810000 */
[----:B------:R2:W3:Y:S01]  /*3ce0*/  MUFU.EX2 R206, R2 ;  /* 0x0000000200ce7308 */ /* 0x0004e20000000800 */
[----:B------:R-:W-:Y:S02]  /*3cf0*/  FSEL R170, R161, -INF , !P6 ;  /* 0xff800000a1aa7808 */ /* 0x000fe40007000000 */
[----:B------:R-:W-:Y:S01]  /*3d00*/  FMNMX.FTZ R5, R90, R5, !PT ;  /* 0x000000055a057209 */ /* 0x000fe20007810000 */
[----:B-1----:R-:W-:Y:S01]  /*3d10*/  FFMA.FTZ R6, R38, UR20, -R13 ;  /* 0x0000001426067c23 */ /* 0x002fe2000801080d */
[----:B------:R-:W-:-:S02]  /*3d20*/  ISETP.GE.AND P1, PT, R30, R14, PT ;  /* 0x0000000e1e00720c */ /* 0x000fc40003f26270 */
[-C--:B------:R-:W-:Y:S01]  /*3d30*/  ISETP.GE.AND P6, PT, R29, R14.reuse, PT ;  /* 0x0000000e1d00720c */ /* 0x080fe20003fc6270 */
[----:B------:R1:W4:Y:S01]  /*3d40*/  MUFU.EX2 R232, R6 ;  /* 0x0000000600e87308 */ /* 0x0003220000000800 */
[----:B------:R-:W-:Y:S02]  /*3d50*/  FSEL R169, R120, -INF , !P1 ;  /* 0xff80000078a97808 */ /* 0x000fe40004800000 */
[-C--:B------:R-:W-:Y:S02]  /*3d60*/  ISETP.GE.AND P1, PT, R31, R14.reuse, PT ;  /* 0x0000000e1f00720c */ /* 0x080fe40003f26270 */
[----:B------:R-:W-:Y:S02]  /*3d70*/  FSEL R165, R121, -INF , !P6 ;  /* 0xff80000079a57808 */ /* 0x000fe40007000000 */
[----:B------:R-:W-:Y:S01]  /*3d80*/  ISETP.GE.AND P6, PT, R32, R14, PT ;  /* 0x0000000e2000720c */ /* 0x000fe20003fc6270 */
[----:B--2---:R-:W-:Y:S01]  /*3d90*/  IMAD.IADD R2, R156, 0x1, R157 ;  /* 0x000000019c027824 */ /* 0x004fe200078e029d */
[----:B------:R-:W-:-:S02]  /*3da0*/  FSEL R227, R180, -INF , !P1 ;  /* 0xff800000b4e37808 */ /* 0x000fc40004800000 */
[----:B------:R-:W-:Y:S02]  /*3db0*/  FSEL R226, R181, -INF , !P6 ;  /* 0xff800000b5e27808 */ /* 0x000fe40007000000 */
[----:B------:R-:W-:Y:S02]  /*3dc0*/  LEA R228, R2, UR4, 0x1 ;  /* 0x0000000402e47c11 */ /* 0x000fe4000f8e08ff */
[----:B------:R-:W-:Y:S01]  /*3dd0*/  FMNMX.FTZ R2, R88, R5, !PT ;  /* 0x0000000558027209 */ /* 0x000fe20007810000 */
[----:B------:R-:W-:Y:S01]  /*3de0*/  FFMA.FTZ R5, R40, UR20, -R12 ;  /* 0x0000001428057c23 */ /* 0x000fe2000801080c */
[----:B------:R-:W-:Y:S01]  /*3df0*/  LEA R231, R0, R228, 0x1 ;  /* 0x000000e400e77211 */ /* 0x000fe200078e08ff */
[----:B------:R-:W-:Y:S01]  /*3e00*/  IMAD R229, R3, 0x2, R228 ;  /* 0x0000000203e57824 */ /* 0x000fe200078e02e4 */
[----:B------:R-:W-:Y:S01]  /*3e10*/  FMNMX.FTZ R2, R80, R2, !PT ;  /* 0x0000000250027209 */ /* 0x000fe20007810000 */
[--C-:B------:R-:W-:Y:S01]  /*3e20*/  FFMA.FTZ R3, R41, UR20, -R12.reuse ;  /* 0x0000001429037c23 */ /* 0x100fe2000801080c */
[----:B------:R-:W-:Y:S01]  /*3e30*/  ISETP.GE.AND P6, PT, R4, R15, PT ;  /* 0x0000000f0400720c */ /* 0x000fe20003fc6270 */
[----:B------:R-:W-:Y:S01]  /*3e40*/  IMAD R230, R0, 0x2, R229 ;  /* 0x0000000200e67824 */ /* 0x000fe200078e02e5 */
[----:B------:R-:W-:Y:S01]  /*3e50*/  FMNMX.FTZ R2, R83, R2, !PT ;  /* 0x0000000253027209 */ /* 0x000fe20007810000 */
[--C-:B------:R-:W-:Y:S01]  /*3e60*/  FFMA.FTZ R0, R42, UR20, -R12.reuse ;  /* 0x000000142a007c23 */ /* 0x100fe2000801080c */
[----:B------:R-:W-:Y:S01]  /*3e70*/  ISETP.GE.AND P1, PT, R33, R14, PT ;  /* 0x0000000e2100720c */ /* 0x000fe20003f26270 */
[----:B------:R2:W-:Y:S01]  /*3e80*/  MUFU.EX2 R196, R3 ;  /* 0x0000000300c47308 */ /* 0x0005e20000000800 */
[----:B------:R-:W-:Y:S01]  /*3e90*/  FMNMX.FTZ R2, R82, R2, !PT ;  /* 0x0000000252027209 */ /* 0x000fe20007810000 */
[----:B------:R-:W-:Y:S01]  /*3ea0*/  LDSM.16.MT88.4 R144, [R230+0xe000] ;  /* 0x00e00000e690783b */ /* 0x000fe20000004200 */
[----:B------:R-:W-:Y:S01]  /*3eb0*/  FSEL R19, R118, -INF , !P6 ;  /* 0xff80000076137808 */ /* 0x000fe20007000000 */
[----:B-1----:R-:W-:Y:S01]  /*3ec0*/  FFMA.FTZ R6, R39, UR20, -R12 ;  /* 0x0000001427067c23 */ /* 0x002fe2000801080c */
[----:B------:R-:W-:Y:S01]  /*3ed0*/  FMNMX.FTZ R2, R184, R2, !PT ;  /* 0x00000002b8027209 */ /* 0x000fe20007810000 */
[----:B------:R-:W-:Y:S01]  /*3ee0*/  LDSM.16.MT88.4 R96, [R228+0xc000] ;  /* 0x00c00000e460783b */ /* 0x000fe20000004200 */
[----:B------:R-:W-:Y:S01]  /*3ef0*/  FSEL R225, R52, -INF , !P1 ;  /* 0xff80000034e17808 */ /* 0x000fe20004800000 */
[----:B------:R1:W-:Y:S01]  /*3f00*/  MUFU.EX2 R197, R0 ;  /* 0x0000000000c57308 */ /* 0x0003e20000000800 */
[----:B------:R-:W-:Y:S01]  /*3f10*/  FMNMX.FTZ R2, R170, R2, !PT ;  /* 0x00000002aa027209 */ /* 0x000fe20007810000 */
[----:B------:R-:W-:Y:S01]  /*3f20*/  LDSM.16.MT88.4 R100, [R229+0xc000] ;  /* 0x00c00000e564783b */ /* 0x000fe20000004200 */
[----:B------:R-:W-:-:S02]  /*3f30*/  ISETP.GE.AND P6, PT, R34, R14, PT ;  /* 0x0000000e2200720c */ /* 0x000fc40003fc6270 */
[-C--:B------:R-:W-:Y:S01]  /*3f40*/  ISETP.GE.AND P5, PT, R18, R15.reuse, PT ;  /* 0x0000000f1200720c */ /* 0x080fe20003fa6270 */
[----:B------:R-:W-:Y:S01]  /*3f50*/  LDSM.16.MT88.4 R108, [R231+0xc000] ;  /* 0x00c00000e76c783b */ /* 0x000fe20000004200 */
[----:B------:R-:W-:Y:S01]  /*3f60*/  FSEL R181, R53, -INF , !P6 ;  /* 0xff80000035b57808 */ /* 0x000fe20007000000 */
[----:B------:R-:W-:Y:S01]  /*3f70*/  MUFU.EX2 R195, R6 ;  /* 0x0000000600c37308 */ /* 0x000fe20000000800 */
[----:B--2---:R-:W-:Y:S01]  /*3f80*/  FMNMX.FTZ R3, R19, R92, !PT ;  /* 0x0000005c13037209 */ /* 0x004fe20007810000 */
[----:B------:R-:W-:Y:S01]  /*3f90*/  LDSM.16.MT88.4 R104, [R230+0xc000] ;  /* 0x00c00000e668783b */ /* 0x000fe20000004200 */
[----:B------:R-:W-:Y:S02]  /*3fa0*/  ISETP.GE.AND P3, PT, R21, R15, PT ;  /* 0x0000000f1500720c */ /* 0x000fe40003f66270 */
[----:B------:R-:W-:Y:S01]  /*3fb0*/  FSEL R93, R87, -INF , !P5 ;  /* 0xff800000575d7808 */ /* 0x000fe20006800000 */
[----:B------:R-:W-:Y:S01]  /*3fc0*/  LDSM.16.MT88.4 R112, [R228+0xe000] ;  /* 0x00e00000e470783b */ /* 0x000fe20000004200 */
[----:B------:R-:W-:Y:S01]  /*3fd0*/  FMNMX.FTZ R3, R94, R3, !PT ;  /* 0x000000035e037209 */ /* 0x000fe20007810000 */
[----:B------:R-:W2:Y:S01]  /*3fe0*/  MUFU.EX2 R194, R5 ;  /* 0x0000000500c27308 */ /* 0x000ea20000000800 */
[----:B-1----:R-:W-:Y:S01]  /*3ff0*/  FMNMX.FTZ R0, R169, R2, !PT ;  /* 0x00000002a9007209 */ /* 0x002fe20007810000 */
[----:B------:R-:W-:Y:S01]  /*4000*/  FFMA.FTZ R2, R43, UR20, -R13 ;  /* 0x000000142b027c23 */ /* 0x000fe2000801080d */
[----:B------:R-:W-:Y:S01]  /*4010*/  ISETP.GE.AND P5, PT, R22, R15, PT ;  /* 0x0000000f1600720c */ /* 0x000fe20003fa6270 */
[----:B------:R-:W-:Y:S01]  /*4020*/  LDSM.16.MT88.4 R124, [R229+0xe000] ;  /* 0x00e00000e57c783b */ /* 0x000fe20000004200 */
[----:B------:R-:W-:-:S02]  /*4030*/  FMNMX.FTZ R0, R165, R0, !PT ;  /* 0x00000000a5007209 */ /* 0x000fc40007810000 */
[----:B------:R-:W-:Y:S01]  /*4040*/  FSEL R91, R70, -INF , !P3 ;  /* 0xff800000465b7808 */ /* 0x000fe20005800000 */
[----:B------:R1:W-:Y:S01]  /*4050*/  MUFU.EX2 R198, R2 ;  /* 0x0000000200c67308 */ /* 0x0003e20000000800 */
[----:B------:R-:W-:Y:S01]  /*4060*/  FMNMX.FTZ R0, R227, R0, !PT ;  /* 0x00000000e3007209 */ /* 0x000fe20007810000 */
[----:B------:R-:W-:Y:S01]  /*4070*/  LDSM.16.MT88.4 R128, [R231+0xe000] ;  /* 0x00e00000e780783b */ /* 0x000fe20000004200 */
[----:B------:R-:W-:Y:S02]  /*4080*/  FMNMX.FTZ R3, R93, R3, !PT ;  /* 0x000000035d037209 */ /* 0x000fe40007810000 */
[----:B------:R-:W-:Y:S01]  /*4090*/  FMNMX.FTZ R0, R226, R0, !PT ;  /* 0x00000000e2007209 */ /* 0x000fe20007810000 */
[----:B------:R-:W-:Y:S01]  /*40a0*/  LDSM.16.MT88.4 R116, [R230+0xe800] ;  /* 0x00e80000e674783b */ /* 0x000fe20000004200 */
[----:B------:R-:W-:Y:S02]  /*40b0*/  ISETP.GE.AND P4, PT, R24, R15, PT ;  /* 0x0000000f1800720c */ /* 0x000fe40003f86270 */
[----:B------:R-:W-:Y:S01]  /*40c0*/  FMNMX.FTZ R0, R225, R0, !PT ;  /* 0x00000000e1007209 */ /* 0x000fe20007810000 */
[----:B------:R-:W-:Y:S01]  /*40d0*/  LDSM.16.MT88.4 R84, [R228+0xc800] ;  /* 0x00c80000e454783b */ /* 0x000fe20000004200 */
[----:B------:R-:W-:-:S02]  /*40e0*/  FSEL R35, R71, -INF , !P5 ;  /* 0xff80000047237808 */ /* 0x000fc40006800000 */
[----:B------:R-:W-:Y:S01]  /*40f0*/  FMNMX.FTZ R0, R181, R0, !PT ;  /* 0x00000000b5007209 */ /* 0x000fe20007810000 */
[----:B------:R-:W-:Y:S01]  /*4100*/  LDSM.16.MT88.4 R68, [R230+0xc800] ;  /* 0x00c80000e644783b */ /* 0x000fe20000004200 */
[----:B------:R-:W-:Y:S02]  /*4110*/  ISETP.GE.AND P3, PT, R23, R15, PT ;  /* 0x0000000f1700720c */ /* 0x000fe40003f66270 */
[----:B-1----:R-:W-:Y:S01]  /*4120*/  FMNMX.FTZ R2, R91, R3, !PT ;  /* 0x000000035b027209 */ /* 0x002fe20007810000 */
[----:B------:R-:W1:Y:S01]  /*4130*/  SHFL.BFLY PT, R8, R0, 0x2, 0x1f ;  /* 0x0c401f0000087f89 */ /* 0x000e6200000e0000 */
[----:B------:R-:W-:Y:S01]  /*4140*/  FSEL R40, R66, -INF , !P4 ;  /* 0xff80000042287808 */ /* 0x000fe20006000000 */
[----:B------:R-:W-:Y:S01]  /*4150*/  FFMA.FTZ R3, R44, UR20, -R13 ;  /* 0x000000142c037c23 */ /* 0x000fe2000801080d */
[----:B------:R-:W-:Y:S01]  /*4160*/  FMNMX.FTZ R2, R35, R2, !PT ;  /* 0x0000000223027209 */ /* 0x000fe20007810000 */
[----:B------:R-:W-:Y:S01]  /*4170*/  LDSM.16.MT88.4 R72, [R231+0xc800] ;  /* 0x00c80000e748783b */ /* 0x000fe20000004200 */
[----:B------:R-:W-:Y:S01]  /*4180*/  ISETP.GE.AND P2, PT, R25, R15, PT ;  /* 0x0000000f1900720c */ /* 0x000fe20003f46270 */
[----:B------:R3:W2:Y:S01]  /*4190*/  MUFU.EX2 R171, R3 ;  /* 0x0000000300ab7308 */ /* 0x0006a20000000800 */
[----:B------:R-:W-:Y:S01]  /*41a0*/  FSEL R41, R67, -INF , !P3 ;  /* 0xff80000043297808 */ /* 0x000fe20005800000 */
[----:B------:R-:W-:Y:S01]  /*41b0*/  LDSM.16.MT88.4 R76, [R229+0xc800] ;  /* 0x00c80000e54c783b */ /* 0x000fe20000004200 */
[----:B------:R-:W-:-:S02]  /*41c0*/  FMNMX.FTZ R2, R40, R2, !PT ;  /* 0x0000000228027209 */ /* 0x000fc40007810000 */
[-C--:B------:R-:W-:Y:S01]  /*41d0*/  ISETP.GE.AND P1, PT, R28, R15.reuse, PT ;  /* 0x0000000f1c00720c */ /* 0x080fe20003f26270 */
[----:B------:R-:W-:Y:S01]  /*41e0*/  LDSM.16.MT88.4 R64, [R228+0xe800] ;  /* 0x00e80000e440783b */ /* 0x000fe20000004200 */
[----:B------:R-:W-:Y:S02]  /*41f0*/  FSEL R162, R162, -INF , !P2 ;  /* 0xff800000a2a27808 */ /* 0x000fe40005000000 */
[----:B------:R-:W-:Y:S01]  /*4200*/  FMNMX.FTZ R2, R41, R2, !PT ;  /* 0x0000000229027209 */ /* 0x000fe20007810000 */
[----:B------:R-:W-:Y:S01]  /*4210*/  LDSM.16.MT88.4 R60, [R229+0xe800] ;  /* 0x00e80000e53c783b */ /* 0x000fe20000004200 */
[----:B------:R-:W-:Y:S02]  /*4220*/  ISETP.GE.AND P6, PT, R30, R15, PT ;  /* 0x0000000f1e00720c */ /* 0x000fe40003fc6270 */
[----:B------:R-:W-:Y:S02]  /*4230*/  FSEL R161, R163, -INF , !P1 ;  /* 0xff800000a3a17808 */ /* 0x000fe40004800000 */
[----:B------:R-:W-:-:S02]  /*4240*/  FMNMX.FTZ R2, R162, R2, !PT ;  /* 0x00000002a2027209 */ /* 0x000fc40007810000 */
[-C--:B------:R-:W-:Y:S01]  /*4250*/  ISETP.GE.AND P5, PT, R29, R15.reuse, PT ;  /* 0x0000000f1d00720c */ /* 0x080fe20003fa6270 */
[----:B---3--:R-:W-:Y:S01]  /*4260*/  FFMA.FTZ R3, R45, UR20, -R13 ;  /* 0x000000142d037c23 */ /* 0x008fe2000801080d */
[----:B-1----:R-:W-:Y:S02]  /*4270*/  FMNMX.FTZ R0, R0, R8, !PT ;  /* 0x0000000800007209 */ /* 0x002fe40007810000 */
[----:B------:R-:W-:Y:S01]  /*4280*/  FSEL R160, R122, -INF , !P6 ;  /* 0xff8000007aa07808 */ /* 0x000fe20007000000 */
[----:B------:R1:W-:Y:S01]  /*4290*/  MUFU.EX2 R238, R3 ;  /* 0x0000000300ee7308 */ /* 0x0003e20000000800 */
[----:B------:R-:W-:Y:S01]  /*42a0*/  FMNMX.FTZ R2, R161, R2, !PT ;  /* 0x00000002a1027209 */ /* 0x000fe20007810000 */
[----:B------:R-:W3:Y:S01]  /*42b0*/  SHFL.BFLY PT, R8, R0, 0x1, 0x1f ;  /* 0x0c201f0000087f89 */ /* 0x000ee200000e0000 */
[----:B------:R-:W-:Y:S02]  /*42c0*/  ISETP.GE.AND P4, PT, R31, R15, PT ;  /* 0x0000000f1f00720c */ /* 0x000fe40003f86270 */
[----:B------:R-:W-:-:S02]  /*42d0*/  FSEL R95, R123, -INF , !P5 ;  /* 0xff8000007b5f7808 */ /* 0x000fc40006800000 */
[----:B------:R-:W-:Y:S02]  /*42e0*/  FMNMX.FTZ R2, R160, R2, !PT ;  /* 0x00000002a0027209 */ /* 0x000fe40007810000 */
[-C--:B------:R-:W-:Y:S02]  /*42f0*/  ISETP.GE.AND P3, PT, R32, R15.reuse, PT ;  /* 0x0000000f2000720c */ /* 0x080fe40003f66270 */
[----:B------:R-:W-:Y:S02]  /*4300*/  FSEL R182, R182, -INF , !P4 ;  /* 0xff800000b6b67808 */ /* 0x000fe40006000000 */
[----:B------:R-:W-:Y:S02]  /*4310*/  FMNMX.FTZ R2, R95, R2, !PT ;  /* 0x000000025f027209 */ /* 0x000fe40007810000 */
[----:B------:R-:W-:Y:S02]  /*4320*/  ISETP.GE.AND P2, PT, R33, R15, PT ;  /* 0x0000000f2100720c */ /* 0x000fe40003f46270 */
[----:B------:R-:W-:Y:S01]  /*4330*/  FSEL R183, R183, -INF , !P3 ;  /* 0xff800000b7b77808 */ /* 0x000fe20005800000 */
[----:B-1----:R-:W-:Y:S01]  /*4340*/  FFMA.FTZ R3, R46, UR20, -R13 ;  /* 0x000000142e037c23 */ /* 0x002fe2000801080d */
[----:B------:R-:W-:-:S02]  /*4350*/  FMNMX.FTZ R2, R182, R2, !PT ;  /* 0x00000002b6027209 */ /* 0x000fc40007810000 */
[----:B------:R-:W-:Y:S01]  /*4360*/  ISETP.GE.AND P1, PT, R34, R15, PT ;  /* 0x0000000f2200720c */ /* 0x000fe20003f26270 */
[----:B------:R1:W2:Y:S01]  /*4370*/  MUFU.EX2 R235, R3 ;  /* 0x0000000300eb7308 */ /* 0x0002a20000000800 */
[----:B------:R-:W-:Y:S02]  /*4380*/  FSEL R180, R54, -INF , !P2 ;  /* 0xff80000036b47808 */ /* 0x000fe40005000000 */
[----:B------:R-:W-:Y:S02]  /*4390*/  FMNMX.FTZ R2, R183, R2, !PT ;  /* 0x00000002b7027209 */ /* 0x000fe40007810000 */
[----:B------:R-:W-:Y:S02]  /*43a0*/  FSEL R163, R55, -INF , !P1 ;  /* 0xff80000037a37808 */ /* 0x000fe40004800000 */
[----:B------:R-:W-:Y:S02]  /*43b0*/  FMNMX.FTZ R2, R180, R2, !PT ;  /* 0x00000002b4027209 */ /* 0x000fe40007810000 */
[----:B---3--:R-:W-:-:S02]  /*43c0*/  FMNMX.FTZ R168, R0, R8, !PT ;  /* 0x0000000800a87209 */ /* 0x008fc40007810000 */
[----:B------:R-:W-:Y:S01]  /*43d0*/  FMNMX.FTZ R0, R163, R2, !PT ;  /* 0x00000002a3007209 */ /* 0x000fe20007810000 */
[--C-:B------:R-:W-:Y:S01]  /*43e0*/  FFMA.FTZ R2, R56, UR20, -R12.reuse ;  /* 0x0000001438027c23 */ /* 0x100fe2000801080c */
[----:B------:R-:W-:Y:S01]  /*43f0*/  F2FP.F16.F32.PACK_AB R4, R206, R205 ;  /* 0x000000cdce04723e */ /* 0x000fe200000000ff */
[----:B------:R-:W-:Y:S01]  /*4400*/  LDSM.16.MT88.4 R56, [R231+0xe800] ;  /* 0x00e80000e738783b */ /* 0x000fe20000004200 */
[----:B----4-:R-:W-:Y:S01]  /*4410*/  F2FP.F16.F32.PACK_AB R6, R232, R210 ;  /* 0x000000d2e806723e */ /* 0x010fe200000000ff */
[----:B------:R-:W-:Y:S01]  /*4420*/  MUFU.EX2 R212, R2 ;  /* 0x0000000200d47308 */ /* 0x000fe20000000800 */
[----:B-1----:R-:W-:Y:S01]  /*4430*/  FFMA.FTZ R3, R47, UR20, -R12 ;  /* 0x000000142f037c23 */ /* 0x002fe2000801080c */
[----:B------:R-:W1:Y:S01]  /*4440*/  SHFL.BFLY PT, R18, R0, 0x2, 0x1f ;  /* 0x0c401f0000127f89 */ /* 0x000e6200000e0000 */
[----:B--2---:R-:W-:Y:S02]  /*4450*/  F2FP.F16.F32.PACK_AB R5, R194, R195 ;  /* 0x000000c3c205723e */ /* 0x004fe400000000ff */
[----:B------:R-:W-:-:S02]  /*4460*/  F2FP.F16.F32.PACK_AB R7, R197, R196 ;  /* 0x000000c4c507723e */ /* 0x000fc400000000ff */
[----:B------:R-:W-:Y:S01]  /*4470*/  FSETP.NEU.FTZ.AND P1, PT, R168, -INF , PT ;  /* 0xff800000a800780b */ /* 0x000fe20003f3d000 */
[----:B------:R2:W-:Y:S01]  /*4480*/  MUFU.EX2 R199, R3 ;  /* 0x0000000300c77308 */ /* 0x0005e20000000800 */
[----:B------:R-:W-:Y:S02]  /*4490*/  F2FP.F16.F32.PACK_AB R8, R171, R198 ;  /* 0x000000c6ab08723e */ /* 0x000fe400000000ff */
[----:B------:R-:W-:Y:S01]  /*44a0*/  F2FP.F16.F32.PACK_AB R10, R235, R238 ;  /* 0x000000eeeb0a723e */ /* 0x000fe200000000ff */
[C---:B------:R-:W-:Y:S06]  /*44b0*/  HMMA.16816.F32 R132, R4.reuse, R144, RZ ;  /* 0x000000900484723c */ /* 0x040fec00000018ff */
[C---:B------:R-:W-:Y:S06]  /*44c0*/  HMMA.16816.F32 R176, R4.reuse, R96, RZ ;  /* 0x0000006004b0723c */ /* 0x040fec00000018ff */
[----:B------:R-:W-:Y:S01]  /*44d0*/  HMMA.16816.F32 R172, R4, R100, RZ ;  /* 0x0000006404ac723c */ /* 0x000fe200000018ff */
[----:B--2---:R-:W-:Y:S01]  /*44e0*/  FFMA.FTZ R3, R48, UR20, -R12 ;  /* 0x0000001430037c23 */ /* 0x004fe2000801080c */
[----:B-1----:R-:W-:-:S03]  /*44f0*/  FMNMX.FTZ R0, R0, R18, !PT ;  /* 0x0000001200007209 */ /* 0x002fc60007810000 */
[----:B------:R1:W-:Y:S01]  /*4500*/  MUFU.EX2 R166, R3 ;  /* 0x0000000300a67308 */ /* 0x0003e20000000800 */
[C---:B------:R-:W-:Y:S06]  /*4510*/  HMMA.16816.F32 R156, R4.reuse, R108, RZ ;  /* 0x0000006c049c723c */ /* 0x040fec00000018ff */
[C---:B------:R-:W-:Y:S06]  /*4520*/  HMMA.16816.F32 R152, R4.reuse, R104, RZ ;  /* 0x000000680498723c */ /* 0x040fec00000018ff */
[----:B------:R-:W-:Y:S01]  /*4530*/  HMMA.16816.F32 R148, R4, R112, RZ ;  /* 0x000000700494723c */ /* 0x000fe200000018ff */
[----:B-1----:R-:W-:-:S05]  /*4540*/  FFMA.FTZ R3, R49, UR20, -R12 ;  /* 0x0000001431037c23 */ /* 0x002fca000801080c */
[C---:B------:R-:W-:Y:S01]  /*4550*/  HMMA.16816.F32 R140, R4.reuse, R124, RZ ;  /* 0x0000007c048c723c */ /* 0x040fe200000018ff */
[----:B------:R1:W2:Y:S05]  /*4560*/  MUFU.EX2 R246, R3 ;  /* 0x0000000300f67308 */ /* 0x0002aa0000000800 */
[C---:B------:R-:W-:Y:S06]  /*4570*/  HMMA.16816.F32 R136, R4.reuse, R128, RZ ;  /* 0x000000800488723c */ /* 0x040fec00000018ff */
[C---:B------:R-:W-:Y:S06]  /*4580*/  HMMA.16816.F32 R120, R4.reuse, R98, RZ ;  /* 0x000000620478723c */ /* 0x040fec00000018ff */
[----:B------:R-:W-:Y:S01]  /*4590*/  HMMA.16816.F32 R52, R4, R102, RZ ;  /* 0x000000660434723c */ /* 0x000fe200000018ff */
[----:B-1----:R-:W-:Y:S01]  /*45a0*/  FMUL.FTZ R3, R168, UR20 ;  /* 0x00000014a8037c20 */ /* 0x002fe20008410000 */
[----:B--2---:R-:W-:-:S04]  /*45b0*/  F2FP.F16.F32.PACK_AB R11, R212, R246 ;  /* 0x000000f6d40b723e */ /* 0x004fc800000000ff */
[----:B------:R-:W-:Y:S01]  /*45c0*/  FSEL R2, R3, RZ, P1 ;  /* 0x000000ff03027208 */ /* 0x000fe20000800000 */
[C---:B------:R-:W-:Y:S04]  /*45d0*/  HMMA.16816.F32 R48, R4.reuse, R110, RZ ;  /* 0x0000006e0430723c */ /* 0x040fe800000018ff */
[--C-:B------:R-:W-:Y:S01]  /*45e0*/  FFMA.FTZ R3, R9, UR20, -R2.reuse ;  /* 0x0000001409037c23 */ /* 0x100fe20008010802 */
[----:B------:R-:W-:Y:S01]  /*45f0*/  F2FP.F16.F32.PACK_AB R9, R166, R199 ;  /* 0x000000c7a609723e */ /* 0x000fe200000000ff */
[C---:B------:R-:W-:Y:S02]  /*4600*/  HMMA.16816.F32 R44, R4.reuse, R106, RZ ;  /* 0x0000006a042c723c */ /* 0x040fe400000018ff */
[----:B------:R1:W-:Y:S04]  /*4610*/  MUFU.EX2 R224, R3 ;  /* 0x0000000300e07308 */ /* 0x0003e80000000800 */
[C---:B------:R-:W-:Y:S06]  /*4620*/  HMMA.16816.F32 R36, R4.reuse, R114, RZ ;  /* 0x000000720424723c */ /* 0x040fec00000018ff */
[C---:B------:R-:W-:Y:S06]  /*4630*/  HMMA.16816.F32 R28, R4.reuse, R126, RZ ;  /* 0x0000007e041c723c */ /* 0x040fec00000018ff */
[----:B------:R-:W-:Y:S01]  /*4640*/  HMMA.16816.F32 R24, R4, R130, RZ ;  /* 0x000000820418723c */ /* 0x000fe200000018ff */
[----:B-1----:R-:W-:-:S04]  /*4650*/  FFMA.FTZ R3, R81, UR20, -R2 ;  /* 0x0000001451037c23 */ /* 0x002fc80008010802 */
[----:B------:R1:W-:Y:S01]  /*4660*/  MUFU.EX2 R211, R3 ;  /* 0x0000000300d37308 */ /* 0x0003e20000000800 */
[----:B------:R-:W-:Y:S01]  /*4670*/  HMMA.16816.F32 R20, R4, R146, RZ ;  /* 0x000000920414723c */ /* 0x000fe200000018ff */
[----:B------:R-:W2:Y:S05]  /*4680*/  SHFL.BFLY PT, R4, R0, 0x1, 0x1f ;  /* 0x0c201f0000047f89 */ /* 0x000eaa00000e0000 */
[C---:B------:R-:W-:Y:S06]  /*4690*/  HMMA.16816.F32 R132, R8.reuse, R116, R132 ;  /* 0x000000740884723c */ /* 0x040fec0000001884 */
[----:B------:R-:W-:Y:S01]  /*46a0*/  HMMA.16816.F32 R200, R8, R84, R176 ;  /* 0x0000005408c8723c */ /* 0x000fe200000018b0 */
[----:B-1----:R-:W-:-:S05]  /*46b0*/  FFMA.FTZ R3, R89, UR20, -R2 ;  /* 0x0000001459037c23 */ /* 0x002fca0008010802 */
[----:B------:R-:W-:Y:S01]  /*46c0*/  HMMA.16816.F32 R152, R8, R68, R152 ;  /* 0x000000440898723c */ /* 0x000fe20000001898 */
[----:B------:R-:W-:Y:S01]  /*46d0*/  MOV R179, R213 ;  /* 0x000000d500b37202 */ /* 0x000fe20000000f00 */
[----:B------:R1:W-:Y:S01]  /*46e0*/  MUFU.EX2 R16, R3 ;  /* 0x0000000300107308 */ /* 0x0003e20000000800 */
[----:B------:R-:W-:-:S03]  /*46f0*/  IMAD.MOV.U32 R178, RZ, RZ, R212 ;  /* 0x000000ffffb27224 */ /* 0x000fc600078e00d4 */
[----:B------:R-:W-:Y:S01]  /*4700*/  HMMA.16816.F32 R216, R8, R72, R156 ;  /* 0x0000004808d8723c */ /* 0x000fe2000000189c */
[----:B--2---:R-:W-:-:S04]  /*4710*/  FMNMX.FTZ R167, R0, R4, !PT ;  /* 0x0000000400a77209 */ /* 0x004fc80007810000 */
[C---:B------:R-:W-:Y:S01]  /*4720*/  FSETP.NEU.FTZ.AND P1, PT, R167.reuse, -INF , PT ;  /* 0xff800000a700780b */ /* 0x040fe20003f3d000 */
[----:B------:R-:W-:Y:S01]  /*4730*/  FMUL.FTZ R0, R167, UR20 ;  /* 0x00000014a7007c20 */ /* 0x000fe20008410000 */
[----:B------:R-:W-:Y:S01]  /*4740*/  IMAD.MOV.U32 R234, RZ, RZ, R133 ;  /* 0x000000ffffea7224 */ /* 0x000fe200078e0085 */
[C---:B------:R-:W-:Y:S01]  /*4750*/  HMMA.16816.F32 R148, R8.reuse, R64, R148 ;  /* 0x000000400894723c */ /* 0x040fe20000001894 */
[----:B------:R-:W-:Y:S01]  /*4760*/  IMAD.MOV.U32 R204, RZ, RZ, R132 ;  /* 0x000000ffffcc7224 */ /* 0x000fe200078e0084 */
[----:B------:R-:W-:Y:S01]  /*4770*/  MOV R17, R134 ;  /* 0x0000008600117202 */ /* 0x000fe20000000f00 */
[----:B------:R-:W-:Y:S01]  /*4780*/  IMAD.MOV.U32 R193, RZ, RZ, R135 ;  /* 0x000000ffffc17224 */ /* 0x000fe200078e0087 */
[----:B------:R-:W-:Y:S01]  /*4790*/  FSEL R0, R0, RZ, P1 ;  /* 0x000000ff00007208 */ /* 0x000fe20000800000 */
[----:B-1----:R-:W-:Y:S01]  /*47a0*/  FFMA.FTZ R3, R90, UR20, -R2 ;  /* 0x000000145a037c23 */ /* 0x002fe20008010802 */
[C---:B------:R-:W-:Y:S03]  /*47b0*/  HMMA.16816.F32 R136, R8.reuse, R56, R136 ;  /* 0x000000380888723c */ /* 0x040fe60000001888 */
[----:B------:R1:W-:Y:S01]  /*47c0*/  MUFU.EX2 R6, R3 ;  /* 0x0000000300067308 */ /* 0x0003e20000000800 */
[----:B------:R-:W-:Y:S01]  /*47d0*/  MOV R209, R153 ;  /* 0x0000009900d17202 */ /* 0x000fe20000000f00 */
[----:B------:R-:W-:Y:S01]  /*47e0*/  IMAD.MOV.U32 R208, RZ, RZ, R154 ;  /* 0x000000ffffd07224 */ /* 0x000fe200078e009a */
[----:B------:R-:W-:Y:S01]  /*47f0*/  HMMA.16816.F32 R220, R8, R76, R172 ;  /* 0x0000004c08dc723c */ /* 0x000fe200000018ac */
[----:B------:R-:W-:Y:S01]  /*4800*/  IMAD.MOV.U32 R207, RZ, RZ, R155 ;  /* 0x000000ffffcf7224 */ /* 0x000fe200078e009b */
[----:B------:R-:W-:-:S04]  /*4810*/  MOV R18, R152 ;  /* 0x0000009800127202 */ /* 0x000fc80000000f00 */
[C---:B------:R-:W-:Y:S01]  /*4820*/  HMMA.16816.F32 R140, R8.reuse, R60, R140 ;  /* 0x0000003c088c723c */ /* 0x040fe2000000188c */
[----:B------:R-:W-:Y:S01]  /*4830*/  IMAD.MOV.U32 R175, RZ, RZ, R216 ;  /* 0x000000ffffaf7224 */ /* 0x000fe200078e00d8 */
[----:B------:R-:W-:Y:S01]  /*4840*/  MOV R174, R217 ;  /* 0x000000d900ae7202 */ /* 0x000fe20000000f00 */
[----:B------:R-:W-:Y:S02]  /*4850*/  IMAD.MOV.U32 R173, RZ, RZ, R218 ;  /* 0x000000ffffad7224 */ /* 0x000fe400078e00da */
[----:B------:R-:W-:Y:S01]  /*4860*/  IMAD.MOV.U32 R172, RZ, RZ, R219 ;  /* 0x000000ffffac7224 */ /* 0x000fe200078e00db */
[----:B------:R-:W-:Y:S01]  /*4870*/  MOV R153, R149 ;  /* 0x0000009500997202 */ /* 0x000fe20000000f00 */
[----:B------:R-:W-:Y:S02]  /*4880*/  IMAD.MOV.U32 R155, RZ, RZ, R151 ;  /* 0x000000ffff9b7224 */ /* 0x000fe400078e0097 */
[----:B-1----:R-:W-:Y:S01]  /*4890*/  FFMA.FTZ R3, R88, UR20, -R2 ;  /* 0x0000001458037c23 */ /* 0x002fe20008010802 */
[----:B------:R-:W-:Y:S01]  /*48a0*/  IMAD.MOV.U32 R154, RZ, RZ, R150 ;  /* 0x000000ffff9a7224 */ /* 0x000fe200078e0096 */
[C---:B------:R-:W-:Y:S01]  /*48b0*/  HMMA.16816.F32 R156, R8.reuse, R74, R48 ;  /* 0x0000004a089c723c */ /* 0x040fe20000001830 */
[----:B------:R-:W-:Y:S01]  /*48c0*/  IMAD.MOV.U32 R152, RZ, RZ, R148 ;  /* 0x000000ffff987224 */ /* 0x000fe200078e0094 */
[----:B------:R1:W2:Y:S01]  /*48d0*/  MUFU.EX2 R32, R3 ;  /* 0x0000000300207308 */ /* 0x0002a20000000800 */
[----:B------:R-:W-:Y:S01]  /*48e0*/  IMAD.MOV.U32 R7, RZ, RZ, R139 ;  /* 0x000000ffff077224 */ /* 0x000fe200078e008b */
[----:B------:R-:W-:Y:S01]  /*48f0*/  MOV R4, R137 ;  /* 0x0000008900047202 */ /* 0x000fe20000000f00 */
[----:B------:R-:W-:Y:S01]  /*4900*/  IMAD.MOV.U32 R5, RZ, RZ, R136 ;  /* 0x000000ffff057224 */ /* 0x000fe200078e0088 */
[C---:B------:R-:W-:Y:S06]  /*4910*/  HMMA.16816.F32 R148, R8.reuse, R78, R52 ;  /* 0x0000004e0894723c */ /* 0x040fec0000001834 */
[C---:B------:R-:W-:Y:S01]  /*4920*/  HMMA.16816.F32 R44, R8.reuse, R70, R44 ;  /* 0x00000046082c723c */ /* 0x040fe2000000182c */
[----:B------:R-:W-:Y:S01]  /*4930*/  IMAD.MOV.U32 R54, RZ, RZ, R199 ;  /* 0x000000ffff367224 */ /* 0x000fe200078e00c7 */
[----:B------:R-:W-:Y:S01]  /*4940*/  MOV R89, R141 ;  /* 0x0000008d00597202 */ /* 0x000fe20000000f00 */
[----:B------:R-:W-:Y:S01]  /*4950*/  IMAD.MOV.U32 R90, RZ, RZ, R143 ;  /* 0x000000ffff5a7224 */ /* 0x000fe200078e008f */
[----:B------:R-:W-:Y:S01]  /*4960*/  MOV R53, R198 ;  /* 0x000000c600357202 */ /* 0x000fe20000000f00 */
[----:B------:R-:W-:Y:S01]  /*4970*/  IMAD.MOV.U32 R88, RZ, RZ, R140 ;  /* 0x000000ffff587224 */ /* 0x000fe200078e008c */
[----:B------:R-:W-:Y:S01]  /*4980*/  HMMA.16816.F32 R248, R8, R66, R36 ;  /* 0x0000004208f8723c */ /* 0x000fe20000001824 */
[----:B-1----:R-:W-:Y:S01]  /*4990*/  FFMA.FTZ R3, R80, UR20, -R2 ;  /* 0x0000001450037c23 */ /* 0x002fe20008010802 */
[----:B------:R-:W-:Y:S01]  /*49a0*/  MOV R80, R138 ;  /* 0x0000008a00507202 */ /* 0x000fe20000000f00 */
[----:B--2---:R-:W-:-:S02]  /*49b0*/  IMAD.MOV.U32 R52, RZ, RZ, R32 ;  /* 0x000000ffff347224 */ /* 0x004fc400078e0020 */
[----:B------:R1:W-:Y:S01]  /*49c0*/  MUFU.EX2 R176, R3 ;  /* 0x0000000300b07308 */ /* 0x0003e20000000800 */
[----:B------:R-:W-:Y:S01]  /*49d0*/  HMMA.16816.F32 R136, R8, R86, R120 ;  /* 0x000000560888723c */ /* 0x000fe20000001878 */
[----:B------:R-:W-:Y:S02]  /*49e0*/  IMAD.MOV.U32 R81, RZ, RZ, R142 ;  /* 0x000000ffff517224 */ /* 0x000fe400078e008e */
[----:B------:R-:W-:-:S03]  /*49f0*/  IMAD.MOV.U32 R55, RZ, RZ, R179 ;  /* 0x000000ffff377224 */ /* 0x000fc600078e00b3 */
[C---:B------:R-:W-:Y:S06]  /*4a00*/  HMMA.16816.F32 R216, R8.reuse, R62, R28 ;  /* 0x0000003e08d8723c */ /* 0x040fec000000181c */
[C---:B------:R-:W-:Y:S01]  /*4a10*/  HMMA.16816.F32 R212, R8.reuse, R58, R24 ;  /* 0x0000003a08d4723c */ /* 0x040fe20000001818 */
[----:B------:R-:W-:Y:S02]  /*4a20*/  IMAD.MOV.U32 R48, RZ, RZ, R45 ;  /* 0x000000ffff307224 */ /* 0x000fe400078e002d */
[----:B------:R-:W-:Y:S02]  /*4a30*/  IMAD.MOV.U32 R135, RZ, RZ, R46 ;  /* 0x000000ffff877224 */ /* 0x000fe400078e002e */
[----:B-1----:R-:W-:Y:S01]  /*4a40*/  FFMA.FTZ R3, R83, UR20, -R2 ;  /* 0x0000001453037c23 */ /* 0x002fe20008010802 */
[----:B------:R-:W-:Y:S01]  /*4a50*/  IMAD.MOV.U32 R134, RZ, RZ, R47 ;  /* 0x000000ffff867224 */ /* 0x000fe200078e002f */
[----:B------:R-:W-:Y:S02]  /*4a60*/  HMMA.16816.F32 R240, R8, R118, R20 ;  /* 0x0000007608f0723c */ /* 0x000fe40000001814 */
[----:B------:R1:W-:Y:S05]  /*4a70*/  MUFU.EX2 R233, R3 ;  /* 0x0000000300e97308 */ /* 0x0003ea0000000800 */
[----:B------:R-:W-:-:S02]  /*4a80*/  F2FP.F16.F32.PACK_AB R8, R211, R224 ;  /* 0x000000e0d308723e */ /* 0x000fc400000000ff */
[----:B------:R-:W-:Y:S01]  /*4a90*/  F2FP.F16.F32.PACK_AB R10, R6, R16 ;  /* 0x00000010060a723e */ /* 0x000fe200000000ff */
[----:B-1----:R-:W-:-:S04]  /*4aa0*/  FFMA.FTZ R3, R82, UR20, -R2 ;  /* 0x0000001452037c23 */ /* 0x002fc80008010802 */
[----:B------:R1:W-:Y:S02]  /*4ab0*/  MUFU.EX2 R237, R3 ;  /* 0x0000000300ed7308 */ /* 0x0003e40000000800 */
[----:B-1----:R-:W-:Y:S01]  /*4ac0*/  FFMA.FTZ R3, R19, UR20, -R0 ;  /* 0x0000001413037c23 */ /* 0x002fe20008010800 */
[----:B------:R-:W-:-:S05]  /*4ad0*/  MOV R19, R44 ;  /* 0x0000002c00137202 */ /* 0x000fca0000000f00 */
[----:B------:R1:W-:Y:S02]  /*4ae0*/  MUFU.EX2 R133, R3 ;  /* 0x0000000300857308 */ /* 0x0003e40000000800 */
[----:B-1----:R-:W-:Y:S01]  /*4af0*/  FFMA.FTZ R3, R92, UR20, -R0 ;  /* 0x000000145c037c23 */ /* 0x002fe20008010800 */
[----:B------:R-:W-:-:S05]  /*4b00*/  IMAD.MOV.U32 R92, RZ, RZ, R197 ;  /* 0x000000ffff5c7224 */ /* 0x000fca00078e00c5 */
[----:B------:R1:W2:Y:S02]  /*4b10*/  MUFU.EX2 R132, R3 ;  /* 0x0000000300847308 */ /* 0x0002a40000000800 */
[----:B-1----:R-:W-:Y:S01]  /*4b20*/  FFMA.FTZ R3, R94, UR20, -R0 ;  /* 0x000000145e037c23 */ /* 0x002fe20008010800 */
[----:B--2---:R-:W-:Y:S01]  /*4b30*/  F2FP.F16.F32.PACK_AB R9, R132, R133 ;  /* 0x000000858409723e */ /* 0x004fe200000000ff */
[----:B------:R-:W-:-:S04]  /*4b40*/  IMAD.MOV.U32 R94, RZ, RZ, R88 ;  /* 0x000000ffff5e7224 */ /* 0x000fc800078e0058 */
[----:B------:R1:W-:Y:S02]  /*4b50*/  MUFU.EX2 R236, R3 ;  /* 0x0000000300ec7308 */ /* 0x0003e40000000800 */
[----:B-1----:R-:W-:Y:S01]  /*4b60*/  FFMA.FTZ R3, R93, UR20, -R0 ;  /* 0x000000145d037c23 */ /* 0x002fe20008010800 */
[----:B------:R-:W-:-:S05]  /*4b70*/  IMAD.MOV.U32 R93, RZ, RZ, R89 ;  /* 0x000000ffff5d7224 */ /* 0x000fca00078e0059 */
[----:B------:R1:W2:Y:S02]  /*4b80*/  MUFU.EX2 R247, R3 ;  /* 0x0000000300f77308 */ /* 0x0002a40000000800 */
[----:B-1----:R-:W-:Y:S01]  /*4b90*/  FFMA.FTZ R3, R91, UR20, -R0 ;  /* 0x000000145b037c23 */ /* 0x002fe20008010800 */
[----:B--2---:R-:W-:-:S05]  /*4ba0*/  F2FP.F16.F32.PACK_AB R11, R247, R236 ;  /* 0x000000ecf70b723e */ /* 0x004fca00000000ff */
[----:B------:R1:W-:Y:S02]  /*4bb0*/  MUFU.EX2 R252, R3 ;  /* 0x0000000300fc7308 */ /* 0x0003e40000000800 */
[C---:B------:R-:W-:Y:S06]  /*4bc0*/  HMMA.16816.F32 R36, R8.reuse, R108, RZ ;  /* 0x0000006c0824723c */ /* 0x040fec00000018ff */
[----:B------:R-:W-:Y:S01]  /*4bd0*/  HMMA.16816.F32 R20, R8, R128, RZ ;  /* 0x000000800814723c */ /* 0x000fe200000018ff */
[----:B------:R-:W-:Y:S01]  /*4be0*/  IMAD.MOV.U32 R109, RZ, RZ, R153 ;  /* 0x000000ffff6d7224 */ /* 0x000fe200078e0099 */
[----:B------:R-:W-:-:S04]  /*4bf0*/  MOV R108, R154 ;  /* 0x0000009a006c7202 */ /* 0x000fc80000000f00 */
[C---:B------:R-:W-:Y:S01]  /*4c00*/  HMMA.16816.F32 R28, R8.reuse, R112, RZ ;  /* 0x00000070081c723c */ /* 0x040fe200000018ff */
[----:B-1----:R-:W-:Y:S01]  /*4c10*/  FFMA.FTZ R3, R35, UR20, -R0 ;  /* 0x0000001423037c23 */ /* 0x002fe20008010800 */
[----:B------:R-:W-:Y:S01]  /*4c20*/  IMAD.MOV.U32 R128, RZ, RZ, R5 ;  /* 0x000000ffff807224 */ /* 0x000fe200078e0005 */
[----:B------:R-:W-:Y:S02]  /*4c30*/  MOV R129, R4 ;  /* 0x0000000400817202 */ /* 0x000fe40000000f00 */
[----:B------:R1:W2:Y:S01]  /*4c40*/  MUFU.EX2 R244, R3 ;  /* 0x0000000300f47308 */ /* 0x0002a20000000800 */
[----:B------:R-:W-:Y:S01]  /*4c50*/  HMMA.16816.F32 R32, R8, R104, RZ ;  /* 0x000000680820723c */ /* 0x000fe200000018ff */
[----:B------:R-:W-:Y:S01]  /*4c60*/  MOV R112, R176 ;  /* 0x000000b000707202 */ /* 0x000fe20000000f00 */
[----:B------:R-:W-:-:S03]  /*4c70*/  IMAD.MOV.U32 R113, RZ, RZ, R155 ;  /* 0x000000ffff717224 */ /* 0x000fc600078e009b */
[----:B------:R-:W-:Y:S01]  /*4c80*/  F2FP.F16.F32.PACK_AB R4, R112, R52 ;  /* 0x000000347004723e */ /* 0x000fe200000000ff */
[----:B------:R-:W-:Y:S01]  /*4c90*/  HMMA.16816.F32 R24, R8, R124, RZ ;  /* 0x0000007c0818723c */ /* 0x000fe200000018ff */
[----:B------:R-:W-:Y:S02]  /*4ca0*/  IMAD.MOV.U32 R105, RZ, RZ, R7 ;  /* 0x000000ffff697224 */ /* 0x000fe400078e0007 */
[----:B------:R-:W-:-:S03]  /*4cb0*/  IMAD.MOV.U32 R104, RZ, RZ, R80 ;  /* 0x000000ffff687224 */ /* 0x000fc600078e0050 */
[----:B------:R-:W-:Y:S01]  /*4cc0*/  HMMA.16816.F32 R44, R8, R96, RZ ;  /* 0x00000060082c723c */ /* 0x000fe200000018ff */
[----:B------:R-:W-:Y:S01]  /*4cd0*/  MOV R124, R6 ;  /* 0x00000006007c7202 */ /* 0x000fe20000000f00 */
[----:B------:R-:W-:Y:S01]  /*4ce0*/  IMAD.MOV.U32 R125, RZ, RZ, R196 ;  /* 0x000000ffff7d7224 */ /* 0x000fe200078e00c4 */
[----:B------:R-:W-:Y:S01]  /*4cf0*/  F2FP.F16.F32.PACK_AB R6, R237, R233 ;  /* 0x000000e9ed06723e */ /* 0x000fe200000000ff */
[--C-:B-1----:R-:W-:Y:S01]  /*4d00*/  FFMA.FTZ R3, R40, UR20, -R0.reuse ;  /* 0x0000001428037c23 */ /* 0x102fe20008010800 */
[----:B--2---:R-:W-:Y:S02]  /*4d10*/  F2FP.F16.F32.PACK_AB R5, R244, R252 ;  /* 0x000000fcf405723e */ /* 0x004fe400000000ff */
[----:B------:R-:W-:Y:S01]  /*4d20*/  MOV R97, R90 ;  /* 0x0000005a00617202 */ /* 0x000fe20000000f00 */
[----:B------:R1:W-:Y:S01]  /*4d30*/  MUFU.EX2 R245, R3 ;  /* 0x0000000300f57308 */ /* 0x0003e20000000800 */
[----:B------:R-:W-:Y:S01]  /*4d40*/  MOV R96, R81 ;  /* 0x0000005100607202 */ /* 0x000fe20000000f00 */
[----:B-1----:R-:W-:-:S02]  /*4d50*/  FFMA.FTZ R3, R41, UR20, -R0 ;  /* 0x0000001429037c23 */ /* 0x002fc40008010800 */
[C---:B------:R-:W-:Y:S04]  /*4d60*/  HMMA.16816.F32 R40, R8.reuse, R100, RZ ;  /* 0x000000640828723c */ /* 0x040fe800000018ff */
[----:B------:R-:W1:Y:S03]  /*4d70*/  MUFU.EX2 R239, R3 ;  /* 0x0000000300ef7308 */ /* 0x000e660000000800 */
[----:B------:R-:W-:Y:S01]  /*4d80*/  IMAD.MOV.U32 R100, RZ, RZ, R19 ;  /* 0x000000ffff647224 */ /* 0x000fe200078e0013 */
[----:B------:R-:W-:Y:S01]  /*4d90*/  MOV R19, R178 ;  /* 0x000000b200137202 */ /* 0x000fe20000000f00 */
[----:B------:R-:W-:Y:S02]  /*4da0*/  IMAD.MOV.U32 R101, RZ, RZ, R48 ;  /* 0x000000ffff657224 */ /* 0x000fe400078e0030 */
[----:B------:R-:W-:Y:S01]  /*4db0*/  HMMA.16816.F32 R48, R8, R98, RZ ;  /* 0x000000620830723c */ /* 0x000fe200000018ff */
[----:B-1----:R-:W-:Y:S01]  /*4dc0*/  F2FP.F16.F32.PACK_AB R7, R239, R245 ;  /* 0x000000f5ef07723e */ /* 0x002fe200000000ff */
[----:B------:R-:W-:-:S06]  /*4dd0*/  IMAD.MOV.U32 R3, RZ, RZ, R152 ;  /* 0x000000ffff037224 */ /* 0x000fcc00078e0098 */
[----:B------:R-:W-:Y:S06]  /*4de0*/  HMMA.16816.F32 R88, R4, R72, R36 ;  /* 0x000000480458723c */ /* 0x000fec0000001824 */
[----:B------:R-:W-:Y:S06]  /*4df0*/  HMMA.16816.F32 R36, R8, R106, RZ ;  /* 0x0000006a0824723c */ /* 0x000fec00000018ff */
[----:B------:R-:W-:Y:S01]  /*4e00*/  HMMA.16816.F32 R196, R4, R56, R20 ;  /* 0x0000003804c4723c */ /* 0x000fe20000001814 */
[----:B------:R-:W-:Y:S01]  /*4e10*/  MOV R107, R125 ;  /* 0x0000007d006b7202 */ /* 0x000fe20000000f00 */
[----:B------:R-:W-:-:S02]  /*4e20*/  IMAD.MOV.U32 R125, RZ, RZ, R55 ;  /* 0x000000ffff7d7224 */ /* 0x000fc400078e0037 */
[----:B------:R-:W-:Y:S01]  /*4e30*/  IMAD.MOV.U32 R106, RZ, RZ, R113 ;  /* 0x000000ffff6a7224 */ /* 0x000fe200078e0071 */
[----:B------:R-:W-:Y:S01]  /*4e40*/  MOV R113, R205 ;  /* 0x000000cd00717202 */ /* 0x000fe20000000f00 */
[----:B------:R-:W-:Y:S06]  /*4e50*/  HMMA.16816.F32 R20, R8, R144, RZ ;  /* 0x000000900814723c */ /* 0x000fec00000018ff */
[----:B------:R-:W-:Y:S01]  /*4e60*/  HMMA.16816.F32 R80, R4, R76, R40 ;  /* 0x0000004c0450723c */ /* 0x000fe20000001828 */
[----:B------:R-:W-:Y:S02]  /*4e70*/  IMAD.MOV.U32 R144, RZ, RZ, R3 ;  /* 0x000000ffff907224 */ /* 0x000fe400078e0003 */
[----:B------:R-:W-:Y:S01]  /*4e80*/  FFMA.FTZ R3, R184, UR20, -R2 ;  /* 0x00000014b8037c23 */ /* 0x000fe20008010802 */
[----:B------:R-:W-:Y:S01]  /*4e90*/  MOV R145, R109 ;  /* 0x0000006d00917202 */ /* 0x000fe20000000f00 */
[----:B------:R-:W-:Y:S01]  /*4ea0*/  IMAD.MOV.U32 R109, RZ, RZ, R209 ;  /* 0x000000ffff6d7224 */ /* 0x000fe200078e00d1 */
[----:B------:R-:W-:Y:S06]  /*4eb0*/  HMMA.16816.F32 R40, R8, R110, RZ ;  /* 0x0000006e0828723c */ /* 0x000fec00000018ff */
[C---:B------:R-:W-:Y:S01]  /*4ec0*/  HMMA.16816.F32 R176, R4.reuse, R84, R44 ;  /* 0x0000005404b0723c */ /* 0x040fe2000000182c */
[----:B------:R-:W-:Y:S01]  /*4ed0*/  MOV R111, R207 ;  /* 0x000000cf006f7202 */ /* 0x000fe20000000f00 */
[----:B------:R-:W-:Y:S01]  /*4ee0*/  IMAD.MOV.U32 R110, RZ, RZ, R208 ;  /* 0x000000ffff6e7224 */ /* 0x000fe200078e00d0 */
[----:B------:R1:W-:Y:S03]  /*4ef0*/  MUFU.EX2 R207, R3 ;  /* 0x0000000300cf7308 */ /* 0x0003e60000000800 */
[----:B------:R-:W-:Y:S06]  /*4f00*/  HMMA.16816.F32 R152, R4, R64, R28 ;  /* 0x000000400498723c */ /* 0x000fec000000181c */
[C---:B------:R-:W-:Y:S06]  /*4f10*/  HMMA.16816.F32 R44, R8.reuse, R102, RZ ;  /* 0x00000066082c723c */ /* 0x040fec00000018ff */
[----:B------:R-:W-:Y:S01]  /*4f20*/  HMMA.16816.F32 R28, R8, R126, RZ ;  /* 0x0000007e081c723c */ /* 0x000fe200000018ff */
[----:B------:R-:W-:-:S02]  /*4f30*/  IMAD.MOV.U32 R103, RZ, RZ, R128 ;  /* 0x000000ffff677224 */ /* 0x000fc400078e0080 */
[----:B-1----:R-:W-:Y:S01]  /*4f40*/  FFMA.FTZ R3, R170, UR20, -R2 ;  /* 0x00000014aa037c23 */ /* 0x002fe20008010802 */
[----:B------:R-:W-:Y:S01]  /*4f50*/  IMAD.MOV.U32 R102, RZ, RZ, R124 ;  /* 0x000000ffff667224 */ /* 0x000fe200078e007c */
[----:B------:R-:W-:Y:S01]  /*4f60*/  MOV R124, R54 ;  /* 0x00000036007c7202 */ /* 0x000fe20000000f00 */
[----:B------:R-:W-:Y:S01]  /*4f70*/  IMAD.MOV.U32 R128, RZ, RZ, R53 ;  /* 0x000000ffff807224 */ /* 0x000fe200078e0035 */
[----:B------:R1:W2:Y:S01]  /*4f80*/  MUFU.EX2 R208, R3 ;  /* 0x0000000300d07308 */ /* 0x0002a20000000800 */
[----:B------:R-:W-:Y:S01]  /*4f90*/  IMAD.MOV.U32 R127, RZ, RZ, R52 ;  /* 0x000000ffff7f7224 */ /* 0x000fe200078e0034 */
[----:B------:R-:W-:Y:S01]  /*4fa0*/  HMMA.16816.F32 R140, R4, R60, R24 ;  /* 0x0000003c048c723c */ /* 0x000fe20000001818 */
[----:B------:R-:W-:Y:S01]  /*4fb0*/  MOV R126, R92 ;  /* 0x0000005c007e7202 */ /* 0x000fe20000000f00 */
[----:B------:R-:W-:-:S04]  /*4fc0*/  IMAD.MOV.U32 R92, RZ, RZ, R175 ;  /* 0x000000ffff5c7224 */ /* 0x000fc800078e00af */
[----:B------:R-:W-:Y:S06]  /*4fd0*/  HMMA.16816.F32 R52, R4, R70, R36 ;  /* 0x000000460434723c */ /* 0x000fec0000001824 */
[----:B------:R-:W-:Y:S01]  /*4fe0*/  HMMA.16816.F32 R24, R8, R130, RZ ;  /* 0x000000820818723c */ /* 0x000fe200000018ff */
[----:B------:R-:W-:Y:S01]  /*4ff0*/  MOV R39, R210 ;  /* 0x000000d200277202 */ /* 0x000fe20000000f00 */
[----:B-1----:R-:W-:Y:S01]  /*5000*/  FFMA.FTZ R3, R169, UR20, -R2 ;  /* 0x00000014a9037c23 */ /* 0x002fe20008010802 */
[----:B------:R-:W-:-:S03]  /*5010*/  MOV R38, R106 ;  /* 0x0000006a00267202 */ /* 0x000fc60000000f00 */
[----:B------:R-:W-:Y:S01]  /*5020*/  HMMA.16816.F32 R120, R4, R68, R32 ;  /* 0x000000440478723c */ /* 0x000fe20000001820 */
[----:B------:R1:W-:Y:S01]  /*5030*/  MUFU.EX2 R209, R3 ;  /* 0x0000000300d17308 */ /* 0x0003e20000000800 */
[----:B------:R-:W-:Y:S01]  /*5040*/  IMAD.MOV.U32 R130, RZ, RZ, R96 ;  /* 0x000000ffff827224 */ /* 0x000fe200078e0060 */
[----:B------:R-:W-:-:S03]  /*5050*/  MOV R131, R97 ;  /* 0x0000006100837202 */ /* 0x000fc60000000f00 */
[----:B------:R-:W-:Y:S01]  /*5060*/  HMMA.16816.F32 R96, R4, R116, R20 ;  /* 0x000000740460723c */ /* 0x000fe20000001814 */
[----:B------:R-:W-:Y:S05]  /*5070*/  LDSM.16.MT88.4 R20, [R231+0xd000] ;  /* 0x00d00000e714783b */ /* 0x000fea0000004200 */
[----:B------:R-:W-:Y:S01]  /*5080*/  HMMA.16816.F32 R32, R8, R114, RZ ;  /* 0x000000720820723c */ /* 0x000fe200000018ff */
[----:B------:R-:W-:Y:S02]  /*5090*/  IMAD.MOV.U32 R116, RZ, RZ, R19 ;  /* 0x000000ffff747224 */ /* 0x000fe400078e0013 */
[----:B------:R-:W-:Y:S02]  /*50a0*/  IMAD.MOV.U32 R19, RZ, RZ, R204 ;  /* 0x000000ffff137224 */ /* 0x000fe400078e00cc */
[----:B------:R-:W-:-:S02]  /*50b0*/  IMAD.MOV.U32 R117, RZ, RZ, R94 ;  /* 0x000000ffff757224 */ /* 0x000fc400078e005e */
[----:B-1----:R-:W-:Y:S01]  /*50c0*/  FFMA.FTZ R3, R165, UR20, -R2 ;  /* 0x00000014a5037c23 */ /* 0x002fe20008010802 */
[----:B------:R-:W-:Y:S01]  /*50d0*/  IMAD.MOV.U32 R114, RZ, RZ, R108 ;  /* 0x000000ffff727224 */ /* 0x000fe200078e006c */
[----:B------:R-:W-:Y:S01]  /*50e0*/  HMMA.16816.F32 R8, R8, R146, RZ ;  /* 0x000000920808723c */ /* 0x000fe200000018ff */
[----:B------:R-:W-:Y:S01]  /*50f0*/  IMAD.MOV.U32 R108, RZ, RZ, R18 ;  /* 0x000000ffff6c7224 */ /* 0x000fe200078e0012 */
[----:B------:R1:W3:Y:S01]  /*5100*/  MUFU.EX2 R210, R3 ;  /* 0x0000000300d27308 */ /* 0x0002e20000000800 */
[----:B------:R-:W-:Y:S02]  /*5110*/  IMAD.MOV.U32 R18, RZ, RZ, R206 ;  /* 0x000000ffff127224 */ /* 0x000fe400078e00ce */
[----:B------:R-:W-:Y:S01]  /*5120*/  IMAD.MOV.U32 R94, RZ, RZ, R173 ;  /* 0x000000ffff5e7224 */ /* 0x000fe200078e00ad */
[----:B------:R-:W-:Y:S01]  /*5130*/  HMMA.16816.F32 R60, R4, R62, R28 ;  /* 0x0000003e043c723c */ /* 0x000fe2000000181c */
[----:B------:R-:W-:Y:S01]  /*5140*/  LDSM.16.MT88.4 R28, [R228+0xd000] ;  /* 0x00d00000e41c783b */ /* 0x000fe20000004200 */
[----:B------:R-:W-:Y:S01]  /*5150*/  IMAD.MOV.U32 R147, RZ, RZ, R93 ;  /* 0x000000ffff937224 */ /* 0x000fe200078e005d */
[----:B------:R-:W-:-:S03]  /*5160*/  MOV R93, R174 ;  /* 0x000000ae005d7202 */ /* 0x000fc60000000f00 */
[C---:B------:R-:W-:Y:S01]  /*5170*/  HMMA.16816.F32 R56, R4.reuse, R58, R24 ;  /* 0x0000003a0438723c */ /* 0x040fe20000001818 */
[----:B------:R-:W4:Y:S05]  /*5180*/  LDSM.16.MT88.4 R24, [R229+0xd000] ;  /* 0x00d00000e518783b */ /* 0x000f2a0000004200 */
[----:B------:R-:W-:Y:S01]  /*5190*/  HMMA.16816.F32 R72, R4, R74, R40 ;  /* 0x0000004a0448723c */ /* 0x000fe20000001828 */
[----:B-1----:R-:W-:-:S04]  /*51a0*/  FFMA.FTZ R3, R162, UR20, -R0 ;  /* 0x00000014a2037c23 */ /* 0x002fc80008010800 */
[----:B------:R1:W-:Y:S01]  /*51b0*/  MUFU.EX2 R170, R3 ;  /* 0x0000000300aa7308 */ /* 0x0003e20000000800 */
[C---:B------:R-:W-:Y:S06]  /*51c0*/  HMMA.16816.F32 R48, R4.reuse, R86, R48 ;  /* 0x000000560430723c */ /* 0x040fec0000001830 */
[C---:B------:R-:W-:Y:S06]  /*51d0*/  HMMA.16816.F32 R44, R4.reuse, R78, R44 ;  /* 0x0000004e042c723c */ /* 0x040fec000000182c */
[----:B------:R-:W-:Y:S01]  /*51e0*/  HMMA.16816.F32 R64, R4, R66, R32 ;  /* 0x000000420440723c */ /* 0x000fe20000001820 */
[----:B------:R-:W4:Y:S01]  /*51f0*/  LDSM.16.MT88.4 R32, [R230+0xd000] ;  /* 0x00d00000e620783b */ /* 0x000f220000004200 */
[----:B-1----:R-:W-:-:S04]  /*5200*/  FFMA.FTZ R3, R161, UR20, -R0 ;  /* 0x00000014a1037c23 */ /* 0x002fc80008010800 */
[----:B------:R-:W-:Y:S01]  /*5210*/  HMMA.16816.F32 R40, R4, R118, R8 ;  /* 0x000000760428723c */ /* 0x000fe20000001808 */
[----:B------:R1:W1:Y:S06]  /*5220*/  MUFU.EX2 R204, R3 ;  /* 0x0000000300cc7308 */ /* 0x00026c0000000800 */
[----:B--2---:R-:W-:Y:S01]  /*5230*/  F2FP.F16.F32.PACK_AB R8, R208, R207 ;  /* 0x000000cfd008723e */ /* 0x004fe200000000ff */
[----:B------:R-:W-:Y:S01]  /*5240*/  IMAD.MOV.U32 R119, RZ, RZ, R145 ;  /* 0x000000ffff777224 */ /* 0x000fe200078e0091 */
[----:B---3--:R-:W-:Y:S01]  /*5250*/  F2FP.F16.F32.PACK_AB R10, R210, R209 ;  /* 0x000000d1d20a723e */ /* 0x008fe200000000ff */
[----:B------:R-:W-:Y:S01]  /*5260*/  IMAD.MOV.U32 R145, RZ, RZ, R101 ;  /* 0x000000ffff917224 */ /* 0x000fe200078e0065 */
[----:B------:R-:W-:-:S02]  /*5270*/  MOV R118, R144 ;  /* 0x0000009000767202 */ /* 0x000fc40000000f00 */
[----:B------:R-:W-:Y:S01]  /*5280*/  MOV R144, R100 ;  /* 0x0000006400907202 */ /* 0x000fe20000000f00 */
[----:B-1----:R-:W-:Y:S01]  /*5290*/  FFMA.FTZ R3, R160, UR20, -R0 ;  /* 0x00000014a0037c23 */ /* 0x002fe20008010800 */
[----:B------:R-:W-:Y:S01]  /*52a0*/  IMAD.MOV.U32 R160, RZ, RZ, R114 ;  /* 0x000000ffffa07224 */ /* 0x000fe200078e0072 */
[----:B------:R-:W-:Y:S02]  /*52b0*/  MOV R114, R135 ;  /* 0x0000008700727202 */ /* 0x000fe40000000f00 */
[----:B------:R1:W-:Y:S01]  /*52c0*/  MUFU.EX2 R205, R3 ;  /* 0x0000000300cd7308 */ /* 0x0003e20000000800 */
[----:B------:R-:W-:Y:S02]  /*52d0*/  MOV R135, R166 ;  /* 0x000000a600877202 */ /* 0x000fe40000000f00 */
[----:B------:R2:W5:Y:S01]  /*52e0*/  LDL.LU R166, [R1+0x104] ;  /* 0x0001040001a67983 */ /* 0x0005620000300800 */
[----:B------:R-:W-:Y:S01]  /*52f0*/  F2FP.F16.F32.PACK_AB R9, R204, R170 ;  /* 0x000000aacc09723e */ /* 0x000fe200000000ff */
[----:B-1----:R-:W-:Y:S01]  /*5300*/  FFMA.FTZ R3, R95, UR20, -R0 ;  /* 0x000000145f037c23 */ /* 0x002fe20008010800 */
[----:B------:R-:W-:-:S03]  /*5310*/  IMAD.MOV.U32 R95, RZ, RZ, R172 ;  /* 0x000000ffff5f7224 */ /* 0x000fc600078e00ac */
[----:B------:R1:W3:Y:S02]  /*5320*/  MUFU.EX2 R206, R3 ;  /* 0x0000000300ce7308 */ /* 0x0002e40000000800 */
[----:B-1----:R-:W-:Y:S01]  /*5330*/  FFMA.FTZ R3, R190, UR20, -R13 ;  /* 0x00000014be037c23 */ /* 0x002fe2000801080d */
[----:B---3--:R-:W-:Y:S02]  /*5340*/  F2FP.F16.F32.PACK_AB R11, R206, R205 ;  /* 0x000000cdce0b723e */ /* 0x008fe400000000ff */
[----:B------:R-:W-:-:S03]  /*5350*/  MOV R190, R39 ;  /* 0x0000002700be7202 */ /* 0x000fc60000000f00 */
[----:B------:R1:W-:Y:S01]  /*5360*/  MUFU.EX2 R36, R3 ;  /* 0x0000000300247308 */ /* 0x0003e20000000800 */
[----:B------:R-:W-:Y:S01]  /*5370*/  IMAD.MOV.U32 R39, RZ, RZ, R107 ;  /* 0x000000ffff277224 */ /* 0x000fe200078e006b */
[C---:B----4-:R-:W-:Y:S06]  /*5380*/  HMMA.16816.F32 R68, R8.reuse, R24, R80 ;  /* 0x000000180844723c */ /* 0x050fec0000001850 */
[C---:B------:R-:W-:Y:S06]  /*5390*/  HMMA.16816.F32 R176, R8.reuse, R28, R176 ;  /* 0x0000001c08b0723c */ /* 0x040fec00000018b0 */
[----:B------:R-:W-:Y:S01]  /*53a0*/  HMMA.16816.F32 R48, R8, R30, R48 ;  /* 0x0000001e0830723c */ /* 0x000fe20000001830 */
[----:B-1----:R-:W-:Y:S01]  /*53b0*/  FFMA.FTZ R3, R188, UR20, -R13 ;  /* 0x00000014bc037c23 */ /* 0x002fe2000801080d */
[----:B------:R-:W-:-:S02]  /*53c0*/  IMAD.MOV.U32 R188, RZ, RZ, R116 ;  /* 0x000000ffffbc7224 */ /* 0x000fc400078e0074 */
[----:B------:R-:W-:Y:S01]  /*53d0*/  IMAD.MOV.U32 R116, RZ, RZ, R102 ;  /* 0x000000ffff747224 */ /* 0x000fe200078e0066 */
[----:B------:R1:W3:Y:S01]  /*53e0*/  MUFU.EX2 R162, R3 ;  /* 0x0000000300a27308 */ /* 0x0002e20000000800 */
[C---:B------:R-:W-:Y:S06]  /*53f0*/  HMMA.16816.F32 R44, R8.reuse, R26, R44 ;  /* 0x0000001a082c723c */ /* 0x040fec000000182c */
[----:B------:R-:W-:Y:S01]  /*5400*/  HMMA.16816.F32 R88, R8, R20, R88 ;  /* 0x000000140858723c */ /* 0x000fe20000001858 */
[----:B-1----:R-:W-:Y:S01]  /*5410*/  FFMA.FTZ R3, R187, UR20, -R13 ;  /* 0x00000014bb037c23 */ /* 0x002fe2000801080d */
[----:B---3--:R-:W-:-:S03]  /*5420*/  F2FP.F16.F32.PACK_AB R4, R162, R36 ;  /* 0x00000024a204723e */ /* 0x008fc600000000ff */
[----:B------:R1:W-:Y:S02]  /*5430*/  MUFU.EX2 R146, R3 ;  /* 0x0000000300927308 */ /* 0x0003e40000000800 */
[----:B-1----:R-:W-:Y:S01]  /*5440*/  FFMA.FTZ R3, R189, UR20, -R13 ;  /* 0x00000014bd037c23 */ /* 0x002fe2000801080d */
[----:B------:R-:W-:Y:S02]  /*5450*/  IMAD.MOV.U32 R189, RZ, RZ, R131 ;  /* 0x000000ffffbd7224 */ /* 0x000fe400078e0083 */
[----:B------:R-:W-:-:S03]  /*5460*/  IMAD.MOV.U32 R81, RZ, RZ, R119 ;  /* 0x000000ffff517224 */ /* 0x000fc600078e0077 */
[----:B------:R1:W3:Y:S01]  /*5470*/  MUFU.EX2 R115, R3 ;  /* 0x0000000300737308 */ /* 0x0002e20000000800 */
[----:B------:R-:W-:Y:S02]  /*5480*/  IMAD.MOV.U32 R83, RZ, RZ, R38 ;  /* 0x000000ffff537224 */ /* 0x000fe400078e0026 */
[----:B------:R-:W-:Y:S02]  /*5490*/  IMAD.MOV.U32 R131, RZ, RZ, R105 ;  /* 0x000000ffff837224 */ /* 0x000fe400078e0069 */
[----:B-1----:R-:W-:Y:S01]  /*54a0*/  FFMA.FTZ R3, R192, UR20, -R12 ;  /* 0x00000014c0037c23 */ /* 0x002fe2000801080c */
[----:B---3--:R-:W-:Y:S01]  /*54b0*/  F2FP.F16.F32.PACK_AB R6, R115, R146 ;  /* 0x000000927306723e */ /* 0x008fe200000000ff */
[----:B------:R-:W-:Y:S01]  /*54c0*/  IMAD.MOV.U32 R192, RZ, RZ, R130 ;  /* 0x000000ffffc07224 */ /* 0x000fe200078e0082 */
[----:B------:R-:W-:Y:S01]  /*54d0*/  MOV R38, R39 ;  /* 0x0000002700267202 */ /* 0x000fe20000000f00 */
[----:B------:R1:W-:Y:S01]  /*54e0*/  MUFU.EX2 R37, R3 ;  /* 0x0000000300257308 */ /* 0x0003e20000000800 */
[----:B------:R-:W-:Y:S01]  /*54f0*/  MOV R130, R104 ;  /* 0x0000006800827202 */ /* 0x000fe20000000f00 */
[----:B-1----:R-:W-:Y:S01]  /*5500*/  FFMA.FTZ R3, R191, UR20, -R12 ;  /* 0x00000014bf037c23 */ /* 0x002fe2000801080c */
[----:B------:R-:W-:Y:S01]  /*5510*/  MOV R191, R147 ;  /* 0x0000009300bf7202 */ /* 0x000fe20000000f00 */
[----:B------:R-:W-:-:S04]  /*5520*/  IMAD.MOV.U32 R147, RZ, RZ, R129 ;  /* 0x000000ffff937224 */ /* 0x000fc800078e0081 */
[----:B------:R1:W3:Y:S01]  /*5530*/  MUFU.EX2 R161, R3 ;  /* 0x0000000300a17308 */ /* 0x0002e20000000800 */
[----:B------:R-:W-:Y:S02]  /*5540*/  IMAD.MOV.U32 R129, RZ, RZ, R134 ;  /* 0x000000ffff817224 */ /* 0x000fe400078e0086 */
[----:B-1----:R-:W-:Y:S01]  /*5550*/  FFMA.FTZ R3, R186, UR20, -R12 ;  /* 0x00000014ba037c23 */ /* 0x002fe2000801080c */
[----:B---3--:R-:W-:-:S04]  /*5560*/  F2FP.F16.F32.PACK_AB R5, R161, R37 ;  /* 0x00000025a105723e */ /* 0x008fc800000000ff */
[----:B------:R1:W-:Y:S02]  /*5570*/  MUFU.EX2 R165, R3 ;  /* 0x0000000300a57308 */ /* 0x0003e40000000800 */
[----:B-1----:R-:W-:-:S06]  /*5580*/  FFMA.FTZ R3, R185, UR20, -R12 ;  /* 0x00000014b9037c23 */ /* 0x002fcc000801080c */
[----:B------:R-:W1:Y:S01]  /*5590*/  MUFU.EX2 R169, R3 ;  /* 0x0000000300a97308 */ /* 0x000e620000000800 */
[----:B------:R-:W-:Y:S02]  /*55a0*/  IMAD.MOV.U32 R134, RZ, RZ, R194 ;  /* 0x000000ffff867224 */ /* 0x000fe400078e00c2 */
[----:B------:R-:W3:Y:S01]  /*55b0*/  LDL.LU R194, [R1+0x100] ;  /* 0x0001000001c27983 */ /* 0x000ee20000300800 */
[----:B-1----:R-:W-:Y:S01]  /*55c0*/  F2FP.F16.F32.PACK_AB R7, R169, R165 ;  /* 0x000000a5a907723e */ /* 0x002fe200000000ff */
[----:B------:R-:W-:Y:S01]  /*55d0*/  IMAD.MOV.U32 R3, RZ, RZ, R117 ;  /* 0x000000ffff037224 */ /* 0x000fe200078e0075 */
[----:B------:R-:W-:-:S05]  /*55e0*/  MOV R117, R103 ;  /* 0x0000006700757202 */ /* 0x000fca0000000f00 */
[----:B------:R-:W-:Y:S01]  /*55f0*/  HMMA.16816.F32 R184, R4, R30, R136 ;  /* 0x0000001e04b8723c */ /* 0x000fe20000001888 */
[----:B------:R-:W-:Y:S02]  /*5600*/  IMAD.MOV.U32 R119, RZ, RZ, R129 ;  /* 0x000000ffff777224 */ /* 0x000fe400078e0081 */
[----:B------:R-:W-:-:S03]  /*5610*/  IMAD.MOV.U32 R39, RZ, RZ, R116 ;  /* 0x000000ffff277224 */ /* 0x000fc600078e0074 */
[C---:B------:R-:W-:Y:S01]  /*5620*/  HMMA.16816.F32 R172, R4.reuse, R28, R200 ;  /* 0x0000001c04ac723c */ /* 0x040fe200000018c8 */
[----:B------:R-:W-:Y:S01]  /*5630*/  IMAD.MOV.U32 R137, RZ, RZ, R191 ;  /* 0x000000ffff897224 */ /* 0x000fe200078e00bf */
[----:B------:R-:W-:Y:S01]  /*5640*/  MOV R191, R234 ;  /* 0x000000ea00bf7202 */ /* 0x000fe20000000f00 */
[----:B------:R-:W-:Y:S01]  /*5650*/  IMAD.MOV.U32 R139, RZ, RZ, R189 ;  /* 0x000000ffff8b7224 */ /* 0x000fe200078e00bd */
[----:B------:R-:W4:Y:S01]  /*5660*/  LDL.LU R234, [R1+0xfc] ;  /* 0x0000fc0001ea7983 */ /* 0x000f220000300800 */
[----:B------:R-:W-:Y:S01]  /*5670*/  MOV R138, R192 ;  /* 0x000000c0008a7202 */ /* 0x000fe20000000f00 */
[----:B------:R-:W-:Y:S01]  /*5680*/  IMAD.MOV.U32 R192, RZ, RZ, R17 ;  /* 0x000000ffffc07224 */ /* 0x000fe200078e0011 */
[----:B------:R-:W-:Y:S01]  /*5690*/  MOV R129, R113 ;  /* 0x0000007100817202 */ /* 0x000fe20000000f00 */
[----:B------:R2:W5:Y:S01]  /*56a0*/  LDL.LU R17, [R1+0xf8] ;  /* 0x0000f80001117983 */ /* 0x0005620000300800 */
[----:B------:R-:W-:Y:S01]  /*56b0*/  MOV R189, R193 ;  /* 0x000000c100bd7202 */ /* 0x000fe20000000f00 */
[----:B------:R-:W-:Y:S01]  /*56c0*/  IMAD.MOV.U32 R113, RZ, RZ, R238 ;  /* 0x000000ffff717224 */ /* 0x000fe200078e00ee */
[----:B------:R-:W-:Y:S01]  /*56d0*/  HMMA.16816.F32 R76, R4, R24, R220 ;  /* 0x00000018044c723c */ /* 0x000fe200000018dc */
[----:B------:R-:W2:Y:S01]  /*56e0*/  LDL.LU R193, [R1+0xf4] ;  /* 0x0000f40001c17983 */ /* 0x000ea20000300800 */
[----:B------:R-:W-:Y:S01]  /*56f0*/  IMAD.MOV.U32 R201, RZ, RZ, R147 ;  /* 0x000000ffffc97224 */ /* 0x000fe200078e0093 */
[----:B------:R-:W-:-:S02]  /*5700*/  MOV R200, R117 ;  /* 0x0000007500c87202 */ /* 0x000fc40000000f00 */
[----:B------:R-:W2:Y:S01]  /*5710*/  LDL.LU R238, [R1+0xf0] ;  /* 0x0000f00001ee7983 */ /* 0x000ea20000300800 */
[----:B------:R-:W-:Y:S01]  /*5720*/  MOV R116, R144 ;  /* 0x0000009000747202 */ /* 0x000fe20000000f00 */
[----:B------:R-:W-:Y:S01]  /*5730*/  IMAD.MOV.U32 R117, RZ, RZ, R145 ;  /* 0x000000ffff757224 */ /* 0x000fe200078e0091 */
[----:B------:R-:W-:Y:S01]  /*5740*/  MOV R136, R3 ;  /* 0x0000000300887202 */ /* 0x000fe20000000f00 */
[----:B------:R-:W2:Y:S01]  /*5750*/  LDL.LU R147, [R1+0x44] ;  /* 0x0000440001937983 */ /* 0x000ea20000300800 */
[----:B------:R-:W-:Y:S01]  /*5760*/  IMAD.MOV.U32 R3, RZ, RZ, R19 ;  /* 0x000000ffff037224 */ /* 0x000fe200078e0013 */
[C---:B------:R-:W-:Y:S02]  /*5770*/  HMMA.16816.F32 R84, R4.reuse, R26, R148 ;  /* 0x0000001a0454723c */ /* 0x040fe40000001894 */
[----:B------:R-:W2:Y:S04]  /*5780*/  LDL.LU R144, [R1+0x2c] ;  /* 0x00002c0001907983 */ /* 0x000ea80000300800 */
[----:B------:R-:W2:Y:S01]  /*5790*/  LDL.LU R145, [R1+0x28] ;  /* 0x0000280001917983 */ /* 0x000ea20000300800 */
[C---:B------:R-:W-:Y:S03]  /*57a0*/  HMMA.16816.F32 R92, R4.reuse, R20, R92 ;  /* 0x00000014045c723c */ /* 0x040fe6000000185c */
[----:B------:R-:W2:Y:S04]  /*57b0*/  LDL.LU R19, [R1+0x24] ;  /* 0x0000240001137983 */ /* 0x000ea80000300800 */
[----:B------:R-:W1:Y:S04]  /*57c0*/  LDSM.16.MT88.4 R24, [R228+0xf000] ;  /* 0x00f00000e418783b */ /* 0x000e680000004200 */
[----:B------:R-:W1:Y:S01]  /*57d0*/  LDSM.16.MT88.4 R28, [R231+0xf000] ;  /* 0x00f00000e71c783b */ /* 0x000e620000004200 */
[-C--:B------:R-:W-:Y:S06]  /*57e0*/  HMMA.16816.F32 R104, R4, R22.reuse, R156 ;  /* 0x000000160468723c */ /* 0x080fec000000189c */
[----:B------:R-:W-:Y:S01]  /*57f0*/  HMMA.16816.F32 R100, R8, R22, R72 ;  /* 0x000000160864723c */ /* 0x000fe20000001848 */
[----:B------:R-:W1:Y:S01]  /*5800*/  LDSM.16.MT88.4 R20, [R229+0xf000] ;  /* 0x00f00000e514783b */ /* 0x000e620000004200 */
[----:B------:R-:W-:Y:S01]  /*5810*/  MOV R80, R118 ;  /* 0x0000007600507202 */ /* 0x000fe20000000f00 */
[----:B------:R-:W-:Y:S01]  /*5820*/  IMAD.MOV.U32 R203, RZ, RZ, R131 ;  /* 0x000000ffffcb7224 */ /* 0x000fe200078e0083 */
[----:B------:R-:W-:-:S02]  /*5830*/  MOV R82, R160 ;  /* 0x000000a000527202 */ /* 0x000fc40000000f00 */
[----:B------:R-:W-:Y:S01]  /*5840*/  MOV R202, R130 ;  /* 0x0000008200ca7202 */ /* 0x000fe20000000f00 */
[----:B------:R-:W-:Y:S01]  /*5850*/  HMMA.16816.F32 R220, R8, R32, R120 ;  /* 0x0000002008dc723c */ /* 0x000fe20000001878 */
[----:B------:R-:W-:-:S05]  /*5860*/  MOV R156, R3 ;  /* 0x00000003009c7202 */ /* 0x000fca0000000f00 */
[C---:B-1----:R-:W-:Y:S06]  /*5870*/  HMMA.16816.F32 R120, R4.reuse, R24, R80 ;  /* 0x000000180478723c */ /* 0x042fec0000001850 */
[----:B------:R-:W-:Y:S01]  /*5880*/  HMMA.16816.F32 R148, R4, R28, R200 ;  /* 0x0000001c0494723c */ /* 0x000fe200000018c8 */
[----:B------:R-:W-:Y:S01]  /*5890*/  MOV R82, R38 ;  /* 0x0000002600527202 */ /* 0x000fe20000000f00 */
[----:B------:R-:W-:-:S05]  /*58a0*/  IMAD.MOV.U32 R81, RZ, RZ, R39 ;  /* 0x000000ffff517224 */ /* 0x000fca00078e0027 */
[----:B------:R-:W-:Y:S01]  /*58b0*/  MOV R201, R36 ;  /* 0x0000002400c97202 */ /* 0x000fe20000000f00 */
[----:B------:R-:W-:Y:S02]  /*58c0*/  IMAD.MOV.U32 R200, RZ, RZ, R37 ;  /* 0x000000ffffc87224 */ /* 0x000fe400078e0025 */
[----:B------:R-:W1:Y:S01]  /*58d0*/  LDSM.16.MT88.4 R36, [R230+0xf000] ;  /* 0x00f00000e624783b */ /* 0x000e620000004200 */
[----:B------:R-:W-:Y:S01]  /*58e0*/  HMMA.16816.F32 R108, R4, R32, R108 ;  /* 0x00000020046c723c */ /* 0x000fe2000000186c */
[----:B------:R-:W-:Y:S01]  /*58f0*/  IMAD.MOV.U32 R75, RZ, RZ, R126 ;  /* 0x000000ffff4b7224 */ /* 0x000fe200078e007e */
[----:B------:R-:W-:Y:S02]  /*5900*/  MOV R74, R127 ;  /* 0x0000007f004a7202 */ /* 0x000fe40000000f00 */
[----:B------:R-:W-:-:S03]  /*5910*/  MOV R83, R125 ;  /* 0x0000007d00537202 */ /* 0x000fc60000000f00 */
[----:B------:R-:W-:Y:S02]  /*5920*/  IMAD.MOV.U32 R33, RZ, RZ, R124 ;  /* 0x000000ffff217224 */ /* 0x000fe400078e007c */
[----:B------:R-:W-:Y:S01]  /*5930*/  HMMA.16816.F32 R124, R4, R26, R248 ;  /* 0x0000001a047c723c */ /* 0x000fe200000018f8 */
[----:B------:R-:W-:Y:S01]  /*5940*/  IMAD.MOV.U32 R157, RZ, RZ, R191 ;  /* 0x000000ffff9d7224 */ /* 0x000fe200078e00bf */
[----:B------:R-:W-:Y:S01]  /*5950*/  MOV R203, R188 ;  /* 0x000000bc00cb7202 */ /* 0x000fe20000000f00 */
[----:B------:R-:W-:Y:S02]  /*5960*/  IMAD.MOV.U32 R159, RZ, RZ, R189 ;  /* 0x000000ffff9f7224 */ /* 0x000fe400078e00bd */
[----:B------:R-:W-:Y:S01]  /*5970*/  IMAD.MOV.U32 R202, RZ, RZ, R190 ;  /* 0x000000ffffca7224 */ /* 0x000fe200078e00be */
[-C--:B------:R-:W-:Y:S06]  /*5980*/  HMMA.16816.F32 R60, R8, R22.reuse, R60 ;  /* 0x00000016083c723c */ /* 0x080fec000000183c */
[----:B------:R-:W-:Y:S06]  /*5990*/  HMMA.16816.F32 R188, R4, R22, R216 ;  /* 0x0000001604bc723c */ /* 0x000fec00000018d8 */
[C---:B------:R-:W-:Y:S06]  /*59a0*/  HMMA.16816.F32 R216, R8.reuse, R34, R52 ;  /* 0x0000002208d8723c */ /* 0x040fec0000001834 */
[----:B------:R-:W-:Y:S01]  /*59b0*/  HMMA.16816.F32 R52, R8, R24, R152 ;  /* 0x000000180834723c */ /* 0x000fe20000001898 */
[----:B------:R-:W-:Y:S01]  /*59c0*/  MOV R80, R146 ;  /* 0x0000009200507202 */ /* 0x000fe20000000f00 */
[----:B------:R-:W-:Y:S01]  /*59d0*/  IMAD.MOV.U32 R73, RZ, RZ, R115 ;  /* 0x000000ffff497224 */ /* 0x000fe200078e0073 */
[----:B------:R-:W-:-:S02]  /*59e0*/  MOV R72, R128 ;  /* 0x0000008000487202 */ /* 0x000fc40000000f00 */
[----:B------:R-:W-:Y:S02]  /*59f0*/  MOV R118, R114 ;  /* 0x0000007200767202 */ /* 0x000fe40000000f00 */
[----:B------:R-:W-:Y:S01]  /*5a00*/  MOV R158, R192 ;  /* 0x000000c0009e7202 */ /* 0x000fe20000000f00 */
[----:B------:R-:W-:Y:S01]  /*5a10*/  IMAD.MOV.U32 R251, RZ, RZ, R33 ;  /* 0x000000fffffb7224 */ /* 0x000fe200078e0021 */
[----:B------:R-:W-:Y:S01]  /*5a20*/  MOV R128, R195 ;  /* 0x000000c300807202 */ /* 0x000fe20000000f00 */
[----:B------:R-:W-:Y:S01]  /*5a30*/  HMMA.16816.F32 R136, R4, R20, R136 ;  /* 0x000000140488723c */ /* 0x000fe20000001888 */
[----:B------:R-:W-:-:S05]  /*5a40*/  MOV R250, R83 ;  /* 0x0000005300fa7202 */ /* 0x000fca0000000f00 */
[----:B------:R-:W-:Y:S01]  /*5a50*/  HMMA.16816.F32 R64, R8, R26, R64 ;  /* 0x0000001a0840723c */ /* 0x000fe20000001840 */
[----:B------:R-:W-:Y:S01]  /*5a60*/  IMAD.MOV.U32 R160, RZ, RZ, R235 ;  /* 0x000000ffffa07224 */ /* 0x000fe200078e00eb */
[----:B------:R-:W-:Y:S01]  /*5a70*/  MOV R130, R236 ;  /* 0x000000ec00827202 */ /* 0x000fe20000000f00 */
[----:B------:R-:W-:Y:S01]  /*5a80*/  IMAD.MOV.U32 R131, RZ, RZ, R237 ;  /* 0x000000ffff837224 */ /* 0x000fe200078e00ed */
[----:B------:R-:W-:Y:S02]  /*5a90*/  LDSM.16.MT88.4 R152, [R231+0xf800] ;  /* 0x00f80000e798783b */ /* 0x000fe40000004200 */
[----:B------:R-:W-:Y:S06]  /*5aa0*/  HMMA.16816.F32 R116, R4, R34, R116 ;  /* 0x000000220474723c */ /* 0x000fec0000001874 */
[C---:B------:R-:W-:Y:S01]  /*5ab0*/  HMMA.16816.F32 R32, R8.reuse, R20, R140 ;  /* 0x000000140820723c */ /* 0x040fe2000000188c */
[----:B------:R-:W-:Y:S01]  /*5ac0*/  MOV R114, R246 ;  /* 0x000000f600727202 */ /* 0x000fe20000000f00 */
[----:B------:R-:W-:Y:S04]  /*5ad0*/  LDSM.16.MT88.4 R140, [R229+0xf800] ;  /* 0x00f80000e58c783b */ /* 0x000fe80000004200 */
[----:B------:R-:W-:Y:S01]  /*5ae0*/  HMMA.16816.F32 R56, R8, R30, R56 ;  /* 0x0000001e0838723c */ /* 0x000fe20000001838 */
[----:B------:R2:W5:Y:S04]  /*5af0*/  LDL.LU R246, [R1+0xec] ;  /* 0x0000ec0001f67983 */ /* 0x0005680000300800 */
[----:B------:R2:W5:Y:S01]  /*5b00*/  LDL.LU R237, [R1+0xe8] ;  /* 0x0000e80001ed7983 */ /* 0x0005620000300800 */
[----:B-1----:R-:W-:Y:S03]  /*5b10*/  HMMA.16816.F32 R156, R4, R36, R156 ;  /* 0x00000024049c723c */ /* 0x002fe6000000189c */
[----:B------:R1:W5:Y:S03]  /*5b20*/  LDL.LU R236, [R1+0xe4] ;  /* 0x0000e40001ec7983 */ /* 0x0003660000300800 */
[----:B------:R-:W-:Y:S01]  /*5b30*/  HMMA.16816.F32 R40, R8, R38, R40 ;  /* 0x000000260828723c */ /* 0x000fe20000001828 */
[----:B------:R1:W5:Y:S01]  /*5b40*/  LDL.LU R235, [R1+0xe0] ;  /* 0x0000e00001eb7983 */ /* 0x0003620000300800 */
[----:B---3--:R-:W-:-:S02]  /*5b50*/  IMAD.MOV.U32 R146, RZ, RZ, R194 ;  /* 0x000000ffff927224 */ /* 0x008fc400078e00c2 */
[----:B----4-:R-:W-:Y:S01]  /*5b60*/  IMAD.MOV.U32 R3, RZ, RZ, R234 ;  /* 0x000000ffff037224 */ /* 0x010fe200078e00ea */
[----:B--2---:R-:W-:-:S03]  /*5b70*/  MOV R115, R193 ;  /* 0x000000c100737202 */ /* 0x004fc60000000f00 */
[----:B------:R-:W-:Y:S02]  /*5b80*/  IMAD.MOV.U32 R249, RZ, RZ, R3 ;  /* 0x000000fffff97224 */ /* 0x000fe400078e0003 */
[--C-:B------:R-:W-:Y:S01]  /*5b90*/  FFMA.FTZ R3, R227, UR20, -R2.reuse ;  /* 0x00000014e3037c23 */ /* 0x100fe20008010802 */
[----:B------:R-:W-:Y:S01]  /*5ba0*/  MOV R83, R146 ;  /* 0x0000009200537202 */ /* 0x000fe20000000f00 */
[----:B------:R1:W5:Y:S02]  /*5bb0*/  LDL.LU R234, [R1+0xdc] ;  /* 0x0000dc0001ea7983 */ /* 0x0003640000300800 */
[----:B------:R2:W-:Y:S01]  /*5bc0*/  MUFU.EX2 R23, R3 ;  /* 0x0000000300177308 */ /* 0x0005e20000000800 */
[----:B------:R-:W-:Y:S01]  /*5bd0*/  HMMA.16816.F32 R192, R4, R30, R212 ;  /* 0x0000001e04c0723c */ /* 0x000fe200000018d4 */
[----:B--2---:R-:W-:-:S06]  /*5be0*/  FFMA.FTZ R3, R226, UR20, -R2 ;  /* 0x00000014e2037c23 */ /* 0x004fcc0008010802 */
[----:B------:R2:W3:Y:S01]  /*5bf0*/  MUFU.EX2 R24, R3 ;  /* 0x0000000300187308 */ /* 0x0004e20000000800 */
[----:B------:R-:W-:Y:S07]  /*5c00*/  HMMA.16816.F32 R212, R4, R38, R240 ;  /* 0x0000002604d4723c */ /* 0x000fee00000018f0 */
[----:B------:R-:W-:Y:S01]  /*5c10*/  MOV R243, R19 ;  /* 0x0000001300f37202 */ /* 0x000fe20000000f00 */
[--C-:B--2---:R-:W-:Y:S01]  /*5c20*/  FFMA.FTZ R3, R225, UR20, -R2.reuse ;  /* 0x00000014e1037c23 */ /* 0x104fe20008010802 */
[----:B------:R-:W-:-:S04]  /*5c30*/  FFMA.FTZ R2, R181, UR20, -R2 ;  /* 0x00000014b5027c23 */ /* 0x000fc80008010802 */
[----:B------:R2:W-:Y:S01]  /*5c40*/  MUFU.EX2 R25, R2 ;  /* 0x0000000200197308 */ /* 0x0005e20000000800 */
[----:B------:R-:W-:Y:S01]  /*5c50*/  IMAD.MOV.U32 R240, RZ, RZ, R147 ;  /* 0x000000fffff07224 */ /* 0x000fe200078e0093 */
[----:B------:R-:W-:Y:S01]  /*5c60*/  MOV R241, R144 ;  /* 0x0000009000f17202 */ /* 0x000fe20000000f00 */
[----:B------:R-:W-:Y:S02]  /*5c70*/  IMAD.MOV.U32 R242, RZ, RZ, R145 ;  /* 0x000000fffff27224 */ /* 0x000fe400078e0091 */
[----:B--2---:R-:W-:-:S04]  /*5c80*/  FFMA.FTZ R2, R182, UR20, -R0 ;  /* 0x00000014b6027c23 */ /* 0x004fc80008010800 */
[----:B------:R2:W-:Y:S01]  /*5c90*/  MUFU.EX2 R19, R2 ;  /* 0x0000000200137308 */ /* 0x0005e20000000800 */
[----:B------:R-:W-:Y:S02]  /*5ca0*/  IMAD.MOV.U32 R248, RZ, RZ, R115 ;  /* 0x000000fffff87224 */ /* 0x000fe400078e0073 */
[----:B--2---:R-:W-:-:S05]  /*5cb0*/  FFMA.FTZ R2, R183, UR20, -R0 ;  /* 0x00000014b7027c23 */ /* 0x004fca0008010800 */
[----:B------:R2:W4:Y:S02]  /*5cc0*/  MUFU.EX2 R21, R2 ;  /* 0x0000000200157308 */ /* 0x0005240000000800 */
[--C-:B--2---:R-:W-:Y:S01]  /*5cd0*/  FFMA.FTZ R2, R180, UR20, -R0.reuse ;  /* 0x00000014b4027c23 */ /* 0x104fe20008010800 */
[----:B------:R-:W-:Y:S01]  /*5ce0*/  FFMA.FTZ R0, R163, UR20, -R0 ;  /* 0x00000014a3007c23 */ /* 0x000fe20008010800 */
[----:B------:R-:W-:Y:S01]  /*5cf0*/  HMMA.16816.F32 R144, R8, R28, R196 ;  /* 0x0000001c0890723c */ /* 0x000fe200000018c4 */
[----:B------:R-:W2:Y:S03]  /*5d00*/  LDSM.16.MT88.4 R180, [R228+0xd800] ;  /* 0x00d80000e4b4783b */ /* 0x000ea60000004200 */
[----:B------:R1:W-:Y:S02]  /*5d10*/  MUFU.EX2 R20, R0 ;  /* 0x0000000000147308 */ /* 0x0003e40000000800 */
        /* <DEDUP_REMOVED lines=35> */
[----:B-1----:R-:W-:Y:S01]  /*5f50*/  FFMA.FTZ R0, R240, UR20, -R13 ;  /* 0x00000014f0007c23 */ /* 0x002fe2000801080d */
        /* <DEDUP_REMOVED lines=32> */
[----:B------:R-:W-:Y:S02]  /*6160*/  IMAD.MOV.U32 R201, RZ, RZ, R202 ;  /* 0x000000ffffc97224 */ /* 0x000fe400078e00ca */
[----:B-1----:R-:W-:Y:S01]  /*6170*/  FFMA.FTZ R0, R240, UR20, -R13 ;  /* 0x00000014f0007c23 */ /* 0x002fe2000801080d */
[----:B------:R-:W-:Y:S01]  /*6180*/  MOV R202, R203 ;  /* 0x000000cb00ca7202 */ /* 0x000fe20000000f00 */
[----:B------:R-:W-:Y:S02]  /*6190*/  IMAD.MOV.U32 R203, RZ, RZ, R160 ;  /* 0x000000ffffcb7224 */ /* 0x000fe400078e00a0 */
[----:B------:R1:W-:Y:S01]  /*61a0*/  MUFU.EX2 R30, R0 ;  /* 0x00000000001e7308 */ /* 0x0003e20000000800 */
[----:B------:R-:W-:Y:S01]  /*61b0*/  MOV R160, R130 ;  /* 0x0000008200a07202 */ /* 0x000fe20000000f00 */
[----:B------:R-:W-:Y:S01]  /*61c0*/  IMAD.MOV.U32 R130, RZ, RZ, R131 ;  /* 0x000000ffff827224 */ /* 0x000fe200078e0083 */
[----:B------:R-:W-:Y:S01]  /*61d0*/  MOV R131, R114 ;  /* 0x0000007200837202 */ /* 0x000fe20000000f00 */
[----:B------:R-:W-:Y:S01]  /*61e0*/  IMAD.MOV.U32 R114, RZ, RZ, R16 ;  /* 0x000000ffff727224 */ /* 0x000fe200078e0010 */
[----:B------:R-:W-:-:S02]  /*61f0*/  MOV R115, R233 ;  /* 0x000000e900737202 */ /* 0x000fc40000000f00 */
[----:B------:R-:W-:Y:S01]  /*6200*/  MOV R7, R243 ;  /* 0x000000f300077202 */ /* 0x000fe20000000f00 */
[----:B------:R3:W-:Y:S01]  /*6210*/  MUFU.EX2 R22, R2 ;  /* 0x0000000200167308 */ /* 0x0007e20000000800 */
[----:B-1----:R-:W-:Y:S01]  /*6220*/  FFMA.FTZ R0, R241, UR20, -R12 ;  /* 0x00000014f1007c23 */ /* 0x002fe2000801080c */
[----:B------:R-:W-:Y:S01]  /*6230*/  MOV R241, R249 ;  /* 0x000000f900f17202 */ /* 0x000fe20000000f00 */
[----:B------:R-:W-:Y:S01]  /*6240*/  IMAD.MOV.U32 R249, RZ, RZ, R75 ;  /* 0x000000fffff97224 */ /* 0x000fe200078e004b */
[----:B------:R-:W-:Y:S01]  /*6250*/  HMMA.16816.F32 R196, R8, R36, R96 ;  /* 0x0000002408c4723c */ /* 0x000fe20000001860 */
        /* <DEDUP_REMOVED lines=11> */
[----:B------:R-:W-:-:S02]  /*6310*/  IMAD.MOV.U32 R129, RZ, RZ, R18 ;  /* 0x000000ffff817224 */ /* 0x000fc400078e0012 */
[----:B---3--:R-:W-:Y:S01]  /*6320*/  FFMA.FTZ R2, R83, UR20, -R12 ;  /* 0x0000001453027c23 */ /* 0x008fe2000801080c */
[----:B------:R-:W3:Y:S01]  /*6330*/  MUFU.EX2 R26, R3 ;  /* 0x00000003001a7308 */ /* 0x000ee20000000800 */
[----:B------:R-:W-:Y:S01]  /*6340*/  IMAD.MOV.U32 R240, RZ, RZ, R248 ;  /* 0x000000fffff07224 */ /* 0x000fe200078e00f8 */
[----:B------:R-:W-:Y:S02]  /*6350*/  MOV R243, R72 ;  /* 0x0000004800f37202 */ /* 0x000fe40000000f00 */
[----:B------:R-:W-:Y:S02]  /*6360*/  MOV R113, R134 ;  /* 0x0000008600717202 */ /* 0x000fe40000000f00 */
[----:B------:R-:W-:Y:S01]  /*6370*/  MOV R39, R112 ;  /* 0x0000007000277202 */ /* 0x000fe20000000f00 */
[----:B------:R-:W-:Y:S01]  /*6380*/  IMAD.MOV.U32 R37, RZ, RZ, R135 ;  /* 0x000000ffff257224 */ /* 0x000fe200078e0087 */
[----:B------:R-:W-:Y:S01]  /*6390*/  MOV R225, R130 ;  /* 0x0000008200e17202 */ /* 0x000fe20000000f00 */
[----:B-1----:R-:W-:Y:S01]  /*63a0*/  FFMA.FTZ R0, R242, UR20, -R12 ;  /* 0x00000014f2007c23 */ /* 0x002fe2000801080c */
[----:B------:R-:W-:Y:S03]  /*63b0*/  LDSM.16.MT88.4 R96, [R231+0xd800] ;  /* 0x00d80000e760783b */ /* 0x000fe60000004200 */
[----:B------:R1:W-:Y:S01]  /*63c0*/  MUFU.EX2 R18, R0 ;  /* 0x0000000000127308 */ /* 0x0003e20000000800 */
[----:B------:R-:W-:Y:S01]  /*63d0*/  IMAD.MOV.U32 R242, RZ, RZ, R250 ;  /* 0x000000fffff27224 */ /* 0x000fe200078e00fa */
[----:B------:R-:W-:Y:S01]  /*63e0*/  MOV R248, R74 ;  /* 0x0000004a00f87202 */ /* 0x000fe20000000f00 */
[----:B------:R2:W5:Y:S05]  /*63f0*/  LDL.LU R233, [R1+0xd8] ;  /* 0x0000d80001e97983 */ /* 0x00056a0000300800 */
[----:B------:R4:W-:Y:S01]  /*6400*/  MUFU.EX2 R8, R2 ;  /* 0x0000000200087308 */ /* 0x0009e20000000800 */
[----:B-1----:R-:W-:Y:S01]  /*6410*/  FFMA.FTZ R0, R7, UR20, -R12 ;  /* 0x0000001407007c23 */ /* 0x002fe2000801080c */
[----:B------:R-:W-:Y:S01]  /*6420*/  IMAD.MOV.U32 R250, RZ, RZ, R73 ;  /* 0x000000fffffa7224 */ /* 0x000fe200078e0049 */
[----:B------:R-:W-:-:S02]  /*6430*/  MOV R74, R82 ;  /* 0x00000052004a7202 */ /* 0x000fc40000000f00 */
[----:B------:R-:W-:-:S03]  /*6440*/  MOV R72, R80 ;  /* 0x0000005000487202 */ /* 0x000fc60000000f00 */
[----:B------:R-:W1:Y:S01]  /*6450*/  MUFU.EX2 R9, R0 ;  /* 0x0000000000097308 */ /* 0x000e620000000800 */
[----:B------:R-:W-:Y:S01]  /*6460*/  IMAD.MOV.U32 R73, RZ, RZ, R81 ;  /* 0x000000ffff497224 */ /* 0x000fe200078e0051 */
[----:B------:R-:W-:Y:S01]  /*6470*/  MOV R38, R240 ;  /* 0x000000f000267202 */ /* 0x000fe20000000f00 */
[----:B------:R-:W2:Y:S01]  /*6480*/  LDSM.16.MT88.4 R80, [R229+0xd800] ;  /* 0x00d80000e550783b */ /* 0x000ea20000004200 */
[----:B------:R-:W-:Y:S01]  /*6490*/  IMAD.MOV.U32 R12, RZ, RZ, R241 ;  /* 0x000000ffff0c7224 */ /* 0x000fe200078e00f1 */
[----:B------:R-:W-:Y:S01]  /*64a0*/  MOV R6, R242 ;  /* 0x000000f200067202 */ /* 0x000fe20000000f00 */
[----:B------:R-:W-:Y:S01]  /*64b0*/  IMAD.MOV.U32 R7, RZ, RZ, R243 ;  /* 0x000000ffff077224 */ /* 0x000fe200078e00f3 */
[----:B------:R-:W-:Y:S01]  /*64c0*/  MOV R240, R248 ;  /* 0x000000f800f07202 */ /* 0x000fe20000000f00 */
[----:B------:R-:W-:Y:S01]  /*64d0*/  IMAD.MOV.U32 R241, RZ, RZ, R249 ;  /* 0x000000fffff17224 */ /* 0x000fe200078e00f9 */
[----:B------:R-:W-:Y:S01]  /*64e0*/  MOV R248, R74 ;  /* 0x0000004a00f87202 */ /* 0x000fe20000000f00 */
[----:B------:R-:W-:-:S02]  /*64f0*/  IMAD.MOV.U32 R249, RZ, RZ, R75 ;  /* 0x000000fffff97224 */ /* 0x000fc400078e004b */
[----:B----4-:R-:W-:Y:S01]  /*6500*/  FADD.FTZ R2, R224, R211 ;  /* 0x000000d3e0027221 */ /* 0x010fe20000010000 */
        /* <DEDUP_REMOVED lines=14> */
[----:B------:R-:W-:-:S02]  /*65f0*/  MOV R248, R162 ;  /* 0x000000a200f87202 */ /* 0x000fc40000000f00 */
[----:B------:R-:W-:Y:S01]  /*6600*/  MOV R3, R128 ;  /* 0x0000008000037202 */ /* 0x000fe20000000f00 */
[----:B------:R-:W-:Y:S01]  /*6610*/  IMAD.MOV.U32 R11, RZ, RZ, R115 ;  /* 0x000000ffff0b7224 */ /* 0x000fe200078e0073 */
[----:B------:R-:W-:Y:S01]  /*6620*/  F2FP.F16.F32.PACK_AB R200, R24, R23 ;  /* 0x0000001718c8723e */ /* 0x000fe200000000ff */
[----:B------:R-:W-:Y:S01]  /*6630*/  IMAD.MOV.U32 R134, RZ, RZ, R171 ;  /* 0x000000ffff867224 */ /* 0x000fe200078e00ab */
[----:B------:R-:W-:Y:S01]  /*6640*/  F2FP.F16.F32.PACK_AB R201, R21, R19 ;  /* 0x0000001315c9723e */ /* 0x000fe200000000ff */
[----:B------:R4:W5:Y:S01]  /*6650*/  LDL.LU R232, [R1+0xd4] ;  /* 0x0000d40001e87983 */ /* 0x0009620000300800 */
[----:B---3--:R-:W-:Y:S02]  /*6660*/  F2FP.F16.F32.PACK_AB R202, R25, R26 ;  /* 0x0000001a19ca723e */ /* 0x008fe400000000ff */
[----:B------:R-:W-:Y:S02]  /*6670*/  F2FP.F16.F32.PACK_AB R203, R20, R22 ;  /* 0x0000001614cb723e */ /* 0x000fe400000000ff */
[----:B-1----:R-:W-:Y:S01]  /*6680*/  F2FP.F16.F32.PACK_AB R163, R9, R8 ;  /* 0x0000000809a3723e */ /* 0x002fe200000000ff */
[----:B------:R-:W-:Y:S01]  /*6690*/  IMAD.MOV.U32 R226, RZ, RZ, R75 ;  /* 0x000000ffffe27224 */ /* 0x000fe200078e004b */
[----:B------:R-:W-:Y:S01]  /*66a0*/  F2FP.F16.F32.PACK_AB R160, R28, R27 ;  /* 0x0000001b1ca0723e */ /* 0x000fe200000000ff */
[----:B------:R-:W-:Y:S01]  /*66b0*/  FADD.FTZ R0, R133, R132 ;  /* 0x0000008485007221 */ /* 0x000fe20000010000 */
[----:B------:R-:W-:-:S02]  /*66c0*/  F2FP.F16.F32.PACK_AB R161, R18, R13 ;  /* 0x0000000d12a1723e */ /* 0x000fc400000000ff */
[----:B------:R-:W-:Y:S01]  /*66d0*/  F2FP.F16.F32.PACK_AB R162, R30, R29 ;  /* 0x0000001d1ea2723e */ /* 0x000fe200000000ff */
[-C--:B--2---:R-:W-:Y:S01]  /*66e0*/  HMMA.16816.F32 R176, R200, R180.reuse, R176 ;  /* 0x000000b4c8b0723c */ /* 0x084fe200000018b0 */
[----:B------:R-:W-:Y:S01]  /*66f0*/  MOV R227, R74 ;  /* 0x0000004a00e37202 */ /* 0x000fe20000000f00 */
[----:B------:R4:W5:Y:S04]  /*6700*/  LDL.LU R171, [R1+0xd0] ;  /* 0x0000d00001ab7983 */ /* 0x0009680000300800 */
[C---:B------:R-:W-:Y:S01]  /*6710*/  HMMA.16816.F32 R172, R160.reuse, R180, R172 ;  /* 0x000000b4a0ac723c */ /* 0x040fe200000018ac */
[----:B------:R-:W-:Y:S01]  /*6720*/  MOV R36, R134 ;  /* 0x0000008600247202 */ /* 0x000fe20000000f00 */
[----:B------:R4:W5:Y:S04]  /*6730*/  LDL.LU R16, [R1+0xcc] ;  /* 0x0000cc0001107983 */ /* 0x0009680000300800 */
[-C--:B------:R-:W-:Y:S06]  /*6740*/  HMMA.16816.F32 R184, R160, R182.reuse, R184 ;  /* 0x000000b6a0b8723c */ /* 0x080fec00000018b8 */
[----:B------:R-:W-:Y:S07]  /*6750*/  HMMA.16816.F32 R180, R200, R182, R48 ;  /* 0x000000b6c8b4723c */ /* 0x000fee0000001830 */
[----:B------:R-:W-:Y:S01]  /*6760*/  IMAD.MOV.U32 R51, RZ, RZ, R6 ;  /* 0x000000ffff337224 */ /* 0x000fe200078e0006 */
[----:B------:R-:W-:-:S02]  /*6770*/  MOV R50, R7 ;  /* 0x0000000700327202 */ /* 0x000fc40000000f00 */
[----:B------:R-:W1:Y:S01]  /*6780*/  LDSM.16.MT88.4 R4, [R230+0xf800] ;  /* 0x00f80000e604783b */ /* 0x000e620000004200 */
[----:B------:R-:W-:Y:S01]  /*6790*/  IMAD.MOV.U32 R49, RZ, RZ, R240 ;  /* 0x000000ffff317224 */ /* 0x000fe200078e00f0 */
[----:B------:R-:W-:Y:S01]  /*67a0*/  MOV R240, R72 ;  /* 0x0000004800f07202 */ /* 0x000fe20000000f00 */
[----:B------:R-:W-:Y:S01]  /*67b0*/  IMAD.MOV.U32 R48, RZ, RZ, R73 ;  /* 0x000000ffff307224 */ /* 0x000fe200078e0049 */
[-C--:B------:R-:W-:Y:S06]  /*67c0*/  HMMA.16816.F32 R68, R200, R80.reuse, R68 ;  /* 0x00000050c844723c */ /* 0x080fec0000001844 */
[C---:B------:R-:W-:Y:S06]  /*67d0*/  HMMA.16816.F32 R72, R160.reuse, R80, R76 ;  /* 0x00000050a048723c */ /* 0x040fec000000184c */
[-C--:B------:R-:W-:Y:S06]  /*67e0*/  HMMA.16816.F32 R76, R160, R82.reuse, R84 ;  /* 0x00000052a04c723c */ /* 0x080fec0000001854 */
[----:B------:R-:W-:Y:S07]  /*67f0*/  HMMA.16816.F32 R80, R200, R82, R44 ;  /* 0x00000052c850723c */ /* 0x000fee000000182c */
[----:B------:R-:W-:-:S02]  /*6800*/  IMAD.MOV.U32 R45, RZ, RZ, R129 ;  /* 0x000000ffff2d7224 */ /* 0x000fc400078e0081 */
[----:B------:R-:W-:Y:S02]  /*6810*/  IMAD.MOV.U32 R46, RZ, RZ, R113 ;  /* 0x000000ffff2e7224 */ /* 0x000fe400078e0071 */
        /* <DEDUP_REMOVED lines=11> */
[-C--:B-1----:R-:W-:Y:S01]  /*68d0*/  HMMA.16816.F32 R156, R160, R4.reuse, R156 ;  /* 0x00000004a09c723c */ /* 0x082fe2000000189c */
[----:B------:R-:W-:Y:S01]  /*68e0*/  FADD.FTZ R2, R211, R2 ;  /* 0x00000002d3027221 */ /* 0x000fe20000010000 */
[----:B------:R-:W-:Y:S01]  /*68f0*/  FADD.FTZ R0, R252, R0 ;  /* 0x00000000fc007221 */ /* 0x000fe20000010000 */
[----:B------:R-:W-:Y:S01]  /*6900*/  MOV R31, R114 ;  /* 0x00000072001f7202 */ /* 0x000fe20000000f00 */
[----:B------:R-:W-:Y:S02]  /*6910*/  LDSM.16.MT88.4 R128, [R228+0xf800] ;  /* 0x00f80000e480783b */ /* 0x000fe40000004200 */
[----:B------:R-:W-:Y:S02]  /*6920*/  HMMA.16816.F32 R196, R200, R4, R196 ;  /* 0x00000004c8c4723c */ /* 0x000fe400000018c4 */
[----:B------:R-:W1:Y:S05]  /*6930*/  LDSM.16.MT88.4 R112, [R230+0xd800] ;  /* 0x00d80000e670783b */ /* 0x000e6a0000004200 */
        /* <DEDUP_REMOVED lines=50> */
[-C--:B------:R-:W-:Y:S06]  /*6c60*/  HMMA.16816.F32 R84, R200, R96.reuse, R88 ;  /* 0x00000060c854723c */ /* 0x080fec0000001858 */
[----:B------:R-:W-:Y:S01]  /*6c70*/  HMMA.16816.F32 R88, R160, R96, R92 ;  /* 0x00000060a058723c */ /* 0x000fe2000000185c */
[----:B------:R-:W-:-:S05]  /*6c80*/  UMOV UR21, UR5 ;  /* 0x0000000500157c82 */ /* 0x000fca0008000000 */
[C---:B------:R-:W-:Y:S06]  /*6c90*/  HMMA.16816.F32 R92, R160.reuse, R98, R104 ;  /* 0x00000062a05c723c */ /* 0x040fec0000001868 */
[----:B-1----:R-:W-:Y:S06]  /*6ca0*/  HMMA.16816.F32 R104, R160, R112, R108 ;  /* 0x00000070a068723c */ /* 0x002fec000000186c */
        /* <DEDUP_REMOVED lines=24> */
[----:B------:R-:W-:Y:S01]  /*6e30*/  HMMA.16816.F32 R200, R200, R6, R40 ;  /* 0x00000006c8c8723c */ /* 0x000fe20000001828 */
[----:B------:R-:W-:-:S08]  /*6e40*/  NOP ;  /* 0x0000000000007918 */ /* 0x000fd00000000000 */
[----:B----4-:R-:W-:-:S15]  /*6e50*/  @!P0 BRA `(.L_x_58) ;  /* 0x000000b400ec8947 */ /* 0x010fde0003800000 */
[----:B------:R-:W2:Y:S01]  /*6e60*/  LDL.64 R250, [R1+0x78] ;  /* 0x0000780001fa7983 */ /* 0x000ea20000100a00 */
[----:B------:R-:W-:Y:S01]  /*6e70*/  UIADD3 UR21, UR17, -0x2, URZ ;  /* 0xfffffffe11157890 */ /* 0x000fe2000fffe03f */
[----:B------:R-:W-:-:S04]  /*6e80*/  DEPBAR.LE SB0, 0x0 ;  /* 0x000080000000791a */ /* 0x000fc80000000000 */
[----:B------:R-:W-:Y:S01]  /*6e90*/  USHF.R.S32.HI UR4, URZ, 0x1f, UR21 ;  /* 0x0000001f3f047899 */ /* 0x000fe20008011415 */
[----:B------:R-:W-:Y:S01]  /*6ea0*/  IMAD.U32 R2, RZ, RZ, UR21 ;  /* 0x00000015ff027e24 */ /* 0x000fe2000f8e00ff */
[----:B------:R-:W-:Y:S01]  /*6eb0*/  UIMAD UR5, UR13, UR21, URZ ;  /* 0x000000150d0572a4 */ /* 0x000fe2000f8e023f */
[----:B------:R-:W-:Y:S01]  /*6ec0*/  ULDC.64 UR10, c[0x0][0x220] ;  /* 0x00008800000a7ab9 */ /* 0x000fe20000000a00 */
[----:B------:R-:W-:Y:S02]  /*6ed0*/  USHF.L.U32 UR23, UR6, 0x5, URZ ;  /* 0x0000000506177899 */ /* 0x000fe4000800063f */
[----:B------:R-:W-:Y:S02]  /*6ee0*/  UIMAD UR4, UR4, UR14, UR5 ;  /* 0x0000000e040472a4 */ /* 0x000fe4000f8e0205 */
[----:B------:R-:W-:Y:S02]  /*6ef0*/  USHF.L.U64.HI UR22, UR6, 0x5, UR7 ;  /* 0x0000000506167899 */ /* 0x000fe40008010207 */
[----:B------:R-:W-:Y:S01]  /*6f00*/  UISETP.NE.AND UP0, UPT, UR17, 0x2, UPT ;  /* 0x000000021100788c */ /* 0x000fe2000bf05270 */
[----:B------:R-:W-:Y:S01]  /*6f10*/  BAR.SYNC.DEFER_BLOCKING 0x0 ;  /* 0x0000000000007b1d */ /* 0x000fe20000010000 */
[----:B--2---:R-:W-:-:S04]  /*6f20*/  IMAD.WIDE.U32 R2, R2, UR14, R250 ;  /* 0x0000000e02027c25 */ /* 0x004fc8000f8e00fa */
[----:B------:R-:W-:Y:S01]  /*6f30*/  VIADD R0, R3, UR4 ;  /* 0x0000000403007c36 */ /* 0x000fe20008000000 */
[----:B------:R-:W-:Y:S01]  /*6f40*/  LEA R6, P0, R2, UR10, 0x1 ;  /* 0x0000000a02067c11 */ /* 0x000fe2000f8008ff */
[----:B------:R-:W-:-:S03]  /*6f50*/  UIADD3 UR4, UR17, -0x2, URZ ;  /* 0xfffffffe11047890 */ /* 0x000fc6000fffe03f */
[----:B------:R-:W-:Y:S02]  /*6f60*/  LEA.HI.X R7, R2, UR11, R0, 0x1, P0 ;  /* 0x0000000b02077c11 */ /* 0x000fe400080f0c00 */
[----:B------:R-:W-:-:S03]  /*6f70*/  IADD3 R4, P0, R6, UR23, RZ ;  /* 0x0000001706047c10 */ /* 0x000fc6000ff1e0ff */
[----:B------:R-:W-:Y:S01]  /*6f80*/  @!PT LDS RZ, [RZ] ;  /* 0x00000000fffff984 */ /* 0x000fe20000000800 */
[----:B------:R-:W-:Y:S01]  /*6f90*/  @!PT LDS RZ, [RZ] ;  /* 0x00000000fffff984 */ /* 0x000fe20000000800 */
[----:B------:R-:W-:Y:S01]  /*6fa0*/  @!PT LDS RZ, [RZ] ;  /* 0x00000000fffff984 */ /* 0x000fe20000000800 */
[----:B-----5:R-:W-:Y:S01]  /*6fb0*/  LDGSTS.E.BYPASS.LTC128B.128 [R246+0xc000], desc[UR18][R6.64] ;  /* 0x0c00000006f67fae */ /* 0x020fe2000b901d52 */
[----:B------:R-:W-:Y:S02]  /*6fc0*/  IADD3.X R5, R7, UR22, RZ, P0, !PT ;  /* 0x0000001607057c10 */ /* 0x000fe400087fe4ff */
[----:B------:R-:W-:Y:S01]  /*6fd0*/  IADD3 R2, P0, R4, UR23, RZ ;  /* 0x0000001704027c10 */ /* 0x000fe2000ff1e0ff */
[----:B------:R-:W-:Y:S03]  /*6fe0*/  LDGSTS.E.BYPASS.LTC128B.128 [R246+0xe000], desc[UR18][R6.64+0x80] ;  /* 0x0e00008006f67fae */ /* 0x000fe6000b901d52 */
[----:B------:R-:W-:Y:S01]  /*6ff0*/  IADD3.X R3, R5, UR22, RZ, P0, !PT ;  /* 0x0000001605037c10 */ /* 0x000fe200087fe4ff */
[----:B------:R-:W-:Y:S01]  /*7000*/  LDGSTS.E.BYPASS.LTC128B.128 [R246+0xc800], desc[UR18][R4.64] ;  /* 0x0c80000004f67fae */ /* 0x000fe2000b901d52 */
[----:B------:R-:W-:-:S03]  /*7010*/  IADD3 R8, P0, R2, UR23, RZ ;  /* 0x0000001702087c10 */ /* 0x000fc6000ff1e0ff */
[----:B------:R-:W-:Y:S01]  /*7020*/  LDGSTS.E.BYPASS.LTC128B.128 [R246+0xe800], desc[UR18][R4.64+0x80] ;  /* 0x0e80008004f67fae */ /* 0x000fe2000b901d52 */
[----:B------:R-:W-:-:S03]  /*7030*/  IADD3.X R9, R3, UR22, RZ, P0, !PT ;  /* 0x0000001603097c10 */ /* 0x000fc600087fe4ff */
[----:B------:R-:W-:Y:S04]  /*7040*/  LDGSTS.E.BYPASS.LTC128B.128 [R246+0xd000], desc[UR18][R2.64] ;  /* 0x0d00000002f67fae */ /* 0x000fe8000b901d52 */
[----:B------:R-:W-:Y:S04]  /*7050*/  LDGSTS.E.BYPASS.LTC128B.128 [R246+0xf000], desc[UR18][R2.64+0x80] ;  /* 0x0f00008002f67fae */ /* 0x000fe8000b901d52 */
[----:B------:R-:W-:Y:S04]  /*7060*/  LDGSTS.E.BYPASS.LTC128B.128 [R246+0xd800], desc[UR18][R8.64] ;  /* 0x0d80000008f67fae */ /* 0x000fe8000b901d52 */
[----:B------:R1:W-:Y:S04]  /*7070*/  LDGSTS.E.BYPASS.LTC128B.128 [R246+0xf800], desc[UR18][R8.64+0x80] ;  /* 0x0f80008008f67fae */ /* 0x0003e8000b901d52 */
[----:B------:R-:W-:Y:S04]  /*7080*/  LDSM.16.M88.4 R24, [R234] ;  /* 0x00000000ea18783b */ /* 0x000fe80000000200 */
[----:B------:R-:W2:Y:S04]  /*7090*/  LDSM.16.M88.4 R32, [R171+0x8000] ;  /* 0x00800000ab20783b */ /* 0x000ea80000000200 */
        /* <DEDUP_REMOVED lines=27> */
[----:B------:R-:W-:Y:S01]  /*7250*/  IMAD.MOV.U32 R3, RZ, RZ, R213 ;  /* 0x000000ffff037224 */ /* 0x000fe200078e00d5 */
[----:B------:R-:W-:Y:S01]  /*7260*/  MOV R2, R214 ;  /* 0x000000d600027202 */ /* 0x000fe20000000f00 */
[----:B------:R-:W-:-:S03]  /*7270*/  IMAD.MOV.U32 R0, RZ, RZ, R215 ;  /* 0x000000ffff007224 */ /* 0x000fc600078e00d7 */
[----:B------:R-:W-:Y:S06]  /*7280*/  HMMA.16816.F32 R20, R24, R52, RZ ;  /* 0x000000341814723c */ /* 0x000fec00000018ff */
[----:B------:R-:W-:Y:S06]  /*7290*/  HMMA.16816.F32 R248, R4, R44, R60 ;  /* 0x0000002c04f8723c */ /* 0x000fec000000183c */
[----:B------:R-:W-:Y:S06]  /*72a0*/  HMMA.16816.F32 R60, R24, R56, RZ ;  /* 0x00000038183c723c */ /* 0x000fec00000018ff */
[C---:B------:R-:W-:Y:S06]  /*72b0*/  HMMA.16816.F32 R204, R4.reuse, R28, R204 ;  /* 0x0000001c04cc723c */ /* 0x040fec00000018cc */
        /* <DEDUP_REMOVED lines=9> */
[C---:B------:R-:W-:Y:S01]  /*7350*/  HMMA.16816.F32 R4, R8.reuse, R36, R20 ;  /* 0x000000240804723c */ /* 0x040fe20000001814 */
[----:B------:R-:W-:Y:S05]  /*7360*/  LDSM.16.M88.4 R20, [R233+0x8800] ;  /* 0x00880000e914783b */ /* 0x000fea0000000200 */
        /* <DEDUP_REMOVED lines=17> */
[----:B------:R-:W-:Y:S06]  /*7480*/  HMMA.16816.F32 R24, R24, R50, RZ ;  /* 0x000000321818723c */ /* 0x000fec00000018ff */
[C---:B------:R-:W-:Y:S06]  /*7490*/  HMMA.16816.F32 R40, R8.reuse, R42, R56 ;  /* 0x0000002a0828723c */ /* 0x040fec0000001838 */
[C---:B------:R-:W-:Y:S06]  /*74a0*/  HMMA.16816.F32 R32, R8.reuse, R46, R32 ;  /* 0x0000002e0820723c */ /* 0x040fec0000001820 */
[C---:B------:R-:W-:Y:S01]  /*74b0*/  HMMA.16816.F32 R216, R8.reuse, R28, R4 ;  /* 0x0000001c08d8723c */ /* 0x040fe20000001804 */
[----:B------:R-:W-:Y:S05]  /*74c0*/  LDSM.16.M88.4 R4, [R237+0x2000] ;  /* 0x00200000ed04783b */ /* 0x000fea0000000200 */
[C---:B------:R-:W-:Y:S01]  /*74d0*/  HMMA.16816.F32 R28, R8.reuse, R30, R24 ;  /* 0x0000001e081c723c */ /* 0x040fe20000001818 */
[----:B------:R-:W1:Y:S05]  /*74e0*/  LDSM.16.M88.4 R24, [R233+0x8000] ;  /* 0x00800000e918783b */ /* 0x000e6a0000000200 */
[----:B------:R-:W-:Y:S01]  /*74f0*/  HMMA.16816.F32 R52, R8, R38, R52 ;  /* 0x000000260834723c */ /* 0x000fe20000001834 */
[----:B------:R-:W2:Y:S05]  /*7500*/  LDSM.16.M88.4 R8, [R237] ;  /* 0x00000000ed08783b */ /* 0x000eaa0000000200 */
[C---:B-1----:R-:W-:Y:S06]  /*7510*/  HMMA.16816.F32 R64, R4.reuse, R24, R248 ;  /* 0x000000180440723c */ /* 0x042fec00000018f8 */
[----:B------:R-:W-:Y:S01]  /*7520*/  HMMA.16816.F32 R56, R4, R26, R224 ;  /* 0x0000001a0438723c */ /* 0x000fe200000018e0 */
[----:B------:R-:W-:Y:S01]  /*7530*/  IMAD.MOV.U32 R250, RZ, RZ, R37 ;  /* 0x000000fffffa7224 */ /* 0x000fe200078e0025 */
[----:B------:R-:W-:Y:S01]  /*7540*/  MOV R248, R252 ;  /* 0x000000fc00f87202 */ /* 0x000fe20000000f00 */
[----:B------:R-:W-:-:S02]  /*7550*/  IMAD.MOV.U32 R251, RZ, RZ, R36 ;  /* 0x000000fffffb7224 */ /* 0x000fc400078e0024 */
[----:B------:R-:W-:Y:S01]  /*7560*/  IMAD.MOV.U32 R249, RZ, RZ, R247 ;  /* 0x000000fffff97224 */ /* 0x000fe200078e00f7 */
[C---:B--2---:R-:W-:Y:S01]  /*7570*/  HMMA.16816.F32 R60, R8.reuse, R24, R60 ;  /* 0x00000018083c723c */ /* 0x044fe2000000183c */
[----:B------:R-:W-:Y:S02]  /*7580*/  IMAD.MOV.U32 R226, RZ, RZ, R45 ;  /* 0x000000ffffe27224 */ /* 0x000fe400078e002d */
[----:B------:R-:W-:Y:S02]  /*7590*/  IMAD.MOV.U32 R227, RZ, RZ, R44 ;  /* 0x000000ffffe37224 */ /* 0x000fe400078e002c */
[----:B------:R-:W-:Y:S01]  /*75a0*/  IMAD.MOV.U32 R224, RZ, RZ, R170 ;  /* 0x000000ffffe07224 */ /* 0x000fe200078e00aa */
[----:B------:R-:W-:Y:S01]  /*75b0*/  HMMA.16816.F32 R48, R8, R26, R32 ;  /* 0x0000001a0830723c */ /* 0x000fe20000001820 */
[----:B------:R-:W1:Y:S01]  /*75c0*/  LDSM.16.M88.4 R24, [R233+0x9000] ;  /* 0x00900000e918783b */ /* 0x000e620000000200 */
[----:B------:R-:W-:-:S04]  /*75d0*/  IMAD.MOV.U32 R225, RZ, RZ, R169 ;  /* 0x000000ffffe17224 */ /* 0x000fc800078e00a9 */
[-C--:B------:R-:W-:Y:S06]  /*75e0*/  HMMA.16816.F32 R44, R8, R20.reuse, R204 ;  /* 0x00000014082c723c */ /* 0x080fec00000018cc */
[C---:B------:R-:W-:Y:S01]  /*75f0*/  HMMA.16816.F32 R36, R4.reuse, R20, R220 ;  /* 0x000000140424723c */ /* 0x040fe200000018dc */
[----:B------:R-:W-:Y:S01]  /*7600*/  IMAD.MOV.U32 R204, RZ, RZ, R165 ;  /* 0x000000ffffcc7224 */ /* 0x000fe200078e00a5 */
[----:B------:R-:W-:Y:S01]  /*7610*/  MOV R205, R19 ;  /* 0x0000001300cd7202 */ /* 0x000fe20000000f00 */
[----:B------:R-:W-:Y:S02]  /*7620*/  IMAD.MOV.U32 R206, RZ, RZ, R18 ;  /* 0x000000ffffce7224 */ /* 0x000fe400078e0012 */
[----:B------:R-:W-:Y:S01]  /*7630*/  IMAD.MOV.U32 R207, RZ, RZ, R13 ;  /* 0x000000ffffcf7224 */ /* 0x000fe200078e000d */
[----:B------:R-:W-:Y:S01]  /*7640*/  HMMA.16816.F32 R32, R4, R22, R212 ;  /* 0x000000160420723c */ /* 0x000fe200000018d4 */
[----:B------:R-:W-:-:S02]  /*7650*/  IMAD.MOV.U32 R220, RZ, RZ, R12 ;  /* 0x000000ffffdc7224 */ /* 0x000fc400078e000c */
[----:B------:R-:W-:Y:S02]  /*7660*/  IMAD.MOV.U32 R221, RZ, RZ, R3 ;  /* 0x000000ffffdd7224 */ /* 0x000fe400078e0003 */
[----:B------:R-:W-:Y:S01]  /*7670*/  IMAD.MOV.U32 R222, RZ, RZ, R2 ;  /* 0x000000ffffde7224 */ /* 0x000fe200078e0002 */
[----:B------:R-:W-:Y:S01]  /*7680*/  HMMA.16816.F32 R40, R8, R22, R40 ;  /* 0x000000160828723c */ /* 0x000fe20000001828 */
[----:B------:R-:W2:Y:S01]  /*7690*/  LDSM.16.M88.4 R20, [R233+0x9800] ;  /* 0x00980000e914783b */ /* 0x000ea20000000200 */
[----:B------:R-:W-:-:S07]  /*76a0*/  IMAD.MOV.U32 R223, RZ, RZ, R0 ;  /* 0x000000ffffdf7224 */ /* 0x000fce00078e0000 */
[C---:B-1----:R-:W-:Y:S06]  /*76b0*/  HMMA.16816.F32 R212, R4.reuse, R24, R220 ;  /* 0x0000001804d4723c */ /* 0x042fec00000018dc */
[C---:B------:R-:W-:Y:S06]  /*76c0*/  HMMA.16816.F32 R208, R4.reuse, R26, R208 ;  /* 0x0000001a04d0723c */ /* 0x040fec00000018d0 */
[----:B--2---:R-:W-:Y:S06]  /*76d0*/  HMMA.16816.F32 R220, R4, R22, R204 ;  /* 0x0000001604dc723c */ /* 0x004fec00000018cc */
[----:B------:R-:W-:Y:S06]  /*76e0*/  HMMA.16816.F32 R204, R8, R24, R248 ;  /* 0x0000001808cc723c */ /* 0x000fec00000018f8 */
[----:B------:R-:W-:Y:S01]  /*76f0*/  HMMA.16816.F32 R224, R4, R20, R224 ;  /* 0x0000001404e0723c */ /* 0x000fe200000018e0 */
[----:B------:R-:W-:Y:S05]  /*7700*/  LDSM.16.M88.4 R4, [R236+0x2000] ;  /* 0x00200000ec04783b */ /* 0x000fea0000000200 */
[C---:B------:R-:W-:Y:S01]  /*7710*/  HMMA.16816.F32 R248, R8.reuse, R26, R52 ;  /* 0x0000001a08f8723c */ /* 0x040fe20000001834 */
[----:B------:R-:W1:Y:S05]  /*7720*/  LDSM.16.M88.4 R24, [R232] ;  /* 0x00000000e818783b */ /* 0x000e6a0000000200 */
[C---:B------:R-:W-:Y:S06]  /*7730*/  HMMA.16816.F32 R216, R8.reuse, R20, R216 ;  /* 0x0000001408d8723c */ /* 0x040fec00000018d8 */
[----:B------:R-:W-:Y:S01]  /*7740*/  HMMA.16816.F32 R28, R8, R22, R28 ;  /* 0x00000016081c723c */ /* 0x000fe2000000181c */
[----:B------:R-:W2:Y:S01]  /*7750*/  LDSM.16.M88.4 R8, [R236] ;  /* 0x00000000ec08783b */ /* 0x000ea20000000200 */
[----:B------:R-:W-:Y:S01]  /*7760*/  IMAD.MOV.U32 R12, RZ, RZ, R204 ;  /* 0x000000ffff0c7224 */ /* 0x000fe200078e00cc */
[----:B------:R-:W-:Y:S01]  /*7770*/  MOV R2, R206 ;  /* 0x000000ce00027202 */ /* 0x000fe20000000f00 */
[----:B------:R-:W-:Y:S01]  /*7780*/  IMAD.MOV.U32 R3, RZ, RZ, R205 ;  /* 0x000000ffff037224 */ /* 0x000fe200078e00cd */
[----:B------:R-:W3:Y:S01]  /*7790*/  LDSM.16.M88.4 R20, [R232+0x800] ;  /* 0x00080000e814783b */ /* 0x000ee20000000200 */
[----:B------:R-:W-:Y:S01]  /*77a0*/  IMAD.MOV.U32 R0, RZ, RZ, R207 ;  /* 0x000000ffff007224 */ /* 0x000fe200078e00cf */
[C---:B-1----:R-:W-:Y:S06]  /*77b0*/  HMMA.16816.F32 R64, R4.reuse, R24, R64 ;  /* 0x000000180440723c */ /* 0x042fec0000001840 */
[----:B------:R-:W-:Y:S06]  /*77c0*/  HMMA.16816.F32 R56, R4, R26, R56 ;  /* 0x0000001a0438723c */ /* 0x000fec0000001838 */
[C---:B--2---:R-:W-:Y:S06]  /*77d0*/  HMMA.16816.F32 R60, R8.reuse, R24, R60 ;  /* 0x00000018083c723c */ /* 0x044fec000000183c */
[----:B------:R-:W-:Y:S01]  /*77e0*/  HMMA.16816.F32 R204, R8, R26, R48 ;  /* 0x0000001a08cc723c */ /* 0x000fe20000001830 */
[----:B------:R-:W1:Y:S05]  /*77f0*/  LDSM.16.M88.4 R24, [R232+0x1000] ;  /* 0x00100000e818783b */ /* 0x000e6a0000000200 */
[----:B------:R-:W-:Y:S01]  /*7800*/  IMAD.MOV.U32 R165, RZ, RZ, R64 ;  /* 0x000000ffffa57224 */ /* 0x000fe200078e0040 */
[----:B---3--:R-:W-:Y:S01]  /*7810*/  HMMA.16816.F32 R48, R4, R22, R32 ;  /* 0x000000160430723c */ /* 0x008fe20000001820 */
[----:B------:R-:W-:-:S02]  /*7820*/  IMAD.MOV.U32 R19, RZ, RZ, R65 ;  /* 0x000000ffff137224 */ /* 0x000fc400078e0041 */
[----:B------:R-:W-:Y:S02]  /*7830*/  IMAD.MOV.U32 R18, RZ, RZ, R66 ;  /* 0x000000ffff127224 */ /* 0x000fe400078e0042 */
[----:B------:R-:W-:Y:S01]  /*7840*/  IMAD.MOV.U32 R13, RZ, RZ, R67 ;  /* 0x000000ffff0d7224 */ /* 0x000fe200078e0043 */
[C---:B------:R-:W-:Y:S01]  /*7850*/  HMMA.16816.F32 R40, R8.reuse, R22, R40 ;  /* 0x000000160828723c */ /* 0x040fe20000001828 */
[----:B------:R-:W-:Y:S02]  /*7860*/  IMAD.MOV.U32 R252, RZ, RZ, R56 ;  /* 0x000000fffffc7224 */ /* 0x000fe400078e0038 */
[----:B------:R-:W-:Y:S02]  /*7870*/  IMAD.MOV.U32 R247, RZ, RZ, R57 ;  /* 0x000000fffff77224 */ /* 0x000fe400078e0039 */
[----:B------:R-:W-:Y:S01]  /*7880*/  IMAD.MOV.U32 R55, RZ, RZ, R60 ;  /* 0x000000ffff377224 */ /* 0x000fe200078e003c */
[----:B------:R-:W-:Y:S01]  /*7890*/  MOV R52, R63 ;  /* 0x0000003f00347202 */ /* 0x000fe20000000f00 */
[----:B------:R-:W-:Y:S01]  /*78a0*/  IMAD.MOV.U32 R54, RZ, RZ, R61 ;  /* 0x000000ffff367224 */ /* 0x000fe200078e003d */
[----:B------:R-:W-:Y:S01]  /*78b0*/  HMMA.16816.F32 R64, R8, R20, R44 ;  /* 0x000000140840723c */ /* 0x000fe2000000182c */
[----:B------:R-:W-:-:S02]  /*78c0*/  IMAD.MOV.U32 R53, RZ, RZ, R62 ;  /* 0x000000ffff357224 */ /* 0x000fc400078e003e */
[----:B------:R-:W-:Y:S02]  /*78d0*/  IMAD.MOV.U32 R170, RZ, RZ, R58 ;  /* 0x000000ffffaa7224 */ /* 0x000fe400078e003a */
[----:B------:R-:W-:Y:S01]  /*78e0*/  IMAD.MOV.U32 R169, RZ, RZ, R59 ;  /* 0x000000ffffa97224 */ /* 0x000fe200078e003b */
[----:B------:R-:W-:Y:S01]  /*78f0*/  HMMA.16816.F32 R60, R4, R20, R36 ;  /* 0x00000014043c723c */ /* 0x000fe20000001824 */
[----:B------:R-:W2:Y:S06]  /*7900*/  LDSM.16.M88.4 R20, [R232+0x1800] ;  /* 0x00180000e814783b */ /* 0x000eac0000000200 */
[----:B------:R-:W-:-:S02]  /*7910*/  IMAD.MOV.U32 R36, RZ, RZ, R12 ;  /* 0x000000ffff247224 */ /* 0x000fc400078e000c */
[----:B------:R-:W-:Y:S02]  /*7920*/  IMAD.MOV.U32 R37, RZ, RZ, R3 ;  /* 0x000000ffff257224 */ /* 0x000fe400078e0003 */
[----:B------:R-:W-:Y:S02]  /*7930*/  IMAD.MOV.U32 R38, RZ, RZ, R2 ;  /* 0x000000ffff267224 */ /* 0x000fe400078e0002 */
[----:B------:R-:W-:Y:S01]  /*7940*/  IMAD.MOV.U32 R39, RZ, RZ, R0 ;  /* 0x000000ffff277224 */ /* 0x000fe200078e0000 */
[C---:B-1----:R-:W-:Y:S06]  /*7950*/  HMMA.16816.F32 R44, R4.reuse, R24, R212 ;  /* 0x00000018042c723c */ /* 0x042fec00000018d4 */
[----:B------:R-:W-:Y:S01]  /*7960*/  HMMA.16816.F32 R56, R4, R26, R208 ;  /* 0x0000001a0438723c */ /* 0x000fe200000018d0 */
[----:B------:R-:W-:-:S02]  /*7970*/  IMAD.MOV.U32 R212, RZ, RZ, R55 ;  /* 0x000000ffffd47224 */ /* 0x000fc400078e0037 */
[----:B------:R-:W-:Y:S02]  /*7980*/  IMAD.MOV.U32 R213, RZ, RZ, R54 ;  /* 0x000000ffffd57224 */ /* 0x000fe400078e0036 */
[----:B------:R-:W-:Y:S01]  /*7990*/  IMAD.MOV.U32 R214, RZ, RZ, R53 ;  /* 0x000000ffffd67224 */ /* 0x000fe200078e0035 */
[----:B------:R-:W-:Y:S01]  /*79a0*/  HMMA.16816.F32 R36, R8, R24, R36 ;  /* 0x000000180824723c */ /* 0x000fe20000001824 */
[----:B------:R-:W-:-:S05]  /*79b0*/  IMAD.MOV.U32 R215, RZ, RZ, R52 ;  /* 0x000000ffffd77224 */ /* 0x000fca00078e0034 */
[----:B------:R-:W-:Y:S01]  /*79c0*/  HMMA.16816.F32 R32, R8, R26, R248 ;  /* 0x0000001a0820723c */ /* 0x000fe200000018f8 */
[----:B------:R-:W-:Y:S05]  /*79d0*/  LDSM.16.M88.4 R24, [R171+0xa000] ;  /* 0x00a00000ab18783b */ /* 0x000fea0000000200 */
[----:B------:R-:W-:Y:S01]  /*79e0*/  MOV R12, R44 ;  /* 0x0000002c000c7202 */ /* 0x000fe20000000f00 */
[----:B------:R-:W-:Y:S02]  /*79f0*/  IMAD.MOV.U32 R3, RZ, RZ, R45 ;  /* 0x000000ffff037224 */ /* 0x000fe400078e002d */
[----:B------:R-:W-:Y:S01]  /*7a00*/  IMAD.MOV.U32 R2, RZ, RZ, R46 ;  /* 0x000000ffff027224 */ /* 0x000fe200078e002e */
[----:B--2---:R-:W-:Y:S01]  /*7a10*/  HMMA.16816.F32 R52, R4, R20, R224 ;  /* 0x000000140434723c */ /* 0x004fe200000018e0 */
[----:B------:R-:W-:-:S05]  /*7a20*/  IMAD.MOV.U32 R0, RZ, RZ, R47 ;  /* 0x000000ffff007224 */ /* 0x000fca00078e002f */
[----:B------:R-:W-:Y:S01]  /*7a30*/  HMMA.16816.F32 R44, R4, R22, R220 ;  /* 0x00000016042c723c */ /* 0x000fe200000018dc */
[----:B------:R-:W1:Y:S01]  /*7a40*/  LDSM.16.M88.4 R4, [R234+0x6000] ;  /* 0x00600000ea04783b */ /* 0x000e620000000200 */
[----:B------:R-:W-:Y:S01]  /*7a50*/  IMAD.MOV.U32 R224, RZ, RZ, R252 ;  /* 0x000000ffffe07224 */ /* 0x000fe200078e00fc */
[----:B------:R-:W-:Y:S01]  /*7a60*/  MOV R225, R247 ;  /* 0x000000f700e17202 */ /* 0x000fe20000000f00 */
[----:B------:R-:W-:Y:S02]  /*7a70*/  IMAD.MOV.U32 R226, RZ, RZ, R170 ;  /* 0x000000ffffe27224 */ /* 0x000fe400078e00aa */
[C---:B------:R-:W-:Y:S01]  /*7a80*/  HMMA.16816.F32 R208, R8.reuse, R20, R216 ;  /* 0x0000001408d0723c */ /* 0x040fe200000018d8 */
[----:B------:R-:W-:Y:S02]  /*7a90*/  IMAD.MOV.U32 R220, RZ, RZ, R165 ;  /* 0x000000ffffdc7224 */ /* 0x000fe400078e00a5 */
[----:B------:R-:W-:Y:S02]  /*7aa0*/  IMAD.MOV.U32 R221, RZ, RZ, R19 ;  /* 0x000000ffffdd7224 */ /* 0x000fe400078e0013 */
[----:B------:R-:W-:Y:S01]  /*7ab0*/  IMAD.MOV.U32 R222, RZ, RZ, R18 ;  /* 0x000000ffffde7224 */ /* 0x000fe200078e0012 */
[----:B------:R-:W-:Y:S01]  /*7ac0*/  HMMA.16816.F32 R28, R8, R22, R28 ;  /* 0x00000016081c723c */ /* 0x000fe2000000181c */
[----:B------:R-:W2:Y:S01]  /*7ad0*/  LDSM.16.M88.4 R8, [R234+0x4000] ;  /* 0x00400000ea08783b */ /* 0x000ea20000000200 */
[----:B------:R-:W-:-:S02]  /*7ae0*/  IMAD.MOV.U32 R223, RZ, RZ, R13 ;  /* 0x000000ffffdf7224 */ /* 0x000fc400078e000d */
[----:B------:R-:W-:Y:S01]  /*7af0*/  IMAD.MOV.U32 R227, RZ, RZ, R169 ;  /* 0x000000ffffe37224 */ /* 0x000fe200078e00a9 */
[----:B------:R-:W3:Y:S04]  /*7b00*/  LDSM.16.M88.4 R20, [R171+0xa800] ;  /* 0x00a80000ab14783b */ /* 0x000ee80000000200 */
[C---:B-1----:R-:W-:Y:S06]  /*7b10*/  HMMA.16816.F32 R220, R4.reuse, R24, R220 ;  /* 0x0000001804dc723c */ /* 0x042fec00000018dc */
[----:B------:R-:W-:Y:S06]  /*7b20*/  HMMA.16816.F32 R248, R4, R26, R224 ;  /* 0x0000001a04f8723c */ /* 0x000fec00000018e0 */
[----:B--2---:R-:W-:Y:S06]  /*7b30*/  HMMA.16816.F32 R212, R8, R24, R212 ;  /* 0x0000001808d4723c */ /* 0x004fec00000018d4 */
[-C--:B---3--:R-:W-:Y:S06]  /*7b40*/  HMMA.16816.F32 R216, R4, R20.reuse, R60 ;  /* 0x0000001404d8723c */ /* 0x088fec000000183c */
[----:B------:R-:W-:Y:S01]  /*7b50*/  IMAD.MOV.U32 R165, RZ, RZ, R220 ;  /* 0x000000ffffa57224 */ /* 0x000fe200078e00dc */
[----:B------:R-:W-:Y:S01]  /*7b60*/  MOV R18, R222 ;  /* 0x000000de00127202 */ /* 0x000fe20000000f00 */
[----:B------:R-:W-:Y:S01]  /*7b70*/  IMAD.MOV.U32 R19, RZ, RZ, R221 ;  /* 0x000000ffff137224 */ /* 0x000fe200078e00dd */
[----:B------:R-:W-:Y:S01]  /*7b80*/  HMMA.16816.F32 R224, R8, R20, R64 ;  /* 0x0000001408e0723c */ /* 0x000fe20000001840 */
[----:B------:R-:W-:-:S05]  /*7b90*/  IMAD.MOV.U32 R13, RZ, RZ, R223 ;  /* 0x000000ffff0d7224 */ /* 0x000fca00078e00df */
[----:B------:R-:W-:Y:S01]  /*7ba0*/  HMMA.16816.F32 R220, R8, R26, R204 ;  /* 0x0000001a08dc723c */ /* 0x000fe200000018cc */
[----:B------:R-:W1:Y:S01]  /*7bb0*/  LDSM.16.M88.4 R24, [R171+0xb000] ;  /* 0x00b00000ab18783b */ /* 0x000e620000000200 */
[----:B------:R-:W-:Y:S02]  /*7bc0*/  IMAD.MOV.U32 R64, RZ, RZ, R165 ;  /* 0x000000ffff407224 */ /* 0x000fe400078e00a5 */
[----:B------:R-:W-:Y:S02]  /*7bd0*/  IMAD.MOV.U32 R65, RZ, RZ, R19 ;  /* 0x000000ffff417224 */ /* 0x000fe400078e0013 */
[----:B------:R-:W-:Y:S01]  /*7be0*/  HMMA.16816.F32 R204, R4, R22, R48 ;  /* 0x0000001604cc723c */ /* 0x000fe20000001830 */
[----:B------:R-:W-:Y:S02]  /*7bf0*/  IMAD.MOV.U32 R66, RZ, RZ, R18 ;  /* 0x000000ffff427224 */ /* 0x000fe400078e0012 */
[----:B------:R-:W-:-:S03]  /*7c00*/  IMAD.MOV.U32 R67, RZ, RZ, R13 ;  /* 0x000000ffff437224 */ /* 0x000fc600078e000d */
[----:B------:R-:W-:Y:S01]  /*7c10*/  HMMA.16816.F32 R60, R8, R22, R40 ;  /* 0x00000016083c723c */ /* 0x000fe20000001828 */
[----:B------:R-:W2:Y:S01]  /*7c20*/  LDSM.16.M88.4 R20, [R171+0xb800] ;  /* 0x00b80000ab14783b */ /* 0x000ea20000000200 */
[----:B------:R-:W-:Y:S01]  /*7c30*/  IMAD.MOV.U32 R48, RZ, RZ, R12 ;  /* 0x000000ffff307224 */ /* 0x000fe200078e000c */
[----:B------:R-:W-:Y:S01]  /*7c40*/  MOV R50, R2 ;  /* 0x0000000200327202 */ /* 0x000fe20000000f00 */
[----:B------:R-:W-:Y:S02]  /*7c50*/  IMAD.MOV.U32 R49, RZ, RZ, R3 ;  /* 0x000000ffff317224 */ /* 0x000fe400078e0003 */
[----:B------:R-:W-:-:S07]  /*7c60*/  IMAD.MOV.U32 R51, RZ, RZ, R0 ;  /* 0x000000ffff337224 */ /* 0x000fce00078e0000 */
[-C--:B-1----:R-:W-:Y:S06]  /*7c70*/  HMMA.16816.F32 R48, R4, R24.reuse, R48 ;  /* 0x000000180430723c */ /* 0x082fec0000001830 */
[----:B------:R-:W-:Y:S06]  /*7c80*/  HMMA.16816.F32 R40, R8, R24, R36 ;  /* 0x000000180828723c */ /* 0x000fec0000001824 */
[C---:B------:R-:W-:Y:S06]  /*7c90*/  HMMA.16816.F32 R56, R4.reuse, R26, R56 ;  /* 0x0000001a0438723c */ /* 0x040fec0000001838 */
[----:B--2---:R-:W-:Y:S06]  /*7ca0*/  HMMA.16816.F32 R44, R4, R22, R44 ;  /* 0x00000016042c723c */ /* 0x004fec000000182c */
[----:B------:R-:W-:Y:S01]  /*7cb0*/  IMAD.MOV.U32 R12, RZ, RZ, R48 ;  /* 0x000000ffff0c7224 */ /* 0x000fe200078e0030 */
[----:B------:R-:W-:Y:S01]  /*7cc0*/  HMMA.16816.F32 R36, R8, R26, R32 ;  /* 0x0000001a0824723c */ /* 0x000fe20000001820 */
[----:B------:R-:W-:Y:S01]  /*7cd0*/  IMAD.MOV.U32 R3, RZ, RZ, R49 ;  /* 0x000000ffff037224 */ /* 0x000fe200078e0031 */
[----:B------:R-:W-:Y:S01]  /*7ce0*/  LDSM.16.M88.4 R24, [R242] ;  /* 0x00000000f218783b */ /* 0x000fe20000000200 */
[----:B------:R-:W-:-:S02]  /*7cf0*/  IMAD.MOV.U32 R2, RZ, RZ, R50 ;  /* 0x000000ffff027224 */ /* 0x000fc400078e0032 */
[----:B------:R-:W-:Y:S01]  /*7d00*/  IMAD.MOV.U32 R0, RZ, RZ, R51 ;  /* 0x000000ffff007224 */ /* 0x000fe200078e0033 */
[-C--:B------:R-:W-:Y:S06]  /*7d10*/  HMMA.16816.F32 R32, R8, R20.reuse, R208 ;  /* 0x000000140820723c */ /* 0x080fec00000018d0 */
[----:B------:R-:W-:Y:S01]  /*7d20*/  HMMA.16816.F32 R48, R4, R20, R52 ;  /* 0x000000140430723c */ /* 0x000fe20000001834 */
[----:B------:R-:W1:Y:S05]  /*7d30*/  LDSM.16.M88.4 R4, [R235+0x6000] ;  /* 0x00600000eb04783b */ /* 0x000e6a0000000200 */
[----:B------:R-:W-:Y:S01]  /*7d40*/  HMMA.16816.F32 R28, R8, R22, R28 ;  /* 0x00000016081c723c */ /* 0x000fe2000000181c */
[----:B------:R-:W2:Y:S04]  /*7d50*/  LDSM.16.M88.4 R8, [R235+0x4000] ;  /* 0x00400000eb08783b */ /* 0x000ea80000000200 */
[----:B------:R-:W3:Y:S01]  /*7d60*/  LDSM.16.M88.4 R20, [R241] ;  /* 0x00000000f114783b */ /* 0x000ee20000000200 */
[-C--:B-1----:R-:W-:Y:S06]  /*7d70*/  HMMA.16816.F32 R64, R4, R24.reuse, R64 ;  /* 0x000000180440723c */ /* 0x082fec0000001840 */
[C---:B--2---:R-:W-:Y:S06]  /*7d80*/  HMMA.16816.F32 R52, R8.reuse, R24, R212 ;  /* 0x000000180834723c */ /* 0x044fec00000018d4 */
[----:B------:R-:W-:Y:S06]  /*7d90*/  HMMA.16816.F32 R212, R8, R26, R220 ;  /* 0x0000001a08d4723c */ /* 0x000fec00000018dc */
[-C--:B---3--:R-:W-:Y:S06]  /*7da0*/  HMMA.16816.F32 R220, R4, R20.reuse, R216 ;  /* 0x0000001404dc723c */ /* 0x088fec00000018d8 */
[----:B------:R-:W-:Y:S01]  /*7db0*/  IMAD.MOV.U32 R252, RZ, RZ, R64 ;  /* 0x000000fffffc7224 */ /* 0x000fe200078e0040 */
[----:B------:R-:W-:Y:S01]  /*7dc0*/  MOV R170, R66 ;  /* 0x0000004200aa7202 */ /* 0x000fe20000000f00 */
[----:B------:R-:W-:Y:S01]  /*7dd0*/  IMAD.MOV.U32 R247, RZ, RZ, R65 ;  /* 0x000000fffff77224 */ /* 0x000fe200078e0041 */
[----:B------:R-:W-:Y:S01]  /*7de0*/  HMMA.16816.F32 R224, R8, R20, R224 ;  /* 0x0000001408e0723c */ /* 0x000fe200000018e0 */
[----:B------:R-:W-:-:S05]  /*7df0*/  IMAD.MOV.U32 R169, RZ, RZ, R67 ;  /* 0x000000ffffa97224 */ /* 0x000fca00078e0043 */
[C---:B------:R-:W-:Y:S01]  /*7e00*/  HMMA.16816.F32 R64, R4.reuse, R26, R248 ;  /* 0x0000001a0440723c */ /* 0x040fe200000018f8 */
[----:B------:R-:W1:Y:S05]  /*7e10*/  LDSM.16.M88.4 R24, [R240] ;  /* 0x00000000f018783b */ /* 0x000e6a0000000200 */
[-C--:B------:R-:W-:Y:S01]  /*7e20*/  HMMA.16816.F32 R216, R4, R22.reuse, R204 ;  /* 0x0000001604d8723c */ /* 0x080fe200000018cc */
[----:B------:R-:W-:Y:S02]  /*7e30*/  IMAD.MOV.U32 R248, RZ, RZ, R12 ;  /* 0x000000fffff87224 */ /* 0x000fe400078e000c */
[----:B------:R-:W-:Y:S02]  /*7e40*/  IMAD.MOV.U32 R249, RZ, RZ, R3 ;  /* 0x000000fffff97224 */ /* 0x000fe400078e0003 */
[----:B------:R-:W-:Y:S01]  /*7e50*/  IMAD.MOV.U32 R250, RZ, RZ, R2 ;  /* 0x000000fffffa7224 */ /* 0x000fe200078e0002 */
[----:B------:R-:W-:Y:S01]  /*7e60*/  HMMA.16816.F32 R208, R8, R22, R60 ;  /* 0x0000001608d0723c */ /* 0x000fe2000000183c */
[----:B------:R-:W2:Y:S01]  /*7e70*/  LDSM.16.M88.4 R20, [R239] ;  /* 0x00000000ef14783b */ /* 0x000ea20000000200 */
[----:B------:R-:W-:-:S07]  /*7e80*/  IMAD.MOV.U32 R251, RZ, RZ, R0 ;  /* 0x000000fffffb7224 */ /* 0x000fce00078e0000 */
[C---:B-1----:R-:W-:Y:S06]  /*7e90*/  HMMA.16816.F32 R248, R4.reuse, R24, R248 ;  /* 0x0000001804f8723c */ /* 0x042fec00000018f8 */
[C---:B------:R-:W-:Y:S06]  /*7ea0*/  HMMA.16816.F32 R56, R4.reuse, R26, R56 ;  /* 0x0000001a0438723c */ /* 0x040fec0000001838 */
[----:B--2---:R-:W-:Y:S06]  /*7eb0*/  HMMA.16816.F32 R204, R4, R22, R44 ;  /* 0x0000001604cc723c */ /* 0x004fec000000182c */
[C---:B------:R-:W-:Y:S06]  /*7ec0*/  HMMA.16816.F32 R60, R8.reuse, R24, R40 ;  /* 0x00000018083c723c */ /* 0x040fec0000001828 */
        /* <DEDUP_REMOVED lines=8> */
[----:B------:R-:W-:Y:S01]  /*7f50*/  IMAD.MOV.U32 R18, RZ, RZ, R58 ;  /* 0x000000ffff127224 */ /* 0x000fe200078e003a */
[----:B------:R-:W-:Y:S01]  /*7f60*/  LDSM.16.M88.4 R4, [R237+0x6000] ;  /* 0x00600000ed04783b */ /* 0x000fe20000000200 */
[----:B------:R-:W-:-:S03]  /*7f70*/  IMAD.MOV.U32 R13, RZ, RZ, R59 ;  /* 0x000000ffff0d7224 */ /* 0x000fc600078e003b */
[C---:B------:R-:W-:Y:S01]  /*7f80*/  HMMA.16816.F32 R56, R8.reuse, R26, R36 ;  /* 0x0000001a0838723c */ /* 0x040fe20000001824 */
[----:B------:R-:W1:Y:S01]  /*7f90*/  LDSM.16.M88.4 R24, [R233+0xa000] ;  /* 0x00a00000e918783b */ /* 0x000e620000000200 */
[----:B------:R-:W-:Y:S01]  /*7fa0*/  IMAD.MOV.U32 R48, RZ, RZ, R252 ;  /* 0x000000ffff307224 */ /* 0x000fe200078e00fc */
[----:B------:R-:W-:Y:S01]  /*7fb0*/  MOV R50, R170 ;  /* 0x000000aa00327202 */ /* 0x000fe20000000f00 */
[----:B------:R-:W-:Y:S02]  /*7fc0*/  IMAD.MOV.U32 R49, RZ, RZ, R247 ;  /* 0x000000ffff317224 */ /* 0x000fe400078e00f7 */
[----:B------:R-:W-:Y:S01]  /*7fd0*/  HMMA.16816.F32 R36, R8, R20, R32 ;  /* 0x000000140824723c */ /* 0x000fe20000001820 */
[----:B------:R-:W2:Y:S01]  /*7fe0*/  LDSM.16.M88.4 R8, [R237+0x4000] ;  /* 0x00400000ed08783b */ /* 0x000ea20000000200 */
[----:B------:R-:W-:-:S03]  /*7ff0*/  IMAD.MOV.U32 R51, RZ, RZ, R169 ;  /* 0x000000ffff337224 */ /* 0x000fc600078e00a9 */
[----:B------:R-:W3:Y:S04]  /*8000*/  LDSM.16.M88.4 R20, [R233+0xa800] ;  /* 0x00a80000e914783b */ /* 0x000ee80000000200 */
[-C--:B-1----:R-:W-:Y:S06]  /*8010*/  HMMA.16816.F32 R48, R4, R24.reuse, R48 ;  /* 0x000000180430723c */ /* 0x082fec0000001830 */
[C---:B--2---:R-:W-:Y:S06]  /*8020*/  HMMA.16816.F32 R52, R8.reuse, R24, R52 ;  /* 0x000000180834723c */ /* 0x044fec0000001834 */
[C---:B------:R-:W-:Y:S06]  /*8030*/  HMMA.16816.F32 R44, R8.reuse, R26, R212 ;  /* 0x0000001a082c723c */ /* 0x040fec00000018d4 */
[----:B---3--:R-:W-:Y:S01]  /*8040*/  HMMA.16816.F32 R40, R8, R20, R224 ;  /* 0x000000140828723c */ /* 0x008fe200000018e0 */
[----:B------:R-:W-:-:S02]  /*8050*/  IMAD.MOV.U32 R212, RZ, RZ, R165 ;  /* 0x000000ffffd47224 */ /* 0x000fc400078e00a5 */
[----:B------:R-:W-:Y:S02]  /*8060*/  IMAD.MOV.U32 R213, RZ, RZ, R19 ;  /* 0x000000ffffd57224 */ /* 0x000fe400078e0013 */
[----:B------:R-:W-:Y:S01]  /*8070*/  IMAD.MOV.U32 R214, RZ, RZ, R18 ;  /* 0x000000ffffd67224 */ /* 0x000fe200078e0012 */
[-C--:B------:R-:W-:Y:S01]  /*8080*/  HMMA.16816.F32 R216, R4, R22.reuse, R216 ;  /* 0x0000001604d8723c */ /* 0x080fe200000018d8 */
        /* <DEDUP_REMOVED lines=9> */
[----:B------:R-:W1:Y:S01]  /*8120*/  LDSM.16.M88.4 R24, [R233+0xb000] ;  /* 0x00b00000e918783b */ /* 0x000e620000000200 */
[----:B------:R-:W-:Y:S02]  /*8130*/  IMAD.MOV.U32 R225, RZ, RZ, R3 ;  /* 0x000000ffffe17224 */ /* 0x000fe400078e0003 */
[----:B------:R-:W-:-:S03]  /*8140*/  IMAD.MOV.U32 R227, RZ, RZ, R0 ;  /* 0x000000ffffe37224 */ /* 0x000fc600078e0000 */
[----:B------:R-:W-:Y:S01]  /*8150*/  IMAD.MOV.U32 R64, RZ, RZ, R35 ;  /* 0x000000ffff407224 */ /* 0x000fe200078e0023 */
[----:B------:R-:W-:Y:S01]  /*8160*/  MOV R66, R33 ;  /* 0x0000002100427202 */ /* 0x000fe20000000f00 */
[----:B------:R-:W-:Y:S02]  /*8170*/  IMAD.MOV.U32 R65, RZ, RZ, R34 ;  /* 0x000000ffff417224 */ /* 0x000fe400078e0022 */
[----:B------:R-:W-:Y:S02]  /*8180*/  IMAD.MOV.U32 R67, RZ, RZ, R32 ;  /* 0x000000ffff437224 */ /* 0x000fe400078e0020 */
[C---:B------:R-:W-:Y:S01]  /*8190*/  HMMA.16816.F32 R32, R4.reuse, R20, R220 ;  /* 0x000000140420723c */ /* 0x040fe200000018dc */
[----:B------:R-:W2:Y:S05]  /*81a0*/  LDSM.16.M88.4 R20, [R233+0xb800] ;  /* 0x00b80000e914783b */ /* 0x000eaa0000000200 */
[C---:B-1----:R-:W-:Y:S06]  /*81b0*/  HMMA.16816.F32 R212, R4.reuse, R26, R212 ;  /* 0x0000001a04d4723c */ /* 0x042fec00000018d4 */
[C---:B------:R-:W-:Y:S06]  /*81c0*/  HMMA.16816.F32 R224, R4.reuse, R24, R224 ;  /* 0x0000001804e0723c */ /* 0x040fec00000018e0 */
[----:B--2---:R-:W-:Y:S06]  /*81d0*/  HMMA.16816.F32 R220, R4, R22, R204 ;  /* 0x0000001604dc723c */ /* 0x004fec00000018cc */
[C---:B------:R-:W-:Y:S06]  /*81e0*/  HMMA.16816.F32 R204, R8.reuse, R26, R56 ;  /* 0x0000001a08cc723c */ /* 0x040fec0000001838 */
[----:B------:R-:W-:Y:S01]  /*81f0*/  IMAD.MOV.U32 R252, RZ, RZ, R212 ;  /* 0x000000fffffc7224 */ /* 0x000fe200078e00d4 */
[----:B------:R-:W-:Y:S01]  /*8200*/  HMMA.16816.F32 R36, R8, R20, R36 ;  /* 0x000000140824723c */ /* 0x000fe20000001824 */
[----:B------:R-:W-:-:S02]  /*8210*/  IMAD.MOV.U32 R247, RZ, RZ, R213 ;  /* 0x000000fffff77224 */ /* 0x000fc400078e00d5 */
[----:B------:R-:W-:Y:S02]  /*8220*/  IMAD.MOV.U32 R13, RZ, RZ, R214 ;  /* 0x000000ffff0d7224 */ /* 0x000fe400078e00d6 */
[----:B------:R-:W-:Y:S01]  /*8230*/  IMAD.MOV.U32 R0, RZ, RZ, R215 ;  /* 0x000000ffff007224 */ /* 0x000fe200078e00d7 */
[C---:B------:R-:W-:Y:S06]  /*8240*/  HMMA.16816.F32 R28, R8.reuse, R22, R28 ;  /* 0x00000016081c723c */ /* 0x040fec000000181c */
[----:B------:R-:W-:Y:S01]  /*8250*/  HMMA.16816.F32 R212, R8, R24, R60 ;  /* 0x0000001808d4723c */ /* 0x000fe2000000183c */
[----:B------:R-:W-:Y:S04]  /*8260*/  LDSM.16.M88.4 R24, [R232+0x2000] ;  /* 0x00200000e818783b */ /* 0x000fe80000000200 */
[----:B------:R-:W1:Y:S01]  /*8270*/  LDSM.16.M88.4 R8, [R236+0x4000] ;  /* 0x00400000ec08783b */ /* 0x000e620000000200 */
[----:B------:R-:W-:Y:S03]  /*8280*/  HMMA.16816.F32 R248, R4, R20, R248 ;  /* 0x0000001404f8723c */ /* 0x000fe600000018f8 */
[----:B------:R-:W2:Y:S04]  /*8290*/  LDSM.16.M88.4 R4, [R236+0x6000] ;  /* 0x00600000ec04783b */ /* 0x000ea80000000200 */
[----:B------:R-:W3:Y:S01]  /*82a0*/  LDSM.16.M88.4 R20, [R232+0x2800] ;  /* 0x00280000e814783b */ /* 0x000ee20000000200 */
[----:B-1----:R-:W-:Y:S06]  /*82b0*/  HMMA.16816.F32 R56, R8, R26, R44 ;  /* 0x0000001a0838723c */ /* 0x002fec000000182c */
[C---:B--2---:R-:W-:Y:S06]  /*82c0*/  HMMA.16816.F32 R64, R4.reuse, R24, R64 ;  /* 0x000000180440723c */ /* 0x044fec0000001840 */
[----:B---3--:R-:W-:Y:S06]  /*82d0*/  HMMA.16816.F32 R44, R4, R20, R32 ;  /* 0x00000014042c723c */ /* 0x008fec0000001820 */
[----:B------:R-:W-:Y:S01]  /*82e0*/  HMMA.16816.F32 R52, R8, R24, R52 ;  /* 0x000000180834723c */ /* 0x000fe20000001834 */
[----:B------:R-:W-:Y:S01]  /*82f0*/  IMAD.MOV.U32 R33, RZ, RZ, R247 ;  /* 0x000000ffff217224 */ /* 0x000fe200078e00f7 */
[----:B------:R-:W-:Y:S01]  /*8300*/  MOV R34, R13 ;  /* 0x0000000d00227202 */ /* 0x000fe20000000f00 */
[----:B------:R-:W1:Y:S01]  /*8310*/  S2R R247, SR_TID.X ;  /* 0x0000000000f77919 */ /* 0x000e620000002100 */
[----:B------:R-:W-:-:S02]  /*8320*/  IMAD.MOV.U32 R35, RZ, RZ, R0 ;  /* 0x000000ffff237224 */ /* 0x000fc400078e0000 */
[----:B------:R-:W-:Y:S01]  /*8330*/  HMMA.16816.F32 R60, R8, R20, R40 ;  /* 0x00000014083c723c */ /* 0x000fe20000001828 */
[----:B------:R-:W-:Y:S02]  /*8340*/  IMAD.U32 R0, RZ, RZ, UR4 ;  /* 0x00000004ff007e24 */ /* 0x000fe4000f8e00ff */
[----:B------:R-:W-:-:S03]  /*8350*/  IMAD.MOV.U32 R32, RZ, RZ, R252 ;  /* 0x000000ffff207224 */ /* 0x000fc600078e00fc */
[----:B------:R-:W-:Y:S01]  /*8360*/  IMAD.MOV.U32 R2, RZ, RZ, R67 ;  /* 0x000000ffff027224 */ /* 0x000fe200078e0043 */
[----:B------:R-:W-:Y:S01]  /*8370*/  MOV R165, R64 ;  /* 0x0000004000a57202 */ /* 0x000fe20000000f00 */
[----:B------:R-:W-:Y:S01]  /*8380*/  IMAD.MOV.U32 R18, RZ, RZ, R65 ;  /* 0x000000ffff127224 */ /* 0x000fe200078e0041 */
[----:B------:R-:W-:Y:S01]  /*8390*/  HMMA.16816.F32 R40, R8, R22, R208 ;  /* 0x000000160828723c */ /* 0x000fe200000018d0 */
[----:B------:R-:W-:-:S05]  /*83a0*/  IMAD.MOV.U32 R19, RZ, RZ, R66 ;  /* 0x000000ffff137224 */ /* 0x000fca00078e0042 */
[C---:B------:R-:W-:Y:S01]  /*83b0*/  HMMA.16816.F32 R64, R4.reuse, R26, R48 ;  /* 0x0000001a0440723c */ /* 0x040fe20000001830 */
[----:B------:R-:W2:Y:S02]  /*83c0*/  LDSM.16.M88.4 R24, [R232+0x3000] ;  /* 0x00300000e818783b */ /* 0x000ea40000000200 */
[----:B------:R-:W-:Y:S02]  /*83d0*/  IMAD.MOV.U32 R12, RZ, RZ, R55 ;  /* 0x000000ffff0c7224 */ /* 0x000fe400078e0037 */
[----:B------:R-:W-:Y:S01]  /*83e0*/  IMAD.MOV.U32 R3, RZ, RZ, R53 ;  /* 0x000000ffff037224 */ /* 0x000fe200078e0035 */
[----:B------:R-:W-:Y:S01]  /*83f0*/  HMMA.16816.F32 R48, R4, R22, R216 ;  /* 0x000000160430723c */ /* 0x000fe200000018d8 */
[----:B------:R-:W3:Y:S01]  /*8400*/  LDSM.16.M88.4 R20, [R232+0x3800] ;  /* 0x00380000e814783b */ /* 0x000ee20000000200 */
[----:B------:R-:W-:Y:S01]  /*8410*/  IMAD.MOV.U32 R170, RZ, RZ, R52 ;  /* 0x000000ffffaa7224 */ /* 0x000fe200078e0034 */
[----:B------:R-:W-:-:S04]  /*8420*/  DEPBAR.LE SB0, 0x0 ;  /* 0x000080000000791a */ /* 0x000fc80000000000 */
[----:B------:R-:W-:Y:S02]  /*8430*/  IMAD.MOV.U32 R217, RZ, RZ, R2 ;  /* 0x000000ffffd97224 */ /* 0x000fe400078e0002 */
[----:B-1----:R-:W-:Y:S02]  /*8440*/  IMAD.SHL.U32 R247, R247, 0x2, RZ ;  /* 0x00000002f7f77824 */ /* 0x002fe400078e00ff */
[----:B------:R-:W-:-:S03]  /*8450*/  IMAD.MOV.U32 R169, RZ, RZ, R54 ;  /* 0x000000ffffa97224 */ /* 0x000fc600078e0036 */
[----:B------:R-:W-:-:S05]  /*8460*/  LOP3.LUT R247, R247, 0x6, RZ, 0xc0, !PT ;  /* 0x00000006f7f77812 */ /* 0x000fca00078ec0ff */
[----:B------:R-:W-:-:S05]  /*8470*/  IMAD R0, R0, 0x40, R247 ;  /* 0x0000004000007824 */ /* 0x000fca00078e02f7 */
[----:B------:R-:W-:-:S04]  /*8480*/  IADD3 R2, R0, 0x1, RZ ;  /* 0x0000000100027810 */ /* 0x000fc80007ffe0ff */
[C---:B------:R-:W-:Y:S01]  /*8490*/  ISETP.GE.AND P6, PT, R2.reuse, R14, PT ;  /* 0x0000000e0200720c */ /* 0x040fe20003fc6270 */
[----:B------:R-:W-:Y:S01]  /*84a0*/  BAR.SYNC.DEFER_BLOCKING 0x0 ;  /* 0x0000000000007b1d */ /* 0x000fe20000010000 */
[C---:B------:R-:W-:Y:S02]  /*84b0*/  ISETP.GE.AND P1, PT, R2.reuse, R15, PT ;  /* 0x0000000f0200720c */ /* 0x040fe40003f26270 */
[C---:B------:R-:W-:Y:S02]  /*84c0*/  ISETP.GE.AND P3, PT, R2.reuse, R16, PT ;  /* 0x000000100200720c */ /* 0x040fe40003f66270 */
[----:B------:R-:W-:Y:S01]  /*84d0*/  ISETP.GE.AND P4, PT, R2, R17, PT ;  /* 0x000000110200720c */ /* 0x000fe20003f86270 */
[----:B------:R-:W-:Y:S01]  /*84e0*/  VIADD R2, R0, 0x8 ;  /* 0x0000000800027836 */ /* 0x000fe20000000000 */
[----:B--2---:R-:W-:Y:S01]  /*84f0*/  HMMA.16816.F32 R208, R4, R26, R32 ;  /* 0x0000001a04d0723c */ /* 0x004fe20000001820 */
[----:B------:R-:W-:-:S03]  /*8500*/  FSEL R18, R18, -INF , !P3 ;  /* 0xff80000012127808 */ /* 0x000fc60005800000 */
[C---:B------:R-:W-:Y:S02]  /*8510*/  ISETP.GE.AND P2, PT, R2.reuse, R14, PT ;  /* 0x0000000e0200720c */ /* 0x040fe40003f46270 */
[----:B------:R-:W-:Y:S01]  /*8520*/  ISETP.GE.AND P0, PT, R2, R15, PT ;  /* 0x0000000f0200720c */ /* 0x000fe20003f06270 */
[-C--:B---3--:R-:W-:Y:S01]  /*8530*/  HMMA.16816.F32 R248, R4, R20.reuse, R248 ;  /* 0x0000001404f8723c */ /* 0x088fe200000018f8 */
[----:B------:R-:W-:Y:S02]  /*8540*/  FSEL R13, R56, -INF , !P2 ;  /* 0xff800000380d7808 */ /* 0x000fe40005000000 */
[C---:B------:R-:W-:Y:S02]  /*8550*/  ISETP.GE.AND P5, PT, R2.reuse, R16, PT ;  /* 0x000000100200720c */ /* 0x040fe40003fa6270 */
[----:B------:R-:W-:Y:S01]  /*8560*/  ISETP.GE.AND P2, PT, R2, R17, PT ;  /* 0x000000110200720c */ /* 0x000fe20003f46270 */
[----:B------:R-:W-:Y:S01]  /*8570*/  VIADD R2, R0, 0x9 ;  /* 0x0000000900027836 */ /* 0x000fe20000000000 */
[C---:B------:R-:W-:Y:S06]  /*8580*/  HMMA.16816.F32 R32, R8.reuse, R20, R36 ;  /* 0x000000140820723c */ /* 0x040fec0000001824 */
[----:B------:R-:W-:Y:S01]  /*8590*/  HMMA.16816.F32 R36, R8, R22, R28 ;  /* 0x000000160824723c */ /* 0x000fe2000000181c */
[----:B------:R-:W-:-:S02]  /*85a0*/  FSEL R20, R58, -INF , !P0 ;  /* 0xff8000003a147808 */ /* 0x000fc40004000000 */
[----:B------:R-:W-:-:S03]  /*85b0*/  ISETP.GE.AND P0, PT, R2, R16, PT ;  /* 0x000000100200720c */ /* 0x000fc60003f06270 */
[C---:B------:R-:W-:Y:S01]  /*85c0*/  HMMA.16816.F32 R52, R4.reuse, R24, R224 ;  /* 0x000000180434723c */ /* 0x040fe200000018e0 */
[----:B------:R-:W-:Y:S02]  /*85d0*/  FSEL R28, R64, -INF , !P5 ;  /* 0xff800000401c7808 */ /* 0x000fe40006800000 */
[----:B------:R-:W-:Y:S02]  /*85e0*/  FSEL R30, R66, -INF , !P2 ;  /* 0xff800000421e7808 */ /* 0x000fe40005000000 */
[----:B------:R-:W-:Y:S01]  /*85f0*/  FSEL R29, R65, -INF , !P0 ;  /* 0xff800000411d7808 */ /* 0x000fe20004000000 */
[----:B------:R-:W-:Y:S01]  /*8600*/  HMMA.16816.F32 R220, R4, R22, R220 ;  /* 0x0000001604dc723c */ /* 0x000fe200000018dc */
[C---:B------:R-:W-:Y:S01]  /*8610*/  ISETP.GE.AND P5, PT, R2.reuse, R14, PT ;  /* 0x0000000e0200720c */ /* 0x040fe20003fa6270 */
[----:B------:R-:W-:Y:S01]  /*8620*/  IMAD.MOV.U32 R224, RZ, RZ, R12 ;  /* 0x000000ffffe07224 */ /* 0x000fe200078e000c */
[C---:B------:R-:W-:Y:S02]  /*8630*/  ISETP.GE.AND P2, PT, R2.reuse, R17, PT ;  /* 0x000000110200720c */ /* 0x040fe40003f46270 */
[----:B------:R-:W-:Y:S01]  /*8640*/  ISETP.GE.AND P0, PT, R2, R15, PT ;  /* 0x0000000f0200720c */ /* 0x000fe20003f06270 */
[----:B------:R-:W-:Y:S01]  /*8650*/  VIADD R2, R0, 0x10 ;  /* 0x0000001000027836 */ /* 0x000fe20000000000 */
[----:B------:R-:W-:Y:S01]  /*8660*/  FSEL R12, R57, -INF , !P5 ;  /* 0xff800000390c7808 */ /* 0x000fe20006800000 */
[----:B------:R-:W-:Y:S01]  /*8670*/  HMMA.16816.F32 R4, R8, R24, R212 ;  /* 0x000000180804723c */ /* 0x000fe200000018d4 */
[----:B------:R-:W-:-:S02]  /*8680*/  FSEL R31, R67, -INF , !P2 ;  /* 0xff800000431f7808 */ /* 0x000fc40005000000 */
[----:B------:R-:W-:Y:S02]  /*8690*/  ISETP.GE.AND P5, PT, R2, R14, PT ;  /* 0x0000000e0200720c */ /* 0x000fe40003fa6270 */
[----:B------:R-:W-:Y:S01]  /*86a0*/  FSEL R21, R59, -INF , !P0 ;  /* 0xff8000003b157808 */ /* 0x000fe20004000000 */
[----:B------:R-:W-:Y:S01]  /*86b0*/  HMMA.16816.F32 R24, R8, R26, R204 ;  /* 0x0000001a0818723c */ /* 0x000fe200000018cc */
[----:B------:R-:W-:Y:S01]  /*86c0*/  FSEL R58, R60, -INF , !P5 ;  /* 0xff8000003c3a7808 */ /* 0x000fe20006800000 */
[----:B------:R-:W-:Y:S01]  /*86d0*/  IMAD.MOV.U32 R214, RZ, RZ, R3 ;  /* 0x000000ffffd67224 */ /* 0x000fe200078e0003 */
[----:B------:R-:W-:Y:S01]  /*86e0*/  ISETP.GE.AND P0, PT, R2, R15, PT ;  /* 0x0000000f0200720c */ /* 0x000fe20003f06270 */
[----:B------:R-:W-:Y:S01]  /*86f0*/  VIADD R3, R0, 0x30 ;  /* 0x0000003000037836 */ /* 0x000fe20000000000 */
[C---:B------:R-:W-:Y:S02]  /*8700*/  ISETP.GE.AND P2, PT, R2.reuse, R16, PT ;  /* 0x000000100200720c */ /* 0x040fe40003f46270 */
[----:B------:R-:W-:Y:S01]  /*8710*/  ISETP.GE.AND P5, PT, R2, R17, PT ;  /* 0x000000110200720c */ /* 0x000fe20003fa6270 */
[----:B------:R-:W-:Y:S01]  /*8720*/  VIADD R2, R0, 0x11 ;  /* 0x0000001100027836 */ /* 0x000fe20000000000 */
[----:B------:R-:W-:-:S02]  /*8730*/  FSEL R62, R62, -INF , !P0 ;  /* 0xff8000003e3e7808 */ /* 0x000fc40004000000 */
[----:B------:R-:W-:Y:S02]  /*8740*/  FSEL R60, R44, -INF , !P2 ;  /* 0xff8000002c3c7808 */ /* 0x000fe40005000000 */
[----:B------:R-:W-:Y:S02]  /*8750*/  ISETP.GE.AND P0, PT, R2, R14, PT ;  /* 0x0000000e0200720c */ /* 0x000fe40003f06270 */
[----:B------:R-:W-:Y:S02]  /*8760*/  FSEL R64, R46, -INF , !P5 ;  /* 0xff8000002e407808 */ /* 0x000fe40006800000 */
[----:B------:R-:W-:Y:S02]  /*8770*/  FSEL R56, R61, -INF , !P0 ;  /* 0xff8000003d387808 */ /* 0x000fe40004000000 */
[C---:B------:R-:W-:Y:S02]  /*8780*/  ISETP.GE.AND P2, PT, R2.reuse, R15, PT ;  /* 0x0000000f0200720c */ /* 0x040fe40003f46270 */
[----:B------:R-:W-:-:S02]  /*8790*/  ISETP.GE.AND P5, PT, R2, R16, PT ;  /* 0x000000100200720c */ /* 0x000fc40003fa6270 */
[----:B------:R-:W-:Y:S01]  /*87a0*/  ISETP.GE.AND P0, PT, R2, R17, PT ;  /* 0x000000110200720c */ /* 0x000fe20003f06270 */
[----:B------:R-:W-:Y:S01]  /*87b0*/  VIADD R2, R0, 0x18 ;  /* 0x0000001800027836 */ /* 0x000fe20000000000 */
[----:B------:R-:W-:Y:S02]  /*87c0*/  FSEL R57, R63, -INF , !P2 ;  /* 0xff8000003f397808 */ /* 0x000fe40005000000 */
[----:B------:R-:W-:Y:S02]  /*87d0*/  FSEL R59, R45, -INF , !P5 ;  /* 0xff8000002d3b7808 */ /* 0x000fe40006800000 */
[----:B------:R-:W-:Y:S02]  /*87e0*/  ISETP.GE.AND P2, PT, R2, R14, PT ;  /* 0x0000000e0200720c */ /* 0x000fe40003f46270 */
[----:B------:R-:W-:Y:S02]  /*87f0*/  FSEL R61, R47, -INF , !P0 ;  /* 0xff8000002f3d7808 */ /* 0x000fe40004000000 */
[----:B------:R-:W-:-:S02]  /*8800*/  FSEL R44, R40, -INF , !P2 ;  /* 0xff800000282c7808 */ /* 0x000fc40005000000 */
[C---:B------:R-:W-:Y:S02]  /*8810*/  ISETP.GE.AND P0, PT, R2.reuse, R15, PT ;  /* 0x0000000f0200720c */ /* 0x040fe40003f06270 */
[CC--:B------:R-:W-:Y:S02]  /*8820*/  ISETP.GE.AND P5, PT, R2.reuse, R16.reuse, PT ;  /* 0x000000100200720c */ /* 0x0c0fe40003fa6270 */
[----:B------:R-:W-:Y:S01]  /*8830*/  ISETP.GE.AND P2, PT, R2, R17, PT ;  /* 0x000000110200720c */ /* 0x000fe20003f46270 */
[----:B------:R-:W-:Y:S01]  /*8840*/  VIADD R2, R0, 0x19 ;  /* 0x0000001900027836 */ /* 0x000fe20000000000 */
[----:B------:R-:W-:Y:S02]  /*8850*/  FSEL R42, R42, -INF , !P0 ;  /* 0xff8000002a2a7808 */ /* 0x000fe40004000000 */
[----:B------:R-:W-:Y:S02]  /*8860*/  FSEL R48, R48, -INF , !P5 ;  /* 0xff80000030307808 */ /* 0x000fe40006800000 */
[----:B------:R-:W-:-:S02]  /*8870*/  ISETP.GE.AND P0, PT, R2, R16, PT ;  /* 0x000000100200720c */ /* 0x000fc40003f06270 */
        /* <DEDUP_REMOVED lines=8> */
[----:B------:R-:W-:Y:S02]  /*8900*/  ISETP.GE.AND P5, PT, R2, R14, PT ;  /* 0x0000000e0200720c */ /* 0x000fe40003fa6270 */
[----:B------:R-:W-:Y:S02]  /*8910*/  FSEL R43, R43, -INF , !P0 ;  /* 0xff8000002b2b7808 */ /* 0x000fe40004000000 */
[----:B------:R-:W-:Y:S01]  /*8920*/  FSEL R49, R4, -INF , !P5 ;  /* 0xff80000004317808 */ /* 0x000fe20006800000 */
[----:B------:R-:W-:Y:S01]  /*8930*/  VIADD R4, R0, 0x29 ;  /* 0x0000002900047836 */ /* 0x000fe20000000000 */
[C---:B------:R-:W-:Y:S02]  /*8940*/  ISETP.GE.AND P0, PT, R2.reuse, R15, PT ;  /* 0x0000000f0200720c */ /* 0x040fe40003f06270 */
[----:B------:R-:W-:-:S02]  /*8950*/  ISETP.GE.AND P2, PT, R2, R16, PT ;  /* 0x000000100200720c */ /* 0x000fc40003f46270 */
[----:B------:R-:W-:Y:S02]  /*8960*/  ISETP.GE.AND P5, PT, R2, R17, PT ;  /* 0x000000110200720c */ /* 0x000fe40003fa6270 */
[----:B------:R-:W-:Y:S02]  /*8970*/  IADD3 R2, R0, 0x21, RZ ;  /* 0x0000002100027810 */ /* 0x000fe40007ffe0ff */
[----:B------:R-:W-:Y:S02]  /*8980*/  FSEL R226, R6, -INF , !P0 ;  /* 0xff80000006e27808 */ /* 0x000fe40004000000 */
[----:B------:R-:W-:Y:S02]  /*8990*/  ISETP.GE.AND P0, PT, R2, R14, PT ;  /* 0x0000000e0200720c */ /* 0x000fe40003f06270 */
[----:B------:R-:W-:Y:S02]  /*89a0*/  FSEL R227, R52, -INF , !P2 ;  /* 0xff80000034e37808 */ /* 0x000fe40005000000 */
[----:B------:R-:W-:-:S02]  /*89b0*/  FSEL R247, R54, -INF , !P5 ;  /* 0xff80000036f77808 */ /* 0x000fc40006800000 */
[----:B------:R-:W-:Y:S02]  /*89c0*/  FSEL R47, R5, -INF , !P0 ;  /* 0xff800000052f7808 */ /* 0x000fe40004000000 */
[C---:B------:R-:W-:Y:S02]  /*89d0*/  ISETP.GE.AND P2, PT, R2.reuse, R15, PT ;  /* 0x0000000f0200720c */ /* 0x040fe40003f46270 */
[C---:B------:R-:W-:Y:S02]  /*89e0*/  ISETP.GE.AND P5, PT, R2.reuse, R16, PT ;  /* 0x000000100200720c */ /* 0x040fe40003fa6270 */
[----:B------:R-:W-:Y:S01]  /*89f0*/  ISETP.GE.AND P0, PT, R2, R17, PT ;  /* 0x000000110200720c */ /* 0x000fe20003f06270 */
[----:B------:R-:W-:Y:S01]  /*8a00*/  VIADD R2, R0, 0x28 ;  /* 0x0000002800027836 */ /* 0x000fe20000000000 */
[----:B------:R-:W-:Y:S02]  /*8a10*/  FSEL R219, R7, -INF , !P2 ;  /* 0xff80000007db7808 */ /* 0x000fe40005000000 */
[----:B------:R-:W-:-:S02]  /*8a20*/  FSEL R225, R53, -INF , !P5 ;  /* 0xff80000035e17808 */ /* 0x000fc40006800000 */
[----:B------:R-:W-:Y:S02]  /*8a30*/  FSEL R252, R55, -INF , !P0 ;  /* 0xff80000037fc7808 */ /* 0x000fe40004000000 */
[CC--:B------:R-:W-:Y:S02]  /*8a40*/  ISETP.GE.AND P2, PT, R2.reuse, R14.reuse, PT ;  /* 0x0000000e0200720c */ /* 0x0c0fe40003f46270 */
[----:B------:R-:W-:Y:S02]  /*8a50*/  ISETP.GE.AND P0, PT, R2, R15, PT ;  /* 0x0000000f0200720c */ /* 0x000fe40003f06270 */
[----:B------:R-:W-:Y:S02]  /*8a60*/  ISETP.GE.AND P5, PT, R4, R14, PT ;  /* 0x0000000e0400720c */ /* 0x000fe40003fa6270 */
[----:B------:R-:W-:Y:S02]  /*8a70*/  FSEL R40, R24, -INF , !P2 ;  /* 0xff80000018287808 */ /* 0x000fe40005000000 */
[----:B------:R-:W-:-:S02]  /*8a80*/  FSEL R218, R26, -INF , !P0 ;  /* 0xff8000001ada7808 */ /* 0x000fc40004000000 */
[----:B------:R-:W-:Y:S02]  /*8a90*/  FSEL R45, R25, -INF , !P5 ;  /* 0xff800000192d7808 */ /* 0x000fe40006800000 */
[C---:B------:R-:W-:Y:S02]  /*8aa0*/  ISETP.GE.AND P2, PT, R2.reuse, R16, PT ;  /* 0x000000100200720c */ /* 0x040fe40003f46270 */
[----:B------:R-:W-:Y:S01]  /*8ab0*/  ISETP.GE.AND P0, PT, R2, R17, PT ;  /* 0x000000110200720c */ /* 0x000fe20003f06270 */
[----:B------:R-:W-:Y:S01]  /*8ac0*/  VIADD R2, R0, 0x31 ;  /* 0x0000003100027836 */ /* 0x000fe20000000000 */
[----:B------:R-:W-:Y:S02]  /*8ad0*/  ISETP.GE.AND P5, PT, R4, R15, PT ;  /* 0x0000000f0400720c */ /* 0x000fe40003fa6270 */
[----:B------:R-:W-:Y:S02]  /*8ae0*/  FSEL R10, R214, -INF , !P6 ;  /* 0xff800000d60a7808 */ /* 0x000fe40007000000 */
[----:B------:R-:W-:-:S02]  /*8af0*/  ISETP.GE.AND P3, PT, R3, R14, PT ;  /* 0x0000000e0300720c */ /* 0x000fc40003f66270 */
[-C--:B------:R-:W-:Y:S02]  /*8b00*/  ISETP.GE.AND P6, PT, R0, R15.reuse, PT ;  /* 0x0000000f0000720c */ /* 0x080fe40003fc6270 */
[----:B------:R-:W-:Y:S02]  /*8b10*/  FSEL R216, R27, -INF , !P5 ;  /* 0xff8000001bd87808 */ /* 0x000fe40006800000 */
[----:B------:R-:W-:Y:S02]  /*8b20*/  FSEL R27, R32, -INF , !P3 ;  /* 0xff800000201b7808 */ /* 0x000fe40005800000 */
[----:B------:R-:W-:Y:S02]  /*8b30*/  FSEL R11, R224, -INF , !P1 ;  /* 0xff800000e00b7808 */ /* 0x000fe40004800000 */
[----:B------:R-:W-:Y:S02]  /*8b40*/  FSEL R8, R169, -INF , !P6 ;  /* 0xff800000a9087808 */ /* 0x000fe40007000000 */
[----:B------:R-:W-:-:S02]  /*8b50*/  ISETP.GE.AND P3, PT, R2, R15, PT ;  /* 0x0000000f0200720c */ /* 0x000fc40003f66270 */
[-C--:B------:R-:W-:Y:S02]  /*8b60*/  ISETP.GE.AND P6, PT, R0, R16.reuse, PT ;  /* 0x000000100000720c */ /* 0x080fe40003fc6270 */
[----:B------:R-:W-:Y:S02]  /*8b70*/  FSEL R224, R210, -INF , !P0 ;  /* 0xff800000d2e07808 */ /* 0x000fe40004000000 */
[----:B------:R-:W-:Y:S02]  /*8b80*/  ISETP.GE.AND P5, PT, R3, R15, PT ;  /* 0x0000000f0300720c */ /* 0x000fe40003fa6270 */
[----:B------:R-:W-:Y:S02]  /*8b90*/  ISETP.GE.AND P0, PT, R2, R16, PT ;  /* 0x000000100200720c */ /* 0x000fe40003f06270 */
[----:B------:R-:W-:Y:S02]  /*8ba0*/  FSEL R22, R217, -INF , !P4 ;  /* 0xff800000d9167808 */ /* 0x000fe40006000000 */
[----:B------:R-:W-:-:S02]  /*8bb0*/  FSEL R214, R208, -INF , !P2 ;  /* 0xff800000d0d67808 */ /* 0x000fc40005000000 */
[CC--:B------:R-:W-:Y:S02]  /*8bc0*/  ISETP.GE.AND P4, PT, R2.reuse, R14.reuse, PT ;  /* 0x0000000e0200720c */ /* 0x0c0fe40003f86270 */
[----:B------:R-:W-:Y:S02]  /*8bd0*/  FSEL R215, R35, -INF , !P3 ;  /* 0xff80000023d77808 */ /* 0x000fe40005800000 */
[----:B------:R-:W-:Y:S01]  /*8be0*/  ISETP.GE.AND P2, PT, R2, R17, PT ;  /* 0x000000110200720c */ /* 0x000fe20003f46270 */
[----:B------:R-:W-:Y:S01]  /*8bf0*/  VIADD R2, R0, 0x38 ;  /* 0x0000003800027836 */ /* 0x000fe20000000000 */
[----:B------:R-:W-:Y:S02]  /*8c00*/  FSEL R7, R165, -INF , !P6 ;  /* 0xff800000a5077808 */ /* 0x000fe40007000000 */
[----:B------:R-:W-:Y:S02]  /*8c10*/  FSEL R217, R34, -INF , !P5 ;  /* 0xff80000022d97808 */ /* 0x000fe40006800000 */
[----:B------:R-:W-:-:S02]  /*8c20*/  ISETP.GE.AND P3, PT, R0, R14, PT ;  /* 0x0000000e0000720c */ /* 0x000fc40003f66270 */
[C---:B------:R-:W-:Y:S01]  /*8c30*/  ISETP.GE.AND P6, PT, R0.reuse, R17, PT ;  /* 0x000000110000720c */ /* 0x040fe20003fc6270 */
[----:B------:R-:W-:Y:S01]  /*8c40*/  VIADD R0, R0, 0x39 ;  /* 0x0000003900007836 */ /* 0x000fe20000000000 */
[----:B------:R-:W-:Y:S02]  /*8c50*/  FSEL R249, R249, -INF , !P0 ;  /* 0xff800000f9f97808 */ /* 0x000fe40004000000 */
[-C--:B------:R-:W-:Y:S02]  /*8c60*/  ISETP.GE.AND P5, PT, R4, R16.reuse, PT ;  /* 0x000000100400720c */ /* 0x080fe40003fa6270 */
[----:B------:R-:W-:Y:S02]  /*8c70*/  ISETP.GE.AND P1, PT, R3, R16, PT ;  /* 0x000000100300720c */ /* 0x000fe40003f26270 */
[----:B------:R-:W-:Y:S02]  /*8c80*/  PLOP3.LUT P0, PT, PT, PT, UP0, 0x80, 0x0 ;  /* 0x000000000000781c */ /* 0x000fe40003f0f008 */
[----:B------:R-:W-:-:S02]  /*8c90*/  FSEL R9, R19, -INF , !P6 ;  /* 0xff80000013097808 */ /* 0x000fc40007000000 */
[----:B------:R-:W-:Y:S02]  /*8ca0*/  FSEL R212, R209, -INF , !P5 ;  /* 0xff800000d1d47808 */ /* 0x000fe40006800000 */
[----:B------:R-:W-:Y:S02]  /*8cb0*/  FSEL R248, R248, -INF , !P1 ;  /* 0xff800000f8f87808 */ /* 0x000fe40004800000 */
[CC--:B------:R-:W-:Y:S02]  /*8cc0*/  ISETP.GE.AND P6, PT, R2.reuse, R14.reuse, PT ;  /* 0x0000000e0200720c */ /* 0x0c0fe40003fc6270 */
[----:B------:R-:W-:Y:S02]  /*8cd0*/  ISETP.GE.AND P5, PT, R2, R15, PT ;  /* 0x0000000f0200720c */ /* 0x000fe40003fa6270 */
[----:B------:R-:W-:Y:S02]  /*8ce0*/  ISETP.GE.AND P1, PT, R0, R14, PT ;  /* 0x0000000e0000720c */ /* 0x000fe40003f26270 */
[----:B------:R-:W-:-:S02]  /*8cf0*/  FSEL R6, R170, -INF , !P3 ;  /* 0xff800000aa067808 */ /* 0x000fc40005800000 */
[----:B------:R-:W-:Y:S02]  /*8d00*/  FSEL R25, R36, -INF , !P6 ;  /* 0xff80000024197808 */ /* 0x000fe40007000000 */
[----:B------:R-:W-:Y:S02]  /*8d10*/  FSEL R213, R38, -INF , !P5 ;  /* 0xff80000026d57808 */ /* 0x000fe40006800000 */
[----:B------:R-:W-:Y:S02]  /*8d20*/  FSEL R24, R37, -INF , !P1 ;  /* 0xff80000025187808 */ /* 0x000fe40004800000 */
[----:B------:R-:W-:Y:S02]  /*8d30*/  ISETP.GE.AND P5, PT, R0, R15, PT ;  /* 0x0000000f0000720c */ /* 0x000fe40003fa6270 */
[C---:B------:R-:W-:Y:S02]  /*8d40*/  ISETP.GE.AND P6, PT, R2.reuse, R16, PT ;  /* 0x000000100200720c */ /* 0x040fe40003fc6270 */
[----:B------:R-:W-:-:S02]  /*8d50*/  ISETP.GE.AND P1, PT, R2, R17, PT ;  /* 0x000000110200720c */ /* 0x000fc40003f26270 */
[----:B------:R-:W-:Y:S02]  /*8d60*/  FMNMX.FTZ R2, R168, R6, !PT ;  /* 0x00000006a8027209 */ /* 0x000fe40007810000 */
[----:B------:R-:W-:Y:S02]  /*8d70*/  FSEL R26, R33, -INF , !P4 ;  /* 0xff800000211a7808 */ /* 0x000fe40006000000 */
[----:B------:R-:W-:Y:S02]  /*8d80*/  FSEL R170, R39, -INF , !P5 ;  /* 0xff80000027aa7808 */ /* 0x000fe40006800000 */
[-C--:B------:R-:W-:Y:S02]  /*8d90*/  ISETP.GE.AND P4, PT, R4, R17.reuse, PT ;  /* 0x000000110400720c */ /* 0x080fe40003f86270 */
[----:B------:R-:W-:Y:S02]  /*8da0*/  ISETP.GE.AND P3, PT, R3, R17, PT ;  /* 0x000000110300720c */ /* 0x000fe40003f66270 */
[----:B------:R-:W-:-:S02]  /*8db0*/  ISETP.GE.AND P5, PT, R0, R16, PT ;  /* 0x000000100000720c */ /* 0x000fc40003fa6270 */
[----:B------:R-:W-:Y:S01]  /*8dc0*/  FMNMX.FTZ R19, R10, R2, !PT ;  /* 0x000000020a137209 */ /* 0x000fe20007810000 */
[----:B------:R-:W-:Y:S10]  /*8dd0*/  @!P0 BRA `(.L_x_59) ;  /* 0x0000000000908947 */ /* 0x000ff40003800000 */
[----:B------:R-:W2:Y:S04]  /*8de0*/  LDL.64 R204, [R1+0x60] ;  /* 0x0000600001cc7983 */ /* 0x000ea80000100a00 */
[----:B------:R-:W3:Y:S01]  /*8df0*/  LDL.64 R206, [R1+0x50] ;  /* 0x0000500001ce7983 */ /* 0x000ee20000100a00 */
[----:B------:R-:W-:-:S04]  /*8e00*/  UIADD3 UR5, UR17, -0x3, URZ ;  /* 0xfffffffd11057890 */ /* 0x000fc8000fffe03f */
[----:B------:R-:W-:Y:S02]  /*8e10*/  USHF.R.S32.HI UR4, URZ, 0x1f, UR5 ;  /* 0x0000001f3f047899 */ /* 0x000fe40008011405 */
[----:B------:R-:W-:Y:S02]  /*8e20*/  UIMAD.WIDE.U32 UR24, UR5, UR8, URZ ;  /* 0x00000008051872a5 */ /* 0x000fe4000f8e003f */
[----:B------:R-:W-:-:S04]  /*8e30*/  UIMAD UR4, UR4, UR8, URZ ;  /* 0x00000008040472a4 */ /* 0x000fc8000f8e023f */
[----:B------:R-:W-:Y:S01]  /*8e40*/  UIMAD UR4, UR5, UR9, UR4 ;  /* 0x00000009050472a4 */ /* 0x000fe2000f8e0204 */
[----:B------:R-:W-:Y:S02]  /*8e50*/  IMAD.U32 R2, RZ, RZ, UR24 ;  /* 0x00000018ff027e24 */ /* 0x000fe4000f8e00ff */
[----:B------:R-:W-:Y:S01]  /*8e60*/  IMAD.U32 R4, RZ, RZ, UR24 ;  /* 0x00000018ff047e24 */ /* 0x000fe2000f8e00ff */
[----:B------:R-:W-:-:S06]  /*8e70*/  UIADD3 UR4, UR25, UR4, URZ ;  /* 0x0000000419047290 */ /* 0x000fcc000fffe03f */
[----:B------:R-:W-:Y:S01]  /*8e80*/  IMAD.U32 R3, RZ, RZ, UR4 ;  /* 0x00000004ff037e24 */ /* 0x000fe2000f8e00ff */
[----:B------:R-:W-:Y:S01]  /*8e90*/  ULDC.64 UR4, c[0x0][0x218] ;  /* 0x0000860000047ab9 */ /* 0x000fe20000000a00 */
[----:B--2---:R-:W-:-:S04]  /*8ea0*/  LEA R2, P0, R2, R204, 0x6 ;  /* 0x000000cc02027211 */ /* 0x004fc800078030ff */
[----:B---3--:R-:W-:Y:S02]  /*8eb0*/  LEA.HI.X R3, R4, R207, R3, 0x6, P0 ;  /* 0x000000cf04037211 */ /* 0x008fe400000f3403 */
[----:B------:R-:W-:Y:S01]  /*8ec0*/  LEA R4, P0, R2, UR4, 0x1 ;  /* 0x0000000402047c11 */ /* 0x000fe2000f8008ff */
[----:B------:R-:W-:-:S03]  /*8ed0*/  USHF.L.U32 UR4, UR8, 0x5, URZ ;  /* 0x0000000508047899 */ /* 0x000fc6000800063f */
[----:B------:R-:W-:Y:S01]  /*8ee0*/  LEA.HI.X R5, R2, UR5, R3, 0x1, P0 ;  /* 0x0000000502057c11 */ /* 0x000fe200080f0c03 */
[----:B------:R-:W-:Y:S02]  /*8ef0*/  USHF.L.U64.HI UR5, UR8, 0x5, UR9 ;  /* 0x0000000508057899 */ /* 0x000fe40008010209 */
[----:B------:R-:W-:Y:S02]  /*8f00*/  IADD3 R2, P0, R4, UR4, RZ ;  /* 0x0000000404027c10 */ /* 0x000fe4000ff1e0ff */
[----:B------:R-:W-:Y:S01]  /*8f10*/  @!PT LDS RZ, [RZ] ;  /* 0x00000000fffff984 */ /* 0x000fe20000000800 */
[----:B------:R-:W-:Y:S01]  /*8f20*/  @!PT LDS RZ, [RZ] ;  /* 0x00000000fffff984 */ /* 0x000fe20000000800 */
[----:B------:R-:W-:Y:S01]  /*8f30*/  @!PT LDS RZ, [RZ] ;  /* 0x00000000fffff984 */ /* 0x000fe20000000800 */
[----:B------:R-:W-:Y:S02]  /*8f40*/  LDGSTS.E.BYPASS.LTC128B.128 [R246+0x8000], desc[UR18][R4.64] ;  /* 0x0800000004f67fae */ /* 0x000fe4000b901d52 */
[----:B------:R-:W-:Y:S02]  /*8f50*/  IADD3.X R3, R5, UR5, RZ, P0, !PT ;  /* 0x0000000505037c10 */ /* 0x000fe400087fe4ff */
[----:B------:R-:W-:Y:S04]  /*8f60*/  LDGSTS.E.BYPASS.LTC128B.128 [R246+0xa000], desc[UR18][R4.64+0x80] ;  /* 0x0a00008004f67fae */ /* 0x000fe8000b901d52 */
        /* <DEDUP_REMOVED lines=11> */
.L_x_59:
[----:B------:R-:W-:Y:S01]  /*9020*/  ISETP.GE.AND P0, PT, R0, R17, PT ;  /* 0x000000110000720c */ /* 0x000fe20003f06270 */
[----:B------:R-:W-:Y:S01]  /*9030*/  STL [R1+0xe4], R234 ;  /* 0x0000e4ea01007387 */ /* 0x000fe20000100800 */
[----:B-1----:R-:W-:Y:S02]  /*9040*/  FMNMX.FTZ R2, R13, R19, !PT ;  /* 0x000000130d027209 */ /* 0x002fe40007810000 */
        /* <DEDUP_REMOVED lines=39> */
[----:B------:R-:W-:Y:S01]  /*92c0*/  FMNMX.FTZ R2, R170, R3, !PT ;  /* 0x00000003aa027209 */ /* 0x000fe20007810000 */
[----:B------:R-:W1:Y:S01]  /*92d0*/  SHFL.BFLY PT, R5, R0, 0x2, 0x1f ;  /* 0x0c401f0000057f89 */ /* 0x000e6200000e0000 */
[----:B------:R-:W-:-:S02]  /*92e0*/  FMNMX.FTZ R3, R164, R9, !PT ;  /* 0x00000009a4037209 */ /* 0x000fc40007810000 */
[----:B------:R-:W-:Y:S01]  /*92f0*/  FMNMX.FTZ R4, R59, R4, !PT ;  /* 0x000000043b047209 */ /* 0x000fe20007810000 */
[----:B------:R-:W2:Y:S01]  /*9300*/  SHFL.BFLY PT, R19, R2, 0x2, 0x1f ;  /* 0x0c401f0002137f89 */ /* 0x000ea200000e0000 */
        /* <DEDUP_REMOVED lines=11> */
[----:B-1----:R-:W-:Y:S02]  /*93c0*/  FMNMX.FTZ R0, R0, R5, !PT ;  /* 0x0000000500007209 */ /* 0x002fe40007810000 */
[----:B------:R-:W-:Y:S02]  /*93d0*/  FMNMX.FTZ R3, R51, R3, !PT ;  /* 0x0000000333037209 */ /* 0x000fe40007810000 */
[----:B------:R-:W-:Y:S01]  /*93e0*/  FMNMX.FTZ R4, R212, R4, !PT ;  /* 0x00000004d4047209 */ /* 0x000fe20007810000 */
[----:B------:R-:W1:Y:S01]  /*93f0*/  SHFL.BFLY PT, R5, R0, 0x1, 0x1f ;  /* 0x0c201f0000057f89 */ /* 0x000e6200000e0000 */
[----:B------:R-:W-:Y:S02]  /*9400*/  FMNMX.FTZ R3, R247, R3, !PT ;  /* 0x00000003f7037209 */ /* 0x000fe40007810000 */
[----:B------:R-:W-:Y:S02]  /*9410*/  FMNMX.FTZ R4, R248, R4, !PT ;  /* 0x00000004f8047209 */ /* 0x000fe40007810000 */
[----:B------:R-:W-:-:S02]  /*9420*/  FMNMX.FTZ R3, R252, R3, !PT ;  /* 0x00000003fc037209 */ /* 0x000fc40007810000 */
[----:B------:R-:W-:Y:S02]  /*9430*/  FSEL R220, R220, -INF , !P6 ;  /* 0xff800000dcdc7808 */ /* 0x000fe40007000000 */
[----:B------:R-:W-:Y:S02]  /*9440*/  FMNMX.FTZ R4, R249, R4, !PT ;  /* 0x00000004f9047209 */ /* 0x000fe40007810000 */
[----:B------:R-:W-:Y:S02]  /*9450*/  FSEL R169, R211, -INF , !P4 ;  /* 0xff800000d3a97808 */ /* 0x000fe40006000000 */
[----:B------:R-:W-:Y:S02]  /*9460*/  FMNMX.FTZ R3, R224, R3, !PT ;  /* 0x00000003e0037209 */ /* 0x000fe40007810000 */
[----:B------:R-:W-:Y:S02]  /*9470*/  FSEL R221, R221, -INF , !P5 ;  /* 0xff800000dddd7808 */ /* 0x000fe40006800000 */
[----:B------:R-:W-:-:S02]  /*9480*/  FMNMX.FTZ R4, R220, R4, !PT ;  /* 0x00000004dc047209 */ /* 0x000fc40007810000 */
[----:B------:R-:W-:Y:S02]  /*9490*/  FSEL R250, R250, -INF , !P3 ;  /* 0xff800000fafa7808 */ /* 0x000fe40005800000 */
[----:B------:R-:W-:Y:S02]  /*94a0*/  FMNMX.FTZ R3, R169, R3, !PT ;  /* 0x00000003a9037209 */ /* 0x000fe40007810000 */
[----:B------:R-:W-:Y:S02]  /*94b0*/  FMNMX.FTZ R23, R221, R4, !PT ;  /* 0x00000004dd177209 */ /* 0x000fe40007810000 */
[----:B------:R-:W-:Y:S02]  /*94c0*/  FSEL R251, R251, -INF , !P2 ;  /* 0xff800000fbfb7808 */ /* 0x000fe40005000000 */
[----:B------:R-:W-:Y:S01]  /*94d0*/  FMNMX.FTZ R3, R250, R3, !PT ;  /* 0x00000003fa037209 */ /* 0x000fe20007810000 */
[----:B------:R-:W3:Y:S01]  /*94e0*/  SHFL.BFLY PT, R4, R23, 0x2, 0x1f ;  /* 0x0c401f0017047f89 */ /* 0x000ee200000e0000 */
[----:B--2---:R-:W-:-:S02]  /*94f0*/  FMNMX.FTZ R2, R2, R19, !PT ;  /* 0x0000001302027209 */ /* 0x004fc40007810000 */
[----:B------:R-:W-:Y:S02]  /*9500*/  FSEL R222, R222, -INF , !P1 ;  /* 0xff800000dede7808 */ /* 0x000fe40004800000 */
[----:B------:R-:W-:Y:S01]  /*9510*/  FMNMX.FTZ R3, R251, R3, !PT ;  /* 0x00000003fb037209 */ /* 0x000fe20007810000 */
[----:B------:R-:W2:Y:S01]  /*9520*/  SHFL.BFLY PT, R19, R2, 0x1, 0x1f ;  /* 0x0c201f0002137f89 */ /* 0x000ea200000e0000 */
[----:B------:R-:W-:Y:S02]  /*9530*/  FSEL R223, R223, -INF , !P0 ;  /* 0xff800000dfdf7808 */ /* 0x000fe40004000000 */
[----:B------:R-:W-:Y:S02]  /*9540*/  FMNMX.FTZ R3, R222, R3, !PT ;  /* 0x00000003de037209 */ /* 0x000fe40007810000 */
[----:B-1----:R-:W-:Y:S02]  /*9550*/  FMNMX.FTZ R39, R0, R5, !PT ;  /* 0x0000000500277209 */ /* 0x002fe40007810000 */
[----:B------:R-:W-:-:S02]  /*9560*/  FMNMX.FTZ R3, R223, R3, !PT ;  /* 0x00000003df037209 */ /* 0x000fc40007810000 */
[C---:B------:R-:W-:Y:S01]  /*9570*/  FSETP.NEU.FTZ.AND P1, PT, R39.reuse, -INF , PT ;  /* 0xff8000002700780b */ /* 0x040fe20003f3d000 */
[----:B------:R-:W-:Y:S01]  /*9580*/  FMUL.FTZ R0, R39, UR20 ;  /* 0x0000001427007c20 */ /* 0x000fe20008410000 */
[----:B------:R-:W-:Y:S04]  /*9590*/  STL [R1+0x4c], R39 ;  /* 0x00004c2701007387 */ /* 0x000fe80000100800 */
[----:B------:R-:W1:Y:S01]  /*95a0*/  SHFL.BFLY PT, R5, R3, 0x2, 0x1f ;  /* 0x0c401f0003057f89 */ /* 0x000e6200000e0000 */
[----:B------:R-:W-:Y:S02]  /*95b0*/  FSEL R0, R0, RZ, P1 ;  /* 0x000000ff00007208 */ /* 0x000fe40000800000 */
[----:B---3--:R-:W-:-:S03]  /*95c0*/  FMNMX.FTZ R23, R23, R4, !PT ;  /* 0x0000000417177209 */ /* 0x008fc60007810000 */
[--C-:B------:R-:W-:Y:S01]  /*95d0*/  FFMA.FTZ R6, R6, UR20, -R0.reuse ;  /* 0x0000001406067c23 */ /* 0x100fe20008010800 */
[--C-:B------:R-:W-:Y:S01]  /*95e0*/  FFMA.FTZ R4, R12, UR20, -R0.reuse ;  /* 0x000000140c047c23 */ /* 0x100fe20008010800 */
[--C-:B------:R-:W-:Y:S01]  /*95f0*/  FFMA.FTZ R13, R13, UR20, -R0.reuse ;  /* 0x000000140d0d7c23 */ /* 0x100fe20008010800 */
[----:B--2---:R-:W-:Y:S01]  /*9600*/  FMNMX.FTZ R38, R2, R19, !PT ;  /* 0x0000001302267209 */ /* 0x004fe20007810000 */
[----:B------:R2:W-:Y:S01]  /*9610*/  MUFU.EX2 R34, R6 ;  /* 0x0000000600227308 */ /* 0x0005e20000000800 */
[----:B------:R-:W-:Y:S02]  /*9620*/  FFMA.FTZ R10, R10, UR20, -R0 ;  /* 0x000000140a0a7c23 */ /* 0x000fe40008010800 */
[C---:B------:R-:W-:Y:S01]  /*9630*/  FSETP.NEU.FTZ.AND P3, PT, R38.reuse, -INF , PT ;  /* 0xff8000002600780b */ /* 0x040fe20003f7d000 */
[----:B------:R-:W-:Y:S01]  /*9640*/  FMUL.FTZ R2, R38, UR20 ;  /* 0x0000001426027c20 */ /* 0x000fe20008410000 */
[----:B------:R-:W-:Y:S03]  /*9650*/  STL [R1+0x48], R38 ;  /* 0x0000482601007387 */ /* 0x000fe60000100800 */
[----:B------:R3:W-:Y:S01]  /*9660*/  MUFU.EX2 R67, R4 ;  /* 0x0000000400437308 */ /* 0x0007e20000000800 */
[----:B------:R-:W-:-:S02]  /*9670*/  FSEL R12, R2, RZ, P3 ;  /* 0x000000ff020c7208 */ /* 0x000fc40001800000 */
[----:B-1----:R-:W-:-:S03]  /*9680*/  FMNMX.FTZ R2, R3, R5, !PT ;  /* 0x0000000503027209 */ /* 0x002fc60007810000 */
[--C-:B------:R-:W-:Y:S01]  /*9690*/  FFMA.FTZ R8, R8, UR20, -R12.reuse ;  /* 0x0000001408087c23 */ /* 0x100fe2000801080c */
[--C-:B------:R-:W-:Y:S01]  /*96a0*/  FFMA.FTZ R11, R11, UR20, -R12.reuse ;  /* 0x000000140b0b7c23 */ /* 0x100fe2000801080c */
[----:B--2---:R-:W1:Y:S01]  /*96b0*/  SHFL.BFLY PT, R6, R23, 0x1, 0x1f ;  /* 0x0c201f0017067f89 */ /* 0x004e6200000e0000 */
[----:B------:R-:W2:Y:S03]  /*96c0*/  MUFU.EX2 R15, R13 ;  /* 0x0000000d000f7308 */ /* 0x000ea60000000800 */
[----:B------:R-:W4:Y:S01]  /*96d0*/  SHFL.BFLY PT, R5, R2, 0x1, 0x1f ;  /* 0x0c201f0002057f89 */ /* 0x000f2200000e0000 */
[----:B---3--:R-:W-:-:S04]  /*96e0*/  FFMA.FTZ R4, R20, UR20, -R12 ;  /* 0x0000001414047c23 */ /* 0x008fc8000801080c */
[----:B------:R2:W3:Y:S08]  /*96f0*/  MUFU.EX2 R36, R10 ;  /* 0x0000000a00247308 */ /* 0x0004f00000000800 */
[----:B------:R3:W-:Y:S01]  /*9700*/  MUFU.EX2 R14, R4 ;  /* 0x00000004000e7308 */ /* 0x0007e20000000800 */
[----:B-1----:R-:W-:-:S07]  /*9710*/  FMNMX.FTZ R37, R23, R6, !PT ;  /* 0x0000000617257209 */ /* 0x002fce0007810000 */
[----:B------:R1:W-:Y:S01]  /*9720*/  MUFU.EX2 R33, R8 ;  /* 0x0000000800217308 */ /* 0x0003e20000000800 */
[----:B--2---:R-:W-:Y:S02]  /*9730*/  F2FP.F16.F32.PACK_AB R10, R67, R15 ;  /* 0x0000000f430a723e */ /* 0x004fe400000000ff */
[C---:B------:R-:W-:Y:S01]  /*9740*/  FSETP.NEU.FTZ.AND P2, PT, R37.reuse, -INF , PT ;  /* 0xff8000002500780b */ /* 0x040fe20003f5d000 */
[----:B------:R-:W-:Y:S01]  /*9750*/  FMUL.FTZ R3, R37, UR20 ;  /* 0x0000001425037c20 */ /* 0x000fe20008410000 */
[----:B----4-:R-:W-:Y:S01]  /*9760*/  FMNMX.FTZ R52, R2, R5, !PT ;  /* 0x0000000502347209 */ /* 0x010fe20007810000 */
[----:B------:R-:W-:Y:S01]  /*9770*/  STL [R1+0x44], R37 ;  /* 0x0000442501007387 */ /* 0x000fe20000100800 */
[----:B------:R-:W-:Y:S01]  /*9780*/  FSEL R5, R39, RZ, P1 ;  /* 0x000000ff27057208 */ /* 0x000fe20000800000 */
[----:B------:R-:W-:Y:S01]  /*9790*/  MUFU.EX2 R233, R11 ;  /* 0x0000000b00e97308 */ /* 0x000fe20000000800 */
[----:B------:R-:W-:Y:S01]  /*97a0*/  FSEL R3, R3, RZ, P2 ;  /* 0x000000ff03037208 */ /* 0x000fe20001000000 */
[----:B---3--:R-:W-:Y:S01]  /*97b0*/  FFMA.FTZ R4, R21, UR20, -R12 ;  /* 0x0000001415047c23 */ /* 0x008fe2000801080c */
[----:B------:R-:W-:Y:S01]  /*97c0*/  FSETP.NEU.FTZ.AND P0, PT, R52, -INF , PT ;  /* 0xff8000003400780b */ /* 0x000fe20003f1d000 */
[----:B------:R-:W-:Y:S01]  /*97d0*/  FADD.FTZ R5, R168, -R5 ;  /* 0x80000005a8057221 */ /* 0x000fe20000010000 */
[----:B------:R-:W-:Y:S01]  /*97e0*/  STL [R1+0x40], R52 ;  /* 0x0000403401007387 */ /* 0x000fe20000100800 */
[--C-:B------:R-:W-:Y:S01]  /*97f0*/  FFMA.FTZ R2, R18, UR20, -R3.reuse ;  /* 0x0000001412027c23 */ /* 0x100fe20008010803 */
[----:B------:R-:W-:Y:S01]  /*9800*/  FFMA.FTZ R7, R7, UR20, -R3 ;  /* 0x0000001407077c23 */ /* 0x000fe20008010803 */
[----:B------:R2:W3:Y:S01]  /*9810*/  MUFU.EX2 R66, R4 ;  /* 0x0000000400427308 */ /* 0x0004e20000000800 */
[----:B------:R-:W-:Y:S01]  /*9820*/  FMUL.FTZ R19, R5, UR20 ;  /* 0x0000001405137c20 */ /* 0x000fe20008410000 */
[----:B-1----:R-:W-:-:S06]  /*9830*/  F2FP.F16.F32.PACK_AB R8, R36, R34 ;  /* 0x000000222408723e */ /* 0x002fcc00000000ff */
[----:B------:R1:W-:Y:S08]  /*9840*/  MUFU.EX2 R232, R2 ;  /* 0x0000000200e87308 */ /* 0x0003f00000000800 */
[----:B------:R-:W-:Y:S01]  /*9850*/  MUFU.EX2 R35, R7 ;  /* 0x0000000700237308 */ /* 0x000fe20000000800 */
[----:B--2---:R-:W-:Y:S01]  /*9860*/  FFMA.FTZ R4, R28, UR20, -R3 ;  /* 0x000000141c047c23 */ /* 0x004fe20008010803 */
[----:B---3--:R-:W-:-:S06]  /*9870*/  F2FP.F16.F32.PACK_AB R11, R66, R14 ;  /* 0x0000000e420b723e */ /* 0x008fcc00000000ff */
[----:B------:R2:W3:Y:S01]  /*9880*/  MUFU.EX2 R32, R4 ;  /* 0x0000000400207308 */ /* 0x0004e20000000800 */
[----:B-1----:R-:W-:-:S05]  /*9890*/  FMUL.FTZ R2, R52, UR20 ;  /* 0x0000001434027c20 */ /* 0x002fca0008410000 */
[----:B------:R-:W-:Y:S02]  /*98a0*/  FSEL R2, R2, RZ, P0 ;  /* 0x000000ff02027208 */ /* 0x000fe40000000000 */
[----:B------:R-:W1:Y:S03]  /*98b0*/  MUFU.EX2 R19, R19 ;  /* 0x0000001300137308 */ /* 0x000e660000000800 */
[----:B------:R-:W-:-:S05]  /*98c0*/  FFMA.FTZ R9, R9, UR20, -R2 ;  /* 0x0000001409097c23 */ /* 0x000fca0008010802 */
[----:B------:R4:W-:Y:S01]  /*98d0*/  MUFU.EX2 R234, R9 ;  /* 0x0000000900ea7308 */ /* 0x0009e20000000800 */
[----:B--2---:R-:W-:Y:S01]  /*98e0*/  FFMA.FTZ R4, R29, UR20, -R3 ;  /* 0x000000141d047c23 */ /* 0x004fe20008010803 */
[----:B---3--:R-:W-:-:S06]  /*98f0*/  MOV R168, R32 ;  /* 0x0000002000a87202 */ /* 0x008fcc0000000f00 */
[----:B------:R2:W3:Y:S01]  /*9900*/  MUFU.EX2 R171, R4 ;  /* 0x0000000400ab7308 */ /* 0x0004e20000000800 */
[-C--:B-1----:R-:W-:Y:S01]  /*9910*/  FMUL.FTZ R176, R176, R19.reuse ;  /* 0x00000013b0b07220 */ /* 0x082fe20000410000 */
[-C--:B------:R-:W-:Y:S01]  /*9920*/  FMUL.FTZ R177, R177, R19.reuse ;  /* 0x00000013b1b17220 */ /* 0x080fe20000410000 */
[-C--:B------:R-:W-:Y:S01]  /*9930*/  FMUL.FTZ R180, R180, R19.reuse ;  /* 0x00000013b4b47220 */ /* 0x080fe20000410000 */
[-C--:B------:R-:W-:Y:S01]  /*9940*/  FMUL.FTZ R181, R181, R19.reuse ;  /* 0x00000013b5b57220 */ /* 0x080fe20000410000 */
[-C--:B------:R-:W-:Y:S01]  /*9950*/  FMUL.FTZ R68, R68, R19.reuse ;  /* 0x0000001344447220 */ /* 0x080fe20000410000 */
[-C--:B------:R-:W-:Y:S01]  /*9960*/  FMUL.FTZ R69, R69, R19.reuse ;  /* 0x0000001345457220 */ /* 0x080fe20000410000 */
[-C--:B------:R-:W-:Y:S01]  /*9970*/  FMUL.FTZ R80, R80, R19.reuse ;  /* 0x0000001350507220 */ /* 0x080fe20000410000 */
[----:B------:R-:W-:Y:S01]  /*9980*/  FMUL.FTZ R81, R81, R19 ;  /* 0x0000001351517220 */ /* 0x000fe20000410000 */
[----:B----4-:R-:W-:Y:S01]  /*9990*/  F2FP.F16.F32.PACK_AB R9, R233, R33 ;  /* 0x00000021e909723e */ /* 0x010fe200000000ff */
[--C-:B--2---:R-:W-:Y:S01]  /*99a0*/  FFMA.FTZ R4, R22, UR20, -R2.reuse ;  /* 0x0000001416047c23 */ /* 0x104fe20008010802 */
[----:B---3--:R-:W-:Y:S01]  /*99b0*/  F2FP.F16.F32.PACK_AB R6, R171, R168 ;  /* 0x000000a8ab06723e */ /* 0x008fe200000000ff */
[----:B------:R-:W1:Y:S02]  /*99c0*/  LDSM.16.MT88.4 R20, [R228+0xc000] ;  /* 0x00c00000e414783b */ /* 0x000e640000004200 */
[----:B------:R2:W-:Y:S02]  /*99d0*/  MUFU.EX2 R63, R4 ;  /* 0x00000004003f7308 */ /* 0x0005e40000000800 */
[----:B--2---:R-:W-:-:S06]  /*99e0*/  FFMA.FTZ R4, R30, UR20, -R2 ;  /* 0x000000141e047c23 */ /* 0x004fcc0008010802 */
[----:B------:R2:W-:Y:S02]  /*99f0*/  MUFU.EX2 R65, R4 ;  /* 0x0000000400417308 */ /* 0x0005e40000000800 */
[----:B--2---:R-:W-:-:S05]  /*9a00*/  FSEL R4, R38, RZ, P3 ;  /* 0x000000ff26047208 */ /* 0x004fca0001800000 */
[----:B------:R-:W-:Y:S01]  /*9a10*/  FADD.FTZ R5, R167, -R4 ;  /* 0x80000004a7057221 */ /* 0x000fe20000010000 */
[----:B------:R-:W-:-:S03]  /*9a20*/  FSEL R4, R37, RZ, P2 ;  /* 0x000000ff25047208 */ /* 0x000fc60001000000 */
[----:B------:R-:W-:Y:S02]  /*9a30*/  FMUL.FTZ R18, R5, UR20 ;  /* 0x0000001405127c20 */ /* 0x000fe40008410000 */
[----:B------:R-:W-:Y:S01]  /*9a40*/  FADD.FTZ R5, R166, -R4 ;  /* 0x80000004a6057221 */ /* 0x000fe20000010000 */
[----:B------:R-:W-:-:S03]  /*9a50*/  FSEL R4, R52, RZ, P0 ;  /* 0x000000ff34047208 */ /* 0x000fc60000000000 */
[----:B------:R-:W-:Y:S01]  /*9a60*/  FMUL.FTZ R5, R5, UR20 ;  /* 0x0000001405057c20 */ /* 0x000fe20008410000 */
[----:B------:R-:W2:Y:S01]  /*9a70*/  MUFU.EX2 R18, R18 ;  /* 0x0000001200127308 */ /* 0x000ea20000000800 */
[----:B------:R-:W-:-:S04]  /*9a80*/  FADD.FTZ R4, R164, -R4 ;  /* 0x80000004a4047221 */ /* 0x000fc80000010000 */
[----:B------:R-:W-:-:S03]  /*9a90*/  FMUL.FTZ R4, R4, UR20 ;  /* 0x0000001404047c20 */ /* 0x000fc60008410000 */
[----:B------:R-:W3:Y:S08]  /*9aa0*/  MUFU.EX2 R13, R5 ;  /* 0x00000005000d7308 */ /* 0x000ef00000000800 */
[----:B------:R4:W4:Y:S01]  /*9ab0*/  MUFU.EX2 R32, R4 ;  /* 0x0000000400207308 */ /* 0x0009220000000800 */
[-C--:B--2---:R-:W-:Y:S01]  /*9ac0*/  FMUL.FTZ R178, R178, R18.reuse ;  /* 0x00000012b2b27220 */ /* 0x084fe20000410000 */
[-C--:B------:R-:W-:Y:S01]  /*9ad0*/  FMUL.FTZ R179, R179, R18.reuse ;  /* 0x00000012b3b37220 */ /* 0x080fe20000410000 */
[-C--:B------:R-:W-:Y:S01]  /*9ae0*/  FMUL.FTZ R182, R182, R18.reuse ;  /* 0x00000012b6b67220 */ /* 0x080fe20000410000 */
[-C--:B------:R-:W-:Y:S01]  /*9af0*/  FMUL.FTZ R183, R183, R18.reuse ;  /* 0x00000012b7b77220 */ /* 0x080fe20000410000 */
[-C--:B------:R-:W-:Y:S01]  /*9b00*/  FMUL.FTZ R70, R70, R18.reuse ;  /* 0x0000001246467220 */ /* 0x080fe20000410000 */
[-C--:B------:R-:W-:Y:S01]  /*9b10*/  FMUL.FTZ R71, R71, R18.reuse ;  /* 0x0000001247477220 */ /* 0x080fe20000410000 */
[-C--:B------:R-:W-:Y:S01]  /*9b20*/  FMUL.FTZ R82, R82, R18.reuse ;  /* 0x0000001252527220 */ /* 0x080fe20000410000 */
[----:B------:R-:W-:Y:S01]  /*9b30*/  FMUL.FTZ R83, R83, R18 ;  /* 0x0000001253537220 */ /* 0x000fe20000410000 */
[-C--:B---3--:R-:W-:Y:S01]  /*9b40*/  FMUL.FTZ R172, R172, R13.reuse ;  /* 0x0000000dacac7220 */ /* 0x088fe20000410000 */
[-C--:B------:R-:W-:Y:S01]  /*9b50*/  FMUL.FTZ R173, R173, R13.reuse ;  /* 0x0000000dadad7220 */ /* 0x080fe20000410000 */
[----:B------:R-:W-:Y:S01]  /*9b60*/  F2FP.F16.F32.PACK_AB R5, R63, R234 ;  /* 0x000000ea3f05723e */ /* 0x000fe200000000ff */
[-C--:B------:R-:W-:Y:S01]  /*9b70*/  FMUL.FTZ R184, R184, R13.reuse ;  /* 0x0000000db8b87220 */ /* 0x080fe20000410000 */
[-C--:B------:R-:W-:Y:S01]  /*9b80*/  FMUL.FTZ R185, R185, R13.reuse ;  /* 0x0000000db9b97220 */ /* 0x080fe20000410000 */
[C---:B-1----:R-:W-:Y:S01]  /*9b90*/  HMMA.16816.F32 R176, R8.reuse, R20, R176 ;  /* 0x0000001408b0723c */ /* 0x042fe200000018b0 */
[-C--:B------:R-:W-:Y:S01]  /*9ba0*/  FMUL.FTZ R72, R72, R13.reuse ;  /* 0x0000000d48487220 */ /* 0x080fe20000410000 */
[-C--:B------:R-:W-:Y:S01]  /*9bb0*/  FMUL.FTZ R73, R73, R13.reuse ;  /* 0x0000000d49497220 */ /* 0x080fe20000410000 */
[----:B----4-:R-:W-:Y:S01]  /*9bc0*/  FFMA.FTZ R4, R31, UR20, -R2 ;  /* 0x000000141f047c23 */ /* 0x010fe20008010802 */
[-C--:B------:R-:W-:Y:S01]  /*9bd0*/  FMUL.FTZ R174, R174, R32.reuse ;  /* 0x00000020aeae7220 */ /* 0x080fe20000410000 */
[-C--:B------:R-:W-:Y:S01]  /*9be0*/  FMUL.FTZ R175, R175, R32.reuse ;  /* 0x00000020afaf7220 */ /* 0x080fe20000410000 */
[-C--:B------:R-:W-:Y:S01]  /*9bf0*/  FMUL.FTZ R186, R186, R32.reuse ;  /* 0x00000020baba7220 */ /* 0x080fe20000410000 */
[----:B------:R1:W2:Y:S01]  /*9c00*/  MUFU.EX2 R16, R4 ;  /* 0x0000000400107308 */ /* 0x0002a20000000800 */
[-C--:B------:R-:W-:Y:S01]  /*9c10*/  FMUL.FTZ R187, R187, R32.reuse ;  /* 0x00000020bbbb7220 */ /* 0x080fe20000410000 */
[----:B------:R-:W-:Y:S01]  /*9c20*/  HMMA.16816.F32 R208, R8, R22, R180 ;  /* 0x0000001608d0723c */ /* 0x000fe200000018b4 */
[-C--:B------:R-:W-:Y:S01]  /*9c30*/  FMUL.FTZ R74, R74, R32.reuse ;  /* 0x000000204a4a7220 */ /* 0x080fe20000410000 */
[-C--:B------:R-:W-:Y:S01]  /*9c40*/  FMUL.FTZ R75, R75, R32.reuse ;  /* 0x000000204b4b7220 */ /* 0x080fe20000410000 */
[-C--:B------:R-:W-:Y:S01]  /*9c50*/  FMUL.FTZ R76, R76, R13.reuse ;  /* 0x0000000d4c4c7220 */ /* 0x080fe20000410000 */
[----:B------:R-:W-:Y:S01]  /*9c60*/  FMUL.FTZ R77, R77, R13 ;  /* 0x0000000d4d4d7220 */ /* 0x000fe20000410000 */
[-C--:B------:R-:W-:Y:S01]  /*9c70*/  FMUL.FTZ R78, R78, R32.reuse ;  /* 0x000000204e4e7220 */ /* 0x080fe20000410000 */
[----:B------:R-:W-:Y:S01]  /*9c80*/  FMUL.FTZ R79, R79, R32 ;  /* 0x000000204f4f7220 */ /* 0x000fe20000410000 */
[----:B-1----:R-:W-:-:S02]  /*9c90*/  F2FP.F16.F32.PACK_AB R4, R232, R35 ;  /* 0x00000023e804723e */ /* 0x002fc400000000ff */
[----:B--2---:R-:W-:-:S07]  /*9ca0*/  F2FP.F16.F32.PACK_AB R7, R16, R65 ;  /* 0x000000411007723e */ /* 0x004fce00000000ff */
[C---:B------:R-:W-:Y:S06]  /*9cb0*/  HMMA.16816.F32 R172, R4.reuse, R20, R172 ;  /* 0x0000001404ac723c */ /* 0x040fec00000018ac */
[----:B------:R-:W-:Y:S01]  /*9cc0*/  HMMA.16816.F32 R184, R4, R22, R184 ;  /* 0x0000001604b8723c */ /* 0x000fe200000018b8 */
[----:B------:R-:W1:Y:S01]  /*9cd0*/  LDSM.16.MT88.4 R20, [R229+0xc000] ;  /* 0x00c00000e514783b */ /* 0x000e620000004200 */
[-C--:B------:R-:W-:Y:S01]  /*9ce0*/  FMUL.FTZ R84, R84, R19.reuse ;  /* 0x0000001354547220 */ /* 0x080fe20000410000 */
[----:B------:R-:W-:Y:S01]  /*9cf0*/  FMUL.FTZ R85, R85, R19 ;  /* 0x0000001355557220 */ /* 0x000fe20000410000 */
[-C--:B------:R-:W-:Y:S01]  /*9d00*/  FMUL.FTZ R86, R86, R18.reuse ;  /* 0x0000001256567220 */ /* 0x080fe20000410000 */
[----:B------:R-:W-:Y:S01]  /*9d10*/  FMUL.FTZ R87, R87, R18 ;  /* 0x0000001257577220 */ /* 0x000fe20000410000 */
[-C--:B------:R-:W-:Y:S01]  /*9d20*/  FMUL.FTZ R88, R88, R13.reuse ;  /* 0x0000000d58587220 */ /* 0x080fe20000410000 */
[----:B------:R-:W-:Y:S01]  /*9d30*/  FMUL.FTZ R89, R89, R13 ;  /* 0x0000000d59597220 */ /* 0x000fe20000410000 */
[-C--:B-1----:R-:W-:Y:S06]  /*9d40*/  HMMA.16816.F32 R204, R8, R20.reuse, R68 ;  /* 0x0000001408cc723c */ /* 0x082fec0000001844 */
[C---:B------:R-:W-:Y:S06]  /*9d50*/  HMMA.16816.F32 R180, R4.reuse, R20, R72 ;  /* 0x0000001404b4723c */ /* 0x040fec0000001848 */
[-C--:B------:R-:W-:Y:S01]  /*9d60*/  HMMA.16816.F32 R164, R4, R22.reuse, R76 ;  /* 0x0000001604a4723c */ /* 0x080fe2000000184c */
[-C--:B------:R-:W-:Y:S01]  /*9d70*/  FMUL.FTZ R90, R90, R32.reuse ;  /* 0x000000205a5a7220 */ /* 0x080fe20000410000 */
[----:B------:R-:W-:Y:S01]  /*9d80*/  FMUL.FTZ R91, R91, R32 ;  /* 0x000000205b5b7220 */ /* 0x000fe20000410000 */
        /* <DEDUP_REMOVED lines=8> */
[----:B------:R-:W-:Y:S01]  /*9e10*/  FMUL.FTZ R95, R95, R32 ;  /* 0x000000205f5f7220 */ /* 0x000fe20000410000 */
[----:B------:R-:W-:Y:S01]  /*9e20*/  FMUL.FTZ R99, R99, R18 ;  /* 0x0000001263637220 */ /* 0x000fe20000410000 */
[----:B------:R-:W-:Y:S01]  /*9e30*/  MOV R73, R52 ;  /* 0x0000003400497202 */ /* 0x000fe20000000f00 */
[----:B------:R-:W-:Y:S01]  /*9e40*/  FMUL.FTZ R100, R100, R19 ;  /* 0x0000001364647220 */ /* 0x000fe20000410000 */
[----:B------:R-:W-:Y:S01]  /*9e50*/  MOV R74, R39 ;  /* 0x00000027004a7202 */ /* 0x000fe20000000f00 */
[----:B------:R-:W-:Y:S01]  /*9e60*/  FMUL.FTZ R101, R101, R19 ;  /* 0x0000001365657220 */ /* 0x000fe20000410000 */
[----:B------:R-:W-:Y:S01]  /*9e70*/  MOV R75, R38 ;  /* 0x00000026004b7202 */ /* 0x000fe20000000f00 */
[-C--:B------:R-:W-:Y:S01]  /*9e80*/  FMUL.FTZ R102, R102, R18.reuse ;  /* 0x0000001266667220 */ /* 0x080fe20000410000 */
[----:B------:R-:W-:Y:S01]  /*9e90*/  MOV R72, R37 ;  /* 0x0000002500487202 */ /* 0x000fe20000000f00 */
[----:B------:R-:W-:Y:S01]  /*9ea0*/  FMUL.FTZ R103, R103, R18 ;  /* 0x0000001267677220 */ /* 0x000fe20000410000 */
[----:B------:R-:W-:Y:S01]  /*9eb0*/  MOV R79, R36 ;  /* 0x00000024004f7202 */ /* 0x000fe20000000f00 */
        /* <DEDUP_REMOVED lines=11> */
[-C--:B------:R-:W-:Y:S01]  /*9f70*/  FMUL.FTZ R115, R115, R18.reuse ;  /* 0x0000001273737220 */ /* 0x080fe20000410000 */
[----:B------:R-:W2:Y:S04]  /*9f80*/  LDL.LU R76, [R1+0x10] ;  /* 0x00001000014c7983 */ /* 0x000ea80000300800 */
[----:B------:R-:W3:Y:S04]  /*9f90*/  LDL.LU R77, [R1+0xc] ;  /* 0x00000c00014d7983 */ /* 0x000ee80000300800 */
[----:B------:R-:W4:Y:S01]  /*9fa0*/  LDL.LU R78, [R1+0x8] ;  /* 0x00000800014e7983 */ /* 0x000f220000300800 */
[-C--:B------:R-:W-:Y:S01]  /*9fb0*/  FMUL.FTZ R116, R116, R19.reuse ;  /* 0x0000001374747220 */ /* 0x080fe20000410000 */
[----:B------:R-:W-:Y:S01]  /*9fc0*/  FMUL.FTZ R117, R117, R19 ;  /* 0x0000001375757220 */ /* 0x000fe20000410000 */
[-C--:B------:R-:W-:Y:S01]  /*9fd0*/  FMUL.FTZ R118, R118, R18.reuse ;  /* 0x0000001276767220 */ /* 0x080fe20000410000 */
[----:B------:R-:W-:Y:S01]  /*9fe0*/  FMUL.FTZ R119, R119, R18 ;  /* 0x0000001277777220 */ /* 0x000fe20000410000 */
[-C--:B-1----:R-:W-:Y:S01]  /*9ff0*/  HMMA.16816.F32 R52, R8, R20.reuse, R84 ;  /* 0x000000140834723c */ /* 0x082fe20000001854 */
[-C--:B------:R-:W-:Y:S01]  /*a000*/  FMUL.FTZ R120, R120, R13.reuse ;  /* 0x0000000d78787220 */ /* 0x080fe20000410000 */
[----:B------:R-:W-:Y:S01]  /*a010*/  FMUL.FTZ R121, R121, R13 ;  /* 0x0000000d79797220 */ /* 0x000fe20000410000 */
[-C--:B------:R-:W-:Y:S01]  /*a020*/  FMUL.FTZ R122, R122, R32.reuse ;  /* 0x000000207a7a7220 */ /* 0x080fe20000410000 */
[----:B------:R-:W-:Y:S01]  /*a030*/  FMUL.FTZ R123, R123, R32 ;  /* 0x000000207b7b7220 */ /* 0x000fe20000410000 */
[-C--:B------:R-:W-:Y:S01]  /*a040*/  FMUL.FTZ R128, R128, R19.reuse ;  /* 0x0000001380807220 */ /* 0x080fe20000410000 */
[C---:B------:R-:W-:Y:S01]  /*a050*/  HMMA.16816.F32 R36, R4.reuse, R20, R88 ;  /* 0x000000140424723c */ /* 0x040fe20000001858 */
[----:B------:R-:W-:Y:S01]  /*a060*/  FMUL.FTZ R129, R129, R19 ;  /* 0x0000001381817220 */ /* 0x000fe20000410000 */
[----:B------:R-:W-:Y:S01]  /*a070*/  FMUL.FTZ R130, R130, R18 ;  /* 0x0000001282827220 */ /* 0x000fe20000410000 */
[-C--:B------:R-:W-:Y:S01]  /*a080*/  FMUL.FTZ R124, R124, R13.reuse ;  /* 0x0000000d7c7c7220 */ /* 0x080fe20000410000 */
[----:B------:R-:W-:Y:S01]  /*a090*/  FMUL.FTZ R125, R125, R13 ;  /* 0x0000000d7d7d7220 */ /* 0x000fe20000410000 */
[-C--:B------:R-:W-:Y:S01]  /*a0a0*/  FMUL.FTZ R126, R126, R32.reuse ;  /* 0x000000207e7e7220 */ /* 0x080fe20000410000 */
[-C--:B------:R-:W-:Y:S01]  /*a0b0*/  HMMA.16816.F32 R92, R4, R22.reuse, R92 ;  /* 0x00000016045c723c */ /* 0x080fe2000000185c */
[----:B------:R-:W-:Y:S01]  /*a0c0*/  FMUL.FTZ R127, R127, R32 ;  /* 0x000000207f7f7220 */ /* 0x000fe20000410000 */
[-C--:B------:R-:W-:Y:S01]  /*a0d0*/  FMUL.FTZ R131, R131, R18.reuse ;  /* 0x0000001283837220 */ /* 0x080fe20000410000 */
[-C--:B------:R-:W-:Y:S01]  /*a0e0*/  FMUL.FTZ R132, R132, R19.reuse ;  /* 0x0000001384847220 */ /* 0x080fe20000410000 */
[----:B------:R-:W-:Y:S01]  /*a0f0*/  FMUL.FTZ R133, R133, R19 ;  /* 0x0000001385857220 */ /* 0x000fe20000410000 */
[-C--:B------:R-:W-:Y:S01]  /*a100*/  FMUL.FTZ R134, R134, R18.reuse ;  /* 0x0000001286867220 */ /* 0x080fe20000410000 */
[C---:B------:R-:W-:Y:S01]  /*a110*/  HMMA.16816.F32 R68, R8.reuse, R22, R96 ;  /* 0x000000160844723c */ /* 0x040fe20000001860 */
[----:B------:R-:W1:Y:S01]  /*a120*/  LDSM.16.MT88.4 R20, [R230+0xc000] ;  /* 0x00c00000e614783b */ /* 0x000e620000004200 */
[----:B------:R-:W-:Y:S01]  /*a130*/  FMUL.FTZ R135, R135, R18 ;  /* 0x0000001287877220 */ /* 0x000fe20000410000 */
        /* <DEDUP_REMOVED lines=24> */
[-C--:B------:R-:W-:Y:S01]  /*a2c0*/  FMUL.FTZ R193, R193, R13.reuse ;  /* 0x0000000dc1c17220 */ /* 0x080fe20000410000 */
[-C--:B------:R-:W-:Y:S01]  /*a2d0*/  FMUL.FTZ R194, R194, R32.reuse ;  /* 0x00000020c2c27220 */ /* 0x080fe20000410000 */
[----:B------:R-:W-:Y:S01]  /*a2e0*/  FMUL.FTZ R195, R195, R32 ;  /* 0x00000020c3c37220 */ /* 0x000fe20000410000 */
[----:B------:R-:W-:Y:S01]  /*a2f0*/  FMUL.FTZ R155, R155, R18 ;  /* 0x000000129b9b7220 */ /* 0x000fe20000410000 */
        /* <DEDUP_REMOVED lines=8> */
[-C--:B------:R-:W-:Y:S01]  /*a380*/  FMUL.FTZ R196, R196, R19.reuse ;  /* 0x00000013c4c47220 */ /* 0x080fe20000410000 */
[-C--:B------:R-:W-:Y:S01]  /*a390*/  FMUL.FTZ R197, R197, R19.reuse ;  /* 0x00000013c5c57220 */ /* 0x080fe20000410000 */
[-C--:B-1----:R-:W-:Y:S01]  /*a3a0*/  HMMA.16816.F32 R100, R8, R20.reuse, R100 ;  /* 0x000000140864723c */ /* 0x082fe20000001864 */
[-C--:B------:R-:W-:Y:S01]  /*a3b0*/  FMUL.FTZ R198, R198, R18.reuse ;  /* 0x00000012c6c67220 */ /* 0x080fe20000410000 */
[-C--:B------:R-:W-:Y:S01]  /*a3c0*/  FMUL.FTZ R199, R199, R18.reuse ;  /* 0x00000012c7c77220 */ /* 0x080fe20000410000 */
[-C--:B------:R-:W-:Y:S01]  /*a3d0*/  FMUL.FTZ R200, R200, R19.reuse ;  /* 0x00000013c8c87220 */ /* 0x080fe20000410000 */
[----:B------:R-:W-:Y:S01]  /*a3e0*/  FMUL.FTZ R201, R201, R19 ;  /* 0x00000013c9c97220 */ /* 0x000fe20000410000 */
[-C--:B------:R-:W-:Y:S01]  /*a3f0*/  FMUL.FTZ R202, R202, R18.reuse ;  /* 0x00000012caca7220 */ /* 0x080fe20000410000 */
[----:B------:R-:W-:Y:S01]  /*a400*/  HMMA.16816.F32 R104, R4, R20, R104 ;  /* 0x000000140468723c */ /* 0x000fe20000001868 */
[----:B------:R-:W-:Y:S01]  /*a410*/  FMUL.FTZ R203, R203, R18 ;  /* 0x00000012cbcb7220 */ /* 0x000fe20000410000 */
[----:B------:R-:W-:Y:S01]  /*a420*/  MOV R91, R66 ;  /* 0x00000042005b7202 */ /* 0x000fe20000000f00 */
[----:B------:R-:W-:Y:S01]  /*a430*/  FFMA.FTZ R96, R26, UR20, -R0 ;  /* 0x000000141a607c23 */ /* 0x000fe20008010800 */
[----:B------:R-:W-:-:S02]  /*a440*/  MOV R97, R79 ;  /* 0x0000004f00617202 */ /* 0x000fc40000000f00 */
[----:B------:R-:W-:Y:S01]  /*a450*/  HMMA.16816.F32 R108, R4, R22, R108 ;  /* 0x00000016046c723c */ /* 0x000fe2000000186c */
[----:B------:R-:W-:-:S05]  /*a460*/  MOV R79, R14 ;  /* 0x0000000e004f7202 */ /* 0x000fca0000000f00 */
[C---:B------:R-:W-:Y:S01]  /*a470*/  HMMA.16816.F32 R112, R8.reuse, R22, R112 ;  /* 0x000000160870723c */ /* 0x040fe20000001870 */
[----:B------:R-:W1:Y:S05]  /*a480*/  LDSM.16.MT88.4 R20, [R228+0xe000] ;  /* 0x00e00000e414783b */ /* 0x000e6a0000004200 */
[-C--:B-1----:R-:W-:Y:S06]  /*a490*/  HMMA.16816.F32 R116, R8, R20.reuse, R116 ;  /* 0x000000140874723c */ /* 0x082fec0000001874 */
[C---:B------:R-:W-:Y:S06]  /*a4a0*/  HMMA.16816.F32 R120, R4.reuse, R20, R120 ;  /* 0x000000140478723c */ /* 0x040fec0000001878 */
[-C--:B------:R-:W-:Y:S06]  /*a4b0*/  HMMA.16816.F32 R124, R4, R22.reuse, R124 ;  /* 0x00000016047c723c */ /* 0x080fec000000187c */
[C---:B------:R-:W-:Y:S01]  /*a4c0*/  HMMA.16816.F32 R128, R8.reuse, R22, R128 ;  /* 0x000000160880723c */ /* 0x040fe20000001880 */
[----:B------:R-:W1:Y:S05]  /*a4d0*/  LDSM.16.MT88.4 R20, [R229+0xe000] ;  /* 0x00e00000e514783b */ /* 0x000e6a0000004200 */
[-C--:B-1----:R-:W-:Y:S06]  /*a4e0*/  HMMA.16816.F32 R84, R8, R20.reuse, R132 ;  /* 0x000000140854723c */ /* 0x082fec0000001884 */
[----:B------:R-:W-:Y:S01]  /*a4f0*/  HMMA.16816.F32 R136, R4, R20, R136 ;  /* 0x000000140488723c */ /* 0x000fe20000001888 */
[----:B------:R-:W-:Y:S01]  /*a500*/  MOV R135, R79 ;  /* 0x0000004f00877202 */ /* 0x000fe20000000f00 */
[----:B------:R-:W-:-:S04]  /*a510*/  FFMA.FTZ R79, R25, UR20, -R0 ;  /* 0x00000014194f7c23 */ /* 0x000fc80008010800 */
[-C--:B------:R-:W-:Y:S06]  /*a520*/  HMMA.16816.F32 R188, R4, R22.reuse, R188 ;  /* 0x0000001604bc723c */ /* 0x080fec00000018bc */
[C---:B------:R-:W-:Y:S01]  /*a530*/  HMMA.16816.F32 R80, R8.reuse, R22, R140 ;  /* 0x000000160850723c */ /* 0x040fe2000000188c */
[----:B------:R-:W1:Y:S05]  /*a540*/  LDSM.16.MT88.4 R20, [R231+0xe000] ;  /* 0x00e00000e714783b */ /* 0x000e6a0000004200 */
[-C--:B-1----:R-:W-:Y:S06]  /*a550*/  HMMA.16816.F32 R144, R8, R20.reuse, R144 ;  /* 0x000000140890723c */ /* 0x082fec0000001890 */
[C---:B------:R-:W-:Y:S06]  /*a560*/  HMMA.16816.F32 R148, R4.reuse, R20, R148 ;  /* 0x000000140494723c */ /* 0x040fec0000001894 */
[-C--:B------:R-:W-:Y:S06]  /*a570*/  HMMA.16816.F32 R192, R4, R22.reuse, R192 ;  /* 0x0000001604c0723c */ /* 0x080fec00000018c0 */
[----:B------:R-:W-:Y:S01]  /*a580*/  HMMA.16816.F32 R152, R8, R22, R152 ;  /* 0x000000160898723c */ /* 0x000fe20000001898 */
[----:B------:R-:W1:Y:S01]  /*a590*/  LDSM.16.MT88.4 R20, [R230+0xe000] ;  /* 0x00e00000e614783b */ /* 0x000e620000004200 */
[----:B--2---:R-:W-:Y:S01]  /*a5a0*/  FFMA.FTZ R34, R76, R19, R34 ;  /* 0x000000134c227223 */ /* 0x004fe20000010022 */
[--C-:B------:R-:W-:Y:S01]  /*a5b0*/  FFMA.FTZ R19, R47, UR20, -R0.reuse ;  /* 0x000000142f137c23 */ /* 0x100fe20008010800 */
[----:B---3--:R-:W-:Y:S01]  /*a5c0*/  FFMA.FTZ R76, R77, R18, R33 ;  /* 0x000000124d4c7223 */ /* 0x008fe20000010021 */
[----:B------:R-:W-:Y:S01]  /*a5d0*/  MOV R77, R67 ;  /* 0x00000043004d7202 */ /* 0x000fe20000000f00 */
[--C-:B------:R-:W-:Y:S01]  /*a5e0*/  FFMA.FTZ R18, R40, UR20, -R0.reuse ;  /* 0x0000001428127c23 */ /* 0x100fe20008010800 */
[----:B------:R-:W-:Y:S01]  /*a5f0*/  MOV R40, R91 ;  /* 0x0000005b00287202 */ /* 0x000fe20000000f00 */
[C---:B-1----:R-:W-:Y:S01]  /*a600*/  HMMA.16816.F32 R156, R4.reuse, R20, R156 ;  /* 0x00000014049c723c */ /* 0x042fe2000000189c */
[----:B----4-:R-:W-:Y:S01]  /*a610*/  FFMA.FTZ R35, R78, R13, R35 ;  /* 0x0000000d4e237223 */ /* 0x010fe20000010023 */
[----:B------:R-:W-:Y:S01]  /*a620*/  MOV R78, R15 ;  /* 0x0000000f004e7202 */ /* 0x000fe20000000f00 */
[--C-:B------:R-:W-:Y:S01]  /*a630*/  FFMA.FTZ R33, R49, UR20, -R0.reuse ;  /* 0x0000001431217c23 */ /* 0x100fe20008010800 */
[----:B------:R-:W-:Y:S01]  /*a640*/  MOV R91, R77 ;  /* 0x0000004d005b7202 */ /* 0x000fe20000000f00 */
[--C-:B------:R-:W-:Y:S01]  /*a650*/  FFMA.FTZ R77, R24, UR20, -R0.reuse ;  /* 0x00000014184d7c23 */ /* 0x100fe20008010800 */
[----:B------:R-:W-:Y:S01]  /*a660*/  HMMA.16816.F32 R160, R4, R22, R160 ;  /* 0x0000001604a0723c */ /* 0x000fe200000018a0 */
[----:B------:R-:W-:Y:S01]  /*a670*/  MOV R133, R78 ;  /* 0x0000004e00857202 */ /* 0x000fe20000000f00 */
[--C-:B------:R-:W-:Y:S01]  /*a680*/  FFMA.FTZ R78, R27, UR20, -R0.reuse ;  /* 0x000000141b4e7c23 */ /* 0x100fe20008010800 */
[--C-:B------:R-:W-:Y:S01]  /*a690*/  FFMA.FTZ R13, R45, UR20, -R0.reuse ;  /* 0x000000142d0d7c23 */ /* 0x100fe20008010800 */
[----:B------:R-:W-:Y:S02]  /*a6a0*/  LDSM.16.MT88.4 R24, [R229+0xc800] ;  /* 0x00c80000e518783b */ /* 0x000fe40000004200 */
[----:B------:R-:W-:Y:S01]  /*a6b0*/  HMMA.16816.F32 R196, R8, R20, R196 ;  /* 0x0000001408c4723c */ /* 0x000fe200000018c4 */
[----:B------:R-:W-:Y:S01]  /*a6c0*/  FFMA.FTZ R4, R58, UR20, -R0 ;  /* 0x000000143a047c23 */ /* 0x000fe20008010800 */
[----:B------:R-:W-:-:S03]  /*a6d0*/  MOV R58, R72 ;  /* 0x00000048003a7202 */ /* 0x000fc60000000f00 */
[----:B------:R1:W-:Y:S01]  /*a6e0*/  MUFU.EX2 R140, R4 ;  /* 0x00000004008c7308 */ /* 0x0003e20000000800 */
[----:B------:R-:W-:Y:S01]  /*a6f0*/  HMMA.16816.F32 R200, R8, R22, R200 ;  /* 0x0000001608c8723c */ /* 0x000fe200000018c8 */
[----:B------:R-:W2:Y:S01]  /*a700*/  LDSM.16.MT88.4 R20, [R228+0xc800] ;  /* 0x00c80000e414783b */ /* 0x000ea20000004200 */
[----:B-1----:R-:W-:-:S05]  /*a710*/  FFMA.FTZ R4, R56, UR20, -R0 ;  /* 0x0000001438047c23 */ /* 0x002fca0008010800 */
[----:B------:R1:W3:Y:S02]  /*a720*/  MUFU.EX2 R88, R4 ;  /* 0x0000000400587308 */ /* 0x0002e40000000800 */
[----:B-1----:R-:W-:Y:S01]  /*a730*/  FFMA.FTZ R4, R44, UR20, -R0 ;  /* 0x000000142c047c23 */ /* 0x002fe20008010800 */
[----:B---3--:R-:W-:-:S05]  /*a740*/  F2FP.F16.F32.PACK_AB R8, R88, R140 ;  /* 0x0000008c5808723e */ /* 0x008fca00000000ff */
[----:B------:R1:W-:Y:S02]  /*a750*/  MUFU.EX2 R143, R4 ;  /* 0x00000004008f7308 */ /* 0x0003e40000000800 */
[----:B-1----:R-:W-:-:S06]  /*a760*/  FFMA.FTZ R4, R41, UR20, -R0 ;  /* 0x0000001429047c23 */ /* 0x002fcc0008010800 */
        /* <DEDUP_REMOVED lines=14> */
[----:B--2---:R-:W-:Y:S01]  /*a850*/  HMMA.16816.F32 R176, R8, R20, R176 ;  /* 0x0000001408b0723c */ /* 0x004fe200000018b0 */
[----:B-1----:R-:W-:-:S05]  /*a860*/  FFMA.FTZ R4, R59, UR20, -R3 ;  /* 0x000000143b047c23 */ /* 0x002fca0008010803 */
[----:B------:R1:W-:Y:S02]  /*a870*/  MUFU.EX2 R141, R4 ;  /* 0x00000004008d7308 */ /* 0x0003e40000000800 */
[----:B-1----:R-:W-:-:S06]  /*a880*/  FFMA.FTZ R4, R48, UR20, -R3 ;  /* 0x0000001430047c23 */ /* 0x002fcc0008010803 */
[----:B------:R1:W-:Y:S02]  /*a890*/  MUFU.EX2 R90, R4 ;  /* 0x00000004005a7308 */ /* 0x0003e40000000800 */
[----:B-1----:R-:W-:Y:S02]  /*a8a0*/  FFMA.FTZ R4, R46, UR20, -R3 ;  /* 0x000000142e047c23 */ /* 0x002fe40008010803 */
[----:B------:R-:W2:Y:S04]  /*a8b0*/  LDL.LU R46, [R1+0x14] ;  /* 0x00001400012e7983 */ /* 0x000ea80000300800 */
        /* <DEDUP_REMOVED lines=9> */
[----:B-1----:R-:W-:Y:S02]  /*a950*/  FFMA.FTZ R4, R51, UR20, -R2 ;  /* 0x0000001433047c23 */ /* 0x002fe40008010802 */
[----:B------:R-:W-:Y:S04]  /*a960*/  HMMA.16816.F32 R48, R8, R22, R208 ;  /* 0x000000160830723c */ /* 0x000fe800000018d0 */
[----:B------:R1:W3:Y:S03]  /*a970*/  MUFU.EX2 R14, R4 ;  /* 0x00000004000e7308 */ /* 0x0002e60000000800 */
[----:B------:R-:W-:-:S02]  /*a980*/  MOV R211, R73 ;  /* 0x0000004900d37202 */ /* 0x000fc40000000f00 */
[----:B------:R-:W-:Y:S02]  /*a990*/  MOV R210, R74 ;  /* 0x0000004a00d27202 */ /* 0x000fe40000000f00 */
[----:B------:R-:W-:Y:S02]  /*a9a0*/  MOV R209, R72 ;  /* 0x0000004800d17202 */ /* 0x000fe40000000f00 */
[----:B------:R-:W-:Y:S02]  /*a9b0*/  MOV R208, R75 ;  /* 0x0000004b00d07202 */ /* 0x000fe40000000f00 */
[----:B------:R-:W-:Y:S01]  /*a9c0*/  HMMA.16816.F32 R72, R8, R24, R204 ;  /* 0x000000180848723c */ /* 0x000fe200000018cc */
[----:B-1----:R-:W-:Y:S02]  /*a9d0*/  F2FP.F16.F32.PACK_AB R4, R141, R98 ;  /* 0x000000628d04723e */ /* 0x002fe400000000ff */
[----:B---3--:R-:W-:-:S04]  /*a9e0*/  F2FP.F16.F32.PACK_AB R7, R14, R67 ;  /* 0x000000430e07723e */ /* 0x008fc800000000ff */
[----:B------:R-:W-:Y:S02]  /*a9f0*/  MOV R206, R134 ;  /* 0x0000008600ce7202 */ /* 0x000fe40000000f00 */
[----:B------:R-:W-:Y:S02]  /*aa00*/  MOV R205, R67 ;  /* 0x0000004300cd7202 */ /* 0x000fe40000000f00 */
[----:B------:R-:W-:Y:S01]  /*aa10*/  MOV R204, R66 ;  /* 0x0000004200cc7202 */ /* 0x000fe20000000f00 */
[----:B------:R-:W-:Y:S01]  /*aa20*/  HMMA.16816.F32 R172, R4, R20, R172 ;  /* 0x0000001404ac723c */ /* 0x000fe200000018ac */
[----:B------:R-:W-:Y:S02]  /*aa30*/  MOV R134, R65 ;  /* 0x0000004100867202 */ /* 0x000fe40000000f00 */
[----:B------:R-:W-:-:S03]  /*aa40*/  MOV R207, R58 ;  /* 0x0000003a00cf7202 */ /* 0x000fc60000000f00 */
[C---:B------:R-:W-:Y:S01]  /*aa50*/  HMMA.16816.F32 R184, R4.reuse, R22, R184 ;  /* 0x0000001604b8723c */ /* 0x040fe200000018b8 */
[----:B------:R-:W1:Y:S05]  /*aa60*/  LDSM.16.MT88.4 R20, [R231+0xc800] ;  /* 0x00c80000e714783b */ /* 0x000e6a0000004200 */
[----:B------:R-:W-:Y:S07]  /*aa70*/  HMMA.16816.F32 R64, R4, R24, R180 ;  /* 0x000000180440723c */ /* 0x000fee00000018b4 */
[----:B------:R-:W-:Y:S01]  /*aa80*/  MOV R183, R132 ;  /* 0x0000008400b77202 */ /* 0x000fe20000000f00 */
[-C--:B------:R-:W-:Y:S01]  /*aa90*/  HMMA.16816.F32 R56, R8, R26.reuse, R28 ;  /* 0x0000001a0838723c */ /* 0x080fe2000000181c */
[----:B------:R-:W-:Y:S01]  /*aaa0*/  MOV R132, R63 ;  /* 0x0000003f00847202 */ /* 0x000fe20000000f00 */
[--C-:B------:R-:W-:Y:S01]  /*aab0*/  FFMA.FTZ R0, R226, UR20, -R12.reuse ;  /* 0x00000014e2007c23 */ /* 0x100fe2000801080c */
[----:B------:R-:W-:Y:S03]  /*aac0*/  LDSM.16.MT88.4 R28, [R229+0xe800] ;  /* 0x00e80000e51c783b */ /* 0x000fe60000004200 */
[----:B------:R-:W-:Y:S01]  /*aad0*/  HMMA.16816.F32 R60, R4, R26, R164 ;  /* 0x0000001a043c723c */ /* 0x000fe200000018a4 */
[----:B------:R-:W3:Y:S05]  /*aae0*/  LDSM.16.MT88.4 R24, [R230+0xc800] ;  /* 0x00c80000e618783b */ /* 0x000eea0000004200 */
[-C--:B-1----:R-:W-:Y:S06]  /*aaf0*/  HMMA.16816.F32 R52, R8, R20.reuse, R52 ;  /* 0x000000140834723c */ /* 0x082fec0000001834 */
[C---:B------:R-:W-:Y:S06]  /*ab00*/  HMMA.16816.F32 R36, R4.reuse, R20, R36 ;  /* 0x000000140424723c */ /* 0x040fec0000001824 */
[-C--:B------:R-:W-:Y:S06]  /*ab10*/  HMMA.16816.F32 R92, R4, R22.reuse, R92 ;  /* 0x00000016045c723c */ /* 0x080fec000000185c */
[C---:B------:R-:W-:Y:S01]  /*ab20*/  HMMA.16816.F32 R68, R8.reuse, R22, R68 ;  /* 0x000000160844723c */ /* 0x040fe20000001844 */
[----:B------:R-:W1:Y:S05]  /*ab30*/  LDSM.16.MT88.4 R20, [R228+0xe800] ;  /* 0x00e80000e414783b */ /* 0x000e6a0000004200 */
[-C--:B---3--:R-:W-:Y:S01]  /*ab40*/  HMMA.16816.F32 R100, R8, R24.reuse, R100 ;  /* 0x000000180864723c */ /* 0x088fe20000001864 */
[----:B------:R3:W-:Y:S05]  /*ab50*/  MUFU.EX2 R165, R0 ;  /* 0x0000000000a57308 */ /* 0x0007ea0000000800 */
[C---:B------:R-:W-:Y:S06]  /*ab60*/  HMMA.16816.F32 R104, R4.reuse, R24, R104 ;  /* 0x000000180468723c */ /* 0x040fec0000001868 */
[-C--:B------:R-:W-:Y:S06]  /*ab70*/  HMMA.16816.F32 R108, R4, R26.reuse, R108 ;  /* 0x0000001a046c723c */ /* 0x080fec000000186c */
[----:B------:R-:W-:Y:S01]  /*ab80*/  HMMA.16816.F32 R112, R8, R26, R112 ;  /* 0x0000001a0870723c */ /* 0x000fe20000001870 */
[----:B------:R-:W4:Y:S01]  /*ab90*/  LDSM.16.MT88.4 R24, [R231+0xe800] ;  /* 0x00e80000e718783b */ /* 0x000f220000004200 */
[----:B---3--:R-:W-:-:S04]  /*aba0*/  FFMA.FTZ R0, R219, UR20, -R12 ;  /* 0x00000014db007c23 */ /* 0x008fc8000801080c */
[----:B------:R3:W2:Y:S01]  /*abb0*/  MUFU.EX2 R182, R0 ;  /* 0x0000000000b67308 */ /* 0x0006a20000000800 */
[-C--:B-1----:R-:W-:Y:S06]  /*abc0*/  HMMA.16816.F32 R116, R8, R20.reuse, R116 ;  /* 0x000000140874723c */ /* 0x082fec0000001874 */
[C---:B------:R-:W-:Y:S06]  /*abd0*/  HMMA.16816.F32 R120, R4.reuse, R20, R120 ;  /* 0x000000140478723c */ /* 0x040fec0000001878 */
[-C--:B------:R-:W-:Y:S06]  /*abe0*/  HMMA.16816.F32 R124, R4, R22.reuse, R124 ;  /* 0x00000016047c723c */ /* 0x080fec000000187c */
[----:B------:R-:W-:Y:S01]  /*abf0*/  HMMA.16816.F32 R128, R8, R22, R128 ;  /* 0x000000160880723c */ /* 0x000fe20000001880 */
[----:B------:R-:W1:Y:S01]  /*ac00*/  LDSM.16.MT88.4 R20, [R230+0xe800] ;  /* 0x00e80000e614783b */ /* 0x000e620000004200 */
[----:B---3--:R-:W-:-:S04]  /*ac10*/  FFMA.FTZ R0, R218, UR20, -R12 ;  /* 0x00000014da007c23 */ /* 0x008fc8000801080c */
[----:B------:R3:W-:Y:S02]  /*ac20*/  MUFU.EX2 R47, R0 ;  /* 0x00000000002f7308 */ /* 0x0007e40000000800 */
[----:B---3--:R-:W-:-:S06]  /*ac30*/  FFMA.FTZ R0, R216, UR20, -R12 ;  /* 0x00000014d8007c23 */ /* 0x008fcc000801080c */
[----:B------:R3:W-:Y:S02]  /*ac40*/  MUFU.EX2 R167, R0 ;  /* 0x0000000000a77308 */ /* 0x0007e40000000800 */
[----:B---3--:R-:W-:-:S06]  /*ac50*/  FFMA.FTZ R0, R227, UR20, -R3 ;  /* 0x00000014e3007c23 */ /* 0x008fcc0008010803 */
[----:B------:R3:W-:Y:S01]  /*ac60*/  MUFU.EX2 R226, R0 ;  /* 0x0000000000e27308 */ /* 0x0007e20000000800 */
[----:B----4-:R-:W-:Y:S01]  /*ac70*/  HMMA.16816.F32 R148, R4, R24, R148 ;  /* 0x000000180494723c */ /* 0x010fe20000001894 */
[----:B---3--:R-:W-:-:S06]  /*ac80*/  FFMA.FTZ R0, R225, UR20, -R3 ;  /* 0x00000014e1007c23 */ /* 0x008fcc0008010803 */
[----:B------:R3:W-:Y:S01]  /*ac90*/  MUFU.EX2 R227, R0 ;  /* 0x0000000000e37308 */ /* 0x0007e20000000800 */
[----:B------:R-:W-:Y:S07]  /*aca0*/  HMMA.16816.F32 R192, R4, R26, R192 ;  /* 0x0000001a04c0723c */ /* 0x000fee00000018c0 */
[----:B------:R-:W4:Y:S01]  /*acb0*/  MUFU.EX2 R19, R19 ;  /* 0x0000001300137308 */ /* 0x000f220000000800 */
[----:B---3--:R-:W-:-:S07]  /*acc0*/  FFMA.FTZ R0, R214, UR20, -R3 ;  /* 0x00000014d6007c23 */ /* 0x008fce0008010803 */
[----:B------:R3:W-:Y:S01]  /*acd0*/  MUFU.EX2 R41, R0 ;  /* 0x0000000000297308 */ /* 0x0007e20000000800 */
[C---:B------:R-:W-:Y:S06]  /*ace0*/  HMMA.16816.F32 R144, R8.reuse, R24, R144 ;  /* 0x000000180890723c */ /* 0x040fec0000001890 */
[----:B------:R-:W-:Y:S01]  /*acf0*/  HMMA.16816.F32 R152, R8, R26, R152 ;  /* 0x0000001a0898723c */ /* 0x000fe20000001898 */
[----:B------:R-:W4:Y:S01]  /*ad00*/  LDSM.16.MT88.4 R24, [R229+0xd000] ;  /* 0x00d00000e518783b */ /* 0x000f220000004200 */
[----:B---3--:R-:W-:-:S04]  /*ad10*/  FFMA.FTZ R0, R212, UR20, -R3 ;  /* 0x00000014d4007c23 */ /* 0x008fc80008010803 */
[C---:B-1----:R-:W-:Y:S01]  /*ad20*/  HMMA.16816.F32 R156, R4.reuse, R20, R156 ;  /* 0x00000014049c723c */ /* 0x042fe2000000189c */
[----:B------:R1:W-:Y:S05]  /*ad30*/  MUFU.EX2 R166, R0 ;  /* 0x0000000000a67308 */ /* 0x0003ea0000000800 */
[----:B------:R-:W-:Y:S06]  /*ad40*/  HMMA.16816.F32 R160, R4, R22, R160 ;  /* 0x0000001604a0723c */ /* 0x000fec00000018a0 */
[C---:B------:R-:W-:Y:S06]  /*ad50*/  HMMA.16816.F32 R196, R8.reuse, R20, R196 ;  /* 0x0000001408c4723c */ /* 0x040fec00000018c4 */
[----:B------:R-:W-:Y:S01]  /*ad60*/  HMMA.16816.F32 R200, R8, R22, R200 ;  /* 0x0000001608c8723c */ /* 0x000fe200000018c8 */
[----:B------:R-:W-:Y:S01]  /*ad70*/  LDSM.16.MT88.4 R20, [R231+0xd000] ;  /* 0x00d00000e714783b */ /* 0x000fe20000004200 */
[----:B-1----:R-:W-:Y:S01]  /*ad80*/  FFMA.FTZ R0, R247, UR20, -R2 ;  /* 0x00000014f7007c23 */ /* 0x002fe20008010802 */
[----:B--2---:R-:W-:-:S02]  /*ad90*/  MOV R247, R182 ;  /* 0x000000b600f77202 */ /* 0x004fc40000000f00 */
[----:B------:R-:W-:Y:S01]  /*ada0*/  MOV R182, R183 ;  /* 0x000000b700b67202 */ /* 0x000fe20000000f00 */
[----:B------:R-:W-:Y:S01]  /*adb0*/  HMMA.16816.F32 R136, R4, R28, R136 ;  /* 0x0000001c0488723c */ /* 0x000fe20000001888 */
[----:B------:R-:W-:Y:S02]  /*adc0*/  MOV R183, R204 ;  /* 0x000000cc00b77202 */ /* 0x000fe40000000f00 */
[----:B------:R-:W-:-:S03]  /*add0*/  MOV R204, R205 ;  /* 0x000000cd00cc7202 */ /* 0x000fc60000000f00 */
[----:B------:R-:W-:Y:S01]  /*ade0*/  HMMA.16816.F32 R188, R4, R30, R188 ;  /* 0x0000001e04bc723c */ /* 0x000fe200000018bc */
[----:B------:R-:W-:-:S05]  /*adf0*/  MOV R205, R206 ;  /* 0x000000ce00cd7202 */ /* 0x000fca0000000f00 */
[----:B------:R-:W-:Y:S01]  /*ae00*/  HMMA.16816.F32 R84, R8, R28, R84 ;  /* 0x0000001c0854723c */ /* 0x000fe20000001854 */
[----:B------:R-:W-:-:S05]  /*ae10*/  MOV R206, R207 ;  /* 0x000000cf00ce7202 */ /* 0x000fca0000000f00 */
[----:B------:R-:W-:Y:S01]  /*ae20*/  HMMA.16816.F32 R80, R8, R30, R80 ;  /* 0x0000001e0850723c */ /* 0x000fe20000001850 */
[----:B------:R-:W1:Y:S01]  /*ae30*/  LDSM.16.MT88.4 R28, [R228+0xd000] ;  /* 0x00d00000e41c783b */ /* 0x000e620000004200 */
[----:B------:R-:W-:Y:S02]  /*ae40*/  MOV R207, R208 ;  /* 0x000000d000cf7202 */ /* 0x000fe40000000f00 */
[----:B------:R-:W-:Y:S02]  /*ae50*/  MOV R208, R209 ;  /* 0x000000d100d07202 */ /* 0x000fe40000000f00 */
[----:B------:R-:W-:Y:S02]  /*ae60*/  MOV R209, R210 ;  /* 0x000000d200d17202 */ /* 0x000fe40000000f00 */
[----:B------:R-:W-:Y:S02]  /*ae70*/  MOV R210, R211 ;  /* 0x000000d300d27202 */ /* 0x000fe40000000f00 */
[----:B------:R-:W-:Y:S01]  /*ae80*/  MOV R211, R40 ;  /* 0x0000002800d37202 */ /* 0x000fe20000000f00 */
[--C-:B------:R-:W-:Y:S01]  /*ae90*/  FFMA.FTZ R40, R248, UR20, -R3.reuse ;  /* 0x00000014f8287c23 */ /* 0x100fe20008010803 */
[----:B------:R-:W2:Y:S01]  /*aea0*/  MUFU.EX2 R33, R33 ;  /* 0x0000002100217308 */ /* 0x000ea20000000800 */
[----:B----4-:R-:W-:Y:S01]  /*aeb0*/  MOV R248, R19 ;  /* 0x0000001300f87202 */ /* 0x010fe20000000f00 */
[----:B------:R-:W-:Y:S01]  /*aec0*/  FFMA.FTZ R19, R249, UR20, -R3 ;  /* 0x00000014f9137c23 */ /* 0x000fe20008010803 */
[----:B------:R-:W-:-:S05]  /*aed0*/  FFMA.FTZ R4, R169, UR20, -R2 ;  /* 0x00000014a9047c23 */ /* 0x000fca0008010802 */
[----:B------:R3:W-:Y:S01]  /*aee0*/  MUFU.EX2 R181, R18 ;  /* 0x0000001200b57308 */ /* 0x0007e20000000800 */
[----:B------:R-:W-:-:S07]  /*aef0*/  FFMA.FTZ R42, R170, UR20, -R12 ;  /* 0x00000014aa2a7c23 */ /* 0x000fce000801080c */
[----:B------:R4:W1:Y:S08]  /*af00*/  MUFU.EX2 R180, R13 ;  /* 0x0000000d00b47308 */ /* 0x0008700000000800 */
[----:B------:R2:W-:Y:S01]  /*af10*/  MUFU.EX2 R225, R0 ;  /* 0x0000000000e17308 */ /* 0x0005e20000000800 */
[--C-:B---3--:R-:W-:Y:S01]  /*af20*/  FFMA.FTZ R18, R220, UR20, -R3.reuse ;  /* 0x00000014dc127c23 */ /* 0x108fe20008010803 */
[----:B----4-:R-:W-:Y:S01]  /*af30*/  FFMA.FTZ R13, R221, UR20, -R3 ;  /* 0x00000014dd0d7c23 */ /* 0x010fe20008010803 */
[----:B------:R-:W-:-:S05]  /*af40*/  FFMA.FTZ R3, R224, UR20, -R2 ;  /* 0x00000014e0037c23 */ /* 0x000fca0008010802 */
[----:B------:R-:W-:Y:S01]  /*af50*/  MUFU.EX2 R164, R4 ;  /* 0x0000000400a47308 */ /* 0x000fe20000000800 */
[----:B--2---:R-:W-:-:S07]  /*af60*/  FFMA.FTZ R0, R252, UR20, -R2 ;  /* 0x00000014fc007c23 */ /* 0x004fce0008010802 */
[----:B------:R-:W-:Y:S08]  /*af70*/  MUFU.EX2 R170, R3 ;  /* 0x0000000300aa7308 */ /* 0x000ff00000000800 */
[----:B------:R2:W3:Y:S01]  /*af80*/  MUFU.EX2 R220, R0 ;  /* 0x0000000000dc7308 */ /* 0x0004e20000000800 */
[--C-:B------:R-:W-:Y:S01]  /*af90*/  FFMA.FTZ R45, R217, UR20, -R12.reuse ;  /* 0x00000014d92d7c23 */ /* 0x100fe2000801080c */
[--C-:B------:R-:W-:Y:S01]  /*afa0*/  FFMA.FTZ R44, R215, UR20, -R12.reuse ;  /* 0x00000014d72c7c23 */ /* 0x100fe2000801080c */
[----:B------:R-:W-:Y:S01]  /*afb0*/  FFMA.FTZ R43, R213, UR20, -R12 ;  /* 0x00000014d52b7c23 */ /* 0x000fe2000801080c */
[----:B------:R-:W-:Y:S01]  /*afc0*/  FFMA.FTZ R12, R250, UR20, -R2 ;  /* 0x00000014fa0c7c23 */ /* 0x000fe20008010802 */
[----:B------:R-:W-:-:S02]  /*afd0*/  MOV R249, R165 ;  /* 0x000000a500f97202 */ /* 0x000fc40000000f00 */
[----:B------:R-:W-:Y:S02]  /*afe0*/  MOV R221, R33 ;  /* 0x0000002100dd7202 */ /* 0x000fe40000000f00 */
[----:B------:R-:W-:Y:S02]  /*aff0*/  MOV R224, R167 ;  /* 0x000000a700e07202 */ /* 0x000fe40000000f00 */
[----:B-1----:R-:W-:Y:S01]  /*b000*/  MOV R250, R180 ;  /* 0x000000b400fa7202 */ /* 0x002fe20000000f00 */
[--C-:B--2---:R-:W-:Y:S01]  /*b010*/  FFMA.FTZ R0, R251, UR20, -R2.reuse ;  /* 0x00000014fb007c23 */ /* 0x104fe20008010802 */
[----:B------:R-:W-:Y:S01]  /*b020*/  MOV R251, R41 ;  /* 0x0000002900fb7202 */ /* 0x000fe20000000f00 */
[--C-:B------:R-:W-:Y:S01]  /*b030*/  FFMA.FTZ R41, R222, UR20, -R2.reuse ;  /* 0x00000014de297c23 */ /* 0x100fe20008010802 */
[----:B------:R-:W-:Y:S01]  /*b040*/  MOV R222, R47 ;  /* 0x0000002f00de7202 */ /* 0x000fe20000000f00 */
[----:B------:R-:W-:Y:S01]  /*b050*/  FFMA.FTZ R47, R223, UR20, -R2 ;  /* 0x00000014df2f7c23 */ /* 0x000fe20008010802 */
[----:B------:R-:W-:-:S02]  /*b060*/  MOV R223, R181 ;  /* 0x000000b500df7202 */ /* 0x000fc40000000f00 */
[----:B------:R-:W-:Y:S02]  /*b070*/  MOV R252, R166 ;  /* 0x000000a600fc7202 */ /* 0x000fe40000000f00 */
[----:B------:R-:W-:Y:S02]  /*b080*/  F2FP.F16.F32.PACK_AB R8, R248, R221 ;  /* 0x000000ddf808723e */ /* 0x000fe400000000ff */
[----:B------:R-:W-:Y:S02]  /*b090*/  F2FP.F16.F32.PACK_AB R9, R247, R249 ;  /* 0x000000f9f709723e */ /* 0x000fe400000000ff */
[----:B------:R-:W-:Y:S02]  /*b0a0*/  F2FP.F16.F32.PACK_AB R10, R250, R223 ;  /* 0x000000dffa0a723e */ /* 0x000fe400000000ff */
[----:B------:R-:W-:Y:S01]  /*b0b0*/  F2FP.F16.F32.PACK_AB R11, R224, R222 ;  /* 0x000000dee00b723e */ /* 0x000fe200000000ff */
[----:B------:R-:W-:Y:S01]  /*b0c0*/  FFMA.FTZ R46, R46, R32, R234 ;  /* 0x000000202e2e7223 */ /* 0x000fe200000100ea */
[----:B------:R-:W-:Y:S01]  /*b0d0*/  F2FP.F16.F32.PACK_AB R4, R227, R226 ;  /* 0x000000e2e304723e */ /* 0x000fe200000000ff */
[----:B------:R-:W-:Y:S01]  /*b0e0*/  FADD.FTZ R97, R97, R34 ;  /* 0x0000002261617221 */ /* 0x000fe20000010000 */
[----:B---3--:R-:W-:-:S02]  /*b0f0*/  F2FP.F16.F32.PACK_AB R5, R220, R225 ;  /* 0x000000e1dc05723e */ /* 0x008fc400000000ff */
[----:B------:R-:W-:Y:S02]  /*b100*/  F2FP.F16.F32.PACK_AB R7, R164, R170 ;  /* 0x000000aaa407723e */ /* 0x000fe400000000ff */
[----:B------:R-:W-:Y:S02]  /*b110*/  F2FP.F16.F32.PACK_AB R6, R252, R251 ;  /* 0x000000fbfc06723e */ /* 0x000fe400000000ff */
[----:B------:R-:W-:Y:S01]  /*b120*/  MOV R33, R182 ;  /* 0x000000b600217202 */ /* 0x000fe20000000f00 */
[----:B------:R-:W-:Y:S01]  /*b130*/  HMMA.16816.F32 R216, R8, R24, R72 ;  /* 0x0000001808d8723c */ /* 0x000fe20000001848 */
[----:B------:R-:W-:Y:S01]  /*b140*/  MOV R34, R183 ;  /* 0x000000b700227202 */ /* 0x000fe20000000f00 */
[----:B------:R-:W-:Y:S01]  /*b150*/  FADD.FTZ R2, R233, R76 ;  /* 0x0000004ce9027221 */ /* 0x000fe20000010000 */
[----:B------:R-:W-:Y:S02]  /*b160*/  MOV R32, R205 ;  /* 0x000000cd00207202 */ /* 0x000fe40000000f00 */
[----:B------:R-:W-:-:S02]  /*b170*/  MOV R169, R204 ;  /* 0x000000cc00a97202 */ /* 0x000fc40000000f00 */
[----:B------:R-:W-:Y:S02]  /*b180*/  MOV R165, R206 ;  /* 0x000000ce00a57202 */ /* 0x000fe40000000f00 */
[----:B------:R-:W-:Y:S01]  /*b190*/  MOV R166, R207 ;  /* 0x000000cf00a67202 */ /* 0x000fe20000000f00 */
[C---:B------:R-:W-:Y:S01]  /*b1a0*/  HMMA.16816.F32 R176, R8.reuse, R28, R176 ;  /* 0x0000001c08b0723c */ /* 0x040fe200000018b0 */
[----:B------:R-:W-:Y:S01]  /*b1b0*/  MOV R183, R132 ;  /* 0x0000008400b77202 */ /* 0x000fe20000000f00 */
[----:B------:R-:W-:Y:S01]  /*b1c0*/  MUFU.EX2 R45, R45 ;  /* 0x0000002d002d7308 */ /* 0x000fe20000000800 */
[----:B------:R-:W-:Y:S01]  /*b1d0*/  MOV R132, R133 ;  /* 0x0000008500847202 */ /* 0x000fe20000000f00 */
[----:B------:R-:W-:Y:S01]  /*b1e0*/  FADD.FTZ R76, R232, R35 ;  /* 0x00000023e84c7221 */ /* 0x000fe20000010000 */
[----:B------:R-:W-:Y:S01]  /*b1f0*/  MOV R167, R208 ;  /* 0x000000d000a77202 */ /* 0x000fe20000000f00 */
[----:B------:R-:W-:Y:S01]  /*b200*/  HMMA.16816.F32 R204, R8, R22, R68 ;  /* 0x0000001608cc723c */ /* 0x000fe20000001844 */
[----:B------:R-:W-:Y:S01]  /*b210*/  MOV R180, R209 ;  /* 0x000000d100b47202 */ /* 0x000fe20000000f00 */
[----:B------:R1:W5:Y:S01]  /*b220*/  LDL.LU R234, [R1+0xe4] ;  /* 0x0000e40001ea7983 */ /* 0x0003620000300800 */
[----:B------:R-:W-:-:S02]  /*b230*/  MOV R181, R210 ;  /* 0x000000d200b57202 */ /* 0x000fc40000000f00 */
[----:B------:R-:W-:Y:S01]  /*b240*/  MOV R182, R211 ;  /* 0x000000d300b67202 */ /* 0x000fe20000000f00 */
[C---:B------:R-:W-:Y:S01]  /*b250*/  HMMA.16816.F32 R172, R4.reuse, R28, R172 ;  /* 0x0000001c04ac723c */ /* 0x040fe200000018ac */
[----:B------:R-:W-:Y:S01]  /*b260*/  MOV R133, R91 ;  /* 0x0000005b00857202 */ /* 0x000fe20000000f00 */
[----:B------:R-:W-:Y:S01]  /*b270*/  MUFU.EX2 R44, R44 ;  /* 0x0000002c002c7308 */ /* 0x000fe20000000800 */
[----:B------:R-:W-:Y:S01]  /*b280*/  MOV R74, R90 ;  /* 0x0000005a004a7202 */ /* 0x000fe20000000f00 */
[----:B------:R1:W5:Y:S01]  /*b290*/  LDL.LU R233, [R1+0xe0] ;  /* 0x0000e00001e97983 */ /* 0x0003620000300800 */
[----:B------:R-:W-:Y:S01]  /*b2a0*/  MOV R73, R89 ;  /* 0x0000005900497202 */ /* 0x000fe20000000f00 */
[----:B------:R-:W-:Y:S01]  /*b2b0*/  HMMA.16816.F32 R184, R4, R30, R184 ;  /* 0x0000001e04b8723c */ /* 0x000fe200000018b8 */
[----:B------:R-:W-:Y:S01]  /*b2c0*/  MOV R72, R88 ;  /* 0x0000005800487202 */ /* 0x000fe20000000f00 */
[----:B------:R1:W5:Y:S01]  /*b2d0*/  LDL.LU R232, [R1+0xdc] ;  /* 0x0000dc0001e87983 */ /* 0x0003620000300800 */
[----:B------:R-:W-:-:S02]  /*b2e0*/  MOV R71, R34 ;  /* 0x0000002200477202 */ /* 0x000fc40000000f00 */
[----:B------:R-:W-:Y:S01]  /*b2f0*/  MOV R69, R32 ;  /* 0x0000002000457202 */ /* 0x000fe20000000f00 */
[----:B------:R-:W-:Y:S01]  /*b300*/  HMMA.16816.F32 R48, R8, R30, R48 ;  /* 0x0000001e0830723c */ /* 0x000fe20000001830 */
[----:B------:R-:W-:Y:S01]  /*b310*/  MOV R68, R33 ;  /* 0x0000002100447202 */ /* 0x000fe20000000f00 */
[----:B------:R-:W2:Y:S04]  /*b320*/  LDSM.16.MT88.4 R28, [R228+0xf000] ;  /* 0x00f00000e41c783b */ /* 0x000ea80000004200 */
[C---:B------:R-:W-:Y:S01]  /*b330*/  HMMA.16816.F32 R64, R4.reuse, R24, R64 ;  /* 0x000000180440723c */ /* 0x040fe20000001840 */
[----:B------:R-:W3:Y:S05]  /*b340*/  LDSM.16.MT88.4 R32, [R230+0xd000] ;  /* 0x00d00000e620783b */ /* 0x000eea0000004200 */
[-C--:B------:R-:W-:Y:S06]  /*b350*/  HMMA.16816.F32 R60, R4, R26.reuse, R60 ;  /* 0x0000001a043c723c */ /* 0x080fec000000183c */
[C---:B------:R-:W-:Y:S01]  /*b360*/  HMMA.16816.F32 R212, R8.reuse, R26, R56 ;  /* 0x0000001a08d4723c */ /* 0x040fe20000001838 */
[----:B------:R-:W4:Y:S05]  /*b370*/  LDSM.16.MT88.4 R24, [R229+0xf000] ;  /* 0x00f00000e518783b */ /* 0x000f2a0000004200 */
[-C--:B------:R-:W-:Y:S06]  /*b380*/  HMMA.16816.F32 R208, R8, R20.reuse, R52 ;  /* 0x0000001408d0723c */ /* 0x080fec0000001834 */
[C---:B------:R-:W-:Y:S01]  /*b390*/  HMMA.16816.F32 R88, R4.reuse, R20, R36 ;  /* 0x000000140458723c */ /* 0x040fe20000001824 */
[----:B------:R-:W-:Y:S05]  /*b3a0*/  LDSM.16.MT88.4 R36, [R230+0xf000] ;  /* 0x00f00000e624783b */ /* 0x000fea0000004200 */
[C---:B------:R-:W-:Y:S01]  /*b3b0*/  HMMA.16816.F32 R92, R4.reuse, R22, R92 ;  /* 0x00000016045c723c */ /* 0x040fe2000000185c */
[----:B------:R-:W1:Y:S05]  /*b3c0*/  LDSM.16.MT88.4 R20, [R231+0xf000] ;  /* 0x00f00000e714783b */ /* 0x000e6a0000004200 */
[C---:B--2---:R-:W-:Y:S06]  /*b3d0*/  HMMA.16816.F32 R120, R4.reuse, R28, R120 ;  /* 0x0000001c0478723c */ /* 0x044fec0000001878 */
[C---:B---3--:R-:W-:Y:S06]  /*b3e0*/  HMMA.16816.F32 R104, R4.reuse, R32, R104 ;  /* 0x000000200468723c */ /* 0x048fec0000001868 */
[C---:B------:R-:W-:Y:S06]  /*b3f0*/  HMMA.16816.F32 R108, R4.reuse, R34, R108 ;  /* 0x00000022046c723c */ /* 0x040fec000000186c */
[C---:B------:R-:W-:Y:S06]  /*b400*/  HMMA.16816.F32 R124, R4.reuse, R30, R124 ;  /* 0x0000001e047c723c */ /* 0x040fec000000187c */
[C---:B----4-:R-:W-:Y:S06]  /*b410*/  HMMA.16816.F32 R136, R4.reuse, R24, R136 ;  /* 0x000000180488723c */ /* 0x050fec0000001888 */
[C---:B------:R-:W-:Y:S06]  /*b420*/  HMMA.16816.F32 R188, R4.reuse, R26, R188 ;  /* 0x0000001a04bc723c */ /* 0x040fec00000018bc */
[C---:B-1----:R-:W-:Y:S06]  /*b430*/  HMMA.16816.F32 R148, R4.reuse, R20, R148 ;  /* 0x000000140494723c */ /* 0x042fec0000001894 */
[C---:B------:R-:W-:Y:S06]  /*b440*/  HMMA.16816.F32 R192, R4.reuse, R22, R192 ;  /* 0x0000001604c0723c */ /* 0x040fec00000018c0 */
[C---:B------:R-:W-:Y:S06]  /*b450*/  HMMA.16816.F32 R156, R4.reuse, R36, R156 ;  /* 0x00000024049c723c */ /* 0x040fec000000189c */
[----:B------:R-:W-:Y:S01]  /*b460*/  HMMA.16816.F32 R52, R4, R38, R160 ;  /* 0x000000260434723c */ /* 0x000fe200000018a0 */
[----:B------:R-:W-:-:S06]  /*b470*/  MOV R3, R132 ;  /* 0x0000008400037202 */ /* 0x000fcc0000000f00 */
[----:B------:R-:W-:Y:S01]  /*b480*/  MOV R4, R183 ;  /* 0x000000b700047202 */ /* 0x000fe20000000f00 */
[C---:B------:R-:W-:Y:S01]  /*b490*/  HMMA.16816.F32 R100, R8.reuse, R32, R100 ;  /* 0x000000200864723c */ /* 0x040fe20000001864 */
[----:B------:R-:W-:Y:S02]  /*b4a0*/  MOV R5, R134 ;  /* 0x0000008600057202 */ /* 0x000fe40000000f00 */
[----:B------:R-:W-:Y:S01]  /*b4b0*/  MOV R162, R249 ;  /* 0x000000f900a27202 */ /* 0x000fe20000000f00 */
[----:B------:R-:W-:Y:S01]  /*b4c0*/  FADD.FTZ R4, R4, R46 ;  /* 0x0000002e04047221 */ /* 0x000fe20000010000 */
[----:B------:R-:W-:Y:S01]  /*b4d0*/  MOV R161, R248 ;  /* 0x000000f800a17202 */ /* 0x000fe20000000f00 */
[----:B------:R-:W-:Y:S01]  /*b4e0*/  HMMA.16816.F32 R32, R8, R34, R112 ;  /* 0x000000220820723c */ /* 0x000fe20000001870 */
[----:B------:R-:W-:Y:S02]  /*b4f0*/  MOV R249, R180 ;  /* 0x000000b400f97202 */ /* 0x000fe40000000f00 */
[----:B------:R-:W-:-:S02]  /*b500*/  MOV R248, R181 ;  /* 0x000000b500f87202 */ /* 0x000fc40000000f00 */
[----:B------:R-:W-:Y:S02]  /*b510*/  MOV R7, R182 ;  /* 0x000000b600077202 */ /* 0x000fe40000000f00 */
[----:B------:R-:W-:Y:S01]  /*b520*/  MOV R114, R135 ;  /* 0x0000008700727202 */ /* 0x000fe20000000f00 */
[----:B------:R-:W1:Y:S01]  /*b530*/  LDSM.16.MT88.4 R180, [R228+0xd800] ;  /* 0x00d80000e4b4783b */ /* 0x000e620000004200 */
[C---:B------:R-:W-:Y:S01]  /*b540*/  HMMA.16816.F32 R116, R8.reuse, R28, R116 ;  /* 0x0000001c0874723c */ /* 0x040fe20000001874 */
[----:B------:R-:W-:Y:S01]  /*b550*/  MOV R6, R133 ;  /* 0x0000008500067202 */ /* 0x000fe20000000f00 */
[----:B------:R-:W-:Y:S01]  /*b560*/  FADD.FTZ R4, R5, R4 ;  /* 0x0000000405047221 */ /* 0x000fe20000010000 */
[----:B------:R-:W-:Y:S01]  /*b570*/  FADD.FTZ R3, R3, R97 ;  /* 0x0000006103037221 */ /* 0x000fe20000010000 */
[----:B------:R-:W-:Y:S02]  /*b580*/  FADD.FTZ R2, R114, R2 ;  /* 0x0000000272027221 */ /* 0x000fe40000010000 */
[C---:B------:R-:W-:Y:S01]  /*b590*/  HMMA.16816.F32 R56, R8.reuse, R30, R128 ;  /* 0x0000001e0838723c */ /* 0x040fe20000001880 */
[----:B------:R-:W-:Y:S01]  /*b5a0*/  FADD.FTZ R3, R6, R3 ;  /* 0x0000000306037221 */ /* 0x000fe20000010000 */
[----:B------:R-:W-:Y:S01]  /*b5b0*/  FADD.FTZ R2, R7, R2 ;  /* 0x0000000207027221 */ /* 0x000fe20000010000 */
[----:B------:R-:W-:Y:S01]  /*b5c0*/  MOV R160, R247 ;  /* 0x000000f700a07202 */ /* 0x000fe20000000f00 */
[----:B------:R-:W-:Y:S02]  /*b5d0*/  MUFU.EX2 R40, R40 ;  /* 0x0000002800287308 */ /* 0x000fe40000000800 */
[C---:B------:R-:W-:Y:S01]  /*b5e0*/  HMMA.16816.F32 R28, R8.reuse, R26, R80 ;  /* 0x0000001a081c723c */ /* 0x040fe20000001850 */
[----:B------:R-:W-:Y:S05]  /*b5f0*/  LDSM.16.MT88.4 R80, [R229+0xd800] ;  /* 0x00d80000e550783b */ /* 0x000fea0000004200 */
[C---:B------:R-:W-:Y:S01]  /*b600*/  HMMA.16816.F32 R132, R8.reuse, R24, R84 ;  /* 0x000000180884723c */ /* 0x040fe20000001854 */
[----:B------:R-:W-:Y:S01]  /*b610*/  MOV R163, R221 ;  /* 0x000000dd00a37202 */ /* 0x000fe20000000f00 */
[----:B------:R-:W-:Y:S01]  /*b620*/  MUFU.EX2 R12, R12 ;  /* 0x0000000c000c7308 */ /* 0x000fe20000000800 */
[----:B------:R-:W-:Y:S01]  /*b630*/  MOV R70, R169 ;  /* 0x000000a900467202 */ /* 0x000fe20000000f00 */
[----:B------:R-:W-:Y:S02]  /*b640*/  LDSM.16.MT88.4 R128, [R228+0xf800] ;  /* 0x00f80000e480783b */ /* 0x000fe40000004200 */
[----:B------:R-:W-:Y:S01]  /*b650*/  HMMA.16816.F32 R24, R8, R22, R152 ;  /* 0x000000160818723c */ /* 0x000fe20000001898 */
[----:B------:R-:W-:-:S02]  /*b660*/  MOV R247, R165 ;  /* 0x000000a500f77202 */ /* 0x000fc40000000f00 */
[----:B------:R-:W-:-:S04]  /*b670*/  MOV R75, R167 ;  /* 0x000000a7004b7202 */ /* 0x000fc80000000f00 */
[----:B------:R-:W-:Y:S01]  /*b680*/  FADD.FTZ R22, R16, R4 ;  /* 0x0000000410167221 */ /* 0x000fe20000010000 */
[C---:B------:R-:W-:Y:S01]  /*b690*/  HMMA.16816.F32 R144, R8.reuse, R20, R144 ;  /* 0x000000140890723c */ /* 0x040fe20000001890 */
[----:B------:R-:W2:Y:S01]  /*b6a0*/  LDSM.16.MT88.4 R4, [R230+0xf800] ;  /* 0x00f80000e604783b */ /* 0x000ea20000004200 */
[----:B------:R-:W-:Y:S01]  /*b6b0*/  MUFU.EX2 R165, R43 ;  /* 0x0000002b00a57308 */ /* 0x000fe20000000800 */
[----:B------:R-:W-:Y:S02]  /*b6c0*/  MOV R221, R166 ;  /* 0x000000a600dd7202 */ /* 0x000fe40000000f00 */
[----:B------:R-:W-:Y:S01]  /*b6d0*/  MOV R115, R168 ;  /* 0x000000a800737202 */ /* 0x000fe20000000f00 */
[C---:B------:R-:W-:Y:S04]  /*b6e0*/  HMMA.16816.F32 R196, R8.reuse, R36, R196 ;  /* 0x0000002408c4723c */ /* 0x040fe800000018c4 */
[----:B------:R-:W-:Y:S01]  /*b6f0*/  MUFU.EX2 R169, R77 ;  /* 0x0000004d00a97308 */ /* 0x000fe20000000800 */
[----:B------:R-:W-:Y:S01]  /*b700*/  MOV R23, R160 ;  /* 0x000000a000177202 */ /* 0x000fe20000000f00 */
[----:B------:R-:W-:Y:S01]  /*b710*/  FADD.FTZ R3, R140, R3 ;  /* 0x000000038c037221 */ /* 0x000fe20000010000 */
[----:B------:R-:W-:Y:S01]  /*b720*/  FADD.FTZ R2, R99, R2 ;  /* 0x0000000263027221 */ /* 0x000fe20000010000 */
[----:B------:R-:W-:Y:S01]  /*b730*/  MOV R46, R68 ;  /* 0x00000044002e7202 */ /* 0x000fe20000000f00 */
[----:B------:R-:W-:Y:S03]  /*b740*/  LDSM.16.MT88.4 R152, [R231+0xf800] ;  /* 0x00f80000e798783b */ /* 0x000fe60000004200 */
[----:B------:R-:W-:Y:S08]  /*b750*/  MUFU.EX2 R43, R42 ;  /* 0x0000002a002b7308 */ /* 0x000ff00000000800 */
[----:B------:R-:W3:Y:S08]  /*b760*/  MUFU.EX2 R42, R19 ;  /* 0x00000013002a7308 */ /* 0x000ef00000000800 */
[----:B------:R-:W-:Y:S08]  /*b770*/  MUFU.EX2 R20, R18 ;  /* 0x0000001200147308 */ /* 0x000ff00000000800 */
[----:B------:R-:W-:Y:S08]  /*b780*/  MUFU.EX2 R21, R13 ;  /* 0x0000000d00157308 */ /* 0x000ff00000000800 */
[----:B------:R-:W-:Y:S08]  /*b790*/  MUFU.EX2 R168, R78 ;  /* 0x0000004e00a87308 */ /* 0x000ff00000000800 */
[----:B------:R-:W4:Y:S08]  /*b7a0*/  MUFU.EX2 R166, R96 ;  /* 0x0000006000a67308 */ /* 0x000f300000000800 */
[----:B------:R-:W-:Y:S08]  /*b7b0*/  MUFU.EX2 R167, R79 ;  /* 0x0000004f00a77308 */ /* 0x000ff00000000800 */
[----:B------:R-:W1:Y:S08]  /*b7c0*/  MUFU.EX2 R13, R0 ;  /* 0x00000000000d7308 */ /* 0x000e700000000800 */
[----:B------:R2:W-:Y:S08]  /*b7d0*/  MUFU.EX2 R18, R41 ;  /* 0x0000002900127308 */ /* 0x0005f00000000800 */
[----:B------:R-:W1:Y:S01]  /*b7e0*/  MUFU.EX2 R19, R47 ;  /* 0x0000002f00137308 */ /* 0x000e620000000800 */
[----:B------:R-:W-:Y:S01]  /*b7f0*/  HMMA.16816.F32 R8, R8, R38, R200 ;  /* 0x000000260808723c */ /* 0x000fe200000018c8 */
[----:B------:R-:W-:-:S02]  /*b800*/  MOV R37, R161 ;  /* 0x000000a100257202 */ /* 0x000fc40000000f00 */
[----:B------:R-:W-:Y:S02]  /*b810*/  MOV R36, R162 ;  /* 0x000000a200247202 */ /* 0x000fe40000000f00 */
[----:B---3--:R-:W-:Y:S02]  /*b820*/  F2FP.F16.F32.PACK_AB R160, R42, R40 ;  /* 0x000000282aa0723e */ /* 0x008fe400000000ff */
[----:B----4-:R-:W-:Y:S02]  /*b830*/  F2FP.F16.F32.PACK_AB R200, R166, R168 ;  /* 0x000000a8a6c8723e */ /* 0x010fe400000000ff */
[----:B--2---:R-:W-:Y:S02]  /*b840*/  MOV R41, R163 ;  /* 0x000000a300297202 */ /* 0x004fe40000000f00 */
[----:B------:R-:W-:Y:S02]  /*b850*/  F2FP.F16.F32.PACK_AB R201, R44, R45 ;  /* 0x0000002d2cc9723e */ /* 0x000fe400000000ff */
[----:B-1----:R-:W-:-:S02]  /*b860*/  F2FP.F16.F32.PACK_AB R161, R13, R12 ;  /* 0x0000000c0da1723e */ /* 0x002fc400000000ff */
[----:B------:R-:W-:Y:S02]  /*b870*/  F2FP.F16.F32.PACK_AB R202, R169, R167 ;  /* 0x000000a7a9ca723e */ /* 0x000fe400000000ff */
[----:B------:R-:W-:Y:S02]  /*b880*/  F2FP.F16.F32.PACK_AB R203, R43, R165 ;  /* 0x000000a52bcb723e */ /* 0x000fe400000000ff */
[----:B------:R-:W-:Y:S02]  /*b890*/  F2FP.F16.F32.PACK_AB R162, R21, R20 ;  /* 0x0000001415a2723e */ /* 0x000fe400000000ff */
[----:B------:R-:W-:Y:S01]  /*b8a0*/  F2FP.F16.F32.PACK_AB R163, R19, R18 ;  /* 0x0000001213a3723e */ /* 0x000fe200000000ff */
[----:B------:R-:W-:Y:S01]  /*b8b0*/  FADD.FTZ R0, R115, R76 ;  /* 0x0000004c73007221 */ /* 0x000fe20000010000 */
[----:B------:R-:W-:Y:S01]  /*b8c0*/  MOV R47, R69 ;  /* 0x00000045002f7202 */ /* 0x000fe20000000f00 */
[----:B------:R-:W-:Y:S01]  /*b8d0*/  HMMA.16816.F32 R176, R200, R180, R176 ;  /* 0x000000b4c8b0723c */ /* 0x000fe200000018b0 */
[----:B------:R-:W-:Y:S01]  /*b8e0*/  MOV R39, R70 ;  /* 0x0000004600277202 */ /* 0x000fe20000000f00 */
[----:B------:R-:W-:Y:S01]  /*b8f0*/  LDSM.16.MT88.4 R112, [R230+0xd800] ;  /* 0x00d80000e670783b */ /* 0x000fe20000004200 */
[----:B------:R-:W-:-:S02]  /*b900*/  MOV R69, R71 ;  /* 0x0000004700457202 */ /* 0x000fc40000000f00 */
[----:B------:R-:W-:Y:S01]  /*b910*/  MOV R70, R72 ;  /* 0x0000004800467202 */ /* 0x000fe20000000f00 */
[----:B------:R-:W-:Y:S01]  /*b920*/  HMMA.16816.F32 R172, R160, R180, R172 ;  /* 0x000000b4a0ac723c */ /* 0x000fe200000018ac */
[----:B------:R-:W-:Y:S02]  /*b930*/  MOV R71, R73 ;  /* 0x0000004900477202 */ /* 0x000fe40000000f00 */
[----:B------:R-:W-:-:S03]  /*b940*/  MOV R38, R74 ;  /* 0x0000004a00267202 */ /* 0x000fc60000000f00 */
[-C--:B------:R-:W-:Y:S01]  /*b950*/  HMMA.16816.F32 R184, R160, R182.reuse, R184 ;  /* 0x000000b6a0b8723c */ /* 0x080fe200000018b8 */
[----:B------:R-:W-:Y:S02]  /*b960*/  FADD.FTZ R0, R171, R0 ;  /* 0x00000000ab007221 */ /* 0x000fe40000010000 */
[----:B------:R1:W5:Y:S03]  /*b970*/  LDL.LU R171, [R1+0xd8] ;  /* 0x0000d80001ab7983 */ /* 0x0003660000300800 */
[----:B------:R-:W-:Y:S01]  /*b980*/  HMMA.16816.F32 R180, R200, R182, R48 ;  /* 0x000000b6c8b4723c */ /* 0x000fe20000001830 */
[----:B------:R-:W-:Y:S01]  /*b990*/  FADD.FTZ R0, R98, R0 ;  /* 0x0000000062007221 */ /* 0x000fe20000010000 */
[----:B------:R1:W5:Y:S04]  /*b9a0*/  LDL.LU R16, [R1+0xd4] ;  /* 0x0000d40001107983 */ /* 0x0003680000300800 */
[C---:B------:R-:W-:Y:S01]  /*b9b0*/  HMMA.16816.F32 R156, R160.reuse, R4, R156 ;  /* 0x00000004a09c723c */ /* 0x040fe2000000189c */
[----:B------:R-:W-:Y:S01]  /*b9c0*/  MOV R51, R75 ;  /* 0x0000004b00337202 */ /* 0x000fe20000000f00 */
[----:B------:R-:W2:Y:S04]  /*b9d0*/  LDSM.16.MT88.4 R96, [R231+0xd800] ;  /* 0x00d80000e760783b */ /* 0x000ea80000004200 */
[----:B------:R-:W-:Y:S01]  /*b9e0*/  HMMA.16816.F32 R72, R160, R80, R64 ;  /* 0x00000050a048723c */ /* 0x000fe20000001840 */
[----:B------:R-:W-:-:S02]  /*b9f0*/  MOV R48, R141 ;  /* 0x0000008d00307202 */ /* 0x000fc40000000f00 */
[----:B------:R-:W-:-:S04]  /*ba00*/  MOV R49, R142 ;  /* 0x0000008e00317202 */ /* 0x000fc80000000f00 */
[----:B------:R-:W-:Y:S02]  /*ba10*/  MOV R65, R69 ;  /* 0x0000004500417202 */ /* 0x000fe40000000f00 */
[----:B------:R-:W-:Y:S02]  /*ba20*/  MOV R66, R70 ;  /* 0x0000004600427202 */ /* 0x000fe40000000f00 */
[----:B------:R-:W-:Y:S01]  /*ba30*/  MOV R67, R71 ;  /* 0x0000004700437202 */ /* 0x000fe20000000f00 */
[----:B------:R-:W-:Y:S01]  /*ba40*/  HMMA.16816.F32 R196, R200, R4, R196 ;  /* 0x00000004c8c4723c */ /* 0x000fe200000018c4 */
[----:B------:R-:W-:Y:S01]  /*ba50*/  MOV R50, R143 ;  /* 0x0000008f00327202 */ /* 0x000fe20000000f00 */
[----:B------:R-:W-:Y:S01]  /*ba60*/  FADD.FTZ R3, R66, R3 ;  /* 0x0000000342037221 */ /* 0x000fe20000010000 */
[----:B------:R-:W-:Y:S01]  /*ba70*/  FADD.FTZ R0, R48, R0 ;  /* 0x0000000030007221 */ /* 0x000fe20000010000 */
[----:B------:R-:W-:Y:S01]  /*ba80*/  FADD.FTZ R2, R67, R2 ;  /* 0x0000000243027221 */ /* 0x000fe20000010000 */
[----:B------:R-:W3:Y:S02]  /*ba90*/  LDSM.16.MT88.4 R140, [R229+0xf800] ;  /* 0x00f80000e58c783b */ /* 0x000ee40000004200 */
[----:B------:R-:W-:Y:S01]  /*baa0*/  FADD.FTZ R4, R65, R22 ;  /* 0x0000001641047221 */ /* 0x000fe20000010000 */
[----:B------:R-:W-:Y:S01]  /*bab0*/  FADD.FTZ R5, R50, R3 ;  /* 0x0000000332057221 */ /* 0x000fe20000010000 */
[----:B------:R-:W-:-:S02]  /*bac0*/  FADD.FTZ R3, R51, R2 ;  /* 0x0000000233037221 */ /* 0x000fc40000010000 */
[----:B------:R-:W-:Y:S01]  /*bad0*/  FADD.FTZ R4, R49, R4 ;  /* 0x0000000431047221 */ /* 0x000fe20000010000 */
[----:B------:R-:W-:Y:S01]  /*bae0*/  FADD.FTZ R2, R38, R0 ;  /* 0x0000000026027221 */ /* 0x000fe20000010000 */
[----:B------:R-:W-:Y:S02]  /*baf0*/  FADD.FTZ R3, R46, R3 ;  /* 0x000000032e037221 */ /* 0x000fe40000010000 */
[----:B------:R-:W-:Y:S01]  /*bb00*/  FADD.FTZ R0, R39, R4 ;  /* 0x0000000427007221 */ /* 0x000fe20000010000 */
[----:B------:R-:W-:Y:S01]  /*bb10*/  FADD.FTZ R4, R47, R5 ;  /* 0x000000052f047221 */ /* 0x000fe20000010000 */
[----:B------:R-:W-:Y:S02]  /*bb20*/  FADD.FTZ R2, R15, R2 ;  /* 0x000000020f027221 */ /* 0x000fe40000010000 */
        /* <DEDUP_REMOVED lines=33> */
[----:B------:R-:W-:-:S03]  /*bd40*/  FADD.FTZ R0, R19, R0 ;  /* 0x0000000013007221 */ /* 0x000fc60000010000 */
[----:B------:R1:W5:Y:S01]  /*bd50*/  LDL.LU R14, [R1+0xcc] ;  /* 0x0000cc00010e7983 */ /* 0x0003620000300800 */
[----:B------:R-:W-:-:S03]  /*bd60*/  UISETP.GE.AND UP0, UPT, UR17, 0x3, UPT ;  /* 0x000000031100788c */ /* 0x000fc6000bf06270 */
[----:B------:R1:W-:Y:S04]  /*bd70*/  STL [R1+0x10], R4 ;  /* 0x0000100401007387 */ /* 0x0003e80000100800 */
[----:B------:R1:W-:Y:S04]  /*bd80*/  STL [R1+0xc], R3 ;  /* 0x00000c0301007387 */ /* 0x0003e80000100800 */
[----:B------:R1:W-:Y:S04]  /*bd90*/  STL [R1+0x8], R2 ;  /* 0x0000080201007387 */ /* 0x0003e80000100800 */
[----:B------:R1:W-:Y:S01]  /*bda0*/  STL [R1+0x14], R0 ;  /* 0x0000140001007387 */ /* 0x0003e20000100800 */
[----:B------:R-:W-:Y:S01]  /*bdb0*/  PLOP3.LUT P0, PT, PT, PT, UP0, 0x80, 0x0 ;  /* 0x000000000000781c */ /* 0x000fe20003f0f008 */
[----:B------:R-:W-:Y:S01]  /*bdc0*/  HMMA.16816.F32 R76, R160, R82, R60 ;  /* 0x00000052a04c723c */ /* 0x000fe2000000183c */
[----:B------:R-:W-:-:S05]  /*bdd0*/  MOV R167, R221 ;  /* 0x000000dd00a77202 */ /* 0x000fca0000000f00 */
[----:B--2---:R-:W-:Y:S01]  /*bde0*/  HMMA.16816.F32 R88, R160, R96, R88 ;  /* 0x00000060a058723c */ /* 0x004fe20000001858 */
[----:B------:R-:W-:-:S05]  /*bdf0*/  MOV R168, R249 ;  /* 0x000000f900a87202 */ /* 0x000fca0000000f00 */
[----:B------:R-:W-:Y:S01]  /*be00*/  HMMA.16816.F32 R92, R160, R98, R92 ;  /* 0x00000062a05c723c */ /* 0x000fe2000000185c */
[----:B------:R-:W-:-:S05]  /*be10*/  MOV R164, R248 ;  /* 0x000000f800a47202 */ /* 0x000fca0000000f00 */
[----:B------:R-:W-:Y:S01]  /*be20*/  HMMA.16816.F32 R104, R160, R112, R104 ;  /* 0x00000070a068723c */ /* 0x000fe20000001868 */
[----:B------:R-:W-:-:S05]  /*be30*/  MOV R166, R247 ;  /* 0x000000f700a67202 */ /* 0x000fca0000000f00 */
[C---:B------:R-:W-:Y:S06]  /*be40*/  HMMA.16816.F32 R108, R160.reuse, R114, R108 ;  /* 0x00000072a06c723c */ /* 0x040fec000000186c */
[C---:B------:R-:W-:Y:S06]  /*be50*/  HMMA.16816.F32 R120, R160.reuse, R128, R120 ;  /* 0x00000080a078723c */ /* 0x040fec0000001878 */
[C---:B------:R-:W-:Y:S06]  /*be60*/  HMMA.16816.F32 R124, R160.reuse, R130, R124 ;  /* 0x00000082a07c723c */ /* 0x040fec000000187c */
[C---:B---3--:R-:W-:Y:S06]  /*be70*/  HMMA.16816.F32 R136, R160.reuse, R140, R136 ;  /* 0x0000008ca088723c */ /* 0x048fec0000001888 */
        /* <DEDUP_REMOVED lines=18> */
[----:B-1----:R-:W-:-:S15]  /*bfa0*/  @!P0 BRA `(.L_x_58) ;  /* 0x0000006400988947 */ /* 0x002fde0003800000 */
[----:B------:R-:W2:Y:S04]  /*bfb0*/  LDL.64 R250, [R1+0xc0] ;  /* 0x0000c00001fa7983 */ /* 0x000ea80000100a00 */
[----:B------:R-:W3:Y:S01]  /*bfc0*/  LDL.64 R248, [R1+0x78] ;  /* 0x0000780001f87983 */ /* 0x000ee20000100a00 */
[----:B------:R-:W-:Y:S01]  /*bfd0*/  UIADD3 UR21, UR17, -0x3, URZ ;  /* 0xfffffffd11157890 */ /* 0x000fe2000fffe03f */
[----:B------:R-:W-:-:S04]  /*bfe0*/  DEPBAR.LE SB0, 0x0 ;  /* 0x000080000000791a */ /* 0x000fc80000000000 */
[----:B------:R-:W-:Y:S01]  /*bff0*/  USHF.R.S32.HI UR4, URZ, 0x1f, UR21 ;  /* 0x0000001f3f047899 */ /* 0x000fe20008011415 */
[----:B------:R-:W-:Y:S01]  /*c000*/  STL.64 [R1+0x130], R94 ;  /* 0x0001305e01007387 */ /* 0x000fe20000100a00 */
[----:B------:R-:W-:Y:S02]  /*c010*/  UIMAD.WIDE.U32 UR24, UR21, UR6, URZ ;  /* 0x00000006151872a5 */ /* 0x000fe4000f8e003f */
[----:B------:R-:W-:Y:S01]  /*c020*/  UIMAD UR4, UR4, UR6, URZ ;  /* 0x00000006040472a4 */ /* 0x000fe2000f8e023f */
[----:B------:R-:W-:Y:S03]  /*c030*/  STL.64 [R1+0x128], R92 ;  /* 0x0001285c01007387 */ /* 0x000fe60000100a00 */
[----:B------:R-:W-:Y:S01]  /*c040*/  UIMAD UR4, UR21, UR7, UR4 ;  /* 0x00000007150472a4 */ /* 0x000fe2000f8e0204 */
[----:B------:R-:W-:Y:S01]  /*c050*/  IMAD.U32 R2, RZ, RZ, UR24 ;  /* 0x00000018ff027e24 */ /* 0x000fe2000f8e00ff */
[----:B------:R-:W-:Y:S01]  /*c060*/  STL [R1+0x120], R89 ;  /* 0x0001205901007387 */ /* 0x000fe20000100800 */
[----:B------:R-:W-:Y:S01]  /*c070*/  IMAD.U32 R3, RZ, RZ, UR25 ;  /* 0x00000019ff037e24 */ /* 0x000fe2000f8e00ff */
[----:B------:R-:W-:-:S02]  /*c080*/  UIADD3 UR4, UR25, UR4, URZ ;  /* 0x0000000419047290 */ /* 0x000fc4000fffe03f */
[----:B------:R-:W-:Y:S04]  /*c090*/  STL [R1+0x11c], R88 ;  /* 0x00011c5801007387 */ /* 0x000fe80000100800 */
[----:B------:R-:W-:Y:S01]  /*c0a0*/  IMAD.U32 R3, RZ, RZ, UR4 ;  /* 0x00000004ff037e24 */ /* 0x000fe2000f8e00ff */
[----:B------:R-:W-:Y:S04]  /*c0b0*/  STL [R1+0x118], R87 ;  /* 0x0001185701007387 */ /* 0x000fe80000100800 */
        /* <DEDUP_REMOVED lines=18> */
[----:B------:R-:W-:Y:S01]  /*c1e0*/  STL [R1+0xcc], R68 ;  /* 0x0000cc4401007387 */ /* 0x000fe20000100800 */
[----:B------:R-:W-:Y:S01]  /*c1f0*/  BAR.SYNC.DEFER_BLOCKING 0x0 ;  /* 0x0000000000007b1d */ /* 0x000fe20000010000 */
[----:B--2---:R-:W-:-:S04]  /*c200*/  LEA R0, P0, R2, R250, 0x6 ;  /* 0x000000fa02007211 */ /* 0x004fc800078030ff */
        /* <DEDUP_REMOVED lines=9> */
[----:B------:R-:W-:Y:S01]  /*c2a0*/  LDGSTS.E.BYPASS.LTC128B.128 [R246+0xc000], desc[UR18][R6.64] ;  /* 0x0c00000006f67fae */ /* 0x000fe2000b901d52 */
[----:B------:R-:W-:-:S02]  /*c2b0*/  IADD3 R8, P0, R2, UR23, RZ ;  /* 0x0000001702087c10 */ /* 0x000fc4000ff1e0ff */
[----:B------:R-:W-:Y:S01]  /*c2c0*/  IADD3.X R3, R5, UR22, RZ, P1, !PT ;  /* 0x0000001605037c10 */ /* 0x000fe20008ffe4ff */
[----:B------:R-:W-:Y:S03]  /*c2d0*/  LDGSTS.E.BYPASS.LTC128B.128 [R246+0xe000], desc[UR18][R6.64+0x80] ;  /* 0x0e00008006f67fae */ /* 0x000fe6000b901d52 */
[----:B------:R-:W-:Y:S01]  /*c2e0*/  IADD3.X R9, R3, UR22, RZ, P0, !PT ;  /* 0x0000001603097c10 */ /* 0x000fe200087fe4ff */
[----:B------:R-:W-:Y:S04]  /*c2f0*/  LDGSTS.E.BYPASS.LTC128B.128 [R246+0xc800], desc[UR18][R4.64] ;  /* 0x0c80000004f67fae */ /* 0x000fe8000b901d52 */
[----:B------:R1:W-:Y:S04]  /*c300*/  LDGSTS.E.BYPASS.LTC128B.128 [R246+0xe800], desc[UR18][R4.64+0x80] ;  /* 0x0e80008004f67fae */ /* 0x0003e8000b901d52 */
[----:B------:R-:W-:Y:S04]  /*c310*/  LDGSTS.E.BYPASS.LTC128B.128 [R246+0xd000], desc[UR18][R2.64] ;  /* 0x0d00000002f67fae */ /* 0x000fe8000b901d52 */
[----:B------:R-:W-:Y:S04]  /*c320*/  LDGSTS.E.BYPASS.LTC128B.128 [R246+0xf000], desc[UR18][R2.64+0x80] ;  /* 0x0f00008002f67fae */ /* 0x000fe8000b901d52 */
[----:B------:R-:W-:Y:S04]  /*c330*/  LDGSTS.E.BYPASS.LTC128B.128 [R246+0xd800], desc[UR18][R8.64] ;  /* 0x0d80000008f67fae */ /* 0x000fe8000b901d52 */
[----:B------:R2:W-:Y:S04]  /*c340*/  LDGSTS.E.BYPASS.LTC128B.128 [R246+0xf800], desc[UR18][R8.64+0x80] ;  /* 0x0f80008008f67fae */ /* 0x0005e8000b901d52 */
[----:B-----5:R-:W-:Y:S04]  /*c350*/  LDSM.16.M88.4 R204, [R234] ;  /* 0x00000000eacc783b */ /* 0x020fe80000000200 */
[----:B------:R-:W3:Y:S04]  /*c360*/  LDSM.16.M88.4 R20, [R171+0x8000] ;  /* 0x00800000ab14783b */ /* 0x000ee80000000200 */
[----:B------:R-:W4:Y:S04]  /*c370*/  LDSM.16.M88.4 R164, [R234+0x2000] ;  /* 0x00200000eaa4783b */ /* 0x000f280000000200 */
[----:B------:R-:W-:Y:S04]  /*c380*/  LDSM.16.M88.4 R64, [R235] ;  /* 0x00000000eb40783b */ /* 0x000fe80000000200 */
[----:B-1----:R-:W-:Y:S04]  /*c390*/  LDSM.16.M88.4 R4, [R238] ;  /* 0x00000000ee04783b */ /* 0x002fe80000000200 */
[----:B------:R-:W-:Y:S04]  /*c3a0*/  LDSM.16.M88.4 R60, [R235+0x2000] ;  /* 0x00200000eb3c783b */ /* 0x000fe80000000200 */
[----:B--2---:R-:W1:Y:S04]  /*c3b0*/  LDSM.16.M88.4 R8, [R171+0x8800] ;  /* 0x00880000ab08783b */ /* 0x004e680000000200 */
[----:B------:R-:W2:Y:S04]  /*c3c0*/  LDSM.16.M88.4 R24, [R245] ;  /* 0x00000000f518783b */ /* 0x000ea80000000200 */
[----:B------:R-:W-:Y:S04]  /*c3d0*/  LDSM.16.M88.4 R52, [R237+0x2000] ;  /* 0x00200000ed34783b */ /* 0x000fe80000000200 */
[----:B------:R-:W-:Y:S04]  /*c3e0*/  LDSM.16.M88.4 R56, [R237] ;  /* 0x00000000ed38783b */ /* 0x000fe80000000200 */
[----:B------:R-:W-:Y:S01]  /*c3f0*/  LDSM.16.M88.4 R44, [R236+0x2000] ;  /* 0x00200000ec2c783b */ /* 0x000fe20000000200 */
[-C--:B---3--:R-:W-:Y:S03]  /*c400*/  HMMA.16816.F32 R32, R204, R20.reuse, RZ ;  /* 0x00000014cc20723c */ /* 0x088fe600000018ff */
[----:B------:R-:W-:Y:S01]  /*c410*/  LDSM.16.M88.4 R48, [R236] ;  /* 0x00000000ec30783b */ /* 0x000fe20000000200 */
[----:B------:R-:W3:Y:S02]  /*c420*/  S2R R89, SR_TID.X ;  /* 0x0000000000597919 */ /* 0x000ee40000002100 */
[C---:B----4-:R-:W-:Y:S01]  /*c430*/  HMMA.16816.F32 R28, R164.reuse, R20, RZ ;  /* 0x00000014a41c723c */ /* 0x050fe200000018ff */
[----:B------:R-:W0:Y:S05]  /*c440*/  LDGDEPBAR ;  /* 0x00000000000079af */ /* 0x000e2a0000000000 */
[C---:B------:R-:W-:Y:S06]  /*c450*/  HMMA.16816.F32 R36, R164.reuse, R22, RZ ;  /* 0x00000016a424723c */ /* 0x040fec00000018ff */
[----:B-1----:R-:W-:Y:S06]  /*c460*/  HMMA.16816.F32 R212, R164, R8, RZ ;  /* 0x00000008a4d4723c */ /* 0x002fec00000018ff */
[----:B------:R-:W-:Y:S06]  /*c470*/  HMMA.16816.F32 R248, R64, R4, R32 ;  /* 0x0000000440f8723c */ /* 0x000fec0000001820 */
[----:B------:R-:W-:Y:S01]  /*c480*/  HMMA.16816.F32 R32, R204, R22, RZ ;  /* 0x00000016cc20723c */ /* 0x000fe200000018ff */
[----:B------:R-:W1:Y:S05]  /*c490*/  LDSM.16.M88.4 R20, [R233+0x8000] ;  /* 0x00800000e914783b */ /* 0x000e6a0000000200 */
[----:B------:R-:W-:Y:S01]  /*c4a0*/  HMMA.16816.F32 R220, R60, R4, R28 ;  /* 0x000000043cdc723c */ /* 0x000fe2000000181c */
[----:B------:R-:W4:Y:S05]  /*c4b0*/  LDSM.16.M88.4 R28, [R233+0x8800] ;  /* 0x00880000e91c783b */ /* 0x000f2a0000000200 */
[----:B------:R-:W-:Y:S06]  /*c4c0*/  HMMA.16816.F32 R40, R204, R8, RZ ;  /* 0x00000008cc28723c */ /* 0x000fec00000018ff */
[----:B------:R-:W-:Y:S06]  /*c4d0*/  HMMA.16816.F32 R216, R164, R10, RZ ;  /* 0x0000000aa4d8723c */ /* 0x000fec00000018ff */
[----:B------:R-:W-:Y:S06]  /*c4e0*/  HMMA.16816.F32 R36, R60, R6, R36 ;  /* 0x000000063c24723c */ /* 0x000fec0000001824 */
[----:B------:R-:W-:Y:S01]  /*c4f0*/  HMMA.16816.F32 R208, R204, R10, RZ ;  /* 0x0000000accd0723c */ /* 0x000fe200000018ff */
[----:B------:R-:W3:Y:S05]  /*c500*/  LDSM.16.M88.4 R8, [R232] ;  /* 0x00000000e808783b */ /* 0x000eea0000000200 */
[----:B--2---:R-:W-:Y:S06]  /*c510*/  HMMA.16816.F32 R212, R60, R24, R212 ;  /* 0x000000183cd4723c */ /* 0x004fec00000018d4 */
[----:B------:R-:W-:Y:S01]  /*c520*/  HMMA.16816.F32 R32, R64, R6, R32 ;  /* 0x000000064020723c */ /* 0x000fe20000001820 */
[----:B------:R-:W2:Y:S05]  /*c530*/  LDSM.16.M88.4 R4, [R232+0x800] ;  /* 0x00080000e804783b */ /* 0x000eaa0000000200 */
[----:B-1----:R-:W-:Y:S06]  /*c540*/  HMMA.16816.F32 R76, R52, R20, R220 ;  /* 0x00000014344c723c */ /* 0x002fec00000018dc */
[----:B------:R-:W-:Y:S06]  /*c550*/  HMMA.16816.F32 R40, R64, R24, R40 ;  /* 0x000000184028723c */ /* 0x000fec0000001828 */
[----:B------:R-:W-:Y:S06]  /*c560*/  HMMA.16816.F32 R224, R60, R26, R216 ;  /* 0x0000001a3ce0723c */ /* 0x000fec00000018d8 */
[----:B------:R-:W-:Y:S01]  /*c570*/  HMMA.16816.F32 R72, R52, R22, R36 ;  /* 0x000000163448723c */ /* 0x000fe20000001824 */
[----:B------:R-:W-:Y:S05]  /*c580*/  LDSM.16.M88.4 R36, [R234+0x6000] ;  /* 0x00600000ea24783b */ /* 0x000fea0000000200 */
[----:B------:R-:W-:Y:S01]  /*c590*/  HMMA.16816.F32 R24, R64, R26, R208 ;  /* 0x0000001a4018723c */ /* 0x000fe200000018d0 */
[----:B------:R-:W1:Y:S05]  /*c5a0*/  LDSM.16.M88.4 R208, [R171+0xa000] ;  /* 0x00a00000abd0783b */ /* 0x000e6a0000000200 */
[----:B------:R-:W-:Y:S06]  /*c5b0*/  HMMA.16816.F32 R248, R56, R20, R248 ;  /* 0x0000001438f8723c */ /* 0x000fec00000018f8 */
[----:B----4-:R-:W-:Y:S01]  /*c5c0*/  HMMA.16816.F32 R216, R52, R28, R212 ;  /* 0x0000001c34d8723c */ /* 0x010fe200000018d4 */
[----:B------:R-:W-:Y:S05]  /*c5d0*/  LDSM.16.M88.4 R212, [R242] ;  /* 0x00000000f2d4783b */ /* 0x000fea0000000200 */
[----:B------:R-:W-:Y:S06]  /*c5e0*/  HMMA.16816.F32 R68, R56, R22, R32 ;  /* 0x000000163844723c */ /* 0x000fec0000001820 */
[C---:B---3--:R-:W-:Y:S06]  /*c5f0*/  HMMA.16816.F32 R76, R44.reuse, R8, R76 ;  /* 0x000000082c4c723c */ /* 0x048fec000000184c */
[----:B------:R-:W-:Y:S06]  /*c600*/  HMMA.16816.F32 R80, R44, R10, R72 ;  /* 0x0000000a2c50723c */ /* 0x000fec0000001848 */
[----:B------:R-:W-:Y:S01]  /*c610*/  HMMA.16816.F32 R220, R56, R28, R40 ;  /* 0x0000001c38dc723c */ /* 0x000fe20000001828 */
[----:B------:R-:W3:Y:S05]  /*c620*/  LDSM.16.M88.4 R40, [R234+0x4000] ;  /* 0x00400000ea28783b */ /* 0x000eea0000000200 */
[-C--:B------:R-:W-:Y:S06]  /*c630*/  HMMA.16816.F32 R32, R52, R30.reuse, R224 ;  /* 0x0000001e3420723c */ /* 0x080fec00000018e0 */
[----:B------:R-:W-:Y:S01]  /*c640*/  HMMA.16816.F32 R20, R56, R30, R24 ;  /* 0x0000001e3814723c */ /* 0x000fe20000001818 */
[----:B------:R-:W4:Y:S04]  /*c650*/  LDSM.16.M88.4 R24, [R171+0xa800] ;  /* 0x00a80000ab18783b */ /* 0x000f280000000200 */
[----:B------:R-:W4:Y:S01]  /*c660*/  LDSM.16.M88.4 R28, [R235+0x6000] ;  /* 0x00600000eb1c783b */ /* 0x000f220000000200 */
[----:B------:R-:W-:Y:S06]  /*c670*/  HMMA.16816.F32 R248, R48, R8, R248 ;  /* 0x0000000830f8723c */ /* 0x000fec00000018f8 */
[----:B--2---:R-:W-:Y:S06]  /*c680*/  HMMA.16816.F32 R224, R44, R4, R216 ;  /* 0x000000042ce0723c */ /* 0x004fec00000018d8 */
[----:B------:R-:W-:Y:S06]  /*c690*/  HMMA.16816.F32 R72, R48, R10, R68 ;  /* 0x0000000a3048723c */ /* 0x000fec0000001844 */
[C---:B-1----:R-:W-:Y:S06]  /*c6a0*/  HMMA.16816.F32 R84, R36.reuse, R208, R76 ;  /* 0x000000d02454723c */ /* 0x042fec000000184c */
[----:B------:R-:W-:Y:S06]  /*c6b0*/  HMMA.16816.F32 R80, R36, R210, R80 ;  /* 0x000000d22450723c */ /* 0x000fec0000001850 */
[----:B------:R-:W-:Y:S01]  /*c6c0*/  HMMA.16816.F32 R68, R48, R4, R220 ;  /* 0x000000043044723c */ /* 0x000fe200000018dc */
[----:B------:R-:W-:Y:S05]  /*c6d0*/  LDSM.16.M88.4 R220, [R233+0xa000] ;  /* 0x00a00000e9dc783b */ /* 0x000fea0000000200 */
[-C--:B------:R-:W-:Y:S01]  /*c6e0*/  HMMA.16816.F32 R216, R44, R6.reuse, R32 ;  /* 0x000000062cd8723c */ /* 0x080fe20000001820 */
[----:B------:R-:W1:Y:S05]  /*c6f0*/  LDSM.16.M88.4 R32, [R235+0x4000] ;  /* 0x00400000eb20783b */ /* 0x000e6a0000000200 */
[----:B------:R-:W-:Y:S01]  /*c700*/  HMMA.16816.F32 R8, R48, R6, R20 ;  /* 0x000000063008723c */ /* 0x000fe20000001814 */
[----:B------:R-:W2:Y:S04]  /*c710*/  LDSM.16.M88.4 R4, [R241] ;  /* 0x00000000f104783b */ /* 0x000ea80000000200 */
[----:B------:R-:W-:Y:S01]  /*c720*/  LDSM.16.M88.4 R20, [R237+0x6000] ;  /* 0x00600000ed14783b */ /* 0x000fe20000000200 */
[----:B---3--:R-:W-:Y:S06]  /*c730*/  HMMA.16816.F32 R76, R40, R208, R248 ;  /* 0x000000d0284c723c */ /* 0x008fec00000018f8 */
[----:B----4-:R-:W-:Y:S06]  /*c740*/  HMMA.16816.F32 R248, R36, R24, R224 ;  /* 0x0000001824f8723c */ /* 0x010fec00000018e0 */
[----:B------:R-:W-:Y:S06]  /*c750*/  HMMA.16816.F32 R72, R40, R210, R72 ;  /* 0x000000d22848723c */ /* 0x000fec0000001848 */
[C---:B------:R-:W-:Y:S06]  /*c760*/  HMMA.16816.F32 R224, R28.reuse, R212, R84 ;  /* 0x000000d41ce0723c */ /* 0x040fec0000001854 */
[----:B------:R-:W-:Y:S06]  /*c770*/  HMMA.16816.F32 R84, R28, R214, R80 ;  /* 0x000000d61c54723c */ /* 0x000fec0000001850 */
[----:B------:R-:W-:Y:S06]  /*c780*/  HMMA.16816.F32 R68, R40, R24, R68 ;  /* 0x000000182844723c */ /* 0x000fec0000001844 */
[-C--:B------:R-:W-:Y:S01]  /*c790*/  HMMA.16816.F32 R208, R36, R26.reuse, R216 ;  /* 0x0000001a24d0723c */ /* 0x080fe200000018d8 */
[----:B------:R-:W-:Y:S05]  /*c7a0*/  LDSM.16.M88.4 R216, [R233+0xa800] ;  /* 0x00a80000e9d8783b */ /* 0x000fea0000000200 */
[----:B------:R-:W-:Y:S01]  /*c7b0*/  HMMA.16816.F32 R8, R40, R26, R8 ;  /* 0x0000001a2808723c */ /* 0x000fe20000001808 */
[----:B------:R-:W3:Y:S05]  /*c7c0*/  LDSM.16.M88.4 R24, [R237+0x4000] ;  /* 0x00400000ed18783b */ /* 0x000eea0000000200 */
[----:B-1----:R-:W-:Y:S01]  /*c7d0*/  HMMA.16816.F32 R76, R32, R212, R76 ;  /* 0x000000d4204c723c */ /* 0x002fe2000000184c */
[----:B------:R-:W-:-:S02]  /*c7e0*/  IMAD.MOV.U32 R80, RZ, RZ, R84 ;  /* 0x000000ffff507224 */ /* 0x000fc400078e0054 */
[----:B------:R-:W-:Y:S02]  /*c7f0*/  IMAD.MOV.U32 R19, RZ, RZ, R85 ;  /* 0x000000ffff137224 */ /* 0x000fe400078e0055 */
[----:B------:R-:W-:Y:S01]  /*c800*/  IMAD.MOV.U32 R18, RZ, RZ, R86 ;  /* 0x000000ffff127224 */ /* 0x000fe200078e0056 */
[C---:B------:R-:W-:Y:S01]  /*c810*/  HMMA.16816.F32 R72, R32.reuse, R214, R72 ;  /* 0x000000d62048723c */ /* 0x040fe20000001848 */
[----:B------:R-:W-:Y:S01]  /*c820*/  IMAD.MOV.U32 R13, RZ, RZ, R87 ;  /* 0x000000ffff0d7224 */ /* 0x000fe200078e0057 */
[----:B------:R-:W-:Y:S04]  /*c830*/  LDSM.16.M88.4 R212, [R232+0x2000] ;  /* 0x00200000e8d4783b */ /* 0x000fe80000000200 */
[C---:B--2---:R-:W-:Y:S06]  /*c840*/  HMMA.16816.F32 R68, R32.reuse, R4, R68 ;  /* 0x000000042044723c */ /* 0x044fec0000001844 */
[-C--:B------:R-:W-:Y:S01]  /*c850*/  HMMA.16816.F32 R84, R32, R6.reuse, R8 ;  /* 0x000000062054723c */ /* 0x080fe20000001808 */
[----:B------:R-:W1:Y:S05]  /*c860*/  LDSM.16.M88.4 R8, [R236+0x4000] ;  /* 0x00400000ec08783b */ /* 0x000e6a0000000200 */
[----:B------:R-:W-:Y:S06]  /*c870*/  HMMA.16816.F32 R92, R28, R6, R208 ;  /* 0x000000061c5c723c */ /* 0x000fec00000018d0 */
[----:B------:R-:W-:-:S02]  /*c880*/  IMAD.MOV.U32 R12, RZ, RZ, R72 ;  /* 0x000000ffff0c7224 */ /* 0x000fc400078e0048 */
[----:B------:R-:W-:Y:S02]  /*c890*/  IMAD.MOV.U32 R3, RZ, RZ, R73 ;  /* 0x000000ffff037224 */ /* 0x000fe400078e0049 */
[----:B------:R-:W-:Y:S01]  /*c8a0*/  IMAD.MOV.U32 R2, RZ, RZ, R74 ;  /* 0x000000ffff027224 */ /* 0x000fe200078e004a */
[----:B---3--:R-:W-:Y:S01]  /*c8b0*/  HMMA.16816.F32 R76, R24, R220, R76 ;  /* 0x000000dc184c723c */ /* 0x008fe2000000184c */
[----:B------:R-:W-:Y:S02]  /*c8c0*/  IMAD.MOV.U32 R0, RZ, RZ, R75 ;  /* 0x000000ffff007224 */ /* 0x000fe400078e004b */
[----:B------:R-:W-:Y:S02]  /*c8d0*/  IMAD.MOV.U32 R208, RZ, RZ, R12 ;  /* 0x000000ffffd07224 */ /* 0x000fe400078e000c */
[----:B------:R-:W-:Y:S01]  /*c8e0*/  IMAD.MOV.U32 R209, RZ, RZ, R3 ;  /* 0x000000ffffd17224 */ /* 0x000fe200078e0003 */
[----:B------:R-:W-:Y:S01]  /*c8f0*/  HMMA.16816.F32 R72, R28, R4, R248 ;  /* 0x000000041c48723c */ /* 0x000fe200000018f8 */
[----:B------:R-:W2:Y:S01]  /*c900*/  LDSM.16.M88.4 R4, [R236+0x6000] ;  /* 0x00600000ec04783b */ /* 0x000ea20000000200 */
[----:B------:R-:W-:-:S02]  /*c910*/  IMAD.MOV.U32 R210, RZ, RZ, R2 ;  /* 0x000000ffffd27224 */ /* 0x000fc400078e0002 */
[----:B------:R-:W-:Y:S02]  /*c920*/  IMAD.MOV.U32 R211, RZ, RZ, R0 ;  /* 0x000000ffffd37224 */ /* 0x000fe400078e0000 */
[----:B------:R-:W-:Y:S01]  /*c930*/  HMMA.16816.F32 R68, R24, R216, R68 ;  /* 0x000000d81844723c */ /* 0x000fe20000001844 */
[----:B------:R-:W-:Y:S02]  /*c940*/  IMAD.MOV.U32 R248, RZ, RZ, R80 ;  /* 0x000000fffff87224 */ /* 0x000fe400078e0050 */
[----:B------:R-:W-:Y:S02]  /*c950*/  IMAD.MOV.U32 R249, RZ, RZ, R19 ;  /* 0x000000fffff97224 */ /* 0x000fe400078e0013 */
[----:B------:R-:W-:Y:S01]  /*c960*/  IMAD.MOV.U32 R250, RZ, RZ, R18 ;  /* 0x000000fffffa7224 */ /* 0x000fe200078e0012 */
[----:B------:R-:W-:Y:S01]  /*c970*/  HMMA.16816.F32 R80, R20, R220, R224 ;  /* 0x000000dc1450723c */ /* 0x000fe200000018e0 */
[----:B------:R-:W-:-:S05]  /*c980*/  IMAD.MOV.U32 R251, RZ, RZ, R13 ;  /* 0x000000fffffb7224 */ /* 0x000fca00078e000d */
[----:B-1----:R-:W-:Y:S06]  /*c990*/  HMMA.16816.F32 R76, R8, R212, R76 ;  /* 0x000000d4084c723c */ /* 0x002fec000000184c */
[-C--:B------:R-:W-:Y:S06]  /*c9a0*/  HMMA.16816.F32 R248, R20, R222.reuse, R248 ;  /* 0x000000de14f8723c */ /* 0x080fec00000018f8 */
[----:B------:R-:W-:Y:S01]  /*c9b0*/  HMMA.16816.F32 R224, R24, R222, R208 ;  /* 0x000000de18e0723c */ /* 0x000fe200000018d0 */
[----:B------:R-:W1:Y:S04]  /*c9c0*/  LDSM.16.M88.4 R208, [R232+0x2800] ;  /* 0x00280000e8d0783b */ /* 0x000e680000000200 */
[----:B------:R-:W3:Y:S01]  /*c9d0*/  LDSM.16.M88.4 R220, [R171+0x9800] ;  /* 0x00980000abdc783b */ /* 0x000ee20000000200 */
[C---:B------:R-:W-:Y:S06]  /*c9e0*/  HMMA.16816.F32 R72, R20.reuse, R216, R72 ;  /* 0x000000d81448723c */ /* 0x040fec0000001848 */
[----:B------:R-:W-:Y:S01]  /*c9f0*/  HMMA.16816.F32 R92, R20, R218, R92 ;  /* 0x000000da145c723c */ /* 0x000fe2000000185c */
[----:B------:R-:W-:-:S02]  /*ca00*/  IMAD.MOV.U32 R12, RZ, RZ, R76 ;  /* 0x000000ffff0c7224 */ /* 0x000fc400078e004c */
[----:B------:R-:W-:Y:S02]  /*ca10*/  IMAD.MOV.U32 R247, RZ, RZ, R77 ;  /* 0x000000fffff77224 */ /* 0x000fe400078e004d */
[----:B------:R-:W-:Y:S01]  /*ca20*/  IMAD.MOV.U32 R19, RZ, RZ, R78 ;  /* 0x000000ffff137224 */ /* 0x000fe200078e004e */
[----:B------:R-:W-:Y:S06]  /*ca30*/  HMMA.16816.F32 R84, R24, R218, R84 ;  /* 0x000000da1854723c */ /* 0x000fec0000001854 */
[----:B--2---:R-:W-:Y:S07]  /*ca40*/  HMMA.16816.F32 R216, R4, R212, R80 ;  /* 0x000000d404d8723c */ /* 0x004fee0000001850 */
[----:B------:R-:W-:-:S02]  /*ca50*/  IMAD.MOV.U32 R83, RZ, RZ, R79 ;  /* 0x000000ffff537224 */ /* 0x000fc400078e004f */
[----:B------:R-:W-:Y:S01]  /*ca60*/  HMMA.16816.F32 R76, R4, R214, R248 ;  /* 0x000000d6044c723c */ /* 0x000fe200000018f8 */
[----:B------:R-:W-:-:S05]  /*ca70*/  IMAD.SHL.U32 R89, R89, 0x2, RZ ;  /* 0x0000000259597824 */ /* 0x000fca00078e00ff */
[----:B------:R-:W-:Y:S01]  /*ca80*/  LOP3.LUT R89, R89, 0x6, RZ, 0xc0, !PT ;  /* 0x0000000659597812 */ /* 0x000fe200078ec0ff */
[----:B------:R-:W-:Y:S01]  /*ca90*/  HMMA.16816.F32 R248, R8, R214, R224 ;  /* 0x000000d608f8723c */ /* 0x000fe200000018e0 */
[----:B------:R-:W2:Y:S05]  /*caa0*/  LDSM.16.M88.4 R212, [R243] ;  /* 0x00000000f3d4783b */ /* 0x000eaa0000000200 */
[----:B-1----:R-:W-:Y:S02]  /*cab0*/  HMMA.16816.F32 R72, R4, R208, R72 ;  /* 0x000000d00448723c */ /* 0x002fe40000001848 */
[----:B------:R-:W-:Y:S02]  /*cac0*/  IMAD.MOV.U32 R82, RZ, RZ, R217 ;  /* 0x000000ffff527224 */ /* 0x000fe400078e00d9 */
[----:B------:R-:W-:-:S02]  /*cad0*/  IMAD.MOV.U32 R18, RZ, RZ, R216 ;  /* 0x000000ffff127224 */ /* 0x000fc400078e00d8 */
[----:B------:R-:W-:Y:S01]  /*cae0*/  HMMA.16816.F32 R92, R4, R210, R92 ;  /* 0x000000d2045c723c */ /* 0x000fe2000000185c */
[----:B------:R-:W-:Y:S02]  /*caf0*/  IMAD.MOV.U32 R169, RZ, RZ, R218 ;  /* 0x000000ffffa97224 */ /* 0x000fe400078e00da */
[----:B------:R-:W-:Y:S02]  /*cb00*/  IMAD.MOV.U32 R13, RZ, RZ, R219 ;  /* 0x000000ffff0d7224 */ /* 0x000fe400078e00db */
[----:B------:R-:W-:Y:S01]  /*cb10*/  IMAD.MOV.U32 R0, RZ, RZ, R76 ;  /* 0x000000ffff007224 */ /* 0x000fe200078e004c */
[----:B------:R-:W-:Y:S01]  /*cb20*/  MOV R170, R77 ;  /* 0x0000004d00aa7202 */ /* 0x000fe20000000f00 */
[----:B------:R-:W-:Y:S01]  /*cb30*/  IMAD.MOV.U32 R2, RZ, RZ, R78 ;  /* 0x000000ffff027224 */ /* 0x000fe200078e004e */
[----:B---3--:R-:W-:Y:S01]  /*cb40*/  HMMA.16816.F32 R224, R204, R220, RZ ;  /* 0x000000dccce0723c */ /* 0x008fe200000018ff */
[----:B------:R-:W-:-:S05]  /*cb50*/  IMAD.MOV.U32 R252, RZ, RZ, R79 ;  /* 0x000000fffffc7224 */ /* 0x000fca00078e004f */
[----:B------:R-:W-:Y:S04]  /*cb60*/  HMMA.16816.F32 R76, R8, R208, R68 ;  /* 0x000000d0084c723c */ /* 0x000fe80000001844 */
[----:B------:R-:W-:Y:S02]  /*cb70*/  IMAD.MOV.U32 R168, RZ, RZ, R74 ;  /* 0x000000ffffa87224 */ /* 0x000fe400078e004a */
[----:B------:R-:W-:Y:S01]  /*cb80*/  HMMA.16816.F32 R216, R164, R220, RZ ;  /* 0x000000dca4d8723c */ /* 0x000fe200000018ff */
[----:B------:R-:W-:Y:S01]  /*cb90*/  IMAD.MOV.U32 R209, RZ, RZ, R0 ;  /* 0x000000ffffd17224 */ /* 0x000fe200078e0000 */
[----:B------:R-:W-:Y:S01]  /*cba0*/  MOV R0, UR21 ;  /* 0x0000001500007c02 */ /* 0x000fe20008000f00 */
[----:B------:R-:W-:Y:S02]  /*cbb0*/  IMAD.MOV.U32 R208, RZ, RZ, R82 ;  /* 0x000000ffffd07224 */ /* 0x000fe400078e0052 */
[----:B------:R-:W-:-:S02]  /*cbc0*/  IMAD.MOV.U32 R71, RZ, RZ, R95 ;  /* 0x000000ffff477224 */ /* 0x000fc400078e005f */
[----:B------:R-:W-:Y:S02]  /*cbd0*/  IMAD R0, R0, 0x40, R89 ;  /* 0x0000004000007824 */ /* 0x000fe400078e0259 */
[----:B------:R-:W-:Y:S02]  /*cbe0*/  IMAD.MOV.U32 R221, RZ, RZ, R2 ;  /* 0x000000ffffdd7224 */ /* 0x000fe400078e0002 */
[C---:B------:R-:W-:Y:S01]  /*cbf0*/  VIADD R2, R0.reuse, 0x1 ;  /* 0x0000000100027836 */ /* 0x040fe20000000000 */
[CC--:B------:R-:W-:Y:S01]  /*cc00*/  ISETP.GE.AND P5, PT, R0.reuse, R14.reuse, PT ;  /* 0x0000000e0000720c */ /* 0x0c0fe20003fa6270 */
[----:B------:R-:W-:Y:S01]  /*cc10*/  IMAD.MOV.U32 R220, RZ, RZ, R83 ;  /* 0x000000ffffdc7224 */ /* 0x000fe200078e0053 */
[-C--:B------:R-:W-:Y:S02]  /*cc20*/  ISETP.GE.AND P0, PT, R0, R15.reuse, PT ;  /* 0x0000000f0000720c */ /* 0x080fe40003f06270 */
[C---:B------:R-:W-:Y:S02]  /*cc30*/  ISETP.GE.AND P3, PT, R2.reuse, R14, PT ;  /* 0x0000000e0200720c */ /* 0x040fe40003f66270 */
[C---:B------:R-:W-:Y:S01]  /*cc40*/  ISETP.GE.AND P4, PT, R2.reuse, R15, PT ;  /* 0x0000000f0200720c */ /* 0x040fe20003f86270 */
[----:B------:R-:W-:Y:S01]  /*cc50*/  HMMA.16816.F32 R84, R8, R210, R84 ;  /* 0x000000d20854723c */ /* 0x000fe20000001854 */
[C---:B------:R-:W-:Y:S01]  /*cc60*/  ISETP.GE.AND P1, PT, R2.reuse, R16, PT ;  /* 0x000000100200720c */ /* 0x040fe20003f26270 */
[----:B------:R-:W-:Y:S01]  /*cc70*/  IMAD.MOV.U32 R80, RZ, RZ, R79 ;  /* 0x000000ffff507224 */ /* 0x000fe200078e004f */
[----:B------:R-:W-:Y:S01]  /*cc80*/  ISETP.GE.AND P2, PT, R2, R17, PT ;  /* 0x000000110200720c */ /* 0x000fe20003f46270 */
[----:B------:R-:W-:Y:S01]  /*cc90*/  VIADD R2, R0, 0x8 ;  /* 0x0000000800027836 */ /* 0x000fe20000000000 */
[----:B------:R-:W-:Y:S01]  /*cca0*/  FSEL R12, R12, -INF , !P5 ;  /* 0xff8000000c0c7808 */ /* 0x000fe20006800000 */
[----:B------:R-:W-:Y:S01]  /*ccb0*/  IMAD.MOV.U32 R79, RZ, RZ, R72 ;  /* 0x000000ffff4f7224 */ /* 0x000fe200078e0048 */
[----:B------:R-:W-:Y:S01]  /*ccc0*/  FSEL R247, R247, -INF , !P3 ;  /* 0xff800000f7f77808 */ /* 0x000fe20005800000 */
[----:B------:R-:W-:Y:S01]  /*ccd0*/  IMAD.MOV.U32 R3, RZ, RZ, R76 ;  /* 0x000000ffff037224 */ /* 0x000fe200078e004c */
[----:B------:R-:W-:Y:S01]  /*cce0*/  FSEL R19, R19, -INF , !P0 ;  /* 0xff80000013137808 */ /* 0x000fe20004000000 */
[----:B------:R-:W-:Y:S01]  /*ccf0*/  IMAD.MOV.U32 R81, RZ, RZ, R77 ;  /* 0x000000ffff517224 */ /* 0x000fe200078e004d */
[C---:B------:R-:W-:Y:S01]  /*cd00*/  ISETP.GE.AND P6, PT, R2.reuse, R14, PT ;  /* 0x0000000e0200720c */ /* 0x040fe20003fc6270 */
[----:B------:R-:W-:Y:S01]  /*cd10*/  IMAD.MOV.U32 R72, RZ, RZ, R94 ;  /* 0x000000ffff487224 */ /* 0x000fe200078e005e */
[C---:B------:R-:W-:Y:S01]  /*cd20*/  ISETP.GE.AND P5, PT, R2.reuse, R15, PT ;  /* 0x0000000f0200720c */ /* 0x040fe20003fa6270 */
[----:B------:R-:W-:Y:S01]  /*cd30*/  IMAD.MOV.U32 R77, RZ, RZ, R92 ;  /* 0x000000ffff4d7224 */ /* 0x000fe200078e005c */
[CC--:B------:R-:W-:Y:S01]  /*cd40*/  ISETP.GE.AND P3, PT, R2.reuse, R16.reuse, PT ;  /* 0x000000100200720c */ /* 0x0c0fe20003f66270 */
[----:B------:R-:W-:Y:S01]  /*cd50*/  IMAD.MOV.U32 R76, RZ, RZ, R93 ;  /* 0x000000ffff4c7224 */ /* 0x000fe200078e005d */
[-C--:B------:R-:W-:Y:S01]  /*cd60*/  ISETP.GE.AND P0, PT, R2, R17.reuse, PT ;  /* 0x000000110200720c */ /* 0x080fe20003f06270 */
[----:B------:R-:W-:Y:S01]  /*cd70*/  VIADD R2, R0, 0x9 ;  /* 0x0000000900027836 */ /* 0x000fe20000000000 */
[----:B------:R-:W-:Y:S01]  /*cd80*/  FSEL R210, R220, -INF , !P4 ;  /* 0xff800000dcd27808 */ /* 0x000fe20006000000 */
[----:B------:R1:W5:Y:S01]  /*cd90*/  LDL.LU.64 R94, [R1+0x130] ;  /* 0x00013000015e7983 */ /* 0x0003620000300a00 */
[-C--:B------:R-:W-:Y:S01]  /*cda0*/  ISETP.GE.AND P4, PT, R0, R16.reuse, PT ;  /* 0x000000100000720c */ /* 0x080fe20003f86270 */
[-C--:B--2---:R-:W-:Y:S01]  /*cdb0*/  HMMA.16816.F32 R224, R64, R212.reuse, R224 ;  /* 0x000000d440e0723c */ /* 0x084fe200000018e0 */
[----:B------:R-:W-:Y:S01]  /*cdc0*/  FSEL R208, R208, -INF , !P1 ;  /* 0xff800000d0d07808 */ /* 0x000fe20004800000 */
[----:B------:R1:W5:Y:S01]  /*cdd0*/  LDL.LU.64 R92, [R1+0x128] ;  /* 0x00012800015c7983 */ /* 0x0003620000300a00 */
[----:B------:R-:W-:Y:S01]  /*cde0*/  FSEL R18, R18, -INF , !P4 ;  /* 0xff80000012127808 */ /* 0x000fe20006000000 */
[----:B------:R-:W-:Y:S01]  /*cdf0*/  IMAD.MOV.U32 R68, RZ, RZ, R78 ;  /* 0x000000ffff447224 */ /* 0x000fe200078e004e */
[----:B------:R-:W-:Y:S01]  /*ce00*/  ISETP.GE.AND P4, PT, R2, R16, PT ;  /* 0x000000100200720c */ /* 0x000fe20003f86270 */
[----:B------:R-:W-:Y:S01]  /*ce10*/  STL [R1+0x38], R210 ;  /* 0x000038d201007387 */ /* 0x000fe20000100800 */
[----:B------:R-:W-:Y:S01]  /*ce20*/  FSEL R209, R209, -INF , !P3 ;  /* 0xff800000d1d17808 */ /* 0x000fe20005800000 */
[----:B------:R-:W-:Y:S01]  /*ce30*/  HMMA.16816.F32 R216, R60, R212, R216 ;  /* 0x000000d43cd8723c */ /* 0x000fe200000018d8 */
[----:B------:R-:W-:Y:S01]  /*ce40*/  FSEL R13, R13, -INF , !P2 ;  /* 0xff8000000d0d7808 */ /* 0x000fe20005000000 */
[----:B------:R2:W-:Y:S01]  /*ce50*/  STL [R1+0x1c], R208 ;  /* 0x00001cd001007387 */ /* 0x0005e20000100800 */
[----:B------:R-:W-:Y:S01]  /*ce60*/  ISETP.GE.AND P1, PT, R0, R17, PT ;  /* 0x000000110000720c */ /* 0x000fe20003f26270 */
[----:B------:R-:W-:-:S02]  /*ce70*/  IMAD.MOV.U32 R78, RZ, RZ, R73 ;  /* 0x000000ffff4e7224 */ /* 0x000fc400078e0049 */
[----:B------:R-:W-:Y:S01]  /*ce80*/  STL [R1+0x30], R209 ;  /* 0x000030d101007387 */ /* 0x000fe20000100800 */
[----:B--2---:R-:W-:-:S05]  /*ce90*/  FSEL R208, R170, -INF , !P4 ;  /* 0xff800000aad07808 */ /* 0x004fca0006000000 */
[----:B------:R-:W-:Y:S04]  /*cea0*/  STL [R1+0x34], R208 ;  /* 0x000034d001007387 */ /* 0x000fe80000100800 */
[----:B------:R-:W2:Y:S01]  /*ceb0*/  LDSM.16.M88.4 R208, [R171+0x9000] ;  /* 0x00900000abd0783b */ /* 0x000ea20000000200 */
[----:B------:R-:W-:Y:S02]  /*cec0*/  FSEL R212, R221, -INF , !P0 ;  /* 0xff800000ddd47808 */ /* 0x000fe40004000000 */
[C---:B------:R-:W-:Y:S02]  /*ced0*/  ISETP.GE.AND P3, PT, R2.reuse, R14, PT ;  /* 0x0000000e0200720c */ /* 0x040fe40003f66270 */
[----:B------:R-:W-:Y:S01]  /*cee0*/  ISETP.GE.AND P4, PT, R2, R15, PT ;  /* 0x0000000f0200720c */ /* 0x000fe20003f86270 */
[----:B------:R3:W-:Y:S01]  /*cef0*/  STL [R1+0x20], R13 ;  /* 0x0000200d01007387 */ /* 0x0007e20000100800 */
[----:B------:R-:W-:-:S02]  /*cf00*/  FSEL R170, R169, -INF , !P1 ;  /* 0xff800000a9aa7808 */ /* 0x000fc40004800000 */
[----:B------:R-:W-:Y:S01]  /*cf10*/  FSEL R169, R249, -INF , !P3 ;  /* 0xff800000f9a97808 */ /* 0x000fe20005800000 */
[----:B------:R4:W-:Y:S01]  /*cf20*/  STL [R1+0x18], R212 ;  /* 0x000018d401007387 */ /* 0x0009e20000100800 */
[----:B------:R-:W-:Y:S02]  /*cf30*/  FSEL R213, R250, -INF , !P5 ;  /* 0xff800000fad57808 */ /* 0x000fe40006800000 */
[----:B------:R-:W-:Y:S01]  /*cf40*/  ISETP.GE.AND P1, PT, R2, R17, PT ;  /* 0x000000110200720c */ /* 0x000fe20003f26270 */
[----:B------:R-:W-:Y:S01]  /*cf50*/  VIADD R2, R0, 0x10 ;  /* 0x0000001000027836 */ /* 0x000fe20000000000 */
[----:B---3--:R-:W-:Y:S02]  /*cf60*/  FSEL R13, R248, -INF , !P6 ;  /* 0xff800000f80d7808 */ /* 0x008fe40007000000 */
[----:B----4-:R-:W-:Y:S02]  /*cf70*/  FSEL R212, R251, -INF , !P4 ;  /* 0xff800000fbd47808 */ /* 0x010fe40006000000 */
[----:B--2---:R-:W-:Y:S01]  /*cf80*/  HMMA.16816.F32 R248, R164, R210, RZ ;  /* 0x000000d2a4f8723c */ /* 0x004fe200000018ff */
[----:B------:R-:W-:-:S02]  /*cf90*/  ISETP.GE.AND P2, PT, R2, R14, PT ;  /* 0x0000000e0200720c */ /* 0x000fc40003f46270 */
[C---:B------:R-:W-:Y:S02]  /*cfa0*/  ISETP.GE.AND P3, PT, R2.reuse, R15, PT ;  /* 0x0000000f0200720c */ /* 0x040fe40003f66270 */
[C---:B------:R-:W-:Y:S02]  /*cfb0*/  ISETP.GE.AND P6, PT, R2.reuse, R16, PT ;  /* 0x000000100200720c */ /* 0x040fe40003fc6270 */
[----:B------:R-:W-:Y:S01]  /*cfc0*/  ISETP.GE.AND P0, PT, R2, R17, PT ;  /* 0x000000110200720c */ /* 0x000fe20003f06270 */
[----:B------:R-:W-:Y:S01]  /*cfd0*/  VIADD R2, R0, 0x11 ;  /* 0x0000001100027836 */ /* 0x000fe20000000000 */
[----:B------:R-:W-:Y:S01]  /*cfe0*/  STL [R1+0x24], R213 ;  /* 0x000024d501007387 */ /* 0x000fe20000100800 */
[----:B------:R-:W-:-:S03]  /*cff0*/  IMAD.MOV.U32 R89, RZ, RZ, R216 ;  /* 0x000000ffff597224 */ /* 0x000fc600078e00d8 */
[----:B------:R-:W-:Y:S01]  /*d000*/  ISETP.GE.AND P4, PT, R2, R16, PT ;  /* 0x000000100200720c */ /* 0x000fe20003f86270 */
[----:B------:R2:W-:Y:S01]  /*d010*/  STL [R1+0x3c], R212 ;  /* 0x00003cd401007387 */ /* 0x0005e20000100800 */
[----:B------:R-:W-:-:S09]  /*d020*/  FSEL R216, R79, -INF , !P6 ;  /* 0xff8000004fd87808 */ /* 0x000fd20007000000 */
[----:B------:R-:W-:Y:S02]  /*d030*/  IMAD.MOV.U32 R79, RZ, RZ, R248 ;  /* 0x000000ffff4f7224 */ /* 0x000fe400078e00f8 */
[----:B------:R-:W-:Y:S02]  /*d040*/  IMAD.MOV.U32 R221, RZ, RZ, R250 ;  /* 0x000000ffffdd7224 */ /* 0x000fe400078e00fa */
[----:B------:R-:W-:Y:S01]  /*d050*/  IMAD.MOV.U32 R220, RZ, RZ, R251 ;  /* 0x000000ffffdc7224 */ /* 0x000fe200078e00fb */
[----:B------:R-:W-:Y:S02]  /*d060*/  FSEL R252, R252, -INF , !P1 ;  /* 0xff800000fcfc7808 */ /* 0x000fe40004800000 */
[----:B--2---:R-:W-:Y:S01]  /*d070*/  FSEL R212, R78, -INF , !P4 ;  /* 0xff8000004ed47808 */ /* 0x004fe20006000000 */
[----:B------:R-:W-:Y:S02]  /*d080*/  IMAD.MOV.U32 R78, RZ, RZ, R249 ;  /* 0x000000ffff4e7224 */ /* 0x000fe400078e00f9 */
[----:B------:R-:W-:Y:S01]  /*d090*/  HMMA.16816.F32 R248, R164, R222, RZ ;  /* 0x000000dea4f8723c */ /* 0x000fe200000018ff */
[----:B------:R-:W-:-:S02]  /*d0a0*/  FSEL R3, R3, -INF , !P2 ;  /* 0xff80000003037808 */ /* 0x000fc40005000000 */
[C---:B------:R-:W-:Y:S02]  /*d0b0*/  ISETP.GE.AND P5, PT, R2.reuse, R14, PT ;  /* 0x0000000e0200720c */ /* 0x040fe40003fa6270 */
[C---:B------:R-:W-:Y:S02]  /*d0c0*/  ISETP.GE.AND P1, PT, R2.reuse, R15, PT ;  /* 0x0000000f0200720c */ /* 0x040fe40003f26270 */
[----:B------:R-:W-:Y:S01]  /*d0d0*/  ISETP.GE.AND P2, PT, R2, R17, PT ;  /* 0x000000110200720c */ /* 0x000fe20003f46270 */
[----:B------:R-:W-:Y:S02]  /*d0e0*/  VIADD R2, R0, 0x18 ;  /* 0x0000001800027836 */ /* 0x000fe40000000000 */
[----:B------:R-:W-:Y:S02]  /*d0f0*/  IMAD.MOV.U32 R70, RZ, RZ, R86 ;  /* 0x000000ffff467224 */ /* 0x000fe400078e0056 */
[----:B------:R-:W-:Y:S01]  /*d100*/  IMAD.MOV.U32 R86, RZ, RZ, R219 ;  /* 0x000000ffff567224 */ /* 0x000fe200078e00db */
[----:B------:R-:W-:Y:S01]  /*d110*/  FSEL R213, R81, -INF , !P5 ;  /* 0xff80000051d57808 */ /* 0x000fe20006800000 */
[----:B------:R-:W-:Y:S01]  /*d120*/  IMAD.MOV.U32 R219, RZ, RZ, R168 ;  /* 0x000000ffffdb7224 */ /* 0x000fe200078e00a8 */
[----:B------:R-:W-:-:S02]  /*d130*/  FSEL R68, R68, -INF , !P3 ;  /* 0xff80000044447808 */ /* 0x000fc40005800000 */
[----:B------:R-:W-:Y:S02]  /*d140*/  FSEL R168, R80, -INF , !P1 ;  /* 0xff80000050a87808 */ /* 0x000fe40004800000 */
[C---:B------:R-:W-:Y:S02]  /*d150*/  ISETP.GE.AND P3, PT, R2.reuse, R14, PT ;  /* 0x0000000e0200720c */ /* 0x040fe40003f66270 */
[C---:B------:R-:W-:Y:S02]  /*d160*/  ISETP.GE.AND P5, PT, R2.reuse, R15, PT ;  /* 0x0000000f0200720c */ /* 0x040fe40003fa6270 */
[C---:B------:R-:W-:Y:S02]  /*d170*/  ISETP.GE.AND P1, PT, R2.reuse, R16, PT ;  /* 0x000000100200720c */ /* 0x040fe40003f26270 */
[----:B------:R-:W-:Y:S01]  /*d180*/  ISETP.GE.AND P6, PT, R2, R17, PT ;  /* 0x000000110200720c */ /* 0x000fe20003fc6270 */
[----:B------:R-:W-:Y:S02]  /*d190*/  VIADD R2, R0, 0x19 ;  /* 0x0000001900027836 */ /* 0x000fe40000000000 */
[----:B------:R-:W-:-:S02]  /*d1a0*/  IMAD.MOV.U32 R74, RZ, RZ, R84 ;  /* 0x000000ffff4a7224 */ /* 0x000fc400078e0054 */
[----:B------:R-:W-:Y:S01]  /*d1b0*/  IMAD.MOV.U32 R73, RZ, RZ, R85 ;  /* 0x000000ffff497224 */ /* 0x000fe200078e0055 */
[----:B------:R-:W-:Y:S01]  /*d1c0*/  ISETP.GE.AND P4, PT, R2, R16, PT ;  /* 0x000000100200720c */ /* 0x000fe20003f86270 */
[----:B------:R-:W-:Y:S02]  /*d1d0*/  IMAD.MOV.U32 R85, RZ, RZ, R224 ;  /* 0x000000ffff557224 */ /* 0x000fe400078e00e0 */
[----:B------:R-:W-:Y:S02]  /*d1e0*/  IMAD.MOV.U32 R84, RZ, RZ, R225 ;  /* 0x000000ffff547224 */ /* 0x000fe400078e00e1 */
[----:B------:R-:W-:Y:S02]  /*d1f0*/  IMAD.MOV.U32 R83, RZ, RZ, R226 ;  /* 0x000000ffff537224 */ /* 0x000fe400078e00e2 */
[----:B------:R-:W-:Y:S02]  /*d200*/  IMAD.MOV.U32 R82, RZ, RZ, R227 ;  /* 0x000000ffff527224 */ /* 0x000fe400078e00e3 */
[----:B------:R-:W-:Y:S01]  /*d210*/  HMMA.16816.F32 R224, R164, R208, RZ ;  /* 0x000000d0a4e0723c */ /* 0x000fe200000018ff */
[----:B------:R-:W-:Y:S01]  /*d220*/  FSEL R77, R77, -INF , !P1 ;  /* 0xff8000004d4d7808 */ /* 0x000fe20004800000 */
[----:B------:R-:W-:Y:S01]  /*d230*/  IMAD.MOV.U32 R69, RZ, RZ, R87 ;  /* 0x000000ffff457224 */ /* 0x000fe200078e0057 */
[----:B------:R-:W-:Y:S01]  /*d240*/  FSEL R76, R76, -INF , !P4 ;  /* 0xff8000004c4c7808 */ /* 0x000fe20006000000 */
[----:B------:R-:W-:Y:S01]  /*d250*/  IMAD.MOV.U32 R88, RZ, RZ, R217 ;  /* 0x000000ffff587224 */ /* 0x000fe200078e00d9 */
[----:B------:R-:W-:-:S02]  /*d260*/  ISETP.GE.AND P1, PT, R2, R14, PT ;  /* 0x0000000e0200720c */ /* 0x000fc40003f26270 */
[----:B------:R-:W-:Y:S01]  /*d270*/  IMAD.MOV.U32 R165, RZ, RZ, R248 ;  /* 0x000000ffffa57224 */ /* 0x000fe200078e00f8 */
[----:B------:R-:W-:Y:S01]  /*d280*/  FSEL R166, R219, -INF , !P0 ;  /* 0xff800000dba67808 */ /* 0x000fe20004000000 */
[----:B------:R-:W-:Y:S01]  /*d290*/  IMAD.MOV.U32 R164, RZ, RZ, R249 ;  /* 0x000000ffffa47224 */ /* 0x000fe200078e00f9 */
[C---:B------:R-:W-:Y:S01]  /*d2a0*/  ISETP.GE.AND P4, PT, R2.reuse, R15, PT ;  /* 0x0000000f0200720c */ /* 0x040fe20003f86270 */
[----:B------:R-:W-:Y:S01]  /*d2b0*/  IMAD.MOV.U32 R87, RZ, RZ, R218 ;  /* 0x000000ffff577224 */ /* 0x000fe200078e00da */
[----:B------:R-:W-:Y:S01]  /*d2c0*/  ISETP.GE.AND P0, PT, R2, R17, PT ;  /* 0x000000110200720c */ /* 0x000fe20003f06270 */
[----:B------:R-:W-:Y:S01]  /*d2d0*/  IMAD.MOV.U32 R2, RZ, RZ, R216 ;  /* 0x000000ffff027224 */ /* 0x000fe200078e00d8 */
[----:B------:R-:W-:Y:S01]  /*d2e0*/  STL [R1+0x68], R68 ;  /* 0x0000684401007387 */ /* 0x000fe20000100800 */
[----:B------:R-:W-:Y:S03]  /*d2f0*/  HMMA.16816.F32 R216, R204, R208, RZ ;  /* 0x000000d0ccd8723c */ /* 0x000fe600000018ff */
[----:B------:R-:W-:Y:S04]  /*d300*/  STL [R1+0x5c], R166 ;  /* 0x00005ca601007387 */ /* 0x000fe80000100800 */
[----:B------:R-:W-:Y:S01]  /*d310*/  IMAD.MOV.U32 R208, RZ, RZ, R165 ;  /* 0x000000ffffd07224 */ /* 0x000fe200078e00a5 */
[----:B------:R-:W-:-:S02]  /*d320*/  MOV R209, R164 ;  /* 0x000000a400d17202 */ /* 0x000fc40000000f00 */
[----:B------:R-:W2:Y:S01]  /*d330*/  LDSM.16.M88.4 R164, [R244] ;  /* 0x00000000f4a4783b */ /* 0x000ea20000000200 */
[----:B------:R-:W-:Y:S02]  /*d340*/  IMAD.MOV.U32 R81, RZ, RZ, R250 ;  /* 0x000000ffff517224 */ /* 0x000fe400078e00fa */
[----:B------:R-:W-:Y:S02]  /*d350*/  IMAD.MOV.U32 R80, RZ, RZ, R251 ;  /* 0x000000ffff507224 */ /* 0x000fe400078e00fb */
[C---:B------:R-:W-:Y:S06]  /*d360*/  HMMA.16816.F32 R248, R204.reuse, R210, RZ ;  /* 0x000000d2ccf8723c */ /* 0x040fec00000018ff */
[----:B------:R-:W-:Y:S01]  /*d370*/  HMMA.16816.F32 R204, R204, R222, RZ ;  /* 0x000000decccc723c */ /* 0x000fe200000018ff */
[----:B------:R-:W-:-:S02]  /*d380*/  IMAD.MOV.U32 R210, RZ, RZ, R81 ;  /* 0x000000ffffd27224 */ /* 0x000fc400078e0051 */
[----:B------:R-:W-:-:S04]  /*d390*/  IMAD.MOV.U32 R211, RZ, RZ, R80 ;  /* 0x000000ffffd37224 */ /* 0x000fc800078e0050 */
[----:B------:R-:W-:Y:S01]  /*d3a0*/  IMAD.MOV.U32 R222, RZ, RZ, R79 ;  /* 0x000000ffffde7224 */ /* 0x000fe200078e004f */
[C---:B--2---:R-:W-:Y:S10]  /*d3b0*/  HMMA.16816.F32 R216, R64.reuse, R164, R216 ;  /* 0x000000a440d8723c */ /* 0x044ff400000018d8 */
[----:B------:R-:W-:Y:S01]  /*d3c0*/  HMMA.16816.F32 R248, R64, R166, R248 ;  /* 0x000000a640f8723c */ /* 0x000fe200000018f8 */
[----:B------:R-:W-:-:S05]  /*d3d0*/  IMAD.MOV.U32 R223, RZ, RZ, R78 ;  /* 0x000000ffffdf7224 */ /* 0x000fca00078e004e */
[----:B------:R-:W-:Y:S08]  /*d3e0*/  HMMA.16816.F32 R208, R60, R214, R208 ;  /* 0x000000d63cd0723c */ /* 0x000ff000000018d0 */
[----:B------:R-:W-:Y:S02]  /*d3f0*/  IMAD.MOV.U32 R81, RZ, RZ, R216 ;  /* 0x000000ffff517224 */ /* 0x000fe400078e00d8 */
[----:B------:R-:W-:-:S02]  /*d400*/  IMAD.MOV.U32 R80, RZ, RZ, R217 ;  /* 0x000000ffff507224 */ /* 0x000fc400078e00d9 */
[----:B------:R-:W-:Y:S02]  /*d410*/  IMAD.MOV.U32 R79, RZ, RZ, R218 ;  /* 0x000000ffff4f7224 */ /* 0x000fe400078e00da */
[----:B------:R-:W-:Y:S02]  /*d420*/  IMAD.MOV.U32 R78, RZ, RZ, R219 ;  /* 0x000000ffff4e7224 */ /* 0x000fe400078e00db */
[----:B------:R-:W-:Y:S02]  /*d430*/  IMAD.MOV.U32 R216, RZ, RZ, R222 ;  /* 0x000000ffffd87224 */ /* 0x000fe400078e00de */
[----:B------:R-:W-:Y:S02]  /*d440*/  IMAD.MOV.U32 R217, RZ, RZ, R223 ;  /* 0x000000ffffd97224 */ /* 0x000fe400078e00df */
[----:B------:R-:W-:Y:S02]  /*d450*/  IMAD.MOV.U32 R218, RZ, RZ, R221 ;  /* 0x000000ffffda7224 */ /* 0x000fe400078e00dd */
[----:B------:R-:W-:-:S02]  /*d460*/  IMAD.MOV.U32 R219, RZ, RZ, R220 ;  /* 0x000000ffffdb7224 */ /* 0x000fc400078e00dc */
[C---:B------:R-:W-:Y:S06]  /*d470*/  HMMA.16816.F32 R220, R60.reuse, R164, R224 ;  /* 0x000000a43cdc723c */ /* 0x040fec00000018e0 */
[----:B------:R-:W-:Y:S07]  /*d480*/  HMMA.16816.F32 R216, R60, R166, R216 ;  /* 0x000000a63cd8723c */ /* 0x000fee00000018d8 */
[----:B------:R-:W-:-:S02]  /*d490*/  IMAD.MOV.U32 R60, RZ, RZ, R81 ;  /* 0x000000ffff3c7224 */ /* 0x000fc400078e0051 */
[----:B------:R-:W-:Y:S02]  /*d4a0*/  IMAD.MOV.U32 R61, RZ, RZ, R80 ;  /* 0x000000ffff3d7224 */ /* 0x000fe400078e0050 */
[----:B------:R-:W-:Y:S01]  /*d4b0*/  IMAD.MOV.U32 R62, RZ, RZ, R79 ;  /* 0x000000ffff3e7224 */ /* 0x000fe200078e004f */
[----:B------:R-:W-:Y:S01]  /*d4c0*/  MOV R79, R250 ;  /* 0x000000fa004f7202 */ /* 0x000fe20000000f00 */
[----:B------:R-:W-:Y:S02]  /*d4d0*/  IMAD.MOV.U32 R63, RZ, RZ, R78 ;  /* 0x000000ffff3f7224 */ /* 0x000fe400078e004e */
[----:B------:R-:W-:Y:S02]  /*d4e0*/  IMAD.MOV.U32 R81, RZ, RZ, R248 ;  /* 0x000000ffff517224 */ /* 0x000fe400078e00f8 */
[----:B------:R-:W-:Y:S02]  /*d4f0*/  IMAD.MOV.U32 R80, RZ, RZ, R249 ;  /* 0x000000ffff507224 */ /* 0x000fe400078e00f9 */
[----:B------:R-:W-:-:S02]  /*d500*/  IMAD.MOV.U32 R78, RZ, RZ, R251 ;  /* 0x000000ffff4e7224 */ /* 0x000fc400078e00fb */
[----:B------:R-:W-:Y:S01]  /*d510*/  HMMA.16816.F32 R248, R64, R214, R204 ;  /* 0x000000d640f8723c */ /* 0x000fe200000018cc */
[----:B------:R-:W2:Y:S04]  /*d520*/  LDSM.16.M88.4 R204, [R233+0x9800] ;  /* 0x00980000e9cc783b */ /* 0x000ea80000000200 */
[----:B------:R-:W3:Y:S01]  /*d530*/  LDSM.16.M88.4 R64, [R233+0x9000] ;  /* 0x00900000e940783b */ /* 0x000ee20000000200 */
[----:B------:R-:W-:Y:S02]  /*d540*/  IMAD.MOV.U32 R224, RZ, RZ, R89 ;  /* 0x000000ffffe07224 */ /* 0x000fe400078e0059 */
[----:B------:R-:W-:Y:S01]  /*d550*/  IMAD.MOV.U32 R225, RZ, RZ, R88 ;  /* 0x000000ffffe17224 */ /* 0x000fe200078e0058 */
[----:B------:R1:W5:Y:S01]  /*d560*/  LDL.LU R89, [R1+0x120] ;  /* 0x0001200001597983 */ /* 0x0003620000300800 */
[----:B------:R-:W-:-:S02]  /*d570*/  IMAD.MOV.U32 R226, RZ, RZ, R87 ;  /* 0x000000ffffe27224 */ /* 0x000fc400078e0057 */
[----:B------:R-:W-:Y:S01]  /*d580*/  IMAD.MOV.U32 R227, RZ, RZ, R86 ;  /* 0x000000ffffe37224 */ /* 0x000fe200078e0056 */
[----:B------:R1:W5:Y:S01]  /*d590*/  LDL.LU R88, [R1+0x11c] ;  /* 0x00011c0001587983 */ /* 0x0003620000300800 */
[----:B------:R-:W-:Y:S02]  /*d5a0*/  IMAD.MOV.U32 R164, RZ, RZ, R213 ;  /* 0x000000ffffa47224 */ /* 0x000fe400078e00d5 */
[----:B------:R-:W-:Y:S01]  /*d5b0*/  IMAD.MOV.U32 R165, RZ, RZ, R212 ;  /* 0x000000ffffa57224 */ /* 0x000fe200078e00d4 */
[----:B------:R1:W5:Y:S01]  /*d5c0*/  LDL.LU R87, [R1+0x118] ;  /* 0x0001180001577983 */ /* 0x0003620000300800 */
[----:B------:R-:W-:Y:S01]  /*d5d0*/  IMAD.MOV.U32 R212, RZ, RZ, R81 ;  /* 0x000000ffffd47224 */ /* 0x000fe200078e0051 */
[----:B--2---:R-:W-:Y:S01]  /*d5e0*/  HMMA.16816.F32 R224, R52, R204, R224 ;  /* 0x000000cc34e0723c */ /* 0x004fe200000018e0 */
[----:B------:R-:W-:Y:S01]  /*d5f0*/  IMAD.MOV.U32 R213, RZ, RZ, R80 ;  /* 0x000000ffffd57224 */ /* 0x000fe200078e0050 */
[----:B------:R1:W5:Y:S01]  /*d600*/  LDL.LU R86, [R1+0x114] ;  /* 0x0001140001567983 */ /* 0x0003620000300800 */
[----:B------:R-:W-:-:S02]  /*d610*/  IMAD.MOV.U32 R214, RZ, RZ, R79 ;  /* 0x000000ffffd67224 */ /* 0x000fc400078e004f */
[----:B------:R-:W-:Y:S01]  /*d620*/  IMAD.MOV.U32 R215, RZ, RZ, R78 ;  /* 0x000000ffffd77224 */ /* 0x000fe200078e004e */
[----:B------:R-:W-:-:S15]  /*d630*/  HMMA.16816.F32 R208, R52, R206, R208 ;  /* 0x000000ce34d0723c */ /* 0x000fde00000018d0 */
[----:B------:R-:W-:-:S03]  /*d640*/  NOP ;  /* 0x0000000000007918 */ /* 0x000fc60000000000 */
[----:B------:R-:W-:Y:S02]  /*d650*/  IMAD.MOV.U32 R81, RZ, RZ, R224 ;  /* 0x000000ffff517224 */ /* 0x000fe400078e00e0 */
[----:B------:R-:W-:Y:S02]  /*d660*/  IMAD.MOV.U32 R80, RZ, RZ, R225 ;  /* 0x000000ffff507224 */ /* 0x000fe400078e00e1 */
[----:B------:R-:W-:Y:S02]  /*d670*/  IMAD.MOV.U32 R79, RZ, RZ, R226 ;  /* 0x000000ffff4f7224 */ /* 0x000fe400078e00e2 */
[----:B------:R-:W-:Y:S02]  /*d680*/  IMAD.MOV.U32 R78, RZ, RZ, R227 ;  /* 0x000000ffff4e7224 */ /* 0x000fe400078e00e3 */
[C---:B---3--:R-:W-:Y:S06]  /*d690*/  HMMA.16816.F32 R224, R52.reuse, R64, R220 ;  /* 0x0000004034e0723c */ /* 0x048fec00000018dc */
[----:B------:R-:W-:Y:S06]  /*d6a0*/  HMMA.16816.F32 R220, R52, R66, R216 ;  /* 0x0000004234dc723c */ /* 0x000fec00000018d8 */
[----:B------:R-:W-:Y:S01]  /*d6b0*/  HMMA.16816.F32 R52, R56, R64, R60 ;  /* 0x000000403834723c */ /* 0x000fe2000000183c */
[----:B------:R-:W-:Y:S01]  /*d6c0*/  IMAD.MOV.U32 R216, RZ, RZ, R85 ;  /* 0x000000ffffd87224 */ /* 0x000fe200078e0055 */
[----:B------:R-:W2:Y:S01]  /*d6d0*/  LDSM.16.M88.4 R60, [R232+0x1000] ;  /* 0x00100000e83c783b */ /* 0x000ea20000000200 */
[----:B------:R-:W-:-:S02]  /*d6e0*/  IMAD.MOV.U32 R217, RZ, RZ, R84 ;  /* 0x000000ffffd97224 */ /* 0x000fc400078e0054 */
[----:B------:R-:W-:Y:S01]  /*d6f0*/  IMAD.MOV.U32 R218, RZ, RZ, R83 ;  /* 0x000000ffffda7224 */ /* 0x000fe200078e0053 */
[----:B------:R-:W-:Y:S01]  /*d700*/  HMMA.16816.F32 R212, R56, R66, R212 ;  /* 0x0000004238d4723c */ /* 0x000fe200000018d4 */
[----:B------:R-:W-:Y:S01]  /*d710*/  IMAD.MOV.U32 R64, RZ, RZ, R164 ;  /* 0x000000ffff407224 */ /* 0x000fe200078e00a4 */
[----:B------:R1:W5:Y:S01]  /*d720*/  LDL.LU R85, [R1+0x110] ;  /* 0x0001100001557983 */ /* 0x0003620000300800 */
[----:B------:R-:W-:-:S03]  /*d730*/  IMAD.MOV.U32 R65, RZ, RZ, R165 ;  /* 0x000000ffff417224 */ /* 0x000fc600078e00a5 */
[----:B------:R-:W3:Y:S01]  /*d740*/  LDSM.16.M88.4 R164, [R232+0x1800] ;  /* 0x00180000e8a4783b */ /* 0x000ee20000000200 */
[----:B------:R-:W-:-:S03]  /*d750*/  IMAD.MOV.U32 R219, RZ, RZ, R82 ;  /* 0x000000ffffdb7224 */ /* 0x000fc600078e0052 */
[----:B------:R1:W5:Y:S04]  /*d760*/  LDL.LU R84, [R1+0x10c] ;  /* 0x00010c0001547983 */ /* 0x0003680000300800 */
[----:B------:R-:W-:Y:S01]  /*d770*/  HMMA.16816.F32 R216, R56, R204, R216 ;  /* 0x000000cc38d8723c */ /* 0x000fe200000018d8 */
[----:B------:R1:W5:Y:S04]  /*d780*/  LDL.LU R83, [R1+0x108] ;  /* 0x0001080001537983 */ /* 0x0003680000300800 */
[----:B------:R1:W5:Y:S02]  /*d790*/  LDL.LU R82, [R1+0x104] ;  /* 0x0001040001527983 */ /* 0x0003640000300800 */
[----:B------:R-:W-:-:S02]  /*d7a0*/  IMAD.MOV.U32 R204, RZ, RZ, R64 ;  /* 0x000000ffffcc7224 */ /* 0x000fc400078e0040 */
[----:B------:R-:W-:Y:S02]  /*d7b0*/  IMAD.MOV.U32 R205, RZ, RZ, R65 ;  /* 0x000000ffffcd7224 */ /* 0x000fe400078e0041 */
[----:B------:R-:W-:Y:S07]  /*d7c0*/  HMMA.16816.F32 R64, R56, R206, R248 ;  /* 0x000000ce3840723c */ /* 0x000fee00000018f8 */
[----:B------:R-:W-:Y:S02]  /*d7d0*/  IMAD.MOV.U32 R248, RZ, RZ, R81 ;  /* 0x000000fffff87224 */ /* 0x000fe400078e0051 */
[----:B------:R-:W-:Y:S01]  /*d7e0*/  IMAD.MOV.U32 R249, RZ, RZ, R80 ;  /* 0x000000fffff97224 */ /* 0x000fe200078e0050 */
[----:B------:R1:W5:Y:S01]  /*d7f0*/  LDL.LU R81, [R1+0x100] ;  /* 0x0001000001517983 */ /* 0x0003620000300800 */
[----:B------:R-:W-:-:S02]  /*d800*/  IMAD.MOV.U32 R250, RZ, RZ, R79 ;  /* 0x000000fffffa7224 */ /* 0x000fc400078e004f */
[----:B------:R-:W-:Y:S01]  /*d810*/  IMAD.MOV.U32 R251, RZ, RZ, R78 ;  /* 0x000000fffffb7224 */ /* 0x000fe200078e004e */
[----:B--2---:R-:W-:Y:S01]  /*d820*/  HMMA.16816.F32 R224, R44, R60, R224 ;  /* 0x0000003c2ce0723c */ /* 0x004fe200000018e0 */
[----:B------:R-:W-:Y:S01]  /*d830*/  IMAD.MOV.U32 R206, RZ, RZ, R77 ;  /* 0x000000ffffce7224 */ /* 0x000fe200078e004d */
[----:B------:R1:W5:Y:S01]  /*d840*/  LDL.LU R80, [R1+0xfc] ;  /* 0x0000fc0001507983 */ /* 0x0003620000300800 */
[----:B------:R-:W-:-:S03]  /*d850*/  IMAD.MOV.U32 R207, RZ, RZ, R76 ;  /* 0x000000ffffcf7224 */ /* 0x000fc600078e004c */
[C---:B------:R-:W-:Y:S01]  /*d860*/  HMMA.16816.F32 R220, R44.reuse, R62, R220 ;  /* 0x0000003e2cdc723c */ /* 0x040fe200000018dc */
[----:B------:R1:W5:Y:S04]  /*d870*/  LDL.LU R79, [R1+0xf8] ;  /* 0x0000f800014f7983 */ /* 0x0003680000300800 */
[----:B------:R1:W5:Y:S01]  /*d880*/  LDL.LU R78, [R1+0xf4] ;  /* 0x0000f400014e7983 */ /* 0x0003620000300800 */
[----:B---3--:R-:W-:Y:S03]  /*d890*/  HMMA.16816.F32 R248, R44, R164, R248 ;  /* 0x000000a42cf8723c */ /* 0x008fe600000018f8 */
[----:B------:R1:W5:Y:S04]  /*d8a0*/  LDL.LU R77, [R1+0xf0] ;  /* 0x0000f000014d7983 */ /* 0x0003680000300800 */
[----:B------:R1:W5:-:S15]  /*d8b0*/  LDL.LU R76, [R1+0xec] ;  /* 0x0000ec00014c7983 */ /* 0x00035e0000300800 */
[----:B------:R-:W-:-:S02]  /*d8c0*/  NOP ;  /* 0x0000000000007918 */ /* 0x000fc40000000000 */
[----:B------:R-:W-:Y:S01]  /*d8d0*/  IMAD.MOV.U32 R59, RZ, RZ, R248 ;  /* 0x000000ffff3b7224 */ /* 0x000fe200078e00f8 */
[----:B------:R-:W-:Y:S01]  /*d8e0*/  MOV R58, R249 ;  /* 0x000000f9003a7202 */ /* 0x000fe20000000f00 */
[----:B------:R-:W-:Y:S02]  /*d8f0*/  IMAD.MOV.U32 R57, RZ, RZ, R250 ;  /* 0x000000ffff397224 */ /* 0x000fe400078e00fa */
[----:B------:R-:W-:Y:S02]  /*d900*/  IMAD.MOV.U32 R56, RZ, RZ, R251 ;  /* 0x000000ffff387224 */ /* 0x000fe400078e00fb */
[----:B------:R-:W-:Y:S06]  /*d910*/  HMMA.16816.F32 R248, R44, R166, R208 ;  /* 0x000000a62cf8723c */ /* 0x000fec00000018d0 */
[----:B------:R-:W-:Y:S01]  /*d920*/  HMMA.16816.F32 R44, R48, R60, R52 ;  /* 0x0000003c302c723c */ /* 0x000fe20000001834 */
[----:B------:R-:W2:Y:S01]  /*d930*/  LDSM.16.M88.4 R52, [R171+0xb000] ;  /* 0x00b00000ab34783b */ /* 0x000ea20000000200 */
[----:B------:R-:W-:-:S02]  /*d940*/  IMAD.MOV.U32 R208, RZ, RZ, R206 ;  /* 0x000000ffffd07224 */ /* 0x000fc400078e00ce */
[----:B------:R-:W-:Y:S02]  /*d950*/  IMAD.MOV.U32 R209, RZ, RZ, R207 ;  /* 0x000000ffffd17224 */ /* 0x000fe400078e00cf */
[----:B------:R-:W-:Y:S02]  /*d960*/  IMAD.MOV.U32 R210, RZ, RZ, R204 ;  /* 0x000000ffffd27224 */ /* 0x000fe400078e00cc */
[----:B------:R-:W-:Y:S02]  /*d970*/  IMAD.MOV.U32 R211, RZ, RZ, R205 ;  /* 0x000000ffffd37224 */ /* 0x000fe400078e00cd */
[----:B------:R-:W-:Y:S01]  /*d980*/  HMMA.16816.F32 R204, R48, R62, R212 ;  /* 0x0000003e30cc723c */ /* 0x000fe200000018d4 */
[----:B------:R-:W3:Y:S06]  /*d990*/  LDSM.16.M88.4 R60, [R171+0xb800] ;  /* 0x00b80000ab3c783b */ /* 0x000eec0000000200 */
[----:B------:R-:W-:-:S02]  /*d9a0*/  IMAD.MOV.U32 R212, RZ, RZ, R59 ;  /* 0x000000ffffd47224 */ /* 0x000fc400078e003b */
[----:B------:R-:W-:Y:S02]  /*d9b0*/  IMAD.MOV.U32 R213, RZ, RZ, R58 ;  /* 0x000000ffffd57224 */ /* 0x000fe400078e003a */
[----:B------:R-:W-:Y:S02]  /*d9c0*/  IMAD.MOV.U32 R214, RZ, RZ, R57 ;  /* 0x000000ffffd67224 */ /* 0x000fe400078e0039 */
[----:B------:R-:W-:Y:S02]  /*d9d0*/  IMAD.MOV.U32 R215, RZ, RZ, R56 ;  /* 0x000000ffffd77224 */ /* 0x000fe400078e0038 */
[C---:B------:R-:W-:Y:S06]  /*d9e0*/  HMMA.16816.F32 R56, R48.reuse, R164, R216 ;  /* 0x000000a43038723c */ /* 0x040fec00000018d8 */
[----:B------:R-:W-:Y:S01]  /*d9f0*/  HMMA.16816.F32 R48, R48, R166, R64 ;  /* 0x000000a63030723c */ /* 0x000fe20000001840 */
[----:B------:R-:W-:-:S02]  /*da00*/  IMAD.MOV.U32 R216, RZ, RZ, R208 ;  /* 0x000000ffffd87224 */ /* 0x000fc400078e00d0 */
[----:B------:R-:W-:Y:S02]  /*da10*/  IMAD.MOV.U32 R217, RZ, RZ, R209 ;  /* 0x000000ffffd97224 */ /* 0x000fe400078e00d1 */
[----:B------:R-:W-:Y:S02]  /*da20*/  IMAD.MOV.U32 R218, RZ, RZ, R210 ;  /* 0x000000ffffda7224 */ /* 0x000fe400078e00d2 */
[----:B------:R-:W-:Y:S02]  /*da30*/  IMAD.MOV.U32 R219, RZ, RZ, R211 ;  /* 0x000000ffffdb7224 */ /* 0x000fe400078e00d3 */
[-C--:B--2---:R-:W-:Y:S06]  /*da40*/  HMMA.16816.F32 R208, R36, R52.reuse, R224 ;  /* 0x0000003424d0723c */ /* 0x084fec00000018e0 */
[----:B------:R-:W-:Y:S01]  /*da50*/  HMMA.16816.F32 R64, R40, R52, R44 ;  /* 0x000000342840723c */ /* 0x000fe2000000182c */
[----:B------:R-:W-:Y:S01]  /*da60*/  IMAD.MOV.U32 R224, RZ, RZ, R212 ;  /* 0x000000ffffe07224 */ /* 0x000fe200078e00d4 */
[----:B------:R-:W2:Y:S01]  /*da70*/  LDSM.16.M88.4 R44, [R240] ;  /* 0x00000000f02c783b */ /* 0x000ea20000000200 */
[----:B------:R-:W-:-:S02]  /*da80*/  IMAD.MOV.U32 R225, RZ, RZ, R213 ;  /* 0x000000ffffe17224 */ /* 0x000fc400078e00d5 */
[----:B------:R-:W-:Y:S02]  /*da90*/  IMAD.MOV.U32 R226, RZ, RZ, R214 ;  /* 0x000000ffffe27224 */ /* 0x000fe400078e00d6 */
[----:B------:R-:W-:Y:S02]  /*daa0*/  IMAD.MOV.U32 R227, RZ, RZ, R215 ;  /* 0x000000ffffe37224 */ /* 0x000fe400078e00d7 */
[C---:B------:R-:W-:Y:S06]  /*dab0*/  HMMA.16816.F32 R212, R40.reuse, R54, R204 ;  /* 0x0000003628d4723c */ /* 0x040fec00000018cc */
[C---:B---3--:R-:W-:Y:S01]  /*dac0*/  HMMA.16816.F32 R204, R40.reuse, R60, R56 ;  /* 0x0000003c28cc723c */ /* 0x048fe20000001838 */
[----:B------:R-:W3:Y:S05]  /*dad0*/  LDSM.16.M88.4 R56, [R239] ;  /* 0x00000000ef38783b */ /* 0x000eea0000000200 */
[----:B------:R-:W-:Y:S01]  /*dae0*/  HMMA.16816.F32 R48, R40, R62, R48 ;  /* 0x0000003e2830723c */ /* 0x000fe20000001830 */
[----:B------:R-:W4:Y:S05]  /*daf0*/  LDSM.16.M88.4 R40, [R233+0xb000] ;  /* 0x00b00000e928783b */ /* 0x000f2a0000000200 */
[----:B------:R-:W-:Y:S06]  /*db00*/  HMMA.16816.F32 R164, R36, R54, R220 ;  /* 0x0000003624a4723c */ /* 0x000fec00000018dc */
[----:B--2---:R-:W-:Y:S06]  /*db10*/  HMMA.16816.F32 R52, R28, R44, R208 ;  /* 0x0000002c1c34723c */ /* 0x004fec00000018d0 */
[C---:B---3--:R-:W-:Y:S06]  /*db20*/  HMMA.16816.F32 R208, R32.reuse, R56, R204 ;  /* 0x0000003820d0723c */ /* 0x048fec00000018cc */
[C---:B------:R-:W-:Y:S01]  /*db30*/  HMMA.16816.F32 R204, R32.reuse, R58, R48 ;  /* 0x0000003a20cc723c */ /* 0x040fe20000001830 */
[----:B------:R-:W2:Y:S05]  /*db40*/  LDSM.16.M88.4 R48, [R233+0xb800] ;  /* 0x00b80000e930783b */ /* 0x000eaa0000000200 */
[C---:B------:R-:W-:Y:S06]  /*db50*/  HMMA.16816.F32 R64, R32.reuse, R44, R64 ;  /* 0x0000002c2040723c */ /* 0x040fec0000001840 */
[----:B------:R-:W-:Y:S01]  /*db60*/  HMMA.16816.F32 R212, R32, R46, R212 ;  /* 0x0000002e20d4723c */ /* 0x000fe200000018d4 */
[----:B------:R-:W-:Y:S01]  /*db70*/  IMAD.MOV.U32 R44, RZ, RZ, R224 ;  /* 0x000000ffff2c7224 */ /* 0x000fe200078e00e0 */
[----:B------:R-:W3:Y:S01]  /*db80*/  LDSM.16.M88.4 R32, [R232+0x3000] ;  /* 0x00300000e820783b */ /* 0x000ee20000000200 */
[----:B------:R-:W-:-:S03]  /*db90*/  IMAD.MOV.U32 R45, RZ, RZ, R225 ;  /* 0x000000ffff2d7224 */ /* 0x000fc600078e00e1 */
[----:B------:R-:W-:Y:S07]  /*dba0*/  HMMA.16816.F32 R220, R28, R46, R164 ;  /* 0x0000002e1cdc723c */ /* 0x000fee00000018a4 */
[----:B------:R-:W-:Y:S02]  /*dbb0*/  IMAD.MOV.U32 R46, RZ, RZ, R226 ;  /* 0x000000ffff2e7224 */ /* 0x000fe400078e00e2 */
[----:B------:R-:W-:Y:S02]  /*dbc0*/  IMAD.MOV.U32 R47, RZ, RZ, R227 ;  /* 0x000000ffff2f7224 */ /* 0x000fe400078e00e3 */
[----:B----4-:R-:W-:Y:S06]  /*dbd0*/  HMMA.16816.F32 R224, R20, R40, R52 ;  /* 0x0000002814e0723c */ /* 0x010fec0000001834 */
[C---:B------:R-:W-:Y:S01]  /*dbe0*/  HMMA.16816.F32 R52, R36.reuse, R60, R44 ;  /* 0x0000003c2434723c */ /* 0x040fe2000000182c */
[----:B------:R-:W4:Y:S01]  /*dbf0*/  LDSM.16.M88.4 R44, [R232+0x3800] ;  /* 0x00380000e82c783b */ /* 0x000f220000000200 */
[----:B------:R-:W-:Y:S01]  /*dc00*/  IMAD.MOV.U32 R164, RZ, RZ, R216 ;  /* 0x000000ffffa47224 */ /* 0x000fe200078e00d8 */
[----:B------:R-:W-:Y:S01]  /*dc10*/  MOV R166, R218 ;  /* 0x000000da00a67202 */ /* 0x000fe20000000f00 */
[----:B------:R-:W-:Y:S01]  /*dc20*/  IMAD.MOV.U32 R165, RZ, RZ, R217 ;  /* 0x000000ffffa57224 */ /* 0x000fe200078e00d9 */
[----:B------:R-:W-:Y:S01]  /*dc30*/  UISETP.NE.AND UP0, UPT, UR17, 0x3, UPT ;  /* 0x000000031100788c */ /* 0x000fe2000bf05270 */
[----:B------:R-:W-:Y:S01]  /*dc40*/  IMAD.MOV.U32 R167, RZ, RZ, R219 ;  /* 0x000000ffffa77224 */ /* 0x000fe200078e00db */
[----:B------:R-:W-:Y:S01]  /*dc50*/  HMMA.16816.F32 R36, R36, R62, R248 ;  /* 0x0000003e2424723c */ /* 0x000fe200000018f8 */
[----:B------:R-:W-:-:S05]  /*dc60*/  DEPBAR.LE SB0, 0x0 ;  /* 0x000080000000791a */ /* 0x000fca0000000000 */
[C---:B------:R-:W-:Y:S01]  /*dc70*/  HMMA.16816.F32 R216, R24.reuse, R40, R64 ;  /* 0x0000002818d8723c */ /* 0x040fe20000001840 */
[----:B------:R-:W-:Y:S02]  /*dc80*/  IMAD.MOV.U32 R249, RZ, RZ, R164 ;  /* 0x000000fffff97224 */ /* 0x000fe400078e00a4 */
[----:B------:R-:W-:Y:S02]  /*dc90*/  IMAD.MOV.U32 R250, RZ, RZ, R165 ;  /* 0x000000fffffa7224 */ /* 0x000fe400078e00a5 */
[----:B------:R-:W-:Y:S01]  /*dca0*/  IMAD.MOV.U32 R248, RZ, RZ, R166 ;  /* 0x000000fffff87224 */ /* 0x000fe200078e00a6 */
[----:B------:R-:W-:Y:S01]  /*dcb0*/  HMMA.16816.F32 R60, R24, R42, R212 ;  /* 0x0000002a183c723c */ /* 0x000fe200000018d4 */
[----:B------:R-:W-:-:S05]  /*dcc0*/  IMAD.MOV.U32 R251, RZ, RZ, R167 ;  /* 0x000000fffffb7224 */ /* 0x000fca00078e00a7 */
[C---:B--2---:R-:W-:Y:S06]  /*dcd0*/  HMMA.16816.F32 R164, R24.reuse, R48, R208 ;  /* 0x0000003018a4723c */ /* 0x044fec00000018d0 */
[----:B------:R-:W-:Y:S06]  /*dce0*/  HMMA.16816.F32 R64, R24, R50, R204 ;  /* 0x000000321840723c */ /* 0x000fec00000018cc */
[----:B---3--:R-:W-:Y:S01]  /*dcf0*/  HMMA.16816.F32 R24, R8, R32, R216 ;  /* 0x000000200818723c */ /* 0x008fe200000018d8 */
[----:B------:R-:W-:-:S05]  /*dd00*/  FSEL R213, R73, -INF , !P1 ;  /* 0xff80000049d57808 */ /* 0x000fca0004800000 */
[----:B------:R-:W-:Y:S01]  /*dd10*/  HMMA.16816.F32 R52, R28, R56, R52 ;  /* 0x000000381c34723c */ /* 0x000fe20000001834 */
[----:B------:R-:W-:-:S05]  /*dd20*/  IMAD.MOV.U32 R214, RZ, RZ, R2 ;  /* 0x000000ffffd67224 */ /* 0x000fca00078e0002 */
[----:B------:R-:W-:Y:S01]  /*dd30*/  HMMA.16816.F32 R56, R28, R58, R36 ;  /* 0x0000003a1c38723c */ /* 0x000fe20000001824 */
[----:B------:R-:W-:-:S05]  /*dd40*/  VIADD R2, R0, 0x20 ;  /* 0x0000002000027836 */ /* 0x000fca0000000000 */
[C---:B------:R-:W-:Y:S06]  /*dd50*/  HMMA.16816.F32 R28, R8.reuse, R34, R60 ;  /* 0x00000022081c723c */ /* 0x040fec000000183c */
[C---:B----4-:R-:W-:Y:S06]  /*dd60*/  HMMA.16816.F32 R164, R8.reuse, R44, R164 ;  /* 0x0000002c08a4723c */ /* 0x050fec00000018a4 */
[----:B------:R-:W-:Y:S06]  /*dd70*/  HMMA.16816.F32 R36, R8, R46, R64 ;  /* 0x0000002e0824723c */ /* 0x000fec0000001840 */
[----:B------:R-:W-:Y:S01]  /*dd80*/  HMMA.16816.F32 R8, R4, R32, R224 ;  /* 0x000000200408723c */ /* 0x000fe200000018e0 */
[----:B------:R-:W-:-:S02]  /*dd90*/  FSEL R64, R75, -INF , !P2 ;  /* 0xff8000004b407808 */ /* 0x000fc40005000000 */
[----:B------:R1:W5:Y:S01]  /*dda0*/  LDL.LU R75, [R1+0xe8] ;  /* 0x0000e800014b7983 */ /* 0x0003620000300800 */
[----:B------:R-:W-:Y:S02]  /*ddb0*/  FSEL R67, R74, -INF , !P3 ;  /* 0xff8000004a437808 */ /* 0x000fe40005800000 */
[----:B------:R-:W-:Y:S01]  /*ddc0*/  FSEL R65, R72, -INF , !P6 ;  /* 0xff80000048417808 */ /* 0x000fe20007000000 */
[----:B------:R1:W5:Y:S01]  /*ddd0*/  LDL.LU R74, [R1+0xe4] ;  /* 0x0000e400014a7983 */ /* 0x0003620000300800 */
[----:B------:R-:W-:-:S03]  /*dde0*/  FSEL R66, R71, -INF , !P0 ;  /* 0xff80000047427808 */ /* 0x000fc60004000000 */
[----:B------:R1:W5:Y:S01]  /*ddf0*/  LDL.LU R73, [R1+0xe0] ;  /* 0x0000e00001497983 */ /* 0x0003620000300800 */
[----:B------:R-:W-:-:S03]  /*de00*/  FSEL R32, R70, -INF , !P5 ;  /* 0xff80000046207808 */ /* 0x000fc60006800000 */
[----:B------:R1:W5:Y:S01]  /*de10*/  LDL.LU R72, [R1+0xdc] ;  /* 0x0000dc0001487983 */ /* 0x0003620000300800 */
[----:B------:R-:W-:-:S03]  /*de20*/  FSEL R215, R69, -INF , !P4 ;  /* 0xff80000045d77808 */ /* 0x000fc60006000000 */
[----:B------:R1:W-:Y:S01]  /*de30*/  STL [R1], R213 ;  /* 0x000000d501007387 */ /* 0x0003e20000100800 */
[----:B------:R-:W-:-:S03]  /*de40*/  ISETP.GE.AND P2, PT, R2, R14, PT ;  /* 0x0000000e0200720c */ /* 0x000fc60003f46270 */
[----:B------:R1:W5:Y:S01]  /*de50*/  LDL.LU R71, [R1+0xd8] ;  /* 0x0000d80001477983 */ /* 0x0003620000300800 */
[C---:B------:R-:W-:Y:S02]  /*de60*/  ISETP.GE.AND P1, PT, R2.reuse, R15, PT ;  /* 0x0000000f0200720c */ /* 0x040fe40003f26270 */
[C---:B------:R-:W-:Y:S01]  /*de70*/  ISETP.GE.AND P3, PT, R2.reuse, R16, PT ;  /* 0x000000100200720c */ /* 0x040fe20003f66270 */
[----:B------:R1:W5:Y:S01]  /*de80*/  LDL.LU R70, [R1+0xd4] ;  /* 0x0000d40001467983 */ /* 0x0003620000300800 */
[----:B------:R-:W-:Y:S01]  /*de90*/  ISETP.GE.AND P6, PT, R2, R17, PT ;  /* 0x000000110200720c */ /* 0x000fe20003fc6270 */
[----:B------:R-:W-:Y:S02]  /*dea0*/  VIADD R2, R0, 0x21 ;  /* 0x0000002100027836 */ /* 0x000fe40000000000 */
[----:B------:R1:W5:Y:S04]  /*deb0*/  LDL.LU R69, [R1+0xd0] ;  /* 0x0000d00001457983 */ /* 0x0003680000300800 */
[----:B------:R-:W2:Y:S01]  /*dec0*/  LDL R204, [R1+0x4c] ;  /* 0x00004c0001cc7983 */ /* 0x000ea20000100800 */
[----:B------:R-:W-:Y:S01]  /*ded0*/  IMAD.MOV.U32 R209, RZ, RZ, R3 ;  /* 0x000000ffffd17224 */ /* 0x000fe200078e0003 */
[----:B------:R-:W-:Y:S01]  /*dee0*/  ISETP.GE.AND P4, PT, R2, R14, PT ;  /* 0x0000000e0200720c */ /* 0x000fe20003f86270 */
[----:B------:R-:W-:-:S03]  /*def0*/  VIADD R3, R0, 0x28 ;  /* 0x0000002800037836 */ /* 0x000fc60000000000 */
[----:B------:R-:W-:Y:S02]  /*df00*/  FSEL R216, R25, -INF , !P4 ;  /* 0xff80000019d87808 */ /* 0x000fe40006000000 */
[----:B------:R-:W-:Y:S02]  /*df10*/  ISETP.GE.AND P4, PT, R3, R14, PT ;  /* 0x0000000e0300720c */ /* 0x000fe40003f86270 */
[----:B------:R-:W-:Y:S02]  /*df20*/  FSEL R207, R24, -INF , !P2 ;  /* 0xff80000018cf7808 */ /* 0x000fe40005000000 */
[----:B------:R-:W-:Y:S02]  /*df30*/  FSEL R205, R26, -INF , !P1 ;  /* 0xff8000001acd7808 */ /* 0x000fe40004800000 */
[----:B------:R-:W-:Y:S02]  /*df40*/  FSEL R206, R28, -INF , !P4 ;  /* 0xff8000001cce7808 */ /* 0x000fe40006000000 */
[----:B------:R-:W-:Y:S01]  /*df50*/  FSEL R63, R8, -INF , !P3 ;  /* 0xff800000083f7808 */ /* 0x000fe20005800000 */
[----:B------:R1:W-:Y:S04]  /*df60*/  STL [R1+0x28], R207 ;  /* 0x000028cf01007387 */ /* 0x0003e80000100800 */
[----:B------:R1:W-:Y:S04]  /*df70*/  STL [R1+0x58], R205 ;  /* 0x000058cd01007387 */ /* 0x0003e80000100800 */
[----:B------:R1:W-:Y:S04]  /*df80*/  STL [R1+0x2c], R206 ;  /* 0x00002cce01007387 */ /* 0x0003e80000100800 */
[----:B------:R1:W-:Y:S04]  /*df90*/  STL [R1+0x4], R63 ;  /* 0x0000043f01007387 */ /* 0x0003e80000100800 */
[----:B------:R-:W3:Y:S04]  /*dfa0*/  LDL R61, [R1+0x48] ;  /* 0x00004800013d7983 */ /* 0x000ee80000100800 */
[----:B------:R-:W4:Y:S04]  /*dfb0*/  LDL R60, [R1+0x38] ;  /* 0x00003800013c7983 */ /* 0x000f280000100800 */
[----:B------:R-:W4:Y:S04]  /*dfc0*/  LDL R208, [R1+0x24] ;  /* 0x0000240001d07983 */ /* 0x000f280000100800 */
[----:B------:R-:W4:Y:S01]  /*dfd0*/  LDL R62, [R1+0x3c] ;  /* 0x00003c00013e7983 */ /* 0x000f220000100800 */
[----:B------:R-:W-:Y:S01]  /*dfe0*/  HMMA.16816.F32 R40, R20, R42, R220 ;  /* 0x0000002a1428723c */ /* 0x000fe200000018dc */
[----:B------:R-:W-:-:S02]  /*dff0*/  ISETP.GE.AND P0, PT, R2, R15, PT ;  /* 0x0000000f0200720c */ /* 0x000fc40003f06270 */
[C---:B------:R-:W-:Y:S02]  /*e000*/  ISETP.GE.AND P5, PT, R2.reuse, R16, PT ;  /* 0x000000100200720c */ /* 0x040fe40003fa6270 */
[----:B------:R-:W-:Y:S01]  /*e010*/  ISETP.GE.AND P2, PT, R2, R17, PT ;  /* 0x000000110200720c */ /* 0x000fe20003f46270 */
[----:B------:R-:W-:Y:S01]  /*e020*/  VIADD R2, R0, 0x29 ;  /* 0x0000002900027836 */ /* 0x000fe20000000000 */
[----:B------:R-:W4:Y:S01]  /*e030*/  LDL R226, [R1+0x44] ;  /* 0x0000440001e27983 */ /* 0x000f220000100800 */
[----:B------:R-:W-:Y:S01]  /*e040*/  IMAD.MOV.U32 R211, RZ, RZ, R214 ;  /* 0x000000ffffd37224 */ /* 0x000fe200078e00d6 */
[----:B------:R-:W-:Y:S02]  /*e050*/  FSEL R214, R27, -INF , !P0 ;  /* 0xff8000001bd67808 */ /* 0x000fe40004000000 */
[----:B------:R-:W-:Y:S01]  /*e060*/  ISETP.GE.AND P1, PT, R2, R14, PT ;  /* 0x0000000e0200720c */ /* 0x000fe20003f26270 */
[----:B------:R-:W-:Y:S01]  /*e070*/  VIADD R8, R0, 0x38 ;  /* 0x0000003800087836 */ /* 0x000fe20000000000 */
[----:B------:R-:W4:Y:S01]  /*e080*/  LDL R33, [R1+0x34] ;  /* 0x0000340001217983 */ /* 0x000f220000100800 */
[----:B------:R-:W-:-:S03]  /*e090*/  IMAD.MOV.U32 R210, RZ, RZ, R168 ;  /* 0x000000ffffd27224 */ /* 0x000fc600078e00a8 */
[----:B------:R-:W4:Y:S04]  /*e0a0*/  LDL R227, [R1+0x40] ;  /* 0x0000400001e37983 */ /* 0x000f280000100800 */
[----:B------:R-:W4:Y:S03]  /*e0b0*/  LDL R224, [R1+0x20] ;  /* 0x0000200001e07983 */ /* 0x000f260000100800 */
[----:B------:R-:W-:Y:S01]  /*e0c0*/  HMMA.16816.F32 R40, R4, R34, R40 ;  /* 0x000000220428723c */ /* 0x000fe20000001828 */
[-C--:B------:R-:W-:Y:S01]  /*e0d0*/  ISETP.GE.AND P0, PT, R3, R15.reuse, PT ;  /* 0x0000000f0300720c */ /* 0x080fe20003f06270 */
[----:B------:R-:W4:Y:S01]  /*e0e0*/  LDL R35, [R1+0x1c] ;  /* 0x00001c0001237983 */ /* 0x000f220000100800 */
[----:B------:R-:W-:Y:S01]  /*e0f0*/  BAR.SYNC.DEFER_BLOCKING 0x0 ;  /* 0x0000000000007b1d */ /* 0x000fe20000010000 */
[----:B------:R-:W-:-:S02]  /*e100*/  ISETP.GE.AND P4, PT, R2, R15, PT ;  /* 0x0000000f0200720c */ /* 0x000fc40003f86270 */
[----:B------:R-:W-:Y:S02]  /*e110*/  FSEL R212, R29, -INF , !P1 ;  /* 0xff8000001dd47808 */ /* 0x000fe40004800000 */
[----:B------:R-:W-:Y:S02]  /*e120*/  FSEL R30, R30, -INF , !P0 ;  /* 0xff8000001e1e7808 */ /* 0x000fe40004000000 */
[----:B------:R-:W-:Y:S01]  /*e130*/  FSEL R31, R31, -INF , !P4 ;  /* 0xff8000001f1f7808 */ /* 0x000fe20006000000 */
[----:B------:R-:W4:Y:S01]  /*e140*/  LDL R225, [R1+0x18] ;  /* 0x0000180001e17983 */ /* 0x000f220000100800 */
[CC--:B------:R-:W-:Y:S02]  /*e150*/  ISETP.GE.AND P1, PT, R3.reuse, R16.reuse, PT ;  /* 0x000000100300720c */ /* 0x0c0fe40003f26270 */
[----:B------:R-:W-:Y:S01]  /*e160*/  ISETP.GE.AND P0, PT, R3, R17, PT ;  /* 0x000000110300720c */ /* 0x000fe20003f06270 */
[----:B------:R-:W-:Y:S01]  /*e170*/  VIADD R3, R0, 0x30 ;  /* 0x0000003000037836 */ /* 0x000fe20000000000 */
[----:B------:R-:W-:-:S02]  /*e180*/  ISETP.GE.AND P4, PT, R2, R16, PT ;  /* 0x000000100200720c */ /* 0x000fc40003f86270 */
[----:B------:R-:W-:Y:S01]  /*e190*/  ISETP.GE.AND P3, PT, R2, R17, PT ;  /* 0x000000110200720c */ /* 0x000fe20003f66270 */
[C---:B------:R-:W-:Y:S01]  /*e1a0*/  VIADD R2, R0.reuse, 0x31 ;  /* 0x0000003100027836 */ /* 0x040fe20000000000 */
[----:B------:R-:W-:Y:S01]  /*e1b0*/  FSEL R219, R9, -INF , !P5 ;  /* 0xff80000009db7808 */ /* 0x000fe20006800000 */
[----:B------:R-:W-:Y:S01]  /*e1c0*/  VIADD R0, R0, 0x39 ;  /* 0x0000003900007836 */ /* 0x000fe20000000000 */
[C---:B------:R-:W-:Y:S02]  /*e1d0*/  HMMA.16816.F32 R24, R20.reuse, R48, R52 ;  /* 0x000000301418723c */ /* 0x040fe40000001834 */
[----:B------:R-:W-:Y:S01]  /*e1e0*/  FSEL R28, R41, -INF , !P4 ;  /* 0xff800000291c7808 */ /* 0x000fe20006000000 */
[----:B------:R-:W-:Y:S01]  /*e1f0*/  IMAD.MOV.U32 R41, RZ, RZ, R210 ;  /* 0x000000ffff297224 */ /* 0x000fe200078e00d2 */
[----:B------:R-:W-:Y:S01]  /*e200*/  FSEL R29, R10, -INF , !P6 ;  /* 0xff8000000a1d7808 */ /* 0x000fe20007000000 */
[----:B------:R-:W-:Y:S01]  /*e210*/  IMAD.MOV.U32 R210, RZ, RZ, R211 ;  /* 0x000000ffffd27224 */ /* 0x000fe200078e00d3 */
[----:B------:R-:W-:Y:S01]  /*e220*/  FSEL R168, R40, -INF , !P1 ;  /* 0xff80000028a87808 */ /* 0x000fe20004800000 */
[----:B------:R-:W-:Y:S01]  /*e230*/  HMMA.16816.F32 R20, R20, R50, R56 ;  /* 0x000000321414723c */ /* 0x000fe20000001838 */
[----:B------:R-:W-:-:S02]  /*e240*/  ISETP.GE.AND P6, PT, R0, R14, PT ;  /* 0x0000000e0000720c */ /* 0x000fc40003fc6270 */
[-C--:B------:R-:W-:Y:S02]  /*e250*/  ISETP.GE.AND P5, PT, R3, R14.reuse, PT ;  /* 0x0000000e0300720c */ /* 0x080fe40003fa6270 */
[-C--:B------:R-:W-:Y:S02]  /*e260*/  ISETP.GE.AND P1, PT, R2, R14.reuse, PT ;  /* 0x0000000e0200720c */ /* 0x080fe40003f26270 */
[----:B------:R-:W-:Y:S02]  /*e270*/  ISETP.GE.AND P4, PT, R8, R14, PT ;  /* 0x0000000e0800720c */ /* 0x000fe40003f86270 */
[----:B------:R-:W-:Y:S01]  /*e280*/  FSEL R211, R11, -INF , !P2 ;  /* 0xff8000000bd37808 */ /* 0x000fe20005000000 */
[----:B------:R-:W-:Y:S01]  /*e290*/  IMAD.MOV.U32 R40, RZ, RZ, R209 ;  /* 0x000000ffff287224 */ /* 0x000fe200078e00d1 */
[----:B------:R-:W-:Y:S02]  /*e2a0*/  ISETP.GE.AND P2, PT, R3, R15, PT ;  /* 0x0000000f0300720c */ /* 0x000fe40003f46270 */
[----:B------:R-:W-:Y:S01]  /*e2b0*/  FSEL R220, R37, -INF , !P6 ;  /* 0xff80000025dc7808 */ /* 0x000fe20007000000 */
[----:B------:R-:W-:Y:S01]  /*e2c0*/  IMAD.MOV.U32 R37, RZ, RZ, R32 ;  /* 0x000000ffff257224 */ /* 0x000fe200078e0020 */
[----:B------:R-:W-:Y:S01]  /*e2d0*/  FSEL R217, R164, -INF , !P5 ;  /* 0xff800000a4d97808 */ /* 0x000fe20006800000 */
[----:B------:R-:W4:Y:S01]  /*e2e0*/  LDL R32, [R1+0x30] ;  /* 0x0000300001207983 */ /* 0x000f220000100800 */
[----:B------:R-:W-:-:S02]  /*e2f0*/  FSEL R221, R165, -INF , !P1 ;  /* 0xff800000a5dd7808 */ /* 0x000fc40004800000 */
[----:B------:R-:W-:Y:S02]  /*e300*/  FSEL R209, R36, -INF , !P4 ;  /* 0xff80000024d17808 */ /* 0x000fe40006000000 */
[-C--:B------:R-:W-:Y:S02]  /*e310*/  ISETP.GE.AND P5, PT, R2, R15.reuse, PT ;  /* 0x0000000f0200720c */ /* 0x080fe40003fa6270 */
[-C--:B------:R-:W-:Y:S02]  /*e320*/  ISETP.GE.AND P1, PT, R8, R15.reuse, PT ;  /* 0x0000000f0800720c */ /* 0x080fe40003f26270 */
[----:B------:R-:W-:Y:S02]  /*e330*/  ISETP.GE.AND P4, PT, R0, R15, PT ;  /* 0x0000000f0000720c */ /* 0x000fe40003f86270 */
[----:B------:R-:W-:Y:S02]  /*e340*/  FSEL R15, R166, -INF , !P2 ;  /* 0xff800000a60f7808 */ /* 0x000fe40005000000 */
[----:B------:R-:W-:-:S02]  /*e350*/  ISETP.GE.AND P6, PT, R3, R16, PT ;  /* 0x000000100300720c */ /* 0x000fc40003fc6270 */
[-C--:B------:R-:W-:Y:S01]  /*e360*/  ISETP.GE.AND P2, PT, R3, R17.reuse, PT ;  /* 0x000000110300720c */ /* 0x080fe20003f46270 */
[----:B------:R-:W-:Y:S01]  /*e370*/  IMAD.MOV.U32 R223, RZ, RZ, R210 ;  /* 0x000000ffffdf7224 */ /* 0x000fe200078e00d2 */
[----:B------:R-:W-:Y:S02]  /*e380*/  FSEL R14, R167, -INF , !P5 ;  /* 0xff800000a70e7808 */ /* 0x000fe40006800000 */
[----:B------:R-:W-:Y:S02]  /*e390*/  FSEL R210, R38, -INF , !P1 ;  /* 0xff80000026d27808 */ /* 0x000fe40004800000 */
[C---:B------:R-:W-:Y:S02]  /*e3a0*/  ISETP.GE.AND P5, PT, R2.reuse, R16, PT ;  /* 0x000000100200720c */ /* 0x040fe40003fa6270 */
[----:B------:R-:W-:Y:S01]  /*e3b0*/  ISETP.GE.AND P1, PT, R2, R17, PT ;  /* 0x000000110200720c */ /* 0x000fe20003f26270 */
[C---:B------:R-:W-:Y:S06]  /*e3c0*/  HMMA.16816.F32 R24, R4.reuse, R44, R24 ;  /* 0x0000002c0418723c */ /* 0x040fec0000001818 */
[----:B------:R-:W-:Y:S01]  /*e3d0*/  HMMA.16816.F32 R20, R4, R46, R20 ;  /* 0x0000002e0414723c */ /* 0x000fe20000001814 */
[----:B--2---:R-:W-:-:S04]  /*e3e0*/  FMNMX.FTZ R9, R204, R12, !PT ;  /* 0x0000000ccc097209 */ /* 0x004fc80007810000 */
[----:B------:R-:W-:-:S04]  /*e3f0*/  FMNMX.FTZ R9, R247, R9, !PT ;  /* 0x00000009f7097209 */ /* 0x000fc80007810000 */
[----:B------:R-:W-:-:S04]  /*e400*/  FMNMX.FTZ R9, R13, R9, !PT ;  /* 0x000000090d097209 */ /* 0x000fc80007810000 */
[----:B------:R-:W-:-:S04]  /*e410*/  FMNMX.FTZ R3, R169, R9, !PT ;  /* 0x00000009a9037209 */ /* 0x000fc80007810000 */
[----:B------:R-:W-:-:S04]  /*e420*/  FMNMX.FTZ R3, R40, R3, !PT ;  /* 0x0000000328037209 */ /* 0x000fc80007810000 */
[----:B------:R-:W-:-:S04]  /*e430*/  FMNMX.FTZ R2, R248, R3, !PT ;  /* 0x00000003f8027209 */ /* 0x000fc80007810000 */
[----:B------:R-:W-:Y:S02]  /*e440*/  FMNMX.FTZ R4, R67, R2, !PT ;  /* 0x0000000243047209 */ /* 0x000fe40007810000 */
[----:B---3--:R-:W-:-:S04]  /*e450*/  FMNMX.FTZ R3, R61, R19, !PT ;  /* 0x000000133d037209 */ /* 0x008fc80007810000 */
[----:B----4-:R-:W-:-:S04]  /*e460*/  FMNMX.FTZ R3, R60, R3, !PT ;  /* 0x000000033c037209 */ /* 0x010fc80007810000 */
[----:B------:R-:W-:Y:S02]  /*e470*/  FMNMX.FTZ R3, R208, R3, !PT ;  /* 0x00000003d0037209 */ /* 0x000fe40007810000 */
[----:B------:R-:W-:Y:S02]  /*e480*/  FMNMX.FTZ R4, R213, R4, !PT ;  /* 0x00000004d5047209 */ /* 0x000fe40007810000 */
[----:B------:R-:W-:Y:S02]  /*e490*/  FMNMX.FTZ R3, R62, R3, !PT ;  /* 0x000000033e037209 */ /* 0x000fe40007810000 */
[----:B------:R-:W-:Y:S02]  /*e4a0*/  FMNMX.FTZ R5, R207, R4, !PT ;  /* 0x00000004cf057209 */ /* 0x000fe40007810000 */
[----:B------:R-:W-:Y:S02]  /*e4b0*/  FMNMX.FTZ R4, R68, R3, !PT ;  /* 0x0000000344047209 */ /* 0x000fe40007810000 */
[----:B------:R1:W5:Y:S01]  /*e4c0*/  LDL.LU R68, [R1+0xcc] ;  /* 0x0000cc0001447983 */ /* 0x0003620000300800 */
[----:B------:R-:W-:-:S02]  /*e4d0*/  FMNMX.FTZ R2, R226, R18, !PT ;  /* 0x00000012e2027209 */ /* 0x000fc40007810000 */
[----:B------:R-:W-:-:S04]  /*e4e0*/  FMNMX.FTZ R5, R216, R5, !PT ;  /* 0x00000005d8057209 */ /* 0x000fc80007810000 */
[----:B------:R-:W-:Y:S02]  /*e4f0*/  FMNMX.FTZ R5, R206, R5, !PT ;  /* 0x00000005ce057209 */ /* 0x000fe40007810000 */
[----:B------:R-:W-:Y:S02]  /*e500*/  FMNMX.FTZ R2, R35, R2, !PT ;  /* 0x0000000223027209 */ /* 0x000fe40007810000 */
[----:B------:R-:W-:Y:S02]  /*e510*/  FSEL R165, R42, -INF , !P0 ;  /* 0xff8000002aa57808 */ /* 0x000fe40004000000 */
[----:B------:R-:W-:Y:S02]  /*e520*/  FMNMX.FTZ R4, R41, R4, !PT ;  /* 0x0000000429047209 */ /* 0x000fe40007810000 */
[----:B------:R-:W-:Y:S02]  /*e530*/  FMNMX.FTZ R5, R212, R5, !PT ;  /* 0x00000005d4057209 */ /* 0x000fe40007810000 */
[----:B------:R-:W-:-:S02]  /*e540*/  PLOP3.LUT P0, PT, PT, PT, UP0, 0x80, 0x0 ;  /* 0x000000000000781c */ /* 0x000fc40003f0f008 */
[----:B------:R-:W-:Y:S02]  /*e550*/  FMNMX.FTZ R4, R37, R4, !PT ;  /* 0x0000000425047209 */ /* 0x000fe40007810000 */
[----:B------:R-:W-:Y:S02]  /*e560*/  FMNMX.FTZ R5, R217, R5, !PT ;  /* 0x00000005d9057209 */ /* 0x000fe40007810000 */
[----:B------:R-:W-:Y:S02]  /*e570*/  FMNMX.FTZ R4, R215, R4, !PT ;  /* 0x00000004d7047209 */ /* 0x000fe40007810000 */
[----:B------:R-:W-:-:S04]  /*e580*/  FMNMX.FTZ R6, R221, R5, !PT ;  /* 0x00000005dd067209 */ /* 0x000fc80007810000 */
[----:B------:R-:W-:Y:S02]  /*e590*/  FMNMX.FTZ R6, R209, R6, !PT ;  /* 0x00000006d1067209 */ /* 0x000fe40007810000 */
[----:B------:R-:W-:-:S04]  /*e5a0*/  FMNMX.FTZ R2, R32, R2, !PT ;  /* 0x0000000220027209 */ /* 0x000fc80007810000 */
[----:B------:R-:W-:-:S04]  /*e5b0*/  FMNMX.FTZ R2, R33, R2, !PT ;  /* 0x0000000221027209 */ /* 0x000fc80007810000 */
        /* <DEDUP_REMOVED lines=12> */
[----:B------:R-:W-:Y:S02]  /*e680*/  FMNMX.FTZ R10, R214, R3, !PT ;  /* 0x00000003d60a7209 */ /* 0x000fe40007810000 */
[----:B------:R-:W-:Y:S01]  /*e690*/  FMNMX.FTZ R6, R220, R6, !PT ;  /* 0x00000006dc067209 */ /* 0x000fe20007810000 */
[----:B-1----:R-:W-:Y:S06]  /*e6a0*/  @!P0 BRA `(.L_x_60) ;  /* 0x0000000000908947 */ /* 0x002fec0003800000 */
        /* <DEDUP_REMOVED lines=36> */
.L_x_60:
[----:B------:R-:W2:Y:S01]  /*e8f0*/  LDL.LU R63, [R1+0x5c] ;  /* 0x00005c00013f7983 */ /* 0x000ea20000300800 */
[----:B------:R-:W-:Y:S02]  /*e900*/  MOV R38, R30 ;  /* 0x0000001e00267202 */ /* 0x000fe40000000f00 */
[----:B-1----:R-:W-:Y:S01]  /*e910*/  FMNMX.FTZ R3, R219, R9, !PT ;  /* 0x00000009db037209 */ /* 0x002fe20007810000 */
[----:B------:R-:W-:Y:S01]  /*e920*/  STL [R1+0x138], R67 ;  /* 0x0001384301007387 */ /* 0x000fe20000100800 */
[----:B------:R-:W-:Y:S02]  /*e930*/  FMNMX.FTZ R4, R38, R10, !PT ;  /* 0x0000000a26047209 */ /* 0x000fe40007810000 */
[----:B------:R-:W-:Y:S01]  /*e940*/  FSEL R42, R24, -INF , !P6 ;  /* 0xff800000182a7808 */ /* 0x000fe20007000000 */
[----:B------:R1:W-:Y:S01]  /*e950*/  STL [R1+0x108], R246 ;  /* 0x000108f601007387 */ /* 0x0003e20000100800 */
[----:B------:R-:W-:Y:S02]  /*e960*/  ISETP.GE.AND P0, PT, R0, R16, PT ;  /* 0x000000100000720c */ /* 0x000fe40003f06270 */
[----:B------:R-:W-:Y:S01]  /*e970*/  FSEL R47, R43, -INF , !P3 ;  /* 0xff8000002b2f7808 */ /* 0x000fe20005800000 */
[----:B------:R3:W-:Y:S01]  /*e980*/  STL [R1+0x104], R245 ;  /* 0x000104f501007387 */ /* 0x0007e20000100800 */
[----:B------:R-:W-:-:S02]  /*e990*/  FSEL R213, R27, -INF , !P1 ;  /* 0xff8000001bd57808 */ /* 0x000fc40004800000 */
[----:B------:R-:W-:Y:S01]  /*e9a0*/  ISETP.GE.AND P1, PT, R0, R17, PT ;  /* 0x000000110000720c */ /* 0x000fe20003f26270 */
[----:B------:R4:W-:Y:S03]  /*e9b0*/  STL [R1+0x100], R244 ;  /* 0x000100f401007387 */ /* 0x0009e60000100800 */
[----:B------:R-:W-:Y:S01]  /*e9c0*/  FSEL R39, R23, -INF , !P1 ;  /* 0xff80000017277808 */ /* 0x000fe20004800000 */
[----:B------:R4:W-:Y:S04]  /*e9d0*/  STL [R1+0xfc], R243 ;  /* 0x0000fcf301007387 */ /* 0x0009e80000100800 */
[----:B------:R4:W-:Y:S04]  /*e9e0*/  STL [R1+0xf8], R242 ;  /* 0x0000f8f201007387 */ /* 0x0009e80000100800 */
[----:B------:R4:W-:Y:S04]  /*e9f0*/  STL [R1+0xf4], R241 ;  /* 0x0000f4f101007387 */ /* 0x0009e80000100800 */
[----:B------:R4:W-:Y:S01]  /*ea00*/  STL [R1+0xf0], R240 ;  /* 0x0000f0f001007387 */ /* 0x0009e20000100800 */
[----:B-1----:R-:W-:-:S03]  /*ea10*/  IMAD.MOV.U32 R246, RZ, RZ, R209 ;  /* 0x000000fffff67224 */ /* 0x002fc600078e00d1 */
[----:B------:R1:W-:Y:S01]  /*ea20*/  STL [R1+0xec], R239 ;  /* 0x0000ecef01007387 */ /* 0x0003e20000100800 */
[----:B---3--:R-:W-:-:S03]  /*ea30*/  MOV R245, R15 ;  /* 0x0000000f00f57202 */ /* 0x008fc60000000f00 */
[----:B------:R3:W-:Y:S01]  /*ea40*/  STL [R1+0xe8], R238 ;  /* 0x0000e8ee01007387 */ /* 0x0007e20000100800 */
[----:B----4-:R-:W-:-:S03]  /*ea50*/  MOV R244, R221 ;  /* 0x000000dd00f47202 */ /* 0x010fc60000000f00 */
[----:B------:R4:W-:Y:S01]  /*ea60*/  STL [R1+0xe4], R237 ;  /* 0x0000e4ed01007387 */ /* 0x0009e20000100800 */
[----:B------:R-:W-:-:S03]  /*ea70*/  MOV R243, R215 ;  /* 0x000000d700f37202 */ /* 0x000fc60000000f00 */
[----:B------:R4:W-:Y:S01]  /*ea80*/  STL [R1+0xe0], R236 ;  /* 0x0000e0ec01007387 */ /* 0x0009e20000100800 */
[----:B------:R-:W-:Y:S02]  /*ea90*/  FSEL R242, R21, -INF , !P0 ;  /* 0xff80000015f27808 */ /* 0x000fe40004000000 */
[----:B------:R-:W-:Y:S01]  /*eaa0*/  ISETP.GE.AND P0, PT, R8, R17, PT ;  /* 0x000000110800720c */ /* 0x000fe20003f06270 */
[----:B------:R4:W-:Y:S01]  /*eab0*/  STL [R1+0xdc], R235 ;  /* 0x0000dceb01007387 */ /* 0x0009e20000100800 */
[----:B------:R-:W-:Y:S02]  /*eac0*/  FSEL R241, R26, -INF , !P2 ;  /* 0xff8000001af17808 */ /* 0x000fe40005000000 */
[----:B------:R-:W-:Y:S01]  /*ead0*/  FSEL R218, R22, -INF , !P0 ;  /* 0xff80000016da7808 */ /* 0x000fe20004000000 */
[----:B------:R4:W-:Y:S01]  /*eae0*/  STL [R1+0xd8], R234 ;  /* 0x0000d8ea01007387 */ /* 0x0009e20000100800 */
[----:B------:R-:W-:-:S03]  /*eaf0*/  FSEL R240, R20, -INF , !P4 ;  /* 0xff80000014f07808 */ /* 0x000fc60006000000 */
[----:B------:R4:W-:Y:S01]  /*eb00*/  STL [R1+0xd4], R233 ;  /* 0x0000d4e901007387 */ /* 0x0009e20000100800 */
[----:B-1----:R-:W-:-:S03]  /*eb10*/  MOV R239, R29 ;  /* 0x0000001d00ef7202 */ /* 0x002fc60000000f00 */
[----:B------:R1:W-:Y:S01]  /*eb20*/  STL [R1+0xd0], R232 ;  /* 0x0000d0e801007387 */ /* 0x0003e20000100800 */
[----:B---3--:R-:W-:-:S03]  /*eb30*/  MOV R238, R212 ;  /* 0x000000d400ee7202 */ /* 0x008fc60000000f00 */
[----:B------:R3:W-:Y:S01]  /*eb40*/  STL [R1+0xcc], R171 ;  /* 0x0000ccab01007387 */ /* 0x0007e20000100800 */
[----:B----4-:R-:W-:-:S03]  /*eb50*/  MOV R237, R14 ;  /* 0x0000000e00ed7202 */ /* 0x010fc60000000f00 */
[----:B------:R-:W4:Y:S01]  /*eb60*/  SHFL.BFLY PT, R5, R6, 0x2, 0x1f ;  /* 0x0c401f0006057f89 */ /* 0x000f2200000e0000 */
[----:B------:R-:W-:-:S03]  /*eb70*/  IMAD.MOV.U32 R236, RZ, RZ, R31 ;  /* 0x000000ffffec7224 */ /* 0x000fc600078e001f */
[----:B------:R-:W-:Y:S01]  /*eb80*/  LDSM.16.MT88.4 R20, [R231+0xc000] ;  /* 0x00c00000e714783b */ /* 0x000fe20000004200 */
[----:B------:R-:W-:Y:S02]  /*eb90*/  FSEL R235, R25, -INF , !P5 ;  /* 0xff80000019eb7808 */ /* 0x000fe40006800000 */
[----:B------:R-:W-:Y:S01]  /*eba0*/  FMNMX.FTZ R4, R236, R4, !PT ;  /* 0x00000004ec047209 */ /* 0x000fe20007810000 */
[----:B------:R-:W-:Y:S01]  /*ebb0*/  LDSM.16.MT88.4 R24, [R230+0xc000] ;  /* 0x00c00000e618783b */ /* 0x000fe20000004200 */
[----:B------:R-:W-:Y:S02]  /*ebc0*/  MOV R234, R168 ;  /* 0x000000a800ea7202 */ /* 0x000fe40000000f00 */
[----:B------:R-:W-:Y:S01]  /*ebd0*/  FMNMX.FTZ R4, R245, R4, !PT ;  /* 0x00000004f5047209 */ /* 0x000fe20007810000 */
[----:B------:R-:W-:Y:S01]  /*ebe0*/  LDSM.16.MT88.4 R48, [R231+0xe000] ;  /* 0x00e00000e730783b */ /* 0x000fe20000004200 */
[----:B------:R-:W-:Y:S02]  /*ebf0*/  FMNMX.FTZ R3, R234, R3, !PT ;  /* 0x00000003ea037209 */ /* 0x000fe40007810000 */
[----:B------:R-:W-:Y:S01]  /*ec00*/  MOV R233, R11 ;  /* 0x0000000b00e97202 */ /* 0x000fe20000000f00 */
[----:B------:R-:W-:Y:S01]  /*ec10*/  STL [R1+0x12c], R234 ;  /* 0x00012cea01007387 */ /* 0x000fe20000100800 */
[----:B-1----:R-:W-:-:S03]  /*ec20*/  MOV R232, R216 ;  /* 0x000000d800e87202 */ /* 0x002fc60000000f00 */
[----:B------:R-:W-:Y:S01]  /*ec30*/  STL [R1+0x130], R236 ;  /* 0x000130ec01007387 */ /* 0x000fe20000100800 */
[----:B---3--:R-:W-:Y:S02]  /*ec40*/  MOV R171, R28 ;  /* 0x0000001c00ab7202 */ /* 0x008fe40000000f00 */
[----:B----4-:R-:W-:Y:S01]  /*ec50*/  FMNMX.FTZ R168, R6, R5, !PT ;  /* 0x0000000506a87209 */ /* 0x010fe20007810000 */
[----:B------:R-:W-:Y:S01]  /*ec60*/  LDSM.16.MT88.4 R28, [R228+0xe000] ;  /* 0x00e00000e41c783b */ /* 0x000fe20000004200 */
[----:B------:R-:W-:-:S03]  /*ec70*/  FMNMX.FTZ R3, R171, R3, !PT ;  /* 0x00000003ab037209 */ /* 0x000fc60007810000 */
[----:B------:R-:W-:Y:S01]  /*ec80*/  STL [R1+0x134], R171 ;  /* 0x000134ab01007387 */ /* 0x000fe20000100800 */
[----:B------:R-:W-:Y:S02]  /*ec90*/  FMNMX.FTZ R166, R42, R3, !PT ;  /* 0x000000032aa67209 */ /* 0x000fe40007810000 */
[----:B------:R-:W-:Y:S02]  /*eca0*/  FMNMX.FTZ R3, R237, R4, !PT ;  /* 0x00000004ed037209 */ /* 0x000fe40007810000 */
[----:B------:R-:W-:Y:S01]  /*ecb0*/  FMNMX.FTZ R166, R235, R166, !PT ;  /* 0x000000a6eba67209 */ /* 0x000fe20007810000 */
[----:B------:R-:W1:Y:S01]  /*ecc0*/  SHFL.BFLY PT, R4, R168, 0x1, 0x1f ;  /* 0x0c201f00a8047f89 */ /* 0x000e6200000e0000 */
[----:B------:R-:W-:Y:S02]  /*ecd0*/  FMNMX.FTZ R167, R210, R3, !PT ;  /* 0x00000003d2a77209 */ /* 0x000fe40007810000 */
[----:B------:R-:W-:Y:S02]  /*ece0*/  FMNMX.FTZ R166, R240, R166, !PT ;  /* 0x000000a6f0a67209 */ /* 0x000fe40007810000 */
[----:B------:R-:W-:-:S02]  /*ecf0*/  FMNMX.FTZ R167, R233, R167, !PT ;  /* 0x000000a7e9a77209 */ /* 0x000fc40007810000 */
[----:B------:R-:W-:-:S03]  /*ed00*/  FMNMX.FTZ R166, R242, R166, !PT ;  /* 0x000000a6f2a67209 */ /* 0x000fc60007810000 */
[----:B------:R-:W3:Y:S01]  /*ed10*/  SHFL.BFLY PT, R3, R167, 0x2, 0x1f ;  /* 0x0c401f00a7037f89 */ /* 0x000ee200000e0000 */
[----:B-1----:R-:W-:-:S04]  /*ed20*/  FMNMX.FTZ R168, R168, R4, !PT ;  /* 0x00000004a8a87209 */ /* 0x002fc80007810000 */
[C---:B------:R-:W-:Y:S02]  /*ed30*/  FSETP.NEU.FTZ.AND P3, PT, R168.reuse, -INF , PT ;  /* 0xff800000a800780b */ /* 0x040fe40003f7d000 */
[----:B---3--:R-:W-:Y:S01]  /*ed40*/  FMNMX.FTZ R167, R167, R3, !PT ;  /* 0x00000003a7a77209 */ /* 0x008fe20007810000 */
[----:B------:R-:W-:-:S05]  /*ed50*/  FMUL.FTZ R3, R168, UR20 ;  /* 0x00000014a8037c20 */ /* 0x000fca0008410000 */
[----:B------:R-:W-:-:S05]  /*ed60*/  FSEL R3, R3, RZ, P3 ;  /* 0x000000ff03037208 */ /* 0x000fca0001800000 */
[----:B------:R-:W-:-:S04]  /*ed70*/  FFMA.FTZ R0, R12, UR20, -R3 ;  /* 0x000000140c007c23 */ /* 0x000fc80008010803 */
[----:B------:R1:W3:Y:S02]  /*ed80*/  MUFU.EX2 R45, R0 ;  /* 0x00000000002d7308 */ /* 0x0002e40000000800 */
[----:B-1----:R-:W-:Y:S01]  /*ed90*/  FFMA.FTZ R0, R247, UR20, -R3 ;  /* 0x00000014f7007c23 */ /* 0x002fe20008010803 */
[----:B---3--:R-:W-:Y:S01]  /*eda0*/  STL [R1+0xb8], R45 ;  /* 0x0000b82d01007387 */ /* 0x008fe20000100800 */
[----:B------:R-:W-:-:S04]  /*edb0*/  MOV R247, R210 ;  /* 0x000000d200f77202 */ /* 0x000fc80000000f00 */
[----:B------:R1:W-:Y:S02]  /*edc0*/  MUFU.EX2 R222, R0 ;  /* 0x0000000000de7308 */ /* 0x0003e40000000800 */
[--C-:B-1----:R-:W-:Y:S02]  /*edd0*/  FFMA.FTZ R0, R13, UR20, -R3.reuse ;  /* 0x000000140d007c23 */ /* 0x102fe40008010803 */
[----:B------:R-:W-:Y:S04]  /*ede0*/  LDSM.16.MT88.4 R12, [R228+0xc000] ;  /* 0x00c00000e40c783b */ /* 0x000fe80000004200 */
[----:B------:R1:W3:Y:S02]  /*edf0*/  MUFU.EX2 R207, R0 ;  /* 0x0000000000cf7308 */ /* 0x0002e40000000800 */
[----:B-1----:R-:W-:Y:S01]  /*ee00*/  FFMA.FTZ R0, R169, UR20, -R3 ;  /* 0x00000014a9007c23 */ /* 0x002fe20008010803 */
[----:B---3--:R-:W-:Y:S05]  /*ee10*/  STL [R1+0xb0], R207 ;  /* 0x0000b0cf01007387 */ /* 0x008fea0000100800 */
[----:B------:R-:W1:Y:S02]  /*ee20*/  MUFU.EX2 R206, R0 ;  /* 0x0000000000ce7308 */ /* 0x000e640000000800 */
[----:B-1----:R-:W-:Y:S01]  /*ee30*/  STL [R1+0xb4], R206 ;  /* 0x0000b4ce01007387 */ /* 0x002fe20000100800 */
[----:B--2---:R-:W-:-:S04]  /*ee40*/  FMNMX.FTZ R2, R63, R7, !PT ;  /* 0x000000073f027209 */ /* 0x004fc80007810000 */
[----:B------:R-:W-:-:S04]  /*ee50*/  FMNMX.FTZ R2, R64, R2, !PT ;  /* 0x0000000240027209 */ /* 0x000fc80007810000 */
[----:B------:R-:W-:-:S04]  /*ee60*/  FMNMX.FTZ R2, R65, R2, !PT ;  /* 0x0000000241027209 */ /* 0x000fc80007810000 */
[----:B------:R-:W-:-:S04]  /*ee70*/  FMNMX.FTZ R2, R66, R2, !PT ;  /* 0x0000000242027209 */ /* 0x000fc80007810000 */
[----:B------:R-:W-:-:S04]  /*ee80*/  FMNMX.FTZ R2, R239, R2, !PT ;  /* 0x00000002ef027209 */ /* 0x000fc80007810000 */
[----:B------:R-:W-:-:S04]  /*ee90*/  FMNMX.FTZ R2, R211, R2, !PT ;  /* 0x00000002d3027209 */ /* 0x000fc80007810000 */
[----:B------:R-:W-:-:S04]  /*eea0*/  FMNMX.FTZ R2, R165, R2, !PT ;  /* 0x00000002a5027209 */ /* 0x000fc80007810000 */
[----:B------:R-:W-:Y:S02]  /*eeb0*/  FMNMX.FTZ R164, R47, R2, !PT ;  /* 0x000000022fa47209 */ /* 0x000fe40007810000 */
[----:B------:R-:W1:Y:S02]  /*eec0*/  SHFL.BFLY PT, R2, R166, 0x2, 0x1f ;  /* 0x0c401f00a6027f89 */ /* 0x000e6400000e0000 */
[----:B------:R-:W-:-:S04]  /*eed0*/  FMNMX.FTZ R164, R241, R164, !PT ;  /* 0x000000a4f1a47209 */ /* 0x000fc80007810000 */
[----:B------:R-:W-:-:S04]  /*eee0*/  FMNMX.FTZ R164, R213, R164, !PT ;  /* 0x000000a4d5a47209 */ /* 0x000fc80007810000 */
[----:B------:R-:W-:-:S04]  /*eef0*/  FMNMX.FTZ R164, R218, R164, !PT ;  /* 0x000000a4daa47209 */ /* 0x000fc80007810000 */
[----:B------:R-:W-:-:S05]  /*ef00*/  FMNMX.FTZ R164, R39, R164, !PT ;  /* 0x000000a427a47209 */ /* 0x000fca0007810000 */
[----:B------:R-:W2:Y:S01]  /*ef10*/  SHFL.BFLY PT, R5, R164, 0x2, 0x1f ;  /* 0x0c401f00a4057f89 */ /* 0x000ea200000e0000 */
[----:B-1----:R-:W-:-:S03]  /*ef20*/  FMNMX.FTZ R166, R166, R2, !PT ;  /* 0x00000002a6a67209 */ /* 0x002fc60007810000 */
[----:B------:R-:W1:Y:S04]  /*ef30*/  SHFL.BFLY PT, R2, R167, 0x1, 0x1f ;  /* 0x0c201f00a7027f89 */ /* 0x000e6800000e0000 */
[----:B------:R-:W3:Y:S01]  /*ef40*/  SHFL.BFLY PT, R4, R166, 0x1, 0x1f ;  /* 0x0c201f00a6047f89 */ /* 0x000ee200000e0000 */
[----:B--2---:R-:W-:-:S05]  /*ef50*/  FMNMX.FTZ R164, R164, R5, !PT ;  /* 0x00000005a4a47209 */ /* 0x004fca0007810000 */
[----:B------:R-:W2:Y:S01]  /*ef60*/  SHFL.BFLY PT, R5, R164, 0x1, 0x1f ;  /* 0x0c201f00a4057f89 */ /* 0x000ea200000e0000 */
[----:B-1----:R-:W-:Y:S02]  /*ef70*/  FMNMX.FTZ R167, R167, R2, !PT ;  /* 0x00000002a7a77209 */ /* 0x002fe40007810000 */
[----:B---3--:R-:W-:-:S03]  /*ef80*/  FMNMX.FTZ R166, R166, R4, !PT ;  /* 0x00000004a6a67209 */ /* 0x008fc60007810000 */
[C---:B------:R-:W-:Y:S01]  /*ef90*/  FMUL.FTZ R8, R167.reuse, UR20 ;  /* 0x00000014a7087c20 */ /* 0x040fe20008410000 */
[----:B------:R-:W-:Y:S02]  /*efa0*/  FSETP.NEU.FTZ.AND P2, PT, R167, -INF , PT ;  /* 0xff800000a700780b */ /* 0x000fe40003f5d000 */
[C---:B------:R-:W-:Y:S01]  /*efb0*/  FSETP.NEU.FTZ.AND P1, PT, R166.reuse, -INF , PT ;  /* 0xff800000a600780b */ /* 0x040fe20003f3d000 */
[----:B------:R-:W-:Y:S01]  /*efc0*/  FMUL.FTZ R2, R166, UR20 ;  /* 0x00000014a6027c20 */ /* 0x000fe20008410000 */
[----:B------:R-:W-:-:S04]  /*efd0*/  FSEL R8, R8, RZ, P2 ;  /* 0x000000ff08087208 */ /* 0x000fc80001000000 */
[----:B------:R-:W-:Y:S01]  /*efe0*/  FSEL R2, R2, RZ, P1 ;  /* 0x000000ff02027208 */ /* 0x000fe20000800000 */
[----:B------:R-:W-:-:S04]  /*eff0*/  FFMA.FTZ R0, R19, UR20, -R8 ;  /* 0x0000001413007c23 */ /* 0x000fc80008010808 */
[----:B------:R1:W3:Y:S01]  /*f000*/  MUFU.EX2 R205, R0 ;  /* 0x0000000000cd7308 */ /* 0x0002e20000000800 */
[----:B------:R-:W-:Y:S01]  /*f010*/  FFMA.FTZ R4, R32, UR20, -R2 ;  /* 0x0000001420047c23 */ /* 0x000fe20008010802 */
[----:B--2---:R-:W-:Y:S02]  /*f020*/  FMNMX.FTZ R164, R164, R5, !PT ;  /* 0x00000005a4a47209 */ /* 0x004fe40007810000 */
[----:B------:R-:W-:Y:S02]  /*f030*/  FSEL R5, R166, RZ, P1 ;  /* 0x000000ffa6057208 */ /* 0x000fe40000800000 */
[----:B------:R-:W-:Y:S02]  /*f040*/  FSETP.NEU.FTZ.AND P0, PT, R164, -INF , PT ;  /* 0xff800000a400780b */ /* 0x000fe40003f1d000 */
[----:B------:R2:W-:Y:S01]  /*f050*/  MUFU.EX2 R43, R4 ;  /* 0x00000004002b7308 */ /* 0x0005e20000000800 */
[----:B------:R-:W-:Y:S01]  /*f060*/  FADD.FTZ R6, R226, -R5 ;  /* 0x80000005e2067221 */ /* 0x000fe20000010000 */
[----:B------:R-:W-:-:S03]  /*f070*/  FSEL R5, R164, RZ, P0 ;  /* 0x000000ffa4057208 */ /* 0x000fc60000000000 */
[----:B------:R-:W-:Y:S01]  /*f080*/  FMUL.FTZ R6, R6, UR20 ;  /* 0x0000001406067c20 */ /* 0x000fe20008410000 */
[----:B-1----:R-:W-:-:S03]  /*f090*/  FFMA.FTZ R0, R18, UR20, -R2 ;  /* 0x0000001412007c23 */ /* 0x002fc60008010802 */
[----:B------:R1:W4:Y:S01]  /*f0a0*/  MUFU.EX2 R44, R6 ;  /* 0x00000006002c7308 */ /* 0x0003220000000800 */
[----:B------:R-:W4:Y:S04]  /*f0b0*/  LDSM.16.MT88.4 R16, [R229+0xc000] ;  /* 0x00c00000e510783b */ /* 0x000f280000004200 */
[----:B---3--:R-:W-:Y:S01]  /*f0c0*/  STL [R1+0xa4], R205 ;  /* 0x0000a4cd01007387 */ /* 0x008fe20000100800 */
[----:B--2---:R-:W-:Y:S02]  /*f0d0*/  FFMA.FTZ R4, R33, UR20, -R2 ;  /* 0x0000001421047c23 */ /* 0x004fe40008010802 */
[----:B------:R2:W3:Y:S08]  /*f0e0*/  MUFU.EX2 R54, R0 ;  /* 0x0000000000367308 */ /* 0x0004f00000000800 */
[----:B------:R-:W3:Y:S01]  /*f0f0*/  MUFU.EX2 R46, R4 ;  /* 0x00000004002e7308 */ /* 0x000ee20000000800 */
[----:B-1----:R-:W-:Y:S01]  /*f100*/  FSEL R6, R168, RZ, P3 ;  /* 0x000000ffa8067208 */ /* 0x002fe20001800000 */
[-C--:B----45:R-:W-:Y:S01]  /*f110*/  FMUL.FTZ R72, R72, R44.reuse ;  /* 0x0000002c48487220 */ /* 0x0b0fe20000410000 */
[-C--:B------:R-:W-:Y:S01]  /*f120*/  FMUL.FTZ R73, R73, R44.reuse ;  /* 0x0000002c49497220 */ /* 0x080fe20000410000 */
[-C--:B------:R-:W-:Y:S01]  /*f130*/  FMUL.FTZ R172, R172, R44.reuse ;  /* 0x0000002cacac7220 */ /* 0x080fe20000410000 */
[-C--:B------:R-:W-:Y:S01]  /*f140*/  FMUL.FTZ R173, R173, R44.reuse ;  /* 0x0000002cadad7220 */ /* 0x080fe20000410000 */
[----:B------:R-:W-:Y:S01]  /*f150*/  FADD.FTZ R10, R204, -R6 ;  /* 0x80000006cc0a7221 */ /* 0x000fe20000010000 */
[-C--:B------:R-:W-:Y:S01]  /*f160*/  FMUL.FTZ R184, R184, R44.reuse ;  /* 0x0000002cb8b87220 */ /* 0x080fe20000410000 */
[-C--:B------:R-:W-:Y:S01]  /*f170*/  FMUL.FTZ R185, R185, R44.reuse ;  /* 0x0000002cb9b97220 */ /* 0x080fe20000410000 */
[----:B--2---:R-:W-:Y:S01]  /*f180*/  FFMA.FTZ R0, R35, UR20, -R2 ;  /* 0x0000001423007c23 */ /* 0x004fe20008010802 */
[----:B---3--:R-:W-:Y:S01]  /*f190*/  STL [R1+0xa0], R54 ;  /* 0x0000a03601007387 */ /* 0x008fe20000100800 */
[-C--:B------:R-:W-:Y:S01]  /*f1a0*/  FMUL.FTZ R76, R76, R44.reuse ;  /* 0x0000002c4c4c7220 */ /* 0x080fe20000410000 */
[-C--:B------:R-:W-:Y:S01]  /*f1b0*/  FMUL.FTZ R77, R77, R44.reuse ;  /* 0x0000002c4d4d7220 */ /* 0x080fe20000410000 */
[----:B------:R1:W2:Y:S01]  /*f1c0*/  MUFU.EX2 R55, R0 ;  /* 0x0000000000377308 */ /* 0x0002a20000000800 */
[----:B------:R-:W3:Y:S01]  /*f1d0*/  LDSM.16.MT88.4 R32, [R229+0xe000] ;  /* 0x00e00000e520783b */ /* 0x000ee20000004200 */
[----:B------:R-:W-:Y:S01]  /*f1e0*/  FMUL.FTZ R10, R10, UR20 ;  /* 0x000000140a0a7c20 */ /* 0x000fe20008410000 */
[-C--:B------:R-:W-:Y:S01]  /*f1f0*/  FMUL.FTZ R92, R92, R44.reuse ;  /* 0x0000002c5c5c7220 */ /* 0x080fe20000410000 */
[----:B------:R-:W-:Y:S01]  /*f200*/  F2FP.F16.F32.PACK_AB R6, R46, R43 ;  /* 0x0000002b2e06723e */ /* 0x000fe200000000ff */
        /* <DEDUP_REMOVED lines=12> */
[----:B-1----:R-:W-:Y:S01]  /*f2d0*/  FMUL.FTZ R0, R164, UR20 ;  /* 0x00000014a4007c20 */ /* 0x002fe20008410000 */
[----:B--2---:R-:W-:Y:S01]  /*f2e0*/  STL [R1+0x9c], R55 ;  /* 0x00009c3701007387 */ /* 0x004fe20000100800 */
[-C--:B------:R-:W-:Y:S01]  /*f2f0*/  FMUL.FTZ R137, R137, R44.reuse ;  /* 0x0000002c89897220 */ /* 0x080fe20000410000 */
[-C--:B------:R-:W-:Y:S01]  /*f300*/  FMUL.FTZ R188, R188, R44.reuse ;  /* 0x0000002cbcbc7220 */ /* 0x080fe20000410000 */
[-C--:B------:R-:W-:Y:S01]  /*f310*/  FMUL.FTZ R189, R189, R44.reuse ;  /* 0x0000002cbdbd7220 */ /* 0x080fe20000410000 */
[----:B------:R-:W-:Y:S01]  /*f320*/  FSEL R0, R0, RZ, P0 ;  /* 0x000000ff00007208 */ /* 0x000fe20000000000 */
[----:B------:R1:W-:Y:S01]  /*f330*/  STL [R1+0xa8], R43 ;  /* 0x0000a82b01007387 */ /* 0x0003e20000100800 */
[-C--:B------:R-:W-:Y:S01]  /*f340*/  FMUL.FTZ R148, R148, R44.reuse ;  /* 0x0000002c94947220 */ /* 0x080fe20000410000 */
[-C--:B------:R-:W-:Y:S01]  /*f350*/  FMUL.FTZ R149, R149, R44.reuse ;  /* 0x0000002c95957220 */ /* 0x080fe20000410000 */
[-C--:B------:R-:W-:Y:S01]  /*f360*/  FMUL.FTZ R192, R192, R44.reuse ;  /* 0x0000002cc0c07220 */ /* 0x080fe20000410000 */
[--C-:B------:R-:W-:Y:S01]  /*f370*/  FFMA.FTZ R4, R170, UR20, -R0.reuse ;  /* 0x00000014aa047c23 */ /* 0x100fe20008010800 */
[----:B------:R2:W-:Y:S01]  /*f380*/  STL [R1+0xac], R46 ;  /* 0x0000ac2e01007387 */ /* 0x0005e20000100800 */
[-C--:B------:R-:W-:Y:S01]  /*f390*/  FMUL.FTZ R193, R193, R44.reuse ;  /* 0x0000002cc1c17220 */ /* 0x080fe20000410000 */
[-C--:B------:R-:W-:Y:S01]  /*f3a0*/  FMUL.FTZ R156, R156, R44.reuse ;  /* 0x0000002c9c9c7220 */ /* 0x080fe20000410000 */
[----:B------:R4:W3:Y:S01]  /*f3b0*/  MUFU.EX2 R52, R4 ;  /* 0x0000000400347308 */ /* 0x0008e20000000800 */
[-C--:B------:R-:W-:Y:S01]  /*f3c0*/  FMUL.FTZ R157, R157, R44.reuse ;  /* 0x0000002c9d9d7220 */ /* 0x080fe20000410000 */
[-C--:B------:R-:W-:Y:S01]  /*f3d0*/  FMUL.FTZ R160, R160, R44.reuse ;  /* 0x0000002ca0a07220 */ /* 0x080fe20000410000 */
[----:B------:R-:W-:Y:S01]  /*f3e0*/  FMUL.FTZ R161, R161, R44 ;  /* 0x0000002ca1a17220 */ /* 0x000fe20000410000 */
[----:B----4-:R-:W-:Y:S01]  /*f3f0*/  FFMA.FTZ R4, R224, UR20, -R0 ;  /* 0x00000014e0047c23 */ /* 0x010fe20008010800 */
[----:B---3--:R-:W-:Y:S01]  /*f400*/  STL [R1+0x8c], R52 ;  /* 0x00008c3401007387 */ /* 0x008fe20000100800 */
[----:B-1----:R-:W-:-:S02]  /*f410*/  MOV R43, R214 ;  /* 0x000000d6002b7202 */ /* 0x002fc40000000f00 */
[----:B------:R1:W3:Y:S08]  /*f420*/  MUFU.EX2 R53, R4 ;  /* 0x0000000400357308 */ /* 0x0002f00000000800 */
[----:B--2---:R2:W4:Y:S01]  /*f430*/  MUFU.EX2 R46, R10 ;  /* 0x0000000a002e7308 */ /* 0x0045220000000800 */
[--C-:B-1----:R-:W-:Y:S01]  /*f440*/  FFMA.FTZ R4, R225, UR20, -R0.reuse ;  /* 0x00000014e1047c23 */ /* 0x102fe20008010800 */
[----:B---3--:R-:W-:Y:S06]  /*f450*/  STL [R1+0x90], R53 ;  /* 0x0000903501007387 */ /* 0x008fec0000100800 */
[----:B------:R1:W3:Y:S01]  /*f460*/  MUFU.EX2 R7, R4 ;  /* 0x0000000400077308 */ /* 0x0002e20000000800 */
[----:B------:R3:W-:Y:S01]  /*f470*/  STL [R1+0x10c], R166 ;  /* 0x00010ca601007387 */ /* 0x0007e20000100800 */
[----:B--2---:R-:W-:Y:S01]  /*f480*/  MOV R10, R207 ;  /* 0x000000cf000a7202 */ /* 0x004fe20000000f00 */
[-C--:B----4-:R-:W-:Y:S01]  /*f490*/  FMUL.FTZ R80, R80, R46.reuse ;  /* 0x0000002e50507220 */ /* 0x090fe20000410000 */
        /* <DEDUP_REMOVED lines=11> */
[----:B-1----:R-:W-:Y:S01]  /*f550*/  FFMA.FTZ R4, R252, UR20, -R0 ;  /* 0x00000014fc047c23 */ /* 0x002fe20008010800 */
[----:B---3--:R1:W-:Y:S01]  /*f560*/  STL [R1+0x98], R7 ;  /* 0x0000980701007387 */ /* 0x0083e20000100800 */
[----:B------:R-:W-:Y:S01]  /*f570*/  MOV R252, R250 ;  /* 0x000000fa00fc7202 */ /* 0x000fe20000000f00 */
[-C--:B------:R-:W-:Y:S01]  /*f580*/  FMUL.FTZ R100, R100, R46.reuse ;  /* 0x0000002e64647220 */ /* 0x080fe20000410000 */
[----:B------:R2:W3:Y:S01]  /*f590*/  MUFU.EX2 R9, R4 ;  /* 0x0000000400097308 */ /* 0x0004e20000000800 */
[----:B------:R4:W-:Y:S01]  /*f5a0*/  STL [R1+0x110], R164 ;  /* 0x000110a401007387 */ /* 0x0009e20000100800 */
[-C--:B------:R-:W-:Y:S01]  /*f5b0*/  FMUL.FTZ R101, R101, R46.reuse ;  /* 0x0000002e65657220 */ /* 0x080fe20000410000 */
[-C--:B------:R-:W-:Y:S01]  /*f5c0*/  FMUL.FTZ R112, R112, R46.reuse ;  /* 0x0000002e70707220 */ /* 0x080fe20000410000 */
[----:B------:R-:W-:Y:S01]  /*f5d0*/  FMUL.FTZ R113, R113, R46 ;  /* 0x0000002e71717220 */ /* 0x000fe20000410000 */
[----:B------:R-:W-:-:S02]  /*f5e0*/  IMAD.MOV.U32 R166, RZ, RZ, R213 ;  /* 0x000000ffffa67224 */ /* 0x000fc400078e00d5 */
        /* <DEDUP_REMOVED lines=11> */
[----:B--2---:R-:W-:Y:S01]  /*f6a0*/  FADD.FTZ R4, R227, -R5 ;  /* 0x80000005e3047221 */ /* 0x004fe20000010000 */
[----:B------:R-:W-:Y:S01]  /*f6b0*/  FSEL R5, R167, RZ, P2 ;  /* 0x000000ffa7057208 */ /* 0x000fe20001000000 */
[----:B---3--:R2:W-:Y:S01]  /*f6c0*/  STL [R1+0x94], R9 ;  /* 0x0000940901007387 */ /* 0x0085e20000100800 */
[----:B------:R-:W-:Y:S01]  /*f6d0*/  FMUL.FTZ R153, R153, R46 ;  /* 0x0000002e99997220 */ /* 0x000fe20000410000 */
[----:B------:R-:W-:Y:S01]  /*f6e0*/  FMUL.FTZ R4, R4, UR20 ;  /* 0x0000001404047c20 */ /* 0x000fe20008410000 */
[----:B-1----:R-:W-:Y:S01]  /*f6f0*/  F2FP.F16.F32.PACK_AB R7, R9, R7 ;  /* 0x000000070907723e */ /* 0x002fe200000000ff */
[----:B------:R-:W-:Y:S01]  /*f700*/  FADD.FTZ R36, R61, -R5 ;  /* 0x800000053d247221 */ /* 0x000fe20000010000 */
[----:B------:R-:W-:Y:S01]  /*f710*/  F2FP.F16.F32.PACK_AB R5, R53, R52 ;  /* 0x000000343505723e */ /* 0x000fe200000000ff */
[----:B------:R1:W3:Y:S01]  /*f720*/  MUFU.EX2 R11, R4 ;  /* 0x00000004000b7308 */ /* 0x0002e20000000800 */
[----:B------:R-:W-:Y:S01]  /*f730*/  STL [R1+0x114], R168 ;  /* 0x000114a801007387 */ /* 0x000fe20000100800 */
[----:B----4-:R-:W-:-:S02]  /*f740*/  IMAD.MOV.U32 R164, RZ, RZ, R217 ;  /* 0x000000ffffa47224 */ /* 0x010fc400078e00d9 */
[-C--:B------:R-:W-:Y:S01]  /*f750*/  FMUL.FTZ R196, R196, R46.reuse ;  /* 0x0000002ec4c47220 */ /* 0x080fe20000410000 */
[-C--:B------:R-:W-:Y:S01]  /*f760*/  FMUL.FTZ R197, R197, R46.reuse ;  /* 0x0000002ec5c57220 */ /* 0x080fe20000410000 */
[----:B------:R4:W-:Y:S01]  /*f770*/  STL [R1+0x118], R167 ;  /* 0x000118a701007387 */ /* 0x0009e20000100800 */
[-C--:B------:R-:W-:Y:S01]  /*f780*/  FMUL.FTZ R200, R200, R46.reuse ;  /* 0x0000002ec8c87220 */ /* 0x080fe20000410000 */
[----:B------:R-:W-:Y:S01]  /*f790*/  FMUL.FTZ R201, R201, R46 ;  /* 0x0000002ec9c97220 */ /* 0x000fe20000410000 */
[--C-:B-1----:R-:W-:Y:S01]  /*f7a0*/  FFMA.FTZ R4, R60, UR20, -R8.reuse ;  /* 0x000000143c047c23 */ /* 0x102fe20008010808 */
[-C--:B---3--:R-:W-:Y:S01]  /*f7b0*/  FMUL.FTZ R74, R74, R11.reuse ;  /* 0x0000000b4a4a7220 */ /* 0x088fe20000410000 */
[-C--:B------:R-:W-:Y:S01]  /*f7c0*/  FMUL.FTZ R75, R75, R11.reuse ;  /* 0x0000000b4b4b7220 */ /* 0x080fe20000410000 */
[-C--:B------:R-:W-:Y:S01]  /*f7d0*/  FMUL.FTZ R174, R174, R11.reuse ;  /* 0x0000000baeae7220 */ /* 0x080fe20000410000 */
[----:B------:R1:W3:Y:S01]  /*f7e0*/  MUFU.EX2 R204, R4 ;  /* 0x0000000400cc7308 */ /* 0x0002e20000000800 */
[-C--:B------:R-:W-:Y:S01]  /*f7f0*/  FMUL.FTZ R175, R175, R11.reuse ;  /* 0x0000000bafaf7220 */ /* 0x080fe20000410000 */
[-C--:B------:R-:W-:Y:S01]  /*f800*/  FMUL.FTZ R186, R186, R11.reuse ;  /* 0x0000000bbaba7220 */ /* 0x080fe20000410000 */
[-C--:B------:R-:W-:Y:S01]  /*f810*/  FMUL.FTZ R187, R187, R11.reuse ;  /* 0x0000000bbbbb7220 */ /* 0x080fe20000410000 */
[-C--:B------:R-:W-:Y:S01]  /*f820*/  FMUL.FTZ R78, R78, R11.reuse ;  /* 0x0000000b4e4e7220 */ /* 0x080fe20000410000 */
[-C--:B------:R-:W-:Y:S01]  /*f830*/  FMUL.FTZ R79, R79, R11.reuse ;  /* 0x0000000b4f4f7220 */ /* 0x080fe20000410000 */
[--C-:B--2---:R-:W-:Y:S01]  /*f840*/  FFMA.FTZ R9, R62, UR20, -R8.reuse ;  /* 0x000000143e097c23 */ /* 0x104fe20008010808 */
[-C--:B------:R-:W-:Y:S01]  /*f850*/  FMUL.FTZ R94, R94, R11.reuse ;  /* 0x0000000b5e5e7220 */ /* 0x080fe20000410000 */
[-C--:B------:R-:W-:Y:S01]  /*f860*/  FMUL.FTZ R95, R95, R11.reuse ;  /* 0x0000000b5f5f7220 */ /* 0x080fe20000410000 */
[-C--:B------:R-:W-:Y:S01]  /*f870*/  FMUL.FTZ R106, R106, R11.reuse ;  /* 0x0000000b6a6a7220 */ /* 0x080fe20000410000 */
[-C--:B------:R-:W-:Y:S01]  /*f880*/  FMUL.FTZ R107, R107, R11.reuse ;  /* 0x0000000b6b6b7220 */ /* 0x080fe20000410000 */
[-C--:B------:R-:W-:Y:S01]  /*f890*/  FMUL.FTZ R110, R110, R11.reuse ;  /* 0x0000000b6e6e7220 */ /* 0x080fe20000410000 */
[----:B------:R-:W-:Y:S01]  /*f8a0*/  MUFU.EX2 R9, R9 ;  /* 0x0000000900097308 */ /* 0x000fe20000000800 */
[-C--:B------:R-:W-:Y:S01]  /*f8b0*/  FMUL.FTZ R111, R111, R11.reuse ;  /* 0x0000000b6f6f7220 */ /* 0x080fe20000410000 */
[-C--:B------:R-:W-:Y:S01]  /*f8c0*/  FMUL.FTZ R122, R122, R11.reuse ;  /* 0x0000000b7a7a7220 */ /* 0x080fe20000410000 */
[-C--:B------:R-:W-:Y:S01]  /*f8d0*/  FMUL.FTZ R123, R123, R11.reuse ;  /* 0x0000000b7b7b7220 */ /* 0x080fe20000410000 */
[-C--:B------:R-:W-:Y:S01]  /*f8e0*/  FMUL.FTZ R90, R90, R11.reuse ;  /* 0x0000000b5a5a7220 */ /* 0x080fe20000410000 */
[----:B-1----:R-:W-:Y:S01]  /*f8f0*/  FFMA.FTZ R4, R208, UR20, -R8 ;  /* 0x00000014d0047c23 */ /* 0x002fe20008010808 */
[----:B---3--:R-:W-:Y:S01]  /*f900*/  STL [R1+0x88], R204 ;  /* 0x000088cc01007387 */ /* 0x008fe20000100800 */
        /* <DEDUP_REMOVED lines=16> */
[----:B----4-:R-:W-:Y:S01]  /*fa10*/  IMAD.MOV.U32 R167, RZ, RZ, R222 ;  /* 0x000000ffffa77224 */ /* 0x010fe200078e00de */
[----:B-1----:R-:W-:Y:S01]  /*fa20*/  F2FP.F16.F32.PACK_AB R4, R55, R54 ;  /* 0x000000363704723e */ /* 0x002fe200000000ff */
[----:B--2---:R-:W-:Y:S04]  /*fa30*/  STL [R1+0x84], R208 ;  /* 0x000084d001007387 */ /* 0x004fe80000100800 */
[----:B------:R-:W1:Y:S02]  /*fa40*/  LDSM.16.MT88.4 R52, [R230+0xe000] ;  /* 0x00e00000e634783b */ /* 0x000e640000004200 */
[C---:B------:R-:W-:Y:S02]  /*fa50*/  HMMA.16816.F32 R72, R4.reuse, R16, R72 ;  /* 0x000000100448723c */ /* 0x040fe40000001848 */
[----:B------:R2:W-:Y:S04]  /*fa60*/  STL [R1+0x80], R9 ;  /* 0x0000800901007387 */ /* 0x0005e80000100800 */
[C---:B------:R-:W-:Y:S06]  /*fa70*/  HMMA.16816.F32 R56, R4.reuse, R12, R172 ;  /* 0x0000000c0438723c */ /* 0x040fec00000018ac */
[C---:B------:R-:W-:Y:S06]  /*fa80*/  HMMA.16816.F32 R168, R4.reuse, R14, R184 ;  /* 0x0000000e04a8723c */ /* 0x040fec00000018b8 */
[----:B------:R-:W-:Y:S01]  /*fa90*/  HMMA.16816.F32 R224, R4, R22, R92 ;  /* 0x0000001604e0723c */ /* 0x000fe2000000185c */
[----:B------:R-:W-:-:S02]  /*faa0*/  MOV R187, R220 ;  /* 0x000000dc00bb7202 */ /* 0x000fc40000000f00 */
[----:B------:R-:W-:Y:S02]  /*fab0*/  MOV R186, R219 ;  /* 0x000000db00ba7202 */ /* 0x000fe40000000f00 */
[----:B------:R-:W-:Y:S01]  /*fac0*/  MOV R185, R223 ;  /* 0x000000df00b97202 */ /* 0x000fe20000000f00 */
[----:B------:R-:W-:Y:S01]  /*fad0*/  IMAD.MOV.U32 R67, RZ, RZ, R75 ;  /* 0x000000ffff437224 */ /* 0x000fe200078e004b */
[----:B------:R-:W-:Y:S01]  /*fae0*/  MOV R62, R74 ;  /* 0x0000004a003e7202 */ /* 0x000fe20000000f00 */
[C---:B------:R-:W-:Y:S01]  /*faf0*/  HMMA.16816.F32 R220, R4.reuse, R24, R104 ;  /* 0x0000001804dc723c */ /* 0x040fe20000001868 */
[----:B------:R-:W-:Y:S02]  /*fb00*/  MOV R61, R72 ;  /* 0x00000048003d7202 */ /* 0x000fe40000000f00 */
[----:B------:R-:W-:Y:S01]  /*fb10*/  MOV R60, R73 ;  /* 0x00000049003c7202 */ /* 0x000fe20000000f00 */
[----:B------:R-:W-:Y:S01]  /*fb20*/  IMAD.MOV.U32 R174, RZ, RZ, R58 ;  /* 0x000000ffffae7224 */ /* 0x000fe200078e003a */
[----:B------:R-:W-:Y:S01]  /*fb30*/  MOV R175, R57 ;  /* 0x0000003900af7202 */ /* 0x000fe20000000f00 */
[----:B------:R-:W-:Y:S01]  /*fb40*/  HMMA.16816.F32 R72, R4, R18, R76 ;  /* 0x000000120448723c */ /* 0x000fe2000000184c */
[----:B------:R-:W-:-:S02]  /*fb50*/  MOV R172, R56 ;  /* 0x0000003800ac7202 */ /* 0x000fc40000000f00 */
[----:B------:R-:W-:Y:S01]  /*fb60*/  MOV R173, R59 ;  /* 0x0000003b00ad7202 */ /* 0x000fe20000000f00 */
[----:B------:R-:W-:Y:S01]  /*fb70*/  IMAD.MOV.U32 R57, RZ, RZ, R168 ;  /* 0x000000ffff397224 */ /* 0x000fe200078e00a8 */
[----:B------:R-:W-:Y:S01]  /*fb80*/  MOV R58, R171 ;  /* 0x000000ab003a7202 */ /* 0x000fe20000000f00 */
[C---:B------:R-:W-:Y:S01]  /*fb90*/  HMMA.16816.F32 R212, R4.reuse, R28, R120 ;  /* 0x0000001c04d4723c */ /* 0x040fe20000001878 */
[----:B------:R-:W-:Y:S01]  /*fba0*/  MOV R76, R45 ;  /* 0x0000002d004c7202 */ /* 0x000fe20000000f00 */
[----:B------:R-:W-:Y:S01]  /*fbb0*/  IMAD.MOV.U32 R78, RZ, RZ, R205 ;  /* 0x000000ffff4e7224 */ /* 0x000fe200078e00cd */
[----:B------:R-:W-:Y:S02]  /*fbc0*/  MOV R56, R169 ;  /* 0x000000a900387202 */ /* 0x000fe40000000f00 */
[----:B------:R-:W-:Y:S01]  /*fbd0*/  MOV R79, R206 ;  /* 0x000000ce004f7202 */ /* 0x000fe20000000f00 */
[----:B------:R-:W-:Y:S01]  /*fbe0*/  HMMA.16816.F32 R124, R4, R30, R124 ;  /* 0x0000001e047c723c */ /* 0x000fe2000000187c */
[----:B------:R-:W-:-:S02]  /*fbf0*/  MOV R59, R170 ;  /* 0x000000aa003b7202 */ /* 0x000fc40000000f00 */
[----:B------:R-:W-:Y:S02]  /*fc00*/  MOV R169, R218 ;  /* 0x000000da00a97202 */ /* 0x000fe40000000f00 */
[----:B------:R-:W-:Y:S01]  /*fc10*/  MOV R77, R204 ;  /* 0x000000cc004d7202 */ /* 0x000fe20000000f00 */
[----:B------:R-:W-:Y:S01]  /*fc20*/  HMMA.16816.F32 R216, R4, R26, R108 ;  /* 0x0000001a04d8723c */ /* 0x000fe2000000186c */
[----:B------:R-:W-:Y:S02]  /*fc30*/  MOV R170, R248 ;  /* 0x000000f800aa7202 */ /* 0x000fe40000000f00 */
[----:B------:R-:W-:-:S03]  /*fc40*/  MOV R184, R249 ;  /* 0x000000f900b87202 */ /* 0x000fc60000000f00 */
[----:B------:R-:W-:Y:S01]  /*fc50*/  MOV R171, R72 ;  /* 0x0000004800ab7202 */ /* 0x000fe20000000f00 */
[C---:B------:R-:W-:Y:S01]  /*fc60*/  HMMA.16816.F32 R120, R4.reuse, R32, R136 ;  /* 0x000000200478723c */ /* 0x040fe20000001888 */
[----:B------:R-:W-:Y:S01]  /*fc70*/  MOV R72, R9 ;  /* 0x0000000900487202 */ /* 0x000fe20000000f00 */
[----:B--2---:R-:W-:Y:S01]  /*fc80*/  FMUL.FTZ R9, R36, UR20 ;  /* 0x0000001424097c20 */ /* 0x004fe20008410000 */
[----:B------:R-:W-:Y:S02]  /*fc90*/  MOV R236, R73 ;  /* 0x0000004900ec7202 */ /* 0x000fe40000000f00 */
[----:B------:R-:W-:Y:S01]  /*fca0*/  MOV R234, R74 ;  /* 0x0000004a00ea7202 */ /* 0x000fe20000000f00 */
[----:B------:R-:W2:Y:S01]  /*fcb0*/  MUFU.EX2 R45, R9 ;  /* 0x00000009002d7308 */ /* 0x000ea20000000800 */
[----:B------:R-:W-:Y:S01]  /*fcc0*/  MOV R168, R75 ;  /* 0x0000004b00a87202 */ /* 0x000fe20000000f00 */
[----:B------:R-:W-:Y:S01]  /*fcd0*/  HMMA.16816.F32 R204, R4, R48, R148 ;  /* 0x0000003004cc723c */ /* 0x000fe20000001894 */
[----:B------:R-:W-:Y:S01]  /*fce0*/  MOV R73, R208 ;  /* 0x000000d000497202 */ /* 0x000fe20000000f00 */
[----:B------:R-:W-:Y:S01]  /*fcf0*/  IMAD.MOV.U32 R137, RZ, RZ, R57 ;  /* 0x000000ffff897224 */ /* 0x000fe200078e0039 */
[----:B------:R-:W-:-:S02]  /*fd00*/  MOV R74, R211 ;  /* 0x000000d3004a7202 */ /* 0x000fc40000000f00 */
[----:B------:R-:W-:Y:S01]  /*fd10*/  MOV R75, R251 ;  /* 0x000000fb004b7202 */ /* 0x000fe20000000f00 */
[C---:B------:R-:W-:Y:S01]  /*fd20*/  HMMA.16816.F32 R208, R4.reuse, R34, R188 ;  /* 0x0000002204d0723c */ /* 0x040fe200000018bc */
[----:B------:R-:W-:Y:S02]  /*fd30*/  MOV R151, R62 ;  /* 0x0000003e00977202 */ /* 0x000fe40000000f00 */
[----:B------:R-:W-:Y:S02]  /*fd40*/  MOV R149, R61 ;  /* 0x0000003d00957202 */ /* 0x000fe40000000f00 */
[----:B------:R-:W-:Y:S01]  /*fd50*/  MOV R150, R60 ;  /* 0x0000003c00967202 */ /* 0x000fe20000000f00 */
[----:B------:R-:W-:Y:S01]  /*fd60*/  HMMA.16816.F32 R248, R4, R20, R88 ;  /* 0x0000001404f8723c */ /* 0x000fe20000001858 */
[----:B------:R-:W-:Y:S01]  /*fd70*/  MOV R148, R59 ;  /* 0x0000003b00947202 */ /* 0x000fe20000000f00 */
[-C--:B--2---:R-:W-:Y:S01]  /*fd80*/  FMUL.FTZ R82, R82, R45.reuse ;  /* 0x0000002d52527220 */ /* 0x084fe20000410000 */
[-C--:B------:R-:W-:Y:S01]  /*fd90*/  FMUL.FTZ R83, R83, R45.reuse ;  /* 0x0000002d53537220 */ /* 0x080fe20000410000 */
[----:B------:R-:W-:-:S02]  /*fda0*/  FMUL.FTZ R86, R86, R45 ;  /* 0x0000002d56567220 */ /* 0x000fc40000410000 */
[C---:B------:R-:W-:Y:S01]  /*fdb0*/  HMMA.16816.F32 R108, R4.reuse, R50, R192 ;  /* 0x00000032046c723c */ /* 0x040fe200000018c0 */
[-C--:B------:R-:W-:Y:S01]  /*fdc0*/  FMUL.FTZ R87, R87, R45.reuse ;  /* 0x0000002d57577220 */ /* 0x080fe20000410000 */
[-C--:B------:R-:W-:Y:S01]  /*fdd0*/  FMUL.FTZ R178, R178, R45.reuse ;  /* 0x0000002db2b27220 */ /* 0x080fe20000410000 */
[-C--:B------:R-:W-:Y:S01]  /*fde0*/  FMUL.FTZ R179, R179, R45.reuse ;  /* 0x0000002db3b37220 */ /* 0x080fe20000410000 */
[-C--:B------:R-:W-:Y:S01]  /*fdf0*/  FMUL.FTZ R182, R182, R45.reuse ;  /* 0x0000002db6b67220 */ /* 0x080fe20000410000 */
[-C--:B------:R-:W-:Y:S01]  /*fe00*/  FMUL.FTZ R183, R183, R45.reuse ;  /* 0x0000002db7b77220 */ /* 0x080fe20000410000 */
[C---:B-1----:R-:W-:Y:S01]  /*fe10*/  HMMA.16816.F32 R104, R4.reuse, R52, R156 ;  /* 0x000000340468723c */ /* 0x042fe2000000189c */
[-C--:B------:R-:W-:Y:S01]  /*fe20*/  FMUL.FTZ R70, R70, R45.reuse ;  /* 0x0000002d46467220 */ /* 0x080fe20000410000 */
[-C--:B------:R-:W-:Y:S01]  /*fe30*/  FMUL.FTZ R71, R71, R45.reuse ;  /* 0x0000002d47477220 */ /* 0x080fe20000410000 */
[-C--:B------:R-:W-:Y:S01]  /*fe40*/  FMUL.FTZ R98, R98, R45.reuse ;  /* 0x0000002d62627220 */ /* 0x080fe20000410000 */
[-C--:B------:R-:W-:Y:S01]  /*fe50*/  FMUL.FTZ R99, R99, R45.reuse ;  /* 0x0000002d63637220 */ /* 0x080fe20000410000 */
[----:B------:R-:W-:Y:S01]  /*fe60*/  FMUL.FTZ R102, R102, R45 ;  /* 0x0000002d66667220 */ /* 0x000fe20000410000 */
[----:B------:R-:W-:Y:S01]  /*fe70*/  HMMA.16816.F32 R92, R4, R54, R160 ;  /* 0x00000036045c723c */ /* 0x000fe200000018a0 */
[----:B------:R-:W-:-:S02]  /*fe80*/  IMAD.MOV.U32 R158, RZ, RZ, R63 ;  /* 0x000000ffff9e7224 */ /* 0x000fc400078e003f */
[-C--:B------:R-:W-:Y:S01]  /*fe90*/  FMUL.FTZ R103, R103, R45.reuse ;  /* 0x0000002d67677220 */ /* 0x080fe20000410000 */
[-C--:B------:R-:W-:Y:S01]  /*fea0*/  FMUL.FTZ R114, R114, R45.reuse ;  /* 0x0000002d72727220 */ /* 0x080fe20000410000 */
[-C--:B------:R-:W-:Y:S01]  /*feb0*/  FMUL.FTZ R115, R115, R45.reuse ;  /* 0x0000002d73737220 */ /* 0x080fe20000410000 */
[-C--:B------:R-:W-:Y:S01]  /*fec0*/  FMUL.FTZ R118, R118, R45.reuse ;  /* 0x0000002d76767220 */ /* 0x080fe20000410000 */
[-C--:B------:R-:W-:Y:S01]  /*fed0*/  FMUL.FTZ R119, R119, R45.reuse ;  /* 0x0000002d77777220 */ /* 0x080fe20000410000 */
[----:B------:R-:W-:Y:S01]  /*fee0*/  F2FP.F16.F32.PACK_AB R6, R79, R10 ;  /* 0x0000000a4f06723e */ /* 0x000fe200000000ff */
[-C--:B------:R-:W-:Y:S01]  /*fef0*/  FMUL.FTZ R130, R130, R45.reuse ;  /* 0x0000002d82827220 */ /* 0x080fe20000410000 */
[----:B------:R-:W-:Y:S01]  /*ff00*/  F2FP.F16.F32.PACK_AB R4, R167, R76 ;  /* 0x0000004ca704723e */ /* 0x000fe200000000ff */
[-C--:B------:R-:W-:Y:S01]  /*ff10*/  FMUL.FTZ R131, R131, R45.reuse ;  /* 0x0000002d83837220 */ /* 0x080fe20000410000 */
[----:B------:R-:W-:Y:S01]  /*ff20*/  F2FP.F16.F32.PACK_AB R5, R77, R78 ;  /* 0x0000004e4d05723e */ /* 0x000fe200000000ff */
[----:B------:R-:W-:Y:S01]  /*ff30*/  FMUL.FTZ R134, R134, R45 ;  /* 0x0000002d86867220 */ /* 0x000fe20000410000 */
[----:B------:R-:W-:Y:S01]  /*ff40*/  F2FP.F16.F32.PACK_AB R7, R72, R73 ;  /* 0x000000494807723e */ /* 0x000fe200000000ff */
[----:B------:R-:W-:Y:S01]  /*ff50*/  IMAD.MOV.U32 R72, RZ, RZ, R187 ;  /* 0x000000ffff487224 */ /* 0x000fe200078e00bb */
[----:B------:R-:W-:Y:S01]  /*ff60*/  MOV R79, R185 ;  /* 0x000000b9004f7202 */ /* 0x000fe20000000f00 */
[-C--:B------:R-:W-:Y:S01]  /*ff70*/  FMUL.FTZ R135, R135, R45.reuse ;  /* 0x0000002d87877220 */ /* 0x080fe20000410000 */
[----:B------:R-:W-:Y:S01]  /*ff80*/  MOV R73, R184 ;  /* 0x000000b800497202 */ /* 0x000fe20000000f00 */
[----:B------:R-:W-:Y:S01]  /*ff90*/  FMUL.FTZ R142, R142, R45 ;  /* 0x0000002d8e8e7220 */ /* 0x000fe20000410000 */
[----:B------:R-:W-:Y:S01]  /*ffa0*/  MOV R10, R186 ;  /* 0x000000ba000a7202 */ /* 0x000fe20000000f00 */
[----:B------:R-:W-:Y:S01]  /*ffb0*/  FFMA.FTZ R9, R79, UR20, -R2 ;  /* 0x000000144f097c23 */ /* 0x000fe20008010802 */
[C---:B------:R-:W-:Y:S01]  /*ffc0*/  HMMA.16816.F32 R184, R4.reuse, R18, R80 ;  /* 0x0000001204b8723c */ /* 0x040fe20000001850 */
[----:B------:R-:W-:Y:S01]  /*ffd0*/  MOV R138, R73 ;  /* 0x00000049008a7202 */ /* 0x000fe20000000f00 */
[-C--:B------:R-:W-:Y:S01]  /*ffe0*/  FMUL.FTZ R143, R143, R45.reuse ;  /* 0x0000002d8f8f7220 */ /* 0x080fe20000410000 */
[-C--:B------:R-:W-:Y:S01]  /*fff0*/  FMUL.FTZ R146, R146, R45.reuse ;  /* 0x0000002d92927220 */ /* 0x080fe20000410000 */
[-C--:B------:R-:W-:Y:S01]  /*10000*/  FMUL.FTZ R147, R147, R45.reuse ;  /* 0x0000002d93937220 */ /* 0x080fe20000410000 */
[-C--:B------:R-:W-:Y:S01]  /*10010*/  FMUL.FTZ R154, R154, R45.reuse ;  /* 0x0000002d9a9a7220 */ /* 0x080fe20000410000 */
[C---:B------:R-:W-:Y:S01]  /*10020*/  HMMA.16816.F32 R80, R4.reuse, R20, R84 ;  /* 0x000000140450723c */ /* 0x040fe20000001854 */
[----:B------:R1:W2:Y:S01]  /*10030*/  MUFU.EX2 R87, R9 ;  /* 0x0000000900577308 */ /* 0x0002a20000000800 */
[-C--:B------:R-:W-:Y:S01]  /*10040*/  FMUL.FTZ R155, R155, R45.reuse ;  /* 0x0000002d9b9b7220 */ /* 0x080fe20000410000 */
[-C--:B------:R-:W-:Y:S01]  /*10050*/  FMUL.FTZ R198, R198, R45.reuse ;  /* 0x0000002dc6c67220 */ /* 0x080fe20000410000 */
[-C--:B------:R-:W-:Y:S01]  /*10060*/  FMUL.FTZ R199, R199, R45.reuse ;  /* 0x0000002dc7c77220 */ /* 0x080fe20000410000 */
[-C--:B------:R-:W-:Y:S01]  /*10070*/  FMUL.FTZ R202, R202, R45.reuse ;  /* 0x0000002dcaca7220 */ /* 0x080fe20000410000 */
[----:B------:R-:W-:Y:S01]  /*10080*/  FMUL.FTZ R203, R203, R45 ;  /* 0x0000002dcbcb7220 */ /* 0x000fe20000410000 */
        /* <DEDUP_REMOVED lines=8> */
[----:B------:R-:W-:Y:S01]  /*10110*/  MOV R159, R56 ;  /* 0x00000038009f7202 */ /* 0x000fe20000000f00 */
[----:B-1----:R-:W-:Y:S01]  /*10120*/  FFMA.FTZ R9, R75, UR20, -R2 ;  /* 0x000000144b097c23 */ /* 0x002fe20008010802 */
[----:B------:R-:W-:Y:S01]  /*10130*/  MOV R163, R173 ;  /* 0x000000ad00a37202 */ /* 0x000fe20000000f00 */
[C---:B------:R-:W-:Y:S01]  /*10140*/  HMMA.16816.F32 R88, R4.reuse, R16, R68 ;  /* 0x000000100458723c */ /* 0x040fe20000001844 */
[----:B------:R-:W-:Y:S01]  /*10150*/  MOV R14, R174 ;  /* 0x000000ae000e7202 */ /* 0x000fe20000000f00 */
[----:B------:R1:W3:Y:S01]  /*10160*/  MUFU.EX2 R21, R9 ;  /* 0x0000000900157308 */ /* 0x0002e20000000800 */
[----:B------:R-:W-:Y:S01]  /*10170*/  MOV R157, R137 ;  /* 0x00000089009d7202 */ /* 0x000fe20000000f00 */
[----:B--2---:R-:W-:Y:S01]  /*10180*/  STL [R1+0x70], R87 ;  /* 0x0000705701007387 */ /* 0x004fe20000100800 */
[----:B------:R-:W-:Y:S01]  /*10190*/  MOV R137, R10 ;  /* 0x0000000a00897202 */ /* 0x000fe20000000f00 */
[----:B------:R-:W-:Y:S01]  /*101a0*/  HMMA.16816.F32 R76, R4, R22, R96 ;  /* 0x00000016044c723c */ /* 0x000fe20000001860 */
[----:B------:R-:W-:Y:S01]  /*101b0*/  MOV R17, R175 ;  /* 0x000000af00117202 */ /* 0x000fe20000000f00 */
[----:B------:R-:W-:Y:S01]  /*101c0*/  FFMA.FTZ R10, R65, UR20, -R0 ;  /* 0x00000014410a7c23 */ /* 0x000fe20008010800 */
[----:B------:R-:W-:-:S02]  /*101d0*/  MOV R16, R172 ;  /* 0x000000ac00107202 */ /* 0x000fc40000000f00 */
[----:B------:R-:W-:Y:S01]  /*101e0*/  MOV R156, R139 ;  /* 0x0000008b009c7202 */ /* 0x000fe20000000f00 */
[C---:B------:R-:W-:Y:S01]  /*101f0*/  HMMA.16816.F32 R72, R4.reuse, R24, R100 ;  /* 0x000000180448723c */ /* 0x040fe20000001864 */
[----:B------:R-:W-:Y:S02]  /*10200*/  MOV R160, R42 ;  /* 0x0000002a00a07202 */ /* 0x000fe40000000f00 */
[----:B------:R-:W-:Y:S02]  /*10210*/  MOV R161, R39 ;  /* 0x0000002700a17202 */ /* 0x000fe40000000f00 */
[----:B------:R-:W-:Y:S01]  /*10220*/  MOV R13, R246 ;  /* 0x000000f6000d7202 */ /* 0x000fe20000000f00 */
[C---:B------:R-:W-:Y:S01]  /*10230*/  HMMA.16816.F32 R68, R4.reuse, R26, R112 ;  /* 0x0000001a0444723c */ /* 0x040fe20000001870 */
[--C-:B-1----:R-:W-:Y:S01]  /*10240*/  FFMA.FTZ R9, R138, UR20, -R2.reuse ;  /* 0x000000148a097c23 */ /* 0x102fe20008010802 */
[----:B------:R-:W-:Y:S01]  /*10250*/  MOV R138, R164 ;  /* 0x000000a4008a7202 */ /* 0x000fe20000000f00 */
[----:B---3--:R-:W-:Y:S03]  /*10260*/  STL [R1+0x6c], R21 ;  /* 0x00006c1501007387 */ /* 0x008fe60000100800 */
[C---:B------:R-:W-:Y:S01]  /*10270*/  HMMA.16816.F32 R60, R4.reuse, R28, R116 ;  /* 0x0000001c043c723c */ /* 0x040fe20000001874 */
[----:B------:R1:W-:Y:S05]  /*10280*/  MUFU.EX2 R164, R9 ;  /* 0x0000000900a47308 */ /* 0x0003ea0000000800 */
[C---:B------:R-:W-:Y:S06]  /*10290*/  HMMA.16816.F32 R56, R4.reuse, R30, R128 ;  /* 0x0000001e0438723c */ /* 0x040fec0000001880 */
[C---:B------:R-:W-:Y:S06]  /*102a0*/  HMMA.16816.F32 R180, R4.reuse, R32, R132 ;  /* 0x0000002004b4723c */ /* 0x040fec0000001884 */
[----:B------:R-:W-:Y:S01]  /*102b0*/  HMMA.16816.F32 R176, R4, R34, R140 ;  /* 0x0000002204b0723c */ /* 0x000fe2000000188c */
[----:B-1----:R-:W-:Y:S01]  /*102c0*/  FFMA.FTZ R9, R252, UR20, -R2 ;  /* 0x00000014fc097c23 */ /* 0x002fe20008010802 */
[----:B------:R-:W-:-:S04]  /*102d0*/  MOV R252, R166 ;  /* 0x000000a600fc7202 */ /* 0x000fc80000000f00 */
[----:B------:R-:W-:Y:S01]  /*102e0*/  HMMA.16816.F32 R172, R4, R48, R144 ;  /* 0x0000003004ac723c */ /* 0x000fe20000001890 */
[----:B------:R-:W-:-:S05]  /*102f0*/  MOV R166, R170 ;  /* 0x000000aa00a67202 */ /* 0x000fca0000000f00 */
[C---:B------:R-:W-:Y:S01]  /*10300*/  HMMA.16816.F32 R152, R4.reuse, R50, R152 ;  /* 0x000000320498723c */ /* 0x040fe20000001898 */
[----:B------:R-:W-:Y:S01]  /*10310*/  MOV R170, R43 ;  /* 0x0000002b00aa7202 */ /* 0x000fe20000000f00 */
[----:B------:R-:W-:Y:S01]  /*10320*/  IMAD.MOV.U32 R19, RZ, RZ, R166 ;  /* 0x000000ffff137224 */ /* 0x000fe200078e00a6 */
[----:B------:R-:W-:Y:S01]  /*10330*/  MOV R43, R243 ;  /* 0x000000f3002b7202 */ /* 0x000fe20000000f00 */
[----:B------:R-:W-:Y:S01]  /*10340*/  IMAD.MOV.U32 R243, RZ, RZ, R244 ;  /* 0x000000fffff37224 */ /* 0x000fe200078e00f4 */
[----:B------:R-:W-:Y:S01]  /*10350*/  MUFU.EX2 R166, R10 ;  /* 0x0000000a00a67308 */ /* 0x000fe20000000800 */
[C---:B------:R-:W-:Y:S06]  /*10360*/  HMMA.16816.F32 R196, R4.reuse, R52, R196 ;  /* 0x0000003404c4723c */ /* 0x040fec00000018c4 */
[----:B------:R-:W-:Y:S01]  /*10370*/  HMMA.16816.F32 R200, R4, R54, R200 ;  /* 0x0000003604c8723c */ /* 0x000fe200000018c8 */
[----:B------:R1:W2:Y:S01]  /*10380*/  MUFU.EX2 R244, R9 ;  /* 0x0000000900f47308 */ /* 0x0002a20000000800 */
[----:B------:R-:W-:-:S02]  /*10390*/  MOV R12, R243 ;  /* 0x000000f3000c7202 */ /* 0x000fc40000000f00 */
[----:B------:R-:W-:Y:S01]  /*103a0*/  MOV R85, R162 ;  /* 0x000000a200557202 */ /* 0x000fe20000000f00 */
[----:B------:R-:W-:Y:S01]  /*103b0*/  IMAD.MOV.U32 R101, RZ, RZ, R234 ;  /* 0x000000ffff657224 */ /* 0x000fe200078e00ea */
[----:B------:R-:W-:Y:S01]  /*103c0*/  MOV R99, R160 ;  /* 0x000000a000637202 */ /* 0x000fe20000000f00 */
[----:B------:R-:W3:Y:S01]  /*103d0*/  LDSM.16.MT88.4 R32, [R231+0xc800] ;  /* 0x00c80000e720783b */ /* 0x000ee20000004200 */
[----:B------:R-:W-:Y:S02]  /*103e0*/  MOV R84, R161 ;  /* 0x000000a100547202 */ /* 0x000fe40000000f00 */
[----:B------:R-:W-:Y:S01]  /*103f0*/  MOV R115, R171 ;  /* 0x000000ab00737202 */ /* 0x000fe20000000f00 */
[----:B------:R-:W4:Y:S01]  /*10400*/  LDSM.16.MT88.4 R28, [R230+0xc800] ;  /* 0x00c80000e61c783b */ /* 0x000f220000004200 */
[----:B------:R-:W-:Y:S02]  /*10410*/  MOV R100, R236 ;  /* 0x000000ec00647202 */ /* 0x000fe40000000f00 */
[----:B------:R-:W-:Y:S01]  /*10420*/  MOV R102, R168 ;  /* 0x000000a800667202 */ /* 0x000fe20000000f00 */
[----:B------:R-:W-:Y:S01]  /*10430*/  LDSM.16.MT88.4 R24, [R228+0xe800] ;  /* 0x00e80000e418783b */ /* 0x000fe20000004200 */
[----:B------:R-:W-:Y:S01]  /*10440*/  MOV R15, R43 ;  /* 0x0000002b000f7202 */ /* 0x000fe20000000f00 */
[----:B-1----:R-:W-:Y:S01]  /*10450*/  FFMA.FTZ R9, R158, UR20, -R0 ;  /* 0x000000149e097c23 */ /* 0x002fe20008010800 */
[----:B------:R-:W-:-:S02]  /*10460*/  MOV R158, R159 ;  /* 0x0000009f009e7202 */ /* 0x000fc40000000f00 */
[----:B------:R-:W-:Y:S01]  /*10470*/  MOV R159, R148 ;  /* 0x00000094009f7202 */ /* 0x000fe20000000f00 */
[----:B------:R1:W1:Y:S01]  /*10480*/  MUFU.EX2 R18, R9 ;  /* 0x0000000900127308 */ /* 0x0002620000000800 */
[----:B------:R-:W-:Y:S01]  /*10490*/  MOV R148, R136 ;  /* 0x0000008800947202 */ /* 0x000fe20000000f00 */
[----:B------:R-:W-:Y:S01]  /*104a0*/  IMAD.MOV.U32 R136, RZ, RZ, R36 ;  /* 0x000000ffff887224 */ /* 0x000fe200078e0024 */
[----:B------:R-:W-:Y:S02]  /*104b0*/  MOV R139, R41 ;  /* 0x00000029008b7202 */ /* 0x000fe40000000f00 */
[----:B------:R-:W-:Y:S01]  /*104c0*/  MOV R160, R241 ;  /* 0x000000f100a07202 */ /* 0x000fe20000000f00 */
[----:B------:R-:W-:Y:S01]  /*104d0*/  LDSM.16.MT88.4 R40, [R228+0xc800] ;  /* 0x00c80000e428783b */ /* 0x000fe20000004200 */
[----:B------:R-:W-:Y:S02]  /*104e0*/  MOV R246, R37 ;  /* 0x0000002500f67202 */ /* 0x000fe40000000f00 */
[----:B--2---:R-:W-:Y:S01]  /*104f0*/  F2FP.F16.F32.PACK_AB R6, R244, R164 ;  /* 0x000000a4f406723e */ /* 0x004fe200000000ff */
[----:B------:R-:W2:Y:S01]  /*10500*/  LDSM.16.MT88.4 R36, [R229+0xc800] ;  /* 0x00c80000e524783b */ /* 0x000ea20000004200 */
[----:B-1----:R-:W-:-:S03]  /*10510*/  FFMA.FTZ R9, R64, UR20, -R0 ;  /* 0x0000001440097c23 */ /* 0x002fc60008010800 */
[----:B------:R1:W-:Y:S01]  /*10520*/  STL [R1+0x4c], R18 ;  /* 0x00004c1201007387 */ /* 0x0003e20000100800 */
[----:B------:R3:W4:Y:S02]  /*10530*/  MUFU.EX2 R20, R9 ;  /* 0x0000000900147308 */ /* 0x0007240000000800 */
[----:B---3--:R-:W-:Y:S01]  /*10540*/  FFMA.FTZ R9, R66, UR20, -R0 ;  /* 0x0000001442097c23 */ /* 0x008fe20008010800 */
[----:B----4-:R-:W-:Y:S01]  /*10550*/  STL [R1+0x48], R20 ;  /* 0x0000481401007387 */ /* 0x010fe20000100800 */
[----:B------:R-:W-:-:S04]  /*10560*/  F2FP.F16.F32.PACK_AB R5, R20, R18 ;  /* 0x000000121405723e */ /* 0x000fc800000000ff */
[----:B------:R3:W-:Y:S01]  /*10570*/  MUFU.EX2 R243, R9 ;  /* 0x0000000900f37308 */ /* 0x0007e20000000800 */
[----:B-1----:R-:W-:Y:S01]  /*10580*/  MOV R18, R14 ;  /* 0x0000000e00127202 */ /* 0x002fe20000000f00 */
[----:B---3--:R-:W-:-:S06]  /*10590*/  FFMA.FTZ R9, R86, UR20, -R3 ;  /* 0x0000001456097c23 */ /* 0x008fcc0008010803 */
[----:B------:R-:W1:Y:S02]  /*105a0*/  MUFU.EX2 R4, R9 ;  /* 0x0000000900047308 */ /* 0x000e640000000800 */
[----:B-1----:R1:W-:Y:S01]  /*105b0*/  STL [R1+0x38], R4 ;  /* 0x0000380401007387 */ /* 0x0023e20000100800 */
[----:B------:R-:W-:Y:S02]  /*105c0*/  F2FP.F16.F32.PACK_AB R7, R243, R166 ;  /* 0x000000a6f307723e */ /* 0x000fe400000000ff */
[----:B-1----:R-:W-:Y:S02]  /*105d0*/  F2FP.F16.F32.PACK_AB R4, R21, R87 ;  /* 0x000000571504723e */ /* 0x002fe400000000ff */
[----:B------:R-:W-:Y:S01]  /*105e0*/  MOV R87, R19 ;  /* 0x0000001300577202 */ /* 0x000fe20000000f00 */
[----:B------:R-:W-:Y:S01]  /*105f0*/  IMAD.MOV.U32 R19, RZ, RZ, R163 ;  /* 0x000000ffff137224 */ /* 0x000fe200078e00a3 */
[----:B------:R-:W-:Y:S01]  /*10600*/  MOV R163, R156 ;  /* 0x0000009c00a37202 */ /* 0x000fe20000000f00 */
[----:B------:R-:W-:Y:S01]  /*10610*/  IMAD.MOV.U32 R97, RZ, RZ, R12 ;  /* 0x000000ffff617224 */ /* 0x000fe200078e000c */
[----:B------:R-:W-:Y:S01]  /*10620*/  MOV R156, R157 ;  /* 0x0000009d009c7202 */ /* 0x000fe20000000f00 */
[----:B------:R-:W1:Y:S01]  /*10630*/  LDSM.16.MT88.4 R20, [R229+0xe800] ;  /* 0x00e80000e514783b */ /* 0x000e620000004200 */
[----:B------:R-:W-:-:S02]  /*10640*/  MOV R157, R158 ;  /* 0x0000009e009d7202 */ /* 0x000fc40000000f00 */
[----:B------:R-:W-:Y:S02]  /*10650*/  MOV R158, R159 ;  /* 0x0000009f009e7202 */ /* 0x000fe40000000f00 */
[----:B------:R-:W-:Y:S01]  /*10660*/  MOV R159, R148 ;  /* 0x00000094009f7202 */ /* 0x000fe20000000f00 */
[----:B------:R-:W-:Y:S01]  /*10670*/  IMAD.MOV.U32 R148, RZ, RZ, R149 ;  /* 0x000000ffff947224 */ /* 0x000fe200078e0095 */
[----:B------:R-:W-:Y:S02]  /*10680*/  MOV R149, R150 ;  /* 0x0000009600957202 */ /* 0x000fe40000000f00 */
[----:B------:R-:W-:Y:S02]  /*10690*/  MOV R150, R151 ;  /* 0x0000009700967202 */ /* 0x000fe40000000f00 */
[----:B------:R-:W-:Y:S02]  /*106a0*/  MOV R151, R67 ;  /* 0x0000004300977202 */ /* 0x000fe40000000f00 */
[----:B------:R-:W3:Y:S01]  /*106b0*/  LDL.LU R67, [R1+0x138] ;  /* 0x0001380001437983 */ /* 0x000ee20000300800 */
[----:B------:R-:W-:-:S03]  /*106c0*/  FFMA.FTZ R9, R87, UR20, -R3 ;  /* 0x0000001457097c23 */ /* 0x000fc60008010803 */
[----:B------:R-:W4:Y:S01]  /*106d0*/  LDL.LU R14, [R1+0x68] ;  /* 0x00006800010e7983 */ /* 0x000f220000300800 */
[----:B------:R-:W-:Y:S01]  /*106e0*/  IMAD.MOV.U32 R87, RZ, RZ, R252 ;  /* 0x000000ffff577224 */ /* 0x000fe200078e00fc */
[----:B------:R-:W-:Y:S02]  /*106f0*/  MOV R252, R170 ;  /* 0x000000aa00fc7202 */ /* 0x000fe40000000f00 */
[----:B------:R-:W-:Y:S01]  /*10700*/  STL [R1+0x124], R164 ;  /* 0x000124a401007387 */ /* 0x000fe20000100800 */
[----:B------:R-:W-:Y:S02]  /*10710*/  MOV R170, R240 ;  /* 0x000000f000aa7202 */ /* 0x000fe40000000f00 */
[----:B------:R-:W-:Y:S01]  /*10720*/  MOV R86, R167 ;  /* 0x000000a700567202 */ /* 0x000fe20000000f00 */
[----:B------:R-:W-:Y:S01]  /*10730*/  STL [R1+0x11c], R244 ;  /* 0x00011cf401007387 */ /* 0x000fe20000100800 */
[----:B------:R-:W-:Y:S02]  /*10740*/  MOV R96, R15 ;  /* 0x0000000f00607202 */ /* 0x000fe40000000f00 */
[----:B------:R-:W-:Y:S01]  /*10750*/  MOV R98, R13 ;  /* 0x0000000d00627202 */ /* 0x000fe20000000f00 */
[----:B------:R2:W-:Y:S04]  /*10760*/  STL [R1+0x128], R166 ;  /* 0x000128a601007387 */ /* 0x0005e80000100800 */
[----:B------:R1:W-:Y:S04]  /*10770*/  STL [R1+0x120], R243 ;  /* 0x000120f301007387 */ /* 0x0003e80000100800 */
[----:B------:R-:W4:Y:S04]  /*10780*/  LDL.LU R241, [R1+0x58] ;  /* 0x0000580001f17983 */ /* 0x000f280000300800 */
[----:B------:R-:W4:Y:S04]  /*10790*/  LDL.LU R161, [R1+0x2c] ;  /* 0x00002c0001a17983 */ /* 0x000f280000300800 */
[----:B------:R-:W4:Y:S04]  /*107a0*/  LDL.LU R240, [R1+0x4] ;  /* 0x0000040001f07983 */ /* 0x000f280000300800 */
[----:B------:R-:W4:Y:S04]  /*107b0*/  LDL.LU R162, [R1+0x28] ;  /* 0x0000280001a27983 */ /* 0x000f280000300800 */
[----:B--2---:R-:W2:Y:S04]  /*107c0*/  LDL.LU R166, [R1+0x38] ;  /* 0x0000380001a67983 */ /* 0x004ea80000300800 */
[----:B------:R-:W2:Y:S01]  /*107d0*/  LDL.LU R171, [R1+0x134] ;  /* 0x0001340001ab7983 */ /* 0x000ea20000300800 */
[----:B-1----:R3:W1:Y:S03]  /*107e0*/  MUFU.EX2 R243, R9 ;  /* 0x0000000900f37308 */ /* 0x0026660000000800 */
[----:B------:R-:W2:Y:S04]  /*107f0*/  LDL.LU R236, [R1+0x130] ;  /* 0x0001300001ec7983 */ /* 0x000ea80000300800 */
[----:B------:R-:W2:Y:S04]  /*10800*/  LDL.LU R234, [R1+0x12c] ;  /* 0x00012c0001ea7983 */ /* 0x000ea80000300800 */
[----:B------:R-:W2:Y:S01]  /*10810*/  LDL.LU R168, [R1] ;  /* 0x0000000001a87983 */ /* 0x000ea20000300800 */
[----:B------:R-:W-:-:S02]  /*10820*/  MOV R114, R101 ;  /* 0x0000006500727202 */ /* 0x000fc40000000f00 */
[----:B------:R-:W-:Y:S02]  /*10830*/  MOV R101, R96 ;  /* 0x0000006000657202 */ /* 0x000fe40000000f00 */
[----:B------:R-:W-:Y:S02]  /*10840*/  MOV R112, R115 ;  /* 0x0000007300707202 */ /* 0x000fe40000000f00 */
[----:B------:R-:W-:Y:S02]  /*10850*/  MOV R115, R102 ;  /* 0x0000006600737202 */ /* 0x000fe40000000f00 */
[----:B------:R-:W-:Y:S02]  /*10860*/  MOV R102, R97 ;  /* 0x0000006100667202 */ /* 0x000fe40000000f00 */
[----:B------:R-:W-:Y:S02]  /*10870*/  MOV R96, R99 ;  /* 0x0000006300607202 */ /* 0x000fe40000000f00 */
[----:B------:R-:W-:-:S02]  /*10880*/  MOV R97, R84 ;  /* 0x0000005400617202 */ /* 0x000fc40000000f00 */
[----:B------:R-:W-:Y:S02]  /*10890*/  MOV R99, R86 ;  /* 0x0000005600637202 */ /* 0x000fe40000000f00 */
[----:B------:R-:W-:Y:S01]  /*108a0*/  MOV R84, R87 ;  /* 0x0000005700547202 */ /* 0x000fe20000000f00 */
[----:B------:R-:W-:Y:S01]  /*108b0*/  IMAD.MOV.U32 R10, RZ, RZ, R245 ;  /* 0x000000ffff0a7224 */ /* 0x000fe200078e00f5 */
[C---:B------:R-:W-:Y:S01]  /*108c0*/  HMMA.16816.F32 R140, R4.reuse, R32, R248 ;  /* 0x00000020048c723c */ /* 0x040fe200000018f8 */
[----:B------:R-:W-:Y:S01]  /*108d0*/  IMAD.MOV.U32 R50, RZ, RZ, R96 ;  /* 0x000000ffff327224 */ /* 0x000fe200078e0060 */
[----:B------:R-:W-:Y:S02]  /*108e0*/  MOV R48, R102 ;  /* 0x0000006600307202 */ /* 0x000fe40000000f00 */
[----:B------:R-:W-:Y:S02]  /*108f0*/  MOV R113, R100 ;  /* 0x0000006400717202 */ /* 0x000fe40000000f00 */
[----:B------:R-:W-:Y:S01]  /*10900*/  MOV R53, R97 ;  /* 0x0000006100357202 */ /* 0x000fe20000000f00 */
[----:B------:R-:W-:Y:S01]  /*10910*/  HMMA.16816.F32 R132, R4, R30, R216 ;  /* 0x0000001e0484723c */ /* 0x000fe200000018d8 */
[----:B------:R-:W-:-:S02]  /*10920*/  MOV R55, R99 ;  /* 0x0000006300377202 */ /* 0x000fc40000000f00 */
[----:B------:R-:W-:-:S03]  /*10930*/  MOV R54, R84 ;  /* 0x0000005400367202 */ /* 0x000fc60000000f00 */
[C---:B------:R-:W-:Y:S06]  /*10940*/  HMMA.16816.F32 R144, R4.reuse, R38, R112 ;  /* 0x000000260490723c */ /* 0x040fec0000001870 */
[C---:B------:R-:W-:Y:S06]  /*10950*/  HMMA.16816.F32 R156, R4.reuse, R42, R156 ;  /* 0x0000002a049c723c */ /* 0x040fec000000189c */
[C---:B------:R-:W-:Y:S06]  /*10960*/  HMMA.16816.F32 R148, R4.reuse, R36, R148 ;  /* 0x000000240494723c */ /* 0x040fec0000001894 */
[C---:B------:R-:W-:Y:S06]  /*10970*/  HMMA.16816.F32 R128, R4.reuse, R24, R212 ;  /* 0x000000180480723c */ /* 0x040fec00000018d4 */
[C---:B------:R-:W-:Y:S06]  /*10980*/  HMMA.16816.F32 R124, R4.reuse, R26, R124 ;  /* 0x0000001a047c723c */ /* 0x040fec000000187c */
[C---:B------:R-:W-:Y:S06]  /*10990*/  HMMA.16816.F32 R120, R4.reuse, R20, R120 ;  /* 0x000000140478723c */ /* 0x040fec0000001878 */
[----:B------:R-:W-:Y:S01]  /*109a0*/  HMMA.16816.F32 R116, R4, R22, R208 ;  /* 0x000000160474723c */ /* 0x000fe200000018d0 */
[----:B---3--:R-:W-:-:S05]  /*109b0*/  FFMA.FTZ R9, R67, UR20, -R3 ;  /* 0x0000001443097c23 */ /* 0x008fca0008010803 */
[----:B------:R-:W-:Y:S01]  /*109c0*/  HMMA.16816.F32 R64, R4, R40, R16 ;  /* 0x000000280440723c */ /* 0x000fe20000001810 */
[----:B------:R-:W3:Y:S01]  /*109d0*/  LDSM.16.MT88.4 R16, [R231+0xe800] ;  /* 0x00e80000e710783b */ /* 0x000ee20000004200 */
[----:B------:R2:W-:Y:S01]  /*109e0*/  MUFU.EX2 R167, R9 ;  /* 0x0000000900a77308 */ /* 0x0005e20000000800 */
[----:B----4-:R-:W-:Y:S02]  /*109f0*/  MOV R103, R14 ;  /* 0x0000000e00677202 */ /* 0x010fe40000000f00 */
[----:B------:R-:W4:Y:S01]  /*10a00*/  LDSM.16.MT88.4 R12, [R230+0xe800] ;  /* 0x00e80000e60c783b */ /* 0x000f220000004200 */
[----:B------:R-:W-:Y:S02]  /*10a10*/  MOV R86, R161 ;  /* 0x000000a100567202 */ /* 0x000fe40000000f00 */
[----:B------:R-:W-:Y:S01]  /*10a20*/  MOV R161, R136 ;  /* 0x0000008800a17202 */ /* 0x000fe20000000f00 */
[----:B--2---:R-:W-:Y:S01]  /*10a30*/  FFMA.FTZ R9, R168, UR20, -R3 ;  /* 0x00000014a8097c23 */ /* 0x004fe20008010803 */
[----:B------:R-:W-:-:S03]  /*10a40*/  IMAD.MOV.U32 R168, RZ, RZ, R246 ;  /* 0x000000ffffa87224 */ /* 0x000fc600078e00f6 */
[----:B------:R2:W-:Y:S02]  /*10a50*/  MUFU.EX2 R246, R9 ;  /* 0x0000000900f67308 */ /* 0x0005e40000000800 */
[----:B--2---:R-:W-:-:S06]  /*10a60*/  FFMA.FTZ R9, R103, UR20, -R8 ;  /* 0x0000001467097c23 */ /* 0x004fcc0008010808 */
[----:B------:R2:W-:Y:S01]  /*10a70*/  MUFU.EX2 R164, R9 ;  /* 0x0000000900a47308 */ /* 0x0005e20000000800 */
[----:B------:R-:W-:Y:S01]  /*10a80*/  MOV R103, R98 ;  /* 0x0000006200677202 */ /* 0x000fe20000000f00 */
[----:B------:R-:W-:Y:S01]  /*10a90*/  IMAD.MOV.U32 R98, RZ, RZ, R85 ;  /* 0x000000ffff627224 */ /* 0x000fe200078e0055 */
[----:B------:R-:W-:Y:S01]  /*10aa0*/  MOV R85, R160 ;  /* 0x000000a000557202 */ /* 0x000fe20000000f00 */
[----:B------:R-:W-:Y:S01]  /*10ab0*/  IMAD.MOV.U32 R160, RZ, RZ, R163 ;  /* 0x000000ffffa07224 */ /* 0x000fe200078e00a3 */
[----:B------:R-:W-:Y:S01]  /*10ac0*/  MOV R87, R162 ;  /* 0x000000a200577202 */ /* 0x000fe20000000f00 */
[----:B--2---:R-:W-:-:S04]  /*10ad0*/  FFMA.FTZ R9, R139, UR20, -R8 ;  /* 0x000000148b097c23 */ /* 0x004fc80008010808 */
[----:B------:R2:W1:Y:S01]  /*10ae0*/  MUFU.EX2 R244, R9 ;  /* 0x0000000900f47308 */ /* 0x0004620000000800 */
[----:B------:R-:W-:Y:S02]  /*10af0*/  MOV R162, R137 ;  /* 0x0000008900a27202 */ /* 0x000fe40000000f00 */
[----:B------:R-:W-:Y:S02]  /*10b00*/  MOV R163, R138 ;  /* 0x0000008a00a37202 */ /* 0x000fe40000000f00 */
[----:B------:R-:W-:Y:S01]  /*10b10*/  HMMA.16816.F32 R136, R4, R34, R224 ;  /* 0x000000220488723c */ /* 0x000fe200000018e0 */
[----:B------:R-:W-:Y:S01]  /*10b20*/  MOV R250, R85 ;  /* 0x0000005500fa7202 */ /* 0x000fe20000000f00 */
[----:B--2---:R-:W-:-:S04]  /*10b30*/  FFMA.FTZ R9, R168, UR20, -R8 ;  /* 0x00000014a8097c23 */ /* 0x004fc80008010808 */
[----:B------:R2:W-:Y:S01]  /*10b40*/  MUFU.EX2 R168, R9 ;  /* 0x0000000900a87308 */ /* 0x0005e20000000800 */
[----:B------:R-:W-:Y:S02]  /*10b50*/  MOV R226, R160 ;  /* 0x000000a000e27202 */ /* 0x000fe40000000f00 */
[----:B------:R-:W-:Y:S02]  /*10b60*/  MOV R51, R103 ;  /* 0x0000006700337202 */ /* 0x000fe40000000f00 */
[----:B------:R-:W-:Y:S02]  /*10b70*/  MOV R225, R250 ;  /* 0x000000fa00e17202 */ /* 0x000fe40000000f00 */
[----:B------:R-:W-:Y:S01]  /*10b80*/  MOV R250, R50 ;  /* 0x0000003200fa7202 */ /* 0x000fe20000000f00 */
[----:B--2---:R-:W-:-:S04]  /*10b90*/  FFMA.FTZ R9, R101, UR20, -R8 ;  /* 0x0000001465097c23 */ /* 0x004fc80008010808 */
[----:B------:R2:W1:Y:S01]  /*10ba0*/  MUFU.EX2 R245, R9 ;  /* 0x0000000900f57308 */ /* 0x0004620000000800 */
[----:B------:R-:W-:Y:S02]  /*10bb0*/  MOV R50, R51 ;  /* 0x0000003300327202 */ /* 0x000fe40000000f00 */
[----:B------:R-:W-:Y:S01]  /*10bc0*/  MOV R51, R48 ;  /* 0x0000003000337202 */ /* 0x000fe20000000f00 */
[----:B------:R-:W-:Y:S02]  /*10bd0*/  IMAD.MOV.U32 R48, RZ, RZ, R237 ;  /* 0x000000ffff307224 */ /* 0x000fe400078e00ed */
[----:B--2---:R-:W-:-:S04]  /*10be0*/  FFMA.FTZ R9, R240, UR20, -R2 ;  /* 0x00000014f0097c23 */ /* 0x004fc80008010802 */
[----:B------:R2:W-:Y:S01]  /*10bf0*/  MUFU.EX2 R240, R9 ;  /* 0x0000000900f07308 */ /* 0x0005e20000000800 */
[----:B------:R-:W-:Y:S01]  /*10c00*/  MOV R227, R162 ;  /* 0x000000a200e37202 */ /* 0x000fe20000000f00 */
[----:B------:R-:W-:Y:S01]  /*10c10*/  IMAD.MOV.U32 R249, RZ, RZ, R86 ;  /* 0x000000fffff97224 */ /* 0x000fe200078e0056 */
[----:B------:R-:W-:Y:S01]  /*10c20*/  MOV R49, R161 ;  /* 0x000000a100317202 */ /* 0x000fe20000000f00 */
[----:B--2---:R-:W-:-:S04]  /*10c30*/  FFMA.FTZ R9, R226, UR20, -R2 ;  /* 0x00000014e2097c23 */ /* 0x004fc80008010802 */
[----:B------:R2:W1:Y:S01]  /*10c40*/  MUFU.EX2 R237, R9 ;  /* 0x0000000900ed7308 */ /* 0x0004620000000800 */
[----:B------:R-:W-:Y:S02]  /*10c50*/  MOV R251, R163 ;  /* 0x000000a300fb7202 */ /* 0x000fe40000000f00 */
[----:B------:R-:W-:Y:S01]  /*10c60*/  HMMA.16816.F32 R160, R4, R28, R220 ;  /* 0x0000001c04a0723c */ /* 0x000fe200000018dc */
[----:B------:R-:W-:Y:S01]  /*10c70*/  MOV R224, R249 ;  /* 0x000000f900e07202 */ /* 0x000fe20000000f00 */
[----:B--2---:R-:W-:-:S04]  /*10c80*/  FFMA.FTZ R9, R234, UR20, -R2 ;  /* 0x00000014ea097c23 */ /* 0x004fc80008010802 */
[----:B------:R2:W-:Y:S01]  /*10c90*/  MUFU.EX2 R234, R9 ;  /* 0x0000000900ea7308 */ /* 0x0005e20000000800 */
[----:B------:R-:W-:Y:S02]  /*10ca0*/  MOV R222, R227 ;  /* 0x000000e300de7202 */ /* 0x000fe40000000f00 */
[----:B------:R-:W-:Y:S02]  /*10cb0*/  MOV R248, R87 ;  /* 0x0000005700f87202 */ /* 0x000fe40000000f00 */
        /* <DEDUP_REMOVED lines=8> */
[----:B------:R2:W-:Y:S01]  /*10d40*/  MUFU.EX2 R239, R9 ;  /* 0x0000000900ef7308 */ /* 0x0005e20000000800 */
[----:B---3--:R-:W-:Y:S01]  /*10d50*/  HMMA.16816.F32 R112, R4, R16, R204 ;  /* 0x000000100470723c */ /* 0x008fe200000018cc */
[----:B------:R-:W-:Y:S02]  /*10d60*/  MOV R52, R98 ;  /* 0x0000006200347202 */ /* 0x000fe40000000f00 */
[----:B------:R-:W-:-:S03]  /*10d70*/  MOV R217, R223 ;  /* 0x000000df00d97202 */ /* 0x000fc60000000f00 */
[----:B------:R-:W-:Y:S01]  /*10d80*/  HMMA.16816.F32 R108, R4, R18, R108 ;  /* 0x00000012046c723c */ /* 0x000fe2000000186c */
[----:B------:R-:W-:Y:S01]  /*10d90*/  MOV R223, R249 ;  /* 0x000000f900df7202 */ /* 0x000fe20000000f00 */
[----:B--2---:R-:W-:-:S04]  /*10da0*/  FFMA.FTZ R9, R222, UR20, -R0 ;  /* 0x00000014de097c23 */ /* 0x004fc80008010800 */
[C---:B----4-:R-:W-:Y:S01]  /*10db0*/  HMMA.16816.F32 R104, R4.reuse, R12, R104 ;  /* 0x0000000c0468723c */ /* 0x050fe20000001868 */
[----:B------:R2:W3:Y:S05]  /*10dc0*/  MUFU.EX2 R236, R9 ;  /* 0x0000000900ec7308 */ /* 0x0004ea0000000800 */
[----:B------:R-:W-:Y:S01]  /*10dd0*/  HMMA.16816.F32 R92, R4, R14, R92 ;  /* 0x0000000e045c723c */ /* 0x000fe2000000185c */
[----:B------:R-:W-:Y:S01]  /*10de0*/  MOV R249, R233 ;  /* 0x000000e900f97202 */ /* 0x000fe20000000f00 */
[----:B------:R-:W-:Y:S01]  /*10df0*/  IMAD.MOV.U32 R227, RZ, RZ, R55 ;  /* 0x000000ffffe37224 */ /* 0x000fe200078e0037 */
[----:B------:R-:W-:-:S04]  /*10e00*/  MOV R226, R54 ;  /* 0x0000003600e27202 */ /* 0x000fc80000000f00 */
[----:B-1----:R-:W-:Y:S02]  /*10e10*/  F2FP.F16.F32.PACK_AB R4, R243, R166 ;  /* 0x000000a6f304723e */ /* 0x002fe400000000ff */
[----:B------:R-:W-:Y:S02]  /*10e20*/  F2FP.F16.F32.PACK_AB R5, R244, R164 ;  /* 0x000000a4f405723e */ /* 0x000fe400000000ff */
[----:B------:R-:W-:Y:S02]  /*10e30*/  F2FP.F16.F32.PACK_AB R6, R246, R167 ;  /* 0x000000a7f606723e */ /* 0x000fe400000000ff */
[----:B------:R-:W-:Y:S01]  /*10e40*/  F2FP.F16.F32.PACK_AB R7, R245, R168 ;  /* 0x000000a8f507723e */ /* 0x000fe200000000ff */
[----:B--2---:R-:W-:Y:S01]  /*10e50*/  FFMA.FTZ R9, R165, UR20, -R0 ;  /* 0x00000014a5097c23 */ /* 0x004fe20008010800 */
[----:B------:R-:W-:-:S03]  /*10e60*/  MOV R248, R52 ;  /* 0x0000003400f87202 */ /* 0x000fc60000000f00 */
[----:B------:R1:W-:Y:S01]  /*10e70*/  MUFU.EX2 R233, R9 ;  /* 0x0000000900e97308 */ /* 0x0003e20000000800 */
[----:B------:R-:W-:Y:S01]  /*10e80*/  MOV R219, R225 ;  /* 0x000000e100db7202 */ /* 0x000fe20000000f00 */
[----:B------:R-:W-:Y:S01]  /*10e90*/  HMMA.16816.F32 R80, R4, R32, R80 ;  /* 0x000000200450723c */ /* 0x000fe20000001850 */
[----:B------:R-:W-:Y:S01]  /*10ea0*/  MOV R220, R226 ;  /* 0x000000e200dc7202 */ /* 0x000fe20000000f00 */
[----:B------:R-:W-:Y:S01]  /*10eb0*/  IMAD.MOV.U32 R222, RZ, RZ, R248 ;  /* 0x000000ffffde7224 */ /* 0x000fe200078e00f8 */
[----:B------:R-:W-:-:S03]  /*10ec0*/  MOV R221, R227 ;  /* 0x000000e300dd7202 */ /* 0x000fc60000000f00 */
[----:B------:R-:W-:Y:S01]  /*10ed0*/  HMMA.16816.F32 R76, R4, R34, R76 ;  /* 0x00000022044c723c */ /* 0x000fe2000000184c */
[----:B------:R-:W2:Y:S01]  /*10ee0*/  LDSM.16.MT88.4 R32, [R231+0xd000] ;  /* 0x00d00000e720783b */ /* 0x000ea20000004200 */
[----:B-1----:R-:W-:-:S04]  /*10ef0*/  FFMA.FTZ R9, R47, UR20, -R0 ;  /* 0x000000142f097c23 */ /* 0x002fc80008010800 */
[C---:B------:R-:W-:Y:S01]  /*10f00*/  HMMA.16816.F32 R60, R4.reuse, R24, R60 ;  /* 0x00000018043c723c */ /* 0x040fe2000000183c */
[----:B------:R1:W4:Y:S05]  /*10f10*/  MUFU.EX2 R47, R9 ;  /* 0x00000009002f7308 */ /* 0x00032a0000000800 */
[----:B------:R-:W-:Y:S01]  /*10f20*/  HMMA.16816.F32 R52, R4, R26, R56 ;  /* 0x0000001a0434723c */ /* 0x000fe20000001838 */
[----:B------:R-:W2:Y:S01]  /*10f30*/  LDSM.16.MT88.4 R24, [R231+0xf000] ;  /* 0x00f00000e718783b */ /* 0x000ea20000004200 */
[----:B------:R-:W-:Y:S01]  /*10f40*/  MOV R225, R50 ;  /* 0x0000003200e17202 */ /* 0x000fe20000000f00 */
[----:B------:R-:W-:Y:S01]  /*10f50*/  IMAD.MOV.U32 R248, RZ, RZ, R49 ;  /* 0x000000fffff87224 */ /* 0x000fe200078e0031 */
[----:B------:R-:W-:-:S02]  /*10f60*/  MOV R226, R51 ;  /* 0x0000003300e27202 */ /* 0x000fc40000000f00 */
[----:B------:R-:W-:Y:S01]  /*10f70*/  MOV R227, R48 ;  /* 0x0000003000e37202 */ /* 0x000fe20000000f00 */
[----:B-1----:R-:W-:Y:S01]  /*10f80*/  FFMA.FTZ R9, R217, UR20, -R3 ;  /* 0x00000014d9097c23 */ /* 0x002fe20008010803 */
[----:B------:R-:W-:Y:S02]  /*10f90*/  MOV R217, R218 ;  /* 0x000000da00d97202 */ /* 0x000fe40000000f00 */
[----:B------:R-:W-:Y:S02]  /*10fa0*/  MOV R218, R219 ;  /* 0x000000db00da7202 */ /* 0x000fe40000000f00 */
[----:B------:R-:W-:Y:S01]  /*10fb0*/  MOV R219, R220 ;  /* 0x000000dc00db7202 */ /* 0x000fe20000000f00 */
[----:B------:R-:W-:Y:S01]  /*10fc0*/  IMAD.MOV.U32 R220, RZ, RZ, R221 ;  /* 0x000000ffffdc7224 */ /* 0x000fe200078e00dd */
[----:B------:R-:W-:Y:S02]  /*10fd0*/  MOV R221, R222 ;  /* 0x000000de00dd7202 */ /* 0x000fe40000000f00 */
[----:B------:R-:W-:-:S02]  /*10fe0*/  MOV R222, R223 ;  /* 0x000000df00de7202 */ /* 0x000fc40000000f00 */
[----:B------:R-:W-:Y:S02]  /*10ff0*/  MOV R223, R224 ;  /* 0x000000e000df7202 */ /* 0x000fe40000000f00 */
[----:B------:R-:W-:Y:S02]  /*11000*/  MOV R224, R225 ;  /* 0x000000e100e07202 */ /* 0x000fe40000000f00 */
[----:B------:R-:W-:Y:S01]  /*11010*/  MOV R225, R226 ;  /* 0x000000e200e17202 */ /* 0x000fe20000000f00 */
[----:B------:R-:W-:Y:S01]  /*11020*/  IMAD.MOV.U32 R226, RZ, RZ, R227 ;  /* 0x000000ffffe27224 */ /* 0x000fe200078e00e3 */
[----:B------:R-:W-:Y:S02]  /*11030*/  MOV R227, R248 ;  /* 0x000000f800e37202 */ /* 0x000fe40000000f00 */
[----:B------:R-:W-:Y:S02]  /*11040*/  MOV R248, R249 ;  /* 0x000000f900f87202 */ /* 0x000fe40000000f00 */
[----:B------:R-:W-:-:S02]  /*11050*/  MOV R249, R250 ;  /* 0x000000fa00f97202 */ /* 0x000fc40000000f00 */
[----:B------:R-:W-:Y:S01]  /*11060*/  MOV R250, R251 ;  /* 0x000000fb00fa7202 */ /* 0x000fe20000000f00 */
[C---:B------:R-:W-:Y:S01]  /*11070*/  HMMA.16816.F32 R100, R4.reuse, R40, R192 ;  /* 0x000000280464723c */ /* 0x040fe200000018c0 */
[----:B------:R-:W-:Y:S02]  /*11080*/  MOV R251, R242 ;  /* 0x000000f200fb7202 */ /* 0x000fe40000000f00 */
[----:B------:R1:W-:Y:S03]  /*11090*/  MUFU.EX2 R242, R9 ;  /* 0x0000000900f27308 */ /* 0x0003e60000000800 */
[----:B------:R-:W-:Y:S01]  /*110a0*/  HMMA.16816.F32 R96, R4, R42, R188 ;  /* 0x0000002a0460723c */ /* 0x000fe200000018bc */
[----:B------:R-:W2:Y:S01]  /*110b0*/  LDSM.16.MT88.4 R40, [R228+0xd000] ;  /* 0x00d00000e428783b */ /* 0x000ea20000004200 */
[----:B------:R-:W-:-:S04]  /*110c0*/  MOV R205, R235 ;  /* 0x000000eb00cd7202 */ /* 0x000fc80000000f00 */
[----:B------:R-:W-:Y:S01]  /*110d0*/  HMMA.16816.F32 R88, R4, R36, R88 ;  /* 0x000000240458723c */ /* 0x000fe20000001858 */
[----:B-1----:R-:W-:Y:S01]  /*110e0*/  FFMA.FTZ R9, R232, UR20, -R3 ;  /* 0x00000014e8097c23 */ /* 0x002fe20008010803 */
[----:B------:R-:W-:-:S04]  /*110f0*/  IMAD.MOV.U32 R232, RZ, RZ, R238 ;  /* 0x000000ffffe87224 */ /* 0x000fc800078e00ee */
[C---:B------:R-:W-:Y:S01]  /*11100*/  HMMA.16816.F32 R84, R4.reuse, R38, R184 ;  /* 0x000000260454723c */ /* 0x040fe200000018b8 */
[----:B------:R-:W1:Y:S01]  /*11110*/  LDSM.16.MT88.4 R36, [R229+0xd000] ;  /* 0x00d00000e524783b */ /* 0x000e620000004200 */
[----:B------:R3:W1:Y:S04]  /*11120*/  MUFU.EX2 R238, R9 ;  /* 0x0000000900ee7308 */ /* 0x0006680000000800 */
[C---:B------:R-:W-:Y:S06]  /*11130*/  HMMA.16816.F32 R72, R4.reuse, R28, R72 ;  /* 0x0000001c0448723c */ /* 0x040fec0000001848 */
[----:B------:R-:W-:Y:S01]  /*11140*/  HMMA.16816.F32 R68, R4, R30, R68 ;  /* 0x0000001e0444723c */ /* 0x000fe20000001844 */
[----:B------:R-:W-:Y:S01]  /*11150*/  LDSM.16.MT88.4 R28, [R230+0xf000] ;  /* 0x00f00000e61c783b */ /* 0x000fe20000004200 */
[----:B---3--:R-:W-:-:S04]  /*11160*/  FFMA.FTZ R9, R217, UR20, -R3 ;  /* 0x00000014d9097c23 */ /* 0x008fc80008010803 */
[C---:B------:R-:W-:Y:S01]  /*11170*/  HMMA.16816.F32 R56, R4.reuse, R20, R180 ;  /* 0x000000140438723c */ /* 0x040fe200000018b4 */
[----:B------:R3:W-:Y:S05]  /*11180*/  MUFU.EX2 R235, R9 ;  /* 0x0000000900eb7308 */ /* 0x0007ea0000000800 */
[C---:B------:R-:W-:Y:S01]  /*11190*/  HMMA.16816.F32 R48, R4.reuse, R22, R176 ;  /* 0x000000160430723c */ /* 0x040fe200000018b0 */
[----:B------:R-:W1:Y:S05]  /*111a0*/  LDSM.16.MT88.4 R20, [R230+0xd000] ;  /* 0x00d00000e614783b */ /* 0x000e6a0000004200 */
[C---:B------:R-:W-:Y:S06]  /*111b0*/  HMMA.16816.F32 R172, R4.reuse, R16, R172 ;  /* 0x0000001004ac723c */ /* 0x040fec00000018ac */
[----:B------:R-:W-:Y:S01]  /*111c0*/  HMMA.16816.F32 R152, R4, R18, R152 ;  /* 0x000000120498723c */ /* 0x000fe20000001898 */
[----:B------:R-:W1:Y:S01]  /*111d0*/  LDSM.16.MT88.4 R16, [R228+0xf000] ;  /* 0x00f00000e410783b */ /* 0x000e620000004200 */
[----:B---3--:R-:W-:-:S04]  /*111e0*/  FFMA.FTZ R9, R232, UR20, -R3 ;  /* 0x00000014e8097c23 */ /* 0x008fc80008010803 */
[C---:B------:R-:W-:Y:S01]  /*111f0*/  HMMA.16816.F32 R196, R4.reuse, R12, R196 ;  /* 0x0000000c04c4723c */ /* 0x040fe200000018c4 */
[----:B------:R3:W-:Y:S05]  /*11200*/  MUFU.EX2 R232, R9 ;  /* 0x0000000900e87308 */ /* 0x0007ea0000000800 */
[----:B------:R-:W-:Y:S01]  /*11210*/  HMMA.16816.F32 R200, R4, R14, R200 ;  /* 0x0000000e04c8723c */ /* 0x000fe200000018c8 */
[----:B------:R-:W1:Y:S01]  /*11220*/  LDSM.16.MT88.4 R12, [R229+0xf000] ;  /* 0x00f00000e50c783b */ /* 0x000e620000004200 */
[----:B------:R-:W-:-:S05]  /*11230*/  MOV R193, R221 ;  /* 0x000000dd00c17202 */ /* 0x000fca0000000f00 */
[----:B------:R-:W-:Y:S02]  /*11240*/  F2FP.F16.F32.PACK_AB R4, R237, R240 ;  /* 0x000000f0ed04723e */ /* 0x000fe400000000ff */
[----:B------:R-:W-:Y:S02]  /*11250*/  F2FP.F16.F32.PACK_AB R5, R236, R239 ;  /* 0x000000efec05723e */ /* 0x000fe400000000ff */
[----:B------:R-:W-:Y:S01]  /*11260*/  F2FP.F16.F32.PACK_AB R6, R171, R234 ;  /* 0x000000eaab06723e */ /* 0x000fe200000000ff */
[----:B---3--:R-:W-:Y:S01]  /*11270*/  FFMA.FTZ R9, R241, UR20, -R8 ;  /* 0x00000014f1097c23 */ /* 0x008fe20008010808 */
[----:B----4-:R-:W-:-:S03]  /*11280*/  F2FP.F16.F32.PACK_AB R7, R47, R233 ;  /* 0x000000e92f07723e */ /* 0x010fc600000000ff */
[----:B------:R3:W-:Y:S01]  /*11290*/  MUFU.EX2 R241, R9 ;  /* 0x0000000900f17308 */ /* 0x0007e20000000800 */
[----:B------:R-:W-:Y:S02]  /*112a0*/  MOV R211, R218 ;  /* 0x000000da00d37202 */ /* 0x000fe40000000f00 */
[----:B------:R-:W-:Y:S02]  /*112b0*/  MOV R210, R219 ;  /* 0x000000db00d27202 */ /* 0x000fe40000000f00 */
[----:B--2---:R-:W-:Y:S01]  /*112c0*/  HMMA.16816.F32 R216, R4, R32, R140 ;  /* 0x0000002004d8723c */ /* 0x004fe2000000188c */
[----:B------:R-:W-:Y:S01]  /*112d0*/  IMAD.MOV.U32 R195, RZ, RZ, R249 ;  /* 0x000000ffffc37224 */ /* 0x000fe200078e00f9 */
[----:B------:R-:W-:-:S04]  /*112e0*/  MOV R206, R248 ;  /* 0x000000f800ce7202 */ /* 0x000fc80000000f00 */
[----:B------:R-:W-:Y:S01]  /*112f0*/  HMMA.16816.F32 R140, R4, R26, R108 ;  /* 0x0000001a048c723c */ /* 0x000fe2000000186c */
[----:B---3--:R-:W-:-:S04]  /*11300*/  FFMA.FTZ R9, R252, UR20, -R8 ;  /* 0x00000014fc097c23 */ /* 0x008fc80008010808 */
[----:B------:R2:W3:Y:S01]  /*11310*/  MUFU.EX2 R252, R9 ;  /* 0x0000000900fc7308 */ /* 0x0004e20000000800 */
[----:B------:R-:W-:Y:S01]  /*11320*/  MOV R177, R247 ;  /* 0x000000f700b17202 */ /* 0x000fe20000000f00 */
[----:B------:R-:W-:Y:S01]  /*11330*/  IMAD.MOV.U32 R181, RZ, RZ, R206 ;  /* 0x000000ffffb57224 */ /* 0x000fe200078e00ce */
[----:B------:R-:W-:Y:S02]  /*11340*/  MOV R206, R170 ;  /* 0x000000aa00ce7202 */ /* 0x000fe40000000f00 */
[----:B------:R-:W-:Y:S01]  /*11350*/  MOV R204, R250 ;  /* 0x000000fa00cc7202 */ /* 0x000fe20000000f00 */
[----:B--2---:R-:W-:-:S04]  /*11360*/  FFMA.FTZ R9, R193, UR20, -R8 ;  /* 0x00000014c1097c23 */ /* 0x004fc80008010808 */
[----:B------:R2:W-:Y:S01]  /*11370*/  MUFU.EX2 R247, R9 ;  /* 0x0000000900f77308 */ /* 0x0005e20000000800 */
[----:B------:R-:W-:Y:S01]  /*11380*/  MOV R209, R220 ;  /* 0x000000dc00d17202 */ /* 0x000fe20000000f00 */
[----:B------:R-:W-:Y:S01]  /*11390*/  HMMA.16816.F32 R184, R4, R40, R64 ;  /* 0x0000002804b8723c */ /* 0x000fe20000001840 */
[----:B------:R-:W-:Y:S01]  /*113a0*/  MOV R208, R227 ;  /* 0x000000e300d07202 */ /* 0x000fe20000000f00 */
[----:B------:R-:W-:Y:S01]  /*113b0*/  IMAD.MOV.U32 R212, RZ, RZ, R223 ;  /* 0x000000ffffd47224 */ /* 0x000fe200078e00df */
[----:B------:R-:W-:Y:S01]  /*113c0*/  MOV R214, R225 ;  /* 0x000000e100d67202 */ /* 0x000fe20000000f00 */
[----:B--2---:R-:W-:-:S04]  /*113d0*/  FFMA.FTZ R9, R195, UR20, -R8 ;  /* 0x00000014c3097c23 */ /* 0x004fc80008010808 */
[----:B------:R2:W4:Y:S01]  /*113e0*/  MUFU.EX2 R170, R9 ;  /* 0x0000000900aa7308 */ /* 0x0005220000000800 */
[----:B------:R-:W-:Y:S02]  /*113f0*/  MOV R67, R204 ;  /* 0x000000cc00437202 */ /* 0x000fe40000000f00 */
[----:B------:R-:W-:Y:S02]  /*11400*/  MOV R213, R224 ;  /* 0x000000e000d57202 */ /* 0x000fe40000000f00 */
[----:B------:R-:W-:Y:S02]  /*11410*/  MOV R180, R205 ;  /* 0x000000cd00b47202 */ /* 0x000fe40000000f00 */
[----:B------:R-:W-:Y:S02]  /*11420*/  MOV R215, R226 ;  /* 0x000000e200d77202 */ /* 0x000fe40000000f00 */
[----:B------:R-:W-:Y:S02]  /*11430*/  MOV R182, R208 ;  /* 0x000000d000b67202 */ /* 0x000fe40000000f00 */
[----:B------:R-:W-:-:S02]  /*11440*/  MOV R183, R209 ;  /* 0x000000d100b77202 */ /* 0x000fc40000000f00 */
[----:B------:R-:W-:Y:S02]  /*11450*/  MOV R205, R211 ;  /* 0x000000d300cd7202 */ /* 0x000fe40000000f00 */
[----:B------:R-:W-:Y:S02]  /*11460*/  MOV R194, R222 ;  /* 0x000000de00c27202 */ /* 0x000fe40000000f00 */
[----:B------:R-:W-:Y:S01]  /*11470*/  MOV R207, R251 ;  /* 0x000000fb00cf7202 */ /* 0x000fe20000000f00 */
[----:B--2---:R-:W-:Y:S01]  /*11480*/  FFMA.FTZ R9, R67, UR20, -R3 ;  /* 0x0000001443097c23 */ /* 0x004fe20008010803 */
[----:B------:R-:W-:Y:S01]  /*11490*/  MOV R204, R210 ;  /* 0x000000d200cc7202 */ /* 0x000fe20000000f00 */
[----:B-1----:R-:W-:Y:S01]  /*114a0*/  HMMA.16816.F32 R220, R4, R38, R144 ;  /* 0x0000002604dc723c */ /* 0x002fe20000001890 */
        /* <DEDUP_REMOVED lines=17> */
[C---:B------:R-:W-:Y:S01]  /*115c0*/  HMMA.16816.F32 R148, R4.reuse, R24, R112 ;  /* 0x000000180494723c */ /* 0x040fe20000001870 */
[----:B------:R-:W-:Y:S02]  /*115d0*/  MOV R147, R169 ;  /* 0x000000a900937202 */ /* 0x000fe40000000f00 */
[----:B------:R1:W-:Y:S03]  /*115e0*/  MUFU.EX2 R169, R9 ;  /* 0x0000000900a97308 */ /* 0x0003e60000000800 */
[C---:B------:R-:W-:Y:S06]  /*115f0*/  HMMA.16816.F32 R208, R4.reuse, R20, R160 ;  /* 0x0000001404d0723c */ /* 0x040fec00000018a0 */
[----:B------:R-:W-:Y:S01]  /*11600*/  HMMA.16816.F32 R192, R4, R22, R132 ;  /* 0x0000001604c0723c */ /* 0x000fe20000001884 */
[----:B------:R-:W-:-:S05]  /*11610*/  MOV R162, R178 ;  /* 0x000000b200a27202 */ /* 0x000fca0000000f00 */
[----:B------:R-:W-:Y:S01]  /*11620*/  HMMA.16816.F32 R156, R4, R16, R128 ;  /* 0x00000010049c723c */ /* 0x000fe20000001880 */
[----:B-1----:R-:W-:-:S05]  /*11630*/  FFMA.FTZ R9, R165, UR20, -R3 ;  /* 0x00000014a5097c23 */ /* 0x002fca0008010803 */
[C---:B------:R-:W-:Y:S01]  /*11640*/  HMMA.16816.F32 R124, R4.reuse, R18, R124 ;  /* 0x00000012047c723c */ /* 0x040fe2000000187c */
[----:B------:R1:W-:Y:S05]  /*11650*/  MUFU.EX2 R165, R9 ;  /* 0x0000000900a57308 */ /* 0x0003ea0000000800 */
[C---:B------:R-:W-:Y:S06]  /*11660*/  HMMA.16816.F32 R136, R4.reuse, R12, R120 ;  /* 0x0000000c0488723c */ /* 0x040fec0000001878 */
[C---:B------:R-:W-:Y:S06]  /*11670*/  HMMA.16816.F32 R188, R4.reuse, R14, R116 ;  /* 0x0000000e04bc723c */ /* 0x040fec0000001874 */
[C---:B------:R-:W-:Y:S06]  /*11680*/  HMMA.16816.F32 R112, R4.reuse, R28, R104 ;  /* 0x0000001c0470723c */ /* 0x040fec0000001868 */
[----:B------:R-:W-:Y:S01]  /*11690*/  HMMA.16816.F32 R204, R4, R30, R92 ;  /* 0x0000001e04cc723c */ /* 0x000fe2000000185c */
[----:B------:R-:W-:Y:S01]  /*116a0*/  MOV R109, R142 ;  /* 0x0000008e006d7202 */ /* 0x000fe20000000f00 */
[----:B-1----:R-:W-:Y:S01]  /*116b0*/  FFMA.FTZ R9, R162, UR20, -R2 ;  /* 0x00000014a2097c23 */ /* 0x002fe20008010802 */
[----:B------:R-:W-:Y:S01]  /*116c0*/  IMAD.MOV.U32 R111, RZ, RZ, R140 ;  /* 0x000000ffff6f7224 */ /* 0x000fe200078e008c */
[----:B------:R-:W-:Y:S01]  /*116d0*/  MOV R110, R141 ;  /* 0x0000008d006e7202 */ /* 0x000fe20000000f00 */
[----:B------:R-:W-:Y:S02]  /*116e0*/  LDSM.16.MT88.4 R128, [R228+0xf800] ;  /* 0x00f80000e480783b */ /* 0x000fe40000004200 */
[----:B------:R-:W-:-:S02]  /*116f0*/  F2FP.F16.F32.PACK_AB R4, R238, R242 ;  /* 0x000000f2ee04723e */ /* 0x000fc400000000ff */
[----:B---3--:R-:W-:Y:S02]  /*11700*/  F2FP.F16.F32.PACK_AB R5, R252, R241 ;  /* 0x000000f1fc05723e */ /* 0x008fe400000000ff */
[----:B------:R-:W-:Y:S02]  /*11710*/  F2FP.F16.F32.PACK_AB R6, R232, R235 ;  /* 0x000000ebe806723e */ /* 0x000fe400000000ff */
[----:B----4-:R-:W-:Y:S02]  /*11720*/  F2FP.F16.F32.PACK_AB R7, R170, R247 ;  /* 0x000000f7aa07723e */ /* 0x010fe400000000ff */
[----:B------:R-:W-:-:S05]  /*11730*/  MOV R142, R66 ;  /* 0x00000042008e7202 */ /* 0x000fca0000000f00 */
[C---:B------:R-:W-:Y:S06]  /*11740*/  HMMA.16816.F32 R64, R4.reuse, R38, R84 ;  /* 0x000000260440723c */ /* 0x040fec0000001854 */
[C---:B------:R-:W-:Y:S01]  /*11750*/  HMMA.16816.F32 R84, R4.reuse, R32, R80 ;  /* 0x000000200454723c */ /* 0x040fe20000001850 */
[----:B------:R1:W-:Y:S01]  /*11760*/  MUFU.EX2 R33, R9 ;  /* 0x0000000900217308 */ /* 0x0003e20000000800 */
[----:B------:R-:W-:Y:S01]  /*11770*/  MOV R141, R176 ;  /* 0x000000b0008d7202 */ /* 0x000fe20000000f00 */
[----:B------:R-:W-:Y:S01]  /*11780*/  IMAD.MOV.U32 R140, RZ, RZ, R177 ;  /* 0x000000ffff8c7224 */ /* 0x000fe200078e00b1 */
[----:B------:R-:W-:Y:S01]  /*11790*/  MOV R163, R179 ;  /* 0x000000b300a37202 */ /* 0x000fe20000000f00 */
[----:B------:R-:W-:Y:S01]  /*117a0*/  LDSM.16.MT88.4 R80, [R229+0xd800] ;  /* 0x00d80000e550783b */ /* 0x000fe20000004200 */
[----:B------:R-:W-:Y:S01]  /*117b0*/  HMMA.16816.F32 R176, R4, R40, R100 ;  /* 0x0000002804b0723c */ /* 0x000fe20000001864 */
[----:B-1----:R-:W-:-:S04]  /*117c0*/  FFMA.FTZ R9, R143, UR20, -R2 ;  /* 0x000000148f097c23 */ /* 0x002fc80008010802 */
[----:B------:R1:W2:Y:S01]  /*117d0*/  MUFU.EX2 R32, R9 ;  /* 0x0000000900207308 */ /* 0x0002a20000000800 */
[----:B------:R-:W-:Y:S01]  /*117e0*/  HMMA.16816.F32 R100, R4, R20, R72 ;  /* 0x000000140464723c */ /* 0x000fe20000001848 */
[----:B------:R-:W-:-:S05]  /*117f0*/  MOV R161, R163 ;  /* 0x000000a300a17202 */ /* 0x000fca0000000f00 */
[----:B------:R-:W-:Y:S01]  /*11800*/  HMMA.16816.F32 R132, R4, R42, R96 ;  /* 0x0000002a0484723c */ /* 0x000fe20000001860 */
[----:B------:R-:W3:Y:S01]  /*11810*/  LDSM.16.MT88.4 R96, [R231+0xd800] ;  /* 0x00d80000e760783b */ /* 0x000ee20000004200 */
[--C-:B-1----:R-:W-:Y:S01]  /*11820*/  FFMA.FTZ R9, R180, UR20, -R2.reuse ;  /* 0x00000014b4097c23 */ /* 0x102fe20008010802 */
[----:B------:R-:W-:-:S04]  /*11830*/  FFMA.FTZ R2, R181, UR20, -R2 ;  /* 0x00000014b5027c23 */ /* 0x000fc80008010802 */
[----:B------:R1:W-:Y:S01]  /*11840*/  MUFU.EX2 R20, R2 ;  /* 0x0000000200147308 */ /* 0x0003e20000000800 */
[----:B------:R-:W-:Y:S01]  /*11850*/  HMMA.16816.F32 R60, R4, R16, R60 ;  /* 0x00000010043c723c */ /* 0x000fe2000000183c */
[----:B------:R-:W-:Y:S01]  /*11860*/  IMAD.MOV.U32 R162, RZ, RZ, R142 ;  /* 0x000000ffffa27224 */ /* 0x000fe200078e008e */
[----:B------:R-:W-:Y:S01]  /*11870*/  MOV R163, R141 ;  /* 0x0000008d00a37202 */ /* 0x000fe20000000f00 */
[----:B-1----:R-:W-:-:S04]  /*11880*/  FFMA.FTZ R2, R182, UR20, -R0 ;  /* 0x00000014b6027c23 */ /* 0x002fc80008010800 */
[----:B------:R1:W-:Y:S01]  /*11890*/  MUFU.EX2 R17, R2 ;  /* 0x0000000200117308 */ /* 0x0003e20000000800 */
[----:B------:R-:W-:Y:S01]  /*118a0*/  MOV R143, R144 ;  /* 0x00000090008f7202 */ /* 0x000fe20000000f00 */
[----:B------:R-:W-:Y:S01]  /*118b0*/  IMAD.MOV.U32 R104, RZ, RZ, R115 ;  /* 0x000000ffff687224 */ /* 0x000fe200078e0073 */
[----:B------:R-:W-:Y:S02]  /*118c0*/  MOV R141, R145 ;  /* 0x00000091008d7202 */ /* 0x000fe40000000f00 */
[----:B------:R-:W-:Y:S02]  /*118d0*/  MOV R142, R146 ;  /* 0x00000092008e7202 */ /* 0x000fe40000000f00 */
[----:B------:R-:W-:Y:S01]  /*118e0*/  MOV R107, R112 ;  /* 0x00000070006b7202 */ /* 0x000fe20000000f00 */
[----:B------:R-:W-:Y:S01]  /*118f0*/  MUFU.EX2 R21, R9 ;  /* 0x0000000900157308 */ /* 0x000fe20000000800 */
[----:B-1----:R-:W-:Y:S02]  /*11900*/  FFMA.FTZ R2, R183, UR20, -R0 ;  /* 0x00000014b7027c23 */ /* 0x002fe40008010800 */
[----:B------:R-:W1:Y:S05]  /*11910*/  LDSM.16.MT88.4 R180, [R228+0xd800] ;  /* 0x00d80000e4b4783b */ /* 0x000e6a0000004200 */
[----:B------:R4:W3:Y:S01]  /*11920*/  MUFU.EX2 R16, R2 ;  /* 0x0000000200107308 */ /* 0x0008e20000000800 */
[----:B------:R-:W-:-:S02]  /*11930*/  MOV R106, R113 ;  /* 0x00000071006a7202 */ /* 0x000fc40000000f00 */
[----:B------:R-:W-:Y:S02]  /*11940*/  MOV R105, R114 ;  /* 0x0000007200697202 */ /* 0x000fe40000000f00 */
[----:B------:R-:W-:Y:S01]  /*11950*/  MOV R120, R10 ;  /* 0x0000000a00787202 */ /* 0x000fe20000000f00 */
[----:B------:R-:W1:Y:S01]  /*11960*/  LDSM.16.MT88.4 R112, [R230+0xd800] ;  /* 0x00d80000e670783b */ /* 0x000e620000004200 */
[----:B------:R-:W-:Y:S01]  /*11970*/  HMMA.16816.F32 R116, R4, R36, R88 ;  /* 0x000000240474723c */ /* 0x000fe20000001858 */
[--C-:B----4-:R-:W-:Y:S01]  /*11980*/  FFMA.FTZ R2, R147, UR20, -R0.reuse ;  /* 0x0000001493027c23 */ /* 0x110fe20008010800 */
[----:B------:R-:W-:-:S04]  /*11990*/  FFMA.FTZ R0, R161, UR20, -R0 ;  /* 0x00000014a1007c23 */ /* 0x000fc80008010800 */
[C---:B------:R-:W-:Y:S01]  /*119a0*/  HMMA.16816.F32 R144, R4.reuse, R24, R172 ;  /* 0x000000180490723c */ /* 0x040fe200000018ac */
[----:B------:R4:W-:Y:S05]  /*119b0*/  MUFU.EX2 R9, R0 ;  /* 0x0000000000097308 */ /* 0x0009ea0000000800 */
[C---:B------:R-:W-:Y:S01]  /*119c0*/  HMMA.16816.F32 R24, R4.reuse, R26, R152 ;  /* 0x0000001a0418723c */ /* 0x040fe20000001898 */
[----:B------:R-:W1:Y:S01]  /*119d0*/  LDSM.16.MT88.4 R152, [R231+0xf800] ;  /* 0x00f80000e798783b */ /* 0x000e620000004200 */
[----:B------:R-:W-:Y:S01]  /*119e0*/  MOV R121, R163 ;  /* 0x000000a300797202 */ /* 0x000fe20000000f00 */
[----:B------:R-:W3:Y:S03]  /*119f0*/  MUFU.EX2 R10, R2 ;  /* 0x00000002000a7308 */ /* 0x000ee60000000800 */
[----:B------:R-:W-:Y:S01]  /*11a00*/  HMMA.16816.F32 R36, R4, R22, R68 ;  /* 0x000000160424723c */ /* 0x000fe20000001844 */
[----:B----4-:R-:W-:-:S04]  /*11a10*/  FFMA.FTZ R0, R162, UR20, -R3 ;  /* 0x00000014a2007c23 */ /* 0x010fc80008010803 */
[----:B------:R4:W-:Y:S01]  /*11a20*/  MUFU.EX2 R22, R0 ;  /* 0x0000000000167308 */ /* 0x0009e20000000800 */
[----:B------:R-:W-:Y:S01]  /*11a30*/  HMMA.16816.F32 R52, R4, R18, R52 ;  /* 0x000000120434723c */ /* 0x000fe20000001834 */
[----:B------:R-:W-:Y:S01]  /*11a40*/  IMAD.MOV.U32 R122, RZ, RZ, R140 ;  /* 0x000000ffff7a7224 */ /* 0x000fe200078e008c */
[----:B------:R-:W-:-:S04]  /*11a50*/  MOV R123, R143 ;  /* 0x0000008f007b7202 */ /* 0x000fc80000000f00 */
[----:B------:R-:W-:Y:S01]  /*11a60*/  HMMA.16816.F32 R48, R4, R14, R48 ;  /* 0x0000000e0430723c */ /* 0x000fe20000001830 */
[----:B----4-:R-:W-:-:S04]  /*11a70*/  FFMA.FTZ R0, R120, UR20, -R8 ;  /* 0x0000001478007c23 */ /* 0x010fc80008010808 */
[----:B------:R4:W-:Y:S01]  /*11a80*/  MUFU.EX2 R18, R0 ;  /* 0x0000000000127308 */ /* 0x0009e20000000800 */
[----:B--2---:R-:W-:Y:S02]  /*11a90*/  F2FP.F16.F32.PACK_AB R160, R32, R33 ;  /* 0x0000002120a0723e */ /* 0x004fe400000000ff */
[----:B---3--:R-:W-:Y:S02]  /*11aa0*/  F2FP.F16.F32.PACK_AB R161, R16, R17 ;  /* 0x0000001110a1723e */ /* 0x008fe400000000ff */
[----:B------:R-:W-:Y:S02]  /*11ab0*/  F2FP.F16.F32.PACK_AB R162, R20, R21 ;  /* 0x0000001514a2723e */ /* 0x000fe400000000ff */
[----:B------:R-:W-:Y:S01]  /*11ac0*/  F2FP.F16.F32.PACK_AB R163, R9, R10 ;  /* 0x0000000a09a3723e */ /* 0x000fe200000000ff */
[----:B----4-:R-:W-:-:S04]  /*11ad0*/  FFMA.FTZ R0, R121, UR20, -R8 ;  /* 0x0000001479007c23 */ /* 0x010fc80008010808 */
[----:B------:R2:W3:Y:S01]  /*11ae0*/  MUFU.EX2 R15, R0 ;  /* 0x00000000000f7308 */ /* 0x0004e20000000800 */
[----:B------:R-:W-:Y:S01]  /*11af0*/  HMMA.16816.F32 R56, R4, R12, R56 ;  /* 0x0000000c0438723c */ /* 0x000fe20000001838 */
[----:B------:R-:W-:Y:S01]  /*11b00*/  FFMA.FTZ R3, R141, UR20, -R3 ;  /* 0x000000148d037c23 */ /* 0x000fe20008010803 */
[----:B--2---:R-:W-:-:S05]  /*11b10*/  FFMA.FTZ R0, R122, UR20, -R8 ;  /* 0x000000147a007c23 */ /* 0x004fca0008010808 */
[----:B------:R2:W-:Y:S01]  /*11b20*/  MUFU.EX2 R14, R0 ;  /* 0x00000000000e7308 */ /* 0x0005e20000000800 */
[----:B------:R-:W-:Y:S01]  /*11b30*/  HMMA.16816.F32 R88, R160, R96, R216 ;  /* 0x00000060a058723c */ /* 0x000fe200000018d8 */
[----:B--2---:R-:W-:-:S06]  /*11b40*/  FFMA.FTZ R0, R123, UR20, -R8 ;  /* 0x000000147b007c23 */ /* 0x004fcc0008010808 */
[----:B------:R2:W-:Y:S01]  /*11b50*/  MUFU.EX2 R13, R0 ;  /* 0x00000000000d7308 */ /* 0x0005e20000000800 */
[----:B------:R-:W-:Y:S07]  /*11b60*/  HMMA.16816.F32 R40, R4, R34, R76 ;  /* 0x000000220428723c */ /* 0x000fee000000184c */
[----:B------:R4:W3:Y:S01]  /*11b70*/  MUFU.EX2 R19, R3 ;  /* 0x0000000300137308 */ /* 0x0008e20000000800 */
[C---:B-1----:R-:W-:Y:S01]  /*11b80*/  HMMA.16816.F32 R172, R160.reuse, R180, R184 ;  /* 0x000000b4a0ac723c */ /* 0x042fe200000018b8 */
[----:B--2---:R-:W2:Y:S04]  /*11b90*/  LDL.LU R0, [R1+0xb8] ;  /* 0x0000b80001007983 */ /* 0x004ea80000300800 */
[----:B------:R-:W2:Y:S04]  /*11ba0*/  LDL.LU R8, [R1+0x10] ;  /* 0x0000100001087983 */ /* 0x000ea80000300800 */
[----:B------:R-:W3:Y:S04]  /*11bb0*/  LDL.LU R216, [R1+0xa4] ;  /* 0x0000a40001d87983 */ /* 0x000ee80000300800 */
[----:B------:R-:W3:Y:S01]  /*11bc0*/  LDL.LU R2, [R1+0xc] ;  /* 0x00000c0001027983 */ /* 0x000ee20000300800 */
[C---:B------:R-:W-:Y:S03]  /*11bd0*/  HMMA.16816.F32 R184, R160.reuse, R182, R248 ;  /* 0x000000b6a0b8723c */ /* 0x040fe600000018f8 */
[----:B------:R-:W3:Y:S04]  /*11be0*/  LDL.LU R217, [R1+0xa0] ;  /* 0x0000a00001d97983 */ /* 0x000ee80000300800 */
[----:B----4-:R-:W4:Y:S01]  /*11bf0*/  LDL.LU R3, [R1+0x8] ;  /* 0x0000080001037983 */ /* 0x010f220000300800 */
[----:B------:R-:W-:Y:S01]  /*11c00*/  HMMA.16816.F32 R76, R160, R82, R220 ;  /* 0x00000052a04c723c */ /* 0x000fe200000018dc */
[----:B------:R-:W-:-:S02]  /*11c10*/  MOV R248, R111 ;  /* 0x0000006f00f87202 */ /* 0x000fc40000000f00 */
[----:B------:R-:W4:Y:S01]  /*11c20*/  LDL.LU R218, [R1+0x8c] ;  /* 0x00008c0001da7983 */ /* 0x000f220000300800 */
[----:B------:R-:W-:Y:S02]  /*11c30*/  MOV R249, R110 ;  /* 0x0000006e00f97202 */ /* 0x000fe40000000f00 */
[----:B------:R-:W-:Y:S01]  /*11c40*/  MOV R250, R109 ;  /* 0x0000006d00fa7202 */ /* 0x000fe20000000f00 */
[----:B------:R-:W4:Y:S01]  /*11c50*/  LDL.LU R219, [R1+0x14] ;  /* 0x0000140001db7983 */ /* 0x000f220000300800 */
[----:B------:R-:W-:-:S03]  /*11c60*/  MOV R251, R108 ;  /* 0x0000006c00fb7202 */ /* 0x000fc60000000f00 */
[----:B------:R-:W4:Y:S01]  /*11c70*/  LDL.LU R220, [R1+0x88] ;  /* 0x0000880001dc7983 */ /* 0x000f220000300800 */
[C---:B------:R-:W-:Y:S03]  /*11c80*/  HMMA.16816.F32 R72, R160.reuse, R80, R224 ;  /* 0x00000050a048723c */ /* 0x040fe600000018e0 */
[----:B------:R-:W4:Y:S04]  /*11c90*/  LDL.LU R221, [R1+0x9c] ;  /* 0x00009c0001dd7983 */ /* 0x000f280000300800 */
[----:B------:R-:W4:Y:S01]  /*11ca0*/  LDL.LU R222, [R1+0x90] ;  /* 0x0000900001de7983 */ /* 0x000f220000300800 */
[C---:B------:R-:W-:Y:S03]  /*11cb0*/  HMMA.16816.F32 R108, R160.reuse, R114, R192 ;  /* 0x00000072a06c723c */ /* 0x040fe600000018c0 */
[----:B------:R-:W4:Y:S04]  /*11cc0*/  LDL.LU R223, [R1+0xb0] ;  /* 0x0000b00001df7983 */ /* 0x000f280000300800 */
[----:B------:R-:W4:Y:S01]  /*11cd0*/  LDL.LU R224, [R1+0x84] ;  /* 0x0000840001e07983 */ /* 0x000f220000300800 */
[----:B------:R-:W-:Y:S03]  /*11ce0*/  HMMA.16816.F32 R192, R160, R154, R248 ;  /* 0x0000009aa0c0723c */ /* 0x000fe600000018f8 */
[----:B------:R-:W4:Y:S04]  /*11cf0*/  LDL.LU R225, [R1+0xa8] ;  /* 0x0000a80001e17983 */ /* 0x000f280000300800 */
[----:B------:R-:W4:Y:S04]  /*11d00*/  LDL.LU R226, [R1+0x98] ;  /* 0x0000980001e27983 */ /* 0x000f280000300800 */
[----:B------:R-:W4:Y:S04]  /*11d10*/  LDL.LU R227, [R1+0xb4] ;  /* 0x0000b40001e37983 */ /* 0x000f280000300800 */
[----:B------:R-:W4:Y:S01]  /*11d20*/  LDL.LU R248, [R1+0x80] ;  /* 0x0000800001f87983 */ /* 0x000f220000300800 */
[----:B------:R-:W-:-:S03]  /*11d30*/  MOV R35, R142 ;  /* 0x0000008e00237202 */ /* 0x000fc60000000f00 */
[----:B------:R-:W4:Y:S01]  /*11d40*/  LDL.LU R249, [R1+0xac] ;  /* 0x0000ac0001f97983 */ /* 0x000f220000300800 */
[----:B------:R-:W-:-:S03]  /*11d50*/  MOV R12, R35 ;  /* 0x00000023000c7202 */ /* 0x000fc60000000f00 */
[----:B------:R-:W4:Y:S04]  /*11d60*/  LDL.LU R250, [R1+0x94] ;  /* 0x0000940001fa7983 */ /* 0x000f280000300800 */
[----:B------:R-:W4:Y:S04]  /*11d70*/  LDL.LU R251, [R1+0x70] ;  /* 0x0000700001fb7983 */ /* 0x000f280000300800 */
[----:B------:R-:W4:Y:S04]  /*11d80*/  LDL.LU R23, [R1+0x4c] ;  /* 0x00004c0001177983 */ /* 0x000f280000300800 */
[----:B------:R-:W4:Y:S04]  /*11d90*/  LDL.LU R34, [R1+0x6c] ;  /* 0x00006c0001227983 */ /* 0x000f280000300800 */
[----:B------:R-:W4:Y:S01]  /*11da0*/  LDL.LU R35, [R1+0x48] ;  /* 0x0000480001237983 */ /* 0x000f220000300800 */
[----:B------:R-:W-:Y:S01]  /*11db0*/  HMMA.16816.F32 R196, R4, R28, R196 ;  /* 0x0000001c04c4723c */ /* 0x000fe200000018c4 */
[----:B------:R-:W-:Y:S01]  /*11dc0*/  MOV R68, R107 ;  /* 0x0000006b00447202 */ /* 0x000fe20000000f00 */
[----:B------:R-:W-:Y:S01]  /*11dd0*/  IMAD.MOV.U32 R71, RZ, RZ, R104 ;  /* 0x000000ffff477224 */ /* 0x000fe200078e0068 */
[----:B------:R-:W-:Y:S01]  /*11de0*/  MOV R69, R106 ;  /* 0x0000006a00457202 */ /* 0x000fe20000000f00 */
[----:B------:R-:W-:Y:S01]  /*11df0*/  LDSM.16.MT88.4 R140, [R229+0xf800] ;  /* 0x00f80000e58c783b */ /* 0x000fe20000004200 */
[----:B--2---:R-:W-:-:S04]  /*11e00*/  FFMA.FTZ R8, R8, R46, R0 ;  /* 0x0000002e08087223 */ /* 0x004fc80000010000 */
[----:B------:R-:W-:Y:S01]  /*11e10*/  FADD.FTZ R12, R12, R8 ;  /* 0x000000080c0c7221 */ /* 0x000fe20000010000 */
[----:B---3--:R-:W-:Y:S01]  /*11e20*/  FFMA.FTZ R2, R2, R45, R216 ;  /* 0x0000002d02027223 */ /* 0x008fe200000100d8 */
[----:B----4-:R-:W-:-:S03]  /*11e30*/  FFMA.FTZ R3, R3, R44, R217 ;  /* 0x0000002c03037223 */ /* 0x010fc600000100d9 */
[----:B------:R-:W-:Y:S01]  /*11e40*/  FADD.FTZ R2, R220, R2 ;  /* 0x00000002dc027221 */ /* 0x000fe20000010000 */
[----:B------:R-:W-:Y:S01]  /*11e50*/  FADD.FTZ R8, R221, R3 ;  /* 0x00000003dd087221 */ /* 0x000fe20000010000 */
[----:B------:R-:W-:Y:S02]  /*11e60*/  FADD.FTZ R3, R223, R12 ;  /* 0x0000000cdf037221 */ /* 0x000fe40000010000 */
[----:B------:R-:W-:Y:S02]  /*11e70*/  FADD.FTZ R2, R224, R2 ;  /* 0x00000002e0027221 */ /* 0x000fe40000010000 */
[----:B------:R-:W-:Y:S02]  /*11e80*/  FADD.FTZ R3, R227, R3 ;  /* 0x00000003e3037221 */ /* 0x000fe40000010000 */
[----:B------:R-:W-:Y:S02]  /*11e90*/  FADD.FTZ R2, R248, R2 ;  /* 0x00000002f8027221 */ /* 0x000fe40000010000 */
[----:B------:R-:W-:-:S02]  /*11ea0*/  FADD.FTZ R3, R166, R3 ;  /* 0x00000003a6037221 */ /* 0x000fc40000010000 */
[----:B------:R-:W2:Y:S01]  /*11eb0*/  LDL.LU R166, [R1+0x128] ;  /* 0x0001280001a67983 */ /* 0x000ea20000300800 */
[----:B------:R-:W-:Y:S01]  /*11ec0*/  FADD.FTZ R2, R164, R2 ;  /* 0x00000002a4027221 */ /* 0x000fe20000010000 */
[----:B------:R-:W-:Y:S02]  /*11ed0*/  FADD.FTZ R3, R243, R3 ;  /* 0x00000003f3037221 */ /* 0x000fe40000010000 */
[----:B------:R-:W3:Y:S01]  /*11ee0*/  LDL.LU R164, [R1+0x124] ;  /* 0x0001240001a47983 */ /* 0x000ee20000300800 */
[----:B------:R-:W-:-:S03]  /*11ef0*/  FADD.FTZ R2, R244, R2 ;  /* 0x00000002f4027221 */ /* 0x000fc60000010000 */
[----:B------:R-:W4:Y:S04]  /*11f00*/  LDL.LU R243, [R1+0x120] ;  /* 0x0001200001f37983 */ /* 0x000f280000300800 */
[----:B------:R-:W4:Y:S01]  /*11f10*/  LDL.LU R244, [R1+0x11c] ;  /* 0x00011c0001f47983 */ /* 0x000f220000300800 */
[----:B------:R-:W-:Y:S03]  /*11f20*/  HMMA.16816.F32 R28, R4, R30, R200 ;  /* 0x0000001e041c723c */ /* 0x000fe600000018c8 */
[----:B------:R-:W1:Y:S01]  /*11f30*/  LDSM.16.MT88.4 R4, [R230+0xf800] ;  /* 0x00f80000e604783b */ /* 0x000e620000004200 */
[----:B------:R-:W-:Y:S01]  /*11f40*/  MOV R70, R105 ;  /* 0x0000006900467202 */ /* 0x000fe20000000f00 */
[----:B------:R-:W-:-:S02]  /*11f50*/  FFMA.FTZ R0, R219, R11, R218 ;  /* 0x0000000bdb007223 */ /* 0x000fc400000100da */
[----:B------:R-:W-:Y:S02]  /*11f60*/  F2FP.F16.F32.PACK_AB R200, R165, R169 ;  /* 0x000000a9a5c8723e */ /* 0x000fe400000000ff */
[----:B------:R-:W-:Y:S02]  /*11f70*/  F2FP.F16.F32.PACK_AB R201, R15, R18 ;  /* 0x000000120fc9723e */ /* 0x000fe400000000ff */
[----:B------:R-:W-:Y:S02]  /*11f80*/  F2FP.F16.F32.PACK_AB R202, R19, R22 ;  /* 0x0000001613ca723e */ /* 0x000fe400000000ff */
[----:B------:R-:W-:Y:S01]  /*11f90*/  F2FP.F16.F32.PACK_AB R203, R13, R14 ;  /* 0x0000000e0dcb723e */ /* 0x000fe200000000ff */
[----:B------:R-:W-:Y:S01]  /*11fa0*/  FADD.FTZ R11, R222, R0 ;  /* 0x00000000de0b7221 */ /* 0x000fe20000010000 */
[----:B------:R-:W-:Y:S01]  /*11fb0*/  HMMA.16816.F32 R120, R160, R128, R156 ;  /* 0x00000080a078723c */ /* 0x000fe2000000189c */
[----:B------:R-:W-:-:S04]  /*11fc0*/  FADD.FTZ R0, R225, R8 ;  /* 0x00000008e1007221 */ /* 0x000fc80000010000 */
[----:B------:R-:W-:-:S04]  /*11fd0*/  FADD.FTZ R0, R249, R0 ;  /* 0x00000000f9007221 */ /* 0x000fc80000010000 */
[----:B------:R-:W-:-:S04]  /*11fe0*/  FADD.FTZ R0, R251, R0 ;  /* 0x00000000fb007221 */ /* 0x000fc80000010000 */
[----:B------:R-:W-:Y:S01]  /*11ff0*/  FADD.FTZ R0, R34, R0 ;  /* 0x0000000022007221 */ /* 0x000fe20000010000 */
[-C--:B-1----:R-:W-:Y:S06]  /*12000*/  HMMA.16816.F32 R156, R160, R4.reuse, R68 ;  /* 0x00000004a09c723c */ /* 0x082fec0000001844 */
[----:B------:R-:W-:Y:S07]  /*12010*/  HMMA.16816.F32 R196, R200, R4, R196 ;  /* 0x00000004c8c4723c */ /* 0x000fee00000018c4 */
[----:B------:R-:W-:-:S04]  /*12020*/  FADD.FTZ R4, R226, R11 ;  /* 0x0000000be2047221 */ /* 0x000fc80000010000 */
[----:B------:R-:W-:-:S04]  /*12030*/  FADD.FTZ R4, R250, R4 ;  /* 0x00000004fa047221 */ /* 0x000fc80000010000 */
[----:B------:R-:W-:Y:S01]  /*12040*/  FADD.FTZ R4, R23, R4 ;  /* 0x0000000417047221 */ /* 0x000fe20000010000 */
[----:B------:R-:W-:Y:S01]  /*12050*/  FADD.FTZ R5, R167, R3 ;  /* 0x00000003a7057221 */ /* 0x000fe20000010000 */
[----:B------:R-:W-:Y:S01]  /*12060*/  FADD.FTZ R3, R168, R2 ;  /* 0x00000002a8037221 */ /* 0x000fe20000010000 */
[----:B------:R1:W5:Y:S01]  /*12070*/  LDL.LU R167, [R1+0x118] ;  /* 0x0001180001a77983 */ /* 0x0003620000300800 */
[----:B------:R-:W-:Y:S02]  /*12080*/  FADD.FTZ R4, R35, R4 ;  /* 0x0000000423047221 */ /* 0x000fe40000010000 */
[----:B------:R-:W-:Y:S01]  /*12090*/  FADD.FTZ R3, R245, R3 ;  /* 0x00000003f5037221 */ /* 0x000fe20000010000 */
[----:B------:R1:W5:Y:S03]  /*120a0*/  LDL.LU R168, [R1+0x114] ;  /* 0x0001140001a87983 */ /* 0x0003660000300800 */
[----:B------:R-:W-:-:S04]  /*120b0*/  FADD.FTZ R3, R241, R3 ;  /* 0x00000003f1037221 */ /* 0x000fc80000010000 */
[----:B------:R-:W-:-:S04]  /*120c0*/  FADD.FTZ R3, R252, R3 ;  /* 0x00000003fc037221 */ /* 0x000fc80000010000 */
[----:B------:R-:W-:-:S04]  /*120d0*/  FADD.FTZ R3, R247, R3 ;  /* 0x00000003f7037221 */ /* 0x000fc80000010000 */
[----:B------:R-:W-:-:S04]  /*120e0*/  FADD.FTZ R3, R170, R3 ;  /* 0x00000003aa037221 */ /* 0x000fc80000010000 */
[----:B------:R-:W-:-:S04]  /*120f0*/  FADD.FTZ R3, R18, R3 ;  /* 0x0000000312037221 */ /* 0x000fc80000010000 */
[----:B------:R-:W-:-:S04]  /*12100*/  FADD.FTZ R3, R15, R3 ;  /* 0x000000030f037221 */ /* 0x000fc80000010000 */
[----:B------:R-:W-:-:S04]  /*12110*/  FADD.FTZ R3, R14, R3 ;  /* 0x000000030e037221 */ /* 0x000fc80000010000 */
[----:B------:R-:W-:Y:S01]  /*12120*/  FADD.FTZ R3, R13, R3 ;  /* 0x000000030d037221 */ /* 0x000fe20000010000 */
[----:B------:R-:W-:-:S06]  /*12130*/  UISETP.GE.AND UP0, UPT, UR17, 0x4, UPT ;  /* 0x000000041100788c */ /* 0x000fcc000bf06270 */
[----:B------:R-:W-:Y:S01]  /*12140*/  PLOP3.LUT P0, PT, PT, PT, UP0, 0x80, 0x0 ;  /* 0x000000000000781c */ /* 0x000fe20003f0f008 */
[C---:B------:R-:W-:Y:S06]  /*12150*/  HMMA.16816.F32 R176, R200.reuse, R180, R176 ;  /* 0x000000b4c8b0723c */ /* 0x040fec00000018b0 */
[----:B------:R-:W-:Y:S01]  /*12160*/  HMMA.16816.F32 R180, R200, R182, R132 ;  /* 0x000000b6c8b4723c */ /* 0x000fe20000001884 */
[----:B------:R-:W-:-:S05]  /*12170*/  @UP0 UIADD3 UR17, UR17, -0x4, URZ ;  /* 0xfffffffc11110890 */ /* 0x000fca000fffe03f */
[----:B------:R-:W-:Y:S06]  /*12180*/  HMMA.16816.F32 R68, R200, R80, R116 ;  /* 0x00000050c844723c */ /* 0x000fec0000001874 */
        /* <DEDUP_REMOVED lines=17> */
[----:B------:R-:W-:Y:S01]  /*122a0*/  HMMA.16816.F32 R160, R160, R6, R204 ;  /* 0x00000006a0a0723c */ /* 0x000fe200000018cc */
[----:B---3--:R-:W-:Y:S01]  /*122b0*/  FADD.FTZ R2, R164, R0 ;  /* 0x00000000a4027221 */ /* 0x008fe20000010000 */
[----:B--2---:R-:W-:Y:S01]  /*122c0*/  FADD.FTZ R0, R166, R4 ;  /* 0x00000004a6007221 */ /* 0x004fe20000010000 */
[----:B------:R-:W-:Y:S01]  /*122d0*/  FADD.FTZ R4, R246, R5 ;  /* 0x00000005f6047221 */ /* 0x000fe20000010000 */
[----:B------:R1:W5:Y:S02]  /*122e0*/  LDL.LU R164, [R1+0x110] ;  /* 0x0001100001a47983 */ /* 0x0003640000300800 */
[----:B----4-:R-:W-:Y:S01]  /*122f0*/  FADD.FTZ R0, R243, R0 ;  /* 0x00000000f3007221 */ /* 0x010fe20000010000 */
[----:B------:R-:W-:Y:S01]  /*12300*/  FADD.FTZ R4, R242, R4 ;  /* 0x00000004f2047221 */ /* 0x000fe20000010000 */
[----:B------:R1:W5:Y:S01]  /*12310*/  LDL.LU R166, [R1+0x10c] ;  /* 0x00010c0001a67983 */ /* 0x0003620000300800 */
        /* <DEDUP_REMOVED lines=23> */
[----:B------:R-:W-:Y:S01]  /*12490*/  FADD.FTZ R2, R32, R2 ;  /* 0x0000000220027221 */ /* 0x000fe20000010000 */
[----:B------:R-:W-:Y:S02]  /*124a0*/  FADD.FTZ R4, R22, R4 ;  /* 0x0000000416047221 */ /* 0x000fe40000010000 */
[----:B------:R1:W5:Y:S01]  /*124b0*/  LDL.LU R240, [R1+0xf0] ;  /* 0x0000f00001f07983 */ /* 0x0003620000300800 */
[----:B------:R-:W-:-:S03]  /*124c0*/  FADD.FTZ R2, R21, R2 ;  /* 0x0000000215027221 */ /* 0x000fc60000010000 */
        /* <DEDUP_REMOVED lines=8> */
[----:B------:R1:W5:Y:S04]  /*12550*/  LDL.LU R235, [R1+0xdc] ;  /* 0x0000dc0001eb7983 */ /* 0x0003680000300800 */
[----:B------:R1:W5:Y:S04]  /*12560*/  LDL.LU R234, [R1+0xd8] ;  /* 0x0000d80001ea7983 */ /* 0x0003680000300800 */
[----:B------:R1:W5:Y:S04]  /*12570*/  LDL.LU R233, [R1+0xd4] ;  /* 0x0000d40001e97983 */ /* 0x0003680000300800 */
[----:B------:R1:W5:Y:S04]  /*12580*/  LDL.LU R232, [R1+0xd0] ;  /* 0x0000d00001e87983 */ /* 0x0003680000300800 */
[----:B------:R1:W5:Y:S04]  /*12590*/  LDL.LU R171, [R1+0xcc] ;  /* 0x0000cc0001ab7983 */ /* 0x0003680000300800 */
[----:B------:R1:W-:Y:S04]  /*125a0*/  STL [R1+0x10], R4 ;  /* 0x0000100401007387 */ /* 0x0003e80000100800 */
[----:B------:R1:W-:Y:S04]  /*125b0*/  STL [R1+0xc], R3 ;  /* 0x00000c0301007387 */ /* 0x0003e80000100800 */
[----:B------:R1:W-:Y:S04]  /*125c0*/  STL [R1+0x8], R2 ;  /* 0x0000080201007387 */ /* 0x0003e80000100800 */
[----:B------:R1:W-:Y:S01]  /*125d0*/  STL [R1+0x14], R0 ;  /* 0x0000140001007387 */ /* 0x0003e20000100800 */
[----:B------:R-:W-:Y:S01]  /*125e0*/  HMMA.16816.F32 R200, R200, R6, R28 ;  /* 0x00000006c8c8723c */ /* 0x000fe2000000181c */
[----:B------:R-:W-:-:S08]  /*125f0*/  NOP ;  /* 0x0000000000007918 */ /* 0x000fd00000000000 */
[----:B------:R-:W-:-:S15]  /*12600*/  @P0 BRA `(.L_x_61) ;  /* 0x0000000000040947 */ /* 0x000fde0003800000 */
.L_x_58:
[----:B------:R-:W-:-:S12]  /*12610*/  UIADD3 UR17, UR21, -0x1, URZ ;  /* 0xffffffff15117890 */ /* 0x000fd8000fffe03f */
.L_x_61:
[----:B------:R-:W-:-:S13]  /*12620*/  ISETP.LE.AND P0, PT, RZ, UR17, PT ;  /* 0x00000011ff007c0c */ /* 0x000fda000bf03270 */
[----:B------:R-:W-:Y:S05]  /*12630*/  @!P0 BRA `(.L_x_62) ;  /* 0x0000003800e08947 */ /* 0x000fea0003800000 */
[----:B------:R-:W2:Y:S01]  /*12640*/  LDL.LU.64 R6, [R1+0x78] ;  /* 0x0000780001067983 */ /* 0x000ea20000300a00 */
[----:B-----5:R-:W-:Y:S01]  /*12650*/  MOV R165, R167 ;  /* 0x000000a700a57202 */ /* 0x020fe20000000f00 */
[----:B------:R-:W-:Y:S01]  /*12660*/  IMAD.MOV.U32 R170, RZ, RZ, R164 ;  /* 0x000000ffffaa7224 */ /* 0x000fe200078e00a4 */
[----:B-1----:R-:W-:Y:S01]  /*12670*/  MOV R3, R168 ;  /* 0x000000a800037202 */ /* 0x002fe20000000f00 */
[----:B------:R-:W2:Y:S01]  /*12680*/  LDL.LU.64 R4, [R1+0xc0] ;  /* 0x0000c00001047983 */ /* 0x000ea20000300a00 */
[----:B------:R-:W-:Y:S01]  /*12690*/  MOV R169, R166 ;  /* 0x000000a600a97202 */ /* 0x000fe20000000f00 */
[----:B------:R-:W-:Y:S02]  /*126a0*/  USHF.L.U64.HI UR5, UR6, 0x5, UR7 ;  /* 0x0000000506057899 */ /* 0x000fe40008010207 */
[----:B------:R-:W-:Y:S02]  /*126b0*/  USHF.L.U32 UR20, UR6, 0x5, URZ ;  /* 0x0000000506147899 */ /* 0x000fe4000800063f */
[----:B------:R-:W-:-:S02]  /*126c0*/  USHF.L.U64.HI UR21, UR8, 0x5, UR9 ;  /* 0x0000000508157899 */ /* 0x000fc40008010209 */
[----:B------:R-:W-:Y:S01]  /*126d0*/  USHF.L.U32 UR22, UR8, 0x5, URZ ;  /* 0x0000000508167899 */ /* 0x000fe2000800063f */
[----:B------:R-:W-:Y:S01]  /*126e0*/  ULDC UR4, c[0x0][0x2ec] ;  /* 0x0000bb0000047ab9 */ /* 0x000fe20000000800 */
[----:B------:R-:W-:Y:S01]  /*126f0*/  ULDC.64 UR6, c[0x0][0x218] ;  /* 0x0000860000067ab9 */ /* 0x000fe20000000a00 */
[----:B------:R-:W-:Y:S01]  /*12700*/  ULDC.64 UR10, c[0x0][0x220] ;  /* 0x00008800000a7ab9 */ /* 0x000fe20000000a00 */
[----:B------:R-:W-:Y:S01]  /*12710*/  ULDC.64 UR8, c[0x0][0x248] ;  /* 0x0000920000087ab9 */ /* 0x000fe20000000a00 */
[----:B--2---:R-:W-:-:S05]  /*12720*/  IMAD.MOV.U32 R5, RZ, RZ, R7 ;  /* 0x000000ffff057224 */ /* 0x004fca00078e0007 */
[----:B------:R1:W-:Y:S01]  /*12730*/  STL.64 [R1+0x18], R4 ;  /* 0x0000180401007387 */ /* 0x0003e20000100a00 */
[----:B------:R-:W-:Y:S05]  /*12740*/  BRA `(.L_x_63) ;  /* 0x0000000000887947 */ /* 0x000fea0003800000 */
.L_x_65:
[----:B------:R-:W2:Y:S01]  /*12750*/  LDL.64 R250, [R1+0x60] ;  /* 0x0000600001fa7983 */ /* 0x000ea20000100a00 */
[----:B------:R-:W-:Y:S03]  /*12760*/  UIADD3 UR24, UR17, -0x1, URZ ;  /* 0xffffffff11187890 */ /* 0x000fe6000fffe03f */
[----:B------:R-:W3:Y:S01]  /*12770*/  LDL.64 R248, [R1+0x50] ;  /* 0x0000500001f87983 */ /* 0x000ee20000100a00 */
[----:B------:R-:W-:Y:S02]  /*12780*/  USHF.R.S32.HI UR23, URZ, 0x1f, UR24 ;  /* 0x0000001f3f177899 */ /* 0x000fe40008011418 */
[----:B------:R-:W-:Y:S02]  /*12790*/  UIMAD.WIDE.U32 UR26, UR24, UR8, URZ ;  /* 0x00000008181a72a5 */ /* 0x000fe4000f8e003f */
[----:B------:R-:W-:Y:S04]  /*127a0*/  UIMAD UR23, UR23, UR8, URZ ;  /* 0x00000008171772a4 */ /* 0x000fe8000f8e023f */
[----:B------:R-:W-:Y:S01]  /*127b0*/  UIMAD UR23, UR24, UR9, UR23 ;  /* 0x00000009181772a4 */ /* 0x000fe2000f8e0217 */
[----:B------:R-:W-:Y:S02]  /*127c0*/  IMAD.U32 R0, RZ, RZ, UR26 ;  /* 0x0000001aff007e24 */ /* 0x000fe4000f8e00ff */
[----:B------:R-:W-:Y:S01]  /*127d0*/  IMAD.U32 R166, RZ, RZ, UR26 ;  /* 0x0000001affa67e24 */ /* 0x000fe2000f8e00ff */
[----:B------:R-:W-:Y:S06]  /*127e0*/  UIADD3 UR23, UR27, UR23, URZ ;  /* 0x000000171b177290 */ /* 0x000fec000fffe03f */
[----:B------:R-:W-:Y:S01]  /*127f0*/  IMAD.U32 R2, RZ, RZ, UR23 ;  /* 0x00000017ff027e24 */ /* 0x000fe2000f8e00ff */
        /* <DEDUP_REMOVED lines=23> */
.L_x_63:
[----:B--2---:R-:W2:Y:S01]  /*12970*/  LDL.64 R6, [R1+0x18] ;  /* 0x0000180001067983 */ /* 0x004ea20000100a00 */
[----:B------:R-:W-:Y:S04]  /*12980*/  DEPBAR.LE SB0, 0x0 ;  /* 0x000080000000791a */ /* 0x000fe80000000000 */
[----:B------:R-:W-:Y:S01]  /*12990*/  BAR.SYNC.DEFER_BLOCKING 0x0 ;  /* 0x0000000000007b1d */ /* 0x000fe20000010000 */
[----:B------:R-:W-:Y:S01]  /*129a0*/  USHF.R.S32.HI UR24, URZ, 0x1f, UR17 ;  /* 0x0000001f3f187899 */ /* 0x000fe20008011411 */
[----:B-1----:R-:W-:Y:S01]  /*129b0*/  IMAD.U32 R4, RZ, RZ, UR17 ;  /* 0x00000011ff047e24 */ /* 0x002fe2000f8e00ff */
[----:B------:R-:W-:Y:S04]  /*129c0*/  UIMAD UR23, UR13, UR17, URZ ;  /* 0x000000110d1772a4 */ /* 0x000fe8000f8e023f */
[----:B------:R-:W-:Y:S01]  /*129d0*/  UIMAD UR23, UR24, UR14, UR23 ;  /* 0x0000000e181772a4 */ /* 0x000fe2000f8e0217 */
[----:B--2---:R-:W-:Y:S05]  /*129e0*/  IMAD.WIDE.U32 R4, R4, UR14, R6 ;  /* 0x0000000e04047c25 */ /* 0x004fea000f8e0006 */
[----:B------:R-:W-:Y:S01]  /*129f0*/  VIADD R0, R5, UR23 ;  /* 0x0000001705007c36 */ /* 0x000fe20008000000 */
[C---:B------:R-:W-:Y:S04]  /*12a00*/  LEA R8, P0, R4.reuse, UR10, 0x1 ;  /* 0x0000000a04087c11 */ /* 0x040fe8000f8008ff */
[----:B------:R-:W-:Y:S02]  /*12a10*/  LEA.HI.X R9, R4, UR11, R0, 0x1, P0 ;  /* 0x0000000b04097c11 */ /* 0x000fe400080f0c00 */
[----:B------:R-:W-:Y:S03]  /*12a20*/  IADD3 R6, P0, R8, UR20, RZ ;  /* 0x0000001408067c10 */ /* 0x000fe6000ff1e0ff */
[----:B------:R-:W-:Y:S01]  /*12a30*/  @!PT LDS RZ, [RZ] ;  /* 0x00000000fffff984 */ /* 0x000fe20000000800 */
[----:B------:R-:W-:Y:S01]  /*12a40*/  @!PT LDS RZ, [RZ] ;  /* 0x00000000fffff984 */ /* 0x000fe20000000800 */
[----:B------:R-:W-:Y:S01]  /*12a50*/  @!PT LDS RZ, [RZ] ;  /* 0x00000000fffff984 */ /* 0x000fe20000000800 */
[----:B------:R-:W-:Y:S01]  /*12a60*/  LDGSTS.E.BYPASS.LTC128B.128 [R246+0xc000], desc[UR18][R8.64] ;  /* 0x0c00000008f67fae */ /* 0x000fe2000b901d52 */
        /* <DEDUP_REMOVED lines=8> */
[----:B------:R-:W-:Y:S03]  /*12af0*/  ISETP.LT.AND P0, PT, RZ, UR17, PT ;  /* 0x00000011ff007c0c */ /* 0x000fe6000bf01270 */
[----:B------:R-:W-:Y:S06]  /*12b00*/  LDGSTS.E.BYPASS.LTC128B.128 [R246+0xd000], desc[UR18][R4.64] ;  /* 0x0d00000004f67fae */ /* 0x000fec000b901d52 */
[----:B------:R1:W-:Y:S06]  /*12b10*/  LDGSTS.E.BYPASS.LTC128B.128 [R246+0xf000], desc[UR18][R4.64+0x80] ;  /* 0x0f00008004f67fae */ /* 0x0003ec000b901d52 */
[----:B------:R-:W-:Y:S06]  /*12b20*/  LDGSTS.E.BYPASS.LTC128B.128 [R246+0xd800], desc[UR18][R10.64] ;  /* 0x0d8000000af67fae */ /* 0x000fec000b901d52 */
[----:B------:R2:W-:Y:S06]  /*12b30*/  LDGSTS.E.BYPASS.LTC128B.128 [R246+0xf800], desc[UR18][R10.64+0x80] ;  /* 0x0f8000800af67fae */ /* 0x0005ec000b901d52 */
[----:B------:R-:W-:Y:S06]  /*12b40*/  LDSM.16.M88.4 R64, [R234] ;  /* 0x00000000ea40783b */ /* 0x000fec0000000200 */
[----:B------:R-:W1:Y:S06]  /*12b50*/  LDSM.16.M88.4 R16, [R171+0x8000] ;  /* 0x00800000ab10783b */ /* 0x000e6c0000000200 */
[----:B------:R-:W2:Y:S06]  /*12b60*/  LDSM.16.M88.4 R60, [R234+0x2000] ;  /* 0x00200000ea3c783b */ /* 0x000eac0000000200 */
[----:B------:R-:W3:Y:S06]  /*12b70*/  LDSM.16.M88.4 R32, [R171+0x8800] ;  /* 0x00880000ab20783b */ /* 0x000eec0000000200 */
[----:B------:R-:W0:Y:S06]  /*12b80*/  LDGDEPBAR ;  /* 0x00000000000079af */ /* 0x000e2c0000000000 */
[----:B------:R-:W4:Y:S06]  /*12b90*/  LDSM.16.M88.4 R48, [R171+0x9000] ;  /* 0x00900000ab30783b */ /* 0x000f2c0000000200 */
[----:B------:R-:W5:Y:S06]  /*12ba0*/  LDSM.16.M88.4 R204, [R171+0x9800] ;  /* 0x00980000abcc783b */ /* 0x000f6c0000000200 */
        /* <DEDUP_REMOVED lines=17> */
[-C--:B-----5:R-:W-:Y:S06]  /*12cc0*/  HMMA.16816.F32 R52, R64, R204.reuse, RZ ;  /* 0x000000cc4034723c */ /* 0x0a0fec00000018ff */
        /* <DEDUP_REMOVED lines=8> */
[----:B------:R-:W-:Y:S05]  /*12d50*/  LDSM.16.M88.4 R212, [R233+0x8000] ;  /* 0x00800000e9d4783b */ /* 0x000fea0000000200 */
        /* <DEDUP_REMOVED lines=202> */
.L_x_64:
[----:B-1----:R-:W-:Y:S01]  /*13a00*/  SHFL.BFLY PT, R167, R168, 0x2, 0x1f ;  /* 0x0c401f00a8a77f89 */ /* 0x002fe200000e0000 */
[----:B------:R-:W-:Y:S01]  /*13a10*/  FMNMX.FTZ R166, R67, R210, !PT ;  /* 0x000000d243a67209 */ /* 0x000fe20007810000 */
[----:B------:R-:W-:Y:S01]  /*13a20*/  UIADD3 UR17, UR17, -0x1, URZ ;  /* 0xffffffff11117890 */ /* 0x000fe2000fffe03f */
[----:B------:R-:W-:Y:S02]  /*13a30*/  FMNMX.FTZ R2, R57, R164, !PT ;  /* 0x000000a439027209 */ /* 0x000fe40007810000 */
[----:B------:R-:W-:Y:S03]  /*13a40*/  FMNMX.FTZ R0, R58, R211, !PT ;  /* 0x000000d33a007209 */ /* 0x000fe60007810000 */
[----:B------:R-:W-:Y:S01]  /*13a50*/  SHFL.BFLY PT, R205, R166, 0x2, 0x1f ;  /* 0x0c401f00a6cd7f89 */ /* 0x000fe200000e0000 */
[----:B------:R-:W-:Y:S02]  /*13a60*/  FMNMX.FTZ R2, R60, R2, !PT ;  /* 0x000000023c027209 */ /* 0x000fe40007810000 */
[----:B------:R-:W-:Y:S02]  /*13a70*/  FMNMX.FTZ R0, R59, R0, !PT ;  /* 0x000000003b007209 */ /* 0x000fe40007810000 */
[----:B------:R-:W-:Y:S02]  /*13a80*/  FMNMX.FTZ R164, R61, R2, !PT ;  /* 0x000000023da47209 */ /* 0x000fe40007810000 */
[----:B------:R-:W-:Y:S03]  /*13a90*/  FMNMX.FTZ R0, R62, R0, !PT ;  /* 0x000000003e007209 */ /* 0x000fe60007810000 */
        /* <DEDUP_REMOVED lines=17> */
[C---:B------:R-:W-:Y:S01]  /*13bb0*/  FADD.FTZ R0, -R167.reuse, R165 ;  /* 0x000000a5a7007221 */ /* 0x040fe20000010100 */
[----:B------:R-:W-:Y:S01]  /*13bc0*/  FMUL.FTZ R212, R167, UR4 ;  /* 0x00000004a7d47c20 */ /* 0x000fe20008410000 */
[----:B----4-:R-:W-:Y:S01]  /*13bd0*/  FMNMX.FTZ R164, R2, R164, !PT ;  /* 0x000000a402a47209 */ /* 0x010fe20007810000 */
[----:B------:R1:W2:Y:S01]  /*13be0*/  MUFU.EX2 R165, R3 ;  /* 0x0000000300a57308 */ /* 0x0002a20000000800 */
[----:B------:R-:W3:Y:S03]  /*13bf0*/  LDSM.16.MT88.4 R204, [R228+0xc000] ;  /* 0x00c00000e4cc783b */ /* 0x000ee60000004200 */
[----:B------:R-:W-:Y:S01]  /*13c00*/  FMUL.FTZ R213, R164, UR4 ;  /* 0x00000004a4d57c20 */ /* 0x000fe20008410000 */
[----:B-1----:R-:W-:Y:S01]  /*13c10*/  FMUL.FTZ R3, R0, UR4 ;  /* 0x0000000400037c20 */ /* 0x002fe20008410000 */
[----:B------:R-:W-:Y:S01]  /*13c20*/  FADD.FTZ R0, -R166, R169 ;  /* 0x000000a9a6007221 */ /* 0x000fe20000010100 */
[----:B------:R-:W-:Y:S01]  /*13c30*/  FMUL.FTZ R169, R168, UR4 ;  /* 0x00000004a8a97c20 */ /* 0x000fe20008410000 */
[C---:B--2---:R-:W-:Y:S01]  /*13c40*/  FMUL.FTZ R68, R165.reuse, R68 ;  /* 0x00000044a5447220 */ /* 0x044fe20000410000 */
[----:B------:R-:W-:Y:S01]  /*13c50*/  FMUL.FTZ R69, R165, R69 ;  /* 0x00000045a5457220 */ /* 0x000fe20000410000 */
[----:B------:R-:W-:Y:S01]  /*13c60*/  FMUL.FTZ R2, R0, UR4 ;  /* 0x0000000400027c20 */ /* 0x000fe20008410000 */
[----:B------:R-:W-:Y:S01]  /*13c70*/  FADD.FTZ R0, -R164, R170 ;  /* 0x000000aaa4007221 */ /* 0x000fe20000010100 */
[----:B------:R-:W-:Y:S01]  /*13c80*/  FSEL R169, R169, RZ, P1 ;  /* 0x000000ffa9a97208 */ /* 0x000fe20000800000 */
[----:B------:R-:W-:Y:S01]  /*13c90*/  FMUL.FTZ R170, R166, UR4 ;  /* 0x00000004a6aa7c20 */ /* 0x000fe20008410000 */
[----:B------:R-:W-:Y:S01]  /*13ca0*/  FSETP.NEU.FTZ.AND P1, PT, R167, -INF , PT ;  /* 0xff800000a700780b */ /* 0x000fe20003f3d000 */
[----:B------:R-:W-:Y:S01]  /*13cb0*/  FMUL.FTZ R0, R0, UR4 ;  /* 0x0000000400007c20 */ /* 0x000fe20008410000 */
[----:B------:R-:W1:Y:S01]  /*13cc0*/  MUFU.EX2 R2, R2 ;  /* 0x0000000200027308 */ /* 0x000e620000000800 */
        /* <DEDUP_REMOVED lines=15> */
[----:B------:R-:W2:Y:S01]  /*13dc0*/  MUFU.EX2 R0, R0 ;  /* 0x0000000000007308 */ /* 0x000ea20000000800 */
[--C-:B------:R-:W-:Y:S01]  /*13dd0*/  FFMA.FTZ R12, R12, UR4, -R170.reuse ;  /* 0x000000040c0c7c23 */ /* 0x100fe200080108aa */
[----:B------:R-:W-:Y:S01]  /*13de0*/  FFMA.FTZ R13, R13, UR4, -R170 ;  /* 0x000000040d0d7c23 */ /* 0x000fe200080108aa */
[--C-:B------:R-:W-:Y:S01]  /*13df0*/  FFMA.FTZ R10, R10, UR4, -R213.reuse ;  /* 0x000000040a0a7c23 */ /* 0x100fe200080108d5 */
[--C-:B------:R-:W-:Y:S01]  /*13e00*/  FFMA.FTZ R11, R11, UR4, -R213.reuse ;  /* 0x000000040b0b7c23 */ /* 0x100fe200080108d5 */
[--C-:B------:R-:W-:Y:S01]  /*13e10*/  FFMA.FTZ R14, R14, UR4, -R213.reuse ;  /* 0x000000040e0e7c23 */ /* 0x100fe200080108d5 */
[----:B------:R-:W-:Y:S01]  /*13e20*/  FFMA.FTZ R15, R15, UR4, -R213 ;  /* 0x000000040f0f7c23 */ /* 0x000fe200080108d5 */
[C---:B-1----:R-:W-:Y:S03]  /*13e30*/  FMUL.FTZ R72, R2.reuse, R72 ;  /* 0x0000004802487220 */ /* 0x042fe60000410000 */
        /* <DEDUP_REMOVED lines=9> */
[C---:B--2---:R-:W-:Y:S01]  /*13ed0*/  FMUL.FTZ R74, R0.reuse, R74 ;  /* 0x0000004a004a7220 */ /* 0x044fe20000410000 */
[C---:B------:R-:W-:Y:S01]  /*13ee0*/  FMUL.FTZ R75, R0.reuse, R75 ;  /* 0x0000004b004b7220 */ /* 0x040fe20000410000 */
[C---:B------:R-:W-:Y:S01]  /*13ef0*/  FMUL.FTZ R78, R0.reuse, R78 ;  /* 0x0000004e004e7220 */ /* 0x040fe20000410000 */
[----:B------:R-:W-:Y:S01]  /*13f00*/  FMUL.FTZ R79, R0, R79 ;  /* 0x0000004f004f7220 */ /* 0x000fe20000410000 */
[C---:B------:R-:W-:Y:S01]  /*13f10*/  FMUL.FTZ R88, R2.reuse, R88 ;  /* 0x0000005802587220 */ /* 0x040fe20000410000 */
[----:B------:R-:W-:Y:S01]  /*13f20*/  FMUL.FTZ R89, R2, R89 ;  /* 0x0000005902597220 */ /* 0x000fe20000410000 */
[----:B------:R-:W-:Y:S03]  /*13f30*/  FMUL.FTZ R90, R0, R90 ;  /* 0x0000005a005a7220 */ /* 0x000fe60000410000 */
[----:B------:R2:W-:Y:S01]  /*13f40*/  MUFU.EX2 R226, R10 ;  /* 0x0000000a00e27308 */ /* 0x0005e20000000800 */
[----:B-1----:R-:W-:Y:S01]  /*13f50*/  FMUL.FTZ R8, R2, R172 ;  /* 0x000000ac02087220 */ /* 0x002fe20000410000 */
[----:B------:R-:W-:Y:S01]  /*13f60*/  FMUL.FTZ R91, R0, R91 ;  /* 0x0000005b005b7220 */ /* 0x000fe20000410000 */
[C---:B------:R-:W-:Y:S01]  /*13f70*/  FMUL.FTZ R92, R2.reuse, R92 ;  /* 0x0000005c025c7220 */ /* 0x040fe20000410000 */
[----:B------:R-:W-:Y:S01]  /*13f80*/  FMUL.FTZ R93, R2, R93 ;  /* 0x0000005d025d7220 */ /* 0x000fe20000410000 */
[C---:B------:R-:W-:Y:S01]  /*13f90*/  FMUL.FTZ R94, R0.reuse, R94 ;  /* 0x0000005e005e7220 */ /* 0x040fe20000410000 */
[----:B------:R-:W-:Y:S01]  /*13fa0*/  FMUL.FTZ R95, R0, R95 ;  /* 0x0000005f005f7220 */ /* 0x000fe20000410000 */
[C---:B------:R-:W-:Y:S03]  /*13fb0*/  FMUL.FTZ R96, R165.reuse, R96 ;  /* 0x00000060a5607220 */ /* 0x040fe60000410000 */
[----:B------:R1:W-:Y:S01]  /*13fc0*/  MUFU.EX2 R217, R11 ;  /* 0x0000000b00d97308 */ /* 0x0003e20000000800 */
[C---:B----4-:R-:W-:Y:S01]  /*13fd0*/  FMUL.FTZ R9, R2.reuse, R173 ;  /* 0x000000ad02097220 */ /* 0x050fe20000410000 */
[C---:B------:R-:W-:Y:S01]  /*13fe0*/  FMUL.FTZ R97, R165.reuse, R97 ;  /* 0x00000061a5617220 */ /* 0x040fe20000410000 */
[C---:B------:R-:W-:Y:S01]  /*13ff0*/  FMUL.FTZ R100, R165.reuse, R100 ;  /* 0x00000064a5647220 */ /* 0x040fe20000410000 */
[C---:B------:R-:W-:Y:S01]  /*14000*/  FMUL.FTZ R101, R165.reuse, R101 ;  /* 0x00000065a5657220 */ /* 0x040fe20000410000 */
[C---:B------:R-:W-:Y:S01]  /*14010*/  FMUL.FTZ R104, R2.reuse, R104 ;  /* 0x0000006802687220 */ /* 0x040fe20000410000 */
[----:B------:R-:W-:Y:S01]  /*14020*/  FMUL.FTZ R105, R2, R105 ;  /* 0x0000006902697220 */ /* 0x000fe20000410000 */
[C---:B------:R-:W-:Y:S03]  /*14030*/  FMUL.FTZ R106, R0.reuse, R106 ;  /* 0x0000006a006a7220 */ /* 0x040fe60000410000 */
[----:B------:R-:W4:Y:S01]  /*14040*/  MUFU.EX2 R3, R3 ;  /* 0x0000000300037308 */ /* 0x000f220000000800 */
[C---:B--2---:R-:W-:Y:S01]  /*14050*/  FMUL.FTZ R10, R0.reuse, R174 ;  /* 0x000000ae000a7220 */ /* 0x044fe20000410000 */
[----:B------:R-:W-:Y:S01]  /*14060*/  FMUL.FTZ R107, R0, R107 ;  /* 0x0000006b006b7220 */ /* 0x000fe20000410000 */
[C---:B------:R-:W-:Y:S01]  /*14070*/  FMUL.FTZ R108, R2.reuse, R108 ;  /* 0x0000006c026c7220 */ /* 0x040fe20000410000 */
[----:B------:R-:W-:Y:S01]  /*14080*/  FMUL.FTZ R109, R2, R109 ;  /* 0x0000006d026d7220 */ /* 0x000fe20000410000 */
[C---:B------:R-:W-:Y:S01]  /*14090*/  FMUL.FTZ R110, R0.reuse, R110 ;  /* 0x0000006e006e7220 */ /* 0x040fe20000410000 */
[C---:B------:R-:W-:Y:S01]  /*140a0*/  FMUL.FTZ R111, R0.reuse, R111 ;  /* 0x0000006f006f7220 */ /* 0x040fe20000410000 */
[C---:B------:R-:W-:Y:S03]  /*140b0*/  FMUL.FTZ R112, R165.reuse, R112 ;  /* 0x00000070a5707220 */ /* 0x040fe60000410000 */
[----:B------:R2:W-:Y:S01]  /*140c0*/  MUFU.EX2 R216, R4 ;  /* 0x0000000400d87308 */ /* 0x0005e20000000800 */
[----:B-1----:R-:W-:Y:S01]  /*140d0*/  FMUL.FTZ R11, R0, R175 ;  /* 0x000000af000b7220 */ /* 0x002fe20000410000 */
[C---:B------:R-:W-:Y:S01]  /*140e0*/  FMUL.FTZ R113, R165.reuse, R113 ;  /* 0x00000071a5717220 */ /* 0x040fe20000410000 */
[C---:B------:R-:W-:Y:S01]  /*140f0*/  FMUL.FTZ R116, R165.reuse, R116 ;  /* 0x00000074a5747220 */ /* 0x040fe20000410000 */
[----:B------:R-:W-:Y:S01]  /*14100*/  FMUL.FTZ R117, R165, R117 ;  /* 0x00000075a5757220 */ /* 0x000fe20000410000 */
[C---:B------:R-:W-:Y:S01]  /*14110*/  FMUL.FTZ R120, R2.reuse, R120 ;  /* 0x0000007802787220 */ /* 0x040fe20000410000 */
[----:B------:R-:W-:Y:S01]  /*14120*/  FMUL.FTZ R121, R2, R121 ;  /* 0x0000007902797220 */ /* 0x000fe20000410000 */
[----:B------:R-:W-:Y:S03]  /*14130*/  FMUL.FTZ R122, R0, R122 ;  /* 0x0000007a007a7220 */ /* 0x000fe60000410000 */
[----:B------:R1:W-:Y:S01]  /*14140*/  MUFU.EX2 R215, R6 ;  /* 0x0000000600d77308 */ /* 0x0003e20000000800 */
[C---:B----4-:R-:W-:Y:S01]  /*14150*/  FMUL.FTZ R70, R3.reuse, R70 ;  /* 0x0000004603467220 */ /* 0x050fe20000410000 */
[C---:B------:R-:W-:Y:S01]  /*14160*/  FMUL.FTZ R71, R3.reuse, R71 ;  /* 0x0000004703477220 */ /* 0x040fe20000410000 */
[C---:B------:R-:W-:Y:S01]  /*14170*/  FMUL.FTZ R82, R3.reuse, R82 ;  /* 0x0000005203527220 */ /* 0x040fe20000410000 */
[C---:B------:R-:W-:Y:S01]  /*14180*/  FMUL.FTZ R83, R3.reuse, R83 ;  /* 0x0000005303537220 */ /* 0x040fe20000410000 */
[C---:B------:R-:W-:Y:S01]  /*14190*/  FMUL.FTZ R86, R3.reuse, R86 ;  /* 0x0000005603567220 */ /* 0x040fe20000410000 */
[C---:B------:R-:W-:Y:S01]  /*141a0*/  FMUL.FTZ R87, R3.reuse, R87 ;  /* 0x0000005703577220 */ /* 0x040fe20000410000 */
[----:B------:R-:W-:Y:S03]  /*141b0*/  FMUL.FTZ R98, R3, R98 ;  /* 0x0000006203627220 */ /* 0x000fe60000410000 */
[----:B------:R4:W-:Y:S01]  /*141c0*/  MUFU.EX2 R218, R16 ;  /* 0x0000001000da7308 */ /* 0x0009e20000000800 */
[----:B--2---:R-:W-:Y:S01]  /*141d0*/  FMUL.FTZ R4, R165, R176 ;  /* 0x000000b0a5047220 */ /* 0x004fe20000410000 */
[----:B------:R-:W-:Y:S01]  /*141e0*/  F2FP.F16.F32.PACK_AB R176, R220, R214 ;  /* 0x000000d6dcb0723e */ /* 0x000fe200000000ff */
[C---:B------:R-:W-:Y:S01]  /*141f0*/  FMUL.FTZ R99, R3.reuse, R99 ;  /* 0x0000006303637220 */ /* 0x040fe20000410000 */
[C---:B------:R-:W-:Y:S01]  /*14200*/  FMUL.FTZ R102, R3.reuse, R102 ;  /* 0x0000006603667220 */ /* 0x040fe20000410000 */
[C---:B------:R-:W-:Y:S01]  /*14210*/  FMUL.FTZ R103, R3.reuse, R103 ;  /* 0x0000006703677220 */ /* 0x040fe20000410000 */
[C---:B------:R-:W-:Y:S01]  /*14220*/  FMUL.FTZ R114, R3.reuse, R114 ;  /* 0x0000007203727220 */ /* 0x040fe20000410000 */
[C---:B------:R-:W-:Y:S03]  /*14230*/  FMUL.FTZ R115, R3.reuse, R115 ;  /* 0x0000007303737220 */ /* 0x040fe60000410000 */
[----:B------:R-:W2:Y:S01]  /*14240*/  MUFU.EX2 R219, R17 ;  /* 0x0000001100db7308 */ /* 0x000ea20000000800 */
[C---:B-1----:R-:W-:Y:S01]  /*14250*/  FMUL.FTZ R6, R3.reuse, R178 ;  /* 0x000000b203067220 */ /* 0x042fe20000410000 */
[C---:B------:R-:W-:Y:S01]  /*14260*/  FMUL.FTZ R118, R3.reuse, R118 ;  /* 0x0000007603767220 */ /* 0x040fe20000410000 */
[----:B------:R-:W-:Y:S01]  /*14270*/  FMUL.FTZ R119, R3, R119 ;  /* 0x0000007703777220 */ /* 0x000fe20000410000 */
[----:B------:R-:W-:Y:S01]  /*14280*/  FMUL.FTZ R123, R0, R123 ;  /* 0x0000007b007b7220 */ /* 0x000fe20000410000 */
[C---:B------:R-:W-:Y:S01]  /*14290*/  FMUL.FTZ R124, R2.reuse, R124 ;  /* 0x0000007c027c7220 */ /* 0x040fe20000410000 */
[----:B------:R-:W-:Y:S01]  /*142a0*/  FMUL.FTZ R125, R2, R125 ;  /* 0x0000007d027d7220 */ /* 0x000fe20000410000 */
[C---:B------:R-:W-:Y:S03]  /*142b0*/  FMUL.FTZ R126, R0.reuse, R126 ;  /* 0x0000007e007e7220 */ /* 0x040fe60000410000 */
[----:B------:R1:W-:Y:S01]  /*142c0*/  MUFU.EX2 R227, R18 ;  /* 0x0000001200e37308 */ /* 0x0003e20000000800 */
[C---:B----4-:R-:W-:Y:S01]  /*142d0*/  FMUL.FTZ R16, R165.reuse, R180 ;  /* 0x000000b4a5107220 */ /* 0x050fe20000410000 */
[----:B------:R-:W-:Y:S01]  /*142e0*/  FMUL.FTZ R127, R0, R127 ;  /* 0x0000007f007f7220 */ /* 0x000fe20000410000 */
[C---:B------:R-:W-:Y:S01]  /*142f0*/  FMUL.FTZ R128, R165.reuse, R128 ;  /* 0x00000080a5807220 */ /* 0x040fe20000410000 */
[----:B------:R-:W-:Y:S01]  /*14300*/  FMUL.FTZ R129, R165, R129 ;  /* 0x00000081a5817220 */ /* 0x000fe20000410000 */
[C---:B------:R-:W-:Y:S01]  /*14310*/  FMUL.FTZ R130, R3.reuse, R130 ;  /* 0x0000008203827220 */ /* 0x040fe20000410000 */
[----:B------:R-:W-:Y:S01]  /*14320*/  FMUL.FTZ R131, R3, R131 ;  /* 0x0000008303837220 */ /* 0x000fe20000410000 */
[----:B------:R-:W-:Y:S03]  /*14330*/  FMUL.FTZ R132, R165, R132 ;  /* 0x00000084a5847220 */ /* 0x000fe60000410000 */
[----:B------:R-:W4:Y:S01]  /*14340*/  MUFU.EX2 R225, R19 ;  /* 0x0000001300e17308 */ /* 0x000f220000000800 */
[----:B--2---:R-:W-:Y:S01]  /*14350*/  F2FP.F16.F32.PACK_AB R174, R219, R218 ;  /* 0x000000dadbae723e */ /* 0x004fe200000000ff */
[C---:B------:R-:W-:Y:S01]  /*14360*/  FMUL.FTZ R17, R165.reuse, R181 ;  /* 0x000000b5a5117220 */ /* 0x040fe20000410000 */
[----:B------:R-:W-:Y:S01]  /*14370*/  FMUL.FTZ R133, R165, R133 ;  /* 0x00000085a5857220 */ /* 0x000fe20000410000 */
[C---:B------:R-:W-:Y:S01]  /*14380*/  FMUL.FTZ R134, R3.reuse, R134 ;  /* 0x0000008603867220 */ /* 0x040fe20000410000 */
[----:B------:R-:W-:Y:S01]  /*14390*/  FMUL.FTZ R135, R3, R135 ;  /* 0x0000008703877220 */ /* 0x000fe20000410000 */
[--C-:B------:R-:W-:Y:S01]  /*143a0*/  FFMA.FTZ R20, R20, UR4, -R169.reuse ;  /* 0x0000000414147c23 */ /* 0x100fe200080108a9 */
[--C-:B------:R-:W-:Y:S03]  /*143b0*/  FFMA.FTZ R21, R21, UR4, -R169.reuse ;  /* 0x0000000415157c23 */ /* 0x100fe600080108a9 */
[----:B------:R2:W5:Y:S01]  /*143c0*/  MUFU.EX2 R224, R5 ;  /* 0x0000000500e07308 */ /* 0x0005620000000800 */
[----:B-1----:R-:W-:Y:S01]  /*143d0*/  FMUL.FTZ R18, R3, R182 ;  /* 0x000000b603127220 */ /* 0x002fe20000410000 */
[--C-:B------:R-:W-:Y:S01]  /*143e0*/  FFMA.FTZ R22, R22, UR4, -R212.reuse ;  /* 0x0000000416167c23 */ /* 0x100fe200080108d4 */
[C---:B------:R-:W-:Y:S01]  /*143f0*/  FMUL.FTZ R136, R2.reuse, R136 ;  /* 0x0000008802887220 */ /* 0x040fe20000410000 */
[----:B------:R-:W-:Y:S01]  /*14400*/  FMUL.FTZ R137, R2, R137 ;  /* 0x0000008902897220 */ /* 0x000fe20000410000 */
[C---:B------:R-:W-:Y:S01]  /*14410*/  FMUL.FTZ R138, R0.reuse, R138 ;  /* 0x0000008a008a7220 */ /* 0x040fe20000410000 */
[----:B------:R-:W-:Y:S01]  /*14420*/  FMUL.FTZ R139, R0, R139 ;  /* 0x0000008b008b7220 */ /* 0x000fe20000410000 */
[----:B------:R-:W-:Y:S03]  /*14430*/  FMUL.FTZ R140, R165, R140 ;  /* 0x0000008ca58c7220 */ /* 0x000fe60000410000 */
[----:B------:R1:W3:Y:S01]  /*14440*/  MUFU.EX2 R223, R7 ;  /* 0x0000000700df7308 */ /* 0x0002e20000000800 */
[----:B----4-:R-:W-:Y:S01]  /*14450*/  F2FP.F16.F32.PACK_AB R175, R225, R227 ;  /* 0x000000e3e1af723e */ /* 0x010fe200000000ff */
[----:B------:R-:W-:Y:S01]  /*14460*/  FMUL.FTZ R19, R3, R183 ;  /* 0x000000b703137220 */ /* 0x000fe20000410000 */
[----:B------:R-:W-:Y:S01]  /*14470*/  FMUL.FTZ R141, R165, R141 ;  /* 0x0000008da58d7220 */ /* 0x000fe20000410000 */
[----:B------:R-:W-:Y:S01]  /*14480*/  LDSM.16.MT88.4 R180, [R231+0xc000] ;  /* 0x00c00000e7b4783b */ /* 0x000fe20000004200 */
[C---:B------:R-:W-:Y:S01]  /*14490*/  FMUL.FTZ R142, R3.reuse, R142 ;  /* 0x0000008e038e7220 */ /* 0x040fe20000410000 */
[----:B------:R-:W-:Y:S01]  /*144a0*/  FMUL.FTZ R143, R3, R143 ;  /* 0x0000008f038f7220 */ /* 0x000fe20000410000 */
[C---:B------:R-:W-:Y:S03]  /*144b0*/  FMUL.FTZ R144, R165.reuse, R144 ;  /* 0x00000090a5907220 */ /* 0x040fe60000410000 */
[----:B------:R4:W-:Y:S01]  /*144c0*/  MUFU.EX2 R208, R15 ;  /* 0x0000000f00d07308 */ /* 0x0009e20000000800 */
[C---:B--2---:R-:W-:Y:S01]  /*144d0*/  FMUL.FTZ R5, R165.reuse, R177 ;  /* 0x000000b1a5057220 */ /* 0x044fe20000410000 */
[----:B-----5:R-:W-:Y:S01]  /*144e0*/  F2FP.F16.F32.PACK_AB R172, R224, R216 ;  /* 0x000000d8e0ac723e */ /* 0x020fe200000000ff */
[----:B------:R-:W-:Y:S01]  /*144f0*/  FMUL.FTZ R145, R165, R145 ;  /* 0x00000091a5917220 */ /* 0x000fe20000410000 */
[----:B------:R-:W-:Y:S01]  /*14500*/  F2FP.F16.F32.PACK_AB R177, R217, R226 ;  /* 0x000000e2d9b1723e */ /* 0x000fe200000000ff */
[C---:B------:R-:W-:Y:S01]  /*14510*/  FMUL.FTZ R146, R3.reuse, R146 ;  /* 0x0000009203927220 */ /* 0x040fe20000410000 */
[C---:B------:R-:W-:Y:S01]  /*14520*/  FMUL.FTZ R147, R3.reuse, R147 ;  /* 0x0000009303937220 */ /* 0x040fe20000410000 */
[--C-:B------:R-:W-:Y:S03]  /*14530*/  FFMA.FTZ R32, R32, UR4, -R169.reuse ;  /* 0x0000000420207c23 */ /* 0x100fe600080108a9 */
[----:B------:R2:W-:Y:S01]  /*14540*/  MUFU.EX2 R222, R12 ;  /* 0x0000000c00de7308 */ /* 0x0005e20000000800 */
[----:B-1----:R-:W-:Y:S01]  /*14550*/  FMUL.FTZ R7, R3, R179 ;  /* 0x000000b303077220 */ /* 0x002fe20000410000 */
[----:B---3--:R-:W-:Y:S01]  /*14560*/  F2FP.F16.F32.PACK_AB R173, R223, R215 ;  /* 0x000000d7dfad723e */ /* 0x008fe200000000ff */
[--C-:B------:R-:W-:Y:S01]  /*14570*/  FFMA.FTZ R36, R36, UR4, -R169.reuse ;  /* 0x0000000424247c23 */ /* 0x100fe200080108a9 */
[--C-:B------:R-:W-:Y:S01]  /*14580*/  FFMA.FTZ R37, R37, UR4, -R169.reuse ;  /* 0x0000000425257c23 */ /* 0x100fe200080108a9 */
[--C-:B------:R-:W-:Y:S01]  /*14590*/  FFMA.FTZ R48, R48, UR4, -R169.reuse ;  /* 0x0000000430307c23 */ /* 0x100fe200080108a9 */
[--C-:B------:R-:W-:Y:S01]  /*145a0*/  FFMA.FTZ R49, R49, UR4, -R169.reuse ;  /* 0x0000000431317c23 */ /* 0x100fe200080108a9 */
[--C-:B------:R-:W-:Y:S03]  /*145b0*/  FFMA.FTZ R38, R38, UR4, -R212.reuse ;  /* 0x0000000426267c23 */ /* 0x100fe600080108d4 */
[----:B------:R-:W1:Y:S01]  /*145c0*/  MUFU.EX2 R247, R13 ;  /* 0x0000000d00f77308 */ /* 0x000e620000000800 */
[-C--:B------:R-:W-:Y:S05]  /*145d0*/  HMMA.16816.F32 R4, R172, R204.reuse, R4 ;  /* 0x000000ccac04723c */ /* 0x080fea0000001804 */
[----:B----4-:R-:W-:Y:S01]  /*145e0*/  FMUL.FTZ R15, R0, R187 ;  /* 0x000000bb000f7220 */ /* 0x010fe20000410000 */
[----:B------:R-:W-:Y:S03]  /*145f0*/  FFMA.FTZ R33, R33, UR4, -R169 ;  /* 0x0000000421217c23 */ /* 0x000fe600080108a9 */
[----:B------:R-:W3:Y:S02]  /*14600*/  MUFU.EX2 R221, R14 ;  /* 0x0000000e00dd7308 */ /* 0x000ee40000000800 */
[----:B--2---:R-:W-:Y:S01]  /*14610*/  FMUL.FTZ R12, R2, R184 ;  /* 0x000000b8020c7220 */ /* 0x004fe20000410000 */
[--C-:B------:R-:W-:Y:S01]  /*14620*/  FFMA.FTZ R34, R34, UR4, -R212.reuse ;  /* 0x0000000422227c23 */ /* 0x100fe200080108d4 */
[C---:B------:R-:W-:Y:S01]  /*14630*/  FMUL.FTZ R148, R2.reuse, R148 ;  /* 0x0000009402947220 */ /* 0x040fe20000410000 */
[----:B------:R-:W-:Y:S01]  /*14640*/  FMUL.FTZ R149, R2, R149 ;  /* 0x0000009502957220 */ /* 0x000fe20000410000 */
[----:B------:R-:W-:Y:S04]  /*14650*/  FMUL.FTZ R150, R0, R150 ;  /* 0x0000009600967220 */ /* 0x000fe80000410000 */
[----:B------:R2:W-:Y:S01]  /*14660*/  MUFU.EX2 R248, R20 ;  /* 0x0000001400f87308 */ /* 0x0005e20000000800 */
[----:B-1----:R-:W-:Y:S01]  /*14670*/  F2FP.F16.F32.PACK_AB R178, R247, R222 ;  /* 0x000000def7b2723e */ /* 0x002fe200000000ff */
[----:B------:R-:W-:Y:S01]  /*14680*/  FMUL.FTZ R13, R2, R185 ;  /* 0x000000b9020d7220 */ /* 0x000fe20000410000 */
[----:B------:R-:W-:Y:S01]  /*14690*/  FMUL.FTZ R151, R0, R151 ;  /* 0x0000009700977220 */ /* 0x000fe20000410000 */
[----:B------:R-:W-:Y:S01]  /*146a0*/  FFMA.FTZ R35, R35, UR4, -R212 ;  /* 0x0000000423237c23 */ /* 0x000fe200080108d4 */
[--C-:B------:R-:W-:Y:S01]  /*146b0*/  FFMA.FTZ R29, R29, UR4, -R170.reuse ;  /* 0x000000041d1d7c23 */ /* 0x100fe200080108aa */
[--C-:B------:R-:W-:Y:S01]  /*146c0*/  FFMA.FTZ R26, R26, UR4, -R213.reuse ;  /* 0x000000041a1a7c23 */ /* 0x100fe200080108d5 */
[----:B------:R-:W-:Y:S03]  /*146d0*/  FFMA.FTZ R24, R24, UR4, -R170 ;  /* 0x0000000418187c23 */ /* 0x000fe600080108aa */
[----:B------:R1:W4:Y:S01]  /*146e0*/  MUFU.EX2 R249, R32 ;  /* 0x0000002000f97308 */ /* 0x0003220000000800 */
[----:B---3--:R-:W-:Y:S01]  /*146f0*/  F2FP.F16.F32.PACK_AB R179, R208, R221 ;  /* 0x000000ddd0b3723e */ /* 0x008fe200000000ff */
[----:B------:R-:W-:Y:S01]  /*14700*/  FMUL.FTZ R14, R0, R186 ;  /* 0x000000ba000e7220 */ /* 0x000fe20000410000 */
[----:B------:R-:W-:Y:S01]  /*14710*/  FFMA.FTZ R39, R39, UR4, -R212 ;  /* 0x0000000427277c23 */ /* 0x000fe200080108d4 */
[----:B------:R-:W-:Y:S01]  /*14720*/  LDSM.16.MT88.4 R184, [R230+0xc000] ;  /* 0x00c00000e6b8783b */ /* 0x000fe20000004200 */
[--C-:B------:R-:W-:Y:S01]  /*14730*/  FFMA.FTZ R40, R40, UR4, -R170.reuse ;  /* 0x0000000428287c23 */ /* 0x100fe200080108aa */
[----:B------:R-:W-:Y:S01]  /*14740*/  FFMA.FTZ R41, R41, UR4, -R170 ;  /* 0x0000000429297c23 */ /* 0x000fe200080108aa */
[--C-:B------:R-:W-:Y:S01]  /*14750*/  FFMA.FTZ R42, R42, UR4, -R213.reuse ;  /* 0x000000042a2a7c23 */ /* 0x100fe200080108d5 */
[C---:B------:R-:W-:Y:S02]  /*14760*/  HMMA.16816.F32 R8, R176.reuse, R204, R8 ;  /* 0x000000ccb008723c */ /* 0x040fe40000001808 */
[----:B------:R3:W-:Y:S02]  /*14770*/  MUFU.EX2 R250, R29 ;  /* 0x0000001d00fa7308 */ /* 0x0007e40000000800 */
[----:B--2---:R-:W-:Y:S01]  /*14780*/  FMUL.FTZ R20, R2, R188 ;  /* 0x000000bc02147220 */ /* 0x004fe20000410000 */
[--C-:B------:R-:W-:Y:S01]  /*14790*/  FFMA.FTZ R43, R43, UR4, -R213.reuse ;  /* 0x000000042b2b7c23 */ /* 0x100fe200080108d5 */
[-C--:B------:R-:W-:Y:S05]  /*147a0*/  HMMA.16816.F32 R12, R176, R206.reuse, R12 ;  /* 0x000000ceb00c723c */ /* 0x080fea000000180c */
[----:B------:R-:W-:Y:S01]  /*147b0*/  MOV R205, R208 ;  /* 0x000000d000cd7202 */ /* 0x000fe20000000f00 */
[C---:B------:R-:W-:Y:S01]  /*147c0*/  HMMA.16816.F32 R16, R172.reuse, R206, R16 ;  /* 0x000000ceac10723c */ /* 0x040fe20000001810 */
[----:B------:R-:W2:Y:S04]  /*147d0*/  LDSM.16.MT88.4 R208, [R229+0xc000] ;  /* 0x00c00000e5d0783b */ /* 0x000ea80000004200 */
[--C-:B------:R-:W-:Y:S01]  /*147e0*/  FFMA.FTZ R50, R50, UR4, -R212.reuse ;  /* 0x0000000432327c23 */ /* 0x100fe200080108d4 */
[----:B------:R-:W-:Y:S01]  /*147f0*/  FFMA.FTZ R51, R51, UR4, -R212 ;  /* 0x0000000433337c23 */ /* 0x000fe200080108d4 */
[--C-:B------:R-:W-:Y:S01]  /*14800*/  FFMA.FTZ R56, R56, UR4, -R170.reuse ;  /* 0x0000000438387c23 */ /* 0x100fe200080108aa */
[--C-:B------:R-:W-:Y:S03]  /*14810*/  FFMA.FTZ R57, R57, UR4, -R170.reuse ;  /* 0x0000000439397c23 */ /* 0x100fe600080108aa */
[--C-:B------:R-:W-:Y:S01]  /*14820*/  FFMA.FTZ R58, R58, UR4, -R213.reuse ;  /* 0x000000043a3a7c23 */ /* 0x100fe200080108d5 */
[--C-:B------:R-:W-:Y:S01]  /*14830*/  FFMA.FTZ R59, R59, UR4, -R213.reuse ;  /* 0x000000043b3b7c23 */ /* 0x100fe200080108d5 */
[--C-:B------:R-:W-:Y:S01]  /*14840*/  FFMA.FTZ R62, R62, UR4, -R213.reuse ;  /* 0x000000043e3e7c23 */ /* 0x100fe200080108d5 */
[----:B------:R-:W-:Y:S01]  /*14850*/  MOV R206, R220 ;  /* 0x000000dc00ce7202 */ /* 0x000fe20000000f00 */
[----:B-1----:R-:W-:Y:S01]  /*14860*/  FMUL.FTZ R32, R2, R192 ;  /* 0x000000c002207220 */ /* 0x002fe20000410000 */
[----:B------:R-:W-:Y:S01]  /*14870*/  MOV R207, R223 ;  /* 0x000000df00cf7202 */ /* 0x000fe20000000f00 */
[C---:B------:R-:W-:Y:S01]  /*14880*/  FMUL.FTZ R152, R165.reuse, R152 ;  /* 0x00000098a5987220 */ /* 0x040fe20000410000 */
[----:B------:R-:W-:Y:S01]  /*14890*/  FMUL.FTZ R153, R165, R153 ;  /* 0x00000099a5997220 */ /* 0x000fe20000410000 */
[C---:B------:R-:W-:Y:S01]  /*148a0*/  FMUL.FTZ R154, R3.reuse, R154 ;  /* 0x0000009a039a7220 */ /* 0x040fe20000410000 */
[----:B------:R-:W-:Y:S01]  /*148b0*/  FMUL.FTZ R155, R3, R155 ;  /* 0x0000009b039b7220 */ /* 0x000fe20000410000 */
[--C-:B------:R-:W-:Y:S01]  /*148c0*/  FFMA.FTZ R30, R30, UR4, -R213.reuse ;  /* 0x000000041e1e7c23 */ /* 0x100fe200080108d5 */
[--C-:B------:R-:W-:Y:S01]  /*148d0*/  FFMA.FTZ R31, R31, UR4, -R213.reuse ;  /* 0x000000041f1f7c23 */ /* 0x100fe200080108d5 */
[----:B---3--:R-:W-:Y:S01]  /*148e0*/  FMUL.FTZ R29, R165, R201 ;  /* 0x000000c9a51d7220 */ /* 0x008fe20000410000 */
        /* <DEDUP_REMOVED lines=11> */
[----:B------:R-:W-:Y:S01]  /*149a0*/  FFMA.FTZ R47, R47, UR4, -R213 ;  /* 0x000000042f2f7c23 */ /* 0x000fe200080108d5 */
[--C-:B------:R-:W-:Y:S01]  /*149b0*/  FFMA.FTZ R60, R60, UR4, -R170.reuse ;  /* 0x000000043c3c7c23 */ /* 0x100fe200080108aa */
[----:B------:R-:W1:Y:S01]  /*149c0*/  MUFU.EX2 R223, R34 ;  /* 0x0000002200df7308 */ /* 0x000e620000000800 */
[--C-:B------:R-:W-:Y:S01]  /*149d0*/  FFMA.FTZ R25, R25, UR4, -R170.reuse ;  /* 0x0000000419197c23 */ /* 0x100fe200080108aa */
[----:B------:R-:W-:Y:S01]  /*149e0*/  MOV R204, R224 ;  /* 0x000000e000cc7202 */ /* 0x000fe20000000f00 */
[--C-:B------:R-:W-:Y:S01]  /*149f0*/  FFMA.FTZ R28, R28, UR4, -R170.reuse ;  /* 0x000000041c1c7c23 */ /* 0x100fe200080108aa */
[-C--:B--2---:R-:W-:Y:S03]  /*14a00*/  HMMA.16816.F32 R68, R172, R208.reuse, R68 ;  /* 0x000000d0ac44723c */ /* 0x084fe60000001844 */
[----:B------:R-:W-:Y:S03]  /*14a10*/  FFMA.FTZ R170, R61, UR4, -R170 ;  /* 0x000000043daa7c23 */ /* 0x000fe600080108aa */
[----:B------:R2:W-:Y:S01]  /*14a20*/  MUFU.EX2 R224, R24 ;  /* 0x0000001800e07308 */ /* 0x0005e20000000800 */
[----:B----4-:R-:W-:Y:S01]  /*14a30*/  MOV R201, R249 ;  /* 0x000000f900c97202 */ /* 0x010fe20000000f00 */
[C---:B------:R-:W-:Y:S06]  /*14a40*/  HMMA.16816.F32 R72, R176.reuse, R208, R72 ;  /* 0x000000d0b048723c */ /* 0x040fec0000001848 */
[-C--:B------:R-:W-:Y:S02]  /*14a50*/  HMMA.16816.F32 R76, R176, R210.reuse, R76 ;  /* 0x000000d2b04c723c */ /* 0x080fe4000000184c */
[----:B------:R-:W-:Y:S03]  /*14a60*/  MUFU.EX2 R170, R170 ;  /* 0x000000aa00aa7308 */ /* 0x000fe60000000800 */
[----:B-1----:R-:W-:Y:S01]  /*14a70*/  MOV R192, R223 ;  /* 0x000000df00c07202 */ /* 0x002fe20000000f00 */
[C---:B------:R-:W-:Y:S06]  /*14a80*/  HMMA.16816.F32 R80, R172.reuse, R210, R80 ;  /* 0x000000d2ac50723c */ /* 0x040fec0000001850 */
[----:B------:R1:W-:Y:S01]  /*14a90*/  MUFU.EX2 R223, R26 ;  /* 0x0000001a00df7308 */ /* 0x0003e20000000800 */
[----:B------:R-:W-:Y:S01]  /*14aa0*/  FMUL.FTZ R34, R0, R194 ;  /* 0x000000c200227220 */ /* 0x000fe20000410000 */
[-C--:B------:R-:W-:Y:S03]  /*14ab0*/  HMMA.16816.F32 R84, R172, R180.reuse, R84 ;  /* 0x000000b4ac54723c */ /* 0x080fe60000001854 */
[----:B--2---:R-:W-:Y:S03]  /*14ac0*/  FMUL.FTZ R24, R165, R196 ;  /* 0x000000c4a5187220 */ /* 0x004fe60000410000 */
[C---:B------:R-:W-:Y:S02]  /*14ad0*/  HMMA.16816.F32 R88, R176.reuse, R180, R88 ;  /* 0x000000b4b058723c */ /* 0x040fe40000001858 */
[----:B------:R-:W-:Y:S03]  /*14ae0*/  MUFU.EX2 R196, R42 ;  /* 0x0000002a00c47308 */ /* 0x000fe60000000800 */
[--C-:B------:R-:W-:Y:S01]  /*14af0*/  FFMA.FTZ R194, R64, UR4, -R169.reuse ;  /* 0x0000000440c27c23 */ /* 0x100fe200080108a9 */
[-C--:B------:R-:W-:Y:S06]  /*14b00*/  HMMA.16816.F32 R92, R176, R182.reuse, R92 ;  /* 0x000000b6b05c723c */ /* 0x080fec000000185c */
[----:B------:R2:W-:Y:S01]  /*14b10*/  MUFU.EX2 R210, R33 ;  /* 0x0000002100d27308 */ /* 0x0005e20000000800 */
[----:B------:R-:W-:Y:S01]  /*14b20*/  MOV R64, R248 ;  /* 0x000000f800407202 */ /* 0x000fe20000000f00 */
[C---:B------:R-:W-:Y:S01]  /*14b30*/  HMMA.16816.F32 R96, R172.reuse, R182, R96 ;  /* 0x000000b6ac60723c */ /* 0x040fe20000001860 */
[----:B------:R-:W3:Y:S07]  /*14b40*/  LDSM.16.MT88.4 R180, [R228+0xe000] ;  /* 0x00e00000e4b4783b */ /* 0x000eee0000004200 */
[----:B------:R-:W-:Y:S01]  /*14b50*/  MUFU.EX2 R248, R37 ;  /* 0x0000002500f87308 */ /* 0x000fe20000000800 */
[-C--:B------:R-:W-:Y:S03]  /*14b60*/  HMMA.16816.F32 R100, R172, R184.reuse, R100 ;  /* 0x000000b8ac64723c */ /* 0x080fe60000001864 */
[----:B-1----:R-:W-:Y:S03]  /*14b70*/  FMUL.FTZ R26, R3, R198 ;  /* 0x000000c6031a7220 */ /* 0x002fe60000410000 */
[C---:B------:R-:W-:Y:S03]  /*14b80*/  HMMA.16816.F32 R104, R176.reuse, R184, R104 ;  /* 0x000000b8b068723c */ /* 0x040fe60000001868 */
[----:B------:R-:W-:Y:S02]  /*14b90*/  MUFU.EX2 R198, R36 ;  /* 0x0000002400c67308 */ /* 0x000fe40000000800 */
[C---:B--2---:R-:W-:Y:S01]  /*14ba0*/  FMUL.FTZ R33, R2.reuse, R193 ;  /* 0x000000c102217220 */ /* 0x044fe20000410000 */
[-C--:B------:R-:W-:Y:S07]  /*14bb0*/  HMMA.16816.F32 R108, R176, R186.reuse, R108 ;  /* 0x000000bab06c723c */ /* 0x080fee000000186c */
[----:B------:R1:W2:Y:S01]  /*14bc0*/  MUFU.EX2 R193, R25 ;  /* 0x0000001900c17308 */ /* 0x0002a20000000800 */
[----:B------:R-:W-:Y:S01]  /*14bd0*/  MOV R211, R247 ;  /* 0x000000f700d37202 */ /* 0x000fe20000000f00 */
[C---:B------:R-:W-:Y:S01]  /*14be0*/  HMMA.16816.F32 R112, R172.reuse, R186, R112 ;  /* 0x000000baac70723c */ /* 0x040fe20000001870 */
[----:B------:R-:W4:Y:S07]  /*14bf0*/  LDSM.16.MT88.4 R184, [R229+0xe000] ;  /* 0x00e00000e5b8783b */ /* 0x000f2e0000004200 */
[----:B------:R5:W2:Y:S03]  /*14c00*/  MUFU.EX2 R247, R21 ;  /* 0x0000001500f77308 */ /* 0x000aa60000000800 */
[----:B------:R-:W-:Y:S02]  /*14c10*/  MOV R208, R225 ;  /* 0x000000e100d07202 */ /* 0x000fe40000000f00 */
[----:B------:R-:W-:Y:S05]  /*14c20*/  MOV R209, R218 ;  /* 0x000000da00d17202 */ /* 0x000fea0000000f00 */
[----:B------:R2:W-:Y:S01]  /*14c30*/  MUFU.EX2 R225, R22 ;  /* 0x0000001600e17308 */ /* 0x0005e20000000800 */
[----:B-1----:R-:W-:Y:S01]  /*14c40*/  FMUL.FTZ R25, R165, R197 ;  /* 0x000000c5a5197220 */ /* 0x002fe20000410000 */
[-C--:B---3--:R-:W-:Y:S08]  /*14c50*/  HMMA.16816.F32 R116, R172, R180.reuse, R116 ;  /* 0x000000b4ac74723c */ /* 0x088ff00000001874 */
[----:B------:R-:W-:Y:S03]  /*14c60*/  MUFU.EX2 R197, R40 ;  /* 0x0000002800c57308 */ /* 0x000fe60000000800 */
[----:B-----5:R-:W-:Y:S01]  /*14c70*/  FMUL.FTZ R21, R2, R189 ;  /* 0x000000bd02157220 */ /* 0x020fe20000410000 */
[C---:B------:R-:W-:Y:S06]  /*14c80*/  HMMA.16816.F32 R120, R176.reuse, R180, R120 ;  /* 0x000000b4b078723c */ /* 0x040fec0000001878 */
[-C--:B------:R-:W-:Y:S01]  /*14c90*/  HMMA.16816.F32 R124, R176, R182.reuse, R124 ;  /* 0x000000b6b07c723c */ /* 0x080fe2000000187c */
[----:B------:R1:W-:Y:S04]  /*14ca0*/  MUFU.EX2 R218, R35 ;  /* 0x0000002300da7308 */ /* 0x0003e80000000800 */
[C---:B--2---:R-:W-:Y:S01]  /*14cb0*/  FMUL.FTZ R22, R0.reuse, R190 ;  /* 0x000000be00167220 */ /* 0x044fe20000410000 */
[C---:B------:R-:W-:Y:S01]  /*14cc0*/  HMMA.16816.F32 R128, R172.reuse, R182, R128 ;  /* 0x000000b6ac80723c */ /* 0x040fe20000001880 */
[----:B------:R-:W2:Y:S04]  /*14cd0*/  LDSM.16.MT88.4 R180, [R231+0xe000] ;  /* 0x00e00000e7b4783b */ /* 0x000ea80000004200 */
[----:B------:R3:W-:Y:S01]  /*14ce0*/  MUFU.EX2 R251, R28 ;  /* 0x0000001c00fb7308 */ /* 0x0007e20000000800 */
[-C--:B----4-:R-:W-:Y:S09]  /*14cf0*/  HMMA.16816.F32 R132, R172, R184.reuse, R132 ;  /* 0x000000b8ac84723c */ /* 0x090ff20000001884 */
[----:B------:R4:W-:Y:S01]  /*14d00*/  MUFU.EX2 R249, R31 ;  /* 0x0000001f00f97308 */ /* 0x0009e20000000800 */
[C---:B------:R-:W-:Y:S04]  /*14d10*/  HMMA.16816.F32 R136, R176.reuse, R184, R136 ;  /* 0x000000b8b088723c */ /* 0x040fe80000001888 */
[C---:B-1----:R-:W-:Y:S03]  /*14d20*/  FMUL.FTZ R35, R0.reuse, R195 ;  /* 0x000000c300237220 */ /* 0x042fe60000410000 */
[--C-:B------:R-:W-:Y:S01]  /*14d30*/  FFMA.FTZ R184, R23, UR4, -R212.reuse ;  /* 0x0000000417b87c23 */ /* 0x100fe200080108d4 */
[----:B------:R-:W-:Y:S01]  /*14d40*/  FMUL.FTZ R23, R0, R191 ;  /* 0x000000bf00177220 */ /* 0x000fe20000410000 */
[----:B------:R1:W-:Y:S01]  /*14d50*/  MUFU.EX2 R195, R30 ;  /* 0x0000001e00c37308 */ /* 0x0003e20000000800 */
[----:B------:R-:W-:Y:S01]  /*14d60*/  LDSM.16.MT88.4 R188, [R229+0xc800] ;  /* 0x00c80000e5bc783b */ /* 0x000fe20000004200 */
[----:B---3--:R-:W-:Y:S01]  /*14d70*/  FMUL.FTZ R28, R165, R200 ;  /* 0x000000c8a51c7220 */ /* 0x008fe20000410000 */
[----:B------:R-:W-:Y:S01]  /*14d80*/  MOV R200, R193 ;  /* 0x000000c100c87202 */ /* 0x000fe20000000f00 */
[--C-:B------:R-:W-:Y:S02]  /*14d90*/  FFMA.FTZ R193, R53, UR4, -R169.reuse ;  /* 0x0000000435c17c23 */ /* 0x100fe400080108a9 */
[-C--:B------:R-:W-:Y:S04]  /*14da0*/  HMMA.16816.F32 R20, R176, R186.reuse, R20 ;  /* 0x000000bab014723c */ /* 0x080fe80000001814 */
[----:B------:R3:W5:Y:S01]  /*14db0*/  MUFU.EX2 R220, R184 ;  /* 0x000000b800dc7308 */ /* 0x0007620000000800 */
[C---:B----4-:R-:W-:Y:S01]  /*14dc0*/  FMUL.FTZ R31, R3.reuse, R203 ;  /* 0x000000cb031f7220 */ /* 0x050fe20000410000 */
[----:B------:R-:W-:Y:S01]  /*14dd0*/  MOV R203, R210 ;  /* 0x000000d200cb7202 */ /* 0x000fe20000000f00 */
[C---:B------:R-:W-:Y:S04]  /*14de0*/  HMMA.16816.F32 R140, R172.reuse, R186, R140 ;  /* 0x000000baac8c723c */ /* 0x040fe8000000188c */
[----:B-1----:R-:W-:Y:S01]  /*14df0*/  FMUL.FTZ R30, R3, R202 ;  /* 0x000000ca031e7220 */ /* 0x002fe20000410000 */
[----:B------:R-:W-:Y:S01]  /*14e00*/  MOV R202, R192 ;  /* 0x000000c000ca7202 */ /* 0x000fe20000000f00 */
[--C-:B------:R-:W-:Y:S01]  /*14e10*/  FFMA.FTZ R192, R52, UR4, -R169.reuse ;  /* 0x0000000434c07c23 */ /* 0x100fe200080108a9 */
[-C--:B--2---:R-:W-:Y:S04]  /*14e20*/  HMMA.16816.F32 R144, R172, R180.reuse, R144 ;  /* 0x000000b4ac90723c */ /* 0x084fe80000001890 */
[----:B------:R-:W-:Y:S01]  /*14e30*/  FFMA.FTZ R169, R65, UR4, -R169 ;  /* 0x0000000441a97c23 */ /* 0x000fe200080108a9 */
[----:B------:R-:W-:Y:S01]  /*14e40*/  MOV R65, R247 ;  /* 0x000000f700417202 */ /* 0x000fe20000000f00 */
[----:B---3--:R-:W1:Y:S01]  /*14e50*/  LDSM.16.MT88.4 R184, [R230+0xe000] ;  /* 0x00e00000e6b8783b */ /* 0x008e620000004200 */
[C---:B------:R-:W-:Y:S01]  /*14e60*/  HMMA.16816.F32 R148, R176.reuse, R180, R148 ;  /* 0x000000b4b094723c */ /* 0x040fe20000001894 */
[----:B------:R-:W-:Y:S03]  /*14e70*/  MUFU.EX2 R247, R39 ;  /* 0x0000002700f77308 */ /* 0x000fe60000000800 */
[----:B------:R-:W-:Y:S02]  /*14e80*/  MOV R210, R205 ;  /* 0x000000cd00d27202 */ /* 0x000fe40000000f00 */
[-C--:B------:R-:W-:Y:S05]  /*14e90*/  HMMA.16816.F32 R32, R176, R182.reuse, R32 ;  /* 0x000000b6b020723c */ /* 0x080fea0000001820 */
[--C-:B------:R-:W-:Y:S01]  /*14ea0*/  FFMA.FTZ R180, R27, UR4, -R213.reuse ;  /* 0x000000041bb47c23 */ /* 0x100fe200080108d5 */
[C---:B------:R-:W-:Y:S03]  /*14eb0*/  HMMA.16816.F32 R152, R172.reuse, R182, R152 ;  /* 0x000000b6ac98723c */ /* 0x040fe60000001898 */
[----:B------:R2:W3:Y:S02]  /*14ec0*/  MUFU.EX2 R252, R180 ;  /* 0x000000b400fc7308 */ /* 0x0004e40000000800 */
[----:B------:R-:W-:Y:S01]  /*14ed0*/  FMUL.FTZ R27, R3, R199 ;  /* 0x000000c7031b7220 */ /* 0x000fe20000410000 */
[----:B------:R-:W-:Y:S01]  /*14ee0*/  FFMA.FTZ R213, R63, UR4, -R213 ;  /* 0x000000043fd57c23 */ /* 0x000fe200080108d5 */
[----:B------:R-:W-:Y:S06]  /*14ef0*/  MOV R205, R226 ;  /* 0x000000e200cd7202 */ /* 0x000fec0000000f00 */
[----:B------:R4:W-:Y:S10]  /*14f00*/  MUFU.EX2 R199, R38 ;  /* 0x0000002600c77308 */ /* 0x0009f40000000800 */
[----:B------:R-:W-:Y:S01]  /*14f10*/  MUFU.EX2 R226, R48 ;  /* 0x0000003000e27308 */ /* 0x000fe20000000800 */
[----:B--2---:R-:W2:Y:S01]  /*14f20*/  LDSM.16.MT88.4 R180, [R228+0xc800] ;  /* 0x00c80000e4b4783b */ /* 0x004ea20000004200 */
[-C--:B-1----:R-:W-:Y:S07]  /*14f30*/  HMMA.16816.F32 R24, R172, R184.reuse, R24 ;  /* 0x000000b8ac18723c */ /* 0x082fee0000001818 */
[----:B----4-:R-:W-:Y:S01]  /*14f40*/  LDSM.16.MT88.4 R36, [R230+0xe800] ;  /* 0x00e80000e624783b */ /* 0x010fe20000004200 */
[----:B------:R-:W-:Y:S01]  /*14f50*/  MUFU.EX2 R213, R213 ;  /* 0x000000d500d57308 */ /* 0x000fe20000000800 */
[C---:B------:R-:W-:Y:S06]  /*14f60*/  HMMA.16816.F32 R156, R176.reuse, R184, R156 ;  /* 0x000000b8b09c723c */ /* 0x040fec000000189c */
[-C--:B------:R-:W-:Y:S06]  /*14f70*/  HMMA.16816.F32 R160, R176, R186.reuse, R160 ;  /* 0x000000bab0a0723c */ /* 0x080fec00000018a0 */
[----:B------:R-:W-:Y:S01]  /*14f80*/  HMMA.16816.F32 R28, R172, R186, R28 ;  /* 0x000000baac1c723c */ /* 0x000fe2000000181c */
[----:B------:R-:W-:Y:S04]  /*14f90*/  LDSM.16.MT88.4 R184, [R230+0xc800] ;  /* 0x00c80000e6b8783b */ /* 0x000fe80000004200 */
[----:B------:R-:W-:Y:S02]  /*14fa0*/  F2FP.F16.F32.PACK_AB R176, R200, R224 ;  /* 0x000000e0c8b0723e */ /* 0x000fe400000000ff */
[----:B------:R-:W-:Y:S04]  /*14fb0*/  F2FP.F16.F32.PACK_AB R172, R65, R64 ;  /* 0x0000004041ac723e */ /* 0x000fe800000000ff */
[----:B-----5:R-:W-:Y:S02]  /*14fc0*/  F2FP.F16.F32.PACK_AB R173, R220, R225 ;  /* 0x000000e1dcad723e */ /* 0x020fe400000000ff */
[----:B------:R-:W-:Y:S02]  /*14fd0*/  F2FP.F16.F32.PACK_AB R174, R203, R201 ;  /* 0x000000c9cbae723e */ /* 0x000fe400000000ff */
[----:B------:R-:W-:Y:S02]  /*14fe0*/  F2FP.F16.F32.PACK_AB R175, R218, R202 ;  /* 0x000000cadaaf723e */ /* 0x000fe400000000ff */
[----:B---3--:R-:W-:Y:S02]  /*14ff0*/  F2FP.F16.F32.PACK_AB R177, R252, R223 ;  /* 0x000000dffcb1723e */ /* 0x008fe400000000ff */
[----:B------:R-:W-:Y:S02]  /*15000*/  F2FP.F16.F32.PACK_AB R178, R250, R251 ;  /* 0x000000fbfab2723e */ /* 0x000fe400000000ff */
[----:B------:R-:W-:Y:S01]  /*15010*/  F2FP.F16.F32.PACK_AB R179, R249, R195 ;  /* 0x000000c3f9b3723e */ /* 0x000fe200000000ff */
[-C--:B--2---:R-:W-:Y:S06]  /*15020*/  HMMA.16816.F32 R4, R172, R180.reuse, R4 ;  /* 0x000000b4ac04723c */ /* 0x084fec0000001804 */
[C---:B------:R-:W-:Y:S06]  /*15030*/  HMMA.16816.F32 R8, R176.reuse, R180, R8 ;  /* 0x000000b4b008723c */ /* 0x040fec0000001808 */
[-C--:B------:R-:W-:Y:S06]  /*15040*/  HMMA.16816.F32 R12, R176, R182.reuse, R12 ;  /* 0x000000b6b00c723c */ /* 0x080fec000000180c */
[C---:B------:R-:W-:Y:S01]  /*15050*/  HMMA.16816.F32 R16, R172.reuse, R182, R16 ;  /* 0x000000b6ac10723c */ /* 0x040fe20000001810 */
[----:B------:R-:W1:Y:S05]  /*15060*/  LDSM.16.MT88.4 R180, [R231+0xc800] ;  /* 0x00c80000e7b4783b */ /* 0x000e6a0000004200 */
[-C--:B------:R-:W-:Y:S06]  /*15070*/  HMMA.16816.F32 R68, R172, R188.reuse, R68 ;  /* 0x000000bcac44723c */ /* 0x080fec0000001844 */
[C---:B------:R-:W-:Y:S06]  /*15080*/  HMMA.16816.F32 R72, R176.reuse, R188, R72 ;  /* 0x000000bcb048723c */ /* 0x040fec0000001848 */
[-C--:B------:R-:W-:Y:S05]  /*15090*/  HMMA.16816.F32 R76, R176, R190.reuse, R76 ;  /* 0x000000beb04c723c */ /* 0x080fea000000184c */
[----:B------:R-:W-:Y:S01]  /*150a0*/  MOV R189, R223 ;  /* 0x000000df00bd7202 */ /* 0x000fe20000000f00 */
[C---:B------:R-:W-:Y:S01]  /*150b0*/  HMMA.16816.F32 R80, R172.reuse, R190, R80 ;  /* 0x000000beac50723c */ /* 0x040fe20000001850 */
[----:B------:R-:W2:Y:S04]  /*150c0*/  MUFU.EX2 R223, R41 ;  /* 0x0000002900df7308 */ /* 0x000ea80000000800 */
[----:B------:R-:W-:Y:S02]  /*150d0*/  MOV R188, R224 ;  /* 0x000000e000bc7202 */ /* 0x000fe40000000f00 */
[----:B------:R-:W-:Y:S04]  /*150e0*/  MOV R190, R227 ;  /* 0x000000e300be7202 */ /* 0x000fe80000000f00 */
[----:B------:R-:W-:Y:S01]  /*150f0*/  MUFU.EX2 R227, R49 ;  /* 0x0000003100e37308 */ /* 0x000fe20000000800 */
[----:B------:R-:W-:Y:S01]  /*15100*/  MOV R191, R225 ;  /* 0x000000e100bf7202 */ /* 0x000fe20000000f00 */
[-C--:B-1----:R-:W-:Y:S08]  /*15110*/  HMMA.16816.F32 R84, R172, R180.reuse, R84 ;  /* 0x000000b4ac54723c */ /* 0x082ff00000001854 */
[----:B------:R-:W-:Y:S01]  /*15120*/  MUFU.EX2 R224, R50 ;  /* 0x0000003200e07308 */ /* 0x000fe20000000800 */
[C---:B------:R-:W-:Y:S09]  /*15130*/  HMMA.16816.F32 R88, R176.reuse, R180, R88 ;  /* 0x000000b4b058723c */ /* 0x040ff20000001858 */
[----:B------:R1:W-:Y:S01]  /*15140*/  MUFU.EX2 R225, R51 ;  /* 0x0000003300e17308 */ /* 0x0003e20000000800 */
[-C--:B------:R-:W-:Y:S06]  /*15150*/  HMMA.16816.F32 R92, R176, R182.reuse, R92 ;  /* 0x000000b6b05c723c */ /* 0x080fec000000185c */
[C---:B------:R-:W-:Y:S01]  /*15160*/  HMMA.16816.F32 R96, R172.reuse, R182, R96 ;  /* 0x000000b6ac60723c */ /* 0x040fe20000001860 */
[----:B------:R-:W3:Y:S05]  /*15170*/  LDSM.16.MT88.4 R180, [R228+0xe800] ;  /* 0x00e80000e4b4783b */ /* 0x000eea0000004200 */
[-C--:B------:R-:W-:Y:S03]  /*15180*/  HMMA.16816.F32 R100, R172, R184.reuse, R100 ;  /* 0x000000b8ac64723c */ /* 0x080fe60000001864 */
[----:B-1----:R-:W-:Y:S03]  /*15190*/  LDSM.16.MT88.4 R48, [R229+0xd000] ;  /* 0x00d00000e530783b */ /* 0x002fe60000004200 */
        /* <DEDUP_REMOVED lines=11> */
[-C--:B------:R-:W-:Y:S05]  /*15250*/  HMMA.16816.F32 R20, R176, R186.reuse, R20 ;  /* 0x000000bab014723c */ /* 0x080fea0000001814 */
[----:B------:R-:W-:Y:S01]  /*15260*/  MOV R185, R222 ;  /* 0x000000de00b97202 */ /* 0x000fe20000000f00 */
[C---:B------:R-:W-:Y:S01]  /*15270*/  HMMA.16816.F32 R140, R172.reuse, R186, R140 ;  /* 0x000000baac8c723c */ /* 0x040fe2000000188c */
[----:B------:R1:W4:Y:S04]  /*15280*/  MUFU.EX2 R222, R43 ;  /* 0x0000002b00de7308 */ /* 0x0003280000000800 */
[----:B------:R-:W-:Y:S02]  /*15290*/  MOV R184, R221 ;  /* 0x000000dd00b87202 */ /* 0x000fe40000000f00 */
[----:B------:R-:W-:Y:S04]  /*152a0*/  MOV R186, R219 ;  /* 0x000000db00ba7202 */ /* 0x000fe80000000f00 */
[----:B------:R2:W-:Y:S01]  /*152b0*/  MUFU.EX2 R221, R44 ;  /* 0x0000002c00dd7308 */ /* 0x0005e20000000800 */
[----:B------:R-:W-:Y:S01]  /*152c0*/  MOV R187, R220 ;  /* 0x000000dc00bb7202 */ /* 0x000fe20000000f00 */
[-C--:B---3--:R-:W-:Y:S01]  /*152d0*/  HMMA.16816.F32 R144, R172, R180.reuse, R144 ;  /* 0x000000b4ac90723c */ /* 0x088fe20000001890 */
[----:B-1----:R-:W1:Y:S07]  /*152e0*/  LDSM.16.MT88.4 R40, [R228+0xd000] ;  /* 0x00d00000e428783b */ /* 0x002e6e0000004200 */
[----:B------:R4:W3:Y:S01]  /*152f0*/  MUFU.EX2 R220, R45 ;  /* 0x0000002d00dc7308 */ /* 0x0008e20000000800 */
[C---:B------:R-:W-:Y:S01]  /*15300*/  HMMA.16816.F32 R148, R176.reuse, R180, R148 ;  /* 0x000000b4b094723c */ /* 0x040fe20000001894 */
[----:B------:R-:W5:Y:S08]  /*15310*/  LDL.LU R180, [R1+0x8] ;  /* 0x0000080001b47983 */ /* 0x000f700000300800 */
[----:B------:R3:W-:Y:S02]  /*15320*/  MUFU.EX2 R219, R46 ;  /* 0x0000002e00db7308 */ /* 0x0007e40000000800 */
[----:B--2---:R-:W-:Y:S01]  /*15330*/  F2FP.F16.F32.PACK_AB R44, R223, R197 ;  /* 0x000000c5df2c723e */ /* 0x004fe200000000ff */
[-C--:B------:R-:W-:Y:S03]  /*15340*/  HMMA.16816.F32 R32, R176, R182.reuse, R32 ;  /* 0x000000b6b020723c */ /* 0x080fe60000001820 */
[----:B------:R-:W-:Y:S03]  /*15350*/  MOV R181, R218 ;  /* 0x000000da00b57202 */ /* 0x000fe60000000f00 */
[C---:B------:R-:W-:Y:S01]  /*15360*/  HMMA.16816.F32 R152, R172.reuse, R182, R152 ;  /* 0x000000b6ac98723c */ /* 0x040fe20000001898 */
[----:B------:R-:W2:Y:S01]  /*15370*/  LDL.LU R182, [R1+0x10] ;  /* 0x0000100001b67983 */ /* 0x000ea20000300800 */
[----:B------:R-:W1:Y:S03]  /*15380*/  MUFU.EX2 R218, R47 ;  /* 0x0000002f00da7308 */ /* 0x000e660000000800 */
[----:B------:R-:W5:Y:S01]  /*15390*/  LDL.LU R183, [R1+0xc] ;  /* 0x00000c0001b77983 */ /* 0x000f620000300800 */
[-C--:B------:R-:W-:Y:S05]  /*153a0*/  HMMA.16816.F32 R24, R172, R36.reuse, R24 ;  /* 0x00000024ac18723c */ /* 0x080fea0000001818 */
[----:B----4-:R-:W-:Y:S01]  /*153b0*/  F2FP.F16.F32.PACK_AB R45, R222, R196 ;  /* 0x000000c4de2d723e */ /* 0x010fe200000000ff */
[C---:B------:R-:W-:Y:S05]  /*153c0*/  HMMA.16816.F32 R156, R176.reuse, R36, R156 ;  /* 0x00000024b09c723c */ /* 0x040fea000000189c */
[----:B---3--:R-:W-:Y:S01]  /*153d0*/  F2FP.F16.F32.PACK_AB R46, R220, R221 ;  /* 0x000000dddc2e723e */ /* 0x008fe200000000ff */
[-C--:B------:R-:W-:Y:S05]  /*153e0*/  HMMA.16816.F32 R160, R176, R38.reuse, R160 ;  /* 0x00000026b0a0723c */ /* 0x080fea00000018a0 */
[----:B-1----:R-:W-:Y:S01]  /*153f0*/  F2FP.F16.F32.PACK_AB R47, R218, R219 ;  /* 0x000000dbda2f723e */ /* 0x002fe200000000ff */
[----:B------:R-:W-:Y:S05]  /*15400*/  HMMA.16816.F32 R28, R172, R38, R28 ;  /* 0x00000026ac1c723c */ /* 0x000fea000000181c */
[----:B------:R-:W-:Y:S01]  /*15410*/  F2FP.F16.F32.PACK_AB R36, R248, R198 ;  /* 0x000000c6f824723e */ /* 0x000fe200000000ff */
[--C-:B------:R-:W-:Y:S01]  /*15420*/  FFMA.FTZ R176, R54, UR4, -R212.reuse ;  /* 0x0000000436b07c23 */ /* 0x100fe200080108d4 */
[----:B------:R-:W-:Y:S01]  /*15430*/  MOV R173, R184 ;  /* 0x000000b800ad7202 */ /* 0x000fe20000000f00 */
[--C-:B------:R-:W-:Y:S02]  /*15440*/  FFMA.FTZ R177, R55, UR4, -R212.reuse ;  /* 0x0000000437b17c23 */ /* 0x100fe400080108d4 */
[----:B------:R-:W1:Y:S01]  /*15450*/  LDSM.16.MT88.4 R52, [R231+0xd000] ;  /* 0x00d00000e734783b */ /* 0x000e620000004200 */
[----:B------:R-:W-:Y:S01]  /*15460*/  MOV R184, R210 ;  /* 0x000000d200b87202 */ /* 0x000fe20000000f00 */
[--C-:B------:R-:W-:Y:S01]  /*15470*/  FFMA.FTZ R178, R66, UR4, -R212.reuse ;  /* 0x0000000442b27c23 */ /* 0x100fe200080108d4 */
[----:B------:R-:W-:Y:S01]  /*15480*/  MOV R210, R211 ;  /* 0x000000d300d27202 */ /* 0x000fe20000000f00 */
[----:B------:R-:W-:Y:S01]  /*15490*/  FFMA.FTZ R212, R67, UR4, -R212 ;  /* 0x0000000443d47c23 */ /* 0x000fe200080108d4 */
[----:B------:R-:W-:Y:S02]  /*154a0*/  MOV R211, R208 ;  /* 0x000000d000d37202 */ /* 0x000fe40000000f00 */
[----:B------:R-:W-:Y:S02]  /*154b0*/  MOV R175, R186 ;  /* 0x000000ba00af7202 */ /* 0x000fe40000000f00 */
[----:B------:R-:W-:Y:S01]  /*154c0*/  MOV R186, R211 ;  /* 0x000000d300ba7202 */ /* 0x000fe20000000f00 */
[----:B------:R-:W-:Y:S01]  /*154d0*/  MUFU.EX2 R212, R212 ;  /* 0x000000d400d47308 */ /* 0x000fe20000000800 */
[----:B------:R-:W-:Y:S02]  /*154e0*/  F2FP.F16.F32.PACK_AB R37, R247, R199 ;  /* 0x000000c7f725723e */ /* 0x000fe400000000ff */
[----:B------:R-:W-:Y:S02]  /*154f0*/  F2FP.F16.F32.PACK_AB R38, R227, R226 ;  /* 0x000000e2e326723e */ /* 0x000fe400000000ff */
[----:B------:R-:W-:Y:S02]  /*15500*/  F2FP.F16.F32.PACK_AB R39, R225, R224 ;  /* 0x000000e0e127723e */ /* 0x000fe400000000ff */
[----:B------:R-:W-:Y:S03]  /*15510*/  MOV R179, R181 ;  /* 0x000000b500b37202 */ /* 0x000fe60000000f00 */
[----:B------:R3:W-:Y:S01]  /*15520*/  MUFU.EX2 R211, R169 ;  /* 0x000000a900d37308 */ /* 0x0007e20000000800 */
[----:B------:R-:W-:Y:S02]  /*15530*/  MOV R172, R185 ;  /* 0x000000b900ac7202 */ /* 0x000fe40000000f00 */
[----:B------:R-:W-:Y:S01]  /*15540*/  MOV R185, R64 ;  /* 0x0000004000b97202 */ /* 0x000fe20000000f00 */
[-C--:B------:R-:W-:Y:S05]  /*15550*/  HMMA.16816.F32 R4, R36, R40.reuse, R4 ;  /* 0x000000282404723c */ /* 0x080fea0000001804 */
[----:B------:R-:W-:Y:S01]  /*15560*/  MOV R208, R209 ;  /* 0x000000d100d07202 */ /* 0x000fe20000000f00 */
[C---:B------:R-:W-:Y:S05]  /*15570*/  HMMA.16816.F32 R8, R44.reuse, R40, R8 ;  /* 0x000000282c08723c */ /* 0x040fea0000001808 */
[----:B------:R-:W-:Y:S01]  /*15580*/  MOV R174, R187 ;  /* 0x000000bb00ae7202 */ /* 0x000fe20000000f00 */
[-C--:B------:R-:W-:Y:S01]  /*15590*/  HMMA.16816.F32 R12, R44, R42.reuse, R12 ;  /* 0x0000002a2c0c723c */ /* 0x080fe2000000180c */
[----:B---3--:R-:W3:Y:S04]  /*155a0*/  LDL.LU R169, [R1+0x14] ;  /* 0x0000140001a97983 */ /* 0x008ee80000300800 */
[----:B------:R-:W-:Y:S01]  /*155b0*/  MOV R187, R190 ;  /* 0x000000be00bb7202 */ /* 0x000fe20000000f00 */
[C---:B------:R-:W-:Y:S01]  /*155c0*/  HMMA.16816.F32 R16, R36.reuse, R42, R16 ;  /* 0x0000002a2410723c */ /* 0x040fe20000001810 */
[----:B------:R-:W-:Y:S04]  /*155d0*/  LDSM.16.MT88.4 R40, [R228+0xf000] ;  /* 0x00f00000e428783b */ /* 0x000fe80000004200 */
[----:B------:R-:W-:Y:S01]  /*155e0*/  MOV R190, R65 ;  /* 0x0000004100be7202 */ /* 0x000fe20000000f00 */
[-C--:B------:R-:W-:Y:S03]  /*155f0*/  HMMA.16816.F32 R68, R36, R48.reuse, R68 ;  /* 0x000000302444723c */ /* 0x080fe60000001844 */
[----:B------:R-:W4:Y:S02]  /*15600*/  LDSM.16.MT88.4 R64, [R230+0xd000] ;  /* 0x00d00000e640783b */ /* 0x000f240000004200 */
[----:B------:R-:W-:Y:S01]  /*15610*/  MOV R209, R217 ;  /* 0x000000d900d17202 */ /* 0x000fe20000000f00 */
[C---:B------:R-:W-:Y:S01]  /*15620*/  HMMA.16816.F32 R72, R44.reuse, R48, R72 ;  /* 0x000000302c48723c */ /* 0x040fe20000001848 */
[----:B------:R1:W-:Y:S05]  /*15630*/  MUFU.EX2 R217, R192 ;  /* 0x000000c000d97308 */ /* 0x0003ea0000000800 */
[-C--:B------:R-:W-:Y:S06]  /*15640*/  HMMA.16816.F32 R76, R44, R50.reuse, R76 ;  /* 0x000000322c4c723c */ /* 0x080fec000000184c */
[C---:B------:R-:W-:Y:S01]  /*15650*/  HMMA.16816.F32 R80, R36.reuse, R50, R80 ;  /* 0x000000322450723c */ /* 0x040fe20000001850 */
[----:B------:R-:W4:Y:S05]  /*15660*/  LDSM.16.MT88.4 R48, [R229+0xf000] ;  /* 0x00f00000e530783b */ /* 0x000f2a0000004200 */
[-C--:B-1----:R-:W-:Y:S05]  /*15670*/  HMMA.16816.F32 R84, R36, R52.reuse, R84 ;  /* 0x000000342454723c */ /* 0x082fea0000001854 */
[----:B------:R-:W-:Y:S01]  /*15680*/  MOV R192, R187 ;  /* 0x000000bb00c07202 */ /* 0x000fe20000000f00 */
[C---:B------:R-:W-:Y:S05]  /*15690*/  HMMA.16816.F32 R88, R44.reuse, R52, R88 ;  /* 0x000000342c58723c */ /* 0x040fea0000001858 */
[----:B------:R-:W-:Y:S01]  /*156a0*/  MOV R187, R210 ;  /* 0x000000d200bb7202 */ /* 0x000fe20000000f00 */
[-C--:B------:R-:W-:Y:S01]  /*156b0*/  HMMA.16816.F32 R92, R44, R54.reuse, R92 ;  /* 0x000000362c5c723c */ /* 0x080fe2000000185c */
[----:B------:R1:W-:Y:S05]  /*156c0*/  MUFU.EX2 R210, R194 ;  /* 0x000000c200d27308 */ /* 0x0003ea0000000800 */
[C---:B------:R-:W-:Y:S01]  /*156d0*/  HMMA.16816.F32 R96, R36.reuse, R54, R96 ;  /* 0x000000362460723c */ /* 0x040fe20000001860 */
[----:B------:R-:W1:Y:S05]  /*156e0*/  LDSM.16.MT88.4 R52, [R231+0xf000] ;  /* 0x00f00000e734783b */ /* 0x000e6a0000004200 */
[-C--:B----4-:R-:W-:Y:S06]  /*156f0*/  HMMA.16816.F32 R100, R36, R64.reuse, R100 ;  /* 0x000000402464723c */ /* 0x090fec0000001864 */
[C---:B------:R-:W-:Y:S05]  /*15700*/  HMMA.16816.F32 R104, R44.reuse, R64, R104 ;  /* 0x000000402c68723c */ /* 0x040fea0000001868 */
[----:B-1----:R-:W-:Y:S01]  /*15710*/  MOV R194, R207 ;  /* 0x000000cf00c27202 */ /* 0x002fe20000000f00 */
[-C--:B------:R-:W-:Y:S01]  /*15720*/  HMMA.16816.F32 R108, R44, R66.reuse, R108 ;  /* 0x000000422c6c723c */ /* 0x080fe2000000186c */
[----:B------:R-:W-:Y:S05]  /*15730*/  MUFU.EX2 R207, R57 ;  /* 0x0000003900cf7308 */ /* 0x000fea0000000800 */
[C---:B------:R-:W-:Y:S01]  /*15740*/  HMMA.16816.F32 R112, R36.reuse, R66, R112 ;  /* 0x000000422470723c */ /* 0x040fe20000001870 */
[----:B------:R-:W1:Y:S05]  /*15750*/  LDSM.16.MT88.4 R64, [R230+0xf000] ;  /* 0x00f00000e640783b */ /* 0x000e6a0000004200 */
[-C--:B------:R-:W-:Y:S06]  /*15760*/  HMMA.16816.F32 R116, R36, R40.reuse, R116 ;  /* 0x000000282474723c */ /* 0x080fec0000001874 */
[C---:B------:R-:W-:Y:S06]  /*15770*/  HMMA.16816.F32 R120, R44.reuse, R40, R120 ;  /* 0x000000282c78723c */ /* 0x040fec0000001878 */
[-C--:B------:R-:W-:Y:S06]  /*15780*/  HMMA.16816.F32 R124, R44, R42.reuse, R124 ;  /* 0x0000002a2c7c723c */ /* 0x080fec000000187c */
[C---:B------:R-:W-:Y:S01]  /*15790*/  HMMA.16816.F32 R128, R36.reuse, R42, R128 ;  /* 0x0000002a2480723c */ /* 0x040fe20000001880 */
[----:B------:R-:W-:Y:S05]  /*157a0*/  LDSM.16.MT88.4 R40, [R229+0xd800] ;  /* 0x00d80000e528783b */ /* 0x000fea0000004200 */
        /* <DEDUP_REMOVED lines=10> */
[-C--:B-1----:R-:W-:Y:S06]  /*15850*/  HMMA.16816.F32 R24, R36, R64.reuse, R24 ;  /* 0x000000402418723c */ /* 0x082fec0000001818 */
[C---:B------:R-:W-:Y:S06]  /*15860*/  HMMA.16816.F32 R156, R44.reuse, R64, R156 ;  /* 0x000000402c9c723c */ /* 0x040fec000000189c */
[-C--:B------:R-:W-:Y:S01]  /*15870*/  HMMA.16816.F32 R160, R44, R66.reuse, R160 ;  /* 0x000000422ca0723c */ /* 0x080fe200000018a0 */
[----:B------:R-:W-:Y:S05]  /*15880*/  LDSM.16.MT88.4 R44, [R229+0xf800] ;  /* 0x00f80000e52c783b */ /* 0x000fea0000004200 */
[----:B------:R-:W-:Y:S07]  /*15890*/  HMMA.16816.F32 R28, R36, R66, R28 ;  /* 0x00000042241c723c */ /* 0x000fee000000181c */
[----:B------:R-:W-:Y:S04]  /*158a0*/  MOV R66, R203 ;  /* 0x000000cb00427202 */ /* 0x000fe80000000f00 */
[----:B------:R-:W-:Y:S01]  /*158b0*/  MOV R67, R179 ;  /* 0x000000b300437202 */ /* 0x000fe20000000f00 */
[----:B--2---:R-:W-:Y:S02]  /*158c0*/  FFMA.FTZ R165, R165, R182, R216 ;  /* 0x000000b6a5a57223 */ /* 0x004fe400000100d8 */
[----:B------:R1:W-:Y:S01]  /*158d0*/  MUFU.EX2 R216, R193 ;  /* 0x000000c100d87308 */ /* 0x0003e20000000800 */
[----:B-----5:R-:W-:Y:S01]  /*158e0*/  FFMA.FTZ R61, R3, R183, R215 ;  /* 0x000000b7033d7223 */ /* 0x020fe200000100d7 */
[----:B------:R-:W-:Y:S01]  /*158f0*/  FFMA.FTZ R3, R2, R180, R214 ;  /* 0x000000b402037223 */ /* 0x000fe200000100d6 */
[----:B------:R-:W-:Y:S01]  /*15900*/  MOV R2, R204 ;  /* 0x000000cc00027202 */ /* 0x000fe20000000f00 */
[----:B------:R-:W2:Y:S06]  /*15910*/  LDSM.16.MT88.4 R180, [R228+0xd800] ;  /* 0x00d80000e4b4783b */ /* 0x000eac0000004200 */
[----:B------:R4:W-:Y:S01]  /*15920*/  MUFU.EX2 R215, R176 ;  /* 0x000000b000d77308 */ /* 0x0009e20000000800 */
[----:B------:R-:W-:Y:S09]  /*15930*/  FADD.FTZ R2, R2, R165 ;  /* 0x000000a502027221 */ /* 0x000ff20000010000 */
[----:B------:R5:W5:Y:S01]  /*15940*/  MUFU.EX2 R214, R177 ;  /* 0x000000b100d67308 */ /* 0x000b620000000800 */
[----:B-1----:R-:W-:Y:S05]  /*15950*/  MOV R193, R208 ;  /* 0x000000d000c17202 */ /* 0x002fea0000000f00 */
[----:B------:R-:W-:Y:S01]  /*15960*/  FADD.FTZ R2, R193, R2 ;  /* 0x00000002c1027221 */ /* 0x000fe20000010000 */
[----:B------:R-:W-:Y:S03]  /*15970*/  MOV R193, R201 ;  /* 0x000000c900c17202 */ /* 0x000fe60000000f00 */
[----:B------:R1:W-:Y:S01]  /*15980*/  MUFU.EX2 R204, R60 ;  /* 0x0000003c00cc7308 */ /* 0x0003e20000000800 */
[----:B----4-:R-:W-:Y:S01]  /*15990*/  MOV R176, R209 ;  /* 0x000000d100b07202 */ /* 0x010fe20000000f00 */
[----:B------:R-:W-:Y:S01]  /*159a0*/  FADD.FTZ R64, R175, R2 ;  /* 0x00000002af407221 */ /* 0x000fe20000010000 */
[----:B------:R-:W-:Y:S07]  /*159b0*/  MOV R2, R184 ;  /* 0x000000b800027202 */ /* 0x000fee0000000f00 */
[----:B------:R4:W2:Y:S01]  /*159c0*/  MUFU.EX2 R209, R178 ;  /* 0x000000b200d17308 */ /* 0x0008a20000000800 */
[----:B-----5:R-:W-:Y:S02]  /*159d0*/  MOV R177, R206 ;  /* 0x000000ce00b17202 */ /* 0x020fe40000000f00 */
[----:B------:R-:W-:Y:S03]  /*159e0*/  F2FP.F16.F32.PACK_AB R201, R214, R215 ;  /* 0x000000d7d6c9723e */ /* 0x000fe600000000ff */
[----:B------:R-:W-:Y:S04]  /*159f0*/  FADD.FTZ R3, R177, R3 ;  /* 0x00000003b1037221 */ /* 0x000fe80000010000 */
[----:B------:R-:W5:Y:S01]  /*15a00*/  MUFU.EX2 R208, R56 ;  /* 0x0000003800d07308 */ /* 0x000f620000000800 */
[----:B-1----:R-:W-:Y:S01]  /*15a10*/  FADD.FTZ R60, R194, R61 ;  /* 0x0000003dc23c7221 */ /* 0x002fe20000010000 */
[----:B------:R-:W-:Y:S01]  /*15a20*/  MOV R194, R200 ;  /* 0x000000c800c27202 */ /* 0x000fe20000000f00 */
[----:B------:R-:W-:Y:S01]  /*15a30*/  FADD.FTZ R65, R172, R3 ;  /* 0x00000003ac417221 */ /* 0x000fe20000010000 */
[----:B------:R-:W-:Y:S01]  /*15a40*/  F2FP.F16.F32.PACK_AB R200, R216, R217 ;  /* 0x000000d9d8c8723e */ /* 0x000fe200000000ff */
[----:B------:R-:W-:Y:S01]  /*15a50*/  FADD.FTZ R165, R192, R60 ;  /* 0x0000003cc0a57221 */ /* 0x000fe20000010000 */
[----:B------:R-:W-:Y:S04]  /*15a60*/  MOV R192, R202 ;  /* 0x000000ca00c07202 */ /* 0x000fe80000000f00 */
[----:B------:R-:W-:Y:S01]  /*15a70*/  MUFU.EX2 R206, R58 ;  /* 0x0000003a00ce7308 */ /* 0x000fe20000000800 */
[----:B----4-:R-:W-:Y:S02]  /*15a80*/  MOV R178, R205 ;  /* 0x000000cd00b27202 */ /* 0x010fe40000000f00 */
[----:B------:R-:W-:Y:S02]  /*15a90*/  F2FP.F16.F32.PACK_AB R202, R211, R210 ;  /* 0x000000d2d3ca723e */ /* 0x000fe400000000ff */
[----:B--2---:R-:W-:Y:S02]  /*15aa0*/  F2FP.F16.F32.PACK_AB R203, R212, R209 ;  /* 0x000000d1d4cb723e */ /* 0x004fe400000000ff */
[----:B------:R-:W-:Y:S03]  /*15ab0*/  F2FP.F16.F32.PACK_AB R38, R170, R204 ;  /* 0x000000ccaa26723e */ /* 0x000fe600000000ff */
[----:B------:R1:W2:Y:S01]  /*15ac0*/  MUFU.EX2 R205, R59 ;  /* 0x0000003b00cd7308 */ /* 0x0002a20000000800 */
[----:B-----5:R-:W-:Y:S01]  /*15ad0*/  F2FP.F16.F32.PACK_AB R36, R207, R208 ;  /* 0x000000d0cf24723e */ /* 0x020fe200000000ff */
[----:B---3--:R-:W-:Y:S08]  /*15ae0*/  FFMA.FTZ R0, R0, R169, R178 ;  /* 0x000000a900007223 */ /* 0x008ff000000100b2 */
[----:B------:R-:W3:Y:S01]  /*15af0*/  MUFU.EX2 R169, R62 ;  /* 0x0000003e00a97308 */ /* 0x000ee20000000800 */
[----:B------:R-:W-:Y:S02]  /*15b00*/  FADD.FTZ R0, R176, R0 ;  /* 0x00000000b0007221 */ /* 0x000fe40000010000 */
[-C--:B------:R-:W-:Y:S01]  /*15b10*/  HMMA.16816.F32 R176, R200, R180.reuse, R4 ;  /* 0x000000b4c8b0723c */ /* 0x080fe20000001804 */
[----:B-1----:R-:W1:Y:S04]  /*15b20*/  LDSM.16.MT88.4 R56, [R228+0xf800] ;  /* 0x00f80000e438783b */ /* 0x002e680000004200 */
[----:B--2---:R-:W-:Y:S01]  /*15b30*/  F2FP.F16.F32.PACK_AB R37, R205, R206 ;  /* 0x000000cecd25723e */ /* 0x004fe200000000ff */
[----:B------:R-:W-:Y:S01]  /*15b40*/  FADD.FTZ R3, R173, R0 ;  /* 0x00000000ad037221 */ /* 0x000fe20000010000 */
[----:B------:R-:W-:Y:S02]  /*15b50*/  MOV R0, R174 ;  /* 0x000000ae00007202 */ /* 0x000fe40000000f00 */
[----:B------:R-:W-:Y:S02]  /*15b60*/  LDSM.16.MT88.4 R4, [R230+0xf800] ;  /* 0x00f80000e604783b */ /* 0x000fe40000004200 */
[----:B------:R-:W-:Y:S01]  /*15b70*/  FADD.FTZ R2, R2, R3 ;  /* 0x0000000302027221 */ /* 0x000fe20000010000 */
[----:B---3--:R-:W-:Y:S05]  /*15b80*/  F2FP.F16.F32.PACK_AB R39, R213, R169 ;  /* 0x000000a9d527723e */ /* 0x008fea00000000ff */
[----:B------:R-:W2:Y:S02]  /*15b90*/  LDSM.16.MT88.4 R60, [R231+0xf800] ;  /* 0x00f80000e73c783b */ /* 0x000ea40000004200 */
[C---:B------:R-:W-:Y:S07]  /*15ba0*/  HMMA.16816.F32 R172, R36.reuse, R180, R8 ;  /* 0x000000b424ac723c */ /* 0x040fee0000001808 */
[----:B------:R-:W-:Y:S04]  /*15bb0*/  MOV R11, R0 ;  /* 0x00000000000b7202 */ /* 0x000fe80000000f00 */
[----:B------:R-:W-:Y:S02]  /*15bc0*/  MOV R8, R185 ;  /* 0x000000b900087202 */ /* 0x000fe40000000f00 */
[----:B------:R-:W-:Y:S02]  /*15bd0*/  MOV R0, R186 ;  /* 0x000000ba00007202 */ /* 0x000fe40000000f00 */
[----:B------:R-:W-:Y:S01]  /*15be0*/  MOV R9, R187 ;  /* 0x000000bb00097202 */ /* 0x000fe20000000f00 */
[----:B------:R-:W-:Y:S01]  /*15bf0*/  FADD.FTZ R8, R8, R64 ;  /* 0x0000004008087221 */ /* 0x000fe20000010000 */
[-C--:B------:R-:W-:Y:S03]  /*15c00*/  HMMA.16816.F32 R184, R36, R182.reuse, R12 ;  /* 0x000000b624b8723c */ /* 0x080fe6000000180c */
[----:B------:R-:W-:Y:S01]  /*15c10*/  MOV R10, R190 ;  /* 0x000000be000a7202 */ /* 0x000fe20000000f00 */
[----:B------:R-:W-:Y:S01]  /*15c20*/  FADD.FTZ R0, R0, R165 ;  /* 0x000000a500007221 */ /* 0x000fe20000010000 */
[----:B------:R-:W-:Y:S01]  /*15c30*/  FADD.FTZ R9, R9, R65 ;  /* 0x0000004109097221 */ /* 0x000fe20000010000 */
[C---:B------:R-:W-:Y:S05]  /*15c40*/  HMMA.16816.F32 R180, R200.reuse, R182, R16 ;  /* 0x000000b6c8b4723c */ /* 0x040fea0000001810 */
[----:B------:R-:W-:Y:S01]  /*15c50*/  FADD.FTZ R10, R10, R8 ;  /* 0x000000080a0a7221 */ /* 0x000fe20000010000 */
[-C--:B------:R-:W-:Y:S05]  /*15c60*/  HMMA.16816.F32 R68, R200, R40.reuse, R68 ;  /* 0x00000028c844723c */ /* 0x080fea0000001844 */
[----:B------:R-:W-:Y:S01]  /*15c70*/  MOV R13, R191 ;  /* 0x000000bf000d7202 */ /* 0x000fe20000000f00 */
        /* <DEDUP_REMOVED lines=50> */
[----:B------:R-:W-:Y:S01]  /*15fa0*/  FADD.FTZ R2, R222, R3 ;  /* 0x00000003de027221 */ /* 0x000fe20000010000 */
[----:B------:R-:W-:Y:S01]  /*15fb0*/  FADD.FTZ R5, R225, R8 ;  /* 0x00000008e1057221 */ /* 0x000fe20000010000 */
[-C--:B------:R-:W-:Y:S03]  /*15fc0*/  HMMA.16816.F32 R160, R36, R6.reuse, R160 ;  /* 0x0000000624a0723c */ /* 0x080fe600000018a0 */
[----:B------:R-:W-:Y:S01]  /*15fd0*/  FADD.FTZ R3, R221, R0 ;  /* 0x00000000dd037221 */ /* 0x000fe20000010000 */
[----:B------:R-:W-:Y:S01]  /*15fe0*/  FADD.FTZ R0, R219, R2 ;  /* 0x00000002db007221 */ /* 0x000fe20000010000 */
[----:B------:R-:W-:Y:S01]  /*15ff0*/  FADD.FTZ R2, R227, R9 ;  /* 0x00000009e3027221 */ /* 0x000fe20000010000 */
[----:B------:R-:W-:Y:S05]  /*16000*/  HMMA.16816.F32 R200, R200, R6, R28 ;  /* 0x00000006c8c8723c */ /* 0x000fea000000181c */
        /* <DEDUP_REMOVED lines=19> */
[----:B------:R-:W-:Y:S01]  /*16140*/  FADD.FTZ R0, R213, R0 ;  /* 0x00000000d5007221 */ /* 0x000fe20000010000 */
[----:B------:R-:W-:Y:S01]  /*16150*/  MOV R170, R164 ;  /* 0x000000a400aa7202 */ /* 0x000fe20000000f00 */
[----:B------:R1:W-:Y:S01]  /*16160*/  STL [R1+0xc], R3 ;  /* 0x00000c0301007387 */ /* 0x0003e20000100800 */
[----:B------:R-:W-:Y:S03]  /*16170*/  MOV R169, R166 ;  /* 0x000000a600a97202 */ /* 0x000fe60000000f00 */
[----:B------:R2:W-:Y:S04]  /*16180*/  STL [R1+0x8], R2 ;  /* 0x0000080201007387 */ /* 0x0005e80000100800 */
[----:B------:R2:W-:Y:S01]  /*16190*/  STL [R1+0x14], R0 ;  /* 0x0000140001007387 */ /* 0x0005e20000100800 */
[----:B-1----:R-:W-:Y:S01]  /*161a0*/  MOV R3, R168 ;  /* 0x000000a800037202 */ /* 0x002fe20000000f00 */
[----:B------:R-:W-:Y:S06]  /*161b0*/  @P0 BRA `(.L_x_63) ;  /* 0xffffffc400ec0947 */ /* 0x000fec000383ffff */
.L_x_62:
[----:B-12---:R-:W2:Y:S04]  /*161c0*/  LDL.LU R2, [R1+0x10] ;  /* 0x0000100001027983 */ /* 0x006ea80000300800 */
[----:B------:R-:W3:Y:S04]  /*161d0*/  LDL.LU R8, [R1+0xc] ;  /* 0x00000c0001087983 */ /* 0x000ee80000300800 */
[----:B------:R-:W4:Y:S04]  /*161e0*/  LDL.LU R7, [R1+0x8] ;  /* 0x0000080001077983 */ /* 0x000f280000300800 */
[----:B------:R-:W4:Y:S01]  /*161f0*/  LDL.LU R6, [R1+0x14] ;  /* 0x0000140001067983 */ /* 0x000f220000300800 */
[----:B------:R-:W1:Y:S01]  /*16200*/  S2UR UR7, SR_CgaCtaId ;  /* 0x00000000000779c3 */ /* 0x000e620000008800 */
[----:B------:R-:W-:Y:S01]  /*16210*/  UISETP.NE.AND UP0, UPT, UR15, -0x1, UPT ;  /* 0xffffffff0f00788c */ /* 0x000fe2000bf05270 */
[----:B------:R-:W-:Y:S01]  /*16220*/  MOV R67, 0x40 ;  /* 0x0000004000437802 */ /* 0x000fe20000000f00 */
[----:B------:R-:W1:Y:S04]  /*16230*/  S2R R205, SR_TID.X ;  /* 0x0000000000cd7919 */ /* 0x000e680000002100 */
[----:B------:R-:W-:-:S05]  /*16240*/  PLOP3.LUT P3, PT, PT, PT, UP0, 0x80, 0x0 ;  /* 0x000000000000781c */ /* 0x000fca0003f6f008 */
[----:B------:R-:W-:Y:S02]  /*16250*/  @UP0 ULDC.64 UR4, c[0x0][0x298] ;  /* 0x0000a60000040ab9 */ /* 0x000fe40000000a00 */
[----:B------:R-:W-:-:S03]  /*16260*/  @UP0 UIMAD.WIDE.U32 UR8, UR15, UR4, URZ ;  /* 0x000000040f0802a5 */ /* 0x000fc6000f8e003f */
[----:B------:R-:W-:Y:S01]  /*16270*/  UMOV UR4, 0x400 ;  /* 0x0000040000047882 */ /* 0x000fe20000000000 */
[----:B------:R-:W-:Y:S02]  /*16280*/  @UP0 UIMAD UR6, UR15, UR5, UR9 ;  /* 0x000000050f0602a4 */ /* 0x000fe4000f8e0209 */
[----:B-1----:R-:W-:Y:S01]  /*16290*/  ULEA UR7, UR7, UR4, 0x18 ;  /* 0x0000000407077291 */ /* 0x002fe2000f8ec03f */
[----:B------:R-:W-:-:S04]  /*162a0*/  SHF.R.S32.HI R10, RZ, 0x1f, R205 ;  /* 0x0000001fff0a7819 */ /* 0x000fc800000114cd */
[----:B------:R-:W-:Y:S01]  /*162b0*/  LEA.HI R9, R10, R205, RZ, 0x2 ;  /* 0x000000cd0a097211 */ /* 0x000fe200078f10ff */
[----:B--2---:R-:W1:Y:S04]  /*162c0*/  SHFL.BFLY PT, R0, R2, 0x2, 0x1f ;  /* 0x0c401f0002007f89 */ /* 0x004e6800000e0000 */
[----:B---3--:R-:W2:Y:S04]  /*162d0*/  SHFL.BFLY PT, R4, R8, 0x2, 0x1f ;  /* 0x0c401f0008047f89 */ /* 0x008ea800000e0000 */
[----:B----4-:R-:W3:Y:S01]  /*162e0*/  SHFL.BFLY PT, R3, R7, 0x2, 0x1f ;  /* 0x0c401f0007037f89 */ /* 0x010ee200000e0000 */
[----:B-1----:R-:W-:-:S03]  /*162f0*/  FADD.FTZ R0, R0, R2 ;  /* 0x0000000200007221 */ /* 0x002fc60000010000 */
[----:B------:R-:W1:Y:S01]  /*16300*/  SHFL.BFLY PT, R2, R6, 0x2, 0x1f ;  /* 0x0c401f0006027f89 */ /* 0x000e6200000e0000 */
[----:B--2---:R-:W-:-:S03]  /*16310*/  FADD.FTZ R4, R4, R8 ;  /* 0x0000000804047221 */ /* 0x004fc60000010000 */
[----:B------:R-:W2:Y:S01]  /*16320*/  SHFL.BFLY PT, R5, R0, 0x1, 0x1f ;  /* 0x0c201f0000057f89 */ /* 0x000ea200000e0000 */
[----:B---3--:R-:W-:-:S03]  /*16330*/  FADD.FTZ R3, R3, R7 ;  /* 0x0000000703037221 */ /* 0x008fc60000010000 */
[----:B------:R-:W3:Y:S01]  /*16340*/  SHFL.BFLY PT, R8, R4, 0x1, 0x1f ;  /* 0x0c201f0004087f89 */ /* 0x000ee200000e0000 */
[----:B-1----:R-:W-:-:S03]  /*16350*/  FADD.FTZ R2, R2, R6 ;  /* 0x0000000602027221 */ /* 0x002fc60000010000 */
[----:B------:R-:W1:Y:S01]  /*16360*/  SHFL.BFLY PT, R6, R3, 0x1, 0x1f ;  /* 0x0c201f0003067f89 */ /* 0x000e6200000e0000 */
[----:B--2---:R-:W-:Y:S01]  /*16370*/  FADD.FTZ R165, R0, R5 ;  /* 0x0000000500a57221 */ /* 0x004fe20000010000 */
[----:B------:R-:W-:Y:S02]  /*16380*/  MOV R0, 0x3f800000 ;  /* 0x3f80000000007802 */ /* 0x000fe40000000f00 */
[----:B------:R-:W2:Y:S01]  /*16390*/  SHFL.BFLY PT, R7, R2, 0x1, 0x1f ;  /* 0x0c201f0002077f89 */ /* 0x000ea200000e0000 */
[--C-:B------:R-:W-:Y:S01]  /*163a0*/  SHF.R.S32.HI R5, RZ, 0x2, R9.reuse ;  /* 0x00000002ff057819 */ /* 0x100fe20000011409 */
[----:B---3--:R-:W-:Y:S01]  /*163b0*/  FADD.FTZ R169, R4, R8 ;  /* 0x0000000804a97221 */ /* 0x008fe20000010000 */
[----:B------:R-:W-:Y:S02]  /*163c0*/  FSETP.NE.FTZ.AND P0, PT, R165, RZ, PT ;  /* 0x000000ffa500720b */ /* 0x000fe40003f15000 */
[----:B------:R-:W-:Y:S02]  /*163d0*/  SHF.R.S32.HI R8, RZ, 0x1f, R9 ;  /* 0x0000001fff087819 */ /* 0x000fe40000011409 */
[----:B------:R-:W-:-:S02]  /*163e0*/  P2R R204, PR, RZ, 0x1 ;  /* 0x00000001ffcc7803 */ /* 0x000fc40000000000 */
[----:B------:R-:W-:-:S07]  /*163f0*/  LEA.HI R4, R10, R205, RZ, 0x5 ;  /* 0x000000cd0a047211 */ /* 0x000fce00078f28ff */
[----:B------:R-:W3:Y:S01]  /*16400*/  @P0 MUFU.RCP R0, R165 ;  /* 0x000000a500000308 */ /* 0x000ee20000001000 */
[----:B------:R-:W-:Y:S01]  /*16410*/  FSETP.NE.FTZ.AND P0, PT, R169, RZ, PT ;  /* 0x000000ffa900720b */ /* 0x000fe20003f15000 */
[----:B-1----:R-:W-:Y:S01]  /*16420*/  FADD.FTZ R170, R3, R6 ;  /* 0x0000000603aa7221 */ /* 0x002fe20000010000 */
[----:B------:R-:W-:Y:S02]  /*16430*/  LEA.HI R3, R8, R5, RZ, 0x3 ;  /* 0x0000000508037211 */ /* 0x000fe400078f18ff */
[----:B------:R-:W-:Y:S01]  /*16440*/  LOP3.LUT R6, R9, 0x3ffffffc, RZ, 0xc0, !PT ;  /* 0x3ffffffc09067812 */ /* 0x000fe200078ec0ff */
[----:B--2--5:R-:W-:Y:S01]  /*16450*/  FADD.FTZ R171, R2, R7 ;  /* 0x0000000702ab7221 */ /* 0x024fe20000010000 */
[----:B------:R-:W-:Y:S02]  /*16460*/  LOP3.LUT R2, R3, 0xfffffff8, RZ, 0xc0, !PT ;  /* 0xfffffff803027812 */ /* 0x000fe400078ec0ff */
[----:B------:R-:W-:Y:S02]  /*16470*/  MOV R3, 0x3f800000 ;  /* 0x3f80000000037802 */ /* 0x000fe40000000f00 */
[----:B------:R-:W-:-:S02]  /*16480*/  IADD3 R2, R5, -R2, RZ ;  /* 0x8000000205027210 */ /* 0x000fc40007ffe0ff */
[----:B------:R-:W-:Y:S02]  /*16490*/  IADD3 R6, -R6, R205, RZ ;  /* 0x000000cd06067210 */ /* 0x000fe40007ffe1ff */
[----:B------:R-:W1:Y:S01]  /*164a0*/  @P0 MUFU.RCP R3, R169 ;  /* 0x000000a900030308 */ /* 0x000e620000001000 */
        /* <DEDUP_REMOVED lines=32> */
[----:B------:R-:W-:Y:S01]  /*166b0*/  SHF.L.U32 R0, R2, 0x6, RZ ;  /* 0x0000000602007819 */ /* 0x000fe200000006ff */
[C---:B-1----:R-:W-:Y:S01]  /*166c0*/  FMUL.FTZ R7, R3.reuse, R70 ;  /* 0x0000004603077220 */ /* 0x042fe20000410000 */
[----:B------:R-:W-:Y:S01]  /*166d0*/  SHF.R.S32.HI R80, RZ, 0x5, R4 ;  /* 0x00000005ff507819 */ /* 0x000fe20000011404 */
[C---:B------:R-:W-:Y:S01]  /*166e0*/  FMUL.FTZ R178, R3.reuse, R178 ;  /* 0x000000b203b27220 */ /* 0x040fe20000410000 */
[----:B------:R-:W-:Y:S01]  /*166f0*/  LOP3.LUT R0, R0, 0x1c0, RZ, 0xc0, !PT ;  /* 0x000001c000007812 */ /* 0x000fe200078ec0ff */
[C---:B------:R-:W-:Y:S01]  /*16700*/  FMUL.FTZ R179, R3.reuse, R179 ;  /* 0x000000b303b37220 */ /* 0x040fe20000410000 */
[----:B------:R-:W-:Y:S01]  /*16710*/  LEA R21, R80, R6, 0x9 ;  /* 0x0000000650157211 */ /* 0x000fe200078e48ff */
[C---:B------:R-:W-:Y:S01]  /*16720*/  FMUL.FTZ R182, R3.reuse, R182 ;  /* 0x000000b603b67220 */ /* 0x040fe20000410000 */
[----:B------:R-:W-:Y:S01]  /*16730*/  LEA.HI R0, R0, R0, RZ, 0x1d ;  /* 0x0000000000007211 */ /* 0x000fe200078fe8ff */
[C---:B------:R-:W-:Y:S01]  /*16740*/  FMUL.FTZ R183, R3.reuse, R183 ;  /* 0x000000b703b77220 */ /* 0x040fe20000410000 */
[----:B------:R-:W-:Y:S01]  /*16750*/  R2P PR, R2, 0x6 ;  /* 0x0000000602007804 */ /* 0x000fe20000000000 */
[----:B------:R-:W-:Y:S01]  /*16760*/  FMUL.FTZ R9, R3, R71 ;  /* 0x0000004703097220 */ /* 0x000fe20000410000 */
[----:B------:R-:W-:Y:S01]  /*16770*/  LEA R21, R21, R0, 0x1 ;  /* 0x0000000015157211 */ /* 0x000fe200078e08ff */
[----:B------:R-:W-:Y:S01]  /*16780*/  FMUL.FTZ R82, R3, R82 ;  /* 0x0000005203527220 */ /* 0x000fe20000410000 */
[----:B------:R-:W-:-:S02]  /*16790*/  LOP3.LUT R8, R4, 0xffffffe0, RZ, 0xc0, !PT ;  /* 0xffffffe004087812 */ /* 0x000fc400078ec0ff */
[----:B------:R-:W-:Y:S02]  /*167a0*/  MOV R70, 0x20 ;  /* 0x0000002000467802 */ /* 0x000fe40000000f00 */
[----:B------:R-:W-:Y:S02]  /*167b0*/  LEA R21, R21, UR7, 0x1 ;  /* 0x0000000715157c11 */ /* 0x000fe4000f8e08ff */
[----:B------:R-:W-:Y:S02]  /*167c0*/  IADD3 R205, -R8, R205, RZ ;  /* 0x000000cd08cd7210 */ /* 0x000fe40007ffe1ff */
[----:B------:R-:W-:Y:S02]  /*167d0*/  SEL R70, R70, 0xffffffe0, !P1 ;  /* 0xffffffe046467807 */ /* 0x000fe40004800000 */
[----:B------:R-:W-:Y:S01]  /*167e0*/  SEL R67, R67, 0xffffffc0, !P2 ;  /* 0xffffffc043437807 */ /* 0x000fe20005000000 */
[----:B------:R-:W-:Y:S06]  /*167f0*/  @P3 BRA `(.L_x_66) ;  /* 0x00000000001c3947 */ /* 0x000fec0003800000 */
[----:B------:R-:W1:Y:S01]  /*16800*/  S2UR UR7, SR_CTAID.Y ;  /* 0x00000000000779c3 */ /* 0x000e620000002600 */
[----:B------:R-:W-:Y:S01]  /*16810*/  ULDC.64 UR4, c[0x0][0x290] ;  /* 0x0000a40000047ab9 */ /* 0x000fe20000000a00 */
[----:B-1----:R-:W-:Y:S02]  /*16820*/  USHF.R.S32.HI UR6, URZ, 0x1f, UR7 ;  /* 0x0000001f3f067899 */ /* 0x002fe40008011407 */
[----:B------:R-:W-:Y:S02]  /*16830*/  UIMAD.WIDE.U32 UR8, UR7, UR4, URZ ;  /* 0x00000004070872a5 */ /* 0x000fe4000f8e003f */
[----:B------:R-:W-:-:S04]  /*16840*/  UIMAD UR6, UR6, UR4, URZ ;  /* 0x00000004060672a4 */ /* 0x000fc8000f8e023f */
[----:B------:R-:W-:-:S04]  /*16850*/  UIMAD UR6, UR7, UR5, UR6 ;  /* 0x00000005070672a4 */ /* 0x000fc8000f8e0206 */
[----:B------:R-:W-:-:S12]  /*16860*/  UIADD3 UR6, UR9, UR6, URZ ;  /* 0x0000000609067290 */ /* 0x000fd8000fffe03f */
.L_x_66:
[----:B------:R-:W-:Y:S01]  /*16870*/  ULDC.U8 UR4, c[0x0][0x3d8] ;  /* 0x0000f60000047ab9 */ /* 0x000fe20000000000 */
[----:B------:R-:W-:Y:S01]  /*16880*/  ULDC.U8 UR7, c[0x0][0x3d9] ;  /* 0x0000f64000077ab9 */ /* 0x000fe20000000000 */
[----:B------:R-:W-:Y:S01]  /*16890*/  ISETP.NE.AND P4, PT, RZ, UR4, PT ;  /* 0x00000004ff007c0c */ /* 0x000fe2000bf85270 */
[C---:B------:R-:W-:Y:S01]  /*168a0*/  FMUL.FTZ R6, R3.reuse, R83 ;  /* 0x0000005303067220 */ /* 0x040fe20000410000 */
[----:B------:R-:W-:Y:S01]  /*168b0*/  LOP3.LUT R2, R2, 0x1, RZ, 0xc0, !PT ;  /* 0x0000000102027812 */ /* 0x000fe200078ec0ff */
[C---:B------:R-:W-:Y:S01]  /*168c0*/  FMUL.FTZ R86, R3.reuse, R86 ;  /* 0x0000005603567220 */ /* 0x040fe20000410000 */
[----:B------:R-:W-:Y:S01]  /*168d0*/  ISETP.NE.OR P2, PT, RZ, UR7, !P4 ;  /* 0x00000007ff007c0c */ /* 0x000fe2000e745670 */
[C---:B------:R-:W-:Y:S01]  /*168e0*/  FMUL.FTZ R19, R3.reuse, R87 ;  /* 0x0000005703137220 */ /* 0x040fe20000410000 */
[----:B------:R-:W-:Y:S01]  /*168f0*/  FSETP.NE.FTZ.AND P6, PT, R170, RZ, PT ;  /* 0x000000ffaa00720b */ /* 0x000fe20003fd5000 */
[C---:B------:R-:W-:Y:S01]  /*16900*/  FMUL.FTZ R98, R3.reuse, R98 ;  /* 0x0000006203627220 */ /* 0x040fe20000410000 */
[----:B------:R-:W-:Y:S01]  /*16910*/  ISETP.NE.U32.AND P1, PT, R2, 0x1, PT ;  /* 0x000000010200780c */ /* 0x000fe20003f25070 */
[C---:B------:R-:W-:Y:S01]  /*16920*/  FMUL.FTZ R15, R3.reuse, R99 ;  /* 0x00000063030f7220 */ /* 0x040fe20000410000 */
[----:B------:R-:W-:Y:S01]  /*16930*/  P2R R71, PR, RZ, 0x40 ;  /* 0x00000040ff477803 */ /* 0x000fe20000000000 */
[----:B------:R-:W-:Y:S01]  /*16940*/  FMUL.FTZ R102, R3, R102 ;  /* 0x0000006603667220 */ /* 0x000fe20000410000 */
[----:B------:R-:W-:-:S02]  /*16950*/  PLOP3.LUT P3, PT, PT, PT, PT, 0x8, 0x0 ;  /* 0x000000000000781c */ /* 0x000fc40003f6e170 */
[----:B------:R-:W-:-:S03]  /*16960*/  CS2R R68, SRZ ;  /* 0x0000000000447805 */ /* 0x000fc6000001ff00 */
[----:B------:R-:W-:Y:S08]  /*16970*/  @P2 BRA `(.L_x_67) ;  /* 0x0000000000202947 */ /* 0x000ff00003800000 */
[----:B------:R-:W1:Y:S01]  /*16980*/  S2UR UR4, SR_CTAID.Y ;  /* 0x00000000000479c3 */ /* 0x000e620000002600 */
[----:B------:R-:W-:Y:S01]  /*16990*/  ULDC UR5, c[0x0][0x2c4] ;  /* 0x0000b10000057ab9 */ /* 0x000fe20000000800 */
[----:B------:R-:W-:Y:S01]  /*169a0*/  PLOP3.LUT P3, PT, PT, PT, PT, 0x80, 0x0 ;  /* 0x000000000000781c */ /* 0x000fe20003f6f070 */
[----:B-1----:R-:W-:-:S04]  /*169b0*/  UIMAD UR4, UR4, UR5, URZ ;  /* 0x00000005040472a4 */ /* 0x002fc8000f8e023f */
[----:B------:R-:W-:-:S04]  /*169c0*/  USEL UR15, UR4, UR15, !UP0 ;  /* 0x0000000f040f7287 */ /* 0x000fc8000c000000 */
[----:B------:R-:W-:Y:S02]  /*169d0*/  USHF.R.S32.HI UR4, URZ, 0x1f, UR15 ;  /* 0x0000001f3f047899 */ /* 0x000fe4000801140f */
[----:B------:R-:W-:-:S04]  /*169e0*/  IMAD.U32 R68, RZ, RZ, UR15 ;  /* 0x0000000fff447e24 */ /* 0x000fc8000f8e00ff */
[----:B------:R-:W-:-:S07]  /*169f0*/  MOV R69, UR4 ;  /* 0x0000000400457c02 */ /* 0x000fce0008000f00 */
.L_x_67:
[----:B------:R-:W-:Y:S01]  /*16a00*/  FSETP.NE.FTZ.AND P5, PT, R171, RZ, PT ;  /* 0x000000ffab00720b */ /* 0x000fe20003fb5000 */
[C---:B------:R-:W-:Y:S01]  /*16a10*/  FMUL.FTZ R43, R3.reuse, R103 ;  /* 0x00000067032b7220 */ /* 0x040fe20000410000 */
[----:B------:R-:W-:Y:S01]  /*16a20*/  MOV R0, 0x3f800000 ;  /* 0x3f80000000007802 */ /* 0x000fe20000000f00 */
[C---:B------:R-:W-:Y:S01]  /*16a30*/  FMUL.FTZ R114, R3.reuse, R114 ;  /* 0x0000007203727220 */ /* 0x040fe20000410000 */
[----:B------:R-:W-:Y:S01]  /*16a40*/  MOV R2, 0x3f800000 ;  /* 0x3f80000000027802 */ /* 0x000fe20000000f00 */
[C---:B------:R-:W-:Y:S01]  /*16a50*/  FMUL.FTZ R39, R3.reuse, R115 ;  /* 0x0000007303277220 */ /* 0x040fe20000410000 */
[C---:B------:R-:W-:Y:S01]  /*16a60*/  FMUL.FTZ R118, R3.reuse, R118 ;  /* 0x0000007603767220 */ /* 0x040fe20000410000 */
[C---:B------:R-:W-:Y:S01]  /*16a70*/  FMUL.FTZ R35, R3.reuse, R119 ;  /* 0x0000007703237220 */ /* 0x040fe20000410000 */
[C---:B------:R-:W-:Y:S01]  /*16a80*/  FMUL.FTZ R130, R3.reuse, R130 ;  /* 0x0000008203827220 */ /* 0x040fe20000410000 */
[C---:B------:R-:W-:Y:S01]  /*16a90*/  FMUL.FTZ R31, R3.reuse, R131 ;  /* 0x00000083031f7220 */ /* 0x040fe20000410000 */
[----:B------:R-:W1:Y:S01]  /*16aa0*/  @P6 MUFU.RCP R2, R170 ;  /* 0x000000aa00026308 */ /* 0x000e620000001000 */
[C---:B------:R-:W-:Y:S01]  /*16ab0*/  FMUL.FTZ R134, R3.reuse, R134 ;  /* 0x0000008603867220 */ /* 0x040fe20000410000 */
[C---:B------:R-:W-:Y:S01]  /*16ac0*/  FMUL.FTZ R27, R3.reuse, R135 ;  /* 0x00000087031b7220 */ /* 0x040fe20000410000 */
[C---:B------:R-:W-:Y:S01]  /*16ad0*/  FMUL.FTZ R142, R3.reuse, R142 ;  /* 0x0000008e038e7220 */ /* 0x040fe20000410000 */
[C---:B------:R-:W-:Y:S01]  /*16ae0*/  FMUL.FTZ R25, R3.reuse, R143 ;  /* 0x0000008f03197220 */ /* 0x040fe20000410000 */
        /* <DEDUP_REMOVED lines=8> */
[----:B------:R-:W-:Y:S01]  /*16b70*/  FMUL.FTZ R59, R3, R203 ;  /* 0x000000cb033b7220 */ /* 0x000fe20000410000 */
[C---:B------:R-:W-:Y:S01]  /*16b80*/  IADD3 R20, R21.reuse, -0x10, RZ ;  /* 0xfffffff015147810 */ /* 0x040fe20007ffe0ff */
[----:B------:R-:W-:Y:S01]  /*16b90*/  @P1 VIADD R20, R21, 0x10 ;  /* 0x0000001015141836 */ /* 0x000fe20000000000 */
[----:B------:R-:W-:Y:S01]  /*16ba0*/  F2FP.F16.F32.PACK_AB R5, R5, R176 ;  /* 0x000000b00505723e */ /* 0x000fe200000000ff */
[C---:B-1----:R-:W-:Y:S01]  /*16bb0*/  FMUL.FTZ R172, R2.reuse, R172 ;  /* 0x000000ac02ac7220 */ /* 0x042fe20000410000 */
[C---:B------:R-:W-:Y:S01]  /*16bc0*/  FMUL.FTZ R3, R2.reuse, R173 ;  /* 0x000000ad02037220 */ /* 0x040fe20000410000 */
[C---:B------:R-:W-:Y:S01]  /*16bd0*/  FMUL.FTZ R184, R2.reuse, R184 ;  /* 0x000000b802b87220 */ /* 0x040fe20000410000 */
[C---:B------:R-:W-:Y:S01]  /*16be0*/  FMUL.FTZ R12, R2.reuse, R185 ;  /* 0x000000b9020c7220 */ /* 0x040fe20000410000 */
[C---:B------:R-:W-:Y:S01]  /*16bf0*/  FMUL.FTZ R72, R2.reuse, R72 ;  /* 0x0000004802487220 */ /* 0x040fe20000410000 */
[C---:B------:R-:W-:Y:S01]  /*16c00*/  FMUL.FTZ R8, R2.reuse, R73 ;  /* 0x0000004902087220 */ /* 0x040fe20000410000 */
[C---:B------:R-:W-:Y:S01]  /*16c10*/  FMUL.FTZ R76, R2.reuse, R76 ;  /* 0x0000004c024c7220 */ /* 0x040fe20000410000 */
[----:B------:R-:W-:Y:S01]  /*16c20*/  FMUL.FTZ R24, R2, R77 ;  /* 0x0000004d02187220 */ /* 0x000fe20000410000 */
[C---:B--2---:R-:W-:Y:S01]  /*16c30*/  FMUL.FTZ R175, R0.reuse, R175 ;  /* 0x000000af00af7220 */ /* 0x044fe20000410000 */
[----:B------:R-:W-:Y:S01]  /*16c40*/  FMUL.FTZ R13, R0, R174 ;  /* 0x000000ae000d7220 */ /* 0x000fe20000410000 */
        /* <DEDUP_REMOVED lines=54> */
[----:B------:R-:W-:Y:S01]  /*16fb0*/  F2FP.F16.F32.PACK_AB R4, R179, R178 ;  /* 0x000000b2b304723e */ /* 0x000fe200000000ff */
[----:B------:R-:W-:Y:S01]  /*16fc0*/  STS [R21], R5 ;  /* 0x0000000515007388 */ /* 0x000fe20000000800 */
[----:B------:R-:W-:Y:S01]  /*16fd0*/  ISETP.NE.AND P2, PT, RZ, UR7, PT ;  /* 0x00000007ff007c0c */ /* 0x000fe2000bf45270 */
[----:B------:R-:W1:Y:S01]  /*16fe0*/  S2UR UR4, SR_CTAID.X ;  /* 0x00000000000479c3 */ /* 0x000e620000002500 */
[----:B------:R-:W-:Y:S01]  /*16ff0*/  F2FP.F16.F32.PACK_AB R2, R181, R180 ;  /* 0x000000b4b502723e */ /* 0x000fe200000000ff */
[----:B------:R-:W-:Y:S01]  /*17000*/  STS [R21+0x400], R4 ;  /* 0x0004000415007388 */ /* 0x000fe20000000800 */
[----:B------:R-:W-:Y:S01]  /*17010*/  F2FP.F16.F32.PACK_AB R0, R183, R182 ;  /* 0x000000b6b700723e */ /* 0x000fe200000000ff */
[----:B------:R-:W-:Y:S01]  /*17020*/  BSSY B0, `(.L_x_68) ;  /* 0x00000f5000007945 */ /* 0x000fe20003800000 */
[----:B------:R-:W-:Y:S01]  /*17030*/  F2FP.F16.F32.PACK_AB R13, R175, R13 ;  /* 0x0000000daf0d723e */ /* 0x000fe200000000ff */
[----:B------:R-:W-:Y:S01]  /*17040*/  STS [R20], R2 ;  /* 0x0000000214007388 */ /* 0x000fe20000000800 */
[----:B------:R-:W-:-:S02]  /*17050*/  F2FP.F16.F32.PACK_AB R3, R3, R172 ;  /* 0x000000ac0303723e */ /* 0x000fc400000000ff */
[----:B------:R-:W-:Y:S01]  /*17060*/  F2FP.F16.F32.PACK_AB R12, R12, R184 ;  /* 0x000000b80c0c723e */ /* 0x000fe200000000ff */
[----:B------:R2:W-:Y:S01]  /*17070*/  STS [R20+0x400], R0 ;  /* 0x0004000014007388 */ /* 0x0005e20000000800 */
[----:B------:R-:W-:Y:S02]  /*17080*/  F2FP.F16.F32.PACK_AB R11, R187, R11 ;  /* 0x0000000bbb0b723e */ /* 0x000fe400000000ff */
[----:B------:R-:W-:Y:S01]  /*17090*/  F2FP.F16.F32.PACK_AB R10, R10, R16 ;  /* 0x000000100a0a723e */ /* 0x000fe200000000ff */
[----:B------:R3:W-:Y:S01]  /*170a0*/  STS [R21+0x2400], R13 ;  /* 0x0024000d15007388 */ /* 0x0007e20000000800 */
[----:B------:R-:W-:Y:S02]  /*170b0*/  F2FP.F16.F32.PACK_AB R9, R9, R7 ;  /* 0x000000070909723e */ /* 0x000fe400000000ff */
[----:B------:R-:W-:Y:S01]  /*170c0*/  F2FP.F16.F32.PACK_AB R6, R6, R82 ;  /* 0x000000520606723e */ /* 0x000fe200000000ff */
[----:B------:R4:W-:Y:S01]  /*170d0*/  STS [R21+0x2000], R3 ;  /* 0x0020000315007388 */ /* 0x0009e20000000800 */
[----:B------:R-:W-:-:S02]  /*170e0*/  F2FP.F16.F32.PACK_AB R7, R81, R22 ;  /* 0x000000165107723e */ /* 0x000fc400000000ff */
[----:B------:R-:W-:Y:S01]  /*170f0*/  F2FP.F16.F32.PACK_AB R8, R8, R72 ;  /* 0x000000480808723e */ /* 0x000fe200000000ff */
[----:B------:R5:W-:Y:S01]  /*17100*/  STS [R20+0x2000], R12 ;  /* 0x0020000c14007388 */ /* 0x000be20000000800 */
[----:B------:R-:W-:Y:S02]  /*17110*/  F2FP.F16.F32.PACK_AB R14, R75, R14 ;  /* 0x0000000e4b0e723e */ /* 0x000fe400000000ff */
[----:B------:R-:W-:Y:S01]  /*17120*/  PLOP3.LUT P1, PT, PT, PT, PT, 0x8, 0x0 ;  /* 0x000000000000781c */ /* 0x000fe20003f2e170 */
[----:B------:R-:W-:Y:S01]  /*17130*/  STS [R20+0x2400], R11 ;  /* 0x0024000b14007388 */ /* 0x000fe20000000800 */
[----:B------:R-:W-:Y:S02]  /*17140*/  F2FP.F16.F32.PACK_AB R24, R24, R76 ;  /* 0x0000004c1818723e */ /* 0x000fe400000000ff */
[----:B------:R-:W-:Y:S02]  /*17150*/  F2FP.F16.F32.PACK_AB R23, R79, R23 ;  /* 0x000000174f17723e */ /* 0x000fe400000000ff */
[----:B------:R-:W-:-:S02]  /*17160*/  @!P2 PLOP3.LUT P1, PT, P4, PT, PT, 0x80, 0x0 ;  /* 0x000000000000a81c */ /* 0x000fc4000272f070 */
[----:B------:R-:W-:Y:S02]  /*17170*/  F2FP.F16.F32.PACK_AB R22, R85, R84 ;  /* 0x000000545516723e */ /* 0x000fe400000000ff */
[----:B--2---:R-:W-:Y:S02]  /*17180*/  IADD3 R0, R21, R70, RZ ;  /* 0x0000004615007210 */ /* 0x004fe40007ffe0ff */
[----:B------:R-:W-:Y:S01]  /*17190*/  F2FP.F16.F32.PACK_AB R19, R19, R86 ;  /* 0x000000561313723e */ /* 0x000fe200000000ff */
[----:B---3--:R-:W-:Y:S02]  /*171a0*/  IMAD.IADD R13, R70, 0x1, R20 ;  /* 0x00000001460d7824 */ /* 0x008fe400078e0214 */
[----:B------:R2:W-:Y:S01]  /*171b0*/  STS [R0], R10 ;  /* 0x0000000a00007388 */ /* 0x0005e20000000800 */
[----:B------:R-:W-:Y:S01]  /*171c0*/  F2FP.F16.F32.PACK_AB R16, R97, R96 ;  /* 0x000000606110723e */ /* 0x000fe200000000ff */
[----:B------:R-:W-:Y:S01]  /*171d0*/  IMAD.IADD R2, R0, 0x1, R67 ;  /* 0x0000000100027824 */ /* 0x000fe200078e0243 */
[----:B----4-:R-:W-:Y:S01]  /*171e0*/  IADD3 R3, R21, R67, RZ ;  /* 0x0000004315037210 */ /* 0x010fe20007ffe0ff */
[----:B------:R-:W-:Y:S01]  /*171f0*/  STS [R0+0x400], R9 ;  /* 0x0004000900007388 */ /* 0x000fe20000000800 */
[----:B------:R-:W-:-:S02]  /*17200*/  F2FP.F16.F32.PACK_AB R15, R15, R98 ;  /* 0x000000620f0f723e */ /* 0x000fc400000000ff */
[----:B------:R-:W-:Y:S01]  /*17210*/  IADD3 R4, R67, R20, RZ ;  /* 0x0000001443047210 */ /* 0x000fe20007ffe0ff */
[----:B------:R3:W-:Y:S01]  /*17220*/  STS [R13+0x400], R6 ;  /* 0x000400060d007388 */ /* 0x0007e20000000800 */
[----:B------:R-:W-:Y:S01]  /*17230*/  F2FP.F16.F32.PACK_AB R18, R18, R88 ;  /* 0x000000581212723e */ /* 0x000fe200000000ff */
[----:B-----5:R-:W4:Y:S01]  /*17240*/  @P0 LDC R12, c[0x0][0x2e8] ;  /* 0x0000ba00ff0c0b82 */ /* 0x020f220000000800 */
[----:B------:R-:W-:Y:S01]  /*17250*/  F2FP.F16.F32.PACK_AB R17, R91, R17 ;  /* 0x000000115b11723e */ /* 0x000fe200000000ff */
[----:B------:R-:W-:Y:S01]  /*17260*/  STS [R13], R7 ;  /* 0x000000070d007388 */ /* 0x000fe20000000800 */
[----:B------:R-:W-:Y:S02]  /*17270*/  F2FP.F16.F32.PACK_AB R46, R46, R92 ;  /* 0x0000005c2e2e723e */ /* 0x000fe400000000ff */
[----:B------:R-:W-:Y:S01]  /*17280*/  F2FP.F16.F32.PACK_AB R45, R95, R45 ;  /* 0x0000002d5f2d723e */ /* 0x000fe200000000ff */
[----:B------:R5:W-:Y:S01]  /*17290*/  STS [R0+0x2000], R8 ;  /* 0x0020000800007388 */ /* 0x000be20000000800 */
[----:B------:R-:W-:-:S02]  /*172a0*/  F2FP.F16.F32.PACK_AB R44, R44, R100 ;  /* 0x000000642c2c723e */ /* 0x000fc400000000ff */
[----:B------:R-:W-:Y:S01]  /*172b0*/  F2FP.F16.F32.PACK_AB R43, R43, R102 ;  /* 0x000000662b2b723e */ /* 0x000fe200000000ff */
[----:B------:R1:W-:Y:S01]  /*172c0*/  STS [R0+0x2400], R14 ;  /* 0x0024000e00007388 */ /* 0x0003e20000000800 */
[----:B------:R-:W-:Y:S02]  /*172d0*/  F2FP.F16.F32.PACK_AB R40, R40, R112 ;  /* 0x000000702828723e */ /* 0x000fe400000000ff */
[----:B------:R-:W-:Y:S01]  /*172e0*/  F2FP.F16.F32.PACK_AB R39, R39, R114 ;  /* 0x000000722727723e */ /* 0x000fe200000000ff */
[----:B------:R-:W-:Y:S01]  /*172f0*/  STS [R13+0x2000], R24 ;  /* 0x002000180d007388 */ /* 0x000fe20000000800 */
[----:B------:R-:W-:Y:S01]  /*17300*/  IADD3 R5, R13, R67, RZ ;  /* 0x000000430d057210 */ /* 0x000fe20007ffe0ff */
[----:B--2---:R-:W2:Y:S01]  /*17310*/  @!P2 LDC R10, c[0x0][0x270] ;  /* 0x00009c00ff0aab82 */ /* 0x004ea20000000800 */
[----:B------:R-:W-:Y:S01]  /*17320*/  F2FP.F16.F32.PACK_AB R42, R42, R104 ;  /* 0x000000682a2a723e */ /* 0x000fe200000000ff */
[----:B------:R-:W-:Y:S01]  /*17330*/  STS [R13+0x2400], R23 ;  /* 0x002400170d007388 */ /* 0x000fe20000000800 */
[----:B------:R-:W-:-:S02]  /*17340*/  F2FP.F16.F32.PACK_AB R41, R107, R41 ;  /* 0x000000296b29723e */ /* 0x000fc400000000ff */
[----:B------:R-:W-:Y:S01]  /*17350*/  F2FP.F16.F32.PACK_AB R38, R38, R108 ;  /* 0x0000006c2626723e */ /* 0x000fe200000000ff */
[----:B------:R-:W-:Y:S01]  /*17360*/  STS [R3], R22 ;  /* 0x0000001603007388 */ /* 0x000fe20000000800 */
[----:B------:R-:W-:Y:S01]  /*17370*/  F2FP.F16.F32.PACK_AB R37, R111, R37 ;  /* 0x000000256f25723e */ /* 0x000fe200000000ff */
[----:B---3--:R-:W3:Y:S01]  /*17380*/  @!P2 LDC R6, c[0x0][0x2c4] ;  /* 0x0000b100ff06ab82 */ /* 0x008ee20000000800 */
[----:B------:R-:W-:Y:S01]  /*17390*/  F2FP.F16.F32.PACK_AB R36, R36, R116 ;  /* 0x000000742424723e */ /* 0x000fe200000000ff */
[----:B------:R-:W-:Y:S01]  /*173a0*/  STS [R3+0x400], R19 ;  /* 0x0004001303007388 */ /* 0x000fe20000000800 */
[----:B------:R-:W-:Y:S02]  /*173b0*/  F2FP.F16.F32.PACK_AB R35, R35, R118 ;  /* 0x000000762323723e */ /* 0x000fe400000000ff */
[----:B------:R-:W-:Y:S01]  /*173c0*/  F2FP.F16.F32.PACK_AB R32, R32, R128 ;  /* 0x000000802020723e */ /* 0x000fe200000000ff */
[----:B------:R4:W-:Y:S01]  /*173d0*/  STS [R4], R16 ;  /* 0x0000001004007388 */ /* 0x0009e20000000800 */
[----:B------:R-:W-:Y:S01]  /*173e0*/  F2FP.F16.F32.PACK_AB R31, R31, R130 ;  /* 0x000000821f1f723e */ /* 0x000fe200000000ff */
[----:B-----5:R-:W5:Y:S01]  /*173f0*/  @P2 LDC.64 R8, c[0x0][0x2c0] ;  /* 0x0000b000ff082b82 */ /* 0x020f620000000a00 */
[----:B------:R-:W-:Y:S01]  /*17400*/  F2FP.F16.F32.PACK_AB R34, R34, R120 ;  /* 0x000000782222723e */ /* 0x000fe200000000ff */
[----:B------:R2:W-:Y:S01]  /*17410*/  STS [R4+0x400], R15 ;  /* 0x0004000f04007388 */ /* 0x0005e20000000800 */
[----:B------:R-:W-:Y:S01]  /*17420*/  F2FP.F16.F32.PACK_AB R33, R123, R33 ;  /* 0x000000217b21723e */ /* 0x000fe200000000ff */
[----:B-1----:R-:W-:Y:S01]  /*17430*/  @P5 MUFU.LG2 R14, R171 ;  /* 0x000000ab000e5308 */ /* 0x002fe20000000c00 */
[----:B------:R-:W-:Y:S01]  /*17440*/  F2FP.F16.F32.PACK_AB R30, R30, R124 ;  /* 0x0000007c1e1e723e */ /* 0x000fe200000000ff */
[----:B------:R1:W-:Y:S01]  /*17450*/  STS [R3+0x2000], R18 ;  /* 0x0020001203007388 */ /* 0x0003e20000000800 */
[----:B------:R-:W-:Y:S01]  /*17460*/  F2FP.F16.F32.PACK_AB R29, R127, R29 ;  /* 0x0000001d7f1d723e */ /* 0x000fe200000000ff */
[----:B------:R-:W5:Y:S01]  /*17470*/  @P2 LDC R7, c[0x0][0x2c0] ;  /* 0x0000b000ff072b82 */ /* 0x000f620000000800 */
[----:B------:R-:W-:Y:S01]  /*17480*/  F2FP.F16.F32.PACK_AB R28, R28, R132 ;  /* 0x000000841c1c723e */ /* 0x000fe200000000ff */
[----:B------:R-:W-:Y:S01]  /*17490*/  STS [R3+0x2400], R17 ;  /* 0x0024001103007388 */ /* 0x000fe20000000800 */
[----:B------:R-:W-:-:S02]  /*174a0*/  F2FP.F16.F32.PACK_AB R27, R27, R134 ;  /* 0x000000861b1b723e */ /* 0x000fc400000000ff */
[----:B------:R-:W-:Y:S01]  /*174b0*/  F2FP.F16.F32.PACK_AB R26, R26, R140 ;  /* 0x0000008c1a1a723e */ /* 0x000fe200000000ff */
[----:B------:R-:W-:Y:S01]  /*174c0*/  STS [R4+0x2000], R46 ;  /* 0x0020002e04007388 */ /* 0x000fe20000000800 */
[----:B------:R-:W-:Y:S01]  /*174d0*/  F2FP.F16.F32.PACK_AB R25, R25, R142 ;  /* 0x0000008e1919723e */ /* 0x000fe200000000ff */
[----:B---3--:R-:W3:Y:S01]  /*174e0*/  @P1 LDC R6, c[0x0][0x2e4] ;  /* 0x0000b900ff061b82 */ /* 0x008ee20000000800 */
[----:B------:R-:W-:Y:S01]  /*174f0*/  F2FP.F16.F32.PACK_AB R48, R48, R136 ;  /* 0x000000883030723e */ /* 0x000fe200000000ff */
[----:B------:R-:W-:Y:S01]  /*17500*/  STS [R4+0x2400], R45 ;  /* 0x0024002d04007388 */ /* 0x000fe20000000800 */
[----:B------:R-:W-:Y:S02]  /*17510*/  F2FP.F16.F32.PACK_AB R47, R139, R47 ;  /* 0x0000002f8b2f723e */ /* 0x000fe400000000ff */
[----:B------:R-:W-:Y:S01]  /*17520*/  F2FP.F16.F32.PACK_AB R58, R58, R188 ;  /* 0x000000bc3a3a723e */ /* 0x000fe200000000ff */
[----:B------:R-:W-:Y:S01]  /*17530*/  STS [R2], R44 ;  /* 0x0000002c02007388 */ /* 0x000fe20000000800 */
[----:B------:R-:W-:Y:S01]  /*17540*/  F2FP.F16.F32.PACK_AB R57, R191, R57 ;  /* 0x00000039bf39723e */ /* 0x000fe200000000ff */
[----:B----4-:R-:W4:Y:S01]  /*17550*/  @P5 LDC R16, c[0x0][0x2e8] ;  /* 0x0000ba00ff105b82 */ /* 0x010f220000000800 */
[----:B------:R-:W-:Y:S01]  /*17560*/  F2FP.F16.F32.PACK_AB R56, R56, R144 ;  /* 0x000000903838723e */ /* 0x000fe200000000ff */
[----:B------:R-:W-:Y:S01]  /*17570*/  STS [R2+0x400], R43 ;  /* 0x0004002b02007388 */ /* 0x000fe20000000800 */
[----:B------:R-:W-:-:S02]  /*17580*/  F2FP.F16.F32.PACK_AB R55, R55, R146 ;  /* 0x000000923737723e */ /* 0x000fc400000000ff */
[----:B------:R-:W-:Y:S01]  /*17590*/  F2FP.F16.F32.PACK_AB R52, R52, R152 ;  /* 0x000000983434723e */ /* 0x000fe200000000ff */
[----:B------:R-:W4:Y:S01]  /*175a0*/  S2R R11, SR_CTAID.Y ;  /* 0x00000000000b7919 */ /* 0x000f220000002600 */
[----:B------:R-:W-:Y:S01]  /*175b0*/  F2FP.F16.F32.PACK_AB R51, R51, R154 ;  /* 0x0000009a3333723e */ /* 0x000fe200000000ff */
[----:B------:R-:W-:Y:S01]  /*175c0*/  @!P2 IMAD.MOV.U32 R7, RZ, RZ, 0x1 ;  /* 0x00000001ff07a424 */ /* 0x000fe200078e00ff */
[----:B------:R-:W-:Y:S01]  /*175d0*/  F2FP.F16.F32.PACK_AB R54, R54, R148 ;  /* 0x000000943636723e */ /* 0x000fe200000000ff */
[----:B------:R-:W-:Y:S01]  /*175e0*/  STS [R5], R40 ;  /* 0x0000002805007388 */ /* 0x000fe20000000800 */
[----:B------:R-:W-:Y:S01]  /*175f0*/  F2FP.F16.F32.PACK_AB R53, R151, R53 ;  /* 0x000000359735723e */ /* 0x000fe200000000ff */
[----:B--2---:R-:W2:Y:S01]  /*17600*/  @P6 LDC R15, c[0x0][0x2e8] ;  /* 0x0000ba00ff0f6b82 */ /* 0x004ea20000000800 */
        /* <DEDUP_REMOVED lines=15> */
[----:B------:R-:W-:Y:S01]  /*17700*/  ISETP.NE.AND P4, PT, R204, RZ, PT ;  /* 0x000000ffcc00720c */ /* 0x000fe20003f85270 */
[----:B------:R-:W-:Y:S01]  /*17710*/  STS [R21+0x4000], R36 ;  /* 0x0040002415007388 */ /* 0x000fe20000000800 */
[----:B------:R-:W-:Y:S02]  /*17720*/  MOV R23, 0x7f800000 ;  /* 0x7f80000000177802 */ /* 0x000fe40000000f00 */
[----:B------:R-:W-:Y:S01]  /*17730*/  MOV R22, 0x7f800000 ;  /* 0x7f80000000167802 */ /* 0x000fe20000000f00 */
[----:B------:R-:W-:Y:S01]  /*17740*/  STS [R21+0x4400], R35 ;  /* 0x0044002315007388 */ /* 0x000fe20000000800 */
[----:B-1----:R-:W-:-:S03]  /*17750*/  MOV R18, 0x7f800000 ;  /* 0x7f80000000127802 */ /* 0x002fc60000000f00 */
[----:B------:R-:W-:Y:S04]  /*17760*/  STS [R20+0x4000], R32 ;  /* 0x0040002014007388 */ /* 0x000fe80000000800 */
[----:B------:R-:W-:Y:S04]  /*17770*/  STS [R20+0x4400], R31 ;  /* 0x0044001f14007388 */ /* 0x000fe80000000800 */
[----:B------:R-:W-:Y:S04]  /*17780*/  STS [R21+0x6000], R34 ;  /* 0x0060002215007388 */ /* 0x000fe80000000800 */
[----:B------:R-:W-:Y:S04]  /*17790*/  STS [R21+0x6400], R33 ;  /* 0x0064002115007388 */ /* 0x000fe80000000800 */
[----:B------:R-:W-:Y:S04]  /*177a0*/  STS [R20+0x6000], R30 ;  /* 0x0060001e14007388 */ /* 0x000fe80000000800 */
[----:B------:R1:W-:Y:S04]  /*177b0*/  STS [R20+0x6400], R29 ;  /* 0x0064001d14007388 */ /* 0x0003e80000000800 */
[----:B------:R-:W-:Y:S04]  /*177c0*/  STS [R0+0x4000], R28 ;  /* 0x0040001c00007388 */ /* 0x000fe80000000800 */
[----:B------:R-:W-:Y:S04]  /*177d0*/  STS [R0+0x4400], R27 ;  /* 0x0044001b00007388 */ /* 0x000fe80000000800 */
[----:B------:R5:W-:Y:S04]  /*177e0*/  STS [R13+0x4000], R26 ;  /* 0x0040001a0d007388 */ /* 0x000be80000000800 */
[----:B------:R-:W-:Y:S04]  /*177f0*/  STS [R13+0x4400], R25 ;  /* 0x004400190d007388 */ /* 0x000fe80000000800 */
[----:B------:R-:W-:Y:S04]  /*17800*/  STS [R0+0x6000], R48 ;  /* 0x0060003000007388 */ /* 0x000fe80000000800 */
[----:B------:R3:W-:Y:S01]  /*17810*/  STS [R0+0x6400], R47 ;  /* 0x0064002f00007388 */ /* 0x0007e20000000800 */
[----:B-1----:R-:W-:-:S03]  /*17820*/  MOV R20, 0x7f800000 ;  /* 0x7f80000000147802 */ /* 0x002fc60000000f00 */
[----:B------:R-:W-:Y:S04]  /*17830*/  STS [R13+0x6000], R58 ;  /* 0x0060003a0d007388 */ /* 0x000fe80000000800 */
[----:B------:R1:W-:Y:S04]  /*17840*/  STS [R13+0x6400], R57 ;  /* 0x006400390d007388 */ /* 0x0003e80000000800 */
[----:B------:R-:W-:Y:S01]  /*17850*/  STS [R3+0x4000], R56 ;  /* 0x0040003803007388 */ /* 0x000fe20000000800 */
[----:B-----5:R-:W5:Y:S03]  /*17860*/  S2R R26, SR_CTAID.Z ;  /* 0x00000000001a7919 */ /* 0x020f660000002700 */
[----:B------:R-:W-:Y:S04]  /*17870*/  STS [R3+0x4400], R55 ;  /* 0x0044003703007388 */ /* 0x000fe80000000800 */
[----:B------:R-:W-:Y:S01]  /*17880*/  STS [R4+0x4000], R52 ;  /* 0x0040003404007388 */ /* 0x000fe20000000800 */
[----:B---3--:R-:W-:Y:S01]  /*17890*/  @P2 IMAD R0, R9, R8, RZ ;  /* 0x0000000809002224 */ /* 0x008fe200078e02ff */
[----:B------:R-:W-:Y:S01]  /*178a0*/  @!P2 MOV R0, R6 ;  /* 0x000000060000a202 */ /* 0x000fe20000000f00 */
[----:B------:R-:W3:Y:S01]  /*178b0*/  @P0 MUFU.LG2 R9, R169 ;  /* 0x000000a900090308 */ /* 0x000ee20000000c00 */
[----:B------:R-:W-:Y:S01]  /*178c0*/  STS [R4+0x4400], R51 ;  /* 0x0044003304007388 */ /* 0x000fe20000000800 */
[----:B------:R-:W2:Y:S01]  /*178d0*/  S2R R17, SR_TID.X ;  /* 0x0000000000117919 */ /* 0x000ea20000002100 */
[----:B-1----:R-:W1:Y:S05]  /*178e0*/  @P4 LDC R13, c[0x0][0x2e8] ;  /* 0x0000ba00ff0d4b82 */ /* 0x002e6a0000000800 */
[----:B------:R-:W-:Y:S01]  /*178f0*/  @P6 MUFU.LG2 R8, R170 ;  /* 0x000000aa00086308 */ /* 0x000fe20000000c00 */
[----:B------:R-:W-:Y:S01]  /*17900*/  STS [R3+0x6000], R54 ;  /* 0x0060003603007388 */ /* 0x000fe20000000800 */
[----:B------:R-:W-:-:S03]  /*17910*/  LOP3.LUT P6, RZ, R205, 0x3, RZ, 0xc0, !PT ;  /* 0x00000003cdff7812 */ /* 0x000fc600078cc0ff */
[----:B------:R4:W-:Y:S04]  /*17920*/  STS [R3+0x6400], R53 ;  /* 0x0064003503007388 */ /* 0x0009e80000000800 */
[----:B------:R-:W-:Y:S04]  /*17930*/  STS [R4+0x6000], R50 ;  /* 0x0060003204007388 */ /* 0x000fe80000000800 */
[----:B------:R3:W-:Y:S04]  /*17940*/  STS [R4+0x6400], R49 ;  /* 0x0064003104007388 */ /* 0x0007e80000000800 */
[----:B------:R-:W-:Y:S04]  /*17950*/  STS [R2+0x4000], R64 ;  /* 0x0040004002007388 */ /* 0x000fe80000000800 */
[----:B------:R-:W-:Y:S04]  /*17960*/  STS [R2+0x4400], R63 ;  /* 0x0044003f02007388 */ /* 0x000fe80000000800 */
[----:B------:R-:W-:Y:S04]  /*17970*/  STS [R5+0x4000], R60 ;  /* 0x0040003c05007388 */ /* 0x000fe80000000800 */
[----:B------:R-:W-:Y:S01]  /*17980*/  STS [R5+0x4400], R59 ;  /* 0x0044003b05007388 */ /* 0x000fe20000000800 */
[----:B----4-:R-:W-:Y:S01]  /*17990*/  @P2 MOV R3, 0x1 ;  /* 0x0000000100032802 */ /* 0x010fe20000000f00 */
[----:B------:R-:W-:-:S02]  /*179a0*/  @!P2 IMAD R3, R6, R10, RZ ;  /* 0x0000000a0603a224 */ /* 0x000fc400078e02ff */
[----:B------:R-:W-:Y:S04]  /*179b0*/  STS [R2+0x6000], R62 ;  /* 0x0060003e02007388 */ /* 0x000fe80000000800 */
[----:B------:R4:W-:Y:S01]  /*179c0*/  STS [R2+0x6400], R61 ;  /* 0x0064003d02007388 */ /* 0x0009e20000000800 */
[----:B---3--:R-:W3:Y:S03]  /*179d0*/  @P4 MUFU.LG2 R4, R165 ;  /* 0x000000a500044308 */ /* 0x008ee60000000c00 */
[----:B------:R-:W-:Y:S04]  /*179e0*/  STS [R5+0x6000], R65 ;  /* 0x0060004105007388 */ /* 0x000fe80000000800 */
[----:B------:R1:W-:Y:S01]  /*179f0*/  STS [R5+0x6400], R66 ;  /* 0x0064004205007388 */ /* 0x0003e20000000800 */
[----:B------:R-:W-:Y:S01]  /*17a00*/  BAR.SYNC.DEFER_BLOCKING 0x0 ;  /* 0x0000000000007b1d */ /* 0x000fe20000010000 */
[----:B----4-:R-:W-:Y:S01]  /*17a10*/  IMAD R2, R11, R3, RZ ;  /* 0x000000030b027224 */ /* 0x010fe200078e02ff */
[----:B--2---:R-:W-:Y:S01]  /*17a20*/  SHF.R.S32.HI R11, RZ, 0x1f, R17 ;  /* 0x0000001fff0b7819 */ /* 0x004fe20000011411 */
[----:B------:R-:W-:-:S03]  /*17a30*/  IMAD R3, R7, UR4, RZ ;  /* 0x0000000407037c24 */ /* 0x000fc6000f8e02ff */
[----:B------:R-:W-:Y:S02]  /*17a40*/  SEL R2, R2, RZ, !P3 ;  /* 0x000000ff02027207 */ /* 0x000fe40005800000 */
[----:B------:R-:W-:Y:S02]  /*17a50*/  SHF.L.U32 R3, R3, 0x7, RZ ;  /* 0x0000000703037819 */ /* 0x000fe400000006ff */
[----:B------:R-:W-:Y:S01]  /*17a60*/  LEA.HI R11, R11, R17, RZ, 0x3 ;  /* 0x000000110b0b7211 */ /* 0x000fe200078f18ff */
[----:B-----5:R-:W-:Y:S01]  /*17a70*/  IMAD R0, R26, R0, R2 ;  /* 0x000000001a007224 */ /* 0x020fe200078e0202 */
[----:B------:R2:W4:Y:S01]  /*17a80*/  LDS.128 R32, [R246+0x3800] ;  /* 0x00380000f6207984 */ /* 0x0005220000000c00 */
[----:B------:R-:W-:Y:S02]  /*17a90*/  SHF.R.S32.HI R6, RZ, 0x1f, R3 ;  /* 0x0000001fff067819 */ /* 0x000fe40000011403 */
[----:B------:R-:W-:Y:S01]  /*17aa0*/  SHF.R.S32.HI R10, RZ, 0x3, R11 ;  /* 0x00000003ff0a7819 */ /* 0x000fe2000001140b */
[----:B------:R2:W2:Y:S01]  /*17ab0*/  LDS.128 R28, [R246+0x7800] ;  /* 0x00780000f61c7984 */ /* 0x0004a20000000c00 */
[--C-:B-1----:R-:W-:Y:S01]  /*17ac0*/  IADD3 R5, P2, P1, R3, R68, R0.reuse ;  /* 0x0000004403057210 */ /* 0x102fe2000795e000 */
[----:B------:R-:W-:Y:S01]  /*17ad0*/  @P0 FMUL.FTZ R3, R9, 0.69314718246459960938 ;  /* 0x3f31721809030820 */ /* 0x000fe20000410000 */
[----:B------:R-:W-:Y:S01]  /*17ae0*/  SHF.R.S32.HI R2, RZ, 0x1f, R0 ;  /* 0x0000001fff027819 */ /* 0x000fe20000011400 */
[----:B------:R-:W-:-:S02]  /*17af0*/  VIADD R0, R10, 0x10 ;  /* 0x000000100a007836 */ /* 0x000fc40000000000 */
[----:B------:R-:W-:Y:S01]  /*17b00*/  @P0 FFMA.FTZ R23, R167, R12, R3 ;  /* 0x0000000ca7170223 */ /* 0x000fe20000010003 */
[----:B------:R-:W-:Y:S01]  /*17b10*/  IADD3.X R6, R6, R69, R2, P2, P1 ;  /* 0x0000004506067210 */ /* 0x000fe200017e2402 */
[----:B------:R-:W-:Y:S01]  /*17b20*/  VIADD R2, R10, 0x20 ;  /* 0x000000200a027836 */ /* 0x000fe20000000000 */
[----:B------:R-:W-:Y:S02]  /*17b30*/  ISETP.NE.AND P1, PT, R204, RZ, PT ;  /* 0x000000ffcc00720c */ /* 0x000fe40003f25270 */
[----:B------:R-:W-:Y:S02]  /*17b40*/  ISETP.NE.AND P0, PT, R71, RZ, PT ;  /* 0x000000ff4700720c */ /* 0x000fe40003f05270 */
[----:B------:R-:W-:Y:S02]  /*17b50*/  ISETP.GE.AND P4, PT, R0, UR12, PT ;  /* 0x0000000c00007c0c */ /* 0x000fe4000bf86270 */
[----:B------:R-:W-:Y:S02]  /*17b60*/  IADD3 R0, R10, 0x30, RZ ;  /* 0x000000300a007810 */ /* 0x000fe40007ffe0ff */
[----:B------:R-:W-:-:S02]  /*17b70*/  ISETP.GE.AND P3, PT, R2, UR12, PT ;  /* 0x0000000c02007c0c */ /* 0x000fc4000bf66270 */
[----:B------:R-:W-:Y:S01]  /*17b80*/  ISETP.GE.AND P2, PT, R0, UR12, PT ;  /* 0x0000000c00007c0c */ /* 0x000fe2000bf46270 */
[C---:B------:R-:W-:Y:S01]  /*17b90*/  VIADD R0, R10.reuse, 0x50 ;  /* 0x000000500a007836 */ /* 0x040fe20000000000 */
[----:B------:R-:W-:Y:S01]  /*17ba0*/  IADD3 R2, R10, 0x40, RZ ;  /* 0x000000400a027810 */ /* 0x000fe20007ffe0ff */
[----:B---3--:R-:W-:Y:S01]  /*17bb0*/  @P1 FMUL.FTZ R4, R4, 0.69314718246459960938 ;  /* 0x3f31721804041820 */ /* 0x008fe20000410000 */
[----:B------:R-:W-:-:S03]  /*17bc0*/  LOP3.LUT R3, R11, 0xfffffff8, RZ, 0xc0, !PT ;  /* 0xfffffff80b037812 */ /* 0x000fc600078ec0ff */
[----:B------:R-:W-:Y:S01]  /*17bd0*/  @P1 FFMA.FTZ R22, R168, R13, R4 ;  /* 0x0000000da8161223 */ /* 0x000fe20000010004 */
[----:B------:R-:W-:Y:S01]  /*17be0*/  @P0 FMUL.FTZ R4, R8, 0.69314718246459960938 ;  /* 0x3f31721808040820 */ /* 0x000fe20000410000 */
[----:B------:R-:W-:Y:S01]  /*17bf0*/  ISETP.GE.AND P1, PT, R2, UR12, PT ;  /* 0x0000000c02007c0c */ /* 0x000fe2000bf26270 */
[----:B------:R-:W-:Y:S02]  /*17c00*/  @P5 FMUL.FTZ R2, R14, 0.69314718246459960938 ;  /* 0x3f3172180e025820 */ /* 0x000fe40000410000 */
[----:B------:R-:W-:Y:S01]  /*17c10*/  @P0 FFMA.FTZ R20, R166, R15, R4 ;  /* 0x0000000fa6140223 */ /* 0x000fe20000010004 */
[----:B------:R-:W-:Y:S01]  /*17c20*/  ISETP.GE.AND P0, PT, R0, UR12, PT ;  /* 0x0000000c00007c0c */ /* 0x000fe2000bf06270 */
[----:B------:R-:W-:Y:S01]  /*17c30*/  @P5 FFMA.FTZ R18, R164, R16, R2 ;  /* 0x00000010a4125223 */ /* 0x000fe20000010002 */
[----:B------:R-:W-:-:S04]  /*17c40*/  IADD3 R0, -R3, R17, RZ ;  /* 0x0000001103007210 */ /* 0x000fc80007ffe1ff */
[----:B------:R-:W-:Y:S01]  /*17c50*/  SHF.L.U32 R17, R0, 0x3, RZ ;  /* 0x0000000300117819 */ /* 0x000fe200000006ff */
[----:B----4-:R-:W-:Y:S06]  /*17c60*/  @P6 BRA `(.L_x_69) ;  /* 0x0000000000c06947 */ /* 0x010fec0003800000 */
[----:B------:R-:W3:Y:S01]  /*17c70*/  LDL.LU R83, [R1+0xc8] ;  /* 0x0000c80001537983 */ /* 0x000ee20000300800 */
[----:B------:R-:W-:Y:S02]  /*17c80*/  SHF.R.S32.HI R0, RZ, 0x1f, R80 ;  /* 0x0000001fff007819 */ /* 0x000fe40000011450 */
[----:B------:R-:W-:Y:S02]  /*17c90*/  P2R R25, PR, RZ, 0x2 ;  /* 0x00000002ff197803 */ /* 0x000fe40000000000 */
[----:B------:R-:W-:Y:S02]  /*17ca0*/  LEA.HI R0, R0, R80, RZ, 0x2 ;  /* 0x0000005000007211 */ /* 0x000fe400078f10ff */
[----:B------:R-:W-:Y:S02]  /*17cb0*/  P2R R24, PR, RZ, 0x1 ;  /* 0x00000001ff187803 */ /* 0x000fe40000000000 */
[----:B------:R-:W-:Y:S02]  /*17cc0*/  LOP3.LUT R0, R0, 0xffffffc, RZ, 0xc0, !PT ;  /* 0x0ffffffc00007812 */ /* 0x000fe400078ec0ff */
[----:B------:R-:W-:-:S03]  /*17cd0*/  P2R R21, PR, RZ, 0x4 ;  /* 0x00000004ff157803 */ /* 0x000fc60000000000 */
[----:B------:R-:W-:-:S04]  /*17ce0*/  IMAD.IADD R0, R80, 0x1, -R0 ;  /* 0x0000000150007824 */ /* 0x000fc800078e0a00 */
[----:B---3--:R-:W-:-:S04]  /*17cf0*/  IMAD R2, R0, 0x10, R83 ;  /* 0x0000001000027824 */ /* 0x008fc800078e0253 */
[C---:B------:R-:W-:Y:S01]  /*17d00*/  VIADD R0, R2.reuse, 0x8 ;  /* 0x0000000802007836 */ /* 0x040fe20000000000 */
[C---:B------:R-:W-:Y:S01]  /*17d10*/  ISETP.GE.AND P1, PT, R2.reuse, UR12, PT ;  /* 0x0000000c02007c0c */ /* 0x040fe2000bf26270 */
[----:B------:R-:W-:-:S03]  /*17d20*/  VIADD R12, R2, 0x40 ;  /* 0x00000040020c7836 */ /* 0x000fc60000000000 */
[----:B------:R-:W-:Y:S02]  /*17d30*/  ISETP.GE.AND P0, PT, R0, UR12, PT ;  /* 0x0000000c00007c0c */ /* 0x000fe4000bf06270 */
[----:B------:R-:W-:-:S07]  /*17d40*/  ISETP.GE.AND P2, PT, R12, UR12, PT ;  /* 0x0000000c0c007c0c */ /* 0x000fce000bf46270 */
[----:B------:R-:W-:-:S04]  /*17d50*/  @!P1 IMAD R3, R2, R7, RZ ;  /* 0x0000000702039224 */ /* 0x000fc800078e02ff */
[----:B------:R-:W-:Y:S01]  /*17d60*/  @!P0 IMAD R0, R0, R7, RZ ;  /* 0x0000000700008224 */ /* 0x000fe200078e02ff */
[----:B------:R-:W-:-:S04]  /*17d70*/  @!P1 IADD3 R4, P5, R3, R5, RZ ;  /* 0x0000000503049210 */ /* 0x000fc80007fbe0ff */
[----:B------:R-:W-:Y:S02]  /*17d80*/  @!P1 LEA.HI.X.SX32 R9, R3, R6, 0x1, P5 ;  /* 0x0000000603099211 */ /* 0x000fe400028f0eff */
[----:B------:R-:W-:-:S04]  /*17d90*/  @!P0 IADD3 R13, P5, R0, R5, RZ ;  /* 0x00000005000d8210 */ /* 0x000fc80007fbe0ff */
[----:B------:R-:W-:Y:S01]  /*17da0*/  @!P0 LEA.HI.X.SX32 R16, R0, R6, 0x1, P5 ;  /* 0x0000000600108211 */ /* 0x000fe200028f0eff */
[----:B------:R-:W-:-:S05]  /*17db0*/  @!P2 IMAD R0, R12, R7, RZ ;  /* 0x000000070c00a224 */ /* 0x000fca00078e02ff */
[----:B------:R-:W-:-:S04]  /*17dc0*/  @!P2 IADD3 R15, P5, R0, R5, RZ ;  /* 0x00000005000fa210 */ /* 0x000fc80007fbe0ff */
[----:B------:R-:W-:Y:S01]  /*17dd0*/  @!P2 LEA.HI.X.SX32 R19, R0, R6, 0x1, P5 ;  /* 0x000000060013a211 */ /* 0x000fe200028f0eff */
[----:B------:R-:W-:Y:S02]  /*17de0*/  VIADD R0, R2, 0x48 ;  /* 0x0000004802007836 */ /* 0x000fe40000000000 */
[----:B------:R-:W1:Y:S03]  /*17df0*/  @!P1 LDC.64 R2, c[0x0][0x2b0] ;  /* 0x0000ac00ff029b82 */ /* 0x000e660000000a00 */
[----:B------:R-:W-:-:S13]  /*17e00*/  ISETP.GE.AND P6, PT, R0, UR12, PT ;  /* 0x0000000c00007c0c */ /* 0x000fda000bfc6270 */
[----:B------:R-:W-:-:S05]  /*17e10*/  @!P6 IMAD R0, R0, R7, RZ ;  /* 0x000000070000e224 */ /* 0x000fca00078e02ff */
[----:B------:R-:W-:-:S04]  /*17e20*/  @!P6 IADD3 R14, P5, R0, R5, RZ ;  /* 0x00000005000ee210 */ /* 0x000fc80007fbe0ff */
[----:B------:R-:W-:Y:S02]  /*17e30*/  @!P6 LEA.HI.X.SX32 R0, R0, R6, 0x1, P5 ;  /* 0x000000060000e211 */ /* 0x000fe400028f0eff */
[----:B-1----:R-:W-:-:S04]  /*17e40*/  @!P1 LEA R8, P5, R4, R2, 0x2 ;  /* 0x0000000204089211 */ /* 0x002fc800078a10ff */
[----:B------:R-:W-:Y:S02]  /*17e50*/  @!P1 LEA.HI.X R9, R4, R3, R9, 0x2, P5 ;  /* 0x0000000304099211 */ /* 0x000fe400028f1409 */
[----:B------:R-:W1:Y:S03]  /*17e60*/  @!P0 LDC.64 R2, c[0x0][0x2b0] ;  /* 0x0000ac00ff028b82 */ /* 0x000e660000000a00 */
[----:B------:R3:W-:Y:S01]  /*17e70*/  @!P1 STG.E desc[UR18][R8.64], R22 ;  /* 0x0000001608009986 */ /* 0x0007e2000c101912 */
[----:B------:R-:W-:Y:S02]  /*17e80*/  ISETP.NE.AND P1, PT, R25, RZ, PT ;  /* 0x000000ff1900720c */ /* 0x000fe40003f25270 */
[----:B-1----:R-:W-:-:S04]  /*17e90*/  @!P0 LEA R6, P5, R13, R2, 0x2 ;  /* 0x000000020d068211 */ /* 0x002fc800078a10ff */
[----:B------:R-:W-:Y:S02]  /*17ea0*/  @!P0 LEA.HI.X R7, R13, R3, R16, 0x2, P5 ;  /* 0x000000030d078211 */ /* 0x000fe400028f1410 */
[----:B------:R-:W1:Y:S03]  /*17eb0*/  @!P2 LDC.64 R2, c[0x0][0x2b0] ;  /* 0x0000ac00ff02ab82 */ /* 0x000e660000000a00 */
[----:B------:R3:W-:Y:S01]  /*17ec0*/  @!P0 STG.E desc[UR18][R6.64], R23 ;  /* 0x0000001706008986 */ /* 0x0007e2000c101912 */
[----:B------:R-:W-:Y:S02]  /*17ed0*/  ISETP.NE.AND P0, PT, R24, RZ, PT ;  /* 0x000000ff1800720c */ /* 0x000fe40003f05270 */
[----:B-1----:R-:W-:-:S04]  /*17ee0*/  @!P2 LEA R4, P5, R15, R2, 0x2 ;  /* 0x000000020f04a211 */ /* 0x002fc800078a10ff */
[----:B------:R-:W-:Y:S02]  /*17ef0*/  @!P2 LEA.HI.X R5, R15, R3, R19, 0x2, P5 ;  /* 0x000000030f05a211 */ /* 0x000fe400028f1413 */
[----:B------:R-:W1:Y:S01]  /*17f00*/  @!P6 LDC.64 R2, c[0x0][0x2b0] ;  /* 0x0000ac00ff02eb82 */ /* 0x000e620000000a00 */
[----:B------:R-:W-:Y:S02]  /*17f10*/  ISETP.NE.AND P2, PT, R21, RZ, PT ;  /* 0x000000ff1500720c */ /* 0x000fe40003f45270 */
[----:B-1----:R-:W-:-:S04]  /*17f20*/  @!P6 LEA R2, P5, R14, R2, 0x2 ;  /* 0x000000020e02e211 */ /* 0x002fc800078a10ff */
[----:B------:R-:W-:Y:S02]  /*17f30*/  @!P6 LEA.HI.X R3, R14, R3, R0, 0x2, P5 ;  /* 0x000000030e03e211 */ /* 0x000fe400028f1400 */
[----:B------:R-:W-:-:S13]  /*17f40*/  ISETP.GE.AND P5, PT, R12, UR12, PT ;  /* 0x0000000c0c007c0c */ /* 0x000fda000bfa6270 */
[----:B------:R3:W-:Y:S04]  /*17f50*/  @!P5 STG.E desc[UR18][R4.64], R20 ;  /* 0x000000140400d986 */ /* 0x0007e8000c101912 */
[----:B------:R3:W-:Y:S02]  /*17f60*/  @!P6 STG.E desc[UR18][R2.64], R18 ;  /* 0x000000120200e986 */ /* 0x0007e4000c101912 */
.L_x_69:
[----:B------:R-:W-:Y:S05]  /*17f70*/  BSYNC B0 ;  /* 0x0000000000007941 */ /* 0x000fea0003800000 */
.L_x_68:
[----:B---3--:R-:W-:Y:S01]  /*17f80*/  SHF.R.S32.HI R3, RZ, 0x1f, R17 ;  /* 0x0000001fff037819 */ /* 0x008fe20000011411 */
[----:B------:R-:W-:Y:S01]  /*17f90*/  IMAD.U32 R6, RZ, RZ, UR16 ;  /* 0x00000010ff067e24 */ /* 0x000fe2000f8e00ff */
[----:B------:R-:W-:Y:S01]  /*17fa0*/  IADD3 R2, P5, R17, UR8, RZ ;  /* 0x0000000811027c10 */ /* 0x000fe2000ffbe0ff */
[C---:B------:R-:W-:Y:S01]  /*17fb0*/  VIADD R0, R10.reuse, 0x60 ;  /* 0x000000600a007836 */ /* 0x040fe20000000000 */
[--C-:B------:R-:W-:Y:S01]  /*17fc0*/  SHF.R.S32.HI R11, RZ, 0x1f, R10.reuse ;  /* 0x0000001fff0b7819 */ /* 0x100fe2000001140a */
[----:B------:R1:W3:Y:S01]  /*17fd0*/  LDS.128 R12, [R246] ;  /* 0x00000000f60c7984 */ /* 0x0002e20000000c00 */
[----:B------:R-:W-:Y:S01]  /*17fe0*/  IADD3.X R3, R3, UR6, RZ, P5, !PT ;  /* 0x0000000603037c10 */ /* 0x000fe2000affe4ff */
[----:B------:R-:W-:Y:S01]  /*17ff0*/  ULDC.64 UR4, c[0x0][0x2a0] ;  /* 0x0000a80000047ab9 */ /* 0x000fe20000000a00 */
[----:B------:R-:W-:Y:S01]  /*18000*/  ISETP.GE.AND P5, PT, R10, UR12, PT ;  /* 0x0000000c0a007c0c */ /* 0x000fe2000bfa6270 */
[----:B------:R-:W-:Y:S01]  /*18010*/  IMAD.WIDE R6, R6, 0x80, R10 ;  /* 0x0000008006067825 */ /* 0x000fe200078e020a */
[----:B------:R-:W-:Y:S01]  /*18020*/  IADD3 R20, R10, 0x70, RZ ;  /* 0x000000700a147810 */ /* 0x000fe20007ffe0ff */
[----:B------:R-:W-:Y:S01]  /*18030*/  BSSY B0, `(.L_x_70) ;  /* 0x0000014000007945 */ /* 0x000fe20003800000 */
[----:B------:R1:W4:Y:S01]  /*18040*/  LDS.128 R8, [R246+0x4000] ;  /* 0x00400000f6087984 */ /* 0x0003220000000c00 */
[----:B------:R-:W-:Y:S01]  /*18050*/  SHF.R.S32.HI R4, RZ, 0x1f, R26 ;  /* 0x0000001fff047819 */ /* 0x000fe2000001141a */
[----:B------:R-:W-:Y:S01]  /*18060*/  IMAD.WIDE.U32 R18, R26, UR4, R2 ;  /* 0x000000041a127c25 */ /* 0x000fe2000f8e0002 */
[----:B------:R-:W-:-:S03]  /*18070*/  ISETP.GE.AND P6, PT, R0, UR12, PT ;  /* 0x0000000c00007c0c */ /* 0x000fc6000bfc6270 */
[----:B------:R-:W-:-:S04]  /*18080*/  IMAD R0, R4, UR4, RZ ;  /* 0x0000000404007c24 */ /* 0x000fc8000f8e02ff */
[----:B------:R-:W-:-:S04]  /*18090*/  IMAD R0, R26, UR5, R0 ;  /* 0x000000051a007c24 */ /* 0x000fc8000f8e0200 */
[----:B------:R-:W-:Y:S01]  /*180a0*/  IMAD.IADD R17, R19, 0x1, R0 ;  /* 0x0000000113117824 */ /* 0x000fe200078e0200 */
[----:B------:R-:W-:Y:S06]  /*180b0*/  @P5 BRA `(.L_x_71) ;  /* 0x00000000002c5947 */ /* 0x000fec0003800000 */
[----:B------:R-:W-:Y:S01]  /*180c0*/  ULDC.64 UR4, c[0x0][0x298] ;  /* 0x0000a60000047ab9 */ /* 0x000fe20000000a00 */
[----:B------:R-:W-:Y:S01]  /*180d0*/  MOV R16, R18 ;  /* 0x0000001200107202 */ /* 0x000fe20000000f00 */
[----:B------:R-:W-:-:S04]  /*180e0*/  IMAD R0, R7, UR4, RZ ;  /* 0x0000000407007c24 */ /* 0x000fc8000f8e02ff */
[----:B------:R-:W-:-:S04]  /*180f0*/  IMAD.WIDE.U32 R2, R6, UR4, R16 ;  /* 0x0000000406027c25 */ /* 0x000fc8000f8e0010 */
[----:B------:R-:W-:Y:S01]  /*18100*/  IMAD R0, R6, UR5, R0 ;  /* 0x0000000506007c24 */ /* 0x000fe2000f8e0200 */
[----:B------:R-:W-:Y:S02]  /*18110*/  ULDC.64 UR4, c[0x0][0x280] ;  /* 0x0000a00000047ab9 */ /* 0x000fe40000000a00 */
[----:B------:R-:W-:Y:S02]  /*18120*/  LEA R4, P5, R2, UR4, 0x1 ;  /* 0x0000000402047c11 */ /* 0x000fe4000f8a08ff */
[----:B------:R-:W-:-:S04]  /*18130*/  IADD3 R0, R3, R0, RZ ;  /* 0x0000000003007210 */ /* 0x000fc80007ffe0ff */
[----:B------:R-:W-:-:S05]  /*18140*/  LEA.HI.X R5, R2, UR5, R0, 0x1, P5 ;  /* 0x0000000502057c11 */ /* 0x000fca000a8f0c00 */
[----:B---3--:R3:W-:Y:S04]  /*18150*/  STG.E.128 desc[UR18][R4.64], R12 ;  /* 0x0000000c04007986 */ /* 0x0087e8000c101d12 */
[----:B----4-:R3:W-:Y:S02]  /*18160*/  STG.E.128 desc[UR18][R4.64+0x80], R8 ;  /* 0x0000800804007986 */ /* 0x0107e4000c101d12 */
.L_x_71:
[----:B------:R-:W-:Y:S05]  /*18170*/  BSYNC B0 ;  /* 0x0000000000007941 */ /* 0x000fea0003800000 */
.L_x_70:
[----:B---3--:R3:W1:Y:S01]  /*18180*/  LDS.128 R12, [R246+0x800] ;  /* 0x00080000f60c7984 */ /* 0x0086620000000c00 */
[----:B------:R-:W-:Y:S01]  /*18190*/  BSSY B0, `(.L_x_72) ;  /* 0x0000012000007945 */ /* 0x000fe20003800000 */
[----:B------:R-:W-:Y:S02]  /*181a0*/  ISETP.GE.AND P5, PT, R20, UR12, PT ;  /* 0x0000000c14007c0c */ /* 0x000fe4000bfa6270 */
[----:B----4-:R3:W4:Y:S01]  /*181b0*/  LDS.128 R8, [R246+0x4800] ;  /* 0x00480000f6087984 */ /* 0x0107220000000c00 */
[----:B------:R-:W-:Y:S05]  /*181c0*/  @P4 BRA `(.L_x_73) ;  /* 0x0000000000384947 */ /* 0x000fea0003800000 */
[----:B------:R-:W-:Y:S01]  /*181d0*/  IADD3 R0, P4, R6, 0x10, RZ ;  /* 0x0000001006007810 */ /* 0x000fe20007f9e0ff */
[----:B------:R-:W-:Y:S01]  /*181e0*/  ULDC.64 UR4, c[0x0][0x298] ;  /* 0x0000a60000047ab9 */ /* 0x000fe20000000a00 */
[----:B------:R-:W-:-:S03]  /*181f0*/  MOV R3, R17 ;  /* 0x0000001100037202 */ /* 0x000fc60000000f00 */
[----:B------:R-:W-:-:S04]  /*18200*/  IMAD.X R2, RZ, RZ, R7, P4 ;  /* 0x000000ffff027224 */ /* 0x000fc800020e0607 */
[----:B------:R-:W-:Y:S02]  /*18210*/  IMAD R4, R2, UR4, RZ ;  /* 0x0000000402047c24 */ /* 0x000fe4000f8e02ff */
[----:B------:R-:W-:-:S04]  /*18220*/  IMAD.MOV.U32 R2, RZ, RZ, R18 ;  /* 0x000000ffff027224 */ /* 0x000fc800078e0012 */
[----:B------:R-:W-:-:S04]  /*18230*/  IMAD.WIDE.U32 R2, R0, UR4, R2 ;  /* 0x0000000400027c25 */ /* 0x000fc8000f8e0002 */
[----:B------:R-:W-:Y:S01]  /*18240*/  IMAD R0, R0, UR5, R4 ;  /* 0x0000000500007c24 */ /* 0x000fe2000f8e0204 */
[----:B------:R-:W-:Y:S02]  /*18250*/  ULDC.64 UR4, c[0x0][0x280] ;  /* 0x0000a00000047ab9 */ /* 0x000fe40000000a00 */
[----:B------:R-:W-:Y:S02]  /*18260*/  LEA R4, P4, R2, UR4, 0x1 ;  /* 0x0000000402047c11 */ /* 0x000fe4000f8808ff */
[----:B------:R-:W-:-:S04]  /*18270*/  IADD3 R0, R3, R0, RZ ;  /* 0x0000000003007210 */ /* 0x000fc80007ffe0ff */
[----:B------:R-:W-:-:S05]  /*18280*/  LEA.HI.X R5, R2, UR5, R0, 0x1, P4 ;  /* 0x0000000502057c11 */ /* 0x000fca000a0f0c00 */
[----:B-1----:R1:W-:Y:S04]  /*18290*/  STG.E.128 desc[UR18][R4.64], R12 ;  /* 0x0000000c04007986 */ /* 0x0023e8000c101d12 */
[----:B----4-:R1:W-:Y:S02]  /*182a0*/  STG.E.128 desc[UR18][R4.64+0x80], R8 ;  /* 0x0000800804007986 */ /* 0x0103e4000c101d12 */
.L_x_73:
[----:B------:R-:W-:Y:S05]  /*182b0*/  BSYNC B0 ;  /* 0x0000000000007941 */ /* 0x000fea0003800000 */
.L_x_72:
[----:B-1----:R1:W1:Y:S01]  /*182c0*/  LDS.128 R12, [R246+0x1000] ;  /* 0x00100000f60c7984 */ /* 0x0022620000000c00 */
[----:B------:R-:W-:Y:S03]  /*182d0*/  BSSY B0, `(.L_x_74) ;  /* 0x0000011000007945 */ /* 0x000fe60003800000 */
[----:B----4-:R4:W1:Y:S01]  /*182e0*/  LDS.128 R8, [R246+0x5000] ;  /* 0x00500000f6087984 */ /* 0x0108620000000c00 */
        /* <DEDUP_REMOVED lines=14> */
[----:B------:R1:W-:Y:S02]  /*183d0*/  STG.E.128 desc[UR18][R4.64+0x80], R8 ;  /* 0x0000800804007986 */ /* 0x0003e4000c101d12 */
.L_x_75:
[----:B------:R-:W-:Y:S05]  /*183e0*/  BSYNC B0 ;  /* 0x0000000000007941 */ /* 0x000fea0003800000 */
.L_x_74:
[----:B-1----:R1:W1:Y:S01]  /*183f0*/  LDS.128 R12, [R246+0x1800] ;  /* 0x00180000f60c7984 */ /* 0x0022620000000c00 */
[----:B------:R-:W-:Y:S03]  /*18400*/  BSSY B0, `(.L_x_76) ;  /* 0x0000011000007945 */ /* 0x000fe60003800000 */
[----:B------:R1:W1:Y:S01]  /*18410*/  LDS.128 R8, [R246+0x5800] ;  /* 0x00580000f6087984 */ /* 0x0002620000000c00 */
        /* <DEDUP_REMOVED lines=15> */
.L_x_77:
[----:B------:R-:W-:Y:S05]  /*18510*/  BSYNC B0 ;  /* 0x0000000000007941 */ /* 0x000fea0003800000 */
.L_x_76:
        /* <DEDUP_REMOVED lines=18> */
.L_x_79:
[----:B------:R-:W-:Y:S05]  /*18640*/  BSYNC B0 ;  /* 0x0000000000007941 */ /* 0x000fea0003800000 */
.L_x_78:
        /* <DEDUP_REMOVED lines=18> */
.L_x_81:
[----:B------:R-:W-:Y:S05]  /*18770*/  BSYNC B0 ;  /* 0x0000000000007941 */ /* 0x000fea0003800000 */
.L_x_80:
        /* <DEDUP_REMOVED lines=18> */
.L_x_83:
[----:B------:R-:W-:Y:S05]  /*188a0*/  BSYNC B0 ;  /* 0x0000000000007941 */ /* 0x000fea0003800000 */
.L_x_82:
[----:B------:R-:W-:Y:S05]  /*188b0*/  @P5 EXIT ;  /* 0x000000000000594d */ /* 0x000fea0003800000 */
[----:B------:R-:W-:Y:S01]  /*188c0*/  IADD3 R6, P0, R6, 0x70, RZ ;  /* 0x0000007006067810 */ /* 0x000fe20007f1e0ff */
[----:B------:R-:W-:Y:S01]  /*188d0*/  ULDC.64 UR4, c[0x0][0x298] ;  /* 0x0000a60000047ab9 */ /* 0x000fe20000000a00 */
[----:B------:R-:W-:Y:S01]  /*188e0*/  MOV R3, R17 ;  /* 0x0000001100037202 */ /* 0x000fe20000000f00 */
[----:B------:R-:W-:Y:S02]  /*188f0*/  IMAD.MOV.U32 R2, RZ, RZ, R18 ;  /* 0x000000ffff027224 */ /* 0x000fe400078e0012 */
[----:B------:R-:W-:Y:S02]  /*18900*/  IMAD.X R0, RZ, RZ, R7, P0 ;  /* 0x000000ffff007224 */ /* 0x000fe400000e0607 */
[----:B-1----:R-:W-:-:S04]  /*18910*/  IMAD.WIDE.U32 R4, R6, UR4, R2 ;  /* 0x0000000406047c25 */ /* 0x002fc8000f8e0002 */
[----:B------:R-:W-:-:S04]  /*18920*/  IMAD R0, R0, UR4, RZ ;  /* 0x0000000400007c24 */ /* 0x000fc8000f8e02ff */
[----:B------:R-:W-:Y:S01]  /*18930*/  IMAD R0, R6, UR5, R0 ;  /* 0x0000000506007c24 */ /* 0x000fe2000f8e0200 */
[----:B------:R-:W-:Y:S02]  /*18940*/  ULDC.64 UR4, c[0x0][0x280] ;  /* 0x0000a00000047ab9 */ /* 0x000fe40000000a00 */
[----:B------:R-:W-:Y:S02]  /*18950*/  LEA R2, P0, R4, UR4, 0x1 ;  /* 0x0000000404027c11 */ /* 0x000fe4000f8008ff */
[----:B------:R-:W-:-:S04]  /*18960*/  IADD3 R0, R5, R0, RZ ;  /* 0x0000000005007210 */ /* 0x000fc80007ffe0ff */
[----:B------:R-:W-:-:S05]  /*18970*/  LEA.HI.X R3, R4, UR5, R0, 0x1, P0 ;  /* 0x0000000504037c11 */ /* 0x000fca00080f0c00 */
[----:B------:R-:W-:Y:S04]  /*18980*/  STG.E.128 desc[UR18][R2.64], R32 ;  /* 0x0000002002007986 */ /* 0x000fe8000c101d12 */
[----:B--2---:R-:W-:Y:S01]  /*18990*/  STG.E.128 desc[UR18][R2.64+0x80], R28 ;  /* 0x0000801c02007986 */ /* 0x004fe2000c101d12 */
[----:B------:R-:W-:Y:S05]  /*189a0*/  EXIT ;  /* 0x000000000000794d */ /* 0x000fea0003800000 */
.L_x_54:
[----:B------:R-:W-:Y:S01]  /*189b0*/  UISETP.NE.AND UP0, UPT, UR15, -0x1, UPT ;  /* 0xffffffff0f00788c */ /* 0x000fe2000bf05270 */
[----:B------:R-:W-:Y:S01]  /*189c0*/  SHF.R.S32.HI R8, RZ, 0x1f, R164 ;  /* 0x0000001fff087819 */ /* 0x000fe200000114a4 */
[----:B------:R-:W-:Y:S01]  /*189d0*/  ULDC.U8 UR7, c[0x0][0x3d9] ;  /* 0x0000f64000077ab9 */ /* 0x000fe20000000000 */
[----:B------:R-:W-:Y:S01]  /*189e0*/  UIADD3 UR23, -UR22, UR23, URZ ;  /* 0x0000001716177290 */ /* 0x000fe2000fffe13f */
[----:B------:R-:W-:Y:S01]  /*189f0*/  LOP3.LUT P6, RZ, R164, 0x7, RZ, 0xc0, !PT ;  /* 0x00000007a4ff7812 */ /* 0x000fe200078cc0ff */
[----:B------:R-:W-:Y:S01]  /*18a00*/  UISETP.NE.AND UP2, UPT, UR7, URZ, UPT ;  /* 0x0000003f0700728c */ /* 0x000fe2000bf45270 */
[----:B------:R-:W-:Y:S01]  /*18a10*/  LEA.HI R8, R8, R164, RZ, 0x3 ;  /* 0x000000a408087211 */ /* 0x000fe200078f18ff */
[----:B------:R-:W-:Y:S01]  /*18a20*/  UMOV UR24, URZ ;  /* 0x0000003f00187c82 */ /* 0x000fe20008000000 */
[----:B------:R-:W-:Y:S01]  /*18a30*/  UMOV UR25, URZ ;  /* 0x0000003f00197c82 */ /* 0x000fe20008000000 */
[----:B------:R-:W-:Y:S01]  /*18a40*/  IMAD.U32 R6, RZ, RZ, UR16 ;  /* 0x00000010ff067e24 */ /* 0x000fe2000f8e00ff */
[----:B------:R-:W-:Y:S01]  /*18a50*/  LOP3.LUT R0, R8, 0x1ffffff8, RZ, 0xc0, !PT ;  /* 0x1ffffff808007812 */ /* 0x000fe200078ec0ff */
[----:B------:R-:W-:Y:S01]  /*18a60*/  @!UP0 USHF.R.S32.HI UR12, URZ, 0x1f, UR13 ;  /* 0x0000001f3f0c8899 */ /* 0x000fe2000801140d */
[----:B------:R-:W-:Y:S01]  /*18a70*/  SHF.R.S32.HI R8, RZ, 0x3, R8 ;  /* 0x00000003ff087819 */ /* 0x000fe20000011408 */
[----:B------:R-:W-:Y:S01]  /*18a80*/  @UP0 ULDC.64 UR8, c[0x0][0x298] ;  /* 0x0000a60000080ab9 */ /* 0x000fe20000000a00 */
[----:B------:R-:W-:Y:S01]  /*18a90*/  @!UP0 ULDC.64 UR4, c[0x0][0x290] ;  /* 0x0000a40000048ab9 */ /* 0x000fe20000000a00 */
[----:B------:R-:W-:Y:S01]  /*18aa0*/  @UP0 UIMAD.WIDE.U32 UR10, UR15, UR8, URZ ;  /* 0x000000080f0a02a5 */ /* 0x000fe2000f8e003f */
[----:B------:R-:W-:Y:S01]  /*18ab0*/  IMAD.IADD R0, R164, 0x1, -R0 ;  /* 0x00000001a4007824 */ /* 0x000fe200078e0a00 */
[----:B------:R-:W-:Y:S01]  /*18ac0*/  @!UP0 UIMAD UR8, UR12, UR4, URZ ;  /* 0x000000040c0882a4 */ /* 0x000fe2000f8e023f */
[----:B------:R-:W-:Y:S01]  /*18ad0*/  SHF.R.S32.HI R9, RZ, 0x1f, R8 ;  /* 0x0000001fff097819 */ /* 0x000fe20000011408 */
[----:B------:R-:W-:Y:S01]  /*18ae0*/  @!UP0 UIMAD.WIDE.U32 UR20, UR13, UR4, URZ ;  /* 0x000000040d1482a5 */ /* 0x000fe2000f8e003f */
[----:B------:R-:W-:Y:S01]  /*18af0*/  IMAD.SHL.U32 R0, R0, 0x8, RZ ;  /* 0x0000000800007824 */ /* 0x000fe200078e00ff */
[----:B------:R-:W-:Y:S01]  /*18b00*/  @!UP0 UIMAD UR8, UR13, UR5, UR8 ;  /* 0x000000050d0882a4 */ /* 0x000fe2000f8e0208 */
[C---:B------:R-:W-:Y:S01]  /*18b10*/  VIADD R14, R8.reuse, 0x10 ;  /* 0x00000010080e7836 */ /* 0x040fe20000000000 */
[----:B------:R-:W-:Y:S01]  /*18b20*/  @UP0 UIMAD UR9, UR15, UR9, UR11 ;  /* 0x000000090f0902a4 */ /* 0x000fe2000f8e020b */
[C---:B------:R-:W-:Y:S01]  /*18b30*/  VIADD R15, R8.reuse, 0x20 ;  /* 0x00000020080f7836 */ /* 0x040fe20000000000 */
[----:B------:R-:W-:Y:S01]  /*18b40*/  ULDC.U8 UR12, c[0x0][0x3d8] ;  /* 0x0000f600000c7ab9 */ /* 0x000fe20000000000 */
[----:B------:R-:W-:Y:S01]  /*18b50*/  @!UP0 UIADD3 UR9, UR21, UR8, URZ ;  /* 0x0000000815098290 */ /* 0x000fe2000fffe03f */
[----:B------:R-:W-:Y:S01]  /*18b60*/  VIADD R16, R8, 0x30 ;  /* 0x0000003008107836 */ /* 0x000fe20000000000 */
[----:B------:R-:W-:Y:S01]  /*18b70*/  @!UP0 UMOV UR10, UR20 ;  /* 0x00000014000a8c82 */ /* 0x000fe20008000000 */
[----:B------:R-:W-:Y:S01]  /*18b80*/  UISETP.NE.AND UP0, UPT, UR12, URZ, !UP2 ;  /* 0x0000003f0c00728c */ /* 0x000fe2000d705270 */
[----:B------:R-:W-:Y:S01]  /*18b90*/  IADD3 R2, P0, R0, UR10, RZ ;  /* 0x0000000a00027c10 */ /* 0x000fe2000ff1e0ff */
[----:B------:R-:W-:Y:S01]  /*18ba0*/  UISETP.NE.AND UP3, UPT, UR12, URZ, UPT ;  /* 0x0000003f0c00728c */ /* 0x000fe2000bf65270 */
[----:B------:R-:W-:Y:S01]  /*18bb0*/  VIADD R18, R8, 0x40 ;  /* 0x0000004008127836 */ /* 0x000fe20000000000 */
[----:B------:R-:W-:Y:S01]  /*18bc0*/  @UP2 ULDC.64 UR4, c[0x0][0x2c0] ;  /* 0x0000b00000042ab9 */ /* 0x000fe20000000a00 */
[----:B------:R-:W-:Y:S01]  /*18bd0*/  USHF.R.S32.HI UR11, URZ, 0x1f, UR6 ;  /* 0x0000001f3f0b7899 */ /* 0x000fe20008011406 */
[----:B------:R-:W-:Y:S01]  /*18be0*/  LEA.HI.X.SX32 R3, R0, UR9, 0x1, P0 ;  /* 0x0000000900037c11 */ /* 0x000fe200080f0eff */
[----:B------:R-:W-:Y:S01]  /*18bf0*/  @UP2 UIMAD UR14, UR5, UR4, URZ ;  /* 0x00000004050e22a4 */ /* 0x000fe2000f8e023f */
[C---:B------:R-:W-:Y:S01]  /*18c00*/  ISETP.GE.AND P0, PT, R8.reuse, UR23, PT ;  /* 0x0000001708007c0c */ /* 0x040fe2000bf06270 */
[----:B------:R-:W-:Y:S01]  /*18c10*/  UISETP.NE.OR UP3, UPT, UR7, URZ, !UP3 ;  /* 0x0000003f0700728c */ /* 0x000fe2000df65670 */
[----:B------:R-:W-:Y:S01]  /*18c20*/  BSSY B0, `(.L_x_84) ;  /* 0x000002f000007945 */ /* 0x000fe20003800000 */
[----:B------:R-:W-:Y:S01]  /*18c30*/  ULDC.64 UR4, c[0x0][0x2a0] ;  /* 0x0000a80000047ab9 */ /* 0x000fe20000000a00 */
[----:B------:R-:W-:Y:S01]  /*18c40*/  @!UP2 ULDC UR9, c[0x0][0x270] ;  /* 0x00009c000009aab9 */ /* 0x000fe20000000800 */
[----:B------:R-:W-:Y:S01]  /*18c50*/  UIMAD UR11, UR11, UR4, URZ ;  /* 0x000000040b0b72a4 */ /* 0x000fe2000f8e023f */
[----:B------:R-:W-:Y:S01]  /*18c60*/  IMAD.U32 R0, RZ, RZ, UR4 ;  /* 0x00000004ff007e24 */ /* 0x000fe2000f8e00ff */
[----:B------:R-:W-:Y:S01]  /*18c70*/  UISETP.NE.OR UP1, UPT, UR15, -0x1, UP3 ;  /* 0xffffffff0f00788c */ /* 0x000fe20009f25670 */
[----:B------:R-:W-:Y:S01]  /*18c80*/  ISETP.GE.OR P5, PT, R8, UR23, P6 ;  /* 0x0000001708007c0c */ /* 0x000fe2000b7a6670 */
[----:B------:R-:W-:Y:S01]  /*18c90*/  @!UP2 ULDC UR4, c[0x0][0x2c4] ;  /* 0x0000b1000004aab9 */ /* 0x000fe20000000800 */
[----:B------:R-:W-:Y:S01]  /*18ca0*/  @UP0 ULDC UR4, c[0x0][0x2e4] ;  /* 0x0000b90000040ab9 */ /* 0x000fe20000000800 */
[----:B------:R-:W-:Y:S01]  /*18cb0*/  @UP2 UMOV UR7, 0x1 ;  /* 0x0000000100072882 */ /* 0x000fe20000000000 */
[----:B------:R-:W-:Y:S01]  /*18cc0*/  @!UP2 UIMAD UR7, UR4, UR9, URZ ;  /* 0x000000090407a2a4 */ /* 0x000fe2000f8e023f */
[----:B------:R-:W-:Y:S01]  /*18cd0*/  IMAD.WIDE.U32 R12, R0, UR6, R2 ;  /* 0x00000006000c7c25 */ /* 0x000fe2000f8e0002 */
[----:B------:R-:W-:Y:S01]  /*18ce0*/  @!UP3 ULDC UR10, c[0x0][0x2c4] ;  /* 0x0000b100000abab9 */ /* 0x000fe20000000800 */
[----:B------:R-:W-:Y:S01]  /*18cf0*/  @UP2 ULDC UR8, c[0x0][0x2c0] ;  /* 0x0000b00000082ab9 */ /* 0x000fe20000000800 */
[----:B------:R-:W-:Y:S01]  /*18d00*/  UIMAD UR7, UR13, UR7, URZ ;  /* 0x000000070d0772a4 */ /* 0x000fe2000f8e023f */
[----:B------:R-:W-:Y:S01]  /*18d10*/  ISETP.GE.AND P2, PT, R14, UR23, PT ;  /* 0x000000170e007c0c */ /* 0x000fe2000bf46270 */
[----:B------:R-:W-:Y:S01]  /*18d20*/  @!UP1 UIMAD UR15, UR13, UR10, URZ ;  /* 0x0000000a0d0f92a4 */ /* 0x000fe2000f8e023f */
[----:B------:R-:W-:Y:S01]  /*18d30*/  ISETP.GE.AND P1, PT, R15, UR23, PT ;  /* 0x000000170f007c0c */ /* 0x000fe2000bf26270 */
[----:B------:R-:W-:Y:S01]  /*18d40*/  USEL UR7, UR7, URZ, UP3 ;  /* 0x0000003f07077287 */ /* 0x000fe20009800000 */
[----:B------:R-:W-:Y:S01]  /*18d50*/  ISETP.GE.AND P4, PT, R16, UR23, PT ;  /* 0x0000001710007c0c */ /* 0x000fe2000bf86270 */
[----:B------:R-:W-:Y:S01]  /*18d60*/  @!UP2 UMOV UR14, UR4 ;  /* 0x00000004000eac82 */ /* 0x000fe20008000000 */
[----:B------:R-:W-:Y:S01]  /*18d70*/  UIMAD UR5, UR6, UR5, UR11 ;  /* 0x00000005060572a4 */ /* 0x000fe2000f8e020b */
[----:B------:R-:W-:Y:S01]  /*18d80*/  ISETP.GE.AND P3, PT, R18, UR23, PT ;  /* 0x0000001712007c0c */ /* 0x000fe2000bf66270 */
[----:B------:R-:W-:Y:S01]  /*18d90*/  @!UP2 UMOV UR8, 0x1 ;  /* 0x000000010008a882 */ /* 0x000fe20000000000 */
[----:B------:R-:W-:Y:S01]  /*18da0*/  UIMAD UR6, UR6, UR14, UR7 ;  /* 0x0000000e060672a4 */ /* 0x000fe2000f8e0207 */
[----:B------:R-:W-:Y:S01]  /*18db0*/  IMAD.WIDE R6, R6, 0x80, R8 ;  /* 0x0000008006067825 */ /* 0x000fe200078e0208 */
[----:B------:R-:W-:Y:S01]  /*18dc0*/  UIMAD UR22, UR22, UR8, URZ ;  /* 0x00000008161672a4 */ /* 0x000fe2000f8e023f */
[----:B------:R-:W-:Y:S01]  /*18dd0*/  @!UP3 UMOV UR24, UR15 ;  /* 0x0000000f0018bc82 */ /* 0x000fe20008000000 */
[----:B------:R-:W-:Y:S01]  /*18de0*/  USHF.R.S32.HI UR7, URZ, 0x1f, UR6 ;  /* 0x0000001f3f077899 */ /* 0x000fe20008011406 */
[----:B------:R-:W-:Y:S01]  /*18df0*/  VIADD R11, R13, UR5 ;  /* 0x000000050d0b7c36 */ /* 0x000fe20008000000 */
[----:B------:R-:W-:Y:S01]  /*18e00*/  @!UP3 USHF.R.S32.HI UR25, URZ, 0x1f, UR15 ;  /* 0x0000001f3f19b899 */ /* 0x000fe2000801140f */
[----:B------:R-:W-:Y:S01]  /*18e10*/  VIADD R20, R8, 0x50 ;  /* 0x0000005008147836 */ /* 0x000fe20000000000 */
[----:B------:R-:W-:-:S02]  /*18e20*/  USHF.R.S32.HI UR4, URZ, 0x1f, UR22 ;  /* 0x0000001f3f047899 */ /* 0x000fc40008011416 */
[----:B------:R-:W-:-:S04]  /*18e30*/  UIADD3 UR6, UP1, UP0, UR22, UR24, UR6 ;  /* 0x0000001816067290 */ /* 0x000fc8000f83e006 */
[----:B------:R-:W-:Y:S01]  /*18e40*/  UIADD3.X UR24, UR4, UR25, UR7, UP1, UP0 ;  /* 0x0000001904187290 */ /* 0x000fe20008fe0407 */
[----:B------:R-:W-:Y:S11]  /*18e50*/  @P0 BRA `(.L_x_85) ;  /* 0x00000000002c0947 */ /* 0x000ff60003800000 */
        /* <DEDUP_REMOVED lines=9> */
[----:B------:R1:W-:Y:S04]  /*18ef0*/  STG.E.128 desc[UR18][R4.64], RZ ;  /* 0x000000ff04007986 */ /* 0x0003e8000c101d12 */
[----:B------:R1:W-:Y:S02]  /*18f00*/  STG.E.128 desc[UR18][R4.64+0x80], RZ ;  /* 0x000080ff04007986 */ /* 0x0003e4000c101d12 */
.L_x_85:
[----:B------:R-:W-:Y:S05]  /*18f10*/  BSYNC B0 ;  /* 0x0000000000007941 */ /* 0x000fea0003800000 */
.L_x_84:
[----:B------:R-:W-:Y:S01]  /*18f20*/  BSSY B0, `(.L_x_86) ;  /* 0x0000012000007945 */ /* 0x000fe20003800000 */
[----:B------:R-:W-:Y:S02]  /*18f30*/  ISETP.GE.AND P0, PT, R20, UR23, PT ;  /* 0x0000001714007c0c */ /* 0x000fe4000bf06270 */
[----:B------:R-:W-:Y:S01]  /*18f40*/  IADD3 R19, R8, 0x60, RZ ;  /* 0x0000006008137810 */ /* 0x000fe20007ffe0ff */
[----:B------:R-:W-:Y:S05]  /*18f50*/  @P2 BRA `(.L_x_87) ;  /* 0x0000000000382947 */ /* 0x000fea0003800000 */
[----:B------:R-:W-:Y:S01]  /*18f60*/  IADD3 R0, P2, R6, 0x10, RZ ;  /* 0x0000001006007810 */ /* 0x000fe20007f5e0ff */
[----:B------:R-:W-:Y:S01]  /*18f70*/  ULDC.64 UR4, c[0x0][0x298] ;  /* 0x0000a60000047ab9 */ /* 0x000fe20000000a00 */
[----:B------:R-:W-:-:S03]  /*18f80*/  MOV R3, R11 ;  /* 0x0000000b00037202 */ /* 0x000fc60000000f00 */
[----:B------:R-:W-:-:S04]  /*18f90*/  IMAD.X R2, RZ, RZ, R7, P2 ;  /* 0x000000ffff027224 */ /* 0x000fc800010e0607 */
[----:B-1----:R-:W-:Y:S02]  /*18fa0*/  IMAD R4, R2, UR4, RZ ;  /* 0x0000000402047c24 */ /* 0x002fe4000f8e02ff */
[----:B------:R-:W-:-:S04]  /*18fb0*/  IMAD.MOV.U32 R2, RZ, RZ, R12 ;  /* 0x000000ffff027224 */ /* 0x000fc800078e000c */
        /* <DEDUP_REMOVED lines=8> */
.L_x_87:
[----:B------:R-:W-:Y:S05]  /*19040*/  BSYNC B0 ;  /* 0x0000000000007941 */ /* 0x000fea0003800000 */
.L_x_86:
        /* <DEDUP_REMOVED lines=8> */
[----:B-12---:R-:W-:Y:S02]  /*190d0*/  IMAD R4, R2, UR4, RZ ;  /* 0x0000000402047c24 */ /* 0x006fe4000f8e02ff */
        /* <DEDUP_REMOVED lines=9> */
.L_x_89:
[----:B------:R-:W-:Y:S05]  /*19170*/  BSYNC B0 ;  /* 0x0000000000007941 */ /* 0x000fea0003800000 */
.L_x_88:
[----:B------:R-:W-:Y:S01]  /*19180*/  BSSY B0, `(.L_x_90) ;  /* 0x0000011000007945 */ /* 0x000fe20003800000 */
[----:B------:R-:W-:-:S03]  /*19190*/  ISETP.GE.AND P1, PT, R17, UR23, PT ;  /* 0x0000001711007c0c */ /* 0x000fc6000bf26270 */
[----:B------:R-:W-:Y:S10]  /*191a0*/  @P4 BRA `(.L_x_91) ;  /* 0x0000000000384947 */ /* 0x000ff40003800000 */
[----:B------:R-:W-:Y:S01]  /*191b0*/  IADD3 R0, P4, R6, 0x30, RZ ;  /* 0x0000003006007810 */ /* 0x000fe20007f9e0ff */
[----:B------:R-:W-:Y:S01]  /*191c0*/  ULDC.64 UR4, c[0x0][0x298] ;  /* 0x0000a60000047ab9 */ /* 0x000fe20000000a00 */
[----:B------:R-:W-:-:S03]  /*191d0*/  MOV R3, R11 ;  /* 0x0000000b00037202 */ /* 0x000fc60000000f00 */
[----:B------:R-:W-:-:S04]  /*191e0*/  IMAD.X R2, RZ, RZ, R7, P4 ;  /* 0x000000ffff027224 */ /* 0x000fc800020e0607 */
[----:B-123--:R-:W-:Y:S02]  /*191f0*/  IMAD R4, R2, UR4, RZ ;  /* 0x0000000402047c24 */ /* 0x00efe4000f8e02ff */
        /* <DEDUP_REMOVED lines=9> */
.L_x_91:
[----:B------:R-:W-:Y:S05]  /*19290*/  BSYNC B0 ;  /* 0x0000000000007941 */ /* 0x000fea0003800000 */
.L_x_90:
[----:B------:R-:W-:Y:S01]  /*192a0*/  BSSY B0, `(.L_x_92) ;  /* 0x0000011000007945 */ /* 0x000fe20003800000 */
[----:B------:R-:W-:-:S03]  /*192b0*/  ISETP.GE.OR P4, PT, R14, UR23, P6 ;  /* 0x000000170e007c0c */ /* 0x000fc6000b786670 */
[----:B------:R-:W-:Y:S10]  /*192c0*/  @P3 BRA `(.L_x_93) ;  /* 0x0000000000383947 */ /* 0x000ff40003800000 */
[----:B------:R-:W-:Y:S01]  /*192d0*/  IADD3 R0, P3, R6, 0x40, RZ ;  /* 0x0000004006007810 */ /* 0x000fe20007f7e0ff */
[----:B------:R-:W-:Y:S01]  /*192e0*/  ULDC.64 UR4, c[0x0][0x298] ;  /* 0x0000a60000047ab9 */ /* 0x000fe20000000a00 */
[----:B------:R-:W-:-:S03]  /*192f0*/  MOV R3, R11 ;  /* 0x0000000b00037202 */ /* 0x000fc60000000f00 */
[----:B------:R-:W-:-:S04]  /*19300*/  IMAD.X R2, RZ, RZ, R7, P3 ;  /* 0x000000ffff027224 */ /* 0x000fc800018e0607 */
[----:B-1234-:R-:W-:Y:S02]  /*19310*/  IMAD R4, R2, UR4, RZ ;  /* 0x0000000402047c24 */ /* 0x01efe4000f8e02ff */
        /* <DEDUP_REMOVED lines=9> */
.L_x_93:
[----:B------:R-:W-:Y:S05]  /*193b0*/  BSYNC B0 ;  /* 0x0000000000007941 */ /* 0x000fea0003800000 */
.L_x_92:
        /* <DEDUP_REMOVED lines=17> */
.L_x_95:
[----:B------:R-:W-:Y:S05]  /*194d0*/  BSYNC B0 ;  /* 0x0000000000007941 */ /* 0x000fea0003800000 */
.L_x_94:
[----:B------:R-:W-:Y:S04]  /*194e0*/  BSSY B0, `(.L_x_96) ;  /* 0x0000010000007945 */ /* 0x000fe80003800000 */
[----:B------:R-:W-:Y:S05]  /*194f0*/  @P2 BRA `(.L_x_97) ;  /* 0x0000000000382947 */ /* 0x000fea0003800000 */
        /* <DEDUP_REMOVED lines=14> */
.L_x_97:
[----:B------:R-:W-:Y:S05]  /*195e0*/  BSYNC B0 ;  /* 0x0000000000007941 */ /* 0x000fea0003800000 */
.L_x_96:
[----:B------:R-:W-:Y:S04]  /*195f0*/  BSSY B0, `(.L_x_98) ;  /* 0x0000010000007945 */ /* 0x000fe80003800000 */
[----:B------:R-:W-:Y:S05]  /*19600*/  @P1 BRA `(.L_x_99) ;  /* 0x0000000000381947 */ /* 0x000fea0003800000 */
[----:B------:R-:W-:Y:S01]  /*19610*/  IADD3 R0, P0, R6, 0x70, RZ ;  /* 0x0000007006007810 */ /* 0x000fe20007f1e0ff */
[----:B------:R-:W-:Y:S01]  /*19620*/  ULDC.64 UR4, c[0x0][0x298] ;  /* 0x0000a60000047ab9 */ /* 0x000fe20000000a00 */
[----:B------:R-:W-:Y:S01]  /*19630*/  MOV R3, R11 ;  /* 0x0000000b00037202 */ /* 0x000fe20000000f00 */
[----:B------:R-:W-:Y:S02]  /*19640*/  IMAD.MOV.U32 R2, RZ, RZ, R12 ;  /* 0x000000ffff027224 */ /* 0x000fe400078e000c */
[----:B------:R-:W-:Y:S02]  /*19650*/  IMAD.X R6, RZ, RZ, R7, P0 ;  /* 0x000000ffff067224 */ /* 0x000fe400000e0607 */
[----:B-1234-:R-:W-:-:S04]  /*19660*/  IMAD.WIDE.U32 R4, R0, UR4, R2 ;  /* 0x0000000400047c25 */ /* 0x01efc8000f8e0002 */
[----:B------:R-:W-:-:S04]  /*19670*/  IMAD R6, R6, UR4, RZ ;  /* 0x0000000406067c24 */ /* 0x000fc8000f8e02ff */
[----:B------:R-:W-:Y:S01]  /*19680*/  IMAD R0, R0, UR5, R6 ;  /* 0x0000000500007c24 */ /* 0x000fe2000f8e0206 */
[----:B------:R-:W-:Y:S02]  /*19690*/  ULDC.64 UR4, c[0x0][0x280] ;  /* 0x0000a00000047ab9 */ /* 0x000fe40000000a00 */
[----:B------:R-:W-:Y:S02]  /*196a0*/  LEA R2, P0, R4, UR4, 0x1 ;  /* 0x0000000404027c11 */ /* 0x000fe4000f8008ff */
[----:B------:R-:W-:-:S04]  /*196b0*/  IADD3 R0, R0, R5, RZ ;  /* 0x0000000500007210 */ /* 0x000fc80007ffe0ff */
[----:B------:R-:W-:-:S05]  /*196c0*/  LEA.HI.X R3, R4, UR5, R0, 0x1, P0 ;  /* 0x0000000504037c11 */ /* 0x000fca00080f0c00 */
[----:B------:R1:W-:Y:S04]  /*196d0*/  STG.E.128 desc[UR18][R2.64], RZ ;  /* 0x000000ff02007986 */ /* 0x0003e8000c101d12 */
[----:B------:R1:W-:Y:S02]  /*196e0*/  STG.E.128 desc[UR18][R2.64+0x80], RZ ;  /* 0x000080ff02007986 */ /* 0x0003e4000c101d12 */
.L_x_99:
[----:B------:R-:W-:Y:S05]  /*196f0*/  BSYNC B0 ;  /* 0x0000000000007941 */ /* 0x000fea0003800000 */
.L_x_98:
[----:B------:R-:W-:Y:S04]  /*19700*/  BSSY B0, `(.L_x_100) ;  /* 0x000000a000007945 */ /* 0x000fe80003800000 */
[----:B------:R-:W-:Y:S05]  /*19710*/  @P5 BRA `(.L_x_101) ;  /* 0x0000000000205947 */ /* 0x000fea0003800000 */
[----:B------:R-:W-:Y:S01]  /*19720*/  IMAD R0, R8, UR8, RZ ;  /* 0x0000000808007c24 */ /* 0x000fe2000f8e02ff */
[----:B------:R-:W-:-:S04]  /*19730*/  ULDC.64 UR4, c[0x0][0x2b0] ;  /* 0x0000ac0000047ab9 */ /* 0x000fc80000000a00 */
[----:B-1----:R-:W-:-:S04]  /*19740*/  IADD3 R3, P0, R0, UR6, RZ ;  /* 0x0000000600037c10 */ /* 0x002fc8000ff1e0ff */
[----:B------:R-:W-:Y:S02]  /*19750*/  LEA.HI.X.SX32 R0, R0, UR24, 0x1, P0 ;  /* 0x0000001800007c11 */ /* 0x000fe400080f0eff */
[----:B------:R-:W-:-:S04]  /*19760*/  LEA R2, P0, R3, UR4, 0x2 ;  /* 0x0000000403027c11 */ /* 0x000fc8000f8010ff */
[----:B------:R-:W-:Y:S01]  /*19770*/  LEA.HI.X R3, R3, UR5, R0, 0x2, P0 ;  /* 0x0000000503037c11 */ /* 0x000fe200080f1400 */
[----:B------:R-:W-:-:S05]  /*19780*/  IMAD.MOV.U32 R0, RZ, RZ, 0x7f800000 ;  /* 0x7f800000ff007424 */ /* 0x000fca00078e00ff */
[----:B------:R1:W-:Y:S03]  /*19790*/  STG.E desc[UR18][R2.64], R0 ;  /* 0x0000000002007986 */ /* 0x0003e6000c101912 */
.L_x_101:
[----:B------:R-:W-:Y:S05]  /*197a0*/  BSYNC B0 ;  /* 0x0000000000007941 */ /* 0x000fea0003800000 */
.L_x_100:
[----:B------:R-:W-:Y:S01]  /*197b0*/  BSSY B0, `(.L_x_102) ;  /* 0x000000f000007945 */ /* 0x000fe20003800000 */
[----:B------:R-:W-:Y:S02]  /*197c0*/  ISETP.GE.OR P5, PT, R16, UR23, P6 ;  /* 0x0000001710007c0c */ /* 0x000fe4000b7a6670 */
[----:B------:R-:W-:Y:S02]  /*197d0*/  ISETP.GE.OR P2, PT, R18, UR23, P6 ;  /* 0x0000001712007c0c */ /* 0x000fe4000b746670 */
[----:B------:R-:W-:Y:S02]  /*197e0*/  ISETP.GE.OR P1, PT, R20, UR23, P6 ;  /* 0x0000001714007c0c */ /* 0x000fe4000b726670 */
[----:B------:R-:W-:Y:S02]  /*197f0*/  ISETP.GE.OR P0, PT, R19, UR23, P6 ;  /* 0x0000001713007c0c */ /* 0x000fe4000b706670 */
[----:B------:R-:W-:Y:S01]  /*19800*/  ISETP.GE.OR P6, PT, R17, UR23, P6 ;  /* 0x0000001711007c0c */ /* 0x000fe2000b7c6670 */
[----:B------:R-:W-:-:S12]  /*19810*/  @P4 BRA `(.L_x_103) ;  /* 0x0000000000204947 */ /* 0x000fd80003800000 */
[----:B-1----:R-:W-:Y:S01]  /*19820*/  IMAD R0, R14, UR8, RZ ;  /* 0x000000080e007c24 */ /* 0x002fe2000f8e02ff */
[----:B------:R-:W-:-:S04]  /*19830*/  ULDC.64 UR4, c[0x0][0x2b0] ;  /* 0x0000ac0000047ab9 */ /* 0x000fc80000000a00 */
[----:B------:R-:W-:-:S04]  /*19840*/  IADD3 R3, P4, R0, UR6, RZ ;  /* 0x0000000600037c10 */ /* 0x000fc8000ff9e0ff */
[----:B------:R-:W-:Y:S02]  /*19850*/  LEA.HI.X.SX32 R0, R0, UR24, 0x1, P4 ;  /* 0x0000001800007c11 */ /* 0x000fe4000a0f0eff */
[----:B------:R-:W-:-:S04]  /*19860*/  LEA R2, P4, R3, UR4, 0x2 ;  /* 0x0000000403027c11 */ /* 0x000fc8000f8810ff */
[----:B------:R-:W-:Y:S01]  /*19870*/  LEA.HI.X R3, R3, UR5, R0, 0x2, P4 ;  /* 0x0000000503037c11 */ /* 0x000fe2000a0f1400 */
[----:B------:R-:W-:-:S05]  /*19880*/  IMAD.MOV.U32 R0, RZ, RZ, 0x7f800000 ;  /* 0x7f800000ff007424 */ /* 0x000fca00078e00ff */
[----:B------:R1:W-:Y:S03]  /*19890*/  STG.E desc[UR18][R2.64], R0 ;  /* 0x0000000002007986 */ /* 0x0003e6000c101912 */
.L_x_103:
[----:B------:R-:W-:Y:S05]  /*198a0*/  BSYNC B0 ;  /* 0x0000000000007941 */ /* 0x000fea0003800000 */
.L_x_102:
[----:B------:R-:W-:Y:S04]  /*198b0*/  BSSY B0, `(.L_x_104) ;  /* 0x000000a000007945 */ /* 0x000fe80003800000 */
[----:B------:R-:W-:Y:S05]  /*198c0*/  @P3 BRA `(.L_x_105) ;  /* 0x0000000000203947 */ /* 0x000fea0003800000 */
        /* <DEDUP_REMOVED lines=8> */
.L_x_105:
[----:B------:R-:W-:Y:S05]  /*19950*/  BSYNC B0 ;  /* 0x0000000000007941 */ /* 0x000fea0003800000 */
.L_x_104:
        /* <DEDUP_REMOVED lines=10> */
.L_x_107:
[----:B------:R-:W-:Y:S05]  /*19a00*/  BSYNC B0 ;  /* 0x0000000000007941 */ /* 0x000fea0003800000 */
.L_x_106:
        /* <DEDUP_REMOVED lines=10> */
.L_x_109:
[----:B------:R-:W-:Y:S05]  /*19ab0*/  BSYNC B0 ;  /* 0x0000000000007941 */ /* 0x000fea0003800000 */
.L_x_108:
        /* <DEDUP_REMOVED lines=10> */
.L_x_111:
[----:B------:R-:W-:Y:S05]  /*19b60*/  BSYNC B0 ;  /* 0x0000000000007941 */ /* 0x000fea0003800000 */
.L_x_110:
        /* <DEDUP_REMOVED lines=10> */
.L_x_113:
[----:B------:R-:W-:Y:S05]  /*19c10*/  BSYNC B0 ;  /* 0x0000000000007941 */ /* 0x000fea0003800000 */
.L_x_112:
[----:B------:R-:W-:Y:S05]  /*19c20*/  @P6 EXIT ;  /* 0x000000000000694d */ /* 0x000fea0003800000 */
[----:B-1----:R-:W-:Y:S01]  /*19c30*/  IMAD R0, R17, UR8, RZ ;  /* 0x0000000811007c24 */ /* 0x002fe2000f8e02ff */
[----:B------:R-:W-:-:S04]  /*19c40*/  ULDC.64 UR4, c[0x0][0x2b0] ;  /* 0x0000ac0000047ab9 */ /* 0x000fc80000000a00 */
[----:B------:R-:W-:-:S04]  /*19c50*/  IADD3 R3, P0, R0, UR6, RZ ;  /* 0x0000000600037c10 */ /* 0x000fc8000ff1e0ff */
[----:B------:R-:W-:Y:S02]  /*19c60*/  LEA.HI.X.SX32 R0, R0, UR24, 0x1, P0 ;  /* 0x0000001800007c11 */ /* 0x000fe400080f0eff */
[----:B------:R-:W-:-:S04]  /*19c70*/  LEA R2, P0, R3, UR4, 0x2 ;  /* 0x0000000403027c11 */ /* 0x000fc8000f8010ff */
[----:B------:R-:W-:Y:S01]  /*19c80*/  LEA.HI.X R3, R3, UR5, R0, 0x2, P0 ;  /* 0x0000000503037c11 */ /* 0x000fe200080f1400 */
[----:B------:R-:W-:-:S05]  /*19c90*/  IMAD.MOV.U32 R0, RZ, RZ, 0x7f800000 ;  /* 0x7f800000ff007424 */ /* 0x000fca00078e00ff */
[----:B------:R-:W-:Y:S01]  /*19ca0*/  STG.E desc[UR18][R2.64], R0 ;  /* 0x0000000002007986 */ /* 0x000fe2000c101912 */
[----:B------:R-:W-:Y:S05]  /*19cb0*/  EXIT ;  /* 0x000000000000794d */ /* 0x000fea0003800000 */
.L_x_114:
        /* <DEDUP_REMOVED lines=12> */
.L_x_1739:


//--------------------- .text._ZN5flash16flash_fwd_kernelI23Flash_fwd_kernel_traitsILi128ELi128ELi64ELi4ELb0ELb0EN7cutlass6half_tE19Flash_kernel_traitsILi128ELi128ELi64ELi4ES3_EELb0ELb1ELb0ELb0ELb0ELb1ELb1ELb0EEEvNS_16Flash_fwd_paramsE --------------------------
	.section	.text._ZN5flash16flash_fwd_kernelI23Flash_fwd_kernel_traitsILi128ELi128ELi64ELi4ELb0ELb0EN7cutlass6half_tE19Flash_kernel_traitsILi128ELi128ELi64ELi4ES3_EELb0ELb1ELb0ELb0ELb0ELb1ELb1ELb0EEEvNS_16Flash_fwd_paramsE,"ax",@progbits
	.align	128
        .global         _ZN5flash16flash_fwd_kernelI23Flash_fwd_kernel_traitsILi128ELi128ELi64ELi4ELb0ELb0EN7cutlass6half_tE19Flash_kernel_traitsILi128ELi128ELi64ELi4ES3_EELb0ELb1ELb0ELb0ELb0ELb1ELb1ELb0EEEvNS_16Flash_fwd_paramsE
        .type           _ZN5flash16flash_fwd_kernelI23Flash_fwd_kernel_traitsILi128ELi128ELi64ELi4ELb0ELb0EN7cutlass6half_tE19Flash_kernel_traitsILi128ELi128ELi64ELi4ES3_EELb0ELb1ELb0ELb0ELb0ELb1ELb1ELb0EEEvNS_16Flash_fwd_paramsE,@function
        .size           _ZN5flash16flash_fwd_kernelI23Flash_fwd_kernel_traitsILi128ELi128ELi64ELi4ELb0ELb0EN7cutlass6half_tE19Flash_kernel_traitsILi128ELi128ELi64ELi4ES3_EELb0ELb1ELb0ELb0ELb0ELb1ELb1ELb0EEEvNS_16Flash_fwd_paramsE,(.L_x_1740 - _ZN5flash16flash_fwd_kernelI23Flash_fwd_kernel_traitsILi128ELi128ELi64ELi4ELb0ELb0EN7cutlass6half_tE19Flash_kernel_traitsILi128ELi128ELi64ELi4ES3_EELb0ELb1ELb0ELb0ELb0ELb1ELb1ELb0EEEvNS_16Flash_fwd_paramsE)
        .other          _ZN5flash16flash_fwd_kernelI23Flash_fwd_kernel_traitsILi128ELi128ELi64ELi4ELb0ELb0EN7cutlass6half_tE19Flash_kernel_traitsILi128ELi128ELi64ELi4ES3_EELb0ELb1ELb0ELb0ELb0ELb1ELb1ELb0EEEvNS_16Flash_fwd_paramsE,@"STO_CUDA_ENTRY STV_DEFAULT"
_ZN5flash16flash_fwd_kernelI23Flash_fwd_kernel_traitsILi128ELi128ELi64ELi4ELb0ELb0EN7cutlass6half_tE19Flash_kernel_traitsILi128ELi128ELi64ELi4ES3_EELb0ELb1ELb0ELb0ELb0ELb1ELb1ELb0EEEvNS_16Flash_fwd_paramsE:
.text._ZN5flash16flash_fwd_kernelI23Flash_fwd_kernel_traitsILi128ELi128ELi64ELi4ELb0ELb0EN7cutlass6half_tE19Flash_kernel_traitsILi128ELi128ELi64ELi4ES3_EELb0ELb1ELb0ELb0ELb0ELb1ELb1ELb0EEEvNS_16Flash_fwd_paramsE:
        /* <DEDUP_REMOVED lines=55> */
.L_x_115:
[----:B------:R-:W-:-:S05]  /*0370*/  ULDC UR7, c[0x0][0x2c8] ;  /* 0x0000b20000077ab9 */ /* 0x000fca0000000800 */
.L_x_116:
        /* <DEDUP_REMOVED lines=64> */
[----:B------:R-:W-:-:S02]  /*0780*/  @UP0 UIADD3 UR26, UR25, UR14, URZ ;  /* 0x0000000e191a0290 */ /* 0x000fc4000fffe03f */
[----:B------:R-:W-:Y:S01]  /*0790*/  @UP0 UIADD3 UR14, UR25, UR14, URZ ;  /* 0x0000000e190e0290 */ /* 0x000fe2000fffe03f */
[----:B------:R-:W-:Y:S02]  /*07a0*/  @UP0 ULDC.64 UR8, c[0x0][0x248] ;  /* 0x0000920000080ab9 */ /* 0x000fe40000000a00 */
[----:B------:R-:W-:Y:S02]  /*07b0*/  @UP0 UIMAD.WIDE.U32 UR30, UR26, UR8, URZ ;  /* 0x000000081a1e02a5 */ /* 0x000fe4000f8e003f */
[----:B------:R-:W-:-:S04]  /*07c0*/  @UP0 UIMAD UR26, UR26, UR9, URZ ;  /* 0x000000091a1a02a4 */ /* 0x000fc8000f8e023f */
[----:B------:R-:W-:Y:S01]  /*07d0*/  @UP0 UIADD3 UR26, UR31, UR26, URZ ;  /* 0x0000001a1f1a0290 */ /* 0x000fe2000fffe03f */
        /* <DEDUP_REMOVED lines=22> */
[C---:B------:R-:W-:Y:S02]  /*0940*/  IMAD.SHL.U32 R3, R6.reuse, 0x40, RZ ;  /* 0x0000004006037824 */ /* 0x040fe400078e00ff */
        /* <DEDUP_REMOVED lines=10> */
[----:B------:R-:W-:Y:S01]  /*09f0*/  @UP0 ULDC.64 UR6, c[0x0][0x250] ;  /* 0x0000940000060ab9 */ /* 0x000fe20000000a00 */
        /* <DEDUP_REMOVED lines=24> */
[----:B------:R-:W-:Y:S01]  /*0b80*/  @!P5 MOV R9, 0x400 ;  /* 0x000004000009d802 */ /* 0x000fe20000000f00 */
        /* <DEDUP_REMOVED lines=12> */
[----:B------:R-:W-:Y:S01]  /*0c50*/  @UP0 UIMAD.WIDE.U32 UR28, UR14, UR6, URZ ;  /* 0x000000060e1c02a5 */ /* 0x000fe2000f8e003f */
[----:B------:R-:W-:Y:S01]  /*0c60*/  @!P5 IADD3 R0, P0, R24, 0x10, RZ ;  /* 0x000000101800d810 */ /* 0x000fe20007f1e0ff */
[----:B------:R-:W5:Y:S01]  /*0c70*/  @!P2 S2R R33, SR_CgaCtaId ;  /* 0x000000000021a919 */ /* 0x000f620000008800 */
[----:B------:R-:W-:Y:S01]  /*0c80*/  ISETP.GE.AND P1, PT, R8, UR12, PT ;  /* 0x0000000c08007c0c */ /* 0x000fe2000bf26270 */
[----:B------:R-:W5:Y:S01]  /*0c90*/  @!P5 LDC.64 R18, c[0x0][0x210] ;  /* 0x00008400ff12db82 */ /* 0x000f620000000a00 */
[----:B------:R-:W-:Y:S01]  /*0ca0*/  IADD3 R5, R6, 0x60, RZ ;  /* 0x0000006006057810 */ /* 0x000fe20007ffe0ff */
[--C-:B------:R-:W-:Y:S01]  /*0cb0*/  @!P5 IMAD.X R4, RZ, RZ, R25.reuse, P0 ;  /* 0x000000ffff04d224 */ /* 0x100fe200000e0619 */
[----:B------:R-:W-:Y:S01]  /*0cc0*/  @!PT LDS RZ, [RZ] ;  /* 0x00000000fffff984 */ /* 0x000fe20000000800 */
[----:B------:R-:W-:Y:S01]  /*0cd0*/  @!PT LDS RZ, [RZ] ;  /* 0x00000000fffff984 */ /* 0x000fe20000000800 */
[----:B------:R-:W-:Y:S01]  /*0ce0*/  @!PT LDS RZ, [RZ] ;  /* 0x00000000fffff984 */ /* 0x000fe20000000800 */
[----:B------:R-:W-:Y:S01]  /*0cf0*/  @!P6 LDGSTS.E.BYPASS.LTC128B.128 [R251], desc[UR18][R2.64] ;  /* 0x0000000002fbefae */ /* 0x000fe2000b901d52 */
[----:B----4-:R-:W-:Y:S01]  /*0d00*/  @!P5 LEA R21, R21, R9, 0x18 ;  /* 0x000000091515d211 */ /* 0x010fe200078ec0ff */
[----:B------:R-:W-:Y:S01]  /*0d10*/  UIMAD UR13, UR5, -0x40, UR21 ;  /* 0xffffffc0050d78a4 */ /* 0x000fe2000f8e0215 */
[----:B-1----:R-:W-:Y:S01]  /*0d20*/  @!P5 IMAD R4, R4, R16, RZ ;  /* 0x000000100404d224 */ /* 0x002fe200078e02ff */
[----:B------:R1:W-:Y:S01]  /*0d30*/  @!P6 LDGSTS.E.BYPASS.LTC128B.128 [R251+0x4000], desc[UR18][R2.64+0x80] ;  /* 0x0400008002fbefae */ /* 0x0003e2000b901d52 */
[----:B------:R-:W-:Y:S01]  /*0d40*/  @!P4 IADD3 R8, P6, R24, 0x20, RZ ;  /* 0x000000201808c810 */ /* 0x000fe20007fde0ff */
[----:B------:R-:W4:Y:S01]  /*0d50*/  @!P4 LDC.64 R28, c[0x0][0x210] ;  /* 0x00008400ff1ccb82 */ /* 0x000f220000000a00 */
[----:B------:R-:W-:Y:S01]  /*0d60*/  @!P5 IMAD R4, R0, R17, R4 ;  /* 0x000000110004d224 */ /* 0x000fe200078e0204 */
[----:B------:R-:W-:Y:S01]  /*0d70*/  ISETP.GE.AND P0, PT, R5, UR12, PT ;  /* 0x0000000c05007c0c */ /* 0x000fe2000bf06270 */
[----:B------:R-:W-:Y:S01]  /*0d80*/  @UP0 UIMAD UR14, UR14, UR7, URZ ;  /* 0x000000070e0e02a4 */ /* 0x000fe2000f8e023f */
[----:B------:R-:W-:Y:S01]  /*0d90*/  @!P4 IMAD.X R5, RZ, RZ, R25, P6 ;  /* 0x000000ffff05c224 */ /* 0x000fe200030e0619 */
[----:B------:R-:W-:-:S02]  /*0da0*/  @!P3 MOV R22, 0x400 ;  /* 0x000004000016b802 */ /* 0x000fc40000000f00 */
[----:B------:R-:W-:Y:S01]  /*0db0*/  @!P4 MOV R9, 0x400 ;  /* 0x000004000009c802 */ /* 0x000fe20000000f00 */
[----:B------:R-:W4:Y:S01]  /*0dc0*/  @!P3 LDC.64 R30, c[0x0][0x210] ;  /* 0x00008400ff1ebb82 */ /* 0x000f220000000a00 */
[----:B--2---:R-:W-:Y:S01]  /*0dd0*/  @!P3 LEA R36, R36, R22, 0x18 ;  /* 0x000000162424b211 */ /* 0x004fe200078ec0ff */
[----:B------:R-:W-:-:S06]  /*0de0*/  @UP0 UIADD3 UR14, UR29, UR14, URZ ;  /* 0x0000000e1d0e0290 */ /* 0x000fcc000fffe03f */
[----:B------:R-:W2:Y:S01]  /*0df0*/  @!P2 LDC.64 R34, c[0x0][0x210] ;  /* 0x00008400ff22ab82 */ /* 0x000ea20000000a00 */
[----:B-1----:R-:W-:Y:S02]  /*0e00*/  @!P5 IMAD.MOV.U32 R2, RZ, RZ, R12 ;  /* 0x000000ffff02d224 */ /* 0x002fe400078e000c */
[----:B------:R-:W-:Y:S02]  /*0e10*/  @!P5 IMAD.MOV.U32 R3, RZ, RZ, R11 ;  /* 0x000000ffff03d224 */ /* 0x000fe400078e000b */
[----:B------:R-:W-:-:S03]  /*0e20*/  @!P5 IMAD.WIDE.U32 R2, R0, R16, R2 ;  /* 0x000000100002d225 */ /* 0x000fc600078e0002 */
[----:B------:R-:W1:Y:S01]  /*0e30*/  @!P3 LDC.64 R16, c[0x0][0x240] ;  /* 0x00009000ff10bb82 */ /* 0x000e620000000a00 */
[----:B------:R-:W-:Y:S01]  /*0e40*/  @!P5 IMAD.IADD R0, R3, 0x1, R4 ;  /* 0x000000010300d824 */ /* 0x000fe200078e0204 */
[C---:B-----5:R-:W-:Y:S01]  /*0e50*/  @!P5 LEA R4, P6, R2.reuse, R18, 0x1 ;  /* 0x000000120204d211 */ /* 0x060fe200078c08ff */
[----:B---3--:R-:W-:Y:S01]  /*0e60*/  @!P4 IMAD R3, R5, R14, RZ ;  /* 0x0000000e0503c224 */ /* 0x008fe200078e02ff */
[----:B------:R-:W-:Y:S02]  /*0e70*/  @!P4 LEA R18, R23, R9, 0x18 ;  /* 0x000000091712c211 */ /* 0x000fe400078ec0ff */
[----:B------:R-:W-:Y:S02]  /*0e80*/  @!P5 LEA.HI.X R5, R2, R19, R0, 0x1, P6 ;  /* 0x000000130205d211 */ /* 0x000fe400030f0c00 */
        /* <DEDUP_REMOVED lines=14> */
[C---:B----4-:R-:W-:Y:S01]  /*0f70*/  @!P4 LEA R4, P6, R2.reuse, R28, 0x1 ;  /* 0x0000001c0204c211 */ /* 0x050fe200078c08ff */
[----:B-1----:R-:W-:Y:S01]  /*0f80*/  @!P3 IMAD R9, R5, R16, RZ ;  /* 0x000000100509b224 */ /* 0x002fe200078e02ff */
[----:B------:R-:W-:Y:S01]  /*0f90*/  @!P2 LEA R33, R33, R0, 0x18 ;  /* 0x000000002121a211 */ /* 0x000fe200078ec0ff */
[----:B------:R-:W1:Y:S01]  /*0fa0*/  @!P1 S2R R28, SR_CgaCtaId ;  /* 0x00000000001c9919 */ /* 0x000e620000008800 */
[----:B------:R-:W-:Y:S01]  /*0fb0*/  @!P4 LEA.HI.X R5, R2, R29, R3, 0x1, P6 ;  /* 0x0000001d0205c211 */ /* 0x000fe200030f0c03 */
[----:B------:R-:W-:Y:S01]  /*0fc0*/  @!P3 IMAD.MOV.U32 R2, RZ, RZ, R12 ;  /* 0x000000ffff02b224 */ /* 0x000fe200078e000c */
[----:B------:R-:W-:Y:S01]  /*0fd0*/  @!P4 LEA R0, R20, R18, 0x1 ;  /* 0x000000121400c211 */ /* 0x000fe200078e08ff */
[----:B------:R-:W-:Y:S01]  /*0fe0*/  @!P3 IMAD.MOV.U32 R3, RZ, RZ, R11 ;  /* 0x000000ffff03b224 */ /* 0x000fe200078e000b */
[----:B------:R-:W4:Y:S01]  /*0ff0*/  @!P1 LDC.64 R18, c[0x0][0x240] ;  /* 0x00009000ff129b82 */ /* 0x000f220000000a00 */
[C---:B------:R-:W-:Y:S01]  /*1000*/  @!P3 IMAD R9, R8.reuse, R17, R9 ;  /* 0x000000110809b224 */ /* 0x040fe200078e0209 */
[----:B------:R-:W-:Y:S01]  /*1010*/  ISETP.GE.AND P6, PT, R39, UR13, PT ;  /* 0x0000000d27007c0c */ /* 0x000fe2000bfc6270 */
[----:B------:R-:W-:Y:S01]  /*1020*/  @!P3 IMAD.WIDE.U32 R2, R8, R16, R2 ;  /* 0x000000100802b225 */ /* 0x000fe200078e0002 */
[----:B------:R-:W-:Y:S03]  /*1030*/  @!P4 LDGSTS.E.BYPASS.LTC128B.128 [R0+0x1000], desc[UR18][R4.64] ;  /* 0x010000000400cfae */ /* 0x000fe6000b901d52 */
[----:B---3--:R-:W-:Y:S01]  /*1040*/  @!P2 IMAD R8, R14, R22, RZ ;  /* 0x000000160e08a224 */ /* 0x008fe200078e02ff */
[----:B------:R3:W-:Y:S01]  /*1050*/  @!P4 LDGSTS.E.BYPASS.LTC128B.128 [R0+0x5000], desc[UR18][R4.64+0x80] ;  /* 0x050000800400cfae */ /* 0x0007e2000b901d52 */
[----:B------:R-:W5:Y:S02]  /*1060*/  @!P0 LDC.64 R16, c[0x0][0x240] ;  /* 0x00009000ff108b82 */ /* 0x000f640000000a00 */
[----:B------:R-:W-:Y:S01]  /*1070*/  @!P2 IMAD R14, R15, R23, R8 ;  /* 0x000000170f0ea224 */ /* 0x000fe200078e0208 */
[----:B------:R-:W-:-:S02]  /*1080*/  @!P3 LEA R8, P4, R2, R30, 0x1 ;  /* 0x0000001e0208b211 */ /* 0x000fc400078808ff */
        /* <DEDUP_REMOVED lines=16> */
[----:B----4-:R-:W-:-:S04]  /*1190*/  @!P1 IMAD R5, R5, R18, RZ ;  /* 0x0000001205059224 */ /* 0x010fc800078e02ff */
[----:B------:R-:W-:Y:S02]  /*11a0*/  @!P1 IMAD R15, R4, R19, R5 ;  /* 0x00000013040f9224 */ /* 0x000fe400078e0205 */
[----:B------:R-:W4:Y:S01]  /*11b0*/  @!P4 S2R R29, SR_CgaCtaId ;  /* 0x00000000001dc919 */ /* 0x000f220000008800 */
[----:B-1----:R-:W-:Y:S01]  /*11c0*/  VIADD R0, R6, 0x70 ;  /* 0x0000007006007836 */ /* 0x002fe20000000000 */
[----:B------:R-:W-:-:S04]  /*11d0*/  @!P0 IADD3 R9, P5, R24, 0x60, RZ ;  /* 0x0000006018098810 */ /* 0x000fc80007fbe0ff */
[----:B------:R-:W-:Y:S01]  /*11e0*/  ISETP.GE.AND P3, PT, R0, UR12, PT ;  /* 0x0000000c00007c0c */ /* 0x000fe2000bf66270 */
[----:B------:R-:W-:Y:S01]  /*11f0*/  @!P0 IMAD.X R8, RZ, RZ, R25, P5 ;  /* 0x000000ffff088224 */ /* 0x000fe200028e0619 */
[----:B------:R-:W-:Y:S02]  /*1200*/  @!P2 LEA R0, R20, R33, 0x1 ;  /* 0x000000211400a211 */ /* 0x000fe400078e08ff */
[----:B------:R-:W-:-:S03]  /*1210*/  ISETP.GE.AND P5, PT, R39, UR13, PT ;  /* 0x0000000d27007c0c */ /* 0x000fc6000bfa6270 */
[----:B------:R-:W-:Y:S04]  /*1220*/  @!P2 LDGSTS.E.BYPASS.LTC128B.128 [R0+0x2000], desc[UR18][R2.64] ;  /* 0x020000000200afae */ /* 0x000fe8000b901d52 */
[----:B------:R1:W-:Y:S02]  /*1230*/  @!P2 LDGSTS.E.BYPASS.LTC128B.128 [R0+0x6000], desc[UR18][R2.64+0x80] ;  /* 0x060000800200afae */ /* 0x0003e4000b901d52 */
[----:B-1----:R-:W-:Y:S02]  /*1240*/  @!P1 IMAD.MOV.U32 R2, RZ, RZ, R12 ;  /* 0x000000ffff029224 */ /* 0x002fe400078e000c */
[----:B------:R-:W-:Y:S02]  /*1250*/  @!P1 IMAD.MOV.U32 R3, RZ, RZ, R11 ;  /* 0x000000ffff039224 */ /* 0x000fe400078e000b */
[----:B-----5:R-:W-:-:S02]  /*1260*/  @!P0 IMAD R0, R8, R16, RZ ;  /* 0x0000001008008224 */ /* 0x020fc400078e02ff */
        /* <DEDUP_REMOVED lines=9> */
[----:B------:R-:W1:Y:S02]  /*1300*/  @!P0 S2R R17, SR_CgaCtaId ;  /* 0x0000000000118919 */ /* 0x000e640000008800 */
        /* <DEDUP_REMOVED lines=8> */
[----:B----4-:R-:W-:-:S11]  /*1390*/  @!P4 LEA R29, R29, R0, 0x18 ;  /* 0x000000001d1dc211 */ /* 0x010fd600078ec0ff */
        /* <DEDUP_REMOVED lines=9> */
[----:B------:R-:W-:Y:S02]  /*1430*/  UIMAD UR26, UR26, UR10, URZ ;  /* 0x0000000a1a1a72a4 */ /* 0x000fe4000f8e023f */
[----:B------:R-:W-:Y:S02]  /*1440*/  UIMAD.WIDE.U32 UR30, UR22, UR10, UR30 ;  /* 0x0000000a161e72a5 */ /* 0x000fe4000f8e001e */
[----:B------:R-:W-:-:S04]  /*1450*/  UIMAD UR11, UR22, UR11, UR26 ;  /* 0x0000000b160b72a4 */ /* 0x000fc8000f8e021a */
[----:B------:R-:W-:-:S12]  /*1460*/  UIADD3 UR26, UR31, UR11, URZ ;  /* 0x0000000b1f1a7290 */ /* 0x000fd8000fffe03f */
.L_x_118:
[----:B------:R-:W-:Y:S05]  /*1470*/  @P2 BRA `(.L_x_119) ;  /* 0x0000000000302947 */ /* 0x000fea0003800000 */
[----:B------:R-:W-:Y:S01]  /*1480*/  USHF.R.S32.HI UR10, URZ, 0x1f, UR25 ;  /* 0x0000001f3f0a7899 */ /* 0x000fe20008011419 */
[----:B------:R-:W-:Y:S01]  /*1490*/  ULDC.64 UR6, c[0x0][0x250] ;  /* 0x0000940000067ab9 */ /* 0x000fe20000000a00 */
[----:B------:R-:W-:Y:S02]  /*14a0*/  USHF.R.S32.HI UR14, URZ, 0x1f, UR22 ;  /* 0x0000001f3f0e7899 */ /* 0x000fe40008011416 */
[----:B------:R-:W-:Y:S02]  /*14b0*/  UIMAD UR10, UR10, UR6, URZ ;  /* 0x000000060a0a72a4 */ /* 0x000fe4000f8e023f */
[----:B------:R-:W-:Y:S02]  /*14c0*/  UIMAD.WIDE.U32 UR28, UR25, UR6, URZ ;  /* 0x00000006191c72a5 */ /* 0x000fe4000f8e003f */
[----:B------:R-:W-:-:S03]  /*14d0*/  UIMAD UR25, UR25, UR7, UR10 ;  /* 0x00000007191972a4 */ /* 0x000fc6000f8e020a */
[----:B------:R-:W-:Y:S01]  /*14e0*/  ULDC.64 UR10, c[0x0][0x238] ;  /* 0x00008e00000a7ab9 */ /* 0x000fe20000000a00 */
[----:B------:R-:W-:Y:S02]  /*14f0*/  UIADD3 UR29, UR29, UR25, URZ ;  /* 0x000000191d1d7290 */ /* 0x000fe4000fffe03f */
[----:B------:R-:W-:Y:S02]  /*1500*/  UIMAD UR14, UR14, UR10, URZ ;  /* 0x0000000a0e0e72a4 */ /* 0x000fe4000f8e023f */
[----:B------:R-:W-:Y:S02]  /*1510*/  UIMAD.WIDE.U32 UR28, UR22, UR10, UR28 ;  /* 0x0000000a161c72a5 */ /* 0x000fe4000f8e001c */
[----:B------:R-:W-:-:S04]  /*1520*/  UIMAD UR14, UR22, UR11, UR14 ;  /* 0x0000000b160e72a4 */ /* 0x000fc8000f8e020e */
[----:B------:R-:W-:-:S12]  /*1530*/  UIADD3 UR14, UR29, UR14, URZ ;  /* 0x0000000e1d0e7290 */ /* 0x000fd8000fffe03f */
.L_x_119:
[----:B------:R-:W-:Y:S01]  /*1540*/  IMAD.WIDE.U32 R2, R6, UR8, R26 ;  /* 0x0000000806027c25 */ /* 0x000fe2000f8e001a */
[----:B------:R-:W-:Y:S01]  /*1550*/  @!P3 MOV R13, 0x400 ;  /* 0x00000400000db802 */ /* 0x000fe20000000f00 */
[----:B------:R-:W-:Y:S01]  /*1560*/  ULDC.64 UR10, c[0x0][0x260] ;  /* 0x00009800000a7ab9 */ /* 0x000fe20000000a00 */
[----:B------:R-:W-:Y:S01]  /*1570*/  @!P1 MOV R10, 0x400 ;  /* 0x00000400000a9802 */ /* 0x000fe20000000f00 */
[----:B------:R-:W-:Y:S01]  /*1580*/  IMAD R0, R7, UR8, RZ ;  /* 0x0000000807007c24 */ /* 0x000fe2000f8e02ff */
[----:B------:R-:W-:Y:S01]  /*1590*/  IADD3 R14, P2, R2, UR30, RZ ;  /* 0x0000001e020e7c10 */ /* 0x000fe2000ff5e0ff */
[----:B------:R-:W-:Y:S01]  /*15a0*/  @!P3 IMAD.MOV.U32 R2, RZ, RZ, R12 ;  /* 0x000000ffff02b224 */ /* 0x000fe200078e000c */
[----:B------:R-:W-:Y:S01]  /*15b0*/  @!P0 MOV R15, 0x400 ;  /* 0x00000400000f8802 */ /* 0x000fe20000000f00 */
[----:B------:R-:W-:Y:S01]  /*15c0*/  IMAD R0, R6, UR9, R0 ;  /* 0x0000000906007c24 */ /* 0x000fe2000f8e0200 */
[----:B------:R-:W-:Y:S01]  /*15d0*/  @!P3 LEA R22, R22, R13, 0x18 ;  /* 0x0000000d1616b211 */ /* 0x000fe200078ec0ff */
[----:B------:R-:W-:Y:S01]  /*15e0*/  USHF.L.U64.HI UR25, UR8, 0x6, UR9 ;  /* 0x0000000608197899 */ /* 0x000fe20008010209 */
[----:B------:R-:W2:Y:S01]  /*15f0*/  @!P3 LDC.64 R12, c[0x0][0x210] ;  /* 0x00008400ff0cbb82 */ /* 0x000ea20000000a00 */
[----:B------:R-:W-:Y:S01]  /*1600*/  @!P1 LEA R10, R28, R10, 0x18 ;  /* 0x0000000a1c0a9211 */ /* 0x000fe200078ec0ff */
[----:B------:R-:W-:Y:S01]  /*1610*/  USHF.R.S32.HI UR22, URZ, 0x1f, UR5 ;  /* 0x0000001f3f167899 */ /* 0x000fe20008011405 */
[----:B-1----:R-:W-:Y:S01]  /*1620*/  @!P0 LEA R17, R17, R15, 0x18 ;  /* 0x0000000f11118211 */ /* 0x002fe200078ec0ff */
[----:B------:R-:W-:Y:S01]  /*1630*/  UIMAD.WIDE.U32 UR30, UR8, 0x20, URZ ;  /* 0x00000020081e78a5 */ /* 0x000fe2000f8e003f */
[----:B------:R-:W-:Y:S01]  /*1640*/  IADD3.X R15, R3, UR26, R0, P2, !PT ;  /* 0x0000001a030f7c10 */ /* 0x000fe200097fe400 */
[C---:B------:R-:W-:Y:S01]  /*1650*/  @!P1 IMAD R10, R20.reuse, 0x2, R10 ;  /* 0x00000002140a9824 */ /* 0x040fe200078e020a */
[----:B------:R-:W-:Y:S01]  /*1660*/  @!P3 MOV R3, R11 ;  /* 0x0000000b0003b202 */ /* 0x000fe20000000f00 */
[----:B------:R-:W-:Y:S01]  /*1670*/  @!P0 IMAD R0, R20, 0x2, R17 ;  /* 0x0000000214008824 */ /* 0x000fe200078e0211 */
[----:B------:R-:W-:Y:S01]  /*1680*/  SHF.R.S32.HI R23, RZ, 0x1f, R32 ;  /* 0x0000001fff177819 */ /* 0x000fe20000011420 */
[----:B------:R-:W-:Y:S01]  /*1690*/  IMAD.WIDE.U32 R30, R32, UR10, R14 ;  /* 0x0000000a201e7c25 */ /* 0x000fe2000f8e000e */
[----:B------:R-:W-:Y:S01]  /*16a0*/  @!PT LDS RZ, [RZ] ;  /* 0x00000000fffff984 */ /* 0x000fe20000000800 */
[----:B------:R-:W-:Y:S01]  /*16b0*/  @!PT LDS RZ, [RZ] ;  /* 0x00000000fffff984 */ /* 0x000fe20000000800 */
[----:B------:R-:W-:Y:S01]  /*16c0*/  @!PT LDS RZ, [RZ] ;  /* 0x00000000fffff984 */ /* 0x000fe20000000800 */
[----:B------:R-:W-:Y:S01]  /*16d0*/  @!P1 LDGSTS.E.BYPASS.LTC128B.128 [R10+0x2800], desc[UR18][R8.64] ;  /* 0x02800000080a9fae */ /* 0x000fe2000b901d52 */
[----:B------:R-:W-:Y:S01]  /*16e0*/  USHF.L.U32 UR26, UR8, 0x6, URZ ;  /* 0x00000006081a7899 */ /* 0x000fe2000800063f */
[----:B------:R-:W1:Y:S01]  /*16f0*/  @!P6 LDC.64 R14, c[0x0][0x218] ;  /* 0x00008600ff0eeb82 */ /* 0x000e620000000a00 */
[----:B------:R-:W-:Y:S01]  /*1700*/  @!P3 IMAD.WIDE.U32 R2, R16, R18, R2 ;  /* 0x000000121002b225 */ /* 0x000fe200078e0002 */
[----:B------:R3:W-:Y:S01]  /*1710*/  @!P1 LDGSTS.E.BYPASS.LTC128B.128 [R10+0x6800], desc[UR18][R8.64+0x80] ;  /* 0x06800080080a9fae */ /* 0x0007e2000b901d52 */
[----:B------:R-:W-:-:S02]  /*1720*/  ISETP.GE.AND P1, PT, R38, UR13, PT ;  /* 0x0000000d26007c0c */ /* 0x000fc4000bf26270 */
[----:B------:R-:W-:Y:S01]  /*1730*/  IMAD.U32 R159, RZ, RZ, UR26 ;  /* 0x0000001aff9f7e24 */ /* 0x000fe2000f8e00ff */
[----:B------:R-:W-:Y:S01]  /*1740*/  @!P0 LDGSTS.E.BYPASS.LTC128B.128 [R0+0x3000], desc[UR18][R4.64] ;  /* 0x0300000004008fae */ /* 0x000fe2000b901d52 */
[----:B------:R-:W-:Y:S01]  /*1750*/  IMAD.MOV.U32 R162, RZ, RZ, R30 ;  /* 0x000000ffffa27224 */ /* 0x000fe200078e001e */
[----:B------:R-:W-:Y:S01]  /*1760*/  LEA.HI R161, R40, R160, RZ, 0x5 ;  /* 0x000000a028a17211 */ /* 0x000fe200078f28ff */
[----:B------:R-:W-:Y:S01]  /*1770*/  IMAD R7, R7, UR6, RZ ;  /* 0x0000000607077c24 */ /* 0x000fe2000f8e02ff */
[----:B------:R4:W-:Y:S01]  /*1780*/  @!P0 LDGSTS.E.BYPASS.LTC128B.128 [R0+0x7000], desc[UR18][R4.64+0x80] ;  /* 0x0700008004008fae */ /* 0x0009e2000b901d52 */
[----:B------:R-:W-:Y:S02]  /*1790*/  ISETP.GE.AND P0, PT, R37, UR13, PT ;  /* 0x0000000d25007c0c */ /* 0x000fe4000bf06270 */
[----:B------:R-:W-:Y:S01]  /*17a0*/  IMAD R7, R6, UR7, R7 ;  /* 0x0000000706077c24 */ /* 0x000fe2000f8e0207 */
[----:B------:R5:W-:Y:S01]  /*17b0*/  STL.64 [R1+0xb0], R30 ;  /* 0x0000b01e01007387 */ /* 0x000be20000100a00 */
[----:B------:R-:W-:-:S09]  /*17c0*/  SHF.R.S32.HI R158, RZ, 0x5, R161 ;  /* 0x00000005ff9e7819 */ /* 0x000fd200000114a1 */
[----:B------:R-:W5:Y:S01]  /*17d0*/  @!P0 S2R R17, SR_CgaCtaId ;  /* 0x0000000000118919 */ /* 0x000f620000008800 */
[----:B------:R-:W-:Y:S01]  /*17e0*/  VOTEU.ALL UP0, P0 ;  /* 0x00000000003f7886 */ /* 0x000fe20000000000 */
[----:B---3--:R-:W-:Y:S01]  /*17f0*/  @!P3 IMAD R8, R21, R18, RZ ;  /* 0x000000121508b224 */ /* 0x008fe200078e02ff */
[----:B------:R-:W-:Y:S01]  /*1800*/  LEA.HI R10, R40, R160, RZ, 0x4 ;  /* 0x000000a0280a7211 */ /* 0x000fe200078f20ff */
[----:B------:R-:W3:Y:S02]  /*1810*/  @!P1 S2R R18, SR_CgaCtaId ;  /* 0x0000000000129919 */ /* 0x000ee40000008800 */
[----:B------:R-:W-:Y:S01]  /*1820*/  @!P3 IMAD R8, R16, R19, R8 ;  /* 0x000000131008b224 */ /* 0x000fe200078e0208 */
[----:B------:R-:W-:Y:S01]  /*1830*/  SHF.R.S32.HI R11, RZ, 0x4, R10 ;  /* 0x00000004ff0b7819 */ /* 0x000fe2000001140a */
[----:B----4-:R-:W4:Y:S01]  /*1840*/  @!P4 LDC.64 R4, c[0x0][0x218] ;  /* 0x00008600ff04cb82 */ /* 0x010f220000000a00 */
[----:B------:R-:W-:Y:S01]  /*1850*/  IMAD R0, R23, UR10, RZ ;  /* 0x0000000a17007c24 */ /* 0x000fe2000f8e02ff */
[----:B------:R-:W-:Y:S01]  /*1860*/  UIMAD UR10, UR25, UR5, URZ ;  /* 0x00000005190a72a4 */ /* 0x000fe2000f8e023f */
[----:B------:R-:W-:Y:S01]  /*1870*/  @!P3 IMAD.IADD R3, R3, 0x1, R8 ;  /* 0x000000010303b824 */ /* 0x000fe200078e0208 */
[----:B--2---:R-:W-:Y:S01]  /*1880*/  @!P3 LEA R8, P2, R2, R12, 0x1 ;  /* 0x0000000c0208b211 */ /* 0x004fe200078408ff */
[----:B------:R-:W-:Y:S01]  /*1890*/  IMAD R0, R32, UR11, R0 ;  /* 0x0000000b20007c24 */ /* 0x000fe2000f8e0200 */
[----:B------:R-:W2:Y:S01]  /*18a0*/  @!P6 S2R R12, SR_CgaCtaId ;  /* 0x00000000000ce919 */ /* 0x000ea20000008800 */
[----:B------:R-:W-:Y:S01]  /*18b0*/  UIMAD UR10, UR22, UR26, UR10 ;  /* 0x0000001a160a72a4 */ /* 0x000fe2000f8e020a */
[----:B------:R-:W-:-:S02]  /*18c0*/  @!P3 LEA.HI.X R9, R2, R13, R3, 0x1, P2 ;  /* 0x0000000d0209b211 */ /* 0x000fc400010f0c03 */
[----:B------:R-:W-:Y:S02]  /*18d0*/  IADD3 R163, R31, R0, RZ ;  /* 0x000000001fa37210 */ /* 0x000fe40007ffe0ff */
[----:B------:R-:W-:Y:S01]  /*18e0*/  @!P3 LEA R0, R20, R22, 0x1 ;  /* 0x000000161400b211 */ /* 0x000fe200078e08ff */
[----:B------:R-:W-:Y:S02]  /*18f0*/  IMAD.WIDE.U32 R2, R159, UR5, R162 ;  /* 0x000000059f027c25 */ /* 0x000fe4000f8e00a2 */
[----:B------:R-:W-:Y:S02]  /*1900*/  STL.64 [R1+0xa8], R162 ;  /* 0x0000a8a201007387 */ /* 0x000fe40000100a00 */
[----:B------:R-:W-:Y:S02]  /*1910*/  VIADD R3, R3, UR10 ;  /* 0x0000000a03037c36 */ /* 0x000fe40008000000 */
[----:B------:R-:W-:Y:S01]  /*1920*/  @!P3 LDGSTS.E.BYPASS.LTC128B.128 [R0+0x3800], desc[UR18][R8.64] ;  /* 0x038000000800bfae */ /* 0x000fe2000b901d52 */
[----:B------:R-:W-:Y:S01]  /*1930*/  USHF.L.U32 UR10, UR9, 0x5, URZ ;  /* 0x00000005090a7899 */ /* 0x000fe2000800063f */
[----:B----4-:R-:W-:-:S02]  /*1940*/  @!P4 LEA R4, P2, R2, R4, 0x1 ;  /* 0x000000040204c211 */ /* 0x010fc400078408ff */
[----:B------:R4:W-:Y:S01]  /*1950*/  @!P3 LDGSTS.E.BYPASS.LTC128B.128 [R0+0x7800], desc[UR18][R8.64+0x80] ;  /* 0x078000800800bfae */ /* 0x0009e2000b901d52 */
[----:B------:R-:W-:Y:S02]  /*1960*/  ISETP.GE.AND P3, PT, R38, UR13, PT ;  /* 0x0000000d26007c0c */ /* 0x000fe4000bf66270 */
[----:B------:R-:W-:Y:S02]  /*1970*/  @!P4 LEA.HI.X R5, R2, R5, R3, 0x1, P2 ;  /* 0x000000050205c211 */ /* 0x000fe400010f0c03 */
[----:B------:R-:W-:Y:S01]  /*1980*/  ISETP.GE.AND P2, PT, R37, UR13, PT ;  /* 0x0000000d25007c0c */ /* 0x000fe2000bf46270 */
[----:B----4-:R-:W-:Y:S01]  /*1990*/  @!P4 IMAD R0, R20, 0x2, R29 ;  /* 0x000000021400c824 */ /* 0x010fe200078e021d */
[C---:B------:R-:W-:Y:S02]  /*19a0*/  LEA.HI R8, R10.reuse, R11, RZ, 0x1 ;  /* 0x0000000b0a087211 */ /* 0x040fe400078f08ff */
[----:B------:R-:W-:Y:S02]  /*19b0*/  @!P6 MOV R9, 0x400 ;  /* 0x000004000009e802 */ /* 0x000fe40000000f00 */
[----:B------:R-:W-:Y:S04]  /*19c0*/  @!P4 LDGSTS.E.BYPASS.LTC128B.128 [R0+0x8000], desc[UR18][R4.64] ;  /* 0x080000000400cfae */ /* 0x000fe8000b901d52 */
[----:B------:R4:W-:Y:S02]  /*19d0*/  @!P4 LDGSTS.E.BYPASS.LTC128B.128 [R0+0xa000], desc[UR18][R4.64+0x80] ;  /* 0x0a0000800400cfae */ /* 0x0009e4000b901d52 */
[----:B----4-:R-:W-:Y:S01]  /*19e0*/  LOP3.LUT R0, R10, 0xfffffff0, RZ, 0xc0, !PT ;  /* 0xfffffff00a007812 */ /* 0x010fe200078ec0ff */
[----:B------:R-:W-:Y:S01]  /*19f0*/  IMAD.U32 R4, RZ, RZ, UR9 ;  /* 0x00000009ff047e24 */ /* 0x000fe2000f8e00ff */
[----:B------:R-:W-:Y:S01]  /*1a00*/  LOP3.LUT R10, R8, 0xfffffffe, RZ, 0xc0, !PT ;  /* 0xfffffffe080a7812 */ /* 0x000fe200078ec0ff */
[----:B------:R-:W-:Y:S01]  /*1a10*/  IMAD.U32 R8, RZ, RZ, UR8 ;  /* 0x00000008ff087e24 */ /* 0x000fe2000f8e00ff */
[----:B------:R-:W-:-:S02]  /*1a20*/  MOV R5, UR8 ;  /* 0x0000000800057c02 */ /* 0x000fc40008000f00 */
[----:B------:R-:W-:Y:S01]  /*1a30*/  IADD3 R0, -R0, R160, RZ ;  /* 0x000000a000007210 */ /* 0x000fe20007ffe1ff */
[----:B------:R-:W-:Y:S01]  /*1a40*/  IMAD.IADD R16, R11, 0x1, -R10 ;  /* 0x000000010b107824 */ /* 0x000fe200078e0a0a */
[----:B------:R-:W-:Y:S02]  /*1a50*/  @!P6 LEA R5, P4, R5, R2, 0x4 ;  /* 0x000000020505e211 */ /* 0x000fe400078820ff */
[----:B--2---:R-:W-:Y:S02]  /*1a60*/  @!P6 LEA R10, R12, R9, 0x18 ;  /* 0x000000090c0ae211 */ /* 0x004fe400078ec0ff */
[----:B------:R-:W2:Y:S01]  /*1a70*/  @!P1 LDC.64 R12, c[0x0][0x218] ;  /* 0x00008600ff0c9b82 */ /* 0x000ea20000000a00 */
[----:B------:R-:W-:Y:S02]  /*1a80*/  @!P6 LEA.HI.X R8, R8, R3, R4, 0x4, P4 ;  /* 0x000000030808e211 */ /* 0x000fe400020f2404 */
[----:B------:R-:W-:Y:S02]  /*1a90*/  SHF.R.S32.HI R4, RZ, 0x1f, R0 ;  /* 0x0000001fff047819 */ /* 0x000fe40000011400 */
[----:B------:R-:W-:-:S02]  /*1aa0*/  @!P0 MOV R9, 0x400 ;  /* 0x0000040000098802 */ /* 0x000fc40000000f00 */
[----:B------:R-:W-:Y:S02]  /*1ab0*/  LEA.HI R21, R4, R0, RZ, 0x3 ;  /* 0x0000000004157211 */ /* 0x000fe400078f18ff */
[----:B-1----:R-:W-:Y:S02]  /*1ac0*/  @!P6 LEA R4, P4, R5, R14, 0x1 ;  /* 0x0000000e0504e211 */ /* 0x002fe400078808ff */
[----:B-----5:R-:W-:Y:S02]  /*1ad0*/  @!P0 LEA R17, R17, R9, 0x18 ;  /* 0x0000000911118211 */ /* 0x020fe400078ec0ff */
[----:B------:R-:W-:Y:S01]  /*1ae0*/  @!P6 LEA.HI.X R5, R5, R15, R8, 0x1, P4 ;  /* 0x0000000f0505e211 */ /* 0x000fe200020f0c08 */
[----:B------:R-:W-:Y:S01]  /*1af0*/  @!P6 IMAD R8, R20, 0x2, R10 ;  /* 0x000000021408e824 */ /* 0x000fe200078e020a */
[----:B------:R-:W-:Y:S01]  /*1b00*/  LOP3.LUT R9, R21, 0xfffffff8, RZ, 0xc0, !PT ;  /* 0xfffffff815097812 */ /* 0x000fe200078ec0ff */
[----:B------:R-:W1:Y:S01]  /*1b10*/  @!P0 LDC.64 R14, c[0x0][0x218] ;  /* 0x00008600ff0e8b82 */ /* 0x000e620000000a00 */
[----:B------:R-:W-:-:S02]  /*1b20*/  @!P1 MOV R11, 0x400 ;  /* 0x00000400000b9802 */ /* 0x000fc40000000f00 */
[----:B------:R-:W-:Y:S01]  /*1b30*/  IADD3 R22, R0, -R9, RZ ;  /* 0x8000000900167210 */ /* 0x000fe20007ffe0ff */
[----:B------:R-:W-:Y:S01]  /*1b40*/  @!P6 LDGSTS.E.BYPASS.LTC128B.128 [R8+0x8800], desc[UR18][R4.64] ;  /* 0x088000000408efae */ /* 0x000fe2000b901d52 */
[----:B------:R-:W-:Y:S01]  /*1b50*/  IMAD.SHL.U32 R9, R44, 0x40, RZ ;  /* 0x000000402c097824 */ /* 0x000fe200078e00ff */
[----:B---3--:R-:W-:Y:S01]  /*1b60*/  @!P1 LEA R18, R18, R11, 0x18 ;  /* 0x0000000b12129211 */ /* 0x008fe200078ec0ff */
[----:B------:R-:W-:Y:S01]  /*1b70*/  IMAD.SHL.U32 R11, R6, 0x8, RZ ;  /* 0x00000008060b7824 */ /* 0x000fe200078e00ff */
[----:B------:R3:W-:Y:S01]  /*1b80*/  @!P6 LDGSTS.E.BYPASS.LTC128B.128 [R8+0xa800], desc[UR18][R4.64+0x80] ;  /* 0x0a8000800408efae */ /* 0x0007e2000b901d52 */
[----:B------:R-:W-:Y:S02]  /*1b90*/  @!P1 IADD3 R0, P6, R2, UR30, RZ ;  /* 0x0000001e02009c10 */ /* 0x000fe4000ffde0ff */
[----:B------:R-:W-:Y:S02]  /*1ba0*/  LOP3.LUT R9, R9, 0x1c0, RZ, 0xc0, !PT ;  /* 0x000001c009097812 */ /* 0x000fe400078ec0ff */
[C---:B------:R-:W-:Y:S01]  /*1bb0*/  ISETP.GE.AND P4, PT, R6.reuse, UR13, PT ;  /* 0x0000000d06007c0c */ /* 0x040fe2000bf86270 */
[----:B------:R-:W-:Y:S01]  /*1bc0*/  @!UP0 UIMAD UR13, UR9, 0x30, URZ ;  /* 0x00000030090d88a4 */ /* 0x000fe2000f8e023f */
[----:B------:R-:W-:Y:S01]  /*1bd0*/  LOP3.LUT R11, R9, 0x8, R11, 0xf8, !PT ;  /* 0x00000008090b7812 */ /* 0x000fe200078ef80b */
[----:B------:R-:W-:Y:S01]  /*1be0*/  VOTEU.ALL UP0, P2 ;  /* 0x00000000003f7886 */ /* 0x000fe20001000000 */
[----:B---3--:R-:W-:Y:S01]  /*1bf0*/  MOV R8, UR10 ;  /* 0x0000000a00087c02 */ /* 0x008fe20008000f00 */
[----:B------:R-:W-:Y:S01]  /*1c00*/  IMAD.WIDE.U32 R4, R6, UR6, R26 ;  /* 0x0000000606047c25 */ /* 0x000fe2000f8e001a */
[----:B------:R-:W-:Y:S01]  /*1c10*/  SHF.R.U32.HI R6, RZ, 0x3, R9 ;  /* 0x00000003ff067819 */ /* 0x000fe20000011609 */
[----:B------:R-:W-:Y:S01]  /*1c20*/  ULDC.64 UR10, c[0x0][0x268] ;  /* 0x00009a00000a7ab9 */ /* 0x000fe20000000a00 */
[----:B------:R-:W-:-:S02]  /*1c30*/  @!P1 IADD3.X R10, R3, UR31, R8, P6, !PT ;  /* 0x0000001f030a9c10 */ /* 0x000fc4000b7fe408 */
[----:B--2---:R-:W-:Y:S01]  /*1c40*/  @!P1 LEA R8, P6, R0, R12, 0x1 ;  /* 0x0000000c00089211 */ /* 0x004fe200078c08ff */
[----:B------:R-:W-:Y:S02]  /*1c50*/  @!P1 IMAD R12, R20, 0x2, R18 ;  /* 0x00000002140c9824 */ /* 0x000fe400078e0212 */
[----:B------:R-:W2:Y:S01]  /*1c60*/  @!P3 LDC.64 R18, c[0x0][0x220] ;  /* 0x00008800ff12bb82 */ /* 0x000ea20000000a00 */
[----:B------:R-:W-:Y:S01]  /*1c70*/  @!P1 LEA.HI.X R9, R0, R13, R10, 0x1, P6 ;  /* 0x0000000d00099211 */ /* 0x000fe200030f0c0a */
[----:B------:R-:W-:Y:S01]  /*1c80*/  @!P0 IMAD R13, R20, 0x2, R17 ;  /* 0x00000002140d8824 */ /* 0x000fe200078e0211 */
[----:B------:R-:W-:Y:S01]  /*1c90*/  IADD3 R4, P6, R4, UR28, RZ ;  /* 0x0000001c04047c10 */ /* 0x000fe2000ffde0ff */
[----:B------:R-:W-:Y:S01]  /*1ca0*/  UIMAD.WIDE.U32 UR28, UR6, 0x20, URZ ;  /* 0x00000020061c78a5 */ /* 0x000fe2000f8e003f */
[----:B------:R-:W-:Y:S01]  /*1cb0*/  LOP3.LUT R0, R11, R6, RZ, 0x3c, !PT ;  /* 0x000000060b007212 */ /* 0x000fe200078e3cff */
[----:B------:R-:W-:Y:S01]  /*1cc0*/  @!P1 LDGSTS.E.BYPASS.LTC128B.128 [R12+0x9000], desc[UR18][R8.64] ;  /* 0x09000000080c9fae */ /* 0x000fe2000b901d52 */
[----:B------:R-:W-:Y:S01]  /*1cd0*/  IADD3.X R5, R5, UR14, R7, P6, !PT ;  /* 0x0000000e05057c10 */ /* 0x000fe2000b7fe407 */
[----:B------:R-:W-:Y:S01]  /*1ce0*/  IMAD.U32 R7, RZ, RZ, UR8 ;  /* 0x00000008ff077e24 */ /* 0x000fe2000f8e00ff */
[----:B------:R-:W-:Y:S01]  /*1cf0*/  SHF.L.U32 R6, R22, 0x6, RZ ;  /* 0x0000000616067819 */ /* 0x000fe200000006ff */
[----:B------:R3:W-:Y:S01]  /*1d00*/  @!P1 LDGSTS.E.BYPASS.LTC128B.128 [R12+0xb000], desc[UR18][R8.64+0x80] ;  /* 0x0b000080080c9fae */ /* 0x0007e2000b901d52 */
[----:B------:R-:W-:Y:S01]  /*1d10*/  SHF.L.U32 R10, R16, 0x3, RZ ;  /* 0x00000003100a7819 */ /* 0x000fe200000006ff */
[----:B------:R-:W-:Y:S01]  /*1d20*/  @!P0 IMAD.WIDE.U32 R2, R7, 0x30, R2 ;  /* 0x0000003007028825 */ /* 0x000fe200078e0002 */
[----:B------:R-:W-:Y:S01]  /*1d30*/  LOP3.LUT R6, R6, 0x1c0, RZ, 0xc0, !PT ;  /* 0x000001c006067812 */ /* 0x000fe200078ec0ff */
[----:B------:R-:W-:-:S02]  /*1d40*/  USHF.L.U32 UR14, UR6, 0x6, URZ ;  /* 0x00000006060e7899 */ /* 0x000fc4000800063f */
[----:B------:R-:W-:Y:S01]  /*1d50*/  IMAD.WIDE.U32 R30, R32, UR10, R4 ;  /* 0x0000000a201e7c25 */ /* 0x000fe2000f8e0004 */
[----:B------:R-:W-:Y:S01]  /*1d60*/  @!P0 IADD3 R3, R3, UR13, RZ ;  /* 0x0000000d03038c10 */ /* 0x000fe2000fffe0ff */
[----:B------:R-:W-:Y:S01]  /*1d70*/  USHF.L.U64.HI UR13, UR6, 0x6, UR7 ;  /* 0x00000006060d7899 */ /* 0x000fe20008010207 */
[----:B-1----:R-:W-:Y:S01]  /*1d80*/  @!P0 LEA R4, P6, R2, R14, 0x1 ;  /* 0x0000000e02048211 */ /* 0x002fe200078c08ff */
[----:B------:R-:W-:Y:S01]  /*1d90*/  IMAD.MOV.U32 R24, RZ, RZ, R30 ;  /* 0x000000ffff187224 */ /* 0x000fe200078e001e */
[----:B------:R-:W-:Y:S01]  /*1da0*/  LOP3.LUT R11, R6, 0x8, R10, 0xf8, !PT ;  /* 0x00000008060b7812 */ /* 0x000fe200078ef80a */
[----:B------:R-:W-:Y:S01]  /*1db0*/  IMAD R0, R16, 0x200, R0 ;  /* 0x0000020010007824 */ /* 0x000fe200078e0200 */
[----:B------:R-:W-:Y:S01]  /*1dc0*/  @!P0 LEA.HI.X R5, R2, R15, R3, 0x1, P6 ;  /* 0x0000000f02058211 */ /* 0x000fe200030f0c03 */
[----:B------:R-:W-:Y:S01]  /*1dd0*/  IMAD.U32 R2, RZ, RZ, UR5 ;  /* 0x00000005ff027e24 */ /* 0x000fe2000f8e00ff */
[----:B------:R-:W-:Y:S01]  /*1de0*/  SHF.R.U32.HI R10, RZ, 0x3, R6 ;  /* 0x00000003ff0a7819 */ /* 0x000fe20000011606 */
[----:B------:R-:W-:Y:S01]  /*1df0*/  IMAD R6, R23, UR10, RZ ;  /* 0x0000000a17067c24 */ /* 0x000fe2000f8e02ff */
[----:B------:R-:W1:Y:S01]  /*1e00*/  @!P5 LDC.64 R14, c[0x0][0x220] ;  /* 0x00008800ff0edb82 */ /* 0x000e620000000a00 */
[----:B------:R-:W-:Y:S01]  /*1e10*/  @!P0 LDGSTS.E.BYPASS.LTC128B.128 [R13+0x9800], desc[UR18][R4.64] ;  /* 0x09800000040d8fae */ /* 0x000fe2000b901d52 */
[----:B------:R-:W-:Y:S01]  /*1e20*/  UIMAD UR10, UR13, UR5, URZ ;  /* 0x000000050d0a72a4 */ /* 0x000fe2000f8e023f */
[----:B------:R-:W-:Y:S01]  /*1e30*/  IMAD R6, R32, UR11, R6 ;  /* 0x0000000b20067c24 */ /* 0x000fe2000f8e0206 */
[----:B------:R-:W-:Y:S01]  /*1e40*/  LOP3.LUT R157, R11, R10, RZ, 0x3c, !PT ;  /* 0x0000000a0b9d7212 */ /* 0x000fe200078e3cff */
[----:B------:R4:W-:Y:S01]  /*1e50*/  @!P0 LDGSTS.E.BYPASS.LTC128B.128 [R13+0xb800], desc[UR18][R4.64+0x80] ;  /* 0x0b800080040d8fae */ /* 0x0009e2000b901d52 */
[----:B------:R-:W-:Y:S01]  /*1e60*/  UIMAD UR10, UR22, UR14, UR10 ;  /* 0x0000000e160a72a4 */ /* 0x000fe2000f8e020a */
[----:B------:R-:W-:Y:S01]  /*1e70*/  MOV R10, UR6 ;  /* 0x00000006000a7c02 */ /* 0x000fe20008000f00 */
[----:B------:R-:W5:Y:S01]  /*1e80*/  @!P2 LDC.64 R16, c[0x0][0x220] ;  /* 0x00008800ff10ab82 */ /* 0x000f620000000a00 */
[----:B------:R-:W0:Y:S01]  /*1e90*/  LDGDEPBAR ;  /* 0x00000000000079af */ /* 0x000e220000000000 */
[----:B------:R-:W-:Y:S01]  /*1ea0*/  IADD3 R25, R31, R6, RZ ;  /* 0x000000061f197210 */ /* 0x000fe20007ffe0ff */
[----:B------:R-:W-:Y:S01]  /*1eb0*/  IMAD.U32 R6, RZ, RZ, UR6 ;  /* 0x00000006ff067e24 */ /* 0x000fe2000f8e00ff */
[----:B------:R-:W-:Y:S01]  /*1ec0*/  LEA R232, R0, UR4, 0x1 ;  /* 0x0000000400e87c11 */ /* 0x000fe2000f8e08ff */
[----:B---3--:R-:W-:Y:S01]  /*1ed0*/  IMAD.SHL.U32 R12, R21, 0x40, RZ ;  /* 0x00000040150c7824 */ /* 0x008fe200078e00ff */
[----:B------:R-:W-:Y:S01]  /*1ee0*/  STL.64 [R1+0x110], R30 ;  /* 0x0001101e01007387 */ /* 0x000fe20000100a00 */
[----:B------:R-:W-:Y:S01]  /*1ef0*/  IMAD.WIDE.U32 R2, R2, UR14, R24 ;  /* 0x0000000e02027c25 */ /* 0x000fe2000f8e0018 */
[----:B------:R-:W3:Y:S01]  /*1f00*/  @!P4 LDC.64 R8, c[0x0][0x220] ;  /* 0x00008800ff08cb82 */ /* 0x000ee20000000a00 */
[----:B------:R-:W-:Y:S01]  /*1f10*/  IADD3 R243, R232, 0x8020, RZ ;  /* 0x00008020e8f37810 */ /* 0x000fe20007ffe0ff */
[----:B------:R-:W-:Y:S01]  /*1f20*/  STL.64 [R1+0xf0], R24 ;  /* 0x0000f01801007387 */ /* 0x000fe20000100a00 */
[----:B------:R-:W-:Y:S01]  /*1f30*/  VIADD R3, R3, UR10 ;  /* 0x0000000a03037c36 */ /* 0x000fe20008000000 */
[----:B------:R-:W-:Y:S01]  /*1f40*/  USHF.L.U32 UR10, UR7, 0x5, URZ ;  /* 0x00000005070a7899 */ /* 0x000fe2000800063f */
[----:B------:R-:W-:Y:S01]  /*1f50*/  LOP3.LUT R156, R12, 0xfffffe00, RZ, 0xc0, !PT ;  /* 0xfffffe000c9c7812 */ /* 0x000fe200078ec0ff */
[----:B------:R-:W-:Y:S01]  /*1f60*/  VIADD R0, R232, 0x8000 ;  /* 0x00008000e8007836 */ /* 0x000fe20000000000 */
[----:B------:R-:W-:Y:S01]  /*1f70*/  ULDC UR22, c[0x0][0x39c] ;  /* 0x0000e70000167ab9 */ /* 0x000fe20000000800 */
[----:B------:R-:W-:-:S02]  /*1f80*/  @!P2 IMAD.WIDE.U32 R10, R10, 0x30, R2 ;  /* 0x000000300a0aa825 */ /* 0x000fc400078e0002 */
[----:B------:R-:W-:Y:S01]  /*1f90*/  MOV R7, UR10 ;  /* 0x0000000a00077c02 */ /* 0x000fe20008000f00 */
[----:B------:R-:W-:Y:S02]  /*1fa0*/  @!UP0 UIMAD UR10, UR7, 0x30, URZ ;  /* 0x00000030070a88a4 */ /* 0x000fe4000f8e023f */
[----:B------:R-:W-:Y:S01]  /*1fb0*/  UISETP.GE.AND UP0, UPT, UR17, 0x2, UPT ;  /* 0x000000021100788c */ /* 0x000fe2000bf06270 */
[----:B----4-:R-:W-:Y:S01]  /*1fc0*/  MOV R4, UR6 ;  /* 0x0000000600047c02 */ /* 0x010fe20008000f00 */
[----:B------:R-:W-:-:S04]  /*1fd0*/  DEPBAR.LE SB0, 0x0 ;  /* 0x000080000000791a */ /* 0x000fc80000000000 */
[----:B------:R-:W-:Y:S01]  /*1fe0*/  BAR.SYNC.DEFER_BLOCKING 0x0 ;  /* 0x0000000000007b1d */ /* 0x000fe20000010000 */
[----:B------:R-:W-:Y:S02]  /*1ff0*/  MOV R5, UR7 ;  /* 0x0000000700057c02 */ /* 0x000fe40008000f00 */
[----:B------:R-:W-:Y:S02]  /*2000*/  @!P5 LEA R4, P0, R4, R2, 0x4 ;  /* 0x000000020404d211 */ /* 0x000fe400078020ff */
[----:B---3--:R-:W-:Y:S02]  /*2010*/  @!P4 LEA R8, P6, R2, R8, 0x1 ;  /* 0x000000080208c211 */ /* 0x008fe400078c08ff */
[----:B------:R-:W-:Y:S02]  /*2020*/  @!P5 LEA.HI.X R13, R6, R3, R5, 0x4, P0 ;  /* 0x00000003060dd211 */ /* 0x000fe400000f2405 */
[----:B------:R-:W-:Y:S02]  /*2030*/  @!P3 IADD3 R5, P0, R2, UR28, RZ ;  /* 0x0000001c0205bc10 */ /* 0x000fe4000ff1e0ff */
[----:B-1----:R-:W-:-:S02]  /*2040*/  @!P5 LEA R6, P1, R4, R14, 0x1 ;  /* 0x0000000e0406d211 */ /* 0x002fc400078208ff */
[----:B------:R-:W-:Y:S02]  /*2050*/  @!P3 IADD3.X R14, R3, UR29, R7, P0, !PT ;  /* 0x0000001d030ebc10 */ /* 0x000fe400087fe407 */
[----:B------:R-:W-:Y:S01]  /*2060*/  @!P4 LEA.HI.X R9, R2, R9, R3, 0x1, P6 ;  /* 0x000000090209c211 */ /* 0x000fe200030f0c03 */
[----:B------:R-:W-:Y:S01]  /*2070*/  IMAD R3, R158, 0x400, R156 ;  /* 0x000004009e037824 */ /* 0x000fe200078e029c */
[----:B------:R-:W-:Y:S02]  /*2080*/  @!P5 LEA.HI.X R7, R4, R15, R13, 0x1, P1 ;  /* 0x0000000f0407d211 */ /* 0x000fe400008f0c0d */
[----:B--2---:R-:W-:Y:S02]  /*2090*/  @!P3 LEA R4, P0, R5, R18, 0x1 ;  /* 0x000000120504b211 */ /* 0x004fe400078008ff */
[----:B------:R-:W-:Y:S02]  /*20a0*/  @!P2 IADD3 R2, R11, UR10, RZ ;  /* 0x0000000a0b02ac10 */ /* 0x000fe4000fffe0ff */
        /* <DEDUP_REMOVED lines=25> */
[----:B------:R-:W-:Y:S02]  /*2240*/  LOP3.LUT P0, RZ, R44, 0x2, RZ, 0xc0, !PT ;  /* 0x000000022cff7812 */ /* 0x000fe4000780c0ff */
[----:B------:R-:W-:Y:S01]  /*2250*/  MOV R3, 0x10 ;  /* 0x0000001000037802 */ /* 0x000fe20000000f00 */
[----:B------:R-:W-:Y:S01]  /*2260*/  @P2 STS.128 [R251+0xd800], RZ ;  /* 0x00d800fffb002388 */ /* 0x000fe20000000c00 */
[----:B------:R-:W-:Y:S01]  /*2270*/  LEA R239, R2, UR4, 0x1 ;  /* 0x0000000402ef7c11 */ /* 0x000fe2000f8e08ff */
[----:B------:R-:W-:-:S02]  /*2280*/  IMAD.MOV.U32 R2, RZ, RZ, 0x20 ;  /* 0x00000020ff027424 */ /* 0x000fc400078e00ff */
        /* <DEDUP_REMOVED lines=13> */
[-C--:B------:R-:W-:Y:S01]  /*2360*/  LEA R240, R3, R239.reuse, 0x1 ;  /* 0x000000ef03f07211 */ /* 0x080fe200078e08ff */
[----:B-1----:R-:W1:Y:S01]  /*2370*/  LDSM.16.M88.4 R4, [R239+0x2000] ;  /* 0x00200000ef04783b */ /* 0x002e620000000200 */
[----:B------:R-:W-:Y:S02]  /*2380*/  SEL R2, R2, 0xffffffe0, !P0 ;  /* 0xffffffe002027807 */ /* 0x000fe40004000000 */
[----:B------:R-:W-:Y:S01]  /*2390*/  LEA R242, R0, R239, 0x1 ;  /* 0x000000ef00f27211 */ /* 0x000fe200078e08ff */
[----:B------:R-:W-:Y:S01]  /*23a0*/  LDSM.16.M88.4 R28, [R232+0x9000] ;  /* 0x00900000e81c783b */ /* 0x000fe20000000200 */
[C---:B------:R-:W-:Y:S01]  /*23b0*/  LEA R237, R2.reuse, R243, 0x1 ;  /* 0x000000f302ed7211 */ /* 0x040fe200078e08ff */
[----:B------:R-:W-:Y:S01]  /*23c0*/  IMAD R238, R2, 0x2, R232 ;  /* 0x0000000202ee7824 */ /* 0x000fe200078e02e8 */
[----:B------:R-:W-:Y:S01]  /*23d0*/  PLOP3.LUT P0, PT, PT, PT, UP0, 0x80, 0x0 ;  /* 0x000000000000781c */ /* 0x000fe20003f0f008 */
[----:B------:R-:W-:Y:S01]  /*23e0*/  LDSM.16.M88.4 R40, [R232+0x9800] ;  /* 0x00980000e828783b */ /* 0x000fe20000000200 */
[----:B------:R-:W-:-:S03]  /*23f0*/  IMAD R241, R0, 0x2, R240 ;  /* 0x0000000200f17824 */ /* 0x000fc600078e02f0 */
[----:B------:R-:W-:Y:S04]  /*2400*/  LDSM.16.M88.4 R32, [R243+0x800] ;  /* 0x00080000f320783b */ /* 0x000fe80000000200 */
[----:B--2---:R-:W2:Y:S04]  /*2410*/  LDSM.16.M88.4 R8, [R239] ;  /* 0x00000000ef08783b */ /* 0x004ea80000000200 */
[----:B------:R-:W-:Y:S04]  /*2420*/  LDSM.16.M88.4 R36, [R243] ;  /* 0x00000000f324783b */ /* 0x000fe80000000200 */
[----:B------:R-:W-:Y:S04]  /*2430*/  LDSM.16.M88.4 R24, [R243+0x1000] ;  /* 0x00100000f318783b */ /* 0x000fe80000000200 */
[----:B------:R-:W-:Y:S04]  /*2440*/  LDSM.16.M88.4 R20, [R243+0x1800] ;  /* 0x00180000f314783b */ /* 0x000fe80000000200 */
[----:B------:R-:W-:Y:S04]  /*2450*/  LDSM.16.M88.4 R104, [R238+0x8800] ;  /* 0x00880000ee68783b */ /* 0x000fe80000000200 */
[----:B------:R-:W-:Y:S01]  /*2460*/  LDSM.16.M88.4 R44, [R238+0x8000] ;  /* 0x00800000ee2c783b */ /* 0x000fe20000000200 */
[C---:B-1----:R-:W-:Y:S03]  /*2470*/  HMMA.16816.F32 R52, R4.reuse, R12, RZ ;  /* 0x0000000c0434723c */ /* 0x042fe600000018ff */
[----:B------:R-:W0:Y:S03]  /*2480*/  LDGDEPBAR ;  /* 0x00000000000079af */ /* 0x000e260000000000 */
[C---:B------:R-:W-:Y:S06]  /*2490*/  HMMA.16816.F32 R100, R4.reuse, R14, RZ ;  /* 0x0000000e0464723c */ /* 0x040fec00000018ff */
[----:B------:R-:W-:Y:S06]  /*24a0*/  HMMA.16816.F32 R64, R4, R16, RZ ;  /* 0x000000100440723c */ /* 0x000fec00000018ff */
[C---:B--2---:R-:W-:Y:S06]  /*24b0*/  HMMA.16816.F32 R112, R8.reuse, R12, RZ ;  /* 0x0000000c0870723c */ /* 0x044fec00000018ff */
[----:B------:R-:W-:Y:S01]  /*24c0*/  HMMA.16816.F32 R108, R8, R14, RZ ;  /* 0x0000000e086c723c */ /* 0x000fe200000018ff */
[----:B------:R-:W1:Y:S05]  /*24d0*/  LDSM.16.M88.4 R12, [R240+0x2000] ;  /* 0x00200000f00c783b */ /* 0x000e6a0000000200 */
        /* <DEDUP_REMOVED lines=8> */
[----:B------:R-:W3:Y:S05]  /*2560*/  LDSM.16.M88.4 R16, [R242+0x2000] ;  /* 0x00200000f210783b */ /* 0x000eea0000000200 */
[C---:B------:R-:W-:Y:S06]  /*2570*/  HMMA.16816.F32 R72, R8.reuse, R28, RZ ;  /* 0x0000001c0848723c */ /* 0x040fec00000018ff */
[C---:B------:R-:W-:Y:S01]  /*2580*/  HMMA.16816.F32 R60, R8.reuse, R30, RZ ;  /* 0x0000001e083c723c */ /* 0x040fe200000018ff */
[----:B------:R-:W-:Y:S05]  /*2590*/  LDSM.16.M88.4 R28, [R238+0x9800] ;  /* 0x00980000ee1c783b */ /* 0x000fea0000000200 */
[C---:B------:R-:W-:Y:S06]  /*25a0*/  HMMA.16816.F32 R56, R8.reuse, R40, RZ ;  /* 0x000000280838723c */ /* 0x040fec00000018ff */
[----:B------:R-:W-:Y:S01]  /*25b0*/  HMMA.16816.F32 R48, R8, R42, RZ ;  /* 0x0000002a0830723c */ /* 0x000fe200000018ff */
[----:B------:R-:W4:Y:S04]  /*25c0*/  LDSM.16.M88.4 R40, [R238+0x9000] ;  /* 0x00900000ee28783b */ /* 0x000f280000000200 */
[----:B------:R-:W5:Y:S01]  /*25d0*/  LDSM.16.M88.4 R8, [R242] ;  /* 0x00000000f208783b */ /* 0x000f620000000200 */
[C---:B-1----:R-:W-:Y:S06]  /*25e0*/  HMMA.16816.F32 R64, R12.reuse, R32, R64 ;  /* 0x000000200c40723c */ /* 0x042fec0000001840 */
[C---:B------:R-:W-:Y:S06]  /*25f0*/  HMMA.16816.F32 R116, R12.reuse, R34, R96 ;  /* 0x000000220c74723c */ /* 0x040fec0000001860 */
[C---:B------:R-:W-:Y:S06]  /*2600*/  HMMA.16816.F32 R52, R12.reuse, R36, R52 ;  /* 0x000000240c34723c */ /* 0x040fec0000001834 */
[C---:B------:R-:W-:Y:S06]  /*2610*/  HMMA.16816.F32 R68, R12.reuse, R24, R68 ;  /* 0x000000180c44723c */ /* 0x040fec0000001844 */
[C---:B------:R-:W-:Y:S06]  /*2620*/  HMMA.16816.F32 R88, R12.reuse, R20, R88 ;  /* 0x000000140c58723c */ /* 0x040fec0000001858 */
[C---:B------:R-:W-:Y:S06]  /*2630*/  HMMA.16816.F32 R120, R12.reuse, R38, R100 ;  /* 0x000000260c78723c */ /* 0x040fec0000001864 */
[C---:B------:R-:W-:Y:S06]  /*2640*/  HMMA.16816.F32 R96, R12.reuse, R26, R92 ;  /* 0x0000001a0c60723c */ /* 0x040fec000000185c */
[----:B------:R-:W-:Y:S01]  /*2650*/  HMMA.16816.F32 R84, R12, R22, R84 ;  /* 0x000000160c54723c */ /* 0x000fe20000001854 */
[----:B------:R-:W-:Y:S05]  /*2660*/  LDSM.16.M88.4 R12, [R237] ;  /* 0x00000000ed0c783b */ /* 0x000fea0000000200 */
[C---:B--2---:R-:W-:Y:S06]  /*2670*/  HMMA.16816.F32 R112, R4.reuse, R36, R112 ;  /* 0x000000240470723c */ /* 0x044fec0000001870 */
[C---:B------:R-:W-:Y:S06]  /*2680*/  HMMA.16816.F32 R124, R4.reuse, R20, R56 ;  /* 0x00000014047c723c */ /* 0x040fec0000001838 */
[C---:B------:R-:W-:Y:S01]  /*2690*/  HMMA.16816.F32 R56, R4.reuse, R38, R108 ;  /* 0x000000260438723c */ /* 0x040fe2000000186c */
[----:B------:R-:W1:Y:S05]  /*26a0*/  LDSM.16.M88.4 R36, [R241] ;  /* 0x00000000f124783b */ /* 0x000e6a0000000200 */
[C---:B------:R-:W-:Y:S06]  /*26b0*/  HMMA.16816.F32 R128, R4.reuse, R24, R72 ;  /* 0x000000180480723c */ /* 0x040fec0000001848 */
[C---:B------:R-:W-:Y:S06]  /*26c0*/  HMMA.16816.F32 R132, R4.reuse, R32, R80 ;  /* 0x000000200484723c */ /* 0x040fec0000001850 */
[C---:B------:R-:W-:Y:S01]  /*26d0*/  HMMA.16816.F32 R100, R4.reuse, R34, R76 ;  /* 0x000000220464723c */ /* 0x040fe2000000184c */
[----:B------:R-:W-:Y:S05]  /*26e0*/  LDSM.16.M88.4 R32, [R239+0x4000] ;  /* 0x00400000ef20783b */ /* 0x000fea0000000200 */
[C---:B------:R-:W-:Y:S06]  /*26f0*/  HMMA.16816.F32 R24, R4.reuse, R26, R60 ;  /* 0x0000001a0418723c */ /* 0x040fec000000183c */
[----:B------:R-:W-:Y:S01]  /*2700*/  HMMA.16816.F32 R20, R4, R22, R48 ;  /* 0x000000160414723c */ /* 0x000fe20000001830 */
[----:B------:R-:W2:Y:S04]  /*2710*/  LDSM.16.M88.4 R4, [R241+0x2000] ;  /* 0x00200000f104783b */ /* 0x000ea80000000200 */
[----:B------:R-:W-:Y:S01]  /*2720*/  LDSM.16.M88.4 R48, [R243+0x2000] ;  /* 0x00200000f330783b */ /* 0x000fe20000000200 */
[C---:B---3--:R-:W-:Y:S06]  /*2730*/  HMMA.16816.F32 R92, R16.reuse, R104, R64 ;  /* 0x00000068105c723c */ /* 0x048fec0000001840 */
[C---:B------:R-:W-:Y:S06]  /*2740*/  HMMA.16816.F32 R52, R16.reuse, R44, R52 ;  /* 0x0000002c1034723c */ /* 0x040fec0000001834 */
[C---:B----4-:R-:W-:Y:S01]  /*2750*/  HMMA.16816.F32 R72, R16.reuse, R40, R68 ;  /* 0x000000281048723c */ /* 0x050fe20000001844 */
[----:B------:R-:W-:Y:S05]  /*2760*/  LDSM.16.M88.4 R68, [R237+0x800] ;  /* 0x00080000ed44783b */ /* 0x000fea0000000200 */
[C---:B------:R-:W-:Y:S01]  /*2770*/  HMMA.16816.F32 R60, R16.reuse, R28, R88 ;  /* 0x0000001c103c723c */ /* 0x040fe20000001858 */
[----:B------:R-:W-:Y:S05]  /*2780*/  LDSM.16.M88.4 R88, [R237+0x1000] ;  /* 0x00100000ed58783b */ /* 0x000fea0000000200 */
[C---:B------:R-:W-:Y:S06]  /*2790*/  HMMA.16816.F32 R80, R16.reuse, R46, R120 ;  /* 0x0000002e1050723c */ /* 0x040fec0000001878 */
[C---:B------:R-:W-:Y:S06]  /*27a0*/  HMMA.16816.F32 R76, R16.reuse, R106, R116 ;  /* 0x0000006a104c723c */ /* 0x040fec0000001874 */
[C---:B------:R-:W-:Y:S01]  /*27b0*/  HMMA.16816.F32 R64, R16.reuse, R42, R96 ;  /* 0x0000002a1040723c */ /* 0x040fe20000001860 */
[----:B------:R-:W-:Y:S05]  /*27c0*/  LDSM.16.M88.4 R96, [R237+0x1800] ;  /* 0x00180000ed60783b */ /* 0x000fea0000000200 */
[----:B------:R-:W-:Y:S06]  /*27d0*/  HMMA.16816.F32 R84, R16, R30, R84 ;  /* 0x0000001e1054723c */ /* 0x000fec0000001854 */
[C---:B-----5:R-:W-:Y:S06]  /*27e0*/  HMMA.16816.F32 R16, R8.reuse, R44, R112 ;  /* 0x0000002c0810723c */ /* 0x060fec0000001870 */
[C---:B------:R-:W-:Y:S01]  /*27f0*/  HMMA.16816.F32 R44, R8.reuse, R46, R56 ;  /* 0x0000002e082c723c */ /* 0x040fe20000001838 */
[----:B------:R-:W3:Y:S05]  /*2800*/  LDSM.16.M88.4 R56, [R232+0xa000] ;  /* 0x00a00000e838783b */ /* 0x000eea0000000200 */
[C---:B------:R-:W-:Y:S06]  /*2810*/  HMMA.16816.F32 R124, R8.reuse, R28, R124 ;  /* 0x0000001c087c723c */ /* 0x040fec000000187c */
[----:B------:R-:W-:Y:S01]  /*2820*/  HMMA.16816.F32 R120, R8, R30, R20 ;  /* 0x0000001e0878723c */ /* 0x000fe20000001814 */
[----:B------:R-:W4:Y:S04]  /*2830*/  LDSM.16.M88.4 R28, [R239+0x6000] ;  /* 0x00600000ef1c783b */ /* 0x000f280000000200 */
[----:B------:R-:W-:Y:S01]  /*2840*/  LDSM.16.M88.4 R20, [R240+0x6000] ;  /* 0x00600000f014783b */ /* 0x000fe20000000200 */
[----:B-1----:R-:W-:Y:S06]  /*2850*/  HMMA.16816.F32 R16, R36, R12, R16 ;  /* 0x0000000c2410723c */ /* 0x002fec0000001810 */
[C---:B------:R-:W-:Y:S06]  /*2860*/  HMMA.16816.F32 R152, R8.reuse, R40, R128 ;  /* 0x000000280898723c */ /* 0x040fec0000001880 */
[----:B------:R-:W-:Y:S01]  /*2870*/  HMMA.16816.F32 R128, R8, R42, R24 ;  /* 0x0000002a0880723c */ /* 0x000fe20000001818 */
[----:B------:R-:W1:Y:S05]  /*2880*/  LDSM.16.M88.4 R24, [R240+0x4000] ;  /* 0x00400000f018783b */ /* 0x000e6a0000000200 */
[----:B--2---:R-:W-:Y:S06]  /*2890*/  HMMA.16816.F32 R40, R4, R12, R52 ;  /* 0x0000000c0428723c */ /* 0x004fec0000001834 */
[C---:B------:R-:W-:Y:S06]  /*28a0*/  HMMA.16816.F32 R108, R8.reuse, R104, R132 ;  /* 0x00000068086c723c */ /* 0x040fec0000001884 */
[----:B------:R-:W-:Y:S06]  /*28b0*/  HMMA.16816.F32 R100, R8, R106, R100 ;  /* 0x0000006a0864723c */ /* 0x000fec0000001864 */
[----:B---3--:R-:W-:Y:S01]  /*28c0*/  HMMA.16816.F32 R8, R32, R56, R16 ;  /* 0x000000382008723c */ /* 0x008fe20000001810 */
[----:B------:R-:W-:Y:S05]  /*28d0*/  LDSM.16.M88.4 R16, [R242+0x4000] ;  /* 0x00400000f210783b */ /* 0x000fea0000000200 */
[----:B------:R-:W-:Y:S01]  /*28e0*/  HMMA.16816.F32 R136, R4, R90, R64 ;  /* 0x0000005a0488723c */ /* 0x000fe20000001840 */
[----:B------:R-:W2:Y:S05]  /*28f0*/  LDSM.16.M88.4 R64, [R238+0xa000] ;  /* 0x00a00000ee40783b */ /* 0x000eaa0000000200 */
[----:B----4-:R-:W-:Y:S06]  /*2900*/  HMMA.16816.F32 R40, R28, R56, R40 ;  /* 0x000000381c28723c */ /* 0x010fec0000001828 */
[-C--:B------:R-:W-:Y:S01]  /*2910*/  HMMA.16816.F32 R52, R36, R14.reuse, R44 ;  /* 0x0000000e2434723c */ /* 0x080fe2000000182c */
[----:B------:R-:W-:Y:S05]  /*2920*/  LDSM.16.M88.4 R44, [R232+0xa800] ;  /* 0x00a80000e82c783b */ /* 0x000fea0000000200 */
[C---:B------:R-:W-:Y:S01]  /*2930*/  HMMA.16816.F32 R116, R4.reuse, R14, R80 ;  /* 0x0000000e0474723c */ /* 0x040fe20000001850 */
[----:B------:R-:W3:Y:S05]  /*2940*/  LDSM.16.M88.4 R12, [R242+0x6000] ;  /* 0x00600000f20c783b */ /* 0x000eea0000000200 */
[C---:B------:R-:W-:Y:S06]  /*2950*/  HMMA.16816.F32 R148, R4.reuse, R68, R92 ;  /* 0x000000440494723c */ /* 0x040fec000000185c */
[C---:B------:R-:W-:Y:S06]  /*2960*/  HMMA.16816.F32 R144, R4.reuse, R70, R76 ;  /* 0x000000460490723c */ /* 0x040fec000000184c */
[C---:B------:R-:W-:Y:S06]  /*2970*/  HMMA.16816.F32 R140, R4.reuse, R88, R72 ;  /* 0x00000058048c723c */ /* 0x040fec0000001848 */
[C---:B------:R-:W-:Y:S01]  /*2980*/  HMMA.16816.F32 R132, R4.reuse, R96, R60 ;  /* 0x000000600484723c */ /* 0x040fe2000000183c */
[----:B------:R-:W-:Y:S05]  /*2990*/  LDSM.16.M88.4 R60, [R237+0x2000] ;  /* 0x00200000ed3c783b */ /* 0x000fea0000000200 */
[----:B------:R-:W-:Y:S06]  /*29a0*/  HMMA.16816.F32 R112, R4, R98, R84 ;  /* 0x000000620470723c */ /* 0x000fec0000001854 */
[-C--:B-1----:R-:W-:Y:S01]  /*29b0*/  HMMA.16816.F32 R4, R24, R48.reuse, R8 ;  /* 0x000000301804723c */ /* 0x082fe20000001808 */
[----:B------:R-:W1:Y:S05]  /*29c0*/  LDSM.16.M88.4 R8, [R241+0x4000] ;  /* 0x00400000f108783b */ /* 0x000e6a0000000200 */
[----:B------:R-:W-:Y:S01]  /*29d0*/  HMMA.16816.F32 R76, R20, R48, R40 ;  /* 0x00000030144c723c */ /* 0x000fe20000001828 */
[----:B------:R-:W4:Y:S05]  /*29e0*/  LDSM.16.M88.4 R40, [R232+0xb000] ;  /* 0x00b00000e828783b */ /* 0x000f2a0000000200 */
[----:B------:R-:W-:Y:S01]  /*29f0*/  HMMA.16816.F32 R80, R32, R58, R52 ;  /* 0x0000003a2050723c */ /* 0x000fe20000001834 */
[----:B------:R-:W5:Y:S05]  /*2a00*/  LDSM.16.M88.4 R52, [R232+0xb800] ;  /* 0x00b80000e834783b */ /* 0x000f6a0000000200 */
[----:B------:R-:W-:Y:S06]  /*2a10*/  HMMA.16816.F32 R104, R36, R68, R108 ;  /* 0x000000442468723c */ /* 0x000fec000000186c */
[----:B--2---:R-:W-:Y:S01]  /*2a20*/  HMMA.16816.F32 R72, R16, R64, R4 ;  /* 0x000000401048723c */ /* 0x004fe20000001804 */
[----:B------:R-:W2:Y:S05]  /*2a30*/  LDSM.16.M88.4 R4, [R241+0x6000] ;  /* 0x00600000f104783b */ /* 0x000eaa0000000200 */
[C---:B------:R-:W-:Y:S06]  /*2a40*/  HMMA.16816.F32 R92, R36.reuse, R88, R152 ;  /* 0x00000058245c723c */ /* 0x040fec0000001898 */
[C---:B------:R-:W-:Y:S06]  /*2a50*/  HMMA.16816.F32 R100, R36.reuse, R70, R100 ;  /* 0x000000462464723c */ /* 0x040fec0000001864 */
[C---:B------:R-:W-:Y:S06]  /*2a60*/  HMMA.16816.F32 R88, R36.reuse, R90, R128 ;  /* 0x0000005a2458723c */ /* 0x040fec0000001880 */
[C---:B------:R-:W-:Y:S06]  /*2a70*/  HMMA.16816.F32 R84, R36.reuse, R96, R124 ;  /* 0x000000602454723c */ /* 0x040fec000000187c */
[----:B------:R-:W-:Y:S06]  /*2a80*/  HMMA.16816.F32 R108, R36, R98, R120 ;  /* 0x00000062246c723c */ /* 0x000fec0000001878 */
[----:B------:R-:W-:Y:S01]  /*2a90*/  HMMA.16816.F32 R36, R28, R58, R116 ;  /* 0x0000003a1c24723c */ /* 0x000fe20000001874 */
[----:B------:R-:W2:Y:S05]  /*2aa0*/  LDSM.16.M88.4 R56, [R243+0x2800] ;  /* 0x00280000f338783b */ /* 0x000eaa0000000200 */
[----:B---3--:R-:W-:Y:S06]  /*2ab0*/  HMMA.16816.F32 R68, R12, R64, R76 ;  /* 0x000000400c44723c */ /* 0x008fec000000184c */
[----:B------:R-:W-:Y:S06]  /*2ac0*/  HMMA.16816.F32 R76, R24, R50, R80 ;  /* 0x00000032184c723c */ /* 0x000fec0000001850 */
[----:B-1----:R-:W-:Y:S06]  /*2ad0*/  HMMA.16816.F32 R96, R8, R60, R72 ;  /* 0x0000003c0860723c */ /* 0x002fec0000001848 */
[----:B------:R-:W-:Y:S06]  /*2ae0*/  HMMA.16816.F32 R72, R32, R44, R104 ;  /* 0x0000002c2048723c */ /* 0x000fec0000001868 */
[----:B------:R-:W-:Y:S01]  /*2af0*/  HMMA.16816.F32 R48, R20, R50, R36 ;  /* 0x000000321430723c */ /* 0x000fe20000001824 */
[----:B------:R-:W1:Y:S05]  /*2b00*/  LDSM.16.M88.4 R36, [R238+0xa800] ;  /* 0x00a80000ee24783b */ /* 0x000e6a0000000200 */
[C---:B------:R-:W-:Y:S06]  /*2b10*/  HMMA.16816.F32 R80, R28.reuse, R44, R148 ;  /* 0x0000002c1c50723c */ /* 0x040fec0000001894 */
[----:B------:R-:W-:Y:S01]  /*2b20*/  HMMA.16816.F32 R104, R28, R46, R144 ;  /* 0x0000002e1c68723c */ /* 0x000fe20000001890 */
[----:B------:R-:W-:-:S05]  /*2b30*/  FMUL.FTZ R2, R96, UR22 ;  /* 0x0000001660027c20 */ /* 0x000fca0008410000 */
[C---:B----4-:R-:W-:Y:S01]  /*2b40*/  HMMA.16816.F32 R116, R28.reuse, R40, R140 ;  /* 0x000000281c74723c */ /* 0x050fe2000000188c */
[----:B------:R3:W4:Y:S05]  /*2b50*/  MUFU.TANH R140, R2 ;  /* 0x00000002008c7308 */ /* 0x00072a0000002400 */
[C---:B------:R-:W-:Y:S06]  /*2b60*/  HMMA.16816.F32 R120, R28.reuse, R42, R136 ;  /* 0x0000002a1c78723c */ /* 0x040fec0000001888 */
[C---:B-----5:R-:W-:Y:S06]  /*2b70*/  HMMA.16816.F32 R132, R28.reuse, R52, R132 ;  /* 0x000000341c84723c */ /* 0x060fec0000001884 */
[----:B------:R-:W-:Y:S01]  /*2b80*/  HMMA.16816.F32 R112, R28, R54, R112 ;  /* 0x000000361c70723c */ /* 0x000fe20000001870 */
[----:B---3--:R-:W-:-:S04]  /*2b90*/  FMUL.FTZ R2, R97, UR22 ;  /* 0x0000001661027c20 */ /* 0x008fc80008410000 */
[----:B------:R3:W1:Y:S01]  /*2ba0*/  MUFU.TANH R139, R2 ;  /* 0x00000002008b7308 */ /* 0x0006620000002400 */
[----:B------:R-:W-:Y:S06]  /*2bb0*/  HMMA.16816.F32 R28, R16, R66, R76 ;  /* 0x00000042101c723c */ /* 0x000fec000000184c */
[----:B--2---:R-:W-:Y:S06]  /*2bc0*/  HMMA.16816.F32 R68, R4, R60, R68 ;  /* 0x0000003c0444723c */ /* 0x004fec0000001844 */
[----:B------:R-:W-:Y:S01]  /*2bd0*/  HMMA.16816.F32 R100, R32, R46, R100 ;  /* 0x0000002e2064723c */ /* 0x000fe20000001864 */
[----:B---3--:R-:W-:-:S05]  /*2be0*/  FMUL.FTZ R2, R98, UR22 ;  /* 0x0000001662027c20 */ /* 0x008fca0008410000 */
[----:B------:R-:W-:Y:S01]  /*2bf0*/  HMMA.16816.F32 R44, R24, R56, R72 ;  /* 0x00000038182c723c */ /* 0x000fe20000001848 */
[----:B------:R2:W3:Y:S05]  /*2c00*/  MUFU.TANH R141, R2 ;  /* 0x00000002008d7308 */ /* 0x0004ea0000002400 */
[----:B------:R-:W-:Y:S06]  /*2c10*/  HMMA.16816.F32 R64, R12, R66, R48 ;  /* 0x000000420c40723c */ /* 0x000fec0000001830 */
[----:B------:R-:W-:Y:S06]  /*2c20*/  HMMA.16816.F32 R72, R20, R56, R80 ;  /* 0x000000381448723c */ /* 0x000fec0000001850 */
[----:B------:R-:W-:Y:S01]  /*2c30*/  HMMA.16816.F32 R92, R32, R40, R92 ;  /* 0x00000028205c723c */ /* 0x000fe2000000185c */
[----:B--2---:R-:W-:-:S04]  /*2c40*/  FMUL.FTZ R2, R99, UR22 ;  /* 0x0000001663027c20 */ /* 0x004fc80008410000 */
[----:B------:R2:W2:Y:S01]  /*2c50*/  MUFU.TANH R138, R2 ;  /* 0x00000002008a7308 */ /* 0x0004a20000002400 */
[----:B------:R-:W-:Y:S01]  /*2c60*/  HMMA.16816.F32 R88, R32, R42, R88 ;  /* 0x0000002a2058723c */ /* 0x000fe20000001858 */
[----:B------:R-:W5:Y:S05]  /*2c70*/  LDSM.16.M88.4 R40, [R237+0x2800] ;  /* 0x00280000ed28783b */ /* 0x000f6a0000000200 */
[----:B------:R-:W-:Y:S01]  /*2c80*/  HMMA.16816.F32 R76, R8, R62, R28 ;  /* 0x0000003e084c723c */ /* 0x000fe2000000181c */
[----:B------:R-:W4:Y:S05]  /*2c90*/  LDSM.16.M88.4 R28, [R243+0x3000] ;  /* 0x00300000f31c783b */ /* 0x000f2a0000000200 */
[----:B-1----:R-:W-:Y:S01]  /*2ca0*/  HMMA.16816.F32 R48, R16, R36, R44 ;  /* 0x000000241030723c */ /* 0x002fe2000000182c */
[----:B------:R-:W1:Y:S01]  /*2cb0*/  LDSM.16.M88.4 R44, [R243+0x3800] ;  /* 0x00380000f32c783b */ /* 0x000e620000000200 */
[----:B--2---:R-:W-:-:S04]  /*2cc0*/  FMUL.FTZ R2, R68, UR22 ;  /* 0x0000001644027c20 */ /* 0x004fc80008410000 */
[C---:B------:R-:W-:Y:S01]  /*2cd0*/  HMMA.16816.F32 R124, R32.reuse, R52, R84 ;  /* 0x00000034207c723c */ /* 0x040fe20000001854 */
[----:B------:R2:W1:Y:S05]  /*2ce0*/  MUFU.TANH R131, R2 ;  /* 0x0000000200837308 */ /* 0x00046a0000002400 */
[----:B------:R-:W-:Y:S06]  /*2cf0*/  HMMA.16816.F32 R108, R32, R54, R108 ;  /* 0x00000036206c723c */ /* 0x000fec000000186c */
[----:B------:R-:W-:Y:S06]  /*2d00*/  HMMA.16816.F32 R60, R4, R62, R64 ;  /* 0x0000003e043c723c */ /* 0x000fec0000001840 */
[----:B------:R-:W-:Y:S01]  /*2d10*/  HMMA.16816.F32 R32, R12, R36, R72 ;  /* 0x000000240c20723c */ /* 0x000fe20000001848 */
[----:B--2---:R-:W-:-:S04]  /*2d20*/  FMUL.FTZ R2, R69, UR22 ;  /* 0x0000001645027c20 */ /* 0x004fc80008410000 */
[----:B------:R2:W1:Y:S01]  /*2d30*/  MUFU.TANH R129, R2 ;  /* 0x0000000200817308 */ /* 0x0004620000002400 */
[-C--:B------:R-:W-:Y:S06]  /*2d40*/  HMMA.16816.F32 R64, R20, R58.reuse, R104 ;  /* 0x0000003a1440723c */ /* 0x080fec0000001868 */
[----:B------:R-:W-:Y:S06]  /*2d50*/  HMMA.16816.F32 R56, R24, R58, R100 ;  /* 0x0000003a1838723c */ /* 0x000fec0000001864 */
[----:B-----5:R-:W-:Y:S01]  /*2d60*/  HMMA.16816.F32 R52, R8, R40, R48 ;  /* 0x000000280834723c */ /* 0x020fe20000001830 */
[----:B--2---:R-:W-:-:S05]  /*2d70*/  FMUL.FTZ R2, R70, UR22 ;  /* 0x0000001646027c20 */ /* 0x004fca0008410000 */
[-C--:B----4-:R-:W-:Y:S01]  /*2d80*/  HMMA.16816.F32 R48, R24, R28.reuse, R92 ;  /* 0x0000001c1830723c */ /* 0x090fe2000000185c */
[----:B------:R2:W4:Y:S05]  /*2d90*/  MUFU.TANH R130, R2 ;  /* 0x0000000200827308 */ /* 0x00052a0000002400 */
[----:B------:R-:W-:Y:S06]  /*2da0*/  HMMA.16816.F32 R72, R20, R28, R116 ;  /* 0x0000001c1448723c */ /* 0x000fec0000001874 */
[-C--:B------:R-:W-:Y:S06]  /*2db0*/  HMMA.16816.F32 R56, R16, R38.reuse, R56 ;  /* 0x000000261038723c */ /* 0x080fec0000001838 */
[----:B------:R-:W-:Y:S01]  /*2dc0*/  HMMA.16816.F32 R36, R12, R38, R64 ;  /* 0x000000260c24723c */ /* 0x000fe20000001840 */
[----:B--2---:R-:W-:-:S04]  /*2dd0*/  FMUL.FTZ R2, R71, UR22 ;  /* 0x0000001647027c20 */ /* 0x004fc80008410000 */
[----:B------:R2:W2:Y:S01]  /*2de0*/  MUFU.TANH R128, R2 ;  /* 0x0000000200807308 */ /* 0x0004a20000002400 */
[----:B------:R-:W-:Y:S01]  /*2df0*/  HMMA.16816.F32 R68, R4, R40, R32 ;  /* 0x000000280444723c */ /* 0x000fe20000001820 */
[----:B------:R-:W-:Y:S05]  /*2e00*/  LDSM.16.M88.4 R32, [R238+0xb000] ;  /* 0x00b00000ee20783b */ /* 0x000fea0000000200 */
[C---:B-1----:R-:W-:Y:S06]  /*2e10*/  HMMA.16816.F32 R80, R20.reuse, R44, R132 ;  /* 0x0000002c1450723c */ /* 0x042fec0000001884 */
[----:B------:R-:W-:Y:S01]  /*2e20*/  HMMA.16816.F32 R84, R20, R46, R112 ;  /* 0x0000002e1454723c */ /* 0x000fe20000001870 */
[----:B--2---:R-:W-:-:S05]  /*2e30*/  FMUL.FTZ R2, R76, UR22 ;  /* 0x000000164c027c20 */ /* 0x004fca0008410000 */
[----:B------:R-:W-:Y:S01]  /*2e40*/  HMMA.16816.F32 R56, R8, R42, R56 ;  /* 0x0000002a0838723c */ /* 0x000fe20000001838 */
[----:B------:R1:W2:Y:S05]  /*2e50*/  MUFU.TANH R136, R2 ;  /* 0x0000000200887308 */ /* 0x0002aa0000002400 */
[C---:B------:R-:W-:Y:S06]  /*2e60*/  HMMA.16816.F32 R64, R24.reuse, R44, R124 ;  /* 0x0000002c1840723c */ /* 0x040fec000000187c */
[----:B------:R-:W-:Y:S01]  /*2e70*/  HMMA.16816.F32 R44, R24, R46, R108 ;  /* 0x0000002e182c723c */ /* 0x000fe2000000186c */
[----:B-1----:R-:W-:-:S04]  /*2e80*/  FMUL.FTZ R2, R77, UR22 ;  /* 0x000000164d027c20 */ /* 0x002fc80008410000 */
[----:B------:R1:W1:Y:S02]  /*2e90*/  MUFU.TANH R105, R2 ;  /* 0x0000000200697308 */ /* 0x0002640000002400 */
[----:B-1----:R-:W-:-:S06]  /*2ea0*/  FMUL.FTZ R2, R78, UR22 ;  /* 0x000000164e027c20 */ /* 0x002fcc0008410000 */
[----:B------:R1:W1:Y:S02]  /*2eb0*/  MUFU.TANH R103, R2 ;  /* 0x0000000200677308 */ /* 0x0002640000002400 */
[----:B-1----:R-:W-:Y:S02]  /*2ec0*/  FMUL.FTZ R2, R79, UR22 ;  /* 0x000000164f027c20 */ /* 0x002fe40008410000 */
[----:B------:R-:W-:Y:S01]  /*2ed0*/  HMMA.16816.F32 R76, R20, R30, R120 ;  /* 0x0000001e144c723c */ /* 0x000fe20000001878 */
[----:B------:R-:W1:Y:S03]  /*2ee0*/  LDSM.16.M88.4 R20, [R238+0xb800] ;  /* 0x00b80000ee14783b */ /* 0x000e660000000200 */
[----:B------:R5:W1:Y:S02]  /*2ef0*/  MUFU.TANH R104, R2 ;  /* 0x0000000200687308 */ /* 0x000a640000002400 */
[----:B-----5:R-:W-:-:S06]  /*2f00*/  FMUL.FTZ R2, R60, UR22 ;  /* 0x000000163c027c20 */ /* 0x020fcc0008410000 */
[----:B------:R5:W1:Y:S02]  /*2f10*/  MUFU.TANH R99, R2 ;  /* 0x0000000200637308 */ /* 0x000a640000002400 */
[----:B-----5:R-:W-:Y:S01]  /*2f20*/  FMUL.FTZ R2, R61, UR22 ;  /* 0x000000163d027c20 */ /* 0x020fe20008410000 */
[----:B-1----:R-:W-:Y:S05]  /*2f30*/  HMMA.16816.F32 R64, R16, R20, R64 ;  /* 0x000000141040723c */ /* 0x002fea0000001840 */
[----:B------:R1:W1:Y:S02]  /*2f40*/  MUFU.TANH R98, R2 ;  /* 0x0000000200627308 */ /* 0x0002640000002400 */
[----:B-1----:R-:W-:-:S06]  /*2f50*/  FMUL.FTZ R2, R62, UR22 ;  /* 0x000000163e027c20 */ /* 0x002fcc0008410000 */
[----:B------:R1:W1:Y:S02]  /*2f60*/  MUFU.TANH R97, R2 ;  /* 0x0000000200617308 */ /* 0x0002640000002400 */
[----:B-1----:R-:W-:Y:S02]  /*2f70*/  FMUL.FTZ R2, R63, UR22 ;  /* 0x000000163f027c20 */ /* 0x002fe40008410000 */
[----:B------:R-:W-:Y:S01]  /*2f80*/  HMMA.16816.F32 R60, R24, R30, R88 ;  /* 0x0000001e183c723c */ /* 0x000fe20000001858 */
[----:B------:R-:W-:Y:S03]  /*2f90*/  LDSM.16.M88.4 R28, [R237+0x3000] ;  /* 0x00300000ed1c783b */ /* 0x000fe60000000200 */
[----:B------:R1:W1:Y:S01]  /*2fa0*/  MUFU.TANH R96, R2 ;  /* 0x0000000200607308 */ /* 0x0002620000002400 */
[----:B------:R-:W5:Y:S01]  /*2fb0*/  LDSM.16.M88.4 R24, [R237+0x3800] ;  /* 0x00380000ed18783b */ /* 0x000f620000000200 */
[----:B------:R-:W-:-:S04]  /*2fc0*/  DEPBAR.LE SB0, 0x0 ;  /* 0x000080000000791a */ /* 0x000fc80000000000 */
[----:B-1----:R-:W-:-:S04]  /*2fd0*/  FMUL.FTZ R2, R52, UR22 ;  /* 0x0000001634027c20 */ /* 0x002fc80008410000 */
[----:B------:R1:W1:Y:S10]  /*2fe0*/  MUFU.TANH R102, R2 ;  /* 0x0000000200667308 */ /* 0x0002740000002400 */
[----:B------:R-:W-:Y:S01]  /*2ff0*/  HMMA.16816.F32 R60, R16, R34, R60 ;  /* 0x00000022103c723c */ /* 0x000fe2000000183c */
[----:B-1----:R-:W-:-:S04]  /*3000*/  FMUL.FTZ R2, R53, UR22 ;  /* 0x0000001635027c20 */ /* 0x002fc80008410000 */
[----:B------:R1:W1:Y:S01]  /*3010*/  MUFU.TANH R101, R2 ;  /* 0x0000000200657308 */ /* 0x0002620000002400 */
[----:B-----5:R-:W-:-:S15]  /*3020*/  HMMA.16816.F32 R64, R8, R24, R64 ;  /* 0x000000180840723c */ /* 0x020fde0000001840 */
[----:B------:R-:W-:-:S03]  /*3030*/  NOP ;  /* 0x0000000000007918 */ /* 0x000fc60000000000 */
[----:B------:R-:W-:Y:S01]  /*3040*/  HMMA.16816.F32 R60, R8, R30, R60 ;  /* 0x0000001e083c723c */ /* 0x000fe2000000183c */
[----:B-1----:R-:W-:-:S04]  /*3050*/  FMUL.FTZ R2, R54, UR22 ;  /* 0x0000001636027c20 */ /* 0x002fc80008410000 */
[----:B------:R1:W1:Y:S02]  /*3060*/  MUFU.TANH R100, R2 ;  /* 0x0000000200647308 */ /* 0x0002640000002400 */
[----:B-1----:R-:W-:Y:S02]  /*3070*/  FMUL.FTZ R2, R55, UR22 ;  /* 0x0000001637027c20 */ /* 0x002fe40008410000 */
[----:B------:R-:W-:Y:S04]  /*3080*/  HMMA.16816.F32 R52, R4, R42, R36 ;  /* 0x0000002a0434723c */ /* 0x000fe80000001824 */
[----:B------:R1:W1:Y:S02]  /*3090*/  MUFU.TANH R95, R2 ;  /* 0x00000002005f7308 */ /* 0x0002640000002400 */
[-C--:B------:R-:W-:Y:S06]  /*30a0*/  HMMA.16816.F32 R40, R16, R32.reuse, R48 ;  /* 0x000000201028723c */ /* 0x080fec0000001830 */
[C---:B------:R-:W-:Y:S06]  /*30b0*/  HMMA.16816.F32 R36, R12.reuse, R32, R72 ;  /* 0x000000200c24723c */ /* 0x040fec0000001848 */
[----:B------:R-:W-:Y:S01]  /*30c0*/  HMMA.16816.F32 R48, R12, R34, R76 ;  /* 0x000000220c30723c */ /* 0x000fe2000000184c */
[----:B-1----:R-:W-:-:S04]  /*30d0*/  FMUL.FTZ R2, R68, UR22 ;  /* 0x0000001644027c20 */ /* 0x002fc80008410000 */
[----:B------:R1:W1:Y:S01]  /*30e0*/  MUFU.TANH R92, R2 ;  /* 0x00000002005c7308 */ /* 0x0002620000002400 */
[----:B------:R-:W-:Y:S01]  /*30f0*/  FMUL.FTZ R53, R53, UR22 ;  /* 0x0000001635357c20 */ /* 0x000fe20008410000 */
[----:B------:R-:W-:Y:S01]  /*3100*/  FMUL.FTZ R55, R55, UR22 ;  /* 0x0000001637377c20 */ /* 0x000fe20008410000 */
[----:B------:R-:W-:Y:S05]  /*3110*/  HMMA.16816.F32 R16, R16, R22, R44 ;  /* 0x000000161010723c */ /* 0x000fea000000182c */
[----:B------:R-:W2:Y:S01]  /*3120*/  MUFU.TANH R73, R53 ;  /* 0x0000003500497308 */ /* 0x000ea20000002400 */
[----:B------:R-:W-:Y:S01]  /*3130*/  HMMA.16816.F32 R40, R8, R28, R40 ;  /* 0x0000001c0828723c */ /* 0x000fe20000001828 */
[----:B-1----:R-:W-:-:S06]  /*3140*/  FMUL.FTZ R2, R69, UR22 ;  /* 0x0000001645027c20 */ /* 0x002fcc0008410000 */
[----:B------:R1:W1:Y:S11]  /*3150*/  MUFU.TANH R90, R2 ;  /* 0x00000002005a7308 */ /* 0x0002760000002400 */
[----:B------:R-:W-:Y:S06]  /*3160*/  HMMA.16816.F32 R76, R8, R26, R16 ;  /* 0x0000001a084c723c */ /* 0x000fec0000001810 */
[----:B------:R-:W-:Y:S01]  /*3170*/  FMUL.FTZ R40, R40, UR22 ;  /* 0x0000001628287c20 */ /* 0x000fe20008410000 */
[----:B------:R-:W-:Y:S01]  /*3180*/  FMUL.FTZ R42, R42, UR22 ;  /* 0x000000162a2a7c20 */ /* 0x000fe20008410000 */
[----:B-1----:R-:W-:-:S03]  /*3190*/  FMUL.FTZ R2, R70, UR22 ;  /* 0x0000001646027c20 */ /* 0x002fc60008410000 */
[----:B------:R-:W1:Y:S08]  /*31a0*/  MUFU.TANH R137, R42 ;  /* 0x0000002a00897308 */ /* 0x000e700000002400 */
[----:B------:R5:W1:Y:S02]  /*31b0*/  MUFU.TANH R89, R2 ;  /* 0x0000000200597308 */ /* 0x000a640000002400 */
[----:B-----5:R-:W-:-:S06]  /*31c0*/  FMUL.FTZ R2, R71, UR22 ;  /* 0x0000001647027c20 */ /* 0x020fcc0008410000 */
[----:B------:R-:W1:Y:S08]  /*31d0*/  MUFU.TANH R71, R55 ;  /* 0x0000003700477308 */ /* 0x000e700000002400 */
[----:B------:R5:W1:Y:S02]  /*31e0*/  MUFU.TANH R88, R2 ;  /* 0x0000000200587308 */ /* 0x000a640000002400 */
[----:B-----5:R-:W-:-:S06]  /*31f0*/  FMUL.FTZ R2, R56, UR22 ;  /* 0x0000001638027c20 */ /* 0x020fcc0008410000 */
[----:B------:R5:W1:Y:S02]  /*3200*/  MUFU.TANH R94, R2 ;  /* 0x00000002005e7308 */ /* 0x000a640000002400 */
[----:B-----5:R-:W-:-:S06]  /*3210*/  FMUL.FTZ R2, R57, UR22 ;  /* 0x0000001639027c20 */ /* 0x020fcc0008410000 */
[----:B------:R5:W1:Y:S02]  /*3220*/  MUFU.TANH R93, R2 ;  /* 0x00000002005d7308 */ /* 0x000a640000002400 */
[----:B-----5:R-:W-:-:S06]  /*3230*/  FMUL.FTZ R2, R58, UR22 ;  /* 0x000000163a027c20 */ /* 0x020fcc0008410000 */
[----:B------:R5:W1:Y:S02]  /*3240*/  MUFU.TANH R112, R2 ;  /* 0x0000000200707308 */ /* 0x000a640000002400 */
[----:B-----5:R-:W-:Y:S02]  /*3250*/  FMUL.FTZ R2, R59, UR22 ;  /* 0x000000163b027c20 */ /* 0x020fe40008410000 */
[C---:B------:R-:W-:Y:S04]  /*3260*/  HMMA.16816.F32 R56, R12.reuse, R20, R80 ;  /* 0x000000140c38723c */ /* 0x040fe80000001850 */
[----:B------:R-:W1:Y:S02]  /*3270*/  MUFU.TANH R80, R40 ;  /* 0x0000002800507308 */ /* 0x000e640000002400 */
[----:B------:R-:W-:Y:S06]  /*3280*/  HMMA.16816.F32 R12, R12, R22, R84 ;  /* 0x000000160c0c723c */ /* 0x000fec0000001854 */
[----:B------:R5:W1:Y:S01]  /*3290*/  MUFU.TANH R81, R2 ;  /* 0x0000000200517308 */ /* 0x000a620000002400 */
[----:B------:R-:W-:Y:S01]  /*32a0*/  HMMA.16816.F32 R20, R4, R30, R48 ;  /* 0x0000001e0414723c */ /* 0x000fe20000001830 */
[----:B-----5:R-:W-:-:S06]  /*32b0*/  FMUL.FTZ R2, R52, UR22 ;  /* 0x0000001634027c20 */ /* 0x020fcc0008410000 */
[----:B------:R5:W1:Y:S10]  /*32c0*/  MUFU.TANH R74, R2 ;  /* 0x00000002004a7308 */ /* 0x000a740000002400 */
[----:B------:R-:W-:Y:S07]  /*32d0*/  HMMA.16816.F32 R32, R4, R26, R12 ;  /* 0x0000001a0420723c */ /* 0x000fee000000180c */
[----:B------:R-:W-:Y:S01]  /*32e0*/  FMUL.FTZ R19, R23, UR22 ;  /* 0x0000001617137c20 */ /* 0x000fe20008410000 */
[----:B------:R-:W-:Y:S01]  /*32f0*/  FMUL.FTZ R13, R20, UR22 ;  /* 0x00000016140d7c20 */ /* 0x000fe20008410000 */
[----:B------:R-:W-:Y:S01]  /*3300*/  FMUL.FTZ R14, R21, UR22 ;  /* 0x00000016150e7c20 */ /* 0x000fe20008410000 */
[----:B------:R-:W-:Y:S01]  /*3310*/  FMUL.FTZ R20, R22, UR22 ;  /* 0x0000001616147c20 */ /* 0x000fe20008410000 */
[----:B------:R-:W-:Y:S01]  /*3320*/  FMUL.FTZ R12, R61, UR22 ;  /* 0x000000163d0c7c20 */ /* 0x000fe20008410000 */
[----:B-----5:R-:W-:-:S02]  /*3330*/  FMUL.FTZ R2, R54, UR22 ;  /* 0x0000001636027c20 */ /* 0x020fc40008410000 */
[C---:B------:R-:W-:Y:S02]  /*3340*/  HMMA.16816.F32 R52, R4.reuse, R28, R36 ;  /* 0x0000001c0434723c */ /* 0x040fe40000001824 */
[----:B------:R5:W1:Y:S04]  /*3350*/  MUFU.TANH R72, R2 ;  /* 0x0000000200487308 */ /* 0x000a680000002400 */
[----:B------:R-:W-:Y:S04]  /*3360*/  HMMA.16816.F32 R36, R4, R24, R56 ;  /* 0x000000180424723c */ /* 0x000fe80000001838 */
[----:B------:R-:W-:Y:S01]  /*3370*/  FMUL.FTZ R22, R32, UR22 ;  /* 0x0000001620167c20 */ /* 0x000fe20008410000 */
[----:B------:R-:W-:Y:S01]  /*3380*/  FMUL.FTZ R23, R33, UR22 ;  /* 0x0000001621177c20 */ /* 0x000fe20008410000 */
[----:B------:R-:W-:Y:S01]  /*3390*/  FMUL.FTZ R42, R34, UR22 ;  /* 0x00000016222a7c20 */ /* 0x000fe20008410000 */
[----:B------:R-:W-:Y:S01]  /*33a0*/  FMUL.FTZ R4, R43, UR22 ;  /* 0x000000162b047c20 */ /* 0x000fe20008410000 */
[----:B------:R-:W-:-:S03]  /*33b0*/  FMUL.FTZ R43, R35, UR22 ;  /* 0x00000016232b7c20 */ /* 0x000fc60008410000 */
[----:B------:R3:W1:Y:S01]  /*33c0*/  MUFU.TANH R132, R4 ;  /* 0x0000000400847308 */ /* 0x0006620000002400 */
[----:B-----5:R-:W-:-:S07]  /*33d0*/  FMUL.FTZ R2, R41, UR22 ;  /* 0x0000001629027c20 */ /* 0x020fce0008410000 */
[----:B------:R5:W1:Y:S05]  /*33e0*/  MUFU.TANH R75, R2 ;  /* 0x00000002004b7308 */ /* 0x000a6a0000002400 */
[----:B------:R-:W-:Y:S01]  /*33f0*/  FMUL.FTZ R18, R36, UR22 ;  /* 0x0000001624127c20 */ /* 0x000fe20008410000 */
[----:B------:R-:W-:Y:S01]  /*3400*/  FMUL.FTZ R17, R37, UR22 ;  /* 0x0000001625117c20 */ /* 0x000fe20008410000 */
[----:B------:R-:W-:Y:S01]  /*3410*/  FMUL.FTZ R21, R38, UR22 ;  /* 0x0000001626157c20 */ /* 0x000fe20008410000 */
[----:B------:R-:W-:Y:S01]  /*3420*/  FMUL.FTZ R41, R39, UR22 ;  /* 0x0000001627297c20 */ /* 0x000fe20008410000 */
[----:B---3--:R-:W-:Y:S02]  /*3430*/  LEA R4, R158, UR23, 0x4 ;  /* 0x000000179e047c11 */ /* 0x008fe4000f8e20ff */
[----:B-----5:R-:W-:-:S04]  /*3440*/  LOP3.LUT R2, R161, 0xffffffe0, RZ, 0xc0, !PT ;  /* 0xffffffe0a1027812 */ /* 0x020fc800078ec0ff */
[----:B------:R-:W-:Y:S02]  /*3450*/  IADD3 R2, -R2, R160, RZ ;  /* 0x000000a002027210 */ /* 0x000fe40007ffe1ff */
[----:B------:R-:W-:Y:S02]  /*3460*/  SHF.L.U32 R160, R160, 0x1, RZ ;  /* 0x00000001a0a07819 */ /* 0x000fe400000006ff */
[----:B------:R-:W-:Y:S02]  /*3470*/  SHF.R.S32.HI R5, RZ, 0x1f, R2 ;  /* 0x0000001fff057819 */ /* 0x000fe40000011402 */
[----:B------:R-:W-:Y:S02]  /*3480*/  LOP3.LUT R164, R160, 0x6, RZ, 0xc0, !PT ;  /* 0x00000006a0a47812 */ /* 0x000fe400078ec0ff */
[----:B------:R-:W-:Y:S01]  /*3490*/  LEA.HI R2, R5, R2, RZ, 0x2 ;  /* 0x0000000205027211 */ /* 0x000fe200078f10ff */
[----:B------:R-:W-:-:S03]  /*34a0*/  FMUL.FTZ R5, R52, UR22 ;  /* 0x0000001634057c20 */ /* 0x000fc60008410000 */
[----:B------:R-:W-:Y:S01]  /*34b0*/  SHF.R.S32.HI R2, RZ, 0x2, R2 ;  /* 0x00000002ff027819 */ /* 0x000fe20000011402 */
[----:B------:R3:W1:Y:S03]  /*34c0*/  MUFU.TANH R52, R5 ;  /* 0x0000000500347308 */ /* 0x0006660000002400 */
[----:B------:R-:W-:Y:S01]  /*34d0*/  IADD3 R4, R4, 0x1, R2 ;  /* 0x0000000104047810 */ /* 0x000fe20007ffe002 */
[----:B------:R-:W-:-:S05]  /*34e0*/  IMAD.U32 R2, RZ, RZ, UR24 ;  /* 0x00000018ff027e24 */ /* 0x000fca000f8e00ff */
[----:B------:R-:W-:Y:S01]  /*34f0*/  IADD3 R15, R4, UR21, -R2 ;  /* 0x00000015040f7c10 */ /* 0x000fe2000fffe802 */
[----:B------:R-:W-:Y:S01]  /*3500*/  FMUL.FTZ R4, R54, UR22 ;  /* 0x0000001636047c20 */ /* 0x000fe20008410000 */
[----:B------:R-:W-:-:S03]  /*3510*/  FMUL.FTZ R2, R55, UR22 ;  /* 0x0000001637027c20 */ /* 0x000fc60008410000 */
[----:B------:R5:W1:Y:S01]  /*3520*/  MUFU.TANH R51, R4 ;  /* 0x0000000400337308 */ /* 0x000a620000002400 */
[----:B---3--:R-:W-:-:S07]  /*3530*/  FMUL.FTZ R5, R53, UR22 ;  /* 0x0000001635057c20 */ /* 0x008fce0008410000 */
[----:B------:R-:W3:Y:S08]  /*3540*/  MUFU.TANH R49, R5 ;  /* 0x0000000500317308 */ /* 0x000ef00000002400 */
[----:B------:R4:W1:Y:S01]  /*3550*/  MUFU.TANH R47, R2 ;  /* 0x00000002002f7308 */ /* 0x0008620000002400 */
[----:B-----5:R-:W-:-:S07]  /*3560*/  FMUL.FTZ R4, R60, UR22 ;  /* 0x000000163c047c20 */ /* 0x020fce0008410000 */
[----:B------:R1:W1:Y:S01]  /*3570*/  MUFU.TANH R70, R4 ;  /* 0x0000000400467308 */ /* 0x0002620000002400 */
[----:B----4-:R-:W-:-:S05]  /*3580*/  IMAD.U32 R2, RZ, RZ, UR5 ;  /* 0x00000005ff027e24 */ /* 0x010fca000f8e00ff */
[----:B------:R-:W-:Y:S01]  /*3590*/  LEA R2, R2, R164, 0x6 ;  /* 0x000000a402027211 */ /* 0x000fe200078e30ff */
[----:B------:R-:W-:Y:S06]  /*35a0*/  BAR.SYNC.DEFER_BLOCKING 0x0 ;  /* 0x0000000000007b1d */ /* 0x000fec0000010000 */
[----:B--23--:R-:W-:Y:S05]  /*35b0*/  @!P0 BRA `(.L_x_120) ;  /* 0x0000000000748947 */ /* 0x00cfea0003800000 */
        /* <DEDUP_REMOVED lines=29> */
.L_x_120:
[----:B------:R-:W-:Y:S01]  /*3790*/  IMAD.U32 R27, RZ, RZ, UR21 ;  /* 0x00000015ff1b7e24 */ /* 0x000fe2000f8e00ff */
[C---:B------:R-:W-:Y:S01]  /*37a0*/  IADD3 R28, R2.reuse, 0x9, RZ ;  /* 0x00000009021c7810 */ /* 0x040fe20007ffe0ff */
[----:B--2---:R-:W-:Y:S01]  /*37b0*/  VIADD R7, R15, UR20 ;  /* 0x000000140f077c36 */ /* 0x004fe20008000000 */
[----:B------:R2:W-:Y:S01]  /*37c0*/  MUFU.TANH R25, R20 ;  /* 0x0000001400197308 */ /* 0x0005e20000002400 */
[C---:B------:R-:W-:Y:S01]  /*37d0*/  VIADD R30, R2.reuse, 0x1 ;  /* 0x00000001021e7836 */ /* 0x040fe20000000000 */
[C---:B------:R-:W-:Y:S01]  /*37e0*/  IADD3 R39, R2.reuse, 0x19, RZ ;  /* 0x0000001902277810 */ /* 0x040fe20007ffe0ff */
[C---:B------:R-:W-:Y:S01]  /*37f0*/  VIADD R29, R2.reuse, 0x8 ;  /* 0x00000008021d7836 */ /* 0x040fe20000000000 */
[C-C-:B------:R-:W-:Y:S01]  /*3800*/  VIADDMNMX R15, R7.reuse, 0x48, R27.reuse, PT ;  /* 0x00000048070f7846 */ /* 0x140fe2000380011b */
[C---:B------:R-:W-:Y:S01]  /*3810*/  VIADD R33, R2.reuse, 0x10 ;  /* 0x0000001002217836 */ /* 0x040fe20000000000 */
[----:B------:R-:W-:Y:S01]  /*3820*/  VIADDMNMX R16, R7, 0x40, R27, PT ;  /* 0x0000004007107846 */ /* 0x000fe2000380011b */
[----:B------:R-:W-:Y:S01]  /*3830*/  VIADD R32, R2, 0x11 ;  /* 0x0000001102207836 */ /* 0x000fe20000000000 */
[-C--:B------:R-:W-:Y:S01]  /*3840*/  ISETP.GE.AND P6, PT, R28, R15.reuse, PT ;  /* 0x0000000f1c00720c */ /* 0x080fe20003fc6270 */
[----:B------:R3:W-:Y:S01]  /*3850*/  MUFU.TANH R9, R18 ;  /* 0x0000001200097308 */ /* 0x0007e20000002400 */
[-C--:B------:R-:W-:Y:S01]  /*3860*/  ISETP.GE.AND P2, PT, R30, R16.reuse, PT ;  /* 0x000000101e00720c */ /* 0x080fe20003f46270 */
[----:B------:R-:W-:Y:S01]  /*3870*/  VIADD R37, R2, 0x18 ;  /* 0x0000001802257836 */ /* 0x000fe20000000000 */
[----:B------:R-:W-:Y:S01]  /*3880*/  FSEL R40, R96, -INF , !P6 ;  /* 0xff80000060287808 */ /* 0x000fe20007000000 */
[C---:B------:R-:W-:Y:S01]  /*3890*/  VIADD R36, R2.reuse, 0x20 ;  /* 0x0000002002247836 */ /* 0x040fe20000000000 */
[CC--:B------:R-:W-:Y:S01]  /*38a0*/  ISETP.GE.AND P6, PT, R2.reuse, R16.reuse, PT ;  /* 0x000000100200720c */ /* 0x0c0fe20003fc6270 */
[C---:B------:R-:W-:Y:S01]  /*38b0*/  VIADD R38, R2.reuse, 0x21 ;  /* 0x0000002102267836 */ /* 0x040fe20000000000 */
[-C--:B------:R-:W-:Y:S01]  /*38c0*/  ISETP.GE.AND P1, PT, R29, R16.reuse, PT ;  /* 0x000000101d00720c */ /* 0x080fe20003f26270 */
[----:B------:R-:W4:Y:S01]  /*38d0*/  MUFU.TANH R6, R13 ;  /* 0x0000000d00067308 */ /* 0x000f220000002400 */
[----:B--2---:R-:W-:Y:S01]  /*38e0*/  FSEL R20, R129, -INF , !P2 ;  /* 0xff80000081147808 */ /* 0x004fe20005000000 */
[----:B------:R-:W-:Y:S01]  /*38f0*/  VIADD R48, R2, 0x28 ;  /* 0x0000002802307836 */ /* 0x000fe20000000000 */
[-C--:B------:R-:W-:Y:S01]  /*3900*/  ISETP.GE.AND P5, PT, R28, R16.reuse, PT ;  /* 0x000000101c00720c */ /* 0x080fe20003fa6270 */
[C---:B------:R-:W-:Y:S01]  /*3910*/  VIADD R60, R2.reuse, 0x30 ;  /* 0x00000030023c7836 */ /* 0x040fe20000000000 */
[----:B------:R-:W-:Y:S01]  /*3920*/  FSEL R24, R99, -INF , !P1 ;  /* 0xff80000063187808 */ /* 0x000fe20004800000 */
[----:B------:R-:W-:Y:S01]  /*3930*/  VIADD R61, R2, 0x31 ;  /* 0x00000031023d7836 */ /* 0x000fe20000000000 */
[----:B------:R-:W-:Y:S01]  /*3940*/  ISETP.GE.AND P2, PT, R33, R16, PT ;  /* 0x000000102100720c */ /* 0x000fe20003f46270 */
[----:B------:R-:W2:Y:S01]  /*3950*/  MUFU.TANH R8, R14 ;  /* 0x0000000e00087308 */ /* 0x000ea20000002400 */
[----:B---3--:R-:W-:Y:S01]  /*3960*/  FSEL R18, R131, -INF , !P6 ;  /* 0xff80000083127808 */ /* 0x008fe20007000000 */
[----:B------:R3:W-:Y:S01]  /*3970*/  STL [R1+0x138], R243 ;  /* 0x000138f301007387 */ /* 0x0007e20000100800 */
[----:B------:R-:W-:Y:S01]  /*3980*/  FSEL R26, R98, -INF , !P5 ;  /* 0xff800000621a7808 */ /* 0x000fe20006800000 */
[----:B------:R-:W-:Y:S01]  /*3990*/  VIADD R69, R2, 0x39 ;  /* 0x0000003902457836 */ /* 0x000fe20000000000 */
[----:B-1----:R-:W-:Y:S01]  /*39a0*/  FMNMX.FTZ R4, R18, R20, !PT ;  /* 0x0000001412047209 */ /* 0x002fe20007810000 */
[----:B------:R1:W-:Y:S01]  /*39b0*/  STL [R1+0x134], R251 ;  /* 0x000134fb01007387 */ /* 0x0003e20000100800 */
[-C--:B------:R-:W-:Y:S01]  /*39c0*/  ISETP.GE.AND P4, PT, R30, R15.reuse, PT ;  /* 0x0000000f1e00720c */ /* 0x080fe20003f86270 */
[----:B------:R4:W-:Y:S01]  /*39d0*/  MUFU.TANH R14, R21 ;  /* 0x00000015000e7308 */ /* 0x0009e20000002400 */
[----:B------:R-:W-:Y:S01]  /*39e0*/  FMNMX.FTZ R4, R24, R4, !PT ;  /* 0x0000000418047209 */ /* 0x000fe20007810000 */
[----:B------:R-:W-:Y:S01]  /*39f0*/  STL [R1+0x130], R242 ;  /* 0x000130f201007387 */ /* 0x000fe20000100800 */
[----:B------:R-:W-:Y:S01]  /*3a00*/  ISETP.GE.AND P1, PT, R32, R16, PT ;  /* 0x000000102000720c */ /* 0x000fe20003f26270 */
[----:B------:R-:W-:Y:S01]  /*3a10*/  ULDC UR20, c[0x0][0x2ec] ;  /* 0x0000bb0000147ab9 */ /* 0x000fe20000000800 */
[----:B------:R-:W-:Y:S01]  /*3a20*/  FSEL R44, R92, -INF , !P2 ;  /* 0xff8000005c2c7808 */ /* 0x000fe20005000000 */
[----:B------:R1:W-:Y:S01]  /*3a30*/  STL [R1+0x12c], R241 ;  /* 0x00012cf101007387 */ /* 0x0003e20000100800 */
[----:B------:R-:W-:Y:S01]  /*3a40*/  FMNMX.FTZ R4, R26, R4, !PT ;  /* 0x000000041a047209 */ /* 0x000fe20007810000 */
[----:B------:R2:W-:Y:S01]  /*3a50*/  MUFU.TANH R31, R19 ;  /* 0x00000013001f7308 */ /* 0x0005e20000002400 */
[----:B------:R-:W-:Y:S01]  /*3a60*/  FSEL R34, R128, -INF , !P4 ;  /* 0xff80000080227808 */ /* 0x000fe20006000000 */
[----:B------:R-:W-:Y:S01]  /*3a70*/  STL [R1+0x128], R240 ;  /* 0x000128f001007387 */ /* 0x000fe20000100800 */
[----:B------:R-:W-:-:S02]  /*3a80*/  ISETP.GE.AND P4, PT, R33, R15, PT ;  /* 0x0000000f2100720c */ /* 0x000fc40003f86270 */
[-C--:B------:R-:W-:Y:S01]  /*3a90*/  ISETP.GE.AND P5, PT, R37, R16.reuse, PT ;  /* 0x000000102500720c */ /* 0x080fe20003fa6270 */
[----:B------:R-:W-:Y:S01]  /*3aa0*/  STL [R1+0x124], R239 ;  /* 0x000124ef01007387 */ /* 0x000fe20000100800 */
[----:B------:R-:W-:Y:S01]  /*3ab0*/  FSEL R45, R90, -INF , !P1 ;  /* 0xff8000005a2d7808 */ /* 0x000fe20004800000 */
[----:B------:R-:W1:Y:S01]  /*3ac0*/  MUFU.TANH R10, R17 ;  /* 0x00000011000a7308 */ /* 0x000e620000002400 */
[----:B------:R-:W-:Y:S01]  /*3ad0*/  ISETP.GE.AND P6, PT, R36, R16, PT ;  /* 0x000000102400720c */ /* 0x000fe20003fc6270 */
[----:B------:R-:W-:Y:S01]  /*3ae0*/  STL [R1+0x120], R238 ;  /* 0x000120ee01007387 */ /* 0x000fe20000100800 */
[----:B------:R-:W-:Y:S02]  /*3af0*/  FMNMX.FTZ R4, R44, R4, !PT ;  /* 0x000000042c047209 */ /* 0x000fe40007810000 */
[----:B------:R-:W-:Y:S01]  /*3b00*/  FSEL R50, R89, -INF , !P4 ;  /* 0xff80000059327808 */ /* 0x000fe20006000000 */
[----:B------:R-:W-:Y:S01]  /*3b10*/  STL [R1+0x11c], R237 ;  /* 0x00011ced01007387 */ /* 0x000fe20000100800 */
[----:B------:R-:W-:Y:S01]  /*3b20*/  ISETP.GE.AND P4, PT, R39, R16, PT ;  /* 0x000000102700720c */ /* 0x000fe20003f86270 */
[----:B------:R-:W-:Y:S01]  /*3b30*/  MUFU.TANH R59, R12 ;  /* 0x0000000c003b7308 */ /* 0x000fe20000002400 */
[----:B------:R-:W-:Y:S01]  /*3b40*/  FSEL R46, R74, -INF , !P5 ;  /* 0xff8000004a2e7808 */ /* 0x000fe20006800000 */
[----:B------:R-:W-:Y:S01]  /*3b50*/  STL [R1+0x118], R232 ;  /* 0x000118e801007387 */ /* 0x000fe20000100800 */
[----:B------:R-:W-:-:S02]  /*3b60*/  FMNMX.FTZ R4, R45, R4, !PT ;  /* 0x000000042d047209 */ /* 0x000fc40007810000 */
[----:B------:R-:W-:Y:S01]  /*3b70*/  FSEL R185, R52, -INF , !P6 ;  /* 0xff80000034b97808 */ /* 0x000fe20007000000 */
[----:B------:R1:W-:Y:S01]  /*3b80*/  STL [R1+0x13c], R16 ;  /* 0x00013c1001007387 */ /* 0x0003e20000100800 */
[-C--:B------:R-:W-:Y:S01]  /*3b90*/  ISETP.GE.AND P6, PT, R2, R15.reuse, PT ;  /* 0x0000000f0200720c */ /* 0x080fe20003fc6270 */
[----:B------:R-:W1:Y:S01]  /*3ba0*/  MUFU.TANH R12, R22 ;  /* 0x00000016000c7308 */ /* 0x000e620000002400 */
[----:B----4-:R-:W-:Y:S02]  /*3bb0*/  FSEL R21, R73, -INF , !P4 ;  /* 0xff80000049157808 */ /* 0x010fe40006000000 */
[----:B------:R-:W-:Y:S02]  /*3bc0*/  FMNMX.FTZ R4, R46, R4, !PT ;  /* 0x000000042e047209 */ /* 0x000fe40007810000 */
[----:B------:R-:W-:Y:S02]  /*3bd0*/  ISETP.GE.AND P3, PT, R29, R15, PT ;  /* 0x0000000f1d00720c */ /* 0x000fe40003f66270 */
[----:B--2---:R-:W-:Y:S01]  /*3be0*/  FSEL R19, R130, -INF , !P6 ;  /* 0xff80000082137808 */ /* 0x004fe20007000000 */
[----:B------:R-:W2:Y:S01]  /*3bf0*/  MUFU.TANH R11, R23 ;  /* 0x00000017000b7308 */ /* 0x000ea20000002400 */
[----:B------:R-:W-:-:S02]  /*3c00*/  ISETP.GE.AND P5, PT, R38, R16, PT ;  /* 0x000000102600720c */ /* 0x000fc40003fa6270 */
[----:B------:R-:W-:Y:S02]  /*3c10*/  FMNMX.FTZ R5, R21, R4, !PT ;  /* 0x0000000415057209 */ /* 0x000fe40007810000 */
[----:B------:R-:W-:Y:S02]  /*3c20*/  FSEL R35, R97, -INF , !P3 ;  /* 0xff80000061237808 */ /* 0x000fe40005800000 */
[----:B------:R-:W-:Y:S01]  /*3c30*/  FMNMX.FTZ R4, R19, R34, !PT ;  /* 0x0000002213047209 */ /* 0x000fe20007810000 */
[----:B------:R-:W4:Y:S01]  /*3c40*/  MUFU.TANH R13, R41 ;  /* 0x00000029000d7308 */ /* 0x000f220000002400 */
[----:B------:R-:W-:Y:S02]  /*3c50*/  ISETP.GE.AND P4, PT, R48, R16, PT ;  /* 0x000000103000720c */ /* 0x000fe40003f86270 */
[----:B------:R-:W-:Y:S02]  /*3c60*/  IADD3 R57, R2, 0x29, RZ ;  /* 0x0000002902397810 */ /* 0x000fe40007ffe0ff */
[----:B------:R-:W-:-:S02]  /*3c70*/  FSEL R184, R49, -INF , !P5 ;  /* 0xff80000031b87808 */ /* 0x000fc40006800000 */
[----:B------:R-:W-:Y:S02]  /*3c80*/  FMNMX.FTZ R5, R185, R5, !PT ;  /* 0x00000005b9057209 */ /* 0x000fe40007810000 */
[----:B------:R-:W-:Y:S02]  /*3c90*/  FMNMX.FTZ R4, R35, R4, !PT ;  /* 0x0000000423047209 */ /* 0x000fe40007810000 */
[----:B------:R-:W-:Y:S02]  /*3ca0*/  FSEL R186, R6, -INF , !P4 ;  /* 0xff80000006ba7808 */ /* 0x000fe40006000000 */
[----:B------:R-:W-:Y:S02]  /*3cb0*/  ISETP.GE.AND P5, PT, R57, R16, PT ;  /* 0x000000103900720c */ /* 0x000fe40003fa6270 */
[----:B------:R-:W-:Y:S02]  /*3cc0*/  FMNMX.FTZ R6, R184, R5, !PT ;  /* 0x00000005b8067209 */ /* 0x000fe40007810000 */
[----:B------:R-:W-:-:S02]  /*3cd0*/  ISETP.GE.AND P3, PT, R32, R15, PT ;  /* 0x0000000f2000720c */ /* 0x000fc40003f66270 */
[----:B------:R-:W-:Y:S02]  /*3ce0*/  FMNMX.FTZ R4, R40, R4, !PT ;  /* 0x0000000428047209 */ /* 0x000fe40007810000 */
[----:B------:R-:W-:Y:S02]  /*3cf0*/  ISETP.GE.AND P6, PT, R60, R16, PT ;  /* 0x000000103c00720c */ /* 0x000fe40003fc6270 */
[----:B------:R-:W-:Y:S02]  /*3d00*/  FSEL R187, R8, -INF , !P5 ;  /* 0xff80000008bb7808 */ /* 0x000fe40006800000 */
[----:B------:R-:W-:Y:S01]  /*3d10*/  FMNMX.FTZ R6, R186, R6, !PT ;  /* 0x00000006ba067209 */ /* 0x000fe20007810000 */
[----:B------:R-:W-:Y:S01]  /*3d20*/  MUFU.TANH R8, R43 ;  /* 0x0000002b00087308 */ /* 0x000fe20000002400 */
[----:B------:R-:W-:Y:S02]  /*3d30*/  ISETP.GE.AND P2, PT, R37, R15, PT ;  /* 0x0000000f2500720c */ /* 0x000fe40003f46270 */
[----:B------:R-:W-:-:S02]  /*3d40*/  FSEL R56, R88, -INF , !P3 ;  /* 0xff80000058387808 */ /* 0x000fc40005800000 */
[----:B------:R-:W-:Y:S02]  /*3d50*/  FMNMX.FTZ R4, R50, R4, !PT ;  /* 0x0000000432047209 */ /* 0x000fe40007810000 */
[----:B------:R-:W-:Y:S02]  /*3d60*/  IADD3 R68, R2, 0x38, RZ ;  /* 0x0000003802447810 */ /* 0x000fe40007ffe0ff */
[----:B------:R-:W-:Y:S02]  /*3d70*/  ISETP.GE.AND P4, PT, R61, R16, PT ;  /* 0x000000103d00720c */ /* 0x000fe40003f86270 */
[----:B---3--:R-:W-:Y:S02]  /*3d80*/  FSEL R243, R9, -INF , !P6 ;  /* 0xff80000009f37808 */ /* 0x008fe40007000000 */
[----:B------:R-:W-:Y:S02]  /*3d90*/  FMNMX.FTZ R6, R187, R6, !PT ;  /* 0x00000006bb067209 */ /* 0x000fe40007810000 */
[----:B------:R-:W-:Y:S01]  /*3da0*/  ISETP.GE.AND P1, PT, R39, R15, PT ;  /* 0x0000000f2700720c */ /* 0x000fe20003f26270 */
[----:B------:R-:W-:Y:S01]  /*3db0*/  STL [R1+0x144], R243 ;  /* 0x000144f301007387 */ /* 0x000fe20000100800 */
[----:B------:R-:W-:-:S02]  /*3dc0*/  FSEL R58, R72, -INF , !P2 ;  /* 0xff800000483a7808 */ /* 0x000fc40005000000 */
[----:B------:R-:W-:Y:S02]  /*3dd0*/  FMNMX.FTZ R4, R56, R4, !PT ;  /* 0x0000000438047209 */ /* 0x000fe40007810000 */
[----:B------:R-:W-:Y:S02]  /*3de0*/  ISETP.GE.AND P5, PT, R68, R16, PT ;  /* 0x000000104400720c */ /* 0x000fe40003fa6270 */
[----:B-1----:R-:W-:Y:S02]  /*3df0*/  FSEL R251, R10, -INF , !P4 ;  /* 0xff8000000afb7808 */ /* 0x002fe40006000000 */
[----:B------:R-:W-:Y:S01]  /*3e00*/  FMNMX.FTZ R6, R243, R6, !PT ;  /* 0x00000006f3067209 */ /* 0x000fe20007810000 */
[----:B------:R-:W1:Y:S01]  /*3e10*/  MUFU.TANH R10, R42 ;  /* 0x0000002a000a7308 */ /* 0x000e620000002400 */
[----:B------:R-:W-:Y:S01]  /*3e20*/  ISETP.GE.AND P3, PT, R36, R15, PT ;  /* 0x0000000f2400720c */ /* 0x000fe20003f66270 */
[----:B------:R-:W-:Y:S01]  /*3e30*/  STL [R1+0x140], R251 ;  /* 0x000140fb01007387 */ /* 0x000fe20000100800 */
[----:B------:R-:W-:-:S02]  /*3e40*/  FSEL R72, R71, -INF , !P1 ;  /* 0xff80000047487808 */ /* 0x000fc40004800000 */
[----:B------:R-:W-:Y:S02]  /*3e50*/  FMNMX.FTZ R4, R58, R4, !PT ;  /* 0x000000043a047209 */ /* 0x000fe40007810000 */
[----:B------:R-:W-:Y:S02]  /*3e60*/  ISETP.GE.AND P6, PT, R69, R16, PT ;  /* 0x000000104500720c */ /* 0x000fe40003fc6270 */
[----:B------:R-:W-:Y:S02]  /*3e70*/  FSEL R53, R12, -INF , !P5 ;  /* 0xff8000000c357808 */ /* 0x000fe40006800000 */
[----:B------:R-:W-:Y:S02]  /*3e80*/  FMNMX.FTZ R6, R251, R6, !PT ;  /* 0x00000006fb067209 */ /* 0x000fe40007810000 */
[----:B------:R-:W-:Y:S01]  /*3e90*/  ISETP.GE.AND P2, PT, R38, R15, PT ;  /* 0x0000000f2600720c */ /* 0x000fe20003f46270 */
[----:B------:R-:W-:Y:S01]  /*3ea0*/  STL [R1+0x54], R53 ;  /* 0x0000543501007387 */ /* 0x000fe20000100800 */
[----:B------:R-:W-:-:S02]  /*3eb0*/  FSEL R179, R51, -INF , !P3 ;  /* 0xff80000033b37808 */ /* 0x000fc40005800000 */
[----:B------:R-:W-:Y:S02]  /*3ec0*/  FMNMX.FTZ R4, R72, R4, !PT ;  /* 0x0000000448047209 */ /* 0x000fe40007810000 */
[----:B--2---:R-:W-:Y:S02]  /*3ed0*/  FSEL R241, R11, -INF , !P6 ;  /* 0xff8000000bf17808 */ /* 0x004fe40007000000 */
[----:B------:R-:W-:Y:S02]  /*3ee0*/  FMNMX.FTZ R6, R53, R6, !PT ;  /* 0x0000000635067209 */ /* 0x000fe40007810000 */
[----:B------:R-:W-:Y:S01]  /*3ef0*/  ISETP.GE.AND P1, PT, R48, R15, PT ;  /* 0x0000000f3000720c */ /* 0x000fe20003f26270 */
[----:B------:R-:W-:Y:S01]  /*3f00*/  STL [R1+0x148], R241 ;  /* 0x000148f101007387 */ /* 0x000fe20000100800 */
[----:B------:R-:W-:Y:S02]  /*3f10*/  FSEL R178, R47, -INF , !P2 ;  /* 0xff8000002fb27808 */ /* 0x000fe40005000000 */
[----:B------:R-:W-:-:S02]  /*3f20*/  FMNMX.FTZ R5, R179, R4, !PT ;  /* 0x00000004b3057209 */ /* 0x000fc40007810000 */
[----:B------:R-:W-:Y:S01]  /*3f30*/  FMNMX.FTZ R4, R241, R6, !PT ;  /* 0x00000006f1047209 */ /* 0x000fe20007810000 */
[----:B------:R-:W-:Y:S01]  /*3f40*/  FMUL.FTZ R6, R62, UR22 ;  /* 0x000000163e067c20 */ /* 0x000fe20008410000 */
[----:B------:R-:W-:Y:S02]  /*3f50*/  ISETP.GE.AND P3, PT, R57, R15, PT ;  /* 0x0000000f3900720c */ /* 0x000fe40003f66270 */
[----:B------:R-:W-:Y:S01]  /*3f60*/  FSEL R177, R25, -INF , !P1 ;  /* 0xff80000019b17808 */ /* 0x000fe20004800000 */
[----:B------:R-:W2:Y:S01]  /*3f70*/  SHFL.BFLY PT, R9, R4, 0x2, 0x1f ;  /* 0x0c401f0004097f89 */ /* 0x000ea200000e0000 */
[----:B------:R-:W-:Y:S01]  /*3f80*/  FMNMX.FTZ R5, R178, R5, !PT ;  /* 0x00000005b2057209 */ /* 0x000fe20007810000 */
[----:B------:R3:W-:Y:S01]  /*3f90*/  MUFU.TANH R175, R6 ;  /* 0x0000000600af7308 */ /* 0x0007e20000002400 */
[----:B------:R-:W-:Y:S02]  /*3fa0*/  ISETP.GE.AND P2, PT, R60, R15, PT ;  /* 0x0000000f3c00720c */ /* 0x000fe40003f46270 */
[----:B------:R-:W-:-:S02]  /*3fb0*/  FSEL R176, R31, -INF , !P3 ;  /* 0xff8000001fb07808 */ /* 0x000fc40005800000 */
[----:B------:R-:W-:Y:S02]  /*3fc0*/  FMNMX.FTZ R5, R177, R5, !PT ;  /* 0x00000005b1057209 */ /* 0x000fe40007810000 */
[----:B------:R-:W-:Y:S02]  /*3fd0*/  ISETP.GE.AND P1, PT, R61, R15, PT ;  /* 0x0000000f3d00720c */ /* 0x000fe40003f26270 */
[----:B------:R-:W-:Y:S02]  /*3fe0*/  FSEL R16, R14, -INF , !P2 ;  /* 0xff8000000e107808 */ /* 0x000fe40005000000 */
[----:B------:R-:W-:Y:S02]  /*3ff0*/  FMNMX.FTZ R5, R176, R5, !PT ;  /* 0x00000005b0057209 */ /* 0x000fe40007810000 */
[----:B------:R-:W-:Y:S01]  /*4000*/  ISETP.GE.AND P2, PT, R68, R15, PT ;  /* 0x0000000f4400720c */ /* 0x000fe20003f46270 */
[----:B------:R-:W-:Y:S01]  /*4010*/  STL [R1+0x14c], R16 ;  /* 0x00014c1001007387 */ /* 0x000fe20000100800 */
[----:B----4-:R-:W-:-:S02]  /*4020*/  FSEL R240, R13, -INF , !P1 ;  /* 0xff8000000df07808 */ /* 0x010fc40004800000 */
[----:B------:R-:W-:Y:S01]  /*4030*/  FMNMX.FTZ R5, R16, R5, !PT ;  /* 0x0000000510057209 */ /* 0x000fe20007810000 */
[----:B------:R-:W-:Y:S01]  /*4040*/  STL [R1+0x150], R15 ;  /* 0x0001500f01007387 */ /* 0x000fe20000100800 */
[----:B------:R-:W-:Y:S01]  /*4050*/  ISETP.GE.AND P1, PT, R69, R15, PT ;  /* 0x0000000f4500720c */ /* 0x000fe20003f26270 */
[----:B---3--:R-:W-:Y:S01]  /*4060*/  FMUL.FTZ R6, R63, UR22 ;  /* 0x000000163f067c20 */ /* 0x008fe20008410000 */
[----:B-1----:R-:W-:Y:S01]  /*4070*/  FSEL R242, R10, -INF , !P2 ;  /* 0xff8000000af27808 */ /* 0x002fe20005000000 */
[----:B------:R-:W-:Y:S01]  /*4080*/  STL [R1+0x154], R240 ;  /* 0x000154f001007387 */ /* 0x000fe20000100800 */
[----:B------:R-:W-:Y:S01]  /*4090*/  FMNMX.FTZ R5, R240, R5, !PT ;  /* 0x00000005f0057209 */ /* 0x000fe20007810000 */
[----:B------:R1:W-:Y:S01]  /*40a0*/  MUFU.TANH R174, R6 ;  /* 0x0000000600ae7308 */ /* 0x0003e20000002400 */
[----:B------:R-:W-:Y:S01]  /*40b0*/  FSEL R239, R8, -INF , !P1 ;  /* 0xff80000008ef7808 */ /* 0x000fe20004800000 */
[----:B------:R-:W-:Y:S01]  /*40c0*/  STL [R1+0x158], R242 ;  /* 0x000158f201007387 */ /* 0x000fe20000100800 */
[----:B------:R-:W-:-:S02]  /*40d0*/  FMNMX.FTZ R5, R242, R5, !PT ;  /* 0x00000005f2057209 */ /* 0x000fc40007810000 */
[----:B--2---:R-:W-:Y:S01]  /*40e0*/  FMNMX.FTZ R4, R4, R9, !PT ;  /* 0x0000000904047209 */ /* 0x004fe20007810000 */
[----:B------:R-:W-:Y:S01]  /*40f0*/  STL [R1+0x15c], R239 ;  /* 0x00015cef01007387 */ /* 0x000fe20000100800 */
[----:B------:R-:W-:Y:S02]  /*4100*/  FMNMX.FTZ R5, R239, R5, !PT ;  /* 0x00000005ef057209 */ /* 0x000fe40007810000 */
[C---:B------:R-:W-:Y:S01]  /*4110*/  VIMNMX R14, R7.reuse, UR21, PT ;  /* 0x00000015070e7c48 */ /* 0x040fe2000bfe0100 */
[----:B------:R-:W2:Y:S01]  /*4120*/  SHFL.BFLY PT, R9, R4, 0x1, 0x1f ;  /* 0x0c201f0004097f89 */ /* 0x000ea200000e0000 */
[----:B------:R-:W-:Y:S02]  /*4130*/  VIADDMNMX R17, R7, 0x8, R27, PT ;  /* 0x0000000807117846 */ /* 0x000fe4000380011b */
[-C--:B------:R-:W-:Y:S01]  /*4140*/  ISETP.GE.AND P1, PT, R28, R14.reuse, PT ;  /* 0x0000000e1c00720c */ /* 0x080fe20003f26270 */
[----:B------:R-:W3:Y:S01]  /*4150*/  SHFL.BFLY PT, R8, R5, 0x2, 0x1f ;  /* 0x0c401f0005087f89 */ /* 0x000ee200000e0000 */
[----:B------:R-:W-:-:S02]  /*4160*/  ISETP.GE.AND P5, PT, R29, R14, PT ;  /* 0x0000000e1d00720c */ /* 0x000fc40003fa6270 */
[----:B------:R-:W-:Y:S01]  /*4170*/  FSEL R84, R105, -INF , !P1 ;  /* 0xff80000069547808 */ /* 0x000fe20004800000 */
[----:B-1----:R-:W-:Y:S01]  /*4180*/  FMUL.FTZ R6, R64, UR22 ;  /* 0x0000001640067c20 */ /* 0x002fe20008410000 */
[----:B------:R-:W-:Y:S02]  /*4190*/  FSEL R85, R136, -INF , !P5 ;  /* 0xff80000088557808 */ /* 0x000fe40006800000 */
[-C--:B------:R-:W-:Y:S01]  /*41a0*/  ISETP.GE.AND P5, PT, R32, R14.reuse, PT ;  /* 0x0000000e2000720c */ /* 0x080fe20003fa6270 */
[----:B------:R1:W-:Y:S01]  /*41b0*/  MUFU.TANH R10, R6 ;  /* 0x00000006000a7308 */ /* 0x0003e20000002400 */
[-C--:B------:R-:W-:Y:S02]  /*41c0*/  ISETP.GE.AND P4, PT, R30, R14.reuse, PT ;  /* 0x0000000e1e00720c */ /* 0x080fe40003f86270 */
[----:B------:R-:W-:Y:S02]  /*41d0*/  FSEL R53, R101, -INF , !P5 ;  /* 0xff80000065357808 */ /* 0x000fe40006800000 */
[----:B------:R-:W-:-:S02]  /*41e0*/  ISETP.GE.AND P5, PT, R36, R14, PT ;  /* 0x0000000e2400720c */ /* 0x000fc40003fa6270 */
[----:B------:R-:W-:Y:S02]  /*41f0*/  FSEL R86, R139, -INF , !P4 ;  /* 0xff8000008b567808 */ /* 0x000fe40006000000 */
[----:B------:R-:W-:Y:S02]  /*4200*/  FSEL R173, R80, -INF , !P5 ;  /* 0xff80000050ad7808 */ /* 0x000fe40006800000 */
[----:B------:R-:W-:Y:S02]  /*4210*/  ISETP.GE.AND P5, PT, R2, R14, PT ;  /* 0x0000000e0200720c */ /* 0x000fe40003fa6270 */
[----:B--2---:R-:W-:Y:S01]  /*4220*/  FMNMX.FTZ R134, R4, R9, !PT ;  /* 0x0000000904867209 */ /* 0x004fe20007810000 */
[----:B------:R-:W-:Y:S01]  /*4230*/  FMUL.FTZ R4, R77, UR22 ;  /* 0x000000164d047c20 */ /* 0x000fe20008410000 */
[----:B------:R-:W-:Y:S02]  /*4240*/  FSEL R9, R140, -INF , !P5 ;  /* 0xff8000008c097808 */ /* 0x000fe40006800000 */
[----:B---3--:R-:W-:Y:S01]  /*4250*/  FMNMX.FTZ R5, R5, R8, !PT ;  /* 0x0000000805057209 */ /* 0x008fe20007810000 */
[C---:B------:R-:W-:Y:S01]  /*4260*/  FMUL.FTZ R13, R134.reuse, UR20 ;  /* 0x00000014860d7c20 */ /* 0x040fe20008410000 */
[----:B------:R-:W-:Y:S01]  /*4270*/  FSETP.NEU.FTZ.AND P1, PT, R134, -INF , PT ;  /* 0xff8000008600780b */ /* 0x000fe20003f3d000 */
[----:B------:R2:W-:Y:S01]  /*4280*/  MUFU.TANH R8, R4 ;  /* 0x0000000400087308 */ /* 0x0005e20000002400 */
[----:B------:R-:W-:Y:S01]  /*4290*/  ISETP.GE.AND P4, PT, R33, R14, PT ;  /* 0x0000000e2100720c */ /* 0x000fe20003f86270 */
[----:B------:R-:W3:Y:S01]  /*42a0*/  SHFL.BFLY PT, R133, R5, 0x1, 0x1f ;  /* 0x0c201f0005857f89 */ /* 0x000ee200000e0000 */
[----:B------:R-:W-:Y:S01]  /*42b0*/  FSEL R13, R13, RZ, P1 ;  /* 0x000000ff0d0d7208 */ /* 0x000fe20000800000 */
[----:B-1----:R-:W-:Y:S01]  /*42c0*/  FMUL.FTZ R6, R65, UR22 ;  /* 0x0000001641067c20 */ /* 0x002fe20008410000 */
[----:B------:R-:W-:Y:S01]  /*42d0*/  ISETP.GE.AND P6, PT, R28, R17, PT ;  /* 0x000000111c00720c */ /* 0x000fe20003fc6270 */
[----:B------:R1:W-:Y:S01]  /*42e0*/  STL [R1+0x160], R134 ;  /* 0x0001608601007387 */ /* 0x0003e20000100800 */
[----:B------:R-:W-:Y:S01]  /*42f0*/  FSEL R55, R102, -INF , !P4 ;  /* 0xff80000066377808 */ /* 0x000fe20006000000 */
[----:B------:R4:W-:Y:S01]  /*4300*/  MUFU.TANH R11, R6 ;  /* 0x00000006000b7308 */ /* 0x0009e20000002400 */
[----:B------:R-:W-:-:S02]  /*4310*/  FSEL R89, R104, -INF , !P6 ;  /* 0xff80000068597808 */ /* 0x000fc40007000000 */
[-C--:B------:R-:W-:Y:S02]  /*4320*/  ISETP.GE.AND P6, PT, R37, R14.reuse, PT ;  /* 0x0000000e2500720c */ /* 0x080fe40003fc6270 */
[-C--:B------:R-:W-:Y:S02]  /*4330*/  ISETP.GE.AND P1, PT, R39, R14.reuse, PT ;  /* 0x0000000e2700720c */ /* 0x080fe40003f26270 */
[----:B------:R-:W-:Y:S01]  /*4340*/  FSEL R52, R94, -INF , !P6 ;  /* 0xff8000005e347808 */ /* 0x000fe20007000000 */
[----:B--2---:R-:W-:Y:S01]  /*4350*/  FFMA.FTZ R4, R18, UR20, -R13 ;  /* 0x0000001412047c23 */ /* 0x004fe2000801080d */
[----:B------:R-:W-:Y:S02]  /*4360*/  ISETP.GE.AND P6, PT, R38, R14, PT ;  /* 0x0000000e2600720c */ /* 0x000fe40003fc6270 */
[----:B------:R-:W-:Y:S01]  /*4370*/  FSEL R54, R93, -INF , !P1 ;  /* 0xff8000005d367808 */ /* 0x000fe20004800000 */
[----:B------:R2:W1:Y:S01]  /*4380*/  MUFU.EX2 R41, R4 ;  /* 0x0000000400297308 */ /* 0x0004620000000800 */
[----:B------:R-:W-:-:S02]  /*4390*/  FSEL R172, R75, -INF , !P6 ;  /* 0xff8000004bac7808 */ /* 0x000fc40007000000 */
[----:B------:R-:W-:Y:S01]  /*43a0*/  ISETP.GE.AND P6, PT, R48, R14, PT ;  /* 0x0000000e3000720c */ /* 0x000fe20003fc6270 */
[----:B----4-:R-:W-:Y:S01]  /*43b0*/  FMUL.FTZ R6, R66, UR22 ;  /* 0x0000001642067c20 */ /* 0x010fe20008410000 */
[----:B---3--:R-:W-:Y:S02]  /*43c0*/  FMNMX.FTZ R133, R5, R133, !PT ;  /* 0x0000008505857209 */ /* 0x008fe40007810000 */
[----:B------:R-:W-:Y:S01]  /*43d0*/  FMNMX.FTZ R5, R9, R86, !PT ;  /* 0x0000005609057209 */ /* 0x000fe20007810000 */
[----:B------:R3:W-:Y:S01]  /*43e0*/  MUFU.TANH R22, R6 ;  /* 0x0000000600167308 */ /* 0x0007e20000002400 */
[C---:B------:R-:W-:Y:S01]  /*43f0*/  FSETP.NEU.FTZ.AND P5, PT, R133.reuse, -INF , PT ;  /* 0xff8000008500780b */ /* 0x040fe20003fbd000 */
[----:B------:R-:W-:Y:S01]  /*4400*/  FMUL.FTZ R12, R133, UR20 ;  /* 0x00000014850c7c20 */ /* 0x000fe20008410000 */
[----:B------:R-:W-:Y:S02]  /*4410*/  ISETP.GE.AND P3, PT, R30, R17, PT ;  /* 0x000000111e00720c */ /* 0x000fe40003f66270 */
[----:B------:R-:W-:-:S02]  /*4420*/  FSEL R139, R70, -INF , !P6 ;  /* 0xff800000468b7808 */ /* 0x000fc40007000000 */
[----:B------:R-:W-:Y:S01]  /*4430*/  FSEL R12, R12, RZ, P5 ;  /* 0x000000ff0c0c7208 */ /* 0x000fe20002800000 */
[----:B--2---:R-:W-:Y:S01]  /*4440*/  FFMA.FTZ R4, R20, UR20, -R13 ;  /* 0x0000001414047c23 */ /* 0x004fe2000801080d */
[----:B------:R-:W-:Y:S01]  /*4450*/  ISETP.GE.AND P5, PT, R2, R17, PT ;  /* 0x000000110200720c */ /* 0x000fe20003fa6270 */
[----:B------:R-:W-:Y:S01]  /*4460*/  IMAD.IADD R2, R156, 0x1, R157 ;  /* 0x000000019c027824 */ /* 0x000fe200078e029d */
[----:B------:R-:W-:Y:S01]  /*4470*/  ISETP.GE.AND P6, PT, R57, R14, PT ;  /* 0x0000000e3900720c */ /* 0x000fe20003fc6270 */
[----:B------:R2:W-:Y:S01]  /*4480*/  MUFU.EX2 R42, R4 ;  /* 0x00000004002a7308 */ /* 0x0005e20000000800 */
[----:B------:R-:W-:Y:S01]  /*4490*/  FSEL R91, R138, -INF , !P3 ;  /* 0xff8000008a5b7808 */ /* 0x000fe20005800000 */
[----:B-1----:R-:W-:Y:S01]  /*44a0*/  STL [R1+0x84], R41 ;  /* 0x0000842901007387 */ /* 0x002fe20000100800 */
[----:B------:R-:W-:Y:S01]  /*44b0*/  LEA R233, R2, UR4, 0x1 ;  /* 0x0000000402e97c11 */ /* 0x000fe2000f8e08ff */
[----:B---3--:R-:W-:Y:S01]  /*44c0*/  FMUL.FTZ R6, R67, UR22 ;  /* 0x0000001643067c20 */ /* 0x008fe20008410000 */
[----:B------:R-:W-:-:S02]  /*44d0*/  FSEL R138, R59, -INF , !P6 ;  /* 0xff8000003b8a7808 */ /* 0x000fc40007000000 */
[----:B------:R-:W-:Y:S01]  /*44e0*/  LEA R236, R0, R233, 0x1 ;  /* 0x000000e900ec7211 */ /* 0x000fe200078e08ff */
[----:B------:R1:W-:Y:S01]  /*44f0*/  MUFU.TANH R23, R6 ;  /* 0x0000000600177308 */ /* 0x0003e20000002400 */
[----:B------:R-:W-:Y:S01]  /*4500*/  IMAD R234, R3, 0x2, R233 ;  /* 0x0000000203ea7824 */ /* 0x000fe200078e02e9 */
[-C--:B------:R-:W-:Y:S01]  /*4510*/  ISETP.GE.AND P6, PT, R60, R14.reuse, PT ;  /* 0x0000000e3c00720c */ /* 0x080fe20003fc6270 */
[----:B------:R-:W3:Y:S01]  /*4520*/  LDSM.16.MT88.4 R108, [R233+0xe000] ;  /* 0x00e00000e96c783b */ /* 0x000ee20000004200 */
[----:B------:R-:W-:Y:S01]  /*4530*/  ISETP.GE.AND P2, PT, R29, R17, PT ;  /* 0x000000111d00720c */ /* 0x000fe20003f46270 */
[----:B------:R-:W-:Y:S02]  /*4540*/  IMAD R235, R0, 0x2, R234 ;  /* 0x0000000200eb7824 */ /* 0x000fe400078e02ea */
[--C-:B------:R-:W-:Y:S01]  /*4550*/  FFMA.FTZ R0, R40, UR20, -R12.reuse ;  /* 0x0000001428007c23 */ /* 0x100fe2000801080c */
[----:B------:R-:W-:Y:S01]  /*4560*/  FSEL R229, R10, -INF , !P6 ;  /* 0xff8000000ae57808 */ /* 0x000fe20007000000 */
[----:B------:R-:W-:Y:S01]  /*4570*/  FFMA.FTZ R3, R35, UR20, -R12 ;  /* 0x0000001423037c23 */ /* 0x000fe2000801080c */
[----:B--2---:R-:W-:Y:S01]  /*4580*/  FFMA.FTZ R4, R24, UR20, -R13 ;  /* 0x0000001418047c23 */ /* 0x004fe2000801080d */
[----:B------:R-:W-:Y:S01]  /*4590*/  MUFU.EX2 R243, R0 ;  /* 0x0000000000f37308 */ /* 0x000fe20000000800 */
[----:B------:R-:W-:Y:S01]  /*45a0*/  ISETP.GE.AND P6, PT, R61, R14, PT ;  /* 0x0000000e3d00720c */ /* 0x000fe20003fc6270 */
[----:B------:R-:W2:Y:S01]  /*45b0*/  LDSM.16.MT88.4 R148, [R235+0xe000] ;  /* 0x00e00000eb94783b */ /* 0x000ea20000004200 */
[----:B------:R-:W-:-:S02]  /*45c0*/  FSEL R90, R103, -INF , !P2 ;  /* 0xff800000675a7808 */ /* 0x000fc40005000000 */
[----:B------:R-:W-:Y:S01]  /*45d0*/  FSEL R207, R11, -INF , !P6 ;  /* 0xff8000000bcf7808 */ /* 0x000fe20007000000 */
[----:B------:R-:W-:Y:S01]  /*45e0*/  LDSM.16.MT88.4 R96, [R234+0xc000] ;  /* 0x00c00000ea60783b */ /* 0x000fe20000004200 */
[----:B-1----:R-:W-:Y:S01]  /*45f0*/  FMUL.FTZ R6, R76, UR22 ;  /* 0x000000164c067c20 */ /* 0x002fe20008410000 */
[----:B------:R1:W-:Y:S01]  /*4600*/  MUFU.EX2 R240, R4 ;  /* 0x0000000400f07308 */ /* 0x0003e20000000800 */
[----:B------:R-:W-:Y:S01]  /*4610*/  ISETP.GE.AND P6, PT, R68, R14, PT ;  /* 0x0000000e4400720c */ /* 0x000fe20003fc6270 */
[----:B------:R-:W-:Y:S01]  /*4620*/  LDSM.16.MT88.4 R104, [R236+0xc000] ;  /* 0x00c00000ec68783b */ /* 0x000fe20000004200 */
[-C--:B------:R-:W-:Y:S02]  /*4630*/  ISETP.GE.AND P3, PT, R33, R17.reuse, PT ;  /* 0x000000112100720c */ /* 0x080fe40003f66270 */
[-C--:B------:R-:W-:Y:S01]  /*4640*/  ISETP.GE.AND P2, PT, R32, R17.reuse, PT ;  /* 0x000000112000720c */ /* 0x080fe20003f46270 */
[----:B------:R-:W-:Y:S01]  /*4650*/  LDSM.16.MT88.4 R116, [R234+0xe000] ;  /* 0x00e00000ea74783b */ /* 0x000fe20000004200 */
[----:B------:R-:W-:Y:S01]  /*4660*/  FSEL R88, R100, -INF , !P3 ;  /* 0xff80000064587808 */ /* 0x000fe20005800000 */
[----:B------:R-:W4:Y:S01]  /*4670*/  MUFU.TANH R6, R6 ;  /* 0x0000000600067308 */ /* 0x000f220000002400 */
[----:B------:R-:W-:Y:S01]  /*4680*/  ISETP.GE.AND P4, PT, R37, R17, PT ;  /* 0x000000112500720c */ /* 0x000fe20003f86270 */
[----:B------:R-:W-:Y:S01]  /*4690*/  LDSM.16.MT88.4 R100, [R235+0xc000] ;  /* 0x00c00000eb64783b */ /* 0x000fe20000004200 */
[----:B------:R-:W-:-:S02]  /*46a0*/  FSEL R87, R95, -INF , !P2 ;  /* 0xff8000005f577808 */ /* 0x000fc40005000000 */
[-C--:B------:R-:W-:Y:S01]  /*46b0*/  ISETP.GE.AND P3, PT, R39, R17.reuse, PT ;  /* 0x000000112700720c */ /* 0x080fe20003f66270 */
[----:B------:R-:W2:Y:S01]  /*46c0*/  LDSM.16.MT88.4 R92, [R233+0xc000] ;  /* 0x00c00000e95c783b */ /* 0x000ea20000004200 */
[----:B------:R-:W-:Y:S01]  /*46d0*/  FSEL R32, R112, -INF , !P4 ;  /* 0xff80000070207808 */ /* 0x000fe20006000000 */
[----:B------:R3:W-:Y:S01]  /*46e0*/  MUFU.EX2 R232, R3 ;  /* 0x0000000300e87308 */ /* 0x0007e20000000800 */
[----:B-1----:R-:W-:Y:S01]  /*46f0*/  FFMA.FTZ R4, R26, UR20, -R13 ;  /* 0x000000141a047c23 */ /* 0x002fe2000801080d */
[-C--:B------:R-:W-:Y:S01]  /*4700*/  ISETP.GE.AND P2, PT, R36, R17.reuse, PT ;  /* 0x000000112400720c */ /* 0x080fe20003f46270 */
[----:B------:R-:W-:Y:S01]  /*4710*/  LDSM.16.MT88.4 R120, [R236+0xe000] ;  /* 0x00e00000ec78783b */ /* 0x000fe20000004200 */
[----:B------:R-:W-:Y:S02]  /*4720*/  FSEL R33, R81, -INF , !P3 ;  /* 0xff80000051217808 */ /* 0x000fe40005800000 */
[----:B------:R-:W-:Y:S01]  /*4730*/  ISETP.GE.AND P1, PT, R38, R17, PT ;  /* 0x000000112600720c */ /* 0x000fe20003f26270 */
[----:B------:R-:W-:Y:S01]  /*4740*/  LDSM.16.MT88.4 R112, [R235+0xe800] ;  /* 0x00e80000eb70783b */ /* 0x000fe20000004200 */
[----:B------:R1:W2:Y:S01]  /*4750*/  MUFU.EX2 R237, R4 ;  /* 0x0000000400ed7308 */ /* 0x0002a20000000800 */
[----:B----4-:R-:W-:-:S02]  /*4760*/  FSEL R206, R6, -INF , !P6 ;  /* 0xff80000006ce7808 */ /* 0x010fc40007000000 */
[----:B------:R-:W-:Y:S01]  /*4770*/  FSEL R137, R137, -INF , !P2 ;  /* 0xff80000089897808 */ /* 0x000fe20005000000 */
[----:B------:R-:W-:Y:S01]  /*4780*/  STL [R1+0x7c], R42 ;  /* 0x00007c2a01007387 */ /* 0x000fe20000100800 */
[-C--:B------:R-:W-:Y:S02]  /*4790*/  ISETP.GE.AND P6, PT, R48, R17.reuse, PT ;  /* 0x000000113000720c */ /* 0x080fe40003fc6270 */
[----:B------:R-:W-:Y:S01]  /*47a0*/  FSEL R132, R132, -INF , !P1 ;  /* 0xff80000084847808 */ /* 0x000fe20004800000 */
[----:B------:R-:W-:Y:S01]  /*47b0*/  LDSM.16.MT88.4 R80, [R233+0xc800] ;  /* 0x00c80000e950783b */ /* 0x000fe20000004200 */
[----:B---3--:R-:W-:Y:S01]  /*47c0*/  FFMA.FTZ R3, R44, UR20, -R13 ;  /* 0x000000142c037c23 */ /* 0x008fe2000801080d */
[----:B------:R-:W-:Y:S02]  /*47d0*/  FSEL R175, R175, -INF , !P6 ;  /* 0xff800000afaf7808 */ /* 0x000fe40007000000 */
[-C--:B------:R-:W-:Y:S01]  /*47e0*/  ISETP.GE.AND P4, PT, R60, R17.reuse, PT ;  /* 0x000000113c00720c */ /* 0x080fe20003f86270 */
[----:B------:R3:W-:Y:S01]  /*47f0*/  MUFU.EX2 R241, R3 ;  /* 0x0000000300f17308 */ /* 0x0007e20000000800 */
[----:B------:R-:W-:Y:S01]  /*4800*/  ISETP.GE.AND P3, PT, R61, R17, PT ;  /* 0x000000113d00720c */ /* 0x000fe20003f66270 */
[----:B------:R-:W-:Y:S01]  /*4810*/  LDSM.16.MT88.4 R64, [R235+0xc800] ;  /* 0x00c80000eb40783b */ /* 0x000fe20000004200 */
[----:B------:R-:W-:-:S02]  /*4820*/  FSEL R180, R22, -INF , !P4 ;  /* 0xff80000016b47808 */ /* 0x000fc40006000000 */
[----:B-1----:R-:W-:Y:S01]  /*4830*/  FMNMX.FTZ R4, R85, R5, !PT ;  /* 0x0000000555047209 */ /* 0x002fe20007810000 */
[--C-:B------:R-:W-:Y:S01]  /*4840*/  FFMA.FTZ R5, R19, UR20, -R12.reuse ;  /* 0x0000001413057c23 */ /* 0x100fe2000801080c */
[----:B------:R-:W-:Y:S01]  /*4850*/  FSEL R19, R141, -INF , !P5 ;  /* 0xff8000008d137808 */ /* 0x000fe20006800000 */
[----:B------:R-:W-:Y:S01]  /*4860*/  LDSM.16.MT88.4 R60, [R233+0xe800] ;  /* 0x00e80000e93c783b */ /* 0x000fe20000004200 */
[----:B------:R-:W-:Y:S01]  /*4870*/  FMNMX.FTZ R4, R84, R4, !PT ;  /* 0x0000000454047209 */ /* 0x000fe20007810000 */
[----:B------:R-:W-:Y:S01]  /*4880*/  MUFU.EX2 R239, R5 ;  /* 0x0000000500ef7308 */ /* 0x000fe20000000800 */
[----:B------:R-:W-:Y:S02]  /*4890*/  ISETP.GE.AND P5, PT, R69, R14, PT ;  /* 0x0000000e4500720c */ /* 0x000fe40003fa6270 */
[----:B------:R-:W-:Y:S01]  /*48a0*/  FMNMX.FTZ R2, R55, R4, !PT ;  /* 0x0000000437027209 */ /* 0x000fe20007810000 */
[----:B------:R-:W-:Y:S01]  /*48b0*/  FFMA.FTZ R4, R34, UR20, -R12 ;  /* 0x0000001422047c23 */ /* 0x000fe2000801080c */
[----:B------:R-:W-:-:S02]  /*48c0*/  FSEL R205, R8, -INF , !P5 ;  /* 0xff80000008cd7808 */ /* 0x000fc40006800000 */
[----:B------:R-:W-:Y:S01]  /*48d0*/  FMNMX.FTZ R2, R53, R2, !PT ;  /* 0x0000000235027209 */ /* 0x000fe20007810000 */
[----:B---3--:R-:W-:Y:S01]  /*48e0*/  FFMA.FTZ R3, R45, UR20, -R13 ;  /* 0x000000142d037c23 */ /* 0x008fe2000801080d */
[-C--:B------:R-:W-:Y:S01]  /*48f0*/  ISETP.GE.AND P5, PT, R57, R17.reuse, PT ;  /* 0x000000113900720c */ /* 0x080fe20003fa6270 */
[----:B------:R1:W3:Y:S01]  /*4900*/  MUFU.EX2 R134, R4 ;  /* 0x0000000400867308 */ /* 0x0002e20000000800 */
[----:B------:R-:W-:Y:S02]  /*4910*/  FMNMX.FTZ R2, R52, R2, !PT ;  /* 0x0000000234027209 */ /* 0x000fe40007810000 */
[----:B------:R-:W-:Y:S02]  /*4920*/  FSEL R174, R174, -INF , !P5 ;  /* 0xff800000aeae7808 */ /* 0x000fe40006800000 */
[----:B------:R-:W-:Y:S02]  /*4930*/  FMNMX.FTZ R2, R54, R2, !PT ;  /* 0x0000000236027209 */ /* 0x000fe40007810000 */
[----:B------:R-:W-:Y:S01]  /*4940*/  ISETP.GE.AND P2, PT, R68, R17, PT ;  /* 0x000000114400720c */ /* 0x000fe20003f46270 */
[----:B------:R4:W-:Y:S01]  /*4950*/  MUFU.EX2 R183, R3 ;  /* 0x0000000300b77308 */ /* 0x0009e20000000800 */
[----:B------:R-:W-:-:S02]  /*4960*/  FMNMX.FTZ R2, R173, R2, !PT ;  /* 0x00000002ad027209 */ /* 0x000fc40007810000 */
[----:B------:R-:W-:Y:S02]  /*4970*/  FSEL R181, R23, -INF , !P3 ;  /* 0xff80000017b57808 */ /* 0x000fe40005800000 */
[----:B------:R-:W-:Y:S02]  /*4980*/  FMNMX.FTZ R2, R172, R2, !PT ;  /* 0x00000002ac027209 */ /* 0x000fe40007810000 */
[----:B------:R-:W-:Y:S02]  /*4990*/  ISETP.GE.AND P1, PT, R69, R17, PT ;  /* 0x000000114500720c */ /* 0x000fe40003f26270 */
[----:B------:R-:W-:Y:S01]  /*49a0*/  FMNMX.FTZ R0, R139, R2, !PT ;  /* 0x000000028b007209 */ /* 0x000fe20007810000 */
[----:B------:R-:W-:Y:S01]  /*49b0*/  FMUL.FTZ R2, R78, UR22 ;  /* 0x000000164e027c20 */ /* 0x000fe20008410000 */
[----:B-1----:R-:W-:Y:S01]  /*49c0*/  F2FP.F16.F32.PACK_AB R4, R42, R41 ;  /* 0x000000292a04723e */ /* 0x002fe200000000ff */
[----:B------:R-:W-:Y:S01]  /*49d0*/  LDSM.16.MT88.4 R68, [R236+0xc800] ;  /* 0x00c80000ec44783b */ /* 0x000fe20000004200 */
[----:B------:R-:W-:Y:S01]  /*49e0*/  FMNMX.FTZ R0, R138, R0, !PT ;  /* 0x000000008a007209 */ /* 0x000fe20007810000 */
[----:B------:R1:W1:Y:S01]  /*49f0*/  MUFU.TANH R11, R2 ;  /* 0x00000002000b7308 */ /* 0x0002620000002400 */
[----:B--2---:R-:W-:-:S02]  /*4a00*/  F2FP.F16.F32.PACK_AB R6, R237, R240 ;  /* 0x000000f0ed06723e */ /* 0x004fc400000000ff */
[----:B------:R-:W-:Y:S01]  /*4a10*/  FMNMX.FTZ R0, R229, R0, !PT ;  /* 0x00000000e5007209 */ /* 0x000fe20007810000 */
[----:B----4-:R-:W-:Y:S01]  /*4a20*/  FFMA.FTZ R3, R46, UR20, -R13 ;  /* 0x000000142e037c23 */ /* 0x010fe2000801080d */
[----:B---3--:R-:W-:Y:S02]  /*4a30*/  F2FP.F16.F32.PACK_AB R5, R134, R239 ;  /* 0x000000ef8605723e */ /* 0x008fe400000000ff */
[----:B------:R-:W-:Y:S01]  /*4a40*/  FMNMX.FTZ R0, R207, R0, !PT ;  /* 0x00000000cf007209 */ /* 0x000fe20007810000 */
[----:B------:R2:W-:Y:S01]  /*4a50*/  MUFU.EX2 R209, R3 ;  /* 0x0000000300d17308 */ /* 0x0005e20000000800 */
[----:B------:R-:W-:Y:S02]  /*4a60*/  F2FP.F16.F32.PACK_AB R7, R243, R232 ;  /* 0x000000e8f307723e */ /* 0x000fe400000000ff */
[----:B------:R-:W-:-:S04]  /*4a70*/  FMNMX.FTZ R0, R206, R0, !PT ;  /* 0x00000000ce007209 */ /* 0x000fc80007810000 */
[----:B------:R-:W-:Y:S01]  /*4a80*/  FMNMX.FTZ R0, R205, R0, !PT ;  /* 0x00000000cd007209 */ /* 0x000fe20007810000 */
[C---:B------:R-:W-:Y:S01]  /*4a90*/  HMMA.16816.F32 R152, R4.reuse, R108, RZ ;  /* 0x0000006c0498723c */ /* 0x040fe200000018ff */
[----:B-1----:R-:W-:Y:S01]  /*4aa0*/  FMUL.FTZ R2, R79, UR22 ;  /* 0x000000164f027c20 */ /* 0x002fe20008410000 */
[----:B------:R-:W-:Y:S01]  /*4ab0*/  FSEL R182, R11, -INF , !P2 ;  /* 0xff8000000bb67808 */ /* 0x000fe20005000000 */
[----:B------:R-:W-:Y:S02]  /*4ac0*/  LDSM.16.MT88.4 R76, [R234+0xc800] ;  /* 0x00c80000ea4c783b */ /* 0x000fe40000004200 */
[----:B------:R1:W3:Y:S01]  /*4ad0*/  MUFU.TANH R10, R2 ;  /* 0x00000002000a7308 */ /* 0x0002e20000002400 */
[----:B------:R-:W-:Y:S01]  /*4ae0*/  HMMA.16816.F32 R128, R4, R148, RZ ;  /* 0x000000940480723c */ /* 0x000fe200000018ff */
[----:B------:R-:W4:Y:S01]  /*4af0*/  SHFL.BFLY PT, R8, R0, 0x2, 0x1f ;  /* 0x0c401f0000087f89 */ /* 0x000f2200000e0000 */
[----:B--2---:R-:W-:-:S04]  /*4b00*/  FFMA.FTZ R3, R21, UR20, -R13 ;  /* 0x0000001415037c23 */ /* 0x004fc8000801080d */
[C---:B------:R-:W-:Y:S01]  /*4b10*/  HMMA.16816.F32 R168, R4.reuse, R92, RZ ;  /* 0x0000005c04a8723c */ /* 0x040fe200000018ff */
[----:B------:R2:W4:Y:S05]  /*4b20*/  MUFU.EX2 R15, R3 ;  /* 0x00000003000f7308 */ /* 0x00052a0000000800 */
[----:B------:R-:W-:Y:S01]  /*4b30*/  HMMA.16816.F32 R164, R4, R96, RZ ;  /* 0x0000006004a4723c */ /* 0x000fe200000018ff */
[----:B-1----:R-:W-:Y:S02]  /*4b40*/  FMNMX.FTZ R2, R19, R91, !PT ;  /* 0x0000005b13027209 */ /* 0x002fe40007810000 */
[----:B---3--:R-:W-:-:S03]  /*4b50*/  FSEL R251, R10, -INF , !P1 ;  /* 0xff8000000afb7808 */ /* 0x008fc60004800000 */
[----:B------:R-:W-:Y:S01]  /*4b60*/  HMMA.16816.F32 R160, R4, R104, RZ ;  /* 0x0000006804a0723c */ /* 0x000fe200000018ff */
[----:B------:R-:W-:-:S04]  /*4b70*/  FMNMX.FTZ R2, R90, R2, !PT ;  /* 0x000000025a027209 */ /* 0x000fc80007810000 */
[----:B------:R-:W-:Y:S01]  /*4b80*/  FMNMX.FTZ R2, R89, R2, !PT ;  /* 0x0000000259027209 */ /* 0x000fe20007810000 */
[----:B--2---:R-:W-:Y:S01]  /*4b90*/  FFMA.FTZ R3, R50, UR20, -R12 ;  /* 0x0000001432037c23 */ /* 0x004fe2000801080c */
[----:B----4-:R-:W-:Y:S01]  /*4ba0*/  FMNMX.FTZ R0, R0, R8, !PT ;  /* 0x0000000800007209 */ /* 0x010fe20007810000 */
[C---:B------:R-:W-:Y:S01]  /*4bb0*/  HMMA.16816.F32 R156, R4.reuse, R100, RZ ;  /* 0x00000064049c723c */ /* 0x040fe200000018ff */
[----:B------:R-:W-:Y:S01]  /*4bc0*/  FMNMX.FTZ R2, R88, R2, !PT ;  /* 0x0000000258027209 */ /* 0x000fe20007810000 */
[----:B------:R1:W-:Y:S01]  /*4bd0*/  MUFU.EX2 R238, R3 ;  /* 0x0000000300ee7308 */ /* 0x0003e20000000800 */
[----:B------:R-:W-:Y:S01]  /*4be0*/  F2FP.F16.F32.PACK_AB R10, R15, R209 ;  /* 0x000000d10f0a723e */ /* 0x000fe200000000ff */
[----:B------:R-:W2:Y:S01]  /*4bf0*/  SHFL.BFLY PT, R8, R0, 0x1, 0x1f ;  /* 0x0c201f0000087f89 */ /* 0x000ea200000e0000 */
[----:B------:R-:W-:Y:S01]  /*4c00*/  FMNMX.FTZ R2, R87, R2, !PT ;  /* 0x0000000257027209 */ /* 0x000fe20007810000 */
[----:B------:R-:W-:Y:S03]  /*4c10*/  HMMA.16816.F32 R144, R4, R116, RZ ;  /* 0x000000740490723c */ /* 0x000fe600000018ff */
[----:B------:R-:W-:-:S03]  /*4c20*/  FMNMX.FTZ R2, R32, R2, !PT ;  /* 0x0000000220027209 */ /* 0x000fc60007810000 */
[----:B------:R-:W-:Y:S01]  /*4c30*/  HMMA.16816.F32 R140, R4, R120, RZ ;  /* 0x00000078048c723c */ /* 0x000fe200000018ff */
[----:B------:R-:W-:-:S04]  /*4c40*/  FMNMX.FTZ R2, R33, R2, !PT ;  /* 0x0000000221027209 */ /* 0x000fc80007810000 */
[----:B------:R-:W-:Y:S01]  /*4c50*/  FMNMX.FTZ R2, R137, R2, !PT ;  /* 0x0000000289027209 */ /* 0x000fe20007810000 */
[C---:B------:R-:W-:Y:S01]  /*4c60*/  HMMA.16816.F32 R124, R4.reuse, R94, RZ ;  /* 0x0000005e047c723c */ /* 0x040fe200000018ff */
[----:B-1----:R-:W-:Y:S02]  /*4c70*/  FFMA.FTZ R3, R56, UR20, -R12 ;  /* 0x0000001438037c23 */ /* 0x002fe4000801080c */
[----:B------:R-:W-:Y:S02]  /*4c80*/  FMNMX.FTZ R2, R132, R2, !PT ;  /* 0x0000000284027209 */ /* 0x000fe40007810000 */
[----:B------:R1:W-:Y:S01]  /*4c90*/  MUFU.EX2 R210, R3 ;  /* 0x0000000300d27308 */ /* 0x0003e20000000800 */
[----:B------:R-:W-:Y:S01]  /*4ca0*/  HMMA.16816.F32 R48, R4, R98, RZ ;  /* 0x000000620430723c */ /* 0x000fe200000018ff */
[----:B------:R-:W-:Y:S02]  /*4cb0*/  FMNMX.FTZ R2, R175, R2, !PT ;  /* 0x00000002af027209 */ /* 0x000fe40007810000 */
[----:B--2---:R-:W-:-:S02]  /*4cc0*/  FMNMX.FTZ R136, R0, R8, !PT ;  /* 0x0000000800887209 */ /* 0x004fc40007810000 */
[----:B------:R-:W-:Y:S01]  /*4cd0*/  FMNMX.FTZ R2, R174, R2, !PT ;  /* 0x00000002ae027209 */ /* 0x000fe20007810000 */
[C---:B------:R-:W-:Y:S01]  /*4ce0*/  HMMA.16816.F32 R44, R4.reuse, R106, RZ ;  /* 0x0000006a042c723c */ /* 0x040fe200000018ff */
[----:B------:R-:W-:Y:S02]  /*4cf0*/  FSETP.NEU.FTZ.AND P1, PT, R136, -INF , PT ;  /* 0xff8000008800780b */ /* 0x000fe40003f3d000 */
[----:B------:R-:W-:Y:S02]  /*4d00*/  FMNMX.FTZ R2, R180, R2, !PT ;  /* 0x00000002b4027209 */ /* 0x000fe40007810000 */
[----:B------:R-:W-:Y:S01]  /*4d10*/  F2FP.F16.F32.PACK_AB R8, R183, R241 ;  /* 0x000000f1b708723e */ /* 0x000fe200000000ff */
[----:B------:R-:W-:Y:S01]  /*4d20*/  HMMA.16816.F32 R40, R4, R102, RZ ;  /* 0x000000660428723c */ /* 0x000fe200000018ff */
[----:B------:R-:W-:Y:S01]  /*4d30*/  FMNMX.FTZ R2, R181, R2, !PT ;  /* 0x00000002b5027209 */ /* 0x000fe20007810000 */
[----:B-1----:R-:W-:-:S03]  /*4d40*/  FFMA.FTZ R3, R58, UR20, -R12 ;  /* 0x000000143a037c23 */ /* 0x002fc6000801080c */
[----:B------:R-:W-:Y:S01]  /*4d50*/  FMNMX.FTZ R2, R182, R2, !PT ;  /* 0x00000002b6027209 */ /* 0x000fe20007810000 */
[----:B------:R-:W-:Y:S01]  /*4d60*/  LDSM.16.MT88.4 R56, [R234+0xe800] ;  /* 0x00e80000ea38783b */ /* 0x000fe20000004200 */
[----:B------:R1:W-:Y:S01]  /*4d70*/  MUFU.EX2 R208, R3 ;  /* 0x0000000300d07308 */ /* 0x0003e20000000800 */
[C---:B------:R-:W-:Y:S01]  /*4d80*/  HMMA.16816.F32 R36, R4.reuse, R110, RZ ;  /* 0x0000006e0424723c */ /* 0x040fe200000018ff */
[----:B------:R-:W-:Y:S01]  /*4d90*/  FMNMX.FTZ R0, R251, R2, !PT ;  /* 0x00000002fb007209 */ /* 0x000fe20007810000 */
[----:B------:R-:W-:Y:S02]  /*4da0*/  FFMA.FTZ R2, R72, UR20, -R12 ;  /* 0x0000001448027c23 */ /* 0x000fe4000801080c */
[----:B------:R-:W-:Y:S02]  /*4db0*/  LDSM.16.MT88.4 R72, [R236+0xe800] ;  /* 0x00e80000ec48783b */ /* 0x000fe40000004200 */
[C---:B------:R-:W-:Y:S01]  /*4dc0*/  HMMA.16816.F32 R28, R4.reuse, R118, RZ ;  /* 0x00000076041c723c */ /* 0x040fe200000018ff */
[----:B------:R2:W3:Y:S01]  /*4dd0*/  MUFU.EX2 R16, R2 ;  /* 0x0000000200107308 */ /* 0x0004e20000000800 */
[----:B------:R-:W4:Y:S04]  /*4de0*/  SHFL.BFLY PT, R18, R0, 0x2, 0x1f ;  /* 0x0c401f0000127f89 */ /* 0x000f2800000e0000 */
[----:B------:R-:W-:Y:S01]  /*4df0*/  HMMA.16816.F32 R24, R4, R122, RZ ;  /* 0x0000007a0418723c */ /* 0x000fe200000018ff */
[----:B-1----:R-:W-:-:S05]  /*4e00*/  FMUL.FTZ R3, R136, UR20 ;  /* 0x0000001488037c20 */ /* 0x002fca0008410000 */
[----:B------:R-:W-:Y:S01]  /*4e10*/  HMMA.16816.F32 R20, R4, R150, RZ ;  /* 0x000000960414723c */ /* 0x000fe200000018ff */
[----:B--2---:R-:W-:Y:S02]  /*4e20*/  FSEL R2, R3, RZ, P1 ;  /* 0x000000ff03027208 */ /* 0x004fe40000800000 */
[----:B---3--:R-:W-:-:S03]  /*4e30*/  F2FP.F16.F32.PACK_AB R11, R16, R208 ;  /* 0x000000d0100b723e */ /* 0x008fc600000000ff */
[--C-:B------:R-:W-:Y:S01]  /*4e40*/  FFMA.FTZ R3, R9, UR20, -R2.reuse ;  /* 0x0000001409037c23 */ /* 0x100fe20008010802 */
[----:B------:R-:W-:Y:S02]  /*4e50*/  F2FP.F16.F32.PACK_AB R9, R210, R238 ;  /* 0x000000eed209723e */ /* 0x000fe400000000ff */
[----:B----4-:R-:W-:Y:S01]  /*4e60*/  FMNMX.FTZ R0, R0, R18, !PT ;  /* 0x0000001200007209 */ /* 0x010fe20007810000 */
[----:B------:R1:W-:Y:S04]  /*4e70*/  MUFU.EX2 R228, R3 ;  /* 0x0000000300e47308 */ /* 0x0003e80000000800 */
[C---:B------:R-:W-:Y:S01]  /*4e80*/  HMMA.16816.F32 R152, R8.reuse, R60, R152 ;  /* 0x0000003c0898723c */ /* 0x040fe20000001898 */
[----:B------:R-:W2:Y:S05]  /*4e90*/  SHFL.BFLY PT, R4, R0, 0x1, 0x1f ;  /* 0x0c201f0000047f89 */ /* 0x000eaa00000e0000 */
[C---:B------:R-:W-:Y:S06]  /*4ea0*/  HMMA.16816.F32 R128, R8.reuse, R112, R128 ;  /* 0x000000700880723c */ /* 0x040fec0000001880 */
[----:B------:R-:W-:Y:S01]  /*4eb0*/  HMMA.16816.F32 R192, R8, R80, R168 ;  /* 0x0000005008c0723c */ /* 0x000fe200000018a8 */
[----:B-1----:R-:W-:-:S04]  /*4ec0*/  FFMA.FTZ R3, R86, UR20, -R2 ;  /* 0x0000001456037c23 */ /* 0x002fc80008010802 */
[----:B------:R1:W3:Y:S01]  /*4ed0*/  MUFU.EX2 R204, R3 ;  /* 0x0000000300cc7308 */ /* 0x0002e20000000800 */
[C---:B------:R-:W-:Y:S06]  /*4ee0*/  HMMA.16816.F32 R168, R8.reuse, R78, R48 ;  /* 0x0000004e08a8723c */ /* 0x040fec0000001830 */
[----:B------:R-:W-:Y:S01]  /*4ef0*/  IMAD.MOV.U32 R214, RZ, RZ, R154 ;  /* 0x000000ffffd67224 */ /* 0x000fe200078e009a */
[----:B------:R-:W-:Y:S01]  /*4f00*/  MOV R212, R153 ;  /* 0x0000009900d47202 */ /* 0x000fe20000000f00 */
[----:B------:R-:W-:Y:S01]  /*4f10*/  IMAD.MOV.U32 R213, RZ, RZ, R155 ;  /* 0x000000ffffd57224 */ /* 0x000fe200078e009b */
[----:B--2---:R-:W-:Y:S01]  /*4f20*/  FMNMX.FTZ R135, R0, R4, !PT ;  /* 0x0000000400877209 */ /* 0x004fe20007810000 */
[----:B------:R-:W-:Y:S01]  /*4f30*/  IMAD.MOV.U32 R211, RZ, RZ, R152 ;  /* 0x000000ffffd37224 */ /* 0x000fe200078e0098 */
[C---:B------:R-:W-:Y:S01]  /*4f40*/  HMMA.16816.F32 R40, R8.reuse, R66, R40 ;  /* 0x000000420828723c */ /* 0x040fe20000001828 */
[----:B------:R-:W-:Y:S01]  /*4f50*/  IMAD.MOV.U32 R4, RZ, RZ, R129 ;  /* 0x000000ffff047224 */ /* 0x000fe200078e0081 */
[C---:B------:R-:W-:Y:S01]  /*4f60*/  FSETP.NEU.FTZ.AND P1, PT, R135.reuse, -INF , PT ;  /* 0xff8000008700780b */ /* 0x040fe20003f3d000 */
[----:B------:R-:W-:Y:S01]  /*4f70*/  FMUL.FTZ R0, R135, UR20 ;  /* 0x0000001487007c20 */ /* 0x000fe20008410000 */
[----:B------:R-:W-:Y:S01]  /*4f80*/  MOV R7, R131 ;  /* 0x0000008300077202 */ /* 0x000fe20000000f00 */
[----:B-1----:R-:W-:Y:S01]  /*4f90*/  FFMA.FTZ R3, R85, UR20, -R2 ;  /* 0x0000001455037c23 */ /* 0x002fe20008010802 */
[C---:B------:R-:W-:Y:S01]  /*4fa0*/  HMMA.16816.F32 R152, R8.reuse, R56, R144 ;  /* 0x000000380898723c */ /* 0x040fe20000001890 */
[----:B------:R-:W-:Y:S01]  /*4fb0*/  MOV R49, R4 ;  /* 0x0000000400317202 */ /* 0x000fe20000000f00 */
[----:B------:R-:W-:Y:S01]  /*4fc0*/  IMAD.MOV.U32 R215, RZ, RZ, R128 ;  /* 0x000000ffffd77224 */ /* 0x000fe200078e0080 */
[----:B------:R1:W-:Y:S01]  /*4fd0*/  MUFU.EX2 R242, R3 ;  /* 0x0000000300f27308 */ /* 0x0003e20000000800 */
[----:B------:R-:W-:Y:S01]  /*4fe0*/  FSEL R0, R0, RZ, P1 ;  /* 0x000000ff00007208 */ /* 0x000fe20000800000 */
[----:B------:R-:W-:Y:S01]  /*4ff0*/  IMAD.MOV.U32 R51, RZ, RZ, R7 ;  /* 0x000000ffff337224 */ /* 0x000fe200078e0007 */
[C---:B------:R-:W-:Y:S06]  /*5000*/  HMMA.16816.F32 R188, R8.reuse, R64, R156 ;  /* 0x0000004008bc723c */ /* 0x040fec000000189c */
[C---:B------:R-:W-:Y:S06]  /*5010*/  HMMA.16816.F32 R200, R8.reuse, R76, R164 ;  /* 0x0000004c08c8723c */ /* 0x040fec00000018a4 */
[----:B------:R-:W-:Y:S01]  /*5020*/  HMMA.16816.F32 R224, R8, R68, R160 ;  /* 0x0000004408e0723c */ /* 0x000fe200000018a0 */
[----:B------:R-:W-:-:S02]  /*5030*/  IMAD.MOV.U32 R34, RZ, RZ, R42 ;  /* 0x000000ffff227224 */ /* 0x000fc400078e002a */
[----:B-1----:R-:W-:Y:S01]  /*5040*/  FFMA.FTZ R3, R84, UR20, -R2 ;  /* 0x0000001454037c23 */ /* 0x002fe20008010802 */
[----:B------:R-:W-:-:S03]  /*5050*/  IMAD.MOV.U32 R48, RZ, RZ, R40 ;  /* 0x000000ffff307224 */ /* 0x000fc600078e0028 */
[----:B------:R1:W2:Y:S01]  /*5060*/  MUFU.EX2 R18, R3 ;  /* 0x0000000300127308 */ /* 0x0002a20000000800 */
[----:B------:R-:W-:Y:S01]  /*5070*/  IMAD.MOV.U32 R147, RZ, RZ, R153 ;  /* 0x000000ffff937224 */ /* 0x000fe200078e0099 */
[----:B------:R-:W-:Y:S01]  /*5080*/  MOV R145, R155 ;  /* 0x0000009b00917202 */ /* 0x000fe20000000f00 */
[----:B------:R-:W-:Y:S01]  /*5090*/  IMAD.MOV.U32 R146, RZ, RZ, R154 ;  /* 0x000000ffff927224 */ /* 0x000fe200078e009a */
[C---:B------:R-:W-:Y:S01]  /*50a0*/  HMMA.16816.F32 R156, R8.reuse, R70, R44 ;  /* 0x00000046089c723c */ /* 0x040fe2000000182c */
[----:B------:R-:W-:Y:S01]  /*50b0*/  IMAD.MOV.U32 R144, RZ, RZ, R152 ;  /* 0x000000ffff907224 */ /* 0x000fe200078e0098 */
[----:B------:R-:W-:Y:S01]  /*50c0*/  MOV R161, R190 ;  /* 0x000000be00a17202 */ /* 0x000fe20000000f00 */
[----:B------:R-:W-:Y:S02]  /*50d0*/  IMAD.MOV.U32 R163, RZ, RZ, R188 ;  /* 0x000000ffffa37224 */ /* 0x000fe400078e00bc */
[----:B------:R-:W-:Y:S01]  /*50e0*/  IMAD.MOV.U32 R162, RZ, RZ, R189 ;  /* 0x000000ffffa27224 */ /* 0x000fe200078e00bd */
[----:B------:R-:W-:Y:S01]  /*50f0*/  HMMA.16816.F32 R152, R8, R72, R140 ;  /* 0x000000480898723c */ /* 0x000fe2000000188c */
[----:B------:R-:W-:-:S05]  /*5100*/  IMAD.MOV.U32 R160, RZ, RZ, R191 ;  /* 0x000000ffffa07224 */ /* 0x000fca00078e00bf */
[----:B------:R-:W-:Y:S01]  /*5110*/  HMMA.16816.F32 R244, R8, R62, R36 ;  /* 0x0000003e08f4723c */ /* 0x000fe20000001824 */
[----:B-1----:R-:W-:-:S04]  /*5120*/  FFMA.FTZ R3, R55, UR20, -R2 ;  /* 0x0000001437037c23 */ /* 0x002fc80008010802 */
[----:B------:R1:W-:Y:S01]  /*5130*/  MUFU.EX2 R6, R3 ;  /* 0x0000000300067308 */ /* 0x0003e20000000800 */
[C---:B------:R-:W-:Y:S06]  /*5140*/  HMMA.16816.F32 R220, R8.reuse, R58, R28 ;  /* 0x0000003a08dc723c */ /* 0x040fec000000181c */
[C---:B------:R-:W-:Y:S06]  /*5150*/  HMMA.16816.F32 R216, R8.reuse, R74, R24 ;  /* 0x0000004a08d8723c */ /* 0x040fec0000001818 */
[----:B------:R-:W-:Y:S01]  /*5160*/  IMAD.MOV.U32 R143, RZ, RZ, R153 ;  /* 0x000000ffff8f7224 */ /* 0x000fe200078e0099 */
[----:B------:R-:W-:Y:S01]  /*5170*/  MOV R141, R155 ;  /* 0x0000009b008d7202 */ /* 0x000fe20000000f00 */
[----:B------:R-:W-:Y:S01]  /*5180*/  IMAD.MOV.U32 R142, RZ, RZ, R154 ;  /* 0x000000ffff8e7224 */ /* 0x000fe200078e009a */
[----:B------:R-:W-:Y:S01]  /*5190*/  HMMA.16816.F32 R196, R8, R114, R20 ;  /* 0x0000007208c4723c */ /* 0x000fe20000001814 */
[----:B-1----:R-:W-:Y:S01]  /*51a0*/  FFMA.FTZ R3, R53, UR20, -R2 ;  /* 0x0000001435037c23 */ /* 0x002fe20008010802 */
[----:B------:R-:W-:-:S03]  /*51b0*/  IMAD.MOV.U32 R140, RZ, RZ, R152 ;  /* 0x000000ffff8c7224 */ /* 0x000fc600078e0098 */
[----:B------:R1:W-:Y:S01]  /*51c0*/  MUFU.EX2 R84, R3 ;  /* 0x0000000300547308 */ /* 0x0003e20000000800 */
[----:B------:R-:W-:Y:S07]  /*51d0*/  HMMA.16816.F32 R152, R8, R82, R124 ;  /* 0x000000520898723c */ /* 0x000fee000000187c */
[----:B---3--:R-:W-:Y:S02]  /*51e0*/  F2FP.F16.F32.PACK_AB R8, R204, R228 ;  /* 0x000000e4cc08723e */ /* 0x008fe400000000ff */
[----:B--2---:R-:W-:Y:S01]  /*51f0*/  F2FP.F16.F32.PACK_AB R10, R18, R242 ;  /* 0x000000f2120a723e */ /* 0x004fe200000000ff */
[----:B-1----:R-:W-:Y:S01]  /*5200*/  FFMA.FTZ R3, R52, UR20, -R2 ;  /* 0x0000001434037c23 */ /* 0x002fe20008010802 */
[----:B------:R-:W-:-:S03]  /*5210*/  IMAD.MOV.U32 R52, RZ, RZ, R130 ;  /* 0x000000ffff347224 */ /* 0x000fc600078e0082 */
[----:B------:R1:W-:Y:S01]  /*5220*/  MUFU.EX2 R53, R3 ;  /* 0x0000000300357308 */ /* 0x0003e20000000800 */
[----:B------:R-:W-:Y:S02]  /*5230*/  IMAD.MOV.U32 R50, RZ, RZ, R52 ;  /* 0x000000ffff327224 */ /* 0x000fe400078e0034 */
[----:B-1----:R-:W-:-:S05]  /*5240*/  FFMA.FTZ R3, R54, UR20, -R2 ;  /* 0x0000001436037c23 */ /* 0x002fca0008010802 */
[----:B------:R1:W2:Y:S02]  /*5250*/  MUFU.EX2 R5, R3 ;  /* 0x0000000300057308 */ /* 0x0002a40000000800 */
[----:B-1----:R-:W-:Y:S01]  /*5260*/  FFMA.FTZ R3, R19, UR20, -R0 ;  /* 0x0000001413037c23 */ /* 0x002fe20008010800 */
[----:B--2---:R-:W-:-:S05]  /*5270*/  IMAD.MOV.U32 R19, RZ, RZ, R5 ;  /* 0x000000ffff137224 */ /* 0x004fca00078e0005 */
[----:B------:R1:W-:Y:S02]  /*5280*/  MUFU.EX2 R5, R3 ;  /* 0x0000000300057308 */ /* 0x0003e40000000800 */
[----:B-1----:R-:W-:Y:S01]  /*5290*/  FFMA.FTZ R3, R91, UR20, -R0 ;  /* 0x000000145b037c23 */ /* 0x002fe20008010800 */
[----:B------:R-:W-:-:S05]  /*52a0*/  IMAD.MOV.U32 R91, RZ, RZ, R43 ;  /* 0x000000ffff5b7224 */ /* 0x000fca00078e002b */
[----:B------:R1:W2:Y:S02]  /*52b0*/  MUFU.EX2 R4, R3 ;  /* 0x0000000300047308 */ /* 0x0002a40000000800 */
[----:B-1----:R-:W-:Y:S01]  /*52c0*/  FFMA.FTZ R3, R90, UR20, -R0 ;  /* 0x000000145a037c23 */ /* 0x002fe20008010800 */
[----:B--2---:R-:W-:Y:S02]  /*52d0*/  F2FP.F16.F32.PACK_AB R9, R4, R5 ;  /* 0x000000050409723e */ /* 0x004fe400000000ff */
[----:B------:R-:W-:-:S03]  /*52e0*/  MOV R90, R41 ;  /* 0x00000029005a7202 */ /* 0x000fc60000000f00 */
        /* <DEDUP_REMOVED lines=8> */
[C---:B------:R-:W-:Y:S06]  /*5370*/  HMMA.16816.F32 R24, R8.reuse, R116, RZ ;  /* 0x000000740818723c */ /* 0x040fec00000018ff */
[----:B------:R-:W-:Y:S01]  /*5380*/  HMMA.16816.F32 R28, R8, R108, RZ ;  /* 0x0000006c081c723c */ /* 0x000fe200000018ff */
[----:B------:R-:W-:Y:S02]  /*5390*/  MOV R117, R53 ;  /* 0x0000003500757202 */ /* 0x000fe40000000f00 */
[----:B------:R-:W-:-:S02]  /*53a0*/  MOV R116, R6 ;  /* 0x0000000600747202 */ /* 0x000fc40000000f00 */
[----:B------:R-:W-:Y:S01]  /*53b0*/  F2FP.F16.F32.PACK_AB R6, R19, R117 ;  /* 0x000000751306723e */ /* 0x000fe200000000ff */
[C---:B------:R-:W-:Y:S01]  /*53c0*/  HMMA.16816.F32 R40, R8.reuse, R96, RZ ;  /* 0x000000600828723c */ /* 0x040fe200000018ff */
[----:B-1----:R-:W-:Y:S01]  /*53d0*/  FFMA.FTZ R3, R87, UR20, -R0 ;  /* 0x0000001457037c23 */ /* 0x002fe20008010800 */
[----:B------:R-:W-:Y:S02]  /*53e0*/  IMAD.MOV.U32 R109, RZ, RZ, R182 ;  /* 0x000000ffff6d7224 */ /* 0x000fe400078e00b6 */
[----:B------:R-:W-:Y:S01]  /*53f0*/  IMAD.MOV.U32 R108, RZ, RZ, R181 ;  /* 0x000000ffff6c7224 */ /* 0x000fe200078e00b5 */
[----:B------:R1:W2:Y:S01]  /*5400*/  MUFU.EX2 R231, R3 ;  /* 0x0000000300e77308 */ /* 0x0002a20000000800 */
[----:B------:R-:W-:Y:S01]  /*5410*/  HMMA.16816.F32 R44, R8, R92, RZ ;  /* 0x0000005c082c723c */ /* 0x000fe200000018ff */
[----:B------:R-:W-:Y:S02]  /*5420*/  IMAD.MOV.U32 R96, RZ, RZ, R5 ;  /* 0x000000ffff607224 */ /* 0x000fe400078e0005 */
[----:B------:R-:W-:Y:S01]  /*5430*/  IMAD.MOV.U32 R97, RZ, RZ, R4 ;  /* 0x000000ffff617224 */ /* 0x000fe200078e0004 */
[----:B------:R-:W-:-:S02]  /*5440*/  F2FP.F16.F32.PACK_AB R4, R84, R116 ;  /* 0x000000745404723e */ /* 0x000fc400000000ff */
[C---:B------:R-:W-:Y:S06]  /*5450*/  HMMA.16816.F32 R36, R8.reuse, R104, RZ ;  /* 0x000000680824723c */ /* 0x040fec00000018ff */
[----:B------:R-:W-:Y:S01]  /*5460*/  HMMA.16816.F32 R20, R8, R120, RZ ;  /* 0x000000780814723c */ /* 0x000fe200000018ff */
[----:B------:R-:W-:Y:S02]  /*5470*/  IMAD.MOV.U32 R105, RZ, RZ, R143 ;  /* 0x000000ffff697224 */ /* 0x000fe400078e008f */
[----:B------:R-:W-:Y:S02]  /*5480*/  IMAD.MOV.U32 R104, RZ, RZ, R140 ;  /* 0x000000ffff687224 */ /* 0x000fe400078e008c */
[----:B-1----:R-:W-:Y:S01]  /*5490*/  FFMA.FTZ R3, R32, UR20, -R0 ;  /* 0x0000001420037c23 */ /* 0x002fe20008010800 */
[----:B--2---:R-:W-:-:S02]  /*54a0*/  F2FP.F16.F32.PACK_AB R5, R231, R250 ;  /* 0x000000fae705723e */ /* 0x004fc400000000ff */
[----:B------:R-:W-:Y:S01]  /*54b0*/  MOV R120, R215 ;  /* 0x000000d700787202 */ /* 0x000fe20000000f00 */
[----:B------:R1:W-:Y:S01]  /*54c0*/  MUFU.EX2 R248, R3 ;  /* 0x0000000300f87308 */ /* 0x0003e20000000800 */
[----:B------:R-:W-:Y:S01]  /*54d0*/  MOV R121, R49 ;  /* 0x0000003100797202 */ /* 0x000fe20000000f00 */
[----:B-1----:R-:W-:Y:S02]  /*54e0*/  FFMA.FTZ R3, R33, UR20, -R0 ;  /* 0x0000001421037c23 */ /* 0x002fe40008010800 */
[----:B------:R-:W-:Y:S04]  /*54f0*/  HMMA.16816.F32 R32, R8, R100, RZ ;  /* 0x000000640820723c */ /* 0x000fe800000018ff */
[----:B------:R-:W1:Y:S03]  /*5500*/  MUFU.EX2 R230, R3 ;  /* 0x0000000300e67308 */ /* 0x000e660000000800 */
[----:B------:R-:W-:Y:S01]  /*5510*/  MOV R101, R208 ;  /* 0x000000d000657202 */ /* 0x000fe20000000f00 */
[----:B------:R-:W-:Y:S01]  /*5520*/  IMAD.MOV.U32 R100, RZ, RZ, R209 ;  /* 0x000000ffff647224 */ /* 0x000fe200078e00d1 */
[----:B-1----:R-:W-:Y:S01]  /*5530*/  F2FP.F16.F32.PACK_AB R7, R230, R248 ;  /* 0x000000f8e607723e */ /* 0x002fe200000000ff */
[----:B------:R-:W-:Y:S01]  /*5540*/  FFMA.FTZ R3, R173, UR20, -R2 ;  /* 0x00000014ad037c23 */ /* 0x000fe20008010802 */
[----:B------:R-:W-:-:S05]  /*5550*/  IMAD.MOV.U32 R173, RZ, RZ, R162 ;  /* 0x000000ffffad7224 */ /* 0x000fca00078e00a2 */
[----:B------:R-:W-:Y:S06]  /*5560*/  HMMA.16816.F32 R124, R4, R56, R24 ;  /* 0x00000038047c723c */ /* 0x000fec0000001818 */
[----:B------:R-:W-:Y:S06]  /*5570*/  HMMA.16816.F32 R24, R8, R118, RZ ;  /* 0x000000760818723c */ /* 0x000fec00000018ff */
[----:B------:R-:W-:Y:S01]  /*5580*/  HMMA.16816.F32 R128, R4, R60, R28 ;  /* 0x0000003c0480723c */ /* 0x000fe2000000181c */
[----:B------:R-:W-:Y:S01]  /*5590*/  IMAD.MOV.U32 R119, RZ, RZ, R212 ;  /* 0x000000ffff777224 */ /* 0x000fe200078e00d4 */
[----:B------:R-:W-:Y:S01]  /*55a0*/  MOV R118, R211 ;  /* 0x000000d300767202 */ /* 0x000fe20000000f00 */
[----:B------:R1:W-:Y:S03]  /*55b0*/  MUFU.EX2 R212, R3 ;  /* 0x0000000300d47308 */ /* 0x0003e60000000800 */
[----:B------:R-:W-:Y:S06]  /*55c0*/  HMMA.16816.F32 R28, R8, R110, RZ ;  /* 0x0000006e081c723c */ /* 0x000fec00000018ff */
[----:B------:R-:W-:Y:S01]  /*55d0*/  HMMA.16816.F32 R52, R4, R80, R44 ;  /* 0x000000500434723c */ /* 0x000fe2000000182c */
[----:B------:R-:W-:Y:S01]  /*55e0*/  IMAD.MOV.U32 R111, RZ, RZ, R213 ;  /* 0x000000ffff6f7224 */ /* 0x000fe200078e00d5 */
[----:B------:R-:W-:-:S04]  /*55f0*/  MOV R110, R214 ;  /* 0x000000d6006e7202 */ /* 0x000fc80000000f00 */
[C---:B------:R-:W-:Y:S01]  /*5600*/  HMMA.16816.F32 R164, R4.reuse, R76, R40 ;  /* 0x0000004c04a4723c */ /* 0x040fe20000001828 */
[----:B------:R-:W-:Y:S01]  /*5610*/  MOV R81, R183 ;  /* 0x000000b700517202 */ /* 0x000fe20000000f00 */
[----:B-1----:R-:W-:Y:S01]  /*5620*/  FFMA.FTZ R3, R172, UR20, -R2 ;  /* 0x00000014ac037c23 */ /* 0x002fe20008010802 */
[----:B------:R-:W-:Y:S01]  /*5630*/  MOV R80, R180 ;  /* 0x000000b400507202 */ /* 0x000fe20000000f00 */
[----:B------:R-:W-:Y:S02]  /*5640*/  IMAD.MOV.U32 R172, RZ, RZ, R163 ;  /* 0x000000ffffac7224 */ /* 0x000fe400078e00a3 */
[----:B------:R1:W2:Y:S01]  /*5650*/  MUFU.EX2 R213, R3 ;  /* 0x0000000300d57308 */ /* 0x0002a20000000800 */
[----:B------:R-:W-:Y:S06]  /*5660*/  HMMA.16816.F32 R180, R4, R68, R36 ;  /* 0x0000004404b4723c */ /* 0x000fec0000001824 */
[----:B------:R-:W-:Y:S01]  /*5670*/  HMMA.16816.F32 R36, R8, R106, RZ ;  /* 0x0000006a0824723c */ /* 0x000fe200000018ff */
[----:B------:R-:W-:-:S02]  /*5680*/  IMAD.MOV.U32 R69, RZ, RZ, R210 ;  /* 0x000000ffff457224 */ /* 0x000fc400078e00d2 */
[----:B------:R-:W-:-:S03]  /*5690*/  IMAD.MOV.U32 R68, RZ, RZ, R84 ;  /* 0x000000ffff447224 */ /* 0x000fc600078e0054 */
[----:B------:R-:W-:Y:S01]  /*56a0*/  HMMA.16816.F32 R84, R4, R64, R32 ;  /* 0x000000400454723c */ /* 0x000fe20000001820 */
[----:B------:R-:W-:Y:S01]  /*56b0*/  IMAD.MOV.U32 R106, RZ, RZ, R142 ;  /* 0x000000ffff6a7224 */ /* 0x000fe200078e008e */
[----:B------:R-:W-:Y:S01]  /*56c0*/  MOV R107, R141 ;  /* 0x0000008d006b7202 */ /* 0x000fe20000000f00 */
[----:B-1----:R-:W-:-:S03]  /*56d0*/  FFMA.FTZ R3, R139, UR20, -R2 ;  /* 0x000000148b037c23 */ /* 0x002fc60008010802 */
[----:B------:R-:W-:Y:S01]  /*56e0*/  HMMA.16816.F32 R32, R8, R102, RZ ;  /* 0x000000660820723c */ /* 0x000fe200000018ff */
[----:B------:R1:W-:Y:S05]  /*56f0*/  MUFU.EX2 R214, R3 ;  /* 0x0000000300d67308 */ /* 0x0003ea0000000800 */
[----:B------:R-:W-:Y:S01]  /*5700*/  HMMA.16816.F32 R60, R4, R62, R28 ;  /* 0x0000003e043c723c */ /* 0x000fe2000000181c */
[----:B------:R-:W-:Y:S01]  /*5710*/  LDSM.16.MT88.4 R28, [R233+0xd000] ;  /* 0x00d00000e91c783b */ /* 0x000fe20000004200 */
[----:B------:R-:W-:Y:S02]  /*5720*/  IMAD.MOV.U32 R102, RZ, RZ, R50 ;  /* 0x000000ffff667224 */ /* 0x000fe400078e0032 */
[----:B------:R-:W-:-:S02]  /*5730*/  IMAD.MOV.U32 R103, RZ, RZ, R51 ;  /* 0x000000ffff677224 */ /* 0x000fc400078e0033 */
[----:B------:R-:W-:Y:S06]  /*5740*/  HMMA.16816.F32 R40, R8, R98, RZ ;  /* 0x000000620828723c */ /* 0x000fec00000018ff */
[C---:B------:R-:W-:Y:S01]  /*5750*/  HMMA.16816.F32 R188, R4.reuse, R72, R20 ;  /* 0x0000004804bc723c */ /* 0x040fe20000001814 */
[----:B-1----:R-:W-:Y:S01]  /*5760*/  FFMA.FTZ R3, R138, UR20, -R2 ;  /* 0x000000148a037c23 */ /* 0x002fe20008010802 */
[----:B------:R-:W-:Y:S02]  /*5770*/  IMAD.MOV.U32 R98, RZ, RZ, R48 ;  /* 0x000000ffff627224 */ /* 0x000fe400078e0030 */
[----:B------:R-:W-:Y:S01]  /*5780*/  IMAD.MOV.U32 R99, RZ, RZ, R90 ;  /* 0x000000ffff637224 */ /* 0x000fe200078e005a */
[----:B------:R1:W-:Y:S01]  /*5790*/  MUFU.EX2 R215, R3 ;  /* 0x0000000300d77308 */ /* 0x0003e20000000800 */
[----:B------:R-:W-:Y:S01]  /*57a0*/  HMMA.16816.F32 R64, R4, R66, R32 ;  /* 0x000000420440723c */ /* 0x000fe20000001820 */
[----:B------:R-:W-:Y:S01]  /*57b0*/  LDSM.16.MT88.4 R32, [R235+0xd000] ;  /* 0x00d00000eb20783b */ /* 0x000fe20000004200 */
[----:B------:R-:W-:Y:S01]  /*57c0*/  IMAD.MOV.U32 R72, RZ, RZ, R89 ;  /* 0x000000ffff487224 */ /* 0x000fe200078e0059 */
[----:B------:R-:W-:Y:S01]  /*57d0*/  MOV R73, R91 ;  /* 0x0000005b00497202 */ /* 0x000fe20000000f00 */
[----:B------:R-:W-:Y:S01]  /*57e0*/  IMAD.MOV.U32 R89, RZ, RZ, R147 ;  /* 0x000000ffff597224 */ /* 0x000fe200078e0093 */
[----:B------:R-:W-:Y:S01]  /*57f0*/  MOV R90, R146 ;  /* 0x00000092005a7202 */ /* 0x000fe20000000f00 */
[----:B------:R-:W-:Y:S01]  /*5800*/  HMMA.16816.F32 R44, R8, R94, RZ ;  /* 0x0000005e082c723c */ /* 0x000fe200000018ff */
[----:B------:R-:W-:-:S05]  /*5810*/  IMAD.MOV.U32 R91, RZ, RZ, R145 ;  /* 0x000000ffff5b7224 */ /* 0x000fca00078e0091 */
[----:B------:R-:W-:Y:S01]  /*5820*/  HMMA.16816.F32 R20, R8, R148, RZ ;  /* 0x000000940814723c */ /* 0x000fe200000018ff */
[----:B-1----:R-:W-:-:S05]  /*5830*/  FFMA.FTZ R3, R137, UR20, -R0 ;  /* 0x0000001489037c23 */ /* 0x002fca0008010800 */
[C---:B------:R-:W-:Y:S01]  /*5840*/  HMMA.16816.F32 R48, R8.reuse, R122, RZ ;  /* 0x0000007a0830723c */ /* 0x040fe200000018ff */
[----:B------:R1:W-:Y:S05]  /*5850*/  MUFU.EX2 R208, R3 ;  /* 0x0000000300d07308 */ /* 0x0003ea0000000800 */
[----:B------:R-:W-:Y:S01]  /*5860*/  HMMA.16816.F32 R8, R8, R150, RZ ;  /* 0x000000960808723c */ /* 0x000fe200000018ff */
[----:B------:R-:W-:Y:S01]  /*5870*/  MOV R122, R102 ;  /* 0x00000066007a7202 */ /* 0x000fe20000000f00 */
[----:B------:R-:W-:Y:S01]  /*5880*/  IMAD.MOV.U32 R123, RZ, RZ, R103 ;  /* 0x000000ffff7b7224 */ /* 0x000fe200078e0067 */
[----:B------:R-:W-:Y:S01]  /*5890*/  MOV R103, R68 ;  /* 0x0000004400677202 */ /* 0x000fe20000000f00 */
[----:B------:R-:W-:-:S02]  /*58a0*/  IMAD.MOV.U32 R102, RZ, RZ, R81 ;  /* 0x000000ffff667224 */ /* 0x000fc400078e0051 */
[C---:B------:R-:W-:Y:S01]  /*58b0*/  HMMA.16816.F32 R76, R4.reuse, R78, R40 ;  /* 0x0000004e044c723c */ /* 0x040fe20000001828 */
[----:B------:R-:W3:Y:S05]  /*58c0*/  LDL.LU R81, [R1+0x7c] ;  /* 0x00007c0001517983 */ /* 0x000eea0000300800 */
[----:B------:R-:W-:Y:S01]  /*58d0*/  HMMA.16816.F32 R92, R4, R112, R20 ;  /* 0x00000070045c723c */ /* 0x000fe20000001814 */
[----:B-1----:R-:W-:-:S05]  /*58e0*/  FFMA.FTZ R3, R132, UR20, -R0 ;  /* 0x0000001484037c23 */ /* 0x002fca0008010800 */
[C---:B------:R-:W-:Y:S01]  /*58f0*/  HMMA.16816.F32 R44, R4.reuse, R82, R44 ;  /* 0x00000052042c723c */ /* 0x040fe2000000182c */
[----:B------:R1:W4:Y:S01]  /*5900*/  MUFU.EX2 R209, R3 ;  /* 0x0000000300d17308 */ /* 0x0003220000000800 */
[----:B------:R-:W-:Y:S01]  /*5910*/  IMAD.MOV.U32 R112, RZ, RZ, R98 ;  /* 0x000000ffff707224 */ /* 0x000fe200078e0062 */
[----:B------:R-:W-:Y:S01]  /*5920*/  MOV R113, R99 ;  /* 0x0000006300717202 */ /* 0x000fe20000000f00 */
[----:B------:R-:W-:Y:S02]  /*5930*/  LDSM.16.MT88.4 R20, [R236+0xd000] ;  /* 0x00d00000ec14783b */ /* 0x000fe40000004200 */
[C---:B------:R-:W-:Y:S06]  /*5940*/  HMMA.16816.F32 R36, R4.reuse, R70, R36 ;  /* 0x000000460424723c */ /* 0x040fec0000001824 */
[----:B------:R-:W-:Y:S01]  /*5950*/  HMMA.16816.F32 R56, R4, R58, R24 ;  /* 0x0000003a0438723c */ /* 0x000fe20000001818 */
[----:B-1----:R-:W-:-:S05]  /*5960*/  FFMA.FTZ R3, R175, UR20, -R0 ;  /* 0x00000014af037c23 */ /* 0x002fca0008010800 */
[----:B------:R-:W-:Y:S01]  /*5970*/  HMMA.16816.F32 R48, R4, R74, R48 ;  /* 0x0000004a0430723c */ /* 0x000fe20000001830 */
[----:B------:R-:W-:-:S05]  /*5980*/  IMAD.MOV.U32 R175, RZ, RZ, R160 ;  /* 0x000000ffffaf7224 */ /* 0x000fca00078e00a0 */
[----:B------:R-:W-:Y:S01]  /*5990*/  HMMA.16816.F32 R40, R4, R114, R8 ;  /* 0x000000720428723c */ /* 0x000fe20000001808 */
[----:B------:R1:W-:Y:S01]  /*59a0*/  MUFU.EX2 R210, R3 ;  /* 0x0000000300d27308 */ /* 0x0003e20000000800 */
[----:B------:R-:W-:Y:S01]  /*59b0*/  MOV R99, R134 ;  /* 0x0000008600637202 */ /* 0x000fe20000000f00 */
[----:B------:R-:W-:Y:S01]  /*59c0*/  IMAD.MOV.U32 R98, RZ, RZ, R239 ;  /* 0x000000ffff627224 */ /* 0x000fe200078e00ef */
[----:B------:R-:W-:Y:S01]  /*59d0*/  MOV R68, R240 ;  /* 0x000000f000447202 */ /* 0x000fe20000000f00 */
[----:B------:R-:W-:Y:S01]  /*59e0*/  IMAD.MOV.U32 R70, RZ, RZ, R112 ;  /* 0x000000ffff467224 */ /* 0x000fe200078e0070 */
[----:B------:R-:W1:Y:S01]  /*59f0*/  LDSM.16.MT88.4 R24, [R234+0xd000] ;  /* 0x00d00000ea18783b */ /* 0x000e620000004200 */
[----:B------:R-:W-:Y:S01]  /*5a00*/  IMAD.MOV.U32 R71, RZ, RZ, R113 ;  /* 0x000000ffff477224 */ /* 0x000fe200078e0071 */
[----:B--2---:R-:W-:Y:S02]  /*5a10*/  F2FP.F16.F32.PACK_AB R8, R213, R212 ;  /* 0x000000d4d508723e */ /* 0x004fe400000000ff */
[----:B----4-:R-:W-:-:S02]  /*5a20*/  F2FP.F16.F32.PACK_AB R9, R209, R208 ;  /* 0x000000d0d109723e */ /* 0x010fc400000000ff */
[----:B------:R-:W-:Y:S01]  /*5a30*/  F2FP.F16.F32.PACK_AB R10, R215, R214 ;  /* 0x000000d6d70a723e */ /* 0x000fe200000000ff */
[----:B-1----:R-:W-:Y:S01]  /*5a40*/  FFMA.FTZ R3, R174, UR20, -R0 ;  /* 0x00000014ae037c23 */ /* 0x002fe20008010800 */
[----:B------:R-:W-:-:S03]  /*5a50*/  MOV R174, R161 ;  /* 0x000000a100ae7202 */ /* 0x000fc60000000f00 */
[----:B------:R1:W2:Y:S02]  /*5a60*/  MUFU.EX2 R211, R3 ;  /* 0x0000000300d37308 */ /* 0x0002a40000000800 */
[----:B-1----:R-:W-:Y:S01]  /*5a70*/  FFMA.FTZ R3, R185, UR20, -R13 ;  /* 0x00000014b9037c23 */ /* 0x002fe2000801080d */
[----:B------:R-:W-:Y:S01]  /*5a80*/  IMAD.MOV.U32 R112, RZ, RZ, R117 ;  /* 0x000000ffff707224 */ /* 0x000fe200078e0075 */
[----:B--2---:R-:W-:-:S04]  /*5a90*/  F2FP.F16.F32.PACK_AB R11, R211, R210 ;  /* 0x000000d2d30b723e */ /* 0x004fc800000000ff */
[----:B------:R1:W-:Y:S01]  /*5aa0*/  MUFU.EX2 R143, R3 ;  /* 0x00000003008f7308 */ /* 0x0003e20000000800 */
[----:B------:R-:W-:Y:S01]  /*5ab0*/  MOV R117, R15 ;  /* 0x0000000f00757202 */ /* 0x000fe20000000f00 */
[----:B------:R-:W-:Y:S01]  /*5ac0*/  IMAD.MOV.U32 R113, RZ, RZ, R69 ;  /* 0x000000ffff717224 */ /* 0x000fe200078e0045 */
[C---:B------:R-:W-:Y:S06]  /*5ad0*/  HMMA.16816.F32 R164, R8.reuse, R24, R164 ;  /* 0x0000001808a4723c */ /* 0x040fec00000018a4 */
[----:B------:R-:W-:Y:S01]  /*5ae0*/  HMMA.16816.F32 R76, R8, R26, R76 ;  /* 0x0000001a084c723c */ /* 0x000fe2000000184c */
[----:B-1----:R-:W-:-:S05]  /*5af0*/  FFMA.FTZ R3, R184, UR20, -R13 ;  /* 0x00000014b8037c23 */ /* 0x002fca000801080d */
[----:B------:R-:W-:Y:S01]  /*5b00*/  HMMA.16816.F32 R148, R8, R28, R52 ;  /* 0x0000001c0894723c */ /* 0x000fe20000001834 */
[----:B------:R1:W2:Y:S01]  /*5b10*/  MUFU.EX2 R142, R3 ;  /* 0x00000003008e7308 */ /* 0x0002a20000000800 */
[----:B------:R-:W-:-:S04]  /*5b20*/  IMAD.MOV.U32 R69, RZ, RZ, R19 ;  /* 0x000000ffff457224 */ /* 0x000fc800078e0013 */
[C---:B------:R-:W-:Y:S06]  /*5b30*/  HMMA.16816.F32 R180, R8.reuse, R20, R180 ;  /* 0x0000001408b4723c */ /* 0x040fec00000018b4 */
[C---:B------:R-:W-:Y:S06]  /*5b40*/  HMMA.16816.F32 R52, R8.reuse, R22, R36 ;  /* 0x000000160834723c */ /* 0x040fec0000001824 */
[----:B------:R-:W-:Y:S01]  /*5b50*/  HMMA.16816.F32 R44, R8, R30, R44 ;  /* 0x0000001e082c723c */ /* 0x000fe2000000182c */
[--C-:B-1----:R-:W-:Y:S01]  /*5b60*/  FFMA.FTZ R3, R186, UR20, -R13.reuse ;  /* 0x00000014ba037c23 */ /* 0x102fe2000801080d */
[----:B--2---:R-:W-:Y:S01]  /*5b70*/  F2FP.F16.F32.PACK_AB R4, R142, R143 ;  /* 0x0000008f8e04723e */ /* 0x004fe200000000ff */
[----:B------:R-:W-:Y:S02]  /*5b80*/  LDSM.16.MT88.4 R36, [R235+0xf000] ;  /* 0x00f00000eb24783b */ /* 0x000fe40000004200 */
        /* <DEDUP_REMOVED lines=12> */
[----:B------:R-:W1:Y:S02]  /*5c50*/  MUFU.EX2 R139, R3 ;  /* 0x00000003008b7308 */ /* 0x000e640000000800 */
[----:B-1----:R-:W-:-:S07]  /*5c60*/  F2FP.F16.F32.PACK_AB R7, R139, R138 ;  /* 0x0000008a8b07723e */ /* 0x002fce00000000ff */
[C---:B------:R-:W-:Y:S06]  /*5c70*/  HMMA.16816.F32 R144, R4.reuse, R28, R192 ;  /* 0x0000001c0490723c */ /* 0x040fec00000018c0 */
[----:B------:R-:W-:Y:S01]  /*5c80*/  HMMA.16816.F32 R192, R4, R32, R172 ;  /* 0x0000002004c0723c */ /* 0x000fe200000018ac */
[----:B------:R-:W-:-:S05]  /*5c90*/  MOV R19, R243 ;  /* 0x000000f300137202 */ /* 0x000fca0000000f00 */
[C---:B------:R-:W-:Y:S01]  /*5ca0*/  HMMA.16816.F32 R160, R4.reuse, R24, R200 ;  /* 0x0000001804a0723c */ /* 0x040fe200000018c8 */
[----:B------:R-:W-:Y:S01]  /*5cb0*/  IMAD.MOV.U32 R172, RZ, RZ, R118 ;  /* 0x000000ffffac7224 */ /* 0x000fe200078e0076 */
[----:B------:R-:W-:Y:S01]  /*5cc0*/  MOV R173, R119 ;  /* 0x0000007700ad7202 */ /* 0x000fe20000000f00 */
[----:B------:R-:W-:Y:S02]  /*5cd0*/  IMAD.MOV.U32 R174, RZ, RZ, R110 ;  /* 0x000000ffffae7224 */ /* 0x000fe400078e006e */
[----:B------:R-:W-:Y:S01]  /*5ce0*/  IMAD.MOV.U32 R175, RZ, RZ, R111 ;  /* 0x000000ffffaf7224 */ /* 0x000fe200078e006f */
[C---:B------:R-:W-:Y:S01]  /*5cf0*/  HMMA.16816.F32 R168, R4.reuse, R26, R168 ;  /* 0x0000001a04a8723c */ /* 0x040fe200000018a8 */
[----:B------:R-:W-:Y:S01]  /*5d00*/  IMAD.MOV.U32 R118, RZ, RZ, R72 ;  /* 0x000000ffff767224 */ /* 0x000fe200078e0048 */
[----:B------:R-:W1:Y:S01]  /*5d10*/  LDSM.16.MT88.4 R24, [R233+0xf000] ;  /* 0x00f00000e918783b */ /* 0x000e620000004200 */
[----:B------:R-:W-:Y:S02]  /*5d20*/  IMAD.MOV.U32 R119, RZ, RZ, R73 ;  /* 0x000000ffff777224 */ /* 0x000fe400078e0049 */
[----:B------:R-:W-:Y:S01]  /*5d30*/  IMAD.MOV.U32 R111, RZ, RZ, R80 ;  /* 0x000000ffff6f7224 */ /* 0x000fe200078e0050 */
[----:B------:R-:W-:Y:S01]  /*5d40*/  HMMA.16816.F32 R176, R4, R20, R224 ;  /* 0x0000001404b0723c */ /* 0x000fe200000018e0 */
[----:B------:R-:W-:Y:S01]  /*5d50*/  IMAD.MOV.U32 R110, RZ, RZ, R242 ;  /* 0x000000ffff6e7224 */ /* 0x000fe200078e00f2 */
[----:B------:R-:W2:Y:S01]  /*5d60*/  LDL.LU R80, [R1+0x84] ;  /* 0x0000840001507983 */ /* 0x000ea20000300800 */
[----:B------:R-:W-:Y:S01]  /*5d70*/  IMAD.MOV.U32 R83, RZ, RZ, R119 ;  /* 0x000000ffff537224 */ /* 0x000fe200078e0077 */
[----:B------:R-:W-:-:S02]  /*5d80*/  MOV R82, R118 ;  /* 0x0000007600527202 */ /* 0x000fc40000000f00 */
[----:B------:R4:W5:Y:S01]  /*5d90*/  LDL.LU R134, [R1+0x160] ;  /* 0x0001600001867983 */ /* 0x0009620000300800 */
[----:B------:R-:W-:Y:S01]  /*5da0*/  IMAD.MOV.U32 R119, RZ, RZ, R110 ;  /* 0x000000ffff777224 */ /* 0x000fe200078e006e */
[----:B------:R-:W-:Y:S01]  /*5db0*/  MOV R118, R68 ;  /* 0x0000004400767202 */ /* 0x000fe20000000f00 */
[C---:B------:R-:W-:Y:S01]  /*5dc0*/  HMMA.16816.F32 R184, R4.reuse, R22, R156 ;  /* 0x0000001604b8723c */ /* 0x040fe2000000189c */
[----:B------:R-:W3:Y:S01]  /*5dd0*/  LDL.LU R239, [R1+0x15c] ;  /* 0x00015c0001ef7983 */ /* 0x000ee20000300800 */
[----:B------:R-:W-:Y:S01]  /*5de0*/  MOV R110, R100 ;  /* 0x00000064006e7202 */ /* 0x000fe20000000f00 */
[----:B------:R-:W-:Y:S02]  /*5df0*/  IMAD.MOV.U32 R68, RZ, RZ, R101 ;  /* 0x000000ffff447224 */ /* 0x000fe400078e0065 */
[----:B------:R-:W4:Y:S01]  /*5e00*/  LDL.LU R242, [R1+0x158] ;  /* 0x0001580001f27983 */ /* 0x000f220000300800 */
[----:B------:R-:W-:Y:S01]  /*5e10*/  IMAD.MOV.U32 R100, RZ, RZ, R16 ;  /* 0x000000ffff647224 */ /* 0x000fe200078e0010 */
[----:B------:R-:W-:Y:S02]  /*5e20*/  HMMA.16816.F32 R152, R4, R30, R152 ;  /* 0x0000001e0498723c */ /* 0x000fe40000001898 */
[----:B------:R-:W2:Y:S01]  /*5e30*/  LDL.LU R240, [R1+0x154] ;  /* 0x0001540001f07983 */ /* 0x000ea20000300800 */
[----:B------:R-:W-:-:S03]  /*5e40*/  IMAD.MOV.U32 R101, RZ, RZ, R241 ;  /* 0x000000ffff657224 */ /* 0x000fc600078e00f1 */
[----:B------:R2:W5:Y:S01]  /*5e50*/  LDL.LU R15, [R1+0x150] ;  /* 0x00015000010f7983 */ /* 0x0005620000300800 */
[----:B------:R-:W-:Y:S03]  /*5e60*/  HMMA.16816.F32 R224, R8, R32, R84 ;  /* 0x0000002008e0723c */ /* 0x000fe60000001854 */
[----:B------:R-:W3:Y:S04]  /*5e70*/  LDL.LU R16, [R1+0x14c] ;  /* 0x00014c0001107983 */ /* 0x000ee80000300800 */
[----:B------:R-:W4:Y:S04]  /*5e80*/  LDL.LU R241, [R1+0x148] ;  /* 0x0001480001f17983 */ /* 0x000f280000300800 */
[----:B------:R-:W2:Y:S01]  /*5e90*/  LDL.LU R243, [R1+0x144] ;  /* 0x0001440001f37983 */ /* 0x000ea20000300800 */
[----:B-1----:R-:W-:Y:S03]  /*5ea0*/  HMMA.16816.F32 R72, R4, R24, R172 ;  /* 0x000000180448723c */ /* 0x002fe600000018ac */
[----:B------:R-:W1:Y:S04]  /*5eb0*/  LDSM.16.MT88.4 R20, [R234+0xf000] ;  /* 0x00f00000ea14783b */ /* 0x000e680000004200 */
[----:B------:R-:W1:Y:S01]  /*5ec0*/  LDSM.16.MT88.4 R28, [R236+0xf000] ;  /* 0x00f00000ec1c783b */ /* 0x000e620000004200 */
[----:B------:R-:W-:-:S02]  /*5ed0*/  MOV R172, R82 ;  /* 0x0000005200ac7202 */ /* 0x000fc40000000f00 */
[----:B------:R-:W-:Y:S01]  /*5ee0*/  MOV R82, R68 ;  /* 0x0000004400527202 */ /* 0x000fe20000000f00 */
[----:B------:R-:W-:Y:S02]  /*5ef0*/  IMAD.MOV.U32 R68, RZ, RZ, R251 ;  /* 0x000000ffff447224 */ /* 0x000fe400078e00fb */
[----:B------:R-:W4:Y:S01]  /*5f00*/  LDL.LU R251, [R1+0x140] ;  /* 0x0001400001fb7983 */ /* 0x000f220000300800 */
[----:B------:R-:W-:Y:S02]  /*5f10*/  IMAD.MOV.U32 R173, RZ, RZ, R83 ;  /* 0x000000ffffad7224 */ /* 0x000fe400078e0053 */
[----:B------:R-:W-:Y:S01]  /*5f20*/  IMAD.MOV.U32 R83, RZ, RZ, R110 ;  /* 0x000000ffff537224 */ /* 0x000fe200078e006e */
[----:B------:R-:W-:Y:S01]  /*5f30*/  MOV R110, R100 ;  /* 0x00000064006e7202 */ /* 0x000fe20000000f00 */
[----:B------:R-:W-:Y:S02]  /*5f40*/  IMAD.MOV.U32 R100, RZ, RZ, R19 ;  /* 0x000000ffff647224 */ /* 0x000fe400078e0013 */
[----:B------:R-:W4:Y:S01]  /*5f50*/  LDL.LU R19, [R1+0x54] ;  /* 0x0000540001137983 */ /* 0x000f220000300800 */
[----:B------:R-:W-:-:S02]  /*5f60*/  IMAD.MOV.U32 R174, RZ, RZ, R70 ;  /* 0x000000ffffae7224 */ /* 0x000fc400078e0046 */
[----:B------:R-:W-:Y:S02]  /*5f70*/  IMAD.MOV.U32 R175, RZ, RZ, R71 ;  /* 0x000000ffffaf7224 */ /* 0x000fe400078e0047 */
[----:B------:R-:W-:Y:S02]  /*5f80*/  IMAD.MOV.U32 R70, RZ, RZ, R69 ;  /* 0x000000ffff467224 */ /* 0x000fe400078e0045 */
[----:B------:R-:W-:Y:S02]  /*5f90*/  IMAD.MOV.U32 R71, RZ, RZ, R117 ;  /* 0x000000ffff477224 */ /* 0x000fe400078e0075 */
[----:B------:R-:W-:Y:S02]  /*5fa0*/  IMAD.MOV.U32 R202, RZ, RZ, R172 ;  /* 0x000000ffffca7224 */ /* 0x000fe400078e00ac */
[----:B------:R-:W-:Y:S01]  /*5fb0*/  IMAD.MOV.U32 R203, RZ, RZ, R173 ;  /* 0x000000ffffcb7224 */ /* 0x000fe200078e00ad */
[----:B------:R-:W-:Y:S01]  /*5fc0*/  MOV R173, R70 ;  /* 0x0000004600ad7202 */ /* 0x000fe20000000f00 */
[----:B------:R-:W-:Y:S01]  /*5fd0*/  IMAD.MOV.U32 R200, RZ, RZ, R174 ;  /* 0x000000ffffc87224 */ /* 0x000fe200078e00ae */
[----:B------:R-:W-:Y:S01]  /*5fe0*/  MOV R174, R68 ;  /* 0x0000004400ae7202 */ /* 0x000fe20000000f00 */
[----:B------:R-:W-:-:S02]  /*5ff0*/  IMAD.MOV.U32 R172, RZ, RZ, R71 ;  /* 0x000000ffffac7224 */ /* 0x000fc400078e0047 */
[----:B------:R-:W-:Y:S01]  /*6000*/  FFMA.FTZ R3, R229, UR20, -R2 ;  /* 0x00000014e5037c23 */ /* 0x000fe20008010802 */
[----:B-1----:R-:W-:Y:S06]  /*6010*/  HMMA.16816.F32 R84, R4, R22, R220 ;  /* 0x000000160454723c */ /* 0x002fec00000018dc */
[C---:B------:R-:W-:Y:S06]  /*6020*/  HMMA.16816.F32 R220, R8.reuse, R34, R64 ;  /* 0x0000002208dc723c */ /* 0x040fec0000001840 */
[----:B------:R-:W-:Y:S01]  /*6030*/  HMMA.16816.F32 R64, R8, R26, R60 ;  /* 0x0000001a0840723c */ /* 0x000fe2000000183c */
[----:B------:R-:W-:Y:S01]  /*6040*/  MOV R201, R175 ;  /* 0x000000af00c97202 */ /* 0x000fe20000000f00 */
[----:B------:R-:W-:-:S02]  /*6050*/  IMAD.MOV.U32 R175, RZ, RZ, R110 ;  /* 0x000000ffffaf7224 */ /* 0x000fc400078e006e */
[----:B------:R-:W-:Y:S02]  /*6060*/  IMAD.MOV.U32 R156, RZ, RZ, R174 ;  /* 0x000000ffff9c7224 */ /* 0x000fe400078e00ae */
[----:B------:R-:W-:Y:S06]  /*6070*/  HMMA.16816.F32 R56, R8, R22, R56 ;  /* 0x000000160838723c */ /* 0x000fec0000001838 */
[C---:B------:R-:W-:Y:S06]  /*6080*/  HMMA.16816.F32 R88, R4.reuse, R20, R88 ;  /* 0x000000140458723c */ /* 0x040fec0000001858 */
[C---:B------:R-:W-:Y:S06]  /*6090*/  HMMA.16816.F32 R104, R4.reuse, R28, R104 ;  /* 0x0000001c0468723c */ /* 0x040fec0000001868 */
[C---:B------:R-:W-:Y:S06]  /*60a0*/  HMMA.16816.F32 R120, R4.reuse, R36, R120 ;  /* 0x000000240478723c */ /* 0x040fec0000001878 */
[C---:B------:R-:W-:Y:S06]  /*60b0*/  HMMA.16816.F32 R200, R4.reuse, R34, R200 ;  /* 0x0000002204c8723c */ /* 0x040fec00000018c8 */
[----:B------:R-:W-:Y:S06]  /*60c0*/  HMMA.16816.F32 R196, R4, R38, R196 ;  /* 0x0000002604c4723c */ /* 0x000fec00000018c4 */
[C---:B------:R-:W-:Y:S06]  /*60d0*/  HMMA.16816.F32 R60, R8.reuse, R20, R124 ;  /* 0x00000014083c723c */ /* 0x040fec000000187c */
[C---:B------:R-:W-:Y:S06]  /*60e0*/  HMMA.16816.F32 R48, R8.reuse, R30, R48 ;  /* 0x0000001e0830723c */ /* 0x040fec0000001830 */
[----:B------:R-:W-:Y:S01]  /*60f0*/  HMMA.16816.F32 R40, R8, R38, R40 ;  /* 0x000000260828723c */ /* 0x000fe20000001828 */
[----:B---3--:R-:W-:-:S02]  /*6100*/  MOV R69, R16 ;  /* 0x0000001000457202 */ /* 0x008fc40000000f00 */
[----:B------:R1:W5:Y:S01]  /*6110*/  LDL.LU R16, [R1+0x13c] ;  /* 0x00013c0001107983 */ /* 0x0003620000300800 */
[----:B--2---:R-:W-:-:S03]  /*6120*/  IMAD.MOV.U32 R117, RZ, RZ, R243 ;  /* 0x000000ffff757224 */ /* 0x004fc600078e00f3 */
[----:B------:R-:W2:Y:S01]  /*6130*/  LDL.LU R243, [R1+0x138] ;  /* 0x0001380001f37983 */ /* 0x000ea20000300800 */
[----:B------:R-:W-:Y:S01]  /*6140*/  IMAD.MOV.U32 R70, RZ, RZ, R69 ;  /* 0x000000ffff467224 */ /* 0x000fe200078e0045 */
[----:B------:R-:W-:Y:S01]  /*6150*/  MOV R69, R240 ;  /* 0x000000f000457202 */ /* 0x000fe20000000f00 */
[----:B------:R-:W-:Y:S02]  /*6160*/  IMAD.MOV.U32 R71, RZ, RZ, R117 ;  /* 0x000000ffff477224 */ /* 0x000fe400078e0075 */
[----:B----4-:R-:W-:Y:S01]  /*6170*/  IMAD.MOV.U32 R68, RZ, RZ, R241 ;  /* 0x000000ffff447224 */ /* 0x010fe200078e00f1 */
[----:B------:R-:W-:Y:S01]  /*6180*/  MOV R115, R69 ;  /* 0x0000004500737202 */ /* 0x000fe20000000f00 */
[----:B------:R-:W-:Y:S01]  /*6190*/  IMAD.MOV.U32 R157, RZ, RZ, R70 ;  /* 0x000000ffff9d7224 */ /* 0x000fe200078e0046 */
[----:B------:R-:W-:Y:S01]  /*61a0*/  MOV R158, R71 ;  /* 0x00000047009e7202 */ /* 0x000fe20000000f00 */
[----:B------:R-:W-:Y:S02]  /*61b0*/  IMAD.MOV.U32 R114, RZ, RZ, R68 ;  /* 0x000000ffff727224 */ /* 0x000fe400078e0044 */
[----:B------:R-:W-:Y:S01]  /*61c0*/  HMMA.16816.F32 R68, R4, R26, R244 ;  /* 0x0000001a0444723c */ /* 0x000fe200000018f4 */
[----:B------:R3:W-:Y:S01]  /*61d0*/  MUFU.EX2 R27, R3 ;  /* 0x00000003001b7308 */ /* 0x0007e20000000800 */
[----:B------:R-:W-:Y:S01]  /*61e0*/  MOV R110, R251 ;  /* 0x000000fb006e7202 */ /* 0x000fe20000000f00 */
[----:B------:R-:W-:Y:S01]  /*61f0*/  IMAD.MOV.U32 R174, RZ, RZ, R239 ;  /* 0x000000ffffae7224 */ /* 0x000fe200078e00ef */
[----:B------:R1:W5:Y:S03]  /*6200*/  LDL.LU R251, [R1+0x134] ;  /* 0x0001340001fb7983 */ /* 0x0003660000300800 */
[----:B------:R-:W-:Y:S01]  /*6210*/  IMAD.MOV.U32 R245, RZ, RZ, R111 ;  /* 0x000000fffff57224 */ /* 0x000fe200078e006f */
[----:B------:R-:W-:Y:S01]  /*6220*/  MOV R246, R108 ;  /* 0x0000006c00f67202 */ /* 0x000fe20000000f00 */
[----:B------:R-:W-:-:S02]  /*6230*/  IMAD.MOV.U32 R247, RZ, RZ, R109 ;  /* 0x000000fffff77224 */ /* 0x000fc400078e006d */
[----:B---3--:R-:W-:-:S04]  /*6240*/  FFMA.FTZ R3, R207, UR20, -R2 ;  /* 0x00000014cf037c23 */ /* 0x008fc80008010802 */
[----:B------:R3:W-:Y:S01]  /*6250*/  MUFU.EX2 R33, R3 ;  /* 0x0000000300217308 */ /* 0x0007e20000000800 */
[----:B------:R-:W-:Y:S02]  /*6260*/  IMAD.MOV.U32 R159, RZ, RZ, R110 ;  /* 0x000000ffff9f7224 */ /* 0x000fe400078e006e */
[--C-:B---3--:R-:W-:Y:S01]  /*6270*/  FFMA.FTZ R3, R206, UR20, -R2.reuse ;  /* 0x00000014ce037c23 */ /* 0x108fe20008010802 */
[----:B------:R-:W-:-:S04]  /*6280*/  FFMA.FTZ R2, R205, UR20, -R2 ;  /* 0x00000014cd027c23 */ /* 0x000fc80008010802 */
[----:B------:R3:W-:Y:S01]  /*6290*/  MUFU.EX2 R32, R2 ;  /* 0x0000000200207308 */ /* 0x0007e20000000800 */
[----:B------:R-:W-:Y:S01]  /*62a0*/  HMMA.16816.F32 R108, R4, R30, R216 ;  /* 0x0000001e046c723c */ /* 0x000fe200000018d8 */
[----:B---3--:R-:W-:Y:S01]  /*62b0*/  FFMA.FTZ R2, R245, UR20, -R0 ;  /* 0x00000014f5027c23 */ /* 0x008fe20008010800 */
[----:B------:R-:W-:Y:S01]  /*62c0*/  IMAD.MOV.U32 R245, RZ, RZ, R246 ;  /* 0x000000fffff57224 */ /* 0x000fe200078e00f6 */
[----:B------:R-:W-:Y:S01]  /*62d0*/  MOV R246, R247 ;  /* 0x000000f700f67202 */ /* 0x000fe20000000f00 */
[----:B------:R-:W-:-:S03]  /*62e0*/  IMAD.MOV.U32 R247, RZ, RZ, R156 ;  /* 0x000000fffff77224 */ /* 0x000fc600078e009c */
[----:B------:R3:W-:Y:S01]  /*62f0*/  MUFU.EX2 R23, R2 ;  /* 0x0000000200177308 */ /* 0x0007e20000000800 */
[----:B------:R-:W-:Y:S01]  /*6300*/  IMAD.MOV.U32 R156, RZ, RZ, R157 ;  /* 0x000000ffff9c7224 */ /* 0x000fe200078e009d */
[----:B------:R-:W-:Y:S01]  /*6310*/  MOV R157, R158 ;  /* 0x0000009e009d7202 */ /* 0x000fe20000000f00 */
[----:B------:R-:W-:Y:S01]  /*6320*/  IMAD.MOV.U32 R158, RZ, RZ, R159 ;  /* 0x000000ffff9e7224 */ /* 0x000fe200078e009f */
[----:B------:R-:W-:Y:S01]  /*6330*/  HMMA.16816.F32 R216, R8, R24, R128 ;  /* 0x0000001808d8723c */ /* 0x000fe20000001880 */
[----:B------:R-:W-:Y:S01]  /*6340*/  IMAD.MOV.U32 R159, RZ, RZ, R114 ;  /* 0x000000ffff9f7224 */ /* 0x000fe200078e0072 */
[----:B------:R-:W-:Y:S01]  /*6350*/  MOV R114, R115 ;  /* 0x0000007300727202 */ /* 0x000fe20000000f00 */
[----:B------:R-:W-:Y:S02]  /*6360*/  IMAD.MOV.U32 R115, RZ, RZ, R174 ;  /* 0x000000ffff737224 */ /* 0x000fe400078e00ae */
[----:B---3--:R-:W-:Y:S01]  /*6370*/  FFMA.FTZ R2, R245, UR20, -R0 ;  /* 0x00000014f5027c23 */ /* 0x008fe20008010800 */
[----:B------:R-:W-:Y:S01]  /*6380*/  IMAD.MOV.U32 R245, RZ, RZ, R246 ;  /* 0x000000fffff57224 */ /* 0x000fe200078e00f6 */
[----:B------:R-:W-:Y:S01]  /*6390*/  MOV R246, R247 ;  /* 0x000000f700f67202 */ /* 0x000fe20000000f00 */
[----:B------:R-:W-:-:S02]  /*63a0*/  IMAD.MOV.U32 R247, RZ, RZ, R156 ;  /* 0x000000fffff77224 */ /* 0x000fc400078e009c */
[----:B------:R-:W-:Y:S01]  /*63b0*/  IMAD.MOV.U32 R156, RZ, RZ, R157 ;  /* 0x000000ffff9c7224 */ /* 0x000fe200078e009d */
[----:B------:R-:W-:Y:S01]  /*63c0*/  MOV R157, R158 ;  /* 0x0000009e009d7202 */ /* 0x000fe20000000f00 */
[----:B------:R3:W-:Y:S01]  /*63d0*/  MUFU.EX2 R24, R2 ;  /* 0x0000000200187308 */ /* 0x0007e20000000800 */
[----:B------:R-:W-:Y:S01]  /*63e0*/  IMAD.MOV.U32 R174, RZ, RZ, R175 ;  /* 0x000000ffffae7224 */ /* 0x000fe200078e00af */
[----:B------:R-:W-:Y:S01]  /*63f0*/  MOV R175, R172 ;  /* 0x000000ac00af7202 */ /* 0x000fe20000000f00 */
[----:B------:R-:W-:Y:S02]  /*6400*/  IMAD.MOV.U32 R6, RZ, RZ, R156 ;  /* 0x000000ffff067224 */ /* 0x000fe400078e009c */
[----:B------:R-:W-:Y:S02]  /*6410*/  IMAD.MOV.U32 R7, RZ, RZ, R157 ;  /* 0x000000ffff077224 */ /* 0x000fe400078e009d */
[----:B------:R-:W-:Y:S02]  /*6420*/  IMAD.MOV.U32 R172, RZ, RZ, R173 ;  /* 0x000000ffffac7224 */ /* 0x000fe400078e00ad */
[----:B------:R-:W-:-:S02]  /*6430*/  IMAD.MOV.U32 R158, RZ, RZ, R159 ;  /* 0x000000ffff9e7224 */ /* 0x000fc400078e009f */
[----:B------:R-:W-:Y:S02]  /*6440*/  IMAD.MOV.U32 R173, RZ, RZ, R82 ;  /* 0x000000ffffad7224 */ /* 0x000fe400078e0052 */
[--C-:B---3--:R-:W-:Y:S01]  /*6450*/  FFMA.FTZ R2, R245, UR20, -R0.reuse ;  /* 0x00000014f5027c23 */ /* 0x108fe20008010800 */
[----:B------:R-:W-:Y:S01]  /*6460*/  FFMA.FTZ R0, R246, UR20, -R0 ;  /* 0x00000014f6007c23 */ /* 0x000fe20008010800 */
[----:B------:R-:W-:Y:S01]  /*6470*/  IMAD.MOV.U32 R159, RZ, RZ, R114 ;  /* 0x000000ffff9f7224 */ /* 0x000fe200078e0072 */
[----:B------:R-:W-:Y:S02]  /*6480*/  MOV R82, R83 ;  /* 0x0000005300527202 */ /* 0x000fe40000000f00 */
[----:B------:R3:W-:Y:S01]  /*6490*/  MUFU.EX2 R25, R0 ;  /* 0x0000000000197308 */ /* 0x0007e20000000800 */
[----:B------:R-:W-:Y:S01]  /*64a0*/  MOV R114, R115 ;  /* 0x0000007300727202 */ /* 0x000fe20000000f00 */
[----:B------:R-:W-:Y:S02]  /*64b0*/  IMAD.MOV.U32 R83, RZ, RZ, R112 ;  /* 0x000000ffff537224 */ /* 0x000fe400078e0070 */
[----:B------:R-:W-:-:S02]  /*64c0*/  IMAD.MOV.U32 R115, RZ, RZ, R174 ;  /* 0x000000ffff737224 */ /* 0x000fc400078e00ae */
[----:B------:R-:W-:Y:S01]  /*64d0*/  IMAD.MOV.U32 R112, RZ, RZ, R113 ;  /* 0x000000ffff707224 */ /* 0x000fe200078e0071 */
[----:B------:R-:W-:Y:S01]  /*64e0*/  MOV R113, R118 ;  /* 0x0000007600717202 */ /* 0x000fe20000000f00 */
[----:B------:R-:W-:Y:S01]  /*64f0*/  IMAD.MOV.U32 R174, RZ, RZ, R175 ;  /* 0x000000ffffae7224 */ /* 0x000fe200078e00af */
[----:B------:R-:W-:Y:S01]  /*6500*/  MOV R175, R172 ;  /* 0x000000ac00af7202 */ /* 0x000fe20000000f00 */
[----:B------:R-:W-:Y:S02]  /*6510*/  IMAD.MOV.U32 R118, RZ, RZ, R119 ;  /* 0x000000ffff767224 */ /* 0x000fe400078e0077 */
[----:B------:R-:W-:Y:S02]  /*6520*/  IMAD.MOV.U32 R172, RZ, RZ, R173 ;  /* 0x000000ffffac7224 */ /* 0x000fe400078e00ad */
[----:B---3--:R-:W-:Y:S01]  /*6530*/  FFMA.FTZ R0, R6, UR20, -R13 ;  /* 0x0000001406007c23 */ /* 0x008fe2000801080d */
[----:B------:R-:W-:Y:S01]  /*6540*/  MOV R6, R7 ;  /* 0x0000000700067202 */ /* 0x000fe20000000f00 */
[----:B------:R-:W-:-:S02]  /*6550*/  IMAD.MOV.U32 R7, RZ, RZ, R19 ;  /* 0x000000ffff077224 */ /* 0x000fc400078e0013 */
[----:B------:R-:W-:Y:S01]  /*6560*/  IMAD.MOV.U32 R119, RZ, RZ, R102 ;  /* 0x000000ffff777224 */ /* 0x000fe200078e0066 */
[----:B------:R3:W-:Y:S01]  /*6570*/  MUFU.EX2 R19, R0 ;  /* 0x0000000000137308 */ /* 0x0007e20000000800 */
[----:B------:R-:W-:Y:S01]  /*6580*/  IMAD.MOV.U32 R173, RZ, RZ, R82 ;  /* 0x000000ffffad7224 */ /* 0x000fe200078e0052 */
[----:B------:R-:W-:Y:S01]  /*6590*/  MOV R102, R103 ;  /* 0x0000006700667202 */ /* 0x000fe20000000f00 */
[----:B------:R-:W-:Y:S01]  /*65a0*/  IMAD.MOV.U32 R103, RZ, RZ, R238 ;  /* 0x000000ffff677224 */ /* 0x000fe200078e00ee */
[----:B------:R-:W-:Y:S01]  /*65b0*/  MOV R82, R83 ;  /* 0x0000005300527202 */ /* 0x000fe20000000f00 */
[----:B------:R-:W-:Y:S02]  /*65c0*/  IMAD.MOV.U32 R83, RZ, RZ, R112 ;  /* 0x000000ffff537224 */ /* 0x000fe400078e0070 */
[----:B------:R-:W-:Y:S01]  /*65d0*/  IMAD.MOV.U32 R112, RZ, RZ, R113 ;  /* 0x000000ffff707224 */ /* 0x000fe200078e0071 */
[----:B------:R-:W-:Y:S01]  /*65e0*/  MOV R113, R118 ;  /* 0x0000007600717202 */ /* 0x000fe20000000f00 */
[----:B------:R-:W-:Y:S01]  /*65f0*/  IMAD.MOV.U32 R118, RZ, RZ, R119 ;  /* 0x000000ffff767224 */ /* 0x000fe200078e0077 */
[----:B------:R-:W-:Y:S01]  /*6600*/  MOV R245, R158 ;  /* 0x0000009e00f57202 */ /* 0x000fe20000000f00 */
[----:B------:R-:W-:-:S02]  /*6610*/  IMAD.MOV.U32 R119, RZ, RZ, R102 ;  /* 0x000000ffff777224 */ /* 0x000fc400078e0066 */
[----:B---3--:R-:W-:Y:S01]  /*6620*/  FFMA.FTZ R0, R6, UR20, -R13 ;  /* 0x0000001406007c23 */ /* 0x008fe2000801080d */
[----:B------:R-:W-:-:S03]  /*6630*/  MOV R102, R103 ;  /* 0x0000006700667202 */ /* 0x000fc60000000f00 */
[----:B------:R3:W4:Y:S01]  /*6640*/  MUFU.EX2 R21, R0 ;  /* 0x0000000000157308 */ /* 0x0007220000000800 */
[----:B------:R-:W-:Y:S01]  /*6650*/  MOV R244, R247 ;  /* 0x000000f700f47202 */ /* 0x000fe20000000f00 */
[----:B------:R-:W-:Y:S01]  /*6660*/  IMAD.MOV.U32 R103, RZ, RZ, R101 ;  /* 0x000000ffff677224 */ /* 0x000fe200078e0065 */
[----:B------:R-:W-:Y:S01]  /*6670*/  MOV R156, R115 ;  /* 0x00000073009c7202 */ /* 0x000fe20000000f00 */
[----:B------:R-:W-:Y:S02]  /*6680*/  IMAD.MOV.U32 R101, RZ, RZ, R237 ;  /* 0x000000ffff657224 */ /* 0x000fe400078e00ed */
[----:B------:R-:W-:Y:S01]  /*6690*/  IMAD.MOV.U32 R246, RZ, RZ, R159 ;  /* 0x000000fffff67224 */ /* 0x000fe200078e009f */
[----:B------:R-:W-:Y:S01]  /*66a0*/  MOV R159, R172 ;  /* 0x000000ac009f7202 */ /* 0x000fe20000000f00 */
[----:B------:R-:W-:Y:S02]  /*66b0*/  IMAD.MOV.U32 R247, RZ, RZ, R114 ;  /* 0x000000fffff77224 */ /* 0x000fe400078e0072 */
[----:B------:R-:W-:Y:S01]  /*66c0*/  IMAD.MOV.U32 R157, RZ, RZ, R174 ;  /* 0x000000ffff9d7224 */ /* 0x000fe200078e00ae */
[----:B------:R-:W-:Y:S01]  /*66d0*/  MOV R174, R83 ;  /* 0x0000005300ae7202 */ /* 0x000fe20000000f00 */
[----:B------:R-:W-:-:S02]  /*66e0*/  IMAD.MOV.U32 R114, RZ, RZ, R173 ;  /* 0x000000ffff727224 */ /* 0x000fc400078e00ad */
[----:B---3--:R-:W-:Y:S01]  /*66f0*/  FFMA.FTZ R0, R7, UR20, -R13 ;  /* 0x0000001407007c23 */ /* 0x008fe2000801080d */
[----:B------:R-:W-:Y:S01]  /*6700*/  IMAD.MOV.U32 R115, RZ, RZ, R82 ;  /* 0x000000ffff737224 */ /* 0x000fe200078e0052 */
[----:B------:R-:W-:Y:S02]  /*6710*/  MOV R173, R102 ;  /* 0x0000006600ad7202 */ /* 0x000fe40000000f00 */
[----:B------:R3:W-:Y:S01]  /*6720*/  MUFU.EX2 R22, R0 ;  /* 0x0000000000167308 */ /* 0x0007e20000000800 */
[----:B------:R-:W-:Y:S02]  /*6730*/  IMAD.MOV.U32 R172, RZ, RZ, R119 ;  /* 0x000000ffffac7224 */ /* 0x000fe400078e0077 */
[----:B------:R-:W-:Y:S02]  /*6740*/  IMAD.MOV.U32 R82, RZ, RZ, R103 ;  /* 0x000000ffff527224 */ /* 0x000fe400078e0067 */
[----:B------:R-:W-:Y:S02]  /*6750*/  IMAD.MOV.U32 R130, RZ, RZ, R244 ;  /* 0x000000ffff827224 */ /* 0x000fe400078e00f4 */
[----:B------:R-:W-:-:S02]  /*6760*/  IMAD.MOV.U32 R158, RZ, RZ, R175 ;  /* 0x000000ffff9e7224 */ /* 0x000fc400078e00af */
[----:B------:R-:W-:Y:S01]  /*6770*/  IMAD.MOV.U32 R119, RZ, RZ, R101 ;  /* 0x000000ffff777224 */ /* 0x000fe200078e0065 */
[----:B------:R-:W-:Y:S01]  /*6780*/  MOV R131, R246 ;  /* 0x000000f600837202 */ /* 0x000fe20000000f00 */
[----:B------:R-:W-:Y:S02]  /*6790*/  IMAD.MOV.U32 R5, RZ, RZ, R115 ;  /* 0x000000ffff057224 */ /* 0x000fe400078e0073 */
[----:B---3--:R-:W-:Y:S01]  /*67a0*/  FFMA.FTZ R0, R245, UR20, -R13 ;  /* 0x00000014f5007c23 */ /* 0x008fe2000801080d */
[----:B------:R-:W-:Y:S01]  /*67b0*/  IMAD.MOV.U32 R6, RZ, RZ, R174 ;  /* 0x000000ffff067224 */ /* 0x000fe200078e00ae */
[----:B------:R-:W-:Y:S02]  /*67c0*/  MOV R174, R82 ;  /* 0x0000005200ae7202 */ /* 0x000fe40000000f00 */
[----:B------:R3:W1:Y:S01]  /*67d0*/  MUFU.EX2 R20, R0 ;  /* 0x0000000000147308 */ /* 0x0006620000000800 */
[----:B------:R-:W-:Y:S01]  /*67e0*/  IMAD.MOV.U32 R35, RZ, RZ, R247 ;  /* 0x000000ffff237224 */ /* 0x000fe200078e00f7 */
[----:B------:R-:W-:Y:S01]  /*67f0*/  MOV R246, R157 ;  /* 0x0000009d00f67202 */ /* 0x000fe20000000f00 */
[----:B------:R-:W-:Y:S01]  /*6800*/  IMAD.MOV.U32 R115, RZ, RZ, R173 ;  /* 0x000000ffff737224 */ /* 0x000fe200078e00ad */
[----:B------:R-:W-:Y:S01]  /*6810*/  MOV R82, R119 ;  /* 0x0000007700527202 */ /* 0x000fe20000000f00 */
[----:B------:R-:W-:-:S02]  /*6820*/  IMAD.MOV.U32 R117, RZ, RZ, R242 ;  /* 0x000000ffff757224 */ /* 0x000fc400078e00f2 */
[----:B------:R-:W-:Y:S02]  /*6830*/  IMAD.MOV.U32 R247, RZ, RZ, R156 ;  /* 0x000000fffff77224 */ /* 0x000fe400078e009c */
[----:B------:R-:W-:Y:S02]  /*6840*/  IMAD.MOV.U32 R245, RZ, RZ, R158 ;  /* 0x000000fffff57224 */ /* 0x000fe400078e009e */
[----:B------:R-:W-:Y:S02]  /*6850*/  IMAD.MOV.U32 R244, RZ, RZ, R159 ;  /* 0x000000fffff47224 */ /* 0x000fe400078e009f */
[----:B---3--:R-:W-:Y:S01]  /*6860*/  FFMA.FTZ R0, R130, UR20, -R12 ;  /* 0x0000001482007c23 */ /* 0x008fe2000801080c */
[----:B------:R-:W3:Y:S01]  /*6870*/  LDSM.16.MT88.4 R156, [R233+0xd800] ;  /* 0x00d80000e99c783b */ /* 0x000ee20000004200 */
[----:B------:R-:W-:Y:S02]  /*6880*/  IMAD.MOV.U32 R175, RZ, RZ, R118 ;  /* 0x000000ffffaf7224 */ /* 0x000fe400078e0076 */
        /* <DEDUP_REMOVED lines=10> */
[----:B------:R-:W-:Y:S01]  /*6930*/  MUFU.EX2 R34, R3 ;  /* 0x0000000300227308 */ /* 0x000fe20000000800 */
[----:B------:R-:W-:Y:S01]  /*6940*/  IMAD.MOV.U32 R82, RZ, RZ, R18 ;  /* 0x000000ffff527224 */ /* 0x000fe200078e0012 */
[----:B------:R-:W-:Y:S01]  /*6950*/  MOV R7, R175 ;  /* 0x000000af00077202 */ /* 0x000fe20000000f00 */
[----:B------:R1:W5:Y:S01]  /*6960*/  LDL.LU R242, [R1+0x130] ;  /* 0x0001300001f27983 */ /* 0x0003620000300800 */
[----:B----4-:R-:W-:Y:S01]  /*6970*/  FFMA.FTZ R0, R131, UR20, -R12 ;  /* 0x0000001483007c23 */ /* 0x010fe2000801080c */
[----:B------:R-:W-:Y:S01]  /*6980*/  IMAD.MOV.U32 R114, RZ, RZ, R172 ;  /* 0x000000ffff727224 */ /* 0x000fe200078e00ac */
[----:B------:R-:W-:Y:S01]  /*6990*/  HMMA.16816.F32 R100, R8, R28, R188 ;  /* 0x0000001c0864723c */ /* 0x000fe200000018bc */
[----:B------:R-:W-:Y:S01]  /*69a0*/  IMAD.MOV.U32 R175, RZ, RZ, R83 ;  /* 0x000000ffffaf7224 */ /* 0x000fe200078e0053 */
[----:B------:R4:W3:Y:S01]  /*69b0*/  MUFU.EX2 R18, R0 ;  /* 0x0000000000127308 */ /* 0x0008e20000000800 */
[----:B------:R-:W-:Y:S01]  /*69c0*/  IMAD.MOV.U32 R172, RZ, RZ, R118 ;  /* 0x000000ffffac7224 */ /* 0x000fe200078e0076 */
[----:B------:R-:W-:Y:S01]  /*69d0*/  MOV R130, R6 ;  /* 0x0000000600827202 */ /* 0x000fe20000000f00 */
[----:B------:R-:W-:-:S05]  /*69e0*/  IMAD.MOV.U32 R83, RZ, RZ, R116 ;  /* 0x000000ffff537224 */ /* 0x000fca00078e0074 */
[----:B------:R3:W3:Y:S01]  /*69f0*/  MUFU.EX2 R26, R2 ;  /* 0x00000002001a7308 */ /* 0x0006e20000000800 */
[----:B------:R-:W-:Y:S01]  /*6a00*/  HMMA.16816.F32 R116, R8, R36, R92 ;  /* 0x000000240874723c */ /* 0x000fe2000000185c */
[----:B------:R-:W-:Y:S02]  /*6a10*/  IMAD.MOV.U32 R35, RZ, RZ, R4 ;  /* 0x000000ffff237224 */ /* 0x000fe400078e0004 */
[----:B------:R-:W-:Y:S01]  /*6a20*/  IMAD.MOV.U32 R30, RZ, RZ, R5 ;  /* 0x000000ffff1e7224 */ /* 0x000fe200078e0005 */
[----:B------:R-:W-:Y:S01]  /*6a30*/  MOV R229, R129 ;  /* 0x0000008100e57202 */ /* 0x000fe20000000f00 */
[----:B------:R-:W-:Y:S01]  /*6a40*/  IMAD.MOV.U32 R131, RZ, RZ, R7 ;  /* 0x000000ffff837224 */ /* 0x000fe200078e0007 */
[----:B------:R-:W-:Y:S02]  /*6a50*/  F2FP.F16.F32.PACK_AB R124, R21, R19 ;  /* 0x00000013157c723e */ /* 0x000fe400000000ff */
[----:B-1----:R-:W-:Y:S01]  /*6a60*/  F2FP.F16.F32.PACK_AB R126, R20, R22 ;  /* 0x00000016147e723e */ /* 0x002fe200000000ff */
[----:B----4-:R-:W-:Y:S01]  /*6a70*/  FFMA.FTZ R0, R173, UR20, -R12 ;  /* 0x00000014ad007c23 */ /* 0x010fe2000801080c */
[----:B------:R-:W-:-:S02]  /*6a80*/  IMAD.MOV.U32 R4, RZ, RZ, R114 ;  /* 0x000000ffff047224 */ /* 0x000fc400078e0072 */
[----:B------:R-:W-:Y:S01]  /*6a90*/  FADD.FTZ R3, R228, R204 ;  /* 0x000000cce4037221 */ /* 0x000fe20000010000 */
[----:B------:R-:W-:Y:S01]  /*6aa0*/  IMAD.MOV.U32 R38, RZ, RZ, R115 ;  /* 0x000000ffff267224 */ /* 0x000fe200078e0073 */
[----:B------:R1:W-:Y:S01]  /*6ab0*/  MUFU.EX2 R10, R0 ;  /* 0x00000000000a7308 */ /* 0x0003e20000000800 */
[----:B------:R-:W-:Y:S01]  /*6ac0*/  IMAD.MOV.U32 R6, RZ, RZ, R174 ;  /* 0x000000ffff067224 */ /* 0x000fe200078e00ae */
[----:B------:R-:W-:Y:S01]  /*6ad0*/  LDSM.16.MT88.4 R188, [R236+0xd800] ;  /* 0x00d80000ecbc783b */ /* 0x000fe20000004200 */
[----:B------:R-:W-:Y:S01]  /*6ae0*/  IMAD.MOV.U32 R7, RZ, RZ, R175 ;  /* 0x000000ffff077224 */ /* 0x000fe200078e00af */
[----:B------:R-:W-:Y:S01]  /*6af0*/  MOV R31, R4 ;  /* 0x00000004001f7202 */ /* 0x000fe20000000f00 */
[----:B------:R-:W-:Y:S01]  /*6b00*/  IMAD.MOV.U32 R37, RZ, RZ, R6 ;  /* 0x000000ffff257224 */ /* 0x000fe200078e0006 */
[----:B------:R-:W-:Y:S01]  /*6b10*/  F2FP.F16.F32.PACK_AB R129, R24, R23 ;  /* 0x000000171881723e */ /* 0x000fe200000000ff */
[----:B------:R-:W-:Y:S01]  /*6b20*/  IMAD.MOV.U32 R29, RZ, RZ, R130 ;  /* 0x000000ffff1d7224 */ /* 0x000fe200078e0082 */
[----:B------:R-:W-:Y:S01]  /*6b30*/  MOV R36, R7 ;  /* 0x0000000700247202 */ /* 0x000fe20000000f00 */
[----:B------:R-:W-:Y:S01]  /*6b40*/  IMAD.MOV.U32 R28, RZ, RZ, R131 ;  /* 0x000000ffff1c7224 */ /* 0x000fe200078e0083 */
[----:B------:R-:W4:Y:S01]  /*6b50*/  LDSM.16.MT88.4 R4, [R235+0xf800] ;  /* 0x00f80000eb04783b */ /* 0x000f220000004200 */
[----:B---3--:R-:W-:-:S02]  /*6b60*/  F2FP.F16.F32.PACK_AB R125, R18, R13 ;  /* 0x0000000d127d723e */ /* 0x008fc400000000ff */
[----:B------:R-:W-:Y:S01]  /*6b70*/  MOV R2, R80 ;  /* 0x0000005000027202 */ /* 0x000fe20000000f00 */
[----:B------:R-:W-:Y:S01]  /*6b80*/  IMAD.MOV.U32 R8, RZ, RZ, R98 ;  /* 0x000000ffff087224 */ /* 0x000fe200078e0062 */
[----:B------:R-:W-:Y:S01]  /*6b90*/  MOV R9, R113 ;  /* 0x0000007100097202 */ /* 0x000fe20000000f00 */
[----:B------:R-:W-:Y:S02]  /*6ba0*/  IMAD.MOV.U32 R228, RZ, RZ, R83 ;  /* 0x000000ffffe47224 */ /* 0x000fe400078e0053 */
[----:B-1----:R-:W-:Y:S01]  /*6bb0*/  FFMA.FTZ R0, R128, UR20, -R12 ;  /* 0x0000001480007c23 */ /* 0x002fe2000801080c */
[----:B------:R-:W-:Y:S01]  /*6bc0*/  MOV R114, R172 ;  /* 0x000000ac00727202 */ /* 0x000fe20000000f00 */
[----:B------:R-:W-:Y:S02]  /*6bd0*/  LDSM.16.MT88.4 R204, [R235+0xd800] ;  /* 0x00d80000ebcc783b */ /* 0x000fe40000004200 */
[----:B------:R-:W1:Y:S01]  /*6be0*/  MUFU.EX2 R11, R0 ;  /* 0x00000000000b7308 */ /* 0x000e620000000800 */
[----:B------:R-:W-:Y:S01]  /*6bf0*/  F2FP.F16.F32.PACK_AB R128, R33, R27 ;  /* 0x0000001b2180723e */ /* 0x000fe200000000ff */
[----:B------:R3:W5:Y:S01]  /*6c00*/  LDL.LU R241, [R1+0x12c] ;  /* 0x00012c0001f17983 */ /* 0x0007620000300800 */
[----:B------:R-:W-:-:S02]  /*6c10*/  F2FP.F16.F32.PACK_AB R130, R32, R34 ;  /* 0x000000222082723e */ /* 0x000fc400000000ff */
[----:B------:R-:W-:Y:S01]  /*6c20*/  F2FP.F16.F32.PACK_AB R131, R25, R26 ;  /* 0x0000001a1983723e */ /* 0x000fe200000000ff */
[----:B------:R-:W-:Y:S01]  /*6c30*/  FADD.FTZ R9, R9, R3 ;  /* 0x0000000309097221 */ /* 0x000fe20000010000 */
[----:B------:R-:W-:Y:S01]  /*6c40*/  MOV R12, R82 ;  /* 0x00000052000c7202 */ /* 0x000fe20000000f00 */
[----:B------:R-:W-:Y:S01]  /*6c50*/  IMAD.MOV.U32 R39, RZ, RZ, R114 ;  /* 0x000000ffff277224 */ /* 0x000fe200078e0072 */
[----:B------:R-:W2:Y:S01]  /*6c60*/  LDSM.16.MT88.4 R172, [R234+0xd800] ;  /* 0x00d80000eaac783b */ /* 0x000ea20000004200 */
[----:B-1----:R-:W-:Y:S02]  /*6c70*/  F2FP.F16.F32.PACK_AB R127, R11, R10 ;  /* 0x0000000a0b7f723e */ /* 0x002fe400000000ff */
[-C--:B------:R-:W-:Y:S01]  /*6c80*/  HMMA.16816.F32 R148, R128, R156.reuse, R148 ;  /* 0x0000009c8094723c */ /* 0x080fe20000001894 */
[----:B------:R-:W-:Y:S01]  /*6c90*/  IMAD.MOV.U32 R0, RZ, RZ, R96 ;  /* 0x000000ffff007224 */ /* 0x000fe200078e0060 */
[----:B------:R3:W5:Y:S04]  /*6ca0*/  LDL.LU R240, [R1+0x128] ;  /* 0x0001280001f07983 */ /* 0x0007680000300800 */
[C---:B------:R-:W-:Y:S01]  /*6cb0*/  HMMA.16816.F32 R144, R124.reuse, R156, R144 ;  /* 0x0000009c7c90723c */ /* 0x040fe20000001890 */
[----:B------:R-:W-:Y:S01]  /*6cc0*/  FADD.FTZ R9, R12, R9 ;  /* 0x000000090c097221 */ /* 0x000fe20000010000 */
[----:B------:R3:W5:Y:S04]  /*6cd0*/  LDL.LU R239, [R1+0x124] ;  /* 0x0001240001ef7983 */ /* 0x0007680000300800 */
[-C--:B------:R-:W-:Y:S01]  /*6ce0*/  HMMA.16816.F32 R152, R124, R158.reuse, R152 ;  /* 0x0000009e7c98723c */ /* 0x080fe20000001898 */
[----:B------:R-:W-:Y:S01]  /*6cf0*/  FADD.FTZ R9, R36, R9 ;  /* 0x0000000924097221 */ /* 0x000fe20000010000 */
[----:B------:R3:W5:Y:S04]  /*6d00*/  LDL.LU R238, [R1+0x120] ;  /* 0x0001200001ee7983 */ /* 0x0007680000300800 */
[----:B------:R-:W-:Y:S01]  /*6d10*/  HMMA.16816.F32 R156, R128, R158, R44 ;  /* 0x0000009e809c723c */ /* 0x000fe2000000182c */
[----:B------:R3:W5:Y:S04]  /*6d20*/  LDL.LU R237, [R1+0x11c] ;  /* 0x00011c0001ed7983 */ /* 0x0007680000300800 */
[----:B------:R3:W5:Y:S02]  /*6d30*/  LDL.LU R232, [R1+0x118] ;  /* 0x0001180001e87983 */ /* 0x0007640000300800 */
[----:B------:R-:W-:Y:S01]  /*6d40*/  MOV R44, R97 ;  /* 0x00000061002c7202 */ /* 0x000fe20000000f00 */
[----:B------:R-:W-:-:S02]  /*6d50*/  IMAD.MOV.U32 R45, RZ, RZ, R81 ;  /* 0x000000ffff2d7224 */ /* 0x000fc400078e0051 */
[----:B------:R-:W-:Y:S01]  /*6d60*/  IMAD.MOV.U32 R46, RZ, RZ, R99 ;  /* 0x000000ffff2e7224 */ /* 0x000fe200078e0063 */
[-C--:B----4-:R-:W-:Y:S01]  /*6d70*/  HMMA.16816.F32 R120, R124, R4.reuse, R120 ;  /* 0x000000047c78723c */ /* 0x090fe20000001878 */
[----:B------:R-:W-:Y:S01]  /*6d80*/  FADD.FTZ R0, R0, R44 ;  /* 0x0000002c00007221 */ /* 0x000fe20000010000 */
[----:B------:R-:W-:Y:S02]  /*6d90*/  IMAD.MOV.U32 R47, RZ, RZ, R112 ;  /* 0x000000ffff2f7224 */ /* 0x000fe400078e0070 */
[----:B------:R-:W-:Y:S01]  /*6da0*/  FADD.FTZ R2, R2, R45 ;  /* 0x0000002d02027221 */ /* 0x000fe20000010000 */
[----:B------:R-:W-:Y:S01]  /*6db0*/  FADD.FTZ R8, R8, R46 ;  /* 0x0000002e08087221 */ /* 0x000fe20000010000 */
[----:B------:R-:W-:Y:S01]  /*6dc0*/  FADD.FTZ R3, R252, R0 ;  /* 0x00000000fc037221 */ /* 0x000fe20000010000 */
[----:B------:R-:W-:Y:S01]  /*6dd0*/  HMMA.16816.F32 R116, R128, R4, R116 ;  /* 0x000000048074723c */ /* 0x000fe20000001874 */
[----:B------:R-:W-:Y:S01]  /*6de0*/  FADD.FTZ R0, R47, R2 ;  /* 0x000000022f007221 */ /* 0x000fe20000010000 */
[----:B------:R-:W-:Y:S01]  /*6df0*/  FADD.FTZ R8, R228, R8 ;  /* 0x00000008e4087221 */ /* 0x000fe20000010000 */
[----:B------:R-:W-:Y:S01]  /*6e00*/  FADD.FTZ R3, R249, R3 ;  /* 0x00000003f9037221 */ /* 0x000fe20000010000 */
[----:B------:R-:W1:Y:S01]  /*6e10*/  LDSM.16.MT88.4 R80, [R233+0xf800] ;  /* 0x00f80000e950783b */ /* 0x000e620000004200 */
[----:B------:R-:W-:Y:S01]  /*6e20*/  FADD.FTZ R2, R38, R0 ;  /* 0x0000000026027221 */ /* 0x000fe20000010000 */
[----:B------:R-:W-:Y:S01]  /*6e30*/  FADD.FTZ R0, R39, R8 ;  /* 0x0000000827007221 */ /* 0x000fe20000010000 */
[----:B------:R-:W-:Y:S01]  /*6e40*/  FADD.FTZ R8, R250, R3 ;  /* 0x00000003fa087221 */ /* 0x000fe20000010000 */
        /* <DEDUP_REMOVED lines=24> */
[----:B------:R-:W3:Y:S01]  /*6fd0*/  LDSM.16.MT88.4 R112, [R236+0xf800] ;  /* 0x00f80000ec70783b */ /* 0x000ee20000004200 */
        /* <DEDUP_REMOVED lines=27> */
[-C--:B--2---:R-:W-:Y:S06]  /*7190*/  HMMA.16816.F32 R164, R128, R172.reuse, R164 ;  /* 0x000000ac80a4723c */ /* 0x084fec00000018a4 */
[C---:B------:R-:W-:Y:S06]  /*71a0*/  HMMA.16816.F32 R160, R124.reuse, R172, R160 ;  /* 0x000000ac7ca0723c */ /* 0x040fec00000018a0 */
[----:B------:R-:W-:Y:S01]  /*71b0*/  HMMA.16816.F32 R168, R124, R174, R168 ;  /* 0x000000ae7ca8723c */ /* 0x000fe200000018a8 */
[----:B------:R-:W-:-:S05]  /*71c0*/  UMOV UR21, UR5 ;  /* 0x0000000500157c82 */ /* 0x000fca0008000000 */
[----:B------:R-:W-:Y:S06]  /*71d0*/  HMMA.16816.F32 R172, R128, R174, R76 ;  /* 0x000000ae80ac723c */ /* 0x000fec000000184c */
[C---:B------:R-:W-:Y:S06]  /*71e0*/  HMMA.16816.F32 R176, R124.reuse, R188, R176 ;  /* 0x000000bc7cb0723c */ /* 0x040fec00000018b0 */
[C---:B------:R-:W-:Y:S06]  /*71f0*/  HMMA.16816.F32 R184, R124.reuse, R190, R184 ;  /* 0x000000be7cb8723c */ /* 0x040fec00000018b8 */
[C---:B------:R-:W-:Y:S06]  /*7200*/  HMMA.16816.F32 R192, R124.reuse, R204, R192 ;  /* 0x000000cc7cc0723c */ /* 0x040fec00000018c0 */
[C---:B------:R-:W-:Y:S06]  /*7210*/  HMMA.16816.F32 R200, R124.reuse, R206, R200 ;  /* 0x000000ce7cc8723c */ /* 0x040fec00000018c8 */
[C---:B-1----:R-:W-:Y:S06]  /*7220*/  HMMA.16816.F32 R72, R124.reuse, R80, R72 ;  /* 0x000000507c48723c */ /* 0x042fec0000001848 */
[C---:B------:R-:W-:Y:S06]  /*7230*/  HMMA.16816.F32 R76, R124.reuse, R82, R68 ;  /* 0x000000527c4c723c */ /* 0x040fec0000001844 */
[C---:B----4-:R-:W-:Y:S06]  /*7240*/  HMMA.16816.F32 R88, R124.reuse, R96, R88 ;  /* 0x000000607c58723c */ /* 0x050fec0000001858 */
[C---:B------:R-:W-:Y:S06]  /*7250*/  HMMA.16816.F32 R92, R124.reuse, R98, R84 ;  /* 0x000000627c5c723c */ /* 0x040fec0000001854 */
[C---:B---3--:R-:W-:Y:S06]  /*7260*/  HMMA.16816.F32 R104, R124.reuse, R112, R104 ;  /* 0x000000707c68723c */ /* 0x048fec0000001868 */
[C---:B------:R-:W-:Y:S06]  /*7270*/  HMMA.16816.F32 R108, R124.reuse, R114, R108 ;  /* 0x000000727c6c723c */ /* 0x040fec000000186c */
[----:B------:R-:W-:Y:S01]  /*7280*/  HMMA.16816.F32 R124, R124, R6, R196 ;  /* 0x000000067c7c723c */ /* 0x000fe200000018c4 */
[----:B------:R-:W-:-:S05]  /*7290*/  VIADD R250, R243, 0x800 ;  /* 0x00000800f3fa7836 */ /* 0x000fca0000000000 */
[----:B------:R-:W-:Y:S01]  /*72a0*/  HMMA.16816.F32 R180, R128, R188, R180 ;  /* 0x000000bc80b4723c */ /* 0x000fe200000018b4 */
[----:B------:R-:W-:-:S05]  /*72b0*/  VIADD R249, R243, 0x1000 ;  /* 0x00001000f3f97836 */ /* 0x000fca0000000000 */
[----:B------:R-:W-:Y:S01]  /*72c0*/  HMMA.16816.F32 R196, R128, R204, R224 ;  /* 0x000000cc80c4723c */ /* 0x000fe200000018e0 */
[----:B------:R-:W-:-:S05]  /*72d0*/  IADD3 R248, R243, 0x1800, RZ ;  /* 0x00001800f3f87810 */ /* 0x000fca0007ffe0ff */
[----:B------:R-:W-:Y:S01]  /*72e0*/  HMMA.16816.F32 R68, R128, R80, R216 ;  /* 0x000000508044723c */ /* 0x000fe200000018d8 */
[----:B------:R-:W-:-:S05]  /*72f0*/  VIADD R247, R243, 0x2000 ;  /* 0x00002000f3f77836 */ /* 0x000fca0000000000 */
[----:B------:R-:W-:Y:S01]  /*7300*/  HMMA.16816.F32 R84, R128, R96, R60 ;  /* 0x000000608054723c */ /* 0x000fe2000000183c */
[----:B------:R-:W-:-:S05]  /*7310*/  VIADD R246, R243, 0x2800 ;  /* 0x00002800f3f67836 */ /* 0x000fca0000000000 */
[----:B------:R-:W-:Y:S01]  /*7320*/  HMMA.16816.F32 R100, R128, R112, R100 ;  /* 0x000000708064723c */ /* 0x000fe20000001864 */
[C---:B------:R-:W-:Y:S01]  /*7330*/  IADD3 R245, R243.reuse, 0x3000, RZ ;  /* 0x00003000f3f57810 */ /* 0x040fe20007ffe0ff */
[----:B------:R-:W-:-:S04]  /*7340*/  VIADD R244, R243, 0x3800 ;  /* 0x00003800f3f47836 */ /* 0x000fc80000000000 */
[C---:B------:R-:W-:Y:S06]  /*7350*/  HMMA.16816.F32 R188, R128.reuse, R190, R52 ;  /* 0x000000be80bc723c */ /* 0x040fec0000001834 */
        /* <DEDUP_REMOVED lines=8> */
[----:B------:R-:W-:Y:S01]  /*73e0*/  UIADD3 UR21, UR17, -0x2, URZ ;  /* 0xfffffffe11157890 */ /* 0x000fe2000fffe03f */
[----:B------:R-:W-:-:S04]  /*73f0*/  DEPBAR.LE SB0, 0x0 ;  /* 0x000080000000791a */ /* 0x000fc80000000000 */
[----:B------:R-:W-:Y:S01]  /*7400*/  USHF.R.S32.HI UR4, URZ, 0x1f, UR21 ;  /* 0x0000001f3f047899 */ /* 0x000fe20008011415 */
[----:B------:R-:W-:Y:S01]  /*7410*/  IMAD.U32 R2, RZ, RZ, UR21 ;  /* 0x00000015ff027e24 */ /* 0x000fe2000f8e00ff */
[----:B------:R-:W-:Y:S01]  /*7420*/  UIMAD UR5, UR13, UR21, URZ ;  /* 0x000000150d0572a4 */ /* 0x000fe2000f8e023f */
[----:B------:R-:W-:Y:S01]  /*7430*/  STL.64 [R1+0x120], R70 ;  /* 0x0001204601007387 */ /* 0x000fe20000100a00 */
[----:B------:R-:W-:Y:S01]  /*7440*/  ULDC.64 UR10, c[0x0][0x220] ;  /* 0x00008800000a7ab9 */ /* 0x000fe20000000a00 */
[----:B------:R-:W-:Y:S02]  /*7450*/  USHF.L.U32 UR24, UR6, 0x5, URZ ;  /* 0x0000000506187899 */ /* 0x000fe4000800063f */
[----:B------:R-:W-:Y:S01]  /*7460*/  UIMAD UR4, UR4, UR14, UR5 ;  /* 0x0000000e040472a4 */ /* 0x000fe2000f8e0205 */
[----:B------:R-:W-:Y:S01]  /*7470*/  STL.64 [R1+0x118], R68 ;  /* 0x0001184401007387 */ /* 0x000fe20000100a00 */
[----:B------:R-:W-:Y:S01]  /*7480*/  USHF.L.U64.HI UR23, UR6, 0x5, UR7 ;  /* 0x0000000506177899 */ /* 0x000fe20008010207 */
[----:B------:R-:W-:Y:S01]  /*7490*/  BAR.SYNC.DEFER_BLOCKING 0x0 ;  /* 0x0000000000007b1d */ /* 0x000fe20000010000 */
[----:B--2---:R-:W-:-:S04]  /*74a0*/  IMAD.WIDE.U32 R2, R2, UR14, R28 ;  /* 0x0000000e02027c25 */ /* 0x004fc8000f8e001c */
[----:B------:R-:W-:Y:S01]  /*74b0*/  VIADD R0, R3, UR4 ;  /* 0x0000000403007c36 */ /* 0x000fe20008000000 */
[----:B------:R-:W-:-:S04]  /*74c0*/  LEA R6, P0, R2, UR10, 0x1 ;  /* 0x0000000a02067c11 */ /* 0x000fc8000f8008ff */
        /* <DEDUP_REMOVED lines=12> */
[----:B------:R1:W-:Y:S01]  /*7590*/  LDGSTS.E.BYPASS.LTC128B.128 [R251+0xe800], desc[UR18][R4.64+0x80] ;  /* 0x0e80008004fb7fae */ /* 0x0003e2000b901d52 */
[----:B------:R-:W-:-:S03]  /*75a0*/  IADD3.X R9, R3, UR23, RZ, P0, !PT ;  /* 0x0000001703097c10 */ /* 0x000fc600087fe4ff */
[----:B------:R-:W-:Y:S04]  /*75b0*/  LDGSTS.E.BYPASS.LTC128B.128 [R251+0xd000], desc[UR18][R2.64] ;  /* 0x0d00000002fb7fae */ /* 0x000fe8000b901d52 */
[----:B------:R-:W-:Y:S04]  /*75c0*/  LDGSTS.E.BYPASS.LTC128B.128 [R251+0xf000], desc[UR18][R2.64+0x80] ;  /* 0x0f00008002fb7fae */ /* 0x000fe8000b901d52 */
[----:B------:R-:W-:Y:S04]  /*75d0*/  LDGSTS.E.BYPASS.LTC128B.128 [R251+0xd800], desc[UR18][R8.64] ;  /* 0x0d80000008fb7fae */ /* 0x000fe8000b901d52 */
[----:B------:R2:W-:Y:S04]  /*75e0*/  LDGSTS.E.BYPASS.LTC128B.128 [R251+0xf800], desc[UR18][R8.64+0x80] ;  /* 0x0f80008008fb7fae */ /* 0x0005e8000b901d52 */
[----:B------:R-:W-:Y:S04]  /*75f0*/  LDSM.16.M88.4 R20, [R239+0x2000] ;  /* 0x00200000ef14783b */ /* 0x000fe80000000200 */
[----:B------:R-:W3:Y:S04]  /*7600*/  LDSM.16.M88.4 R52, [R232+0x8800] ;  /* 0x00880000e834783b */ /* 0x000ee80000000200 */
[----:B-1----:R-:W-:Y:S04]  /*7610*/  LDSM.16.M88.4 R4, [R240+0x2000] ;  /* 0x00200000f004783b */ /* 0x002fe80000000200 */
[----:B------:R-:W-:Y:S04]  /*7620*/  LDSM.16.M88.4 R36, [R250] ;  /* 0x00000000fa24783b */ /* 0x000fe80000000200 */
[----:B------:R-:W1:Y:S04]  /*7630*/  LDSM.16.M88.4 R48, [R232+0x9000] ;  /* 0x00900000e830783b */ /* 0x000e680000000200 */
[----:B------:R-:W4:Y:S04]  /*7640*/  LDSM.16.M88.4 R56, [R232+0x8000] ;  /* 0x00800000e838783b */ /* 0x000f280000000200 */
[----:B------:R-:W4:Y:S04]  /*7650*/  LDSM.16.M88.4 R44, [R232+0x9800] ;  /* 0x00980000e82c783b */ /* 0x000f280000000200 */
[----:B------:R-:W4:Y:S04]  /*7660*/  LDSM.16.M88.4 R24, [R239] ;  /* 0x00000000ef18783b */ /* 0x000f280000000200 */
[----:B------:R-:W-:Y:S04]  /*7670*/  LDSM.16.M88.4 R32, [R249] ;  /* 0x00000000f920783b */ /* 0x000fe80000000200 */
[----:B------:R-:W-:Y:S04]  /*7680*/  LDSM.16.M88.4 R28, [R248] ;  /* 0x00000000f81c783b */ /* 0x000fe80000000200 */
[----:B------:R-:W4:Y:S01]  /*7690*/  LDSM.16.M88.4 R40, [R243] ;  /* 0x00000000f328783b */ /* 0x000f220000000200 */
[C---:B---3--:R-:W-:Y:S03]  /*76a0*/  HMMA.16816.F32 R220, R20.reuse, R52, RZ ;  /* 0x0000003414dc723c */ /* 0x048fe600000018ff */
[----:B--2---:R-:W2:Y:S04]  /*76b0*/  LDSM.16.M88.4 R8, [R240] ;  /* 0x00000000f008783b */ /* 0x004ea80000000200 */
[----:B------:R-:W0:Y:S01]  /*76c0*/  LDGDEPBAR ;  /* 0x00000000000079af */ /* 0x000e220000000000 */
[C---:B------:R-:W-:Y:S06]  /*76d0*/  HMMA.16816.F32 R216, R20.reuse, R54, RZ ;  /* 0x0000003614d8723c */ /* 0x040fec00000018ff */
[C---:B-1----:R-:W-:Y:S06]  /*76e0*/  HMMA.16816.F32 R212, R20.reuse, R48, RZ ;  /* 0x0000003014d4723c */ /* 0x042fec00000018ff */
[----:B----4-:R-:W-:Y:S06]  /*76f0*/  HMMA.16816.F32 R228, R20, R56, RZ ;  /* 0x0000003814e4723c */ /* 0x010fec00000018ff */
[----:B------:R-:W-:Y:S06]  /*7700*/  HMMA.16816.F32 R68, R4, R36, R220 ;  /* 0x000000240444723c */ /* 0x000fec00000018dc */
[C---:B------:R-:W-:Y:S06]  /*7710*/  HMMA.16816.F32 R140, R20.reuse, R44, RZ ;  /* 0x0000002c148c723c */ /* 0x040fec00000018ff */
[C---:B------:R-:W-:Y:S06]  /*7720*/  HMMA.16816.F32 R224, R20.reuse, R58, RZ ;  /* 0x0000003a14e0723c */ /* 0x040fec00000018ff */
[C---:B------:R-:W-:Y:S06]  /*7730*/  HMMA.16816.F32 R208, R20.reuse, R50, RZ ;  /* 0x0000003214d0723c */ /* 0x040fec00000018ff */
[----:B------:R-:W-:Y:S06]  /*7740*/  HMMA.16816.F32 R64, R20, R46, RZ ;  /* 0x0000002e1440723c */ /* 0x000fec00000018ff */
[C---:B------:R-:W-:Y:S06]  /*7750*/  HMMA.16816.F32 R60, R24.reuse, R56, RZ ;  /* 0x00000038183c723c */ /* 0x040fec00000018ff */
[----:B------:R-:W-:Y:S01]  /*7760*/  HMMA.16816.F32 R20, R24, R52, RZ ;  /* 0x000000341814723c */ /* 0x000fe200000018ff */
[----:B------:R-:W-:Y:S01]  /*7770*/  IMAD.MOV.U32 R57, RZ, RZ, R68 ;  /* 0x000000ffff397224 */ /* 0x000fe200078e0044 */
[----:B------:R-:W-:-:S04]  /*7780*/  MOV R56, R69 ;  /* 0x0000004500387202 */ /* 0x000fc80000000f00 */
[----:B------:R-:W-:Y:S01]  /*7790*/  HMMA.16816.F32 R228, R4, R40, R228 ;  /* 0x0000002804e4723c */ /* 0x000fe200000018e4 */
[----:B------:R-:W-:Y:S02]  /*77a0*/  IMAD.MOV.U32 R53, RZ, RZ, R70 ;  /* 0x000000ffff357224 */ /* 0x000fe400078e0046 */
[----:B------:R-:W-:-:S03]  /*77b0*/  IMAD.MOV.U32 R52, RZ, RZ, R71 ;  /* 0x000000ffff347224 */ /* 0x000fc600078e0047 */
[C---:B------:R-:W-:Y:S06]  /*77c0*/  HMMA.16816.F32 R68, R4.reuse, R32, R212 ;  /* 0x000000200444723c */ /* 0x040fec00000018d4 */
[C---:B------:R-:W-:Y:S06]  /*77d0*/  HMMA.16816.F32 R224, R4.reuse, R42, R224 ;  /* 0x0000002a04e0723c */ /* 0x040fec00000018e0 */
[C---:B------:R-:W-:Y:S06]  /*77e0*/  HMMA.16816.F32 R212, R4.reuse, R38, R216 ;  /* 0x0000002604d4723c */ /* 0x040fec00000018d8 */
[----:B------:R-:W-:Y:S06]  /*77f0*/  HMMA.16816.F32 R220, R4, R30, R64 ;  /* 0x0000001e04dc723c */ /* 0x000fec0000001840 */
[----:B------:R-:W-:Y:S01]  /*7800*/  IMAD.MOV.U32 R252, RZ, RZ, R68 ;  /* 0x000000fffffc7224 */ /* 0x000fe200078e0044 */
[----:B------:R-:W-:Y:S01]  /*7810*/  MOV R139, R69 ;  /* 0x00000045008b7202 */ /* 0x000fe20000000f00 */
[----:B------:R-:W-:-:S02]  /*7820*/  IMAD.MOV.U32 R138, RZ, RZ, R70 ;  /* 0x000000ffff8a7224 */ /* 0x000fc400078e0046 */
[----:B------:R-:W-:Y:S02]  /*7830*/  IMAD.MOV.U32 R137, RZ, RZ, R71 ;  /* 0x000000ffff897224 */ /* 0x000fe400078e0047 */
[C---:B------:R-:W-:Y:S06]  /*7840*/  HMMA.16816.F32 R68, R4.reuse, R28, R140 ;  /* 0x0000001c0444723c */ /* 0x040fec000000188c */
[----:B------:R-:W-:Y:S01]  /*7850*/  HMMA.16816.F32 R140, R4, R34, R208 ;  /* 0x00000022048c723c */ /* 0x000fe200000018d0 */
[----:B------:R-:W-:Y:S01]  /*7860*/  IMAD.MOV.U32 R12, RZ, RZ, R212 ;  /* 0x000000ffff0c7224 */ /* 0x000fe200078e00d4 */
[----:B------:R-:W-:Y:S01]  /*7870*/  MOV R3, R213 ;  /* 0x000000d500037202 */ /* 0x000fe20000000f00 */
[----:B------:R-:W-:-:S02]  /*7880*/  IMAD.MOV.U32 R2, RZ, RZ, R214 ;  /* 0x000000ffff027224 */ /* 0x000fc400078e00d6 */
[----:B------:R-:W-:Y:S01]  /*7890*/  IMAD.MOV.U32 R0, RZ, RZ, R215 ;  /* 0x000000ffff007224 */ /* 0x000fe200078e00d7 */
[----:B--2---:R-:W-:Y:S06]  /*78a0*/  HMMA.16816.F32 R208, R8, R36, R20 ;  /* 0x0000002408d0723c */ /* 0x004fec0000001814 */
[C---:B------:R-:W-:Y:S06]  /*78b0*/  HMMA.16816.F32 R20, R24.reuse, R48, RZ ;  /* 0x000000301814723c */ /* 0x040fec00000018ff */
[C---:B------:R-:W-:Y:S06]  /*78c0*/  HMMA.16816.F32 R48, R24.reuse, R50, RZ ;  /* 0x000000321830723c */ /* 0x040fec00000018ff */
[----:B------:R-:W-:Y:S01]  /*78d0*/  IMAD.MOV.U32 R132, RZ, RZ, R140 ;  /* 0x000000ffff847224 */ /* 0x000fe200078e008c */
[----:B------:R-:W-:Y:S01]  /*78e0*/  MOV R19, R141 ;  /* 0x0000008d00137202 */ /* 0x000fe20000000f00 */
[----:B------:R-:W-:Y:S01]  /*78f0*/  IMAD.MOV.U32 R18, RZ, RZ, R142 ;  /* 0x000000ffff127224 */ /* 0x000fe200078e008e */
[----:B------:R-:W-:Y:S01]  /*7900*/  HMMA.16816.F32 R4, R24, R44, RZ ;  /* 0x0000002c1804723c */ /* 0x000fe200000018ff */
        /* <DEDUP_REMOVED lines=9> */
[----:B------:R-:W-:Y:S01]  /*79a0*/  MOV R36, R60 ;  /* 0x0000003c00247202 */ /* 0x000fe20000000f00 */
[----:B------:R-:W-:-:S04]  /*79b0*/  IMAD.MOV.U32 R37, RZ, RZ, R61 ;  /* 0x000000ffff257224 */ /* 0x000fc800078e003d */
[C---:B------:R-:W-:Y:S06]  /*79c0*/  HMMA.16816.F32 R52, R24.reuse, R54, RZ ;  /* 0x000000361834723c */ /* 0x040fec00000018ff */
[----:B------:R-:W-:Y:S06]  /*79d0*/  HMMA.16816.F32 R24, R24, R46, RZ ;  /* 0x0000002e1818723c */ /* 0x000fec00000018ff */
[C---:B------:R-:W-:Y:S06]  /*79e0*/  HMMA.16816.F32 R48, R8.reuse, R34, R48 ;  /* 0x000000220830723c */ /* 0x040fec0000001830 */
[C---:B------:R-:W-:Y:S01]  /*79f0*/  HMMA.16816.F32 R212, R8.reuse, R28, R4 ;  /* 0x0000001c08d4723c */ /* 0x040fe20000001804 */
[----:B------:R-:W1:Y:S05]  /*7a00*/  LDSM.16.M88.4 R4, [R242+0x2000] ;  /* 0x00200000f204783b */ /* 0x000e6a0000000200 */
[C---:B------:R-:W-:Y:S06]  /*7a10*/  HMMA.16816.F32 R40, R8.reuse, R42, R56 ;  /* 0x0000002a0828723c */ /* 0x040fec0000001838 */
[C---:B------:R-:W-:Y:S06]  /*7a20*/  HMMA.16816.F32 R64, R8.reuse, R38, R52 ;  /* 0x000000260840723c */ /* 0x040fec0000001834 */
[----:B------:R-:W-:Y:S01]  /*7a30*/  HMMA.16816.F32 R32, R8, R30, R24 ;  /* 0x0000001e0820723c */ /* 0x000fe20000001818 */
[----:B------:R-:W2:Y:S01]  /*7a40*/  LDSM.16.M88.4 R8, [R242] ;  /* 0x00000000f208783b */ /* 0x000ea20000000200 */
[----:B------:R-:W-:Y:S01]  /*7a50*/  IMAD.MOV.U32 R38, RZ, RZ, R62 ;  /* 0x000000ffff267224 */ /* 0x000fe200078e003e */
[----:B------:R-:W-:-:S02]  /*7a60*/  MOV R39, R63 ;  /* 0x0000003f00277202 */ /* 0x000fc40000000f00 */
[----:B------:R-:W3:Y:S04]  /*7a70*/  LDSM.16.M88.4 R28, [R238+0x8800] ;  /* 0x00880000ee1c783b */ /* 0x000ee80000000200 */
[----:B------:R-:W4:Y:S01]  /*7a80*/  LDSM.16.M88.4 R24, [R238+0x9000] ;  /* 0x00900000ee18783b */ /* 0x000f220000000200 */
[C---:B-1----:R-:W-:Y:S06]  /*7a90*/  HMMA.16816.F32 R60, R4.reuse, R20, R228 ;  /* 0x00000014043c723c */ /* 0x042fec00000018e4 */
[----:B------:R-:W-:Y:S01]  /*7aa0*/  HMMA.16816.F32 R52, R4, R22, R224 ;  /* 0x000000160434723c */ /* 0x000fe200000018e0 */
[----:B------:R-:W-:Y:S01]  /*7ab0*/  IMAD.MOV.U32 R228, RZ, RZ, R252 ;  /* 0x000000ffffe47224 */ /* 0x000fe200078e00fc */
[----:B------:R-:W-:Y:S01]  /*7ac0*/  MOV R230, R138 ;  /* 0x0000008a00e67202 */ /* 0x000fe20000000f00 */
[----:B------:R-:W-:-:S02]  /*7ad0*/  IMAD.MOV.U32 R229, RZ, RZ, R139 ;  /* 0x000000ffffe57224 */ /* 0x000fc400078e008b */
[----:B------:R-:W-:Y:S02]  /*7ae0*/  IMAD.MOV.U32 R231, RZ, RZ, R137 ;  /* 0x000000ffffe77224 */ /* 0x000fe400078e0089 */
[----:B------:R-:W-:Y:S01]  /*7af0*/  IMAD.MOV.U32 R224, RZ, RZ, R132 ;  /* 0x000000ffffe07224 */ /* 0x000fe200078e0084 */
[----:B------:R-:W-:Y:S01]  /*7b00*/  MOV R225, R19 ;  /* 0x0000001300e17202 */ /* 0x000fe20000000f00 */
[----:B------:R-:W-:Y:S02]  /*7b10*/  IMAD.MOV.U32 R226, RZ, RZ, R18 ;  /* 0x000000ffffe27224 */ /* 0x000fe400078e0012 */
[----:B------:R-:W-:Y:S01]  /*7b20*/  IMAD.MOV.U32 R227, RZ, RZ, R13 ;  /* 0x000000ffffe37224 */ /* 0x000fe200078e000d */
[C---:B--2---:R-:W-:Y:S06]  /*7b30*/  HMMA.16816.F32 R56, R8.reuse, R20, R140 ;  /* 0x000000140838723c */ /* 0x044fec000000188c */
[C---:B------:R-:W-:Y:S01]  /*7b40*/  HMMA.16816.F32 R44, R8.reuse, R22, R40 ;  /* 0x00000016082c723c */ /* 0x040fe20000001828 */
[----:B------:R-:W1:Y:S05]  /*7b50*/  LDSM.16.M88.4 R20, [R238+0x9800] ;  /* 0x00980000ee14783b */ /* 0x000e6a0000000200 */
[-C--:B---3--:R-:W-:Y:S06]  /*7b60*/  HMMA.16816.F32 R40, R8, R28.reuse, R208 ;  /* 0x0000001c0828723c */ /* 0x088fec00000018d0 */
[----:B------:R-:W-:Y:S01]  /*7b70*/  HMMA.16816.F32 R36, R4, R28, R36 ;  /* 0x0000001c0424723c */ /* 0x000fe20000001824 */
[----:B------:R-:W-:Y:S01]  /*7b80*/  MOV R208, R12 ;  /* 0x0000000c00d07202 */ /* 0x000fe20000000f00 */
[----:B------:R-:W-:Y:S01]  /*7b90*/  IMAD.MOV.U32 R209, RZ, RZ, R3 ;  /* 0x000000ffffd17224 */ /* 0x000fe200078e0003 */
[----:B------:R-:W-:Y:S01]  /*7ba0*/  MOV R211, R0 ;  /* 0x0000000000d37202 */ /* 0x000fe20000000f00 */
[----:B------:R-:W-:-:S02]  /*7bb0*/  IMAD.MOV.U32 R210, RZ, RZ, R2 ;  /* 0x000000ffffd27224 */ /* 0x000fc400078e0002 */
[C---:B----4-:R-:W-:Y:S06]  /*7bc0*/  HMMA.16816.F32 R140, R4.reuse, R24, R228 ;  /* 0x00000018048c723c */ /* 0x050fec00000018e4 */
[C---:B------:R-:W-:Y:S06]  /*7bd0*/  HMMA.16816.F32 R208, R4.reuse, R30, R208 ;  /* 0x0000001e04d0723c */ /* 0x040fec00000018d0 */
[----:B------:R-:W-:Y:S06]  /*7be0*/  HMMA.16816.F32 R224, R4, R26, R224 ;  /* 0x0000001a04e0723c */ /* 0x000fec00000018e0 */
[----:B------:R-:W-:Y:S06]  /*7bf0*/  HMMA.16816.F32 R64, R8, R30, R64 ;  /* 0x0000001e0840723c */ /* 0x000fec0000001840 */
[C---:B-1----:R-:W-:Y:S06]  /*7c00*/  HMMA.16816.F32 R68, R4.reuse, R20, R68 ;  /* 0x000000140444723c */ /* 0x042fec0000001844 */
[----:B------:R-:W-:Y:S06]  /*7c10*/  HMMA.16816.F32 R4, R4, R22, R220 ;  /* 0x000000160404723c */ /* 0x000fec00000018dc */
[----:B------:R-:W-:Y:S01]  /*7c20*/  IMAD.MOV.U32 R28, RZ, RZ, R224 ;  /* 0x000000ffff1c7224 */ /* 0x000fe200078e00e0 */
[----:B------:R-:W-:Y:S01]  /*7c30*/  MOV R19, R225 ;  /* 0x000000e100137202 */ /* 0x000fe20000000f00 */
[----:B------:R-:W-:-:S02]  /*7c40*/  IMAD.MOV.U32 R18, RZ, RZ, R226 ;  /* 0x000000ffff127224 */ /* 0x000fc400078e00e2 */
[----:B------:R-:W-:Y:S01]  /*7c50*/  IMAD.MOV.U32 R13, RZ, RZ, R227 ;  /* 0x000000ffff0d7224 */ /* 0x000fe200078e00e3 */
[C---:B------:R-:W-:Y:S06]  /*7c60*/  HMMA.16816.F32 R220, R8.reuse, R20, R212 ;  /* 0x0000001408dc723c */ /* 0x040fec00000018d4 */
[----:B------:R-:W-:Y:S01]  /*7c70*/  HMMA.16816.F32 R224, R8, R26, R48 ;  /* 0x0000001a08e0723c */ /* 0x000fe20000001830 */
[----:B------:R-:W-:Y:S01]  /*7c80*/  IMAD.MOV.U32 R231, RZ, RZ, R68 ;  /* 0x000000ffffe77224 */ /* 0x000fe200078e0044 */
[----:B------:R-:W-:Y:S01]  /*7c90*/  MOV R229, R70 ;  /* 0x0000004600e57202 */ /* 0x000fe20000000f00 */
[----:B------:R-:W-:-:S02]  /*7ca0*/  IMAD.MOV.U32 R228, RZ, RZ, R71 ;  /* 0x000000ffffe47224 */ /* 0x000fc400078e0047 */
[----:B------:R-:W-:Y:S01]  /*7cb0*/  IMAD.MOV.U32 R230, RZ, RZ, R69 ;  /* 0x000000ffffe67224 */ /* 0x000fe200078e0045 */
[----:B------:R-:W-:Y:S01]  /*7cc0*/  HMMA.16816.F32 R32, R8, R22, R32 ;  /* 0x000000160820723c */ /* 0x000fe20000001820 */
[----:B------:R-:W-:Y:S01]  /*7cd0*/  MOV R252, R4 ;  /* 0x0000000400fc7202 */ /* 0x000fe20000000f00 */
[----:B------:R-:W-:Y:S01]  /*7ce0*/  IMAD.MOV.U32 R139, RZ, RZ, R5 ;  /* 0x000000ffff8b7224 */ /* 0x000fe200078e0005 */
[----:B------:R-:W-:Y:S01]  /*7cf0*/  MOV R137, R7 ;  /* 0x0000000700897202 */ /* 0x000fe20000000f00 */
[----:B------:R-:W-:Y:S01]  /*7d00*/  IMAD.MOV.U32 R138, RZ, RZ, R6 ;  /* 0x000000ffff8a7224 */ /* 0x000fe200078e0006 */
[----:B------:R-:W-:Y:S01]  /*7d10*/  MOV R5, R66 ;  /* 0x0000004200057202 */ /* 0x000fe20000000f00 */
[----:B------:R-:W-:Y:S01]  /*7d20*/  IMAD.MOV.U32 R7, RZ, RZ, R64 ;  /* 0x000000ffff077224 */ /* 0x000fe200078e0040 */
[----:B------:R-:W-:Y:S01]  /*7d30*/  LDSM.16.M88.4 R20, [R237] ;  /* 0x00000000ed14783b */ /* 0x000fe20000000200 */
[----:B------:R-:W-:Y:S02]  /*7d40*/  IMAD.MOV.U32 R6, RZ, RZ, R65 ;  /* 0x000000ffff067224 */ /* 0x000fe400078e0041 */
[----:B------:R-:W-:Y:S01]  /*7d50*/  IMAD.MOV.U32 R4, RZ, RZ, R67 ;  /* 0x000000ffff047224 */ /* 0x000fe200078e0043 */
[----:B------:R-:W-:Y:S01]  /*7d60*/  MOV R48, R7 ;  /* 0x0000000700307202 */ /* 0x000fe20000000f00 */
[----:B------:R-:W-:Y:S01]  /*7d70*/  IMAD.MOV.U32 R49, RZ, RZ, R6 ;  /* 0x000000ffff317224 */ /* 0x000fe200078e0006 */
[----:B------:R1:W5:Y:S01]  /*7d80*/  LDL.LU.64 R70, [R1+0x120] ;  /* 0x0001200001467983 */ /* 0x0003620000300a00 */
[----:B------:R-:W-:Y:S01]  /*7d90*/  IMAD.MOV.U32 R50, RZ, RZ, R5 ;  /* 0x000000ffff327224 */ /* 0x000fe200078e0005 */
[----:B------:R-:W-:-:S02]  /*7da0*/  MOV R51, R4 ;  /* 0x0000000400337202 */ /* 0x000fc40000000f00 */
[----:B------:R-:W2:Y:S01]  /*7db0*/  LDSM.16.M88.4 R4, [R241+0x2000] ;  /* 0x00200000f104783b */ /* 0x000ea20000000200 */
[----:B------:R-:W-:Y:S03]  /*7dc0*/  HMMA.16816.F32 R64, R8, R24, R216 ;  /* 0x000000180840723c */ /* 0x000fe600000018d8 */
[----:B------:R-:W3:Y:S04]  /*7dd0*/  LDSM.16.M88.4 R8, [R241] ;  /* 0x00000000f108783b */ /* 0x000ee80000000200 */
[----:B------:R1:W5:Y:S01]  /*7de0*/  LDL.LU.64 R68, [R1+0x118] ;  /* 0x0001180001447983 */ /* 0x0003620000300a00 */
[----:B------:R-:W-:-:S15]  /*7df0*/  UISETP.NE.AND UP0, UPT, UR17, 0x2, UPT ;  /* 0x000000021100788c */ /* 0x000fde000bf05270 */
[----:B------:R-:W-:-:S01]  /*7e00*/  NOP ;  /* 0x0000000000007918 */ /* 0x000fc20000000000 */
[----:B------:R-:W-:Y:S01]  /*7e10*/  IMAD.MOV.U32 R12, RZ, RZ, R64 ;  /* 0x000000ffff0c7224 */ /* 0x000fe200078e0040 */
[----:B------:R-:W-:Y:S01]  /*7e20*/  MOV R3, R65 ;  /* 0x0000004100037202 */ /* 0x000fe20000000f00 */
[----:B------:R-:W-:Y:S02]  /*7e30*/  IMAD.MOV.U32 R64, RZ, RZ, R28 ;  /* 0x000000ffff407224 */ /* 0x000fe400078e001c */
[----:B------:R-:W4:Y:S01]  /*7e40*/  LDSM.16.M88.4 R28, [R237+0x800] ;  /* 0x00080000ed1c783b */ /* 0x000f220000000200 */
[----:B------:R-:W-:Y:S01]  /*7e50*/  IMAD.MOV.U32 R2, RZ, RZ, R66 ;  /* 0x000000ffff027224 */ /* 0x000fe200078e0042 */
[----:B------:R-:W-:Y:S01]  /*7e60*/  MOV R66, R18 ;  /* 0x0000001200427202 */ /* 0x000fe20000000f00 */
[----:B------:R-:W-:Y:S02]  /*7e70*/  IMAD.MOV.U32 R0, RZ, RZ, R67 ;  /* 0x000000ffff007224 */ /* 0x000fe400078e0043 */
[----:B------:R-:W-:Y:S02]  /*7e80*/  IMAD.MOV.U32 R65, RZ, RZ, R19 ;  /* 0x000000ffff417224 */ /* 0x000fe400078e0013 */
[----:B------:R-:W-:Y:S01]  /*7e90*/  IMAD.MOV.U32 R67, RZ, RZ, R13 ;  /* 0x000000ffff437224 */ /* 0x000fe200078e000d */
[C---:B--2---:R-:W-:Y:S06]  /*7ea0*/  HMMA.16816.F32 R24, R4.reuse, R20, R60 ;  /* 0x000000140418723c */ /* 0x044fec000000183c */
[----:B------:R-:W-:Y:S01]  /*7eb0*/  HMMA.16816.F32 R216, R4, R22, R52 ;  /* 0x0000001604d8723c */ /* 0x000fe20000001834 */
[----:B------:R-:W-:Y:S01]  /*7ec0*/  MOV R60, R231 ;  /* 0x000000e7003c7202 */ /* 0x000fe20000000f00 */
[----:B------:R-:W-:Y:S01]  /*7ed0*/  IMAD.MOV.U32 R61, RZ, RZ, R230 ;  /* 0x000000ffff3d7224 */ /* 0x000fe200078e00e6 */
[----:B------:R-:W-:Y:S01]  /*7ee0*/  MOV R63, R228 ;  /* 0x000000e4003f7202 */ /* 0x000fe20000000f00 */
[----:B------:R-:W-:-:S02]  /*7ef0*/  IMAD.MOV.U32 R62, RZ, RZ, R229 ;  /* 0x000000ffff3e7224 */ /* 0x000fc400078e00e5 */
[C---:B---3--:R-:W-:Y:S01]  /*7f00*/  HMMA.16816.F32 R228, R8.reuse, R20, R56 ;  /* 0x0000001408e4723c */ /* 0x048fe20000001838 */
[----:B------:R-:W-:Y:S01]  /*7f10*/  IMAD.MOV.U32 R52, RZ, RZ, R252 ;  /* 0x000000ffff347224 */ /* 0x000fe200078e00fc */
[----:B------:R-:W-:Y:S01]  /*7f20*/  MOV R54, R138 ;  /* 0x0000008a00367202 */ /* 0x000fe20000000f00 */
[----:B------:R-:W-:Y:S02]  /*7f30*/  IMAD.MOV.U32 R53, RZ, RZ, R139 ;  /* 0x000000ffff357224 */ /* 0x000fe400078e008b */
[----:B------:R-:W-:Y:S01]  /*7f40*/  IMAD.MOV.U32 R55, RZ, RZ, R137 ;  /* 0x000000ffff377224 */ /* 0x000fe200078e0089 */
[----:B------:R-:W-:Y:S01]  /*7f50*/  HMMA.16816.F32 R212, R8, R22, R44 ;  /* 0x0000001608d4723c */ /* 0x000fe2000000182c */
[----:B------:R-:W2:Y:S05]  /*7f60*/  LDSM.16.M88.4 R20, [R237+0x1800] ;  /* 0x00180000ed14783b */ /* 0x000eaa0000000200 */
[----:B------:R-:W-:Y:S01]  /*7f70*/  IMAD.MOV.U32 R132, RZ, RZ, R24 ;  /* 0x000000ffff847224 */ /* 0x000fe200078e0018 */
[----:B------:R-:W-:Y:S01]  /*7f80*/  MOV R19, R25 ;  /* 0x0000001900137202 */ /* 0x000fe20000000f00 */
[----:B------:R-:W-:-:S02]  /*7f90*/  IMAD.MOV.U32 R18, RZ, RZ, R26 ;  /* 0x000000ffff127224 */ /* 0x000fc400078e001a */
[----:B------:R-:W-:Y:S01]  /*7fa0*/  IMAD.MOV.U32 R13, RZ, RZ, R27 ;  /* 0x000000ffff0d7224 */ /* 0x000fe200078e001b */
[----:B----4-:R-:W-:Y:S01]  /*7fb0*/  HMMA.16816.F32 R208, R4, R30, R208 ;  /* 0x0000001e04d0723c */ /* 0x010fe200000018d0 */
[----:B------:R-:W3:Y:S05]  /*7fc0*/  LDSM.16.M88.4 R24, [R237+0x1000] ;  /* 0x00100000ed18783b */ /* 0x000eea0000000200 */
[-C--:B------:R-:W-:Y:S06]  /*7fd0*/  HMMA.16816.F32 R56, R8, R28.reuse, R40 ;  /* 0x0000001c0838723c */ /* 0x080fec0000001828 */
[----:B------:R-:W-:Y:S01]  /*7fe0*/  HMMA.16816.F32 R44, R4, R28, R36 ;  /* 0x0000001c042c723c */ /* 0x000fe20000001824 */
[----:B------:R-:W-:Y:S01]  /*7ff0*/  IMAD.MOV.U32 R40, RZ, RZ, R12 ;  /* 0x000000ffff287224 */ /* 0x000fe200078e000c */
[----:B------:R-:W-:Y:S01]  /*8000*/  MOV R41, R3 ;  /* 0x0000000300297202 */ /* 0x000fe20000000f00 */
[----:B------:R-:W-:-:S02]  /*8010*/  IMAD.MOV.U32 R42, RZ, RZ, R2 ;  /* 0x000000ffff2a7224 */ /* 0x000fc400078e0002 */
[----:B------:R-:W-:Y:S01]  /*8020*/  IMAD.MOV.U32 R43, RZ, RZ, R0 ;  /* 0x000000ffff2b7224 */ /* 0x000fe200078e0000 */
[----:B------:R-:W-:Y:S01]  /*8030*/  HMMA.16816.F32 R48, R8, R30, R48 ;  /* 0x0000001e0830723c */ /* 0x000fe20000001830 */
[----:B------:R-:W-:Y:S05]  /*8040*/  LDSM.16.M88.4 R28, [R232+0xa800] ;  /* 0x00a80000e81c783b */ /* 0x000fea0000000200 */
[----:B------:R-:W-:Y:S01]  /*8050*/  MOV R12, R208 ;  /* 0x000000d0000c7202 */ /* 0x000fe20000000f00 */
[----:B------:R-:W-:Y:S01]  /*8060*/  IMAD.MOV.U32 R3, RZ, RZ, R209 ;  /* 0x000000ffff037224 */ /* 0x000fe200078e00d1 */
[----:B------:R-:W-:Y:S01]  /*8070*/  MOV R0, R211 ;  /* 0x000000d300007202 */ /* 0x000fe20000000f00 */
[----:B------:R-:W-:Y:S01]  /*8080*/  IMAD.MOV.U32 R2, RZ, RZ, R210 ;  /* 0x000000ffff027224 */ /* 0x000fe200078e00d2 */
[C---:B--2---:R-:W-:Y:S06]  /*8090*/  HMMA.16816.F32 R60, R4.reuse, R20, R60 ;  /* 0x00000014043c723c */ /* 0x044fec000000183c */
[----:B------:R-:W-:Y:S06]  /*80a0*/  HMMA.16816.F32 R52, R4, R22, R52 ;  /* 0x000000160434723c */ /* 0x000fec0000001834 */
[C---:B---3--:R-:W-:Y:S06]  /*80b0*/  HMMA.16816.F32 R40, R8.reuse, R24, R40 ;  /* 0x000000180828723c */ /* 0x048fec0000001828 */
[C---:B------:R-:W-:Y:S06]  /*80c0*/  HMMA.16816.F32 R36, R8.reuse, R26, R224 ;  /* 0x0000001a0824723c */ /* 0x040fec00000018e0 */
[----:B------:R-:W-:Y:S01]  /*80d0*/  HMMA.16816.F32 R208, R8, R20, R220 ;  /* 0x0000001408d0723c */ /* 0x000fe200000018dc */
[----:B------:R-:W-:Y:S01]  /*80e0*/  IMAD.MOV.U32 R224, RZ, RZ, R132 ;  /* 0x000000ffffe07224 */ /* 0x000fe200078e0084 */
[----:B------:R-:W-:Y:S01]  /*80f0*/  MOV R226, R18 ;  /* 0x0000001200e27202 */ /* 0x000fe20000000f00 */
[----:B------:R-:W-:-:S02]  /*8100*/  IMAD.MOV.U32 R225, RZ, RZ, R19 ;  /* 0x000000ffffe17224 */ /* 0x000fc400078e0013 */
[----:B------:R-:W-:Y:S01]  /*8110*/  IMAD.MOV.U32 R227, RZ, RZ, R13 ;  /* 0x000000ffffe37224 */ /* 0x000fe200078e000d */
[----:B------:R-:W-:Y:S01]  /*8120*/  HMMA.16816.F32 R32, R8, R22, R32 ;  /* 0x000000160820723c */ /* 0x000fe20000001820 */
[----:B------:R-:W-:Y:S04]  /*8130*/  LDSM.16.M88.4 R20, [R232+0xa000] ;  /* 0x00a00000e814783b */ /* 0x000fe80000000200 */
[----:B------:R-:W2:Y:S01]  /*8140*/  LDSM.16.M88.4 R8, [R239+0x4000] ;  /* 0x00400000ef08783b */ /* 0x000ea20000000200 */
[C---:B------:R-:W-:Y:S06]  /*8150*/  HMMA.16816.F32 R140, R4.reuse, R24, R140 ;  /* 0x00000018048c723c */ /* 0x040fec000000188c */
[----:B------:R-:W-:Y:S01]  /*8160*/  HMMA.16816.F32 R64, R4, R26, R64 ;  /* 0x0000001a0440723c */ /* 0x000fe20000001840 */
[----:B------:R-:W3:Y:S05]  /*8170*/  LDSM.16.M88.4 R4, [R239+0x6000] ;  /* 0x00600000ef04783b */ /* 0x000eea0000000200 */
[C---:B--2---:R-:W-:Y:S06]  /*8180*/  HMMA.16816.F32 R24, R8.reuse, R20, R228 ;  /* 0x000000140818723c */ /* 0x044fec00000018e4 */
[----:B------:R-:W-:Y:S06]  /*8190*/  HMMA.16816.F32 R220, R8, R22, R212 ;  /* 0x0000001608dc723c */ /* 0x000fec00000018d4 */
[C---:B---3--:R-:W-:Y:S06]  /*81a0*/  HMMA.16816.F32 R224, R4.reuse, R20, R224 ;  /* 0x0000001404e0723c */ /* 0x048fec00000018e0 */
[----:B------:R-:W-:Y:S06]  /*81b0*/  HMMA.16816.F32 R212, R4, R28, R44 ;  /* 0x0000001c04d4723c */ /* 0x000fec000000182c */
[----:B------:R-:W-:Y:S01]  /*81c0*/  MOV R231, R24 ;  /* 0x0000001800e77202 */ /* 0x000fe20000000f00 */
[----:B------:R-:W-:Y:S01]  /*81d0*/  IMAD.MOV.U32 R230, RZ, RZ, R25 ;  /* 0x000000ffffe67224 */ /* 0x000fe200078e0019 */
[----:B------:R-:W-:Y:S01]  /*81e0*/  MOV R228, R27 ;  /* 0x0000001b00e47202 */ /* 0x000fe20000000f00 */
[----:B------:R-:W-:Y:S01]  /*81f0*/  IMAD.MOV.U32 R229, RZ, RZ, R26 ;  /* 0x000000ffffe57224 */ /* 0x000fe200078e001a */
[----:B------:R-:W-:Y:S01]  /*8200*/  HMMA.16816.F32 R48, R8, R30, R48 ;  /* 0x0000001e0830723c */ /* 0x000fe20000001830 */
[----:B------:R-:W2:Y:S07]  /*8210*/  LDSM.16.M88.4 R24, [R232+0xb000] ;  /* 0x00b00000e818783b */ /* 0x000eae0000000200 */
[----:B------:R-:W-:Y:S01]  /*8220*/  IMAD.MOV.U32 R139, RZ, RZ, R224 ;  /* 0x000000ffff8b7224 */ /* 0x000fe200078e00e0 */
[----:B------:R-:W-:Y:S01]  /*8230*/  MOV R138, R225 ;  /* 0x000000e1008a7202 */ /* 0x000fe20000000f00 */
[----:B------:R-:W-:-:S02]  /*8240*/  IMAD.MOV.U32 R137, RZ, RZ, R226 ;  /* 0x000000ffff897224 */ /* 0x000fc400078e00e2 */
[----:B------:R-:W-:Y:S02]  /*8250*/  IMAD.MOV.U32 R132, RZ, RZ, R227 ;  /* 0x000000ffff847224 */ /* 0x000fe400078e00e3 */
[----:B------:R-:W-:Y:S01]  /*8260*/  HMMA.16816.F32 R224, R4, R22, R216 ;  /* 0x0000001604e0723c */ /* 0x000fe200000018d8 */
[----:B------:R-:W3:Y:S05]  /*8270*/  LDSM.16.M88.4 R20, [R232+0xb800] ;  /* 0x00b80000e814783b */ /* 0x000eea0000000200 */
[----:B------:R-:W-:Y:S07]  /*8280*/  HMMA.16816.F32 R216, R8, R28, R56 ;  /* 0x0000001c08d8723c */ /* 0x000fee0000001838 */
[----:B------:R-:W-:Y:S01]  /*8290*/  IMAD.MOV.U32 R56, RZ, RZ, R12 ;  /* 0x000000ffff387224 */ /* 0x000fe200078e000c */
[----:B------:R-:W-:Y:S01]  /*82a0*/  MOV R58, R2 ;  /* 0x00000002003a7202 */ /* 0x000fe20000000f00 */
[----:B------:R-:W-:-:S02]  /*82b0*/  IMAD.MOV.U32 R57, RZ, RZ, R3 ;  /* 0x000000ffff397224 */ /* 0x000fc400078e0003 */
[----:B------:R-:W-:-:S07]  /*82c0*/  IMAD.MOV.U32 R59, RZ, RZ, R0 ;  /* 0x000000ffff3b7224 */ /* 0x000fce00078e0000 */
[C---:B------:R-:W-:Y:S06]  /*82d0*/  HMMA.16816.F32 R56, R4.reuse, R30, R56 ;  /* 0x0000001e0438723c */ /* 0x040fec0000001838 */
[----:B--2---:R-:W-:Y:S07]  /*82e0*/  HMMA.16816.F32 R44, R4, R24, R140 ;  /* 0x00000018042c723c */ /* 0x004fee000000188c */
[----:B------:R-:W-:Y:S01]  /*82f0*/  IMAD.MOV.U32 R140, RZ, RZ, R231 ;  /* 0x000000ffff8c7224 */ /* 0x000fe200078e00e7 */
[----:B------:R-:W-:Y:S01]  /*8300*/  MOV R142, R229 ;  /* 0x000000e5008e7202 */ /* 0x000fe20000000f00 */
[----:B------:R-:W-:-:S02]  /*8310*/  IMAD.MOV.U32 R141, RZ, RZ, R230 ;  /* 0x000000ffff8d7224 */ /* 0x000fc400078e00e6 */
[----:B------:R-:W-:Y:S01]  /*8320*/  IMAD.MOV.U32 R143, RZ, RZ, R228 ;  /* 0x000000ffff8f7224 */ /* 0x000fe200078e00e4 */
[----:B---3--:R-:W-:Y:S06]  /*8330*/  HMMA.16816.F32 R32, R8, R22, R32 ;  /* 0x000000160820723c */ /* 0x008fec0000001820 */
[----:B------:R-:W-:Y:S01]  /*8340*/  IMAD.MOV.U32 R12, RZ, RZ, R56 ;  /* 0x000000ffff0c7224 */ /* 0x000fe200078e0038 */
[----:B------:R-:W-:Y:S01]  /*8350*/  MOV R3, R57 ;  /* 0x0000003900037202 */ /* 0x000fe20000000f00 */
[----:B------:R-:W-:Y:S01]  /*8360*/  IMAD.MOV.U32 R2, RZ, RZ, R58 ;  /* 0x000000ffff027224 */ /* 0x000fe200078e003a */
[----:B------:R-:W-:Y:S01]  /*8370*/  HMMA.16816.F32 R228, R4, R26, R64 ;  /* 0x0000001a04e4723c */ /* 0x000fe20000001840 */
[----:B------:R-:W-:-:S02]  /*8380*/  IMAD.MOV.U32 R0, RZ, RZ, R59 ;  /* 0x000000ffff007224 */ /* 0x000fc400078e003b */
[----:B------:R-:W-:Y:S01]  /*8390*/  MOV R28, R44 ;  /* 0x0000002c001c7202 */ /* 0x000fe20000000f00 */
[----:B------:R-:W-:Y:S01]  /*83a0*/  IMAD.MOV.U32 R19, RZ, RZ, R45 ;  /* 0x000000ffff137224 */ /* 0x000fe200078e002d */
[----:B------:R-:W-:Y:S01]  /*83b0*/  MOV R13, R47 ;  /* 0x0000002f000d7202 */ /* 0x000fe20000000f00 */
[----:B------:R-:W-:Y:S01]  /*83c0*/  IMAD.MOV.U32 R18, RZ, RZ, R46 ;  /* 0x000000ffff127224 */ /* 0x000fe200078e002e */
[----:B------:R-:W-:Y:S06]  /*83d0*/  HMMA.16816.F32 R64, R4, R20, R60 ;  /* 0x000000140440723c */ /* 0x000fec000000183c */
[----:B------:R-:W-:Y:S01]  /*83e0*/  HMMA.16816.F32 R44, R8, R24, R40 ;  /* 0x00000018082c723c */ /* 0x000fe20000001828 */
[----:B------:R-:W-:Y:S01]  /*83f0*/  IMAD.MOV.U32 R60, RZ, RZ, R139 ;  /* 0x000000ffff3c7224 */ /* 0x000fe200078e008b */
[----:B------:R-:W-:Y:S01]  /*8400*/  MOV R61, R138 ;  /* 0x0000008a003d7202 */ /* 0x000fe20000000f00 */
[----:B------:R-:W-:-:S02]  /*8410*/  IMAD.MOV.U32 R62, RZ, RZ, R137 ;  /* 0x000000ffff3e7224 */ /* 0x000fc400078e0089 */
[----:B------:R-:W-:Y:S01]  /*8420*/  IMAD.MOV.U32 R63, RZ, RZ, R132 ;  /* 0x000000ffff3f7224 */ /* 0x000fe200078e0084 */
[----:B------:R-:W-:Y:S01]  /*8430*/  HMMA.16816.F32 R40, R8, R26, R36 ;  /* 0x0000001a0828723c */ /* 0x000fe20000001824 */
[----:B------:R-:W-:Y:S05]  /*8440*/  LDSM.16.M88.4 R24, [R245] ;  /* 0x00000000f518783b */ /* 0x000fea0000000200 */
[----:B------:R-:W-:Y:S01]  /*8450*/  HMMA.16816.F32 R56, R4, R22, R52 ;  /* 0x000000160438723c */ /* 0x000fe20000001834 */
[----:B------:R-:W2:Y:S05]  /*8460*/  LDSM.16.M88.4 R4, [R240+0x6000] ;  /* 0x00600000f004783b */ /* 0x000eaa0000000200 */
[----:B------:R-:W-:Y:S01]  /*8470*/  HMMA.16816.F32 R36, R8, R20, R208 ;  /* 0x000000140824723c */ /* 0x000fe200000018d0 */
[----:B------:R-:W3:Y:S04]  /*8480*/  LDSM.16.M88.4 R20, [R247] ;  /* 0x00000000f714783b */ /* 0x000ee80000000200 */
[----:B------:R-:W4:Y:S02]  /*8490*/  LDSM.16.M88.4 R8, [R240+0x4000] ;  /* 0x00400000f008783b */ /* 0x000f240000000200 */
[----:B------:R-:W-:Y:S01]  /*84a0*/  MOV R208, R28 ;  /* 0x0000001c00d07202 */ /* 0x000fe20000000f00 */
[----:B------:R-:W-:Y:S01]  /*84b0*/  IMAD.MOV.U32 R209, RZ, RZ, R19 ;  /* 0x000000ffffd17224 */ /* 0x000fe200078e0013 */
[----:B------:R-:W1:Y:S01]  /*84c0*/  LDSM.16.M88.4 R28, [R246] ;  /* 0x00000000f61c783b */ /* 0x000e620000000200 */
[----:B------:R-:W-:Y:S01]  /*84d0*/  IMAD.MOV.U32 R210, RZ, RZ, R18 ;  /* 0x000000ffffd27224 */ /* 0x000fe200078e0012 */
[----:B------:R-:W-:-:S07]  /*84e0*/  MOV R211, R13 ;  /* 0x0000000d00d37202 */ /* 0x000fce0000000f00 */
[C---:B--2---:R-:W-:Y:S06]  /*84f0*/  HMMA.16816.F32 R208, R4.reuse, R24, R208 ;  /* 0x0000001804d0723c */ /* 0x044fec00000018d0 */
[-C--:B---3--:R-:W-:Y:S06]  /*8500*/  HMMA.16816.F32 R52, R4, R20.reuse, R60 ;  /* 0x000000140434723c */ /* 0x088fec000000183c */
[----:B----4-:R-:W-:Y:S06]  /*8510*/  HMMA.16816.F32 R60, R8, R20, R140 ;  /* 0x00000014083c723c */ /* 0x010fec000000188c */
[-C--:B------:R-:W-:Y:S06]  /*8520*/  HMMA.16816.F32 R224, R4, R22.reuse, R224 ;  /* 0x0000001604e0723c */ /* 0x080fec00000018e0 */
[----:B------:R-:W-:Y:S01]  /*8530*/  HMMA.16816.F32 R220, R8, R22, R220 ;  /* 0x0000001608dc723c */ /* 0x000fe200000018dc */
[----:B------:R-:W2:Y:S05]  /*8540*/  LDSM.16.M88.4 R20, [R244] ;  /* 0x00000000f414783b */ /* 0x000eaa0000000200 */
[-C--:B-1----:R-:W-:Y:S06]  /*8550*/  HMMA.16816.F32 R140, R4, R28.reuse, R212 ;  /* 0x0000001c048c723c */ /* 0x082fec00000018d4 */
[----:B------:R-:W-:Y:S01]  /*8560*/  HMMA.16816.F32 R216, R8, R28, R216 ;  /* 0x0000001c08d8723c */ /* 0x000fe200000018d8 */
        /* <DEDUP_REMOVED lines=8> */
[C---:B------:R-:W-:Y:S06]  /*85f0*/  HMMA.16816.F32 R208, R4.reuse, R26, R228 ;  /* 0x0000001a04d0723c */ /* 0x040fec00000018e4 */
[C---:B------:R-:W-:Y:S06]  /*8600*/  HMMA.16816.F32 R212, R4.reuse, R30, R212 ;  /* 0x0000001e04d4723c */ /* 0x040fec00000018d4 */
[----:B--2---:R-:W-:-:S12]  /*8610*/  HMMA.16816.F32 R64, R4, R20, R64 ;  /* 0x000000140440723c */ /* 0x004fd80000001840 */
[----:B------:R-:W-:Y:S01]  /*8620*/  IMAD.MOV.U32 R132, RZ, RZ, R208 ;  /* 0x000000ffff847224 */ /* 0x000fe200078e00d0 */
[----:B------:R-:W-:Y:S01]  /*8630*/  MOV R18, R210 ;  /* 0x000000d200127202 */ /* 0x000fe20000000f00 */
[----:B------:R-:W-:Y:S01]  /*8640*/  IMAD.MOV.U32 R19, RZ, RZ, R209 ;  /* 0x000000ffff137224 */ /* 0x000fe200078e00d1 */
[C---:B------:R-:W-:Y:S01]  /*8650*/  HMMA.16816.F32 R36, R8.reuse, R20, R36 ;  /* 0x000000140824723c */ /* 0x040fe20000001824 */
[----:B------:R-:W-:Y:S02]  /*8660*/  IMAD.MOV.U32 R13, RZ, RZ, R211 ;  /* 0x000000ffff0d7224 */ /* 0x000fe400078e00d3 */
[----:B------:R-:W-:Y:S01]  /*8670*/  IMAD.MOV.U32 R138, RZ, RZ, R212 ;  /* 0x000000ffff8a7224 */ /* 0x000fe200078e00d4 */
[----:B------:R-:W-:Y:S01]  /*8680*/  MOV R137, R213 ;  /* 0x000000d500897202 */ /* 0x000fe20000000f00 */
[----:B------:R-:W-:Y:S01]  /*8690*/  IMAD.MOV.U32 R29, RZ, RZ, R214 ;  /* 0x000000ffff1d7224 */ /* 0x000fe200078e00d6 */
[----:B------:R-:W-:Y:S01]  /*86a0*/  HMMA.16816.F32 R208, R8, R30, R48 ;  /* 0x0000001e08d0723c */ /* 0x000fe20000001830 */
[----:B------:R-:W-:Y:S01]  /*86b0*/  IMAD.MOV.U32 R28, RZ, RZ, R215 ;  /* 0x000000ffff1c7224 */ /* 0x000fe200078e00d7 */
[----:B------:R-:W-:Y:S01]  /*86c0*/  MOV R229, R137 ;  /* 0x0000008900e57202 */ /* 0x000fe20000000f00 */
[----:B------:R-:W-:-:S02]  /*86d0*/  IMAD.MOV.U32 R228, RZ, RZ, R138 ;  /* 0x000000ffffe47224 */ /* 0x000fc400078e008a */
[----:B------:R-:W-:Y:S01]  /*86e0*/  IMAD.MOV.U32 R230, RZ, RZ, R29 ;  /* 0x000000ffffe67224 */ /* 0x000fe200078e001d */
[----:B------:R-:W-:Y:S01]  /*86f0*/  HMMA.16816.F32 R212, R4, R22, R56 ;  /* 0x0000001604d4723c */ /* 0x000fe20000001838 */
[----:B------:R-:W-:Y:S01]  /*8700*/  IMAD.MOV.U32 R231, RZ, RZ, R28 ;  /* 0x000000ffffe77224 */ /* 0x000fe200078e001c */
[----:B------:R-:W-:Y:S01]  /*8710*/  LDSM.16.M88.4 R4, [R242+0x6000] ;  /* 0x00600000f204783b */ /* 0x000fe20000000200 */
[----:B------:R-:W-:Y:S01]  /*8720*/  MOV R252, R64 ;  /* 0x0000004000fc7202 */ /* 0x000fe20000000f00 */
[----:B------:R-:W-:Y:S01]  /*8730*/  IMAD.MOV.U32 R139, RZ, RZ, R65 ;  /* 0x000000ffff8b7224 */ /* 0x000fe200078e0041 */
[----:B------:R-:W-:Y:S01]  /*8740*/  MOV R137, R67 ;  /* 0x0000004300897202 */ /* 0x000fe20000000f00 */
[----:B------:R-:W-:Y:S01]  /*8750*/  IMAD.MOV.U32 R138, RZ, RZ, R66 ;  /* 0x000000ffff8a7224 */ /* 0x000fe200078e0042 */
[C---:B------:R-:W-:Y:S01]  /*8760*/  HMMA.16816.F32 R56, R8.reuse, R26, R40 ;  /* 0x0000001a0838723c */ /* 0x040fe20000001828 */
[----:B------:R-:W1:Y:S05]  /*8770*/  LDSM.16.M88.4 R28, [R238+0xa800] ;  /* 0x00a80000ee1c783b */ /* 0x000e6a0000000200 */
[C---:B------:R-:W-:Y:S01]  /*8780*/  HMMA.16816.F32 R64, R8.reuse, R24, R44 ;  /* 0x000000180840723c */ /* 0x040fe2000000182c */
[----:B------:R-:W-:Y:S05]  /*8790*/  LDSM.16.M88.4 R24, [R238+0xb000] ;  /* 0x00b00000ee18783b */ /* 0x000fea0000000200 */
[----:B------:R-:W-:Y:S01]  /*87a0*/  HMMA.16816.F32 R32, R8, R22, R32 ;  /* 0x000000160820723c */ /* 0x000fe20000001820 */
[----:B------:R-:W2:Y:S04]  /*87b0*/  LDSM.16.M88.4 R20, [R238+0xa000] ;  /* 0x00a00000ee14783b */ /* 0x000ea80000000200 */
[----:B------:R-:W3:Y:S01]  /*87c0*/  LDSM.16.M88.4 R8, [R242+0x4000] ;  /* 0x00400000f208783b */ /* 0x000ee20000000200 */
[C---:B-1----:R-:W-:Y:S06]  /*87d0*/  HMMA.16816.F32 R140, R4.reuse, R28, R140 ;  /* 0x0000001c048c723c */ /* 0x042fec000000188c */
[C---:B------:R-:W-:Y:S06]  /*87e0*/  HMMA.16816.F32 R228, R4.reuse, R30, R228 ;  /* 0x0000001e04e4723c */ /* 0x040fec00000018e4 */
[-C--:B--2---:R-:W-:Y:S06]  /*87f0*/  HMMA.16816.F32 R52, R4, R20.reuse, R52 ;  /* 0x000000140434723c */ /* 0x084fec0000001834 */
[C---:B---3--:R-:W-:Y:S06]  /*8800*/  HMMA.16816.F32 R40, R8.reuse, R20, R60 ;  /* 0x000000140828723c */ /* 0x048fec000000183c */
[----:B------:R-:W-:Y:S06]  /*8810*/  HMMA.16816.F32 R60, R8, R28, R216 ;  /* 0x0000001c083c723c */ /* 0x000fec00000018d8 */
[----:B------:R-:W-:Y:S01]  /*8820*/  HMMA.16816.F32 R48, R4, R22, R224 ;  /* 0x000000160430723c */ /* 0x000fe200000018e0 */
[----:B------:R-:W-:Y:S01]  /*8830*/  MOV R216, R12 ;  /* 0x0000000c00d87202 */ /* 0x000fe20000000f00 */
[----:B------:R-:W-:Y:S01]  /*8840*/  IMAD.MOV.U32 R217, RZ, RZ, R3 ;  /* 0x000000ffffd97224 */ /* 0x000fe200078e0003 */
[----:B------:R-:W-:Y:S01]  /*8850*/  MOV R219, R0 ;  /* 0x0000000000db7202 */ /* 0x000fe20000000f00 */
[----:B------:R-:W-:-:S02]  /*8860*/  IMAD.MOV.U32 R218, RZ, RZ, R2 ;  /* 0x000000ffffda7224 */ /* 0x000fc400078e0002 */
[----:B------:R-:W-:Y:S01]  /*8870*/  HMMA.16816.F32 R44, R8, R22, R220 ;  /* 0x00000016082c723c */ /* 0x000fe200000018dc */
[----:B------:R-:W1:Y:S01]  /*8880*/  LDSM.16.M88.4 R20, [R238+0xb800] ;  /* 0x00b80000ee14783b */ /* 0x000e620000000200 */
[----:B------:R-:W-:Y:S01]  /*8890*/  IMAD.MOV.U32 R224, RZ, RZ, R252 ;  /* 0x000000ffffe07224 */ /* 0x000fe200078e00fc */
[----:B------:R-:W-:Y:S01]  /*88a0*/  MOV R226, R138 ;  /* 0x0000008a00e27202 */ /* 0x000fe20000000f00 */
[----:B------:R-:W-:Y:S02]  /*88b0*/  IMAD.MOV.U32 R225, RZ, RZ, R139 ;  /* 0x000000ffffe17224 */ /* 0x000fe400078e008b */
[----:B------:R-:W-:Y:S01]  /*88c0*/  HMMA.16816.F32 R216, R4, R24, R216 ;  /* 0x0000001804d8723c */ /* 0x000fe200000018d8 */
[----:B------:R-:W-:Y:S01]  /*88d0*/  IMAD.MOV.U32 R220, RZ, RZ, R132 ;  /* 0x000000ffffdc7224 */ /* 0x000fe200078e0084 */
[----:B------:R-:W-:Y:S01]  /*88e0*/  MOV R221, R19 ;  /* 0x0000001300dd7202 */ /* 0x000fe20000000f00 */
[----:B------:R-:W-:Y:S02]  /*88f0*/  IMAD.MOV.U32 R222, RZ, RZ, R18 ;  /* 0x000000ffffde7224 */ /* 0x000fe400078e0012 */
[----:B------:R-:W-:Y:S01]  /*8900*/  IMAD.MOV.U32 R223, RZ, RZ, R13 ;  /* 0x000000ffffdf7224 */ /* 0x000fe200078e000d */
[----:B------:R-:W-:Y:S01]  /*8910*/  HMMA.16816.F32 R56, R8, R26, R56 ;  /* 0x0000001a0838723c */ /* 0x000fe20000001838 */
[----:B------:R-:W-:-:S15]  /*8920*/  IMAD.MOV.U32 R227, RZ, RZ, R137 ;  /* 0x000000ffffe37224 */ /* 0x000fde00078e0089 */
[----:B------:R-:W-:-:S02]  /*8930*/  NOP ;  /* 0x0000000000007918 */ /* 0x000fc40000000000 */
[----:B------:R-:W-:Y:S01]  /*8940*/  IMAD.MOV.U32 R3, RZ, RZ, R216 ;  /* 0x000000ffff037224 */ /* 0x000fe200078e00d8 */
[----:B------:R-:W-:Y:S01]  /*8950*/  MOV R252, R218 ;  /* 0x000000da00fc7202 */ /* 0x000fe20000000f00 */
[----:B------:R-:W-:Y:S02]  /*8960*/  IMAD.MOV.U32 R2, RZ, RZ, R217 ;  /* 0x000000ffff027224 */ /* 0x000fe400078e00d9 */
[----:B------:R-:W-:Y:S02]  /*8970*/  IMAD.MOV.U32 R139, RZ, RZ, R219 ;  /* 0x000000ffff8b7224 */ /* 0x000fe400078e00db */
[----:B------:R-:W-:Y:S06]  /*8980*/  HMMA.16816.F32 R216, R4, R26, R220 ;  /* 0x0000001a04d8723c */ /* 0x000fec00000018dc */
[C---:B------:R-:W-:Y:S01]  /*8990*/  HMMA.16816.F32 R220, R8.reuse, R30, R208 ;  /* 0x0000001e08dc723c */ /* 0x040fe200000018d0 */
[----:B------:R-:W-:Y:S05]  /*89a0*/  LDSM.16.M88.4 R28, [R237+0x2800] ;  /* 0x00280000ed1c783b */ /* 0x000fea0000000200 */
[----:B-1----:R-:W-:-:S12]  /*89b0*/  HMMA.16816.F32 R208, R8, R22, R32 ;  /* 0x0000001608d0723c */ /* 0x002fd80000001820 */
[----:B------:R-:W-:Y:S01]  /*89c0*/  IMAD.MOV.U32 R18, RZ, RZ, R216 ;  /* 0x000000ffff127224 */ /* 0x000fe200078e00d8 */
[----:B------:R-:W-:Y:S01]  /*89d0*/  MOV R13, R217 ;  /* 0x000000d9000d7202 */ /* 0x000fe20000000f00 */
[----:B------:R-:W-:Y:S02]  /*89e0*/  IMAD.MOV.U32 R12, RZ, RZ, R218 ;  /* 0x000000ffff0c7224 */ /* 0x000fe400078e00da */
[----:B------:R-:W-:Y:S02]  /*89f0*/  IMAD.MOV.U32 R0, RZ, RZ, R219 ;  /* 0x000000ffff007224 */ /* 0x000fe400078e00db */
[C---:B------:R-:W-:Y:S06]  /*8a00*/  HMMA.16816.F32 R216, R4.reuse, R20, R224 ;  /* 0x0000001404d8723c */ /* 0x040fec00000018e0 */
[----:B------:R-:W-:Y:S01]  /*8a10*/  HMMA.16816.F32 R224, R4, R22, R212 ;  /* 0x0000001604e0723c */ /* 0x000fe200000018d4 */
[----:B------:R-:W1:Y:S05]  /*8a20*/  LDSM.16.M88.4 R4, [R241+0x6000] ;  /* 0x00600000f104783b */ /* 0x000e6a0000000200 */
[----:B------:R-:W-:Y:S01]  /*8a30*/  HMMA.16816.F32 R212, R8, R20, R36 ;  /* 0x0000001408d4723c */ /* 0x000fe20000001824 */
[----:B------:R-:W2:Y:S11]  /*8a40*/  LDSM.16.M88.4 R20, [R237+0x2000] ;  /* 0x00200000ed14783b */ /* 0x000eb60000000200 */
[----:B------:R-:W-:Y:S01]  /*8a50*/  MOV R138, R216 ;  /* 0x000000d8008a7202 */ /* 0x000fe20000000f00 */
[----:B------:R-:W-:Y:S01]  /*8a60*/  IMAD.MOV.U32 R137, RZ, RZ, R217 ;  /* 0x000000ffff897224 */ /* 0x000fe200078e00d9 */
[----:B------:R-:W-:Y:S01]  /*8a70*/  MOV R19, R219 ;  /* 0x000000db00137202 */ /* 0x000fe20000000f00 */
[----:B------:R-:W-:-:S02]  /*8a80*/  IMAD.MOV.U32 R132, RZ, RZ, R218 ;  /* 0x000000ffff847224 */ /* 0x000fc400078e00da */
[----:B------:R-:W-:Y:S01]  /*8a90*/  HMMA.16816.F32 R216, R8, R24, R64 ;  /* 0x0000001808d8723c */ /* 0x000fe20000001840 */
[----:B------:R-:W3:Y:S04]  /*8aa0*/  LDSM.16.M88.4 R8, [R241+0x4000] ;  /* 0x00400000f108783b */ /* 0x000ee80000000200 */
[----:B------:R-:W4:Y:S02]  /*8ab0*/  LDSM.16.M88.4 R24, [R237+0x3000] ;  /* 0x00300000ed18783b */ /* 0x000f240000000200 */
[----:B------:R-:W-:Y:S02]  /*8ac0*/  IMAD.MOV.U32 R67, RZ, RZ, R2 ;  /* 0x000000ffff437224 */ /* 0x000fe400078e0002 */
[----:B------:R-:W-:Y:S01]  /*8ad0*/  IMAD.MOV.U32 R66, RZ, RZ, R3 ;  /* 0x000000ffff427224 */ /* 0x000fe200078e0003 */
[C---:B-1----:R-:W-:Y:S06]  /*8ae0*/  HMMA.16816.F32 R36, R4.reuse, R28, R140 ;  /* 0x0000001c0424723c */ /* 0x042fec000000188c */
[----:B--2---:R-:W-:Y:S01]  /*8af0*/  HMMA.16816.F32 R52, R4, R20, R52 ;  /* 0x000000140434723c */ /* 0x004fe20000001834 */
[----:B------:R-:W-:Y:S01]  /*8b00*/  IMAD.MOV.U32 R143, RZ, RZ, R0 ;  /* 0x000000ffff8f7224 */ /* 0x000fe200078e0000 */
[----:B------:R-:W-:Y:S01]  /*8b10*/  MOV R142, R12 ;  /* 0x0000000c008e7202 */ /* 0x000fe20000000f00 */
[----:B------:R-:W-:-:S02]  /*8b20*/  IMAD.MOV.U32 R140, RZ, RZ, R18 ;  /* 0x000000ffff8c7224 */ /* 0x000fc400078e0012 */
[----:B------:R-:W-:Y:S01]  /*8b30*/  IMAD.MOV.U32 R141, RZ, RZ, R13 ;  /* 0x000000ffff8d7224 */ /* 0x000fe200078e000d */
[C---:B------:R-:W-:Y:S06]  /*8b40*/  HMMA.16816.F32 R48, R4.reuse, R22, R48 ;  /* 0x000000160430723c */ /* 0x040fec0000001830 */
[----:B------:R-:W-:Y:S06]  /*8b50*/  HMMA.16816.F32 R32, R4, R30, R228 ;  /* 0x0000001e0420723c */ /* 0x000fec00000018e4 */
[----:B---3--:R-:W-:Y:S05]  /*8b60*/  HMMA.16816.F32 R44, R8, R22, R44 ;  /* 0x00000016082c723c */ /* 0x008fea000000182c */
[----:B------:R1:W-:Y:S01]  /*8b70*/  STL [R1+0x2c], R52 ;  /* 0x00002c3401007387 */ /* 0x0003e20000100800 */
[----:B------:R-:W-:Y:S01]  /*8b80*/  MOV R3, R53 ;  /* 0x0000003500037202 */ /* 0x000fe20000000f00 */
[----:B------:R-:W-:Y:S01]  /*8b90*/  IMAD.MOV.U32 R2, RZ, RZ, R55 ;  /* 0x000000ffff027224 */ /* 0x000fe200078e0037 */
[----:B------:R-:W-:Y:S01]  /*8ba0*/  MOV R53, R67 ;  /* 0x0000004300357202 */ /* 0x000fe20000000f00 */
[----:B------:R2:W-:Y:S01]  /*8bb0*/  STL [R1+0x30], R54 ;  /* 0x0000303601007387 */ /* 0x0005e20000100800 */
[----:B------:R-:W-:Y:S01]  /*8bc0*/  IMAD.MOV.U32 R55, RZ, RZ, R139 ;  /* 0x000000ffff377224 */ /* 0x000fe200078e008b */
[-C--:B----4-:R-:W-:Y:S06]  /*8bd0*/  HMMA.16816.F32 R140, R4, R26.reuse, R140 ;  /* 0x0000001a048c723c */ /* 0x090fec000000188c */
[----:B------:R-:W-:Y:S01]  /*8be0*/  HMMA.16816.F32 R56, R8, R26, R56 ;  /* 0x0000001a0838723c */ /* 0x000fe20000001838 */
[----:B-1----:R-:W-:-:S05]  /*8bf0*/  IMAD.MOV.U32 R52, RZ, RZ, R66 ;  /* 0x000000ffff347224 */ /* 0x002fca00078e0042 */
[----:B------:R-:W-:Y:S01]  /*8c00*/  HMMA.16816.F32 R64, R8, R20, R40 ;  /* 0x000000140840723c */ /* 0x000fe20000001828 */
[----:B------:R-:W1:Y:S01]  /*8c10*/  LDSM.16.M88.4 R20, [R237+0x3800] ;  /* 0x00380000ed14783b */ /* 0x000e620000000200 */
[----:B--2---:R-:W-:Y:S01]  /*8c20*/  IMAD.MOV.U32 R54, RZ, RZ, R252 ;  /* 0x000000ffff367224 */ /* 0x004fe200078e00fc */
[----:B------:R-:W-:-:S04]  /*8c30*/  DEPBAR.LE SB0, 0x0 ;  /* 0x000080000000791a */ /* 0x000fc80000000000 */
[----:B------:R-:W-:Y:S01]  /*8c40*/  HMMA.16816.F32 R40, R8, R28, R60 ;  /* 0x0000001c0828723c */ /* 0x000fe2000000183c */
[----:B------:R-:W2:Y:S05]  /*8c50*/  S2R R252, SR_TID.X ;  /* 0x0000000000fc7919 */ /* 0x000eaa0000002100 */
[----:B------:R-:W-:Y:S01]  /*8c60*/  HMMA.16816.F32 R52, R4, R24, R52 ;  /* 0x000000180434723c */ /* 0x000fe20000001834 */
[----:B------:R-:W-:Y:S01]  /*8c70*/  IMAD.MOV.U32 R62, RZ, RZ, R132 ;  /* 0x000000ffff3e7224 */ /* 0x000fe200078e0084 */
[----:B------:R-:W-:Y:S01]  /*8c80*/  MOV R60, R138 ;  /* 0x0000008a003c7202 */ /* 0x000fe20000000f00 */
[----:B------:R-:W-:Y:S01]  /*8c90*/  IMAD.MOV.U32 R61, RZ, RZ, R137 ;  /* 0x000000ffff3d7224 */ /* 0x000fe200078e0089 */
[----:B------:R-:W-:-:S02]  /*8ca0*/  MOV R63, R19 ;  /* 0x00000013003f7202 */ /* 0x000fc40000000f00 */
[----:B------:R-:W-:Y:S05]  /*8cb0*/  HMMA.16816.F32 R28, R8, R30, R220 ;  /* 0x0000001e081c723c */ /* 0x000fea00000018dc */
[----:B------:R-:W-:-:S04]  /*8cc0*/  FMUL.FTZ R0, R64, UR22 ;  /* 0x0000001640007c20 */ /* 0x000fc80008410000 */
[----:B------:R3:W-:Y:S01]  /*8cd0*/  MUFU.TANH R132, R0 ;  /* 0x0000000000847308 */ /* 0x0007e20000002400 */
[----:B--2---:R-:W-:Y:S01]  /*8ce0*/  IMAD.SHL.U32 R252, R252, 0x2, RZ ;  /* 0x00000002fcfc7824 */ /* 0x004fe200078e00ff */
[----:B-1----:R-:W-:Y:S01]  /*8cf0*/  HMMA.16816.F32 R228, R4, R20, R60 ;  /* 0x0000001404e4723c */ /* 0x002fe2000000183c */
[----:B---3--:R-:W-:-:S03]  /*8d00*/  FMUL.FTZ R0, R65, UR22 ;  /* 0x0000001641007c20 */ /* 0x008fc60008410000 */
[----:B------:R-:W-:Y:S02]  /*8d10*/  LOP3.LUT R252, R252, 0x6, RZ, 0xc0, !PT ;  /* 0x00000006fcfc7812 */ /* 0x000fe400078ec0ff */
[----:B------:R-:W-:Y:S01]  /*8d20*/  HMMA.16816.F32 R224, R4, R22, R224 ;  /* 0x0000001604e0723c */ /* 0x000fe200000018e0 */
[----:B------:R1:W2:Y:S05]  /*8d30*/  MUFU.TANH R12, R0 ;  /* 0x00000000000c7308 */ /* 0x0002aa0000002400 */
[C---:B------:R-:W-:Y:S06]  /*8d40*/  HMMA.16816.F32 R4, R8.reuse, R24, R216 ;  /* 0x000000180804723c */ /* 0x040fec00000018d8 */
[C---:B------:R-:W-:Y:S06]  /*8d50*/  HMMA.16816.F32 R60, R8.reuse, R20, R212 ;  /* 0x00000014083c723c */ /* 0x040fec00000018d4 */
[----:B------:R-:W-:Y:S01]  /*8d60*/  HMMA.16816.F32 R8, R8, R22, R208 ;  /* 0x000000160808723c */ /* 0x000fe200000018d0 */
[----:B-1----:R-:W-:-:S04]  /*8d70*/  FMUL.FTZ R0, R66, UR22 ;  /* 0x0000001642007c20 */ /* 0x002fc80008410000 */
[----:B------:R1:W-:Y:S07]  /*8d80*/  MUFU.TANH R137, R0 ;  /* 0x0000000000897308 */ /* 0x0003ee0000002400 */
[----:B------:R-:W-:Y:S01]  /*8d90*/  FMUL.FTZ R7, R7, UR22 ;  /* 0x0000001607077c20 */ /* 0x000fe20008410000 */
[----:B-1----:R-:W-:-:S11]  /*8da0*/  FMUL.FTZ R0, R67, UR22 ;  /* 0x0000001643007c20 */ /* 0x002fd60008410000 */
[----:B------:R-:W-:Y:S01]  /*8db0*/  FMUL.FTZ R11, R11, UR22 ;  /* 0x000000160b0b7c20 */ /* 0x000fe20008410000 */
[----:B------:R1:W3:Y:S02]  /*8dc0*/  MUFU.TANH R19, R0 ;  /* 0x0000000000137308 */ /* 0x0002e40000002400 */
[----:B-1----:R-:W-:-:S06]  /*8dd0*/  FMUL.FTZ R0, R3, UR22 ;  /* 0x0000001603007c20 */ /* 0x002fcc0008410000 */
[----:B------:R1:W4:Y:S02]  /*8de0*/  MUFU.TANH R23, R0 ;  /* 0x0000000000177308 */ /* 0x0003240000002400 */
[----:B-1----:R-:W-:Y:S01]  /*8df0*/  FMUL.FTZ R0, R2, UR22 ;  /* 0x0000001602007c20 */ /* 0x002fe20008410000 */
[----:B------:R-:W-:-:S05]  /*8e00*/  FMUL.FTZ R2, R5, UR22 ;  /* 0x0000001605027c20 */ /* 0x000fca0008410000 */
        /* <DEDUP_REMOVED lines=16> */
[----:B------:R1:W4:Y:S02]  /*8f10*/  MUFU.TANH R27, R0 ;  /* 0x00000000001b7308 */ /* 0x0003240000002400 */
[----:B-1----:R-:W-:-:S06]  /*8f20*/  FMUL.FTZ R0, R40, UR22 ;  /* 0x0000001628007c20 */ /* 0x002fcc0008410000 */
[----:B------:R1:W-:Y:S08]  /*8f30*/  MUFU.TANH R40, R2 ;  /* 0x0000000200287308 */ /* 0x0003f00000002400 */
[----:B------:R2:W4:Y:S01]  /*8f40*/  MUFU.TANH R51, R0 ;  /* 0x0000000000337308 */ /* 0x0005220000002400 */
[----:B-1----:R-:W-:Y:S01]  /*8f50*/  FMUL.FTZ R2, R6, UR22 ;  /* 0x0000001606027c20 */ /* 0x002fe20008410000 */
[----:B--2---:R-:W-:-:S06]  /*8f60*/  FMUL.FTZ R0, R41, UR22 ;  /* 0x0000001629007c20 */ /* 0x004fcc0008410000 */
[----:B------:R1:W-:Y:S02]  /*8f70*/  MUFU.TANH R65, R0 ;  /* 0x0000000000417308 */ /* 0x0003e40000002400 */
[----:B-1----:R-:W-:-:S06]  /*8f80*/  FMUL.FTZ R0, R42, UR22 ;  /* 0x000000162a007c20 */ /* 0x002fcc0008410000 */
[----:B------:R1:W-:Y:S02]  /*8f90*/  MUFU.TANH R50, R0 ;  /* 0x0000000000327308 */ /* 0x0003e40000002400 */
[----:B-1----:R-:W-:-:S06]  /*8fa0*/  FMUL.FTZ R0, R43, UR22 ;  /* 0x000000162b007c20 */ /* 0x002fcc0008410000 */
[----:B------:R1:W-:Y:S02]  /*8fb0*/  MUFU.TANH R64, R0 ;  /* 0x0000000000407308 */ /* 0x0003e40000002400 */
[----:B-1----:R-:W-:-:S06]  /*8fc0*/  FMUL.FTZ R0, R36, UR22 ;  /* 0x0000001624007c20 */ /* 0x002fcc0008410000 */
[----:B------:R-:W-:Y:S08]  /*8fd0*/  MUFU.TANH R36, R2 ;  /* 0x0000000200247308 */ /* 0x000ff00000002400 */
[----:B------:R1:W-:Y:S02]  /*8fe0*/  MUFU.TANH R48, R0 ;  /* 0x0000000000307308 */ /* 0x0003e40000002400 */
[----:B-1----:R-:W-:-:S06]  /*8ff0*/  FMUL.FTZ R0, R37, UR22 ;  /* 0x0000001625007c20 */ /* 0x002fcc0008410000 */
[----:B------:R-:W-:Y:S08]  /*9000*/  MUFU.TANH R37, R7 ;  /* 0x0000000700257308 */ /* 0x000ff00000002400 */
[----:B------:R1:W-:Y:S02]  /*9010*/  MUFU.TANH R49, R0 ;  /* 0x0000000000317308 */ /* 0x0003e40000002400 */
[----:B-1----:R-:W-:-:S06]  /*9020*/  FMUL.FTZ R0, R38, UR22 ;  /* 0x0000001626007c20 */ /* 0x002fcc0008410000 */
[----:B------:R1:W2:Y:S02]  /*9030*/  MUFU.TANH R43, R0 ;  /* 0x00000000002b7308 */ /* 0x0002a40000002400 */
        /* <DEDUP_REMOVED lines=11> */
[----:B------:R1:W2:Y:S02]  /*90f0*/  MUFU.TANH R30, R0 ;  /* 0x00000000001e7308 */ /* 0x0002a40000002400 */
[----:B-1----:R-:W-:-:S06]  /*9100*/  FMUL.FTZ R0, R33, UR22 ;  /* 0x0000001621007c20 */ /* 0x002fcc0008410000 */
[----:B------:R1:W-:Y:S02]  /*9110*/  MUFU.TANH R41, R0 ;  /* 0x0000000000297308 */ /* 0x0003e40000002400 */
[----:B-1----:R-:W-:-:S06]  /*9120*/  FMUL.FTZ R0, R34, UR22 ;  /* 0x0000001622007c20 */ /* 0x002fcc0008410000 */
[----:B------:R1:W2:Y:S02]  /*9130*/  MUFU.TANH R29, R0 ;  /* 0x00000000001d7308 */ /* 0x0002a40000002400 */
[----:B-1----:R-:W-:-:S06]  /*9140*/  FMUL.FTZ R0, R35, UR22 ;  /* 0x0000001623007c20 */ /* 0x002fcc0008410000 */
[----:B------:R1:W-:Y:S02]  /*9150*/  MUFU.TANH R39, R0 ;  /* 0x0000000000277308 */ /* 0x0003e40000002400 */
[----:B-1----:R-:W-:Y:S01]  /*9160*/  FMUL.FTZ R0, R4, UR22 ;  /* 0x0000001604007c20 */ /* 0x002fe20008410000 */
[----:B------:R-:W-:-:S05]  /*9170*/  FMUL.FTZ R4, R55, UR22 ;  /* 0x0000001637047c20 */ /* 0x000fca0008410000 */
[----:B------:R1:W-:Y:S08]  /*9180*/  MUFU.TANH R38, R0 ;  /* 0x0000000000267308 */ /* 0x0003f00000002400 */
[----:B------:R-:W-:Y:S01]  /*9190*/  MUFU.TANH R34, R4 ;  /* 0x0000000400227308 */ /* 0x000fe20000002400 */
[----:B-1----:R-:W-:-:S05]  /*91a0*/  MOV R0, UR21 ;  /* 0x0000001500007c02 */ /* 0x002fca0008000f00 */
[----:B------:R-:W-:-:S04]  /*91b0*/  IMAD R0, R0, 0x40, R252 ;  /* 0x0000004000007824 */ /* 0x000fc800078e02fc */
[C---:B------:R-:W-:Y:S01]  /*91c0*/  VIADD R3, R0.reuse, 0x1 ;  /* 0x0000000100037836 */ /* 0x040fe20000000000 */
[----:B------:R-:W-:Y:S01]  /*91d0*/  IADD3 R2, R0, 0x8, RZ ;  /* 0x0000000800027810 */ /* 0x000fe20007ffe0ff */
[----:B------:R-:W-:Y:S03]  /*91e0*/  BAR.SYNC.DEFER_BLOCKING 0x0 ;  /* 0x0000000000007b1d */ /* 0x000fe60000010000 */
[C---:B------:R-:W-:Y:S02]  /*91f0*/  ISETP.GE.AND P4, PT, R3.reuse, R14, PT ;  /* 0x0000000e0300720c */ /* 0x040fe40003f86270 */
[C---:B------:R-:W-:Y:S02]  /*9200*/  ISETP.GE.AND P2, PT, R3.reuse, R17, PT ;  /* 0x000000110300720c */ /* 0x040fe40003f46270 */
[C---:B------:R-:W-:Y:S02]  /*9210*/  ISETP.GE.AND P6, PT, R3.reuse, R16, PT ;  /* 0x000000100300720c */ /* 0x040fe40003fc6270 */
[----:B------:R-:W-:Y:S01]  /*9220*/  ISETP.GE.AND P0, PT, R3, R15, PT ;  /* 0x0000000f0300720c */ /* 0x000fe20003f06270 */
[----:B------:R-:W-:Y:S01]  /*9230*/  FMUL.FTZ R3, R52, UR22 ;  /* 0x0000001634037c20 */ /* 0x000fe20008410000 */
[----:B------:R-:W-:-:S02]  /*9240*/  FSEL R12, R12, -INF , !P4 ;  /* 0xff8000000c0c7808 */ /* 0x000fc40006000000 */
[C---:B------:R-:W-:Y:S01]  /*9250*/  ISETP.GE.AND P5, PT, R2.reuse, R14, PT ;  /* 0x0000000e0200720c */ /* 0x040fe20003fa6270 */
[----:B------:R1:W2:Y:S01]  /*9260*/  MUFU.TANH R28, R3 ;  /* 0x00000003001c7308 */ /* 0x0002a20000002400 */
[C---:B------:R-:W-:Y:S02]  /*9270*/  ISETP.GE.AND P1, PT, R2.reuse, R17, PT ;  /* 0x000000110200720c */ /* 0x040fe40003f26270 */
[C---:B------:R-:W-:Y:S02]  /*9280*/  ISETP.GE.AND P3, PT, R2.reuse, R16, PT ;  /* 0x000000100200720c */ /* 0x040fe40003f66270 */
[----:B------:R-:W-:Y:S01]  /*9290*/  ISETP.GE.AND P4, PT, R2, R15, PT ;  /* 0x0000000f0200720c */ /* 0x000fe20003f86270 */
[----:B------:R-:W-:Y:S01]  /*92a0*/  VIADD R2, R0, 0x9 ;  /* 0x0000000900027836 */ /* 0x000fe20000000000 */
[----:B---3--:R-:W-:Y:S02]  /*92b0*/  FSEL R19, R19, -INF , !P2 ;  /* 0xff80000013137808 */ /* 0x008fe40005000000 */
[----:B----4-:R-:W-:-:S02]  /*92c0*/  FSEL R23, R23, -INF , !P6 ;  /* 0xff80000017177808 */ /* 0x010fc40007000000 */
[----:B------:R-:W-:Y:S02]  /*92d0*/  FSEL R25, R21, -INF , !P0 ;  /* 0xff80000015197808 */ /* 0x000fe40004000000 */
[----:B------:R-:W-:Y:S02]  /*92e0*/  FSEL R13, R13, -INF , !P5 ;  /* 0xff8000000d0d7808 */ /* 0x000fe40006800000 */
[C---:B------:R-:W-:Y:S01]  /*92f0*/  ISETP.GE.AND P2, PT, R2.reuse, R14, PT ;  /* 0x0000000e0200720c */ /* 0x040fe20003f46270 */
[----:B-1----:R-:W-:Y:S01]  /*9300*/  FMUL.FTZ R3, R53, UR22 ;  /* 0x0000001635037c20 */ /* 0x002fe20008410000 */
[C---:B------:R-:W-:Y:S02]  /*9310*/  ISETP.GE.AND P6, PT, R2.reuse, R17, PT ;  /* 0x000000110200720c */ /* 0x040fe40003fc6270 */
[C---:B------:R-:W-:Y:S01]  /*9320*/  ISETP.GE.AND P0, PT, R2.reuse, R16, PT ;  /* 0x000000100200720c */ /* 0x040fe20003f06270 */
[----:B------:R1:W-:Y:S01]  /*9330*/  MUFU.TANH R35, R3 ;  /* 0x0000000300237308 */ /* 0x0003e20000002400 */
        /* <DEDUP_REMOVED lines=8> */
[----:B------:R-:W-:Y:S01]  /*93c0*/  ISETP.GE.AND P4, PT, R2, R16, PT ;  /* 0x000000100200720c */ /* 0x000fe20003f86270 */
[----:B-1----:R-:W-:Y:S01]  /*93d0*/  FMUL.FTZ R3, R54, UR22 ;  /* 0x0000001636037c20 */ /* 0x002fe20008410000 */
[----:B------:R-:W-:-:S02]  /*93e0*/  ISETP.GE.AND P2, PT, R2, R15, PT ;  /* 0x0000000f0200720c */ /* 0x000fc40003f46270 */
[----:B------:R-:W-:Y:S01]  /*93f0*/  IADD3 R2, R0, 0x11, RZ ;  /* 0x0000001100027810 */ /* 0x000fe20007ffe0ff */
[----:B------:R1:W3:Y:S01]  /*9400*/  MUFU.TANH R6, R3 ;  /* 0x0000000300067308 */ /* 0x0002e20000002400 */
[----:B------:R-:W-:Y:S02]  /*9410*/  FSEL R21, R66, -INF , !P6 ;  /* 0xff80000042157808 */ /* 0x000fe40007000000 */
[----:B------:R-:W-:Y:S02]  /*9420*/  FSEL R24, R24, -INF , !P0 ;  /* 0xff80000018187808 */ /* 0x000fe40004000000 */
[----:B------:R-:W-:Y:S02]  /*9430*/  FSEL R27, R27, -INF , !P5 ;  /* 0xff8000001b1b7808 */ /* 0x000fe40006800000 */
[----:B------:R-:W-:Y:S02]  /*9440*/  FSEL R219, R51, -INF , !P1 ;  /* 0xff80000033db7808 */ /* 0x000fe40004800000 */
[----:B------:R-:W-:-:S02]  /*9450*/  ISETP.GE.AND P6, PT, R2, R14, PT ;  /* 0x0000000e0200720c */ /* 0x000fc40003fc6270 */
[C---:B------:R-:W-:Y:S02]  /*9460*/  ISETP.GE.AND P0, PT, R2.reuse, R17, PT ;  /* 0x000000110200720c */ /* 0x040fe40003f06270 */
[CC--:B------:R-:W-:Y:S02]  /*9470*/  ISETP.GE.AND P5, PT, R2.reuse, R16.reuse, PT ;  /* 0x000000100200720c */ /* 0x0c0fe40003fa6270 */
[----:B------:R-:W-:Y:S01]  /*9480*/  ISETP.GE.AND P1, PT, R2, R15, PT ;  /* 0x0000000f0200720c */ /* 0x000fe20003f26270 */
[----:B------:R-:W-:Y:S02]  /*9490*/  VIADD R2, R0, 0x18 ;  /* 0x0000001800027836 */ /* 0x000fe40000000000 */
[----:B-1----:R-:W-:Y:S01]  /*94a0*/  FMUL.FTZ R3, R56, UR22 ;  /* 0x0000001638037c20 */ /* 0x002fe20008410000 */
[----:B--2---:R-:W-:Y:S02]  /*94b0*/  FSEL R223, R43, -INF , !P2 ;  /* 0xff8000002bdf7808 */ /* 0x004fe40005000000 */
[----:B------:R-:W-:Y:S01]  /*94c0*/  FSEL R220, R50, -INF , !P3 ;  /* 0xff80000032dc7808 */ /* 0x000fe20005800000 */
[----:B------:R1:W2:Y:S01]  /*94d0*/  MUFU.TANH R32, R3 ;  /* 0x0000000300207308 */ /* 0x0002a20000002400 */
        /* <DEDUP_REMOVED lines=8> */
[----:B------:R-:W-:Y:S01]  /*9560*/  FSEL R215, R64, -INF , !P0 ;  /* 0xff80000040d77808 */ /* 0x000fe20004000000 */
[----:B-1----:R-:W-:Y:S01]  /*9570*/  FMUL.FTZ R3, R57, UR22 ;  /* 0x0000001639037c20 */ /* 0x002fe20008410000 */
[----:B------:R-:W-:Y:S02]  /*9580*/  FSEL R217, R49, -INF , !P5 ;  /* 0xff80000031d97808 */ /* 0x000fe40006800000 */
[----:B------:R-:W-:Y:S01]  /*9590*/  FSEL R221, R46, -INF , !P1 ;  /* 0xff8000002edd7808 */ /* 0x000fe20004800000 */
[----:B------:R1:W-:Y:S01]  /*95a0*/  MUFU.TANH R33, R3 ;  /* 0x0000000300217308 */ /* 0x0003e20000002400 */
[----:B------:R-:W-:Y:S02]  /*95b0*/  FSEL R208, R44, -INF , !P3 ;  /* 0xff8000002cd07808 */ /* 0x000fe40005800000 */
[C---:B------:R-:W-:Y:S02]  /*95c0*/  ISETP.GE.AND P0, PT, R2.reuse, R14, PT ;  /* 0x0000000e0200720c */ /* 0x040fe40003f06270 */
[----:B------:R-:W-:-:S02]  /*95d0*/  ISETP.GE.AND P5, PT, R2, R17, PT ;  /* 0x000000110200720c */ /* 0x000fc40003fa6270 */
[CC--:B------:R-:W-:Y:S02]  /*95e0*/  ISETP.GE.AND P1, PT, R2.reuse, R16.reuse, PT ;  /* 0x000000100200720c */ /* 0x0c0fe40003f26270 */
[----:B------:R-:W-:Y:S02]  /*95f0*/  ISETP.GE.AND P3, PT, R2, R15, PT ;  /* 0x0000000f0200720c */ /* 0x000fe40003f66270 */
[----:B------:R-:W-:Y:S02]  /*9600*/  IADD3 R2, R0, 0x20, RZ ;  /* 0x0000002000027810 */ /* 0x000fe40007ffe0ff */
[----:B------:R-:W-:Y:S02]  /*9610*/  FSEL R218, R29, -INF , !P6 ;  /* 0xff8000001dda7808 */ /* 0x000fe40007000000 */
[----:B------:R-:W-:Y:S01]  /*9620*/  ISETP.GE.AND P6, PT, R2, R16, PT ;  /* 0x000000100200720c */ /* 0x000fe20003fc6270 */
[----:B-1----:R-:W-:Y:S01]  /*9630*/  FMUL.FTZ R3, R58, UR22 ;  /* 0x000000163a037c20 */ /* 0x002fe20008410000 */
[----:B------:R-:W-:-:S02]  /*9640*/  FSEL R210, R42, -INF , !P4 ;  /* 0xff8000002ad27808 */ /* 0x000fc40006000000 */
[----:B------:R-:W-:Y:S01]  /*9650*/  FSEL R65, R47, -INF , !P0 ;  /* 0xff8000002f417808 */ /* 0x000fe20004000000 */
[----:B------:R1:W-:Y:S01]  /*9660*/  MUFU.TANH R7, R3 ;  /* 0x0000000300077308 */ /* 0x0003e20000002400 */
[C---:B------:R-:W-:Y:S02]  /*9670*/  ISETP.GE.AND P4, PT, R2.reuse, R14, PT ;  /* 0x0000000e0200720c */ /* 0x040fe40003f86270 */
[C---:B------:R-:W-:Y:S02]  /*9680*/  ISETP.GE.AND P2, PT, R2.reuse, R17, PT ;  /* 0x000000110200720c */ /* 0x040fe40003f46270 */
[----:B------:R-:W-:Y:S01]  /*9690*/  ISETP.GE.AND P0, PT, R2, R15, PT ;  /* 0x0000000f0200720c */ /* 0x000fe20003f06270 */
[----:B------:R-:W-:Y:S01]  /*96a0*/  VIADD R2, R0, 0x21 ;  /* 0x0000002100027836 */ /* 0x000fe20000000000 */
[----:B------:R-:W-:Y:S02]  /*96b0*/  FSEL R46, R28, -INF , !P6 ;  /* 0xff8000001c2e7808 */ /* 0x000fe40007000000 */
[----:B------:R-:W-:-:S02]  /*96c0*/  FSEL R64, R45, -INF , !P5 ;  /* 0xff8000002d407808 */ /* 0x000fc40006800000 */
[----:B------:R-:W-:Y:S02]  /*96d0*/  FSEL R66, R41, -INF , !P1 ;  /* 0xff80000029427808 */ /* 0x000fe40004800000 */
[----:B------:R-:W-:Y:S02]  /*96e0*/  FSEL R214, R39, -INF , !P3 ;  /* 0xff80000027d67808 */ /* 0x000fe40005800000 */
[----:B------:R-:W-:Y:S01]  /*96f0*/  FSEL R67, R38, -INF , !P4 ;  /* 0xff80000026437808 */ /* 0x000fe20006000000 */
[----:B-1----:R-:W-:Y:S01]  /*9700*/  FMUL.FTZ R3, R59, UR22 ;  /* 0x000000163b037c20 */ /* 0x002fe20008410000 */
[C---:B------:R-:W-:Y:S02]  /*9710*/  ISETP.GE.AND P5, PT, R2.reuse, R14, PT ;  /* 0x0000000e0200720c */ /* 0x040fe40003fa6270 */
[C---:B------:R-:W-:Y:S01]  /*9720*/  ISETP.GE.AND P1, PT, R2.reuse, R17, PT ;  /* 0x000000110200720c */ /* 0x040fe20003f26270 */
[----:B------:R1:W4:Y:S01]  /*9730*/  MUFU.TANH R31, R3 ;  /* 0x00000003001f7308 */ /* 0x0003220000002400 */
[----:B------:R-:W-:-:S02]  /*9740*/  ISETP.GE.AND P3, PT, R2, R16, PT ;  /* 0x000000100200720c */ /* 0x000fc40003f66270 */
[----:B------:R-:W-:Y:S01]  /*9750*/  ISETP.GE.AND P4, PT, R2, R15, PT ;  /* 0x0000000f0200720c */ /* 0x000fe20003f86270 */
[----:B------:R-:W-:Y:S01]  /*9760*/  VIADD R2, R0, 0x28 ;  /* 0x0000002800027836 */ /* 0x000fe20000000000 */
[----:B------:R-:W-:Y:S02]  /*9770*/  FSEL R211, R36, -INF , !P2 ;  /* 0xff80000024d37808 */ /* 0x000fe40005000000 */
[----:B---3--:R-:W-:Y:S01]  /*9780*/  FSEL R139, R6, -INF , !P0 ;  /* 0xff800000068b7808 */ /* 0x008fe20004000000 */
[----:B------:R-:W-:Y:S01]  /*9790*/  FMUL.FTZ R6, R63, UR22 ;  /* 0x000000163f067c20 */ /* 0x000fe20008410000 */
[----:B------:R-:W-:Y:S02]  /*97a0*/  FSEL R36, R40, -INF , !P5 ;  /* 0xff80000028247808 */ /* 0x000fe40006800000 */
[C---:B------:R-:W-:Y:S02]  /*97b0*/  ISETP.GE.AND P2, PT, R2.reuse, R14, PT ;  /* 0x0000000e0200720c */ /* 0x040fe40003f46270 */
[C---:B------:R-:W-:Y:S01]  /*97c0*/  ISETP.GE.AND P6, PT, R2.reuse, R17, PT ;  /* 0x000000110200720c */ /* 0x040fe20003fc6270 */
[----:B------:R-:W-:Y:S01]  /*97d0*/  MUFU.TANH R6, R6 ;  /* 0x0000000600067308 */ /* 0x000fe20000002400 */
[----:B------:R-:W-:Y:S01]  /*97e0*/  ISETP.GE.AND P0, PT, R2, R16, PT ;  /* 0x000000100200720c */ /* 0x000fe20003f06270 */
[----:B-1----:R-:W-:Y:S01]  /*97f0*/  FMUL.FTZ R3, R140, UR22 ;  /* 0x000000168c037c20 */ /* 0x002fe20008410000 */
[----:B------:R-:W-:-:S02]  /*9800*/  ISETP.GE.AND P5, PT, R2, R15, PT ;  /* 0x0000000f0200720c */ /* 0x000fc40003fa6270 */
[----:B------:R-:W-:-:S03]  /*9810*/  IADD3 R2, R0, 0x29, RZ ;  /* 0x0000002900027810 */ /* 0x000fc60007ffe0ff */
[----:B------:R1:W3:Y:S01]  /*9820*/  MUFU.TANH R5, R3 ;  /* 0x0000000300057308 */ /* 0x0002e20000002400 */
[----:B------:R-:W-:Y:S02]  /*9830*/  FSEL R138, R35, -INF , !P3 ;  /* 0xff800000238a7808 */ /* 0x000fe40005800000 */
[----:B------:R-:W-:Y:S02]  /*9840*/  FSEL R34, R34, -INF , !P4 ;  /* 0xff80000022227808 */ /* 0x000fe40006000000 */
[----:B--2---:R-:W-:Y:S02]  /*9850*/  FSEL R35, R32, -INF , !P2 ;  /* 0xff80000020237808 */ /* 0x004fe40005000000 */
[C---:B------:R-:W-:Y:S01]  /*9860*/  ISETP.GE.AND P3, PT, R2.reuse, R17, PT ;  /* 0x000000110200720c */ /* 0x040fe20003f66270 */
[----:B------:R2:W-:Y:S01]  /*9870*/  STL [R1+0x10], R34 ;  /* 0x0000102201007387 */ /* 0x0005e20000100800 */
[C---:B------:R-:W-:Y:S02]  /*9880*/  ISETP.GE.AND P4, PT, R2.reuse, R16, PT ;  /* 0x000000100200720c */ /* 0x040fe40003f86270 */
[----:B------:R-:W-:-:S02]  /*9890*/  ISETP.GE.AND P2, PT, R2, R15, PT ;  /* 0x0000000f0200720c */ /* 0x000fc40003f46270 */
[----:B----4-:R-:W-:Y:S02]  /*98a0*/  FSEL R59, R31, -INF , !P3 ;  /* 0xff8000001f3b7808 */ /* 0x010fe40005800000 */
[C---:B------:R-:W-:Y:S01]  /*98b0*/  ISETP.GE.AND P3, PT, R0.reuse, R14, PT ;  /* 0x0000000e0000720c */ /* 0x040fe20003f66270 */
[----:B-1----:R-:W-:Y:S01]  /*98c0*/  FMUL.FTZ R3, R141, UR22 ;  /* 0x000000168d037c20 */ /* 0x002fe20008410000 */
[----:B---3--:R-:W-:Y:S01]  /*98d0*/  FSEL R140, R5, -INF , !P0 ;  /* 0xff800000058c7808 */ /* 0x008fe20004000000 */
[----:B------:R-:W-:Y:S02]  /*98e0*/  VIADD R5, R0, 0x31 ;  /* 0x0000003100057836 */ /* 0x000fe40000000000 */
[----:B------:R1:W3:Y:S02]  /*98f0*/  MUFU.TANH R30, R3 ;  /* 0x00000003001e7308 */ /* 0x0002e40000002400 */
[----:B-1----:R-:W-:Y:S01]  /*9900*/  FMUL.FTZ R3, R142, UR22 ;  /* 0x000000168e037c20 */ /* 0x002fe20008410000 */
[----:B---3--:R-:W-:-:S02]  /*9910*/  FSEL R252, R30, -INF , !P4 ;  /* 0xff8000001efc7808 */ /* 0x008fc40006000000 */
[----:B------:R-:W-:-:S03]  /*9920*/  ISETP.GE.AND P4, PT, R0, R17, PT ;  /* 0x000000110000720c */ /* 0x000fc60003f86270 */
[----:B------:R1:W3:Y:S02]  /*9930*/  MUFU.TANH R4, R3 ;  /* 0x0000000300047308 */ /* 0x0002e40000002400 */
[----:B-1----:R-:W-:Y:S01]  /*9940*/  FMUL.FTZ R3, R60, UR22 ;  /* 0x000000163c037c20 */ /* 0x002fe20008410000 */
[----:B------:R-:W-:Y:S01]  /*9950*/  FSEL R60, R7, -INF , !P6 ;  /* 0xff800000073c7808 */ /* 0x000fe20007000000 */
[----:B------:R-:W-:Y:S01]  /*9960*/  FMUL.FTZ R7, R8, UR22 ;  /* 0x0000001608077c20 */ /* 0x000fe20008410000 */
[----:B---3--:R-:W-:-:S03]  /*9970*/  FSEL R4, R4, -INF , !P5 ;  /* 0xff80000004047808 */ /* 0x008fc60006800000 */
[----:B------:R1:W3:Y:S01]  /*9980*/  MUFU.TANH R29, R3 ;  /* 0x00000003001d7308 */ /* 0x0002e20000002400 */
[----:B------:R-:W-:Y:S02]  /*9990*/  FSEL R8, R132, -INF , !P3 ;  /* 0xff80000084087808 */ /* 0x000fe40005800000 */
[----:B------:R-:W-:Y:S01]  /*99a0*/  ISETP.GE.AND P3, PT, R0, R15, PT ;  /* 0x0000000f0000720c */ /* 0x000fe20003f66270 */
[----:B------:R4:W-:Y:S04]  /*99b0*/  STL [R1+0x4], R4 ;  /* 0x0000040401007387 */ /* 0x0009e80000100800 */
[----:B------:R-:W-:Y:S01]  /*99c0*/  MUFU.TANH R7, R7 ;  /* 0x0000000700077308 */ /* 0x000fe20000002400 */
[----:B-1----:R-:W-:Y:S01]  /*99d0*/  FMUL.FTZ R3, R61, UR22 ;  /* 0x000000163d037c20 */ /* 0x002fe20008410000 */
[----:B------:R-:W-:-:S02]  /*99e0*/  FSEL R61, R37, -INF , !P1 ;  /* 0xff800000253d7808 */ /* 0x000fc40004800000 */
[----:B------:R-:W-:-:S04]  /*99f0*/  ISETP.GE.AND P1, PT, R2, R14, PT ;  /* 0x0000000e0200720c */ /* 0x000fc80003f26270 */
[----:B------:R1:W1:Y:S01]  /*9a00*/  MUFU.TANH R28, R3 ;  /* 0x00000003001c7308 */ /* 0x0002620000002400 */
[----:B------:R-:W-:Y:S01]  /*9a10*/  VIADD R2, R0, 0x30 ;  /* 0x0000003000027836 */ /* 0x000fe20000000000 */
[----:B--2---:R-:W-:-:S04]  /*9a20*/  FSEL R34, R33, -INF , !P1 ;  /* 0xff80000021227808 */ /* 0x004fc80004800000 */
[----:B------:R-:W-:Y:S01]  /*9a30*/  ISETP.GE.AND P0, PT, R2, R17, PT ;  /* 0x000000110200720c */ /* 0x000fe20003f06270 */
[----:B----4-:R-:W-:Y:S01]  /*9a40*/  FMUL.FTZ R4, R10, UR22 ;  /* 0x000000160a047c20 */ /* 0x010fe20008410000 */
[C---:B------:R-:W-:Y:S02]  /*9a50*/  ISETP.GE.AND P6, PT, R2.reuse, R14, PT ;  /* 0x0000000e0200720c */ /* 0x040fe40003fc6270 */
[C---:B------:R-:W-:Y:S02]  /*9a60*/  ISETP.GE.AND P5, PT, R2.reuse, R16, PT ;  /* 0x000000100200720c */ /* 0x040fe40003fa6270 */
[----:B------:R-:W-:Y:S01]  /*9a70*/  ISETP.GE.AND P1, PT, R2, R15, PT ;  /* 0x0000000f0200720c */ /* 0x000fe20003f26270 */
[----:B------:R-:W-:Y:S01]  /*9a80*/  FMUL.FTZ R2, R9, UR22 ;  /* 0x0000001609027c20 */ /* 0x000fe20008410000 */
[----:B---3--:R-:W-:Y:S01]  /*9a90*/  FSEL R56, R29, -INF , !P6 ;  /* 0xff8000001d387808 */ /* 0x008fe20007000000 */
[----:B-1----:R-:W-:Y:S02]  /*9aa0*/  FMUL.FTZ R3, R62, UR22 ;  /* 0x000000163e037c20 */ /* 0x002fe40008410000 */
[----:B------:R1:W-:Y:S01]  /*9ab0*/  MUFU.TANH R10, R2 ;  /* 0x00000002000a7308 */ /* 0x0003e20000002400 */
[----:B------:R-:W-:-:S02]  /*9ac0*/  ISETP.GE.AND P6, PT, R5, R14, PT ;  /* 0x0000000e0500720c */ /* 0x000fc40003fc6270 */
[----:B------:R-:W-:Y:S02]  /*9ad0*/  FSEL R9, R137, -INF , !P4 ;  /* 0xff80000089097808 */ /* 0x000fe40006000000 */
[----:B------:R-:W-:Y:S02]  /*9ae0*/  FSEL R50, R28, -INF , !P6 ;  /* 0xff8000001c327808 */ /* 0x000fe40007000000 */
[----:B------:R-:W-:Y:S01]  /*9af0*/  ISETP.GE.AND P6, PT, R0, R16, PT ;  /* 0x000000100000720c */ /* 0x000fe20003fc6270 */
[----:B------:R-:W2:Y:S01]  /*9b00*/  MUFU.TANH R3, R3 ;  /* 0x0000000300037308 */ /* 0x000ea20000002400 */
[----:B-1----:R-:W-:-:S04]  /*9b10*/  FMNMX.FTZ R2, R136, R8, !PT ;  /* 0x0000000888027209 */ /* 0x002fc80007810000 */
[----:B------:R-:W-:Y:S02]  /*9b20*/  FMNMX.FTZ R2, R12, R2, !PT ;  /* 0x000000020c027209 */ /* 0x000fe40007810000 */
[----:B--2---:R-:W-:Y:S02]  /*9b30*/  FSEL R58, R3, -INF , !P0 ;  /* 0xff800000033a7808 */ /* 0x004fe40004000000 */
[----:B------:R1:W-:Y:S01]  /*9b40*/  MUFU.TANH R3, R4 ;  /* 0x0000000400037308 */ /* 0x0003e20000002400 */
[----:B------:R-:W-:Y:S02]  /*9b50*/  ISETP.GE.AND P0, PT, R5, R17, PT ;  /* 0x000000110500720c */ /* 0x000fe40003f06270 */
[----:B------:R-:W-:Y:S02]  /*9b60*/  FMNMX.FTZ R2, R13, R2, !PT ;  /* 0x000000020d027209 */ /* 0x000fe40007810000 */
[----:B------:R-:W-:Y:S02]  /*9b70*/  FSEL R57, R6, -INF , !P0 ;  /* 0xff80000006397808 */ /* 0x000fe40004000000 */
[----:B------:R-:W-:Y:S01]  /*9b80*/  FMNMX.FTZ R2, R18, R2, !PT ;  /* 0x0000000212027209 */ /* 0x000fe20007810000 */
[----:B------:R-:W2:Y:S03]  /*9b90*/  MUFU.TANH R6, R11 ;  /* 0x0000000b00067308 */ /* 0x000ea60000002400 */
[----:B------:R-:W-:-:S02]  /*9ba0*/  FMNMX.FTZ R2, R219, R2, !PT ;  /* 0x00000002db027209 */ /* 0x000fc40007810000 */
[C---:B-1----:R-:W-:Y:S01]  /*9bb0*/  IADD3 R4, R0.reuse, 0x38, RZ ;  /* 0x0000003800047810 */ /* 0x042fe20007ffe0ff */
[----:B------:R-:W-:-:S03]  /*9bc0*/  VIADD R0, R0, 0x39 ;  /* 0x0000003900007836 */ /* 0x000fc60000000000 */
[----:B------:R-:W-:Y:S02]  /*9bd0*/  ISETP.GE.AND P0, PT, R4, R14, PT ;  /* 0x0000000e0400720c */ /* 0x000fe40003f06270 */
[-C--:B------:R-:W-:Y:S02]  /*9be0*/  ISETP.GE.AND P4, PT, R0, R17.reuse, PT ;  /* 0x000000110000720c */ /* 0x080fe40003f86270 */
[----:B------:R-:W-:Y:S02]  /*9bf0*/  FSEL R48, R7, -INF , !P0 ;  /* 0xff80000007307808 */ /* 0x000fe40004000000 */
[----:B------:R-:W-:Y:S02]  /*9c00*/  ISETP.GE.AND P0, PT, R4, R17, PT ;  /* 0x000000110400720c */ /* 0x000fe40003f06270 */
[----:B--2---:R-:W-:Y:S02]  /*9c10*/  FSEL R49, R6, -INF , !P4 ;  /* 0xff80000006317808 */ /* 0x004fe40006000000 */
[----:B------:R-:W-:-:S02]  /*9c20*/  FSEL R51, R3, -INF , !P0 ;  /* 0xff80000003337808 */ /* 0x000fc40004000000 */
[----:B------:R-:W-:Y:S02]  /*9c30*/  ISETP.GE.AND P0, PT, R0, R14, PT ;  /* 0x0000000e0000720c */ /* 0x000fe40003f06270 */
[----:B------:R-:W-:Y:S02]  /*9c40*/  ISETP.GE.AND P4, PT, R5, R16, PT ;  /* 0x000000100500720c */ /* 0x000fe40003f86270 */
[----:B------:R-:W-:Y:S02]  /*9c50*/  FSEL R33, R10, -INF , !P0 ;  /* 0xff8000000a217808 */ /* 0x000fe40004000000 */
[----:B------:R-:W-:Y:S02]  /*9c60*/  PLOP3.LUT P0, PT, PT, PT, UP0, 0x80, 0x0 ;  /* 0x000000000000781c */ /* 0x000fe40003f0f008 */
[----:B------:R-:W-:-:S11]  /*9c70*/  FMNMX.FTZ R7, R216, R2, !PT ;  /* 0x00000002d8077209 */ /* 0x000fd60007810000 */
[----:B------:R-:W-:Y:S05]  /*9c80*/  @!P0 BRA `(.L_x_122) ;  /* 0x0000000000908947 */ /* 0x000fea0003800000 */
        /* <DEDUP_REMOVED lines=17> */
[----:B------:R-:W-:-:S04]  /*9da0*/  USHF.L.U64.HI UR5, UR8, 0x5, UR9 ;  /* 0x0000000508057899 */ /* 0x000fc80008010209 */
        /* <DEDUP_REMOVED lines=15> */
[----:B------:R1:W-:Y:S04]  /*9ea0*/  LDGSTS.E.BYPASS.LTC128B.128 [R251+0x9800], desc[UR18][R2.64] ;  /* 0x0980000002fb7fae */ /* 0x0003e8000b901d52 */
[----:B------:R1:W-:Y:S04]  /*9eb0*/  LDGSTS.E.BYPASS.LTC128B.128 [R251+0xb800], desc[UR18][R2.64+0x80] ;  /* 0x0b80008002fb7fae */ /* 0x0003e8000b901d52 */
[----:B------:R-:W0:Y:S02]  /*9ec0*/  LDGDEPBAR ;  /* 0x00000000000079af */ /* 0x000e240000000000 */
.L_x_122:
[----:B------:R-:W2:Y:S04]  /*9ed0*/  LDL.LU R6, [R1+0x2c] ;  /* 0x00002c0001067983 */ /* 0x000ea80000300800 */
[----:B------:R-:W3:Y:S01]  /*9ee0*/  LDL.LU R10, [R1+0x30] ;  /* 0x00003000010a7983 */ /* 0x000ee20000300800 */
        /* <DEDUP_REMOVED lines=8> */
[----:B------:R1:W-:Y:S01]  /*9f70*/  STL [R1+0x12c], R239 ;  /* 0x00012cef01007387 */ /* 0x0003e20000100800 */
[----:B------:R-:W-:Y:S02]  /*9f80*/  FMNMX.FTZ R2, R21, R2, !PT ;  /* 0x0000000215027209 */ /* 0x000fe40007810000 */
[----:B------:R-:W-:Y:S01]  /*9f90*/  FMNMX.FTZ R3, R36, R3, !PT ;  /* 0x0000000324037209 */ /* 0x000fe20007810000 */
[----:B------:R4:W-:Y:S01]  /*9fa0*/  STL [R1+0x128], R238 ;  /* 0x000128ee01007387 */ /* 0x0009e20000100800 */
        /* <DEDUP_REMOVED lines=12> */
[----:B------:R-:W-:-:S02]  /*a070*/  ISETP.GE.AND P0, PT, R5, R15, PT ;  /* 0x0000000f0500720c */ /* 0x000fc40003f06270 */
[----:B------:R-:W-:Y:S01]  /*a080*/  FMNMX.FTZ R2, R211, R2, !PT ;  /* 0x00000002d3027209 */ /* 0x000fe20007810000 */
[----:B-1----:R-:W3:Y:S01]  /*a090*/  LDL.LU R239, [R1+0x10] ;  /* 0x0000100001ef7983 */ /* 0x002ee20000300800 */
[----:B------:R-:W-:Y:S02]  /*a0a0*/  FMNMX.FTZ R5, R48, R3, !PT ;  /* 0x0000000330057209 */ /* 0x000fe40007810000 */
[----:B------:R-:W-:Y:S01]  /*a0b0*/  FMNMX.FTZ R3, R61, R2, !PT ;  /* 0x000000023d037209 */ /* 0x000fe20007810000 */
[----:B----4-:R-:W4:Y:S01]  /*a0c0*/  LDL.LU R238, [R1+0x4] ;  /* 0x0000040001ee7983 */ /* 0x010f220000300800 */
[----:B------:R-:W-:Y:S01]  /*a0d0*/  FMNMX.FTZ R2, R33, R5, !PT ;  /* 0x0000000521027209 */ /* 0x000fe20007810000 */
[----:B------:R-:W-:Y:S01]  /*a0e0*/  FMUL.FTZ R5, R228, UR22 ;  /* 0x00000016e4057c20 */ /* 0x000fe20008410000 */
[----:B------:R-:W-:Y:S02]  /*a0f0*/  FMNMX.FTZ R3, R60, R3, !PT ;  /* 0x000000033c037209 */ /* 0x000fe40007810000 */
[----:B------:R-:W-:Y:S01]  /*a100*/  MOV R62, R139 ;  /* 0x0000008b003e7202 */ /* 0x000fe20000000f00 */
[----:B------:R1:W1:Y:S01]  /*a110*/  MUFU.TANH R29, R5 ;  /* 0x00000005001d7308 */ /* 0x0002620000002400 */
[----:B------:R-:W-:-:S04]  /*a120*/  FMNMX.FTZ R3, R59, R3, !PT ;  /* 0x000000033b037209 */ /* 0x000fc80007810000 */
[----:B------:R-:W-:-:S04]  /*a130*/  FMNMX.FTZ R3, R58, R3, !PT ;  /* 0x000000033a037209 */ /* 0x000fc80007810000 */
[----:B------:R-:W-:-:S04]  /*a140*/  FMNMX.FTZ R3, R57, R3, !PT ;  /* 0x0000000339037209 */ /* 0x000fc80007810000 */
[----:B------:R-:W-:Y:S01]  /*a150*/  FMNMX.FTZ R3, R51, R3, !PT ;  /* 0x0000000333037209 */ /* 0x000fe20007810000 */
[----:B-1----:R-:W-:-:S04]  /*a160*/  FMUL.FTZ R5, R229, UR22 ;  /* 0x00000016e5057c20 */ /* 0x002fc80008410000 */
[----:B------:R-:W1:Y:S01]  /*a170*/  MUFU.TANH R28, R5 ;  /* 0x00000005001c7308 */ /* 0x000e620000002400 */
[----:B------:R-:W-:Y:S02]  /*a180*/  FMNMX.FTZ R3, R49, R3, !PT ;  /* 0x0000000331037209 */ /* 0x000fe40007810000 */
[----:B------:R-:W-:Y:S02]  /*a190*/  FSEL R229, R29, -INF , !P5 ;  /* 0xff8000001de57808 */ /* 0x000fe40006800000 */
[----:B------:R-:W-:Y:S02]  /*a1a0*/  ISETP.GE.AND P5, PT, R4, R15, PT ;  /* 0x0000000f0400720c */ /* 0x000fe40003fa6270 */
[----:B-1----:R-:W-:Y:S02]  /*a1b0*/  FSEL R228, R28, -INF , !P4 ;  /* 0xff8000001ce47808 */ /* 0x002fe40006000000 */
[----:B------:R-:W-:Y:S01]  /*a1c0*/  ISETP.GE.AND P4, PT, R0, R16, PT ;  /* 0x000000100000720c */ /* 0x000fe20003f86270 */
[----:B--2---:R-:W-:-:S04]  /*a1d0*/  FMUL.FTZ R6, R6, UR22 ;  /* 0x0000001606067c20 */ /* 0x004fc80008410000 */
[----:B------:R1:W2:Y:S01]  /*a1e0*/  MUFU.TANH R7, R6 ;  /* 0x0000000600077308 */ /* 0x0002a20000002400 */
[----:B---3--:R-:W-:Y:S01]  /*a1f0*/  FMUL.FTZ R5, R10, UR22 ;  /* 0x000000160a057c20 */ /* 0x008fe20008410000 */
[----:B-1----:R-:W1:Y:S06]  /*a200*/  SHFL.BFLY PT, R6, R2, 0x2, 0x1f ;  /* 0x0c401f0002067f89 */ /* 0x002e6c00000e0000 */
[----:B------:R-:W3:Y:S01]  /*a210*/  MUFU.TANH R5, R5 ;  /* 0x0000000500057308 */ /* 0x000ee20000002400 */
[----:B--2---:R-:W-:Y:S02]  /*a220*/  FSEL R7, R7, -INF , !P6 ;  /* 0xff80000007077808 */ /* 0x004fe40007000000 */
[----:B------:R-:W-:-:S02]  /*a230*/  ISETP.GE.AND P6, PT, R4, R16, PT ;  /* 0x000000100400720c */ /* 0x000fc40003fc6270 */
[----:B------:R-:W-:Y:S01]  /*a240*/  FMNMX.FTZ R4, R134, R7, !PT ;  /* 0x0000000786047209 */ /* 0x000fe20007810000 */
[----:B------:R-:W2:Y:S03]  /*a250*/  SHFL.BFLY PT, R10, R3, 0x2, 0x1f ;  /* 0x0c401f00030a7f89 */ /* 0x000ea600000e0000 */
[----:B------:R-:W-:Y:S02]  /*a260*/  FMNMX.FTZ R4, R23, R4, !PT ;  /* 0x0000000417047209 */ /* 0x000fe40007810000 */
[----:B-1----:R-:W-:-:S05]  /*a270*/  FMNMX.FTZ R2, R2, R6, !PT ;  /* 0x0000000602027209 */ /* 0x002fca0007810000 */
[----:B------:R-:W1:Y:S01]  /*a280*/  SHFL.BFLY PT, R11, R2, 0x1, 0x1f ;  /* 0x0c201f00020b7f89 */ /* 0x000e6200000e0000 */
[----:B---3--:R-:W-:Y:S02]  /*a290*/  FSEL R6, R5, -INF , !P3 ;  /* 0xff80000005067808 */ /* 0x008fe40005800000 */
[----:B------:R-:W-:Y:S02]  /*a2a0*/  ISETP.GE.AND P3, PT, R0, R15, PT ;  /* 0x0000000f0000720c */ /* 0x000fe40003f66270 */
[----:B------:R-:W-:-:S04]  /*a2b0*/  FMNMX.FTZ R0, R22, R4, !PT ;  /* 0x0000000416007209 */ /* 0x000fc80007810000 */
[----:B------:R-:W-:-:S04]  /*a2c0*/  FMNMX.FTZ R0, R24, R0, !PT ;  /* 0x0000000018007209 */ /* 0x000fc80007810000 */
[----:B------:R-:W-:Y:S02]  /*a2d0*/  FMNMX.FTZ R0, R222, R0, !PT ;  /* 0x00000000de007209 */ /* 0x000fe40007810000 */
[----:B--2---:R-:W-:Y:S02]  /*a2e0*/  FMNMX.FTZ R4, R3, R10, !PT ;  /* 0x0000000a03047209 */ /* 0x004fe40007810000 */
[----:B-1----:R-:W-:Y:S02]  /*a2f0*/  FMNMX.FTZ R37, R2, R11, !PT ;  /* 0x0000000b02257209 */ /* 0x002fe40007810000 */
[----:B------:R-:W-:Y:S02]  /*a300*/  FMNMX.FTZ R2, R217, R0, !PT ;  /* 0x00000000d9027209 */ /* 0x000fe40007810000 */
[----:B------:R-:W-:Y:S02]  /*a310*/  FMNMX.FTZ R0, R133, R6, !PT ;  /* 0x0000000685007209 */ /* 0x000fe40007810000 */
[----:B------:R-:W-:-:S02]  /*a320*/  FMNMX.FTZ R2, R212, R2, !PT ;  /* 0x00000002d4027209 */ /* 0x000fc40007810000 */
[----:B------:R-:W-:Y:S01]  /*a330*/  FMNMX.FTZ R0, R25, R0, !PT ;  /* 0x0000000019007209 */ /* 0x000fe20007810000 */
[----:B------:R-:W-:Y:S01]  /*a340*/  FMUL.FTZ R3, R224, UR22 ;  /* 0x00000016e0037c20 */ /* 0x000fe20008410000 */
[----:B------:R-:W-:Y:S02]  /*a350*/  FMNMX.FTZ R2, R66, R2, !PT ;  /* 0x0000000242027209 */ /* 0x000fe40007810000 */
[----:B------:R-:W-:Y:S01]  /*a360*/  FMNMX.FTZ R0, R26, R0, !PT ;  /* 0x000000001a007209 */ /* 0x000fe20007810000 */
[----:B------:R1:W2:Y:S01]  /*a370*/  MUFU.TANH R11, R3 ;  /* 0x00000003000b7308 */ /* 0x0002a20000002400 */
[----:B------:R-:W-:Y:S02]  /*a380*/  FMNMX.FTZ R2, R46, R2, !PT ;  /* 0x000000022e027209 */ /* 0x000fe40007810000 */
[----:B------:R-:W-:Y:S02]  /*a390*/  FMNMX.FTZ R0, R27, R0, !PT ;  /* 0x000000001b007209 */ /* 0x000fe40007810000 */
[----:B------:R-:W-:-:S02]  /*a3a0*/  FMNMX.FTZ R2, R138, R2, !PT ;  /* 0x000000028a027209 */ /* 0x000fc40007810000 */
[----:B------:R-:W-:Y:S01]  /*a3b0*/  FMNMX.FTZ R0, R223, R0, !PT ;  /* 0x00000000df007209 */ /* 0x000fe20007810000 */
[----:B------:R-:W-:Y:S01]  /*a3c0*/  FMUL.FTZ R5, R143, UR22 ;  /* 0x000000168f057c20 */ /* 0x000fe20008410000 */
[----:B------:R-:W-:Y:S01]  /*a3d0*/  FMNMX.FTZ R2, R140, R2, !PT ;  /* 0x000000028c027209 */ /* 0x000fe20007810000 */
[----:B-1----:R-:W-:-:S04]  /*a3e0*/  FMUL.FTZ R3, R225, UR22 ;  /* 0x00000016e1037c20 */ /* 0x002fc80008410000 */
[----:B------:R1:W3:Y:S01]  /*a3f0*/  MUFU.TANH R10, R3 ;  /* 0x00000003000a7308 */ /* 0x0002e20000002400 */
[----:B------:R-:W-:Y:S02]  /*a400*/  FMNMX.FTZ R0, R221, R0, !PT ;  /* 0x00000000dd007209 */ /* 0x000fe40007810000 */
[----:B------:R-:W-:Y:S02]  /*a410*/  FMNMX.FTZ R2, R252, R2, !PT ;  /* 0x00000002fc027209 */ /* 0x000fe40007810000 */
[----:B------:R-:W-:-:S03]  /*a420*/  FMNMX.FTZ R0, R218, R0, !PT ;  /* 0x00000000da007209 */ /* 0x000fc60007810000 */
[----:B------:R-:W4:Y:S01]  /*a430*/  MUFU.TANH R29, R5 ;  /* 0x00000005001d7308 */ /* 0x000f220000002400 */
[----:B-1----:R-:W-:-:S07]  /*a440*/  FMUL.FTZ R3, R230, UR22 ;  /* 0x00000016e6037c20 */ /* 0x002fce0008410000 */
[----:B------:R1:W4:Y:S01]  /*a450*/  MUFU.TANH R28, R3 ;  /* 0x00000003001c7308 */ /* 0x0003220000002400 */
[----:B------:R-:W-:Y:S02]  /*a460*/  FMNMX.FTZ R0, R214, R0, !PT ;  /* 0x00000000d6007209 */ /* 0x000fe40007810000 */
[----:B--2---:R-:W-:Y:S02]  /*a470*/  FSEL R137, R11, -INF , !P6 ;  /* 0xff8000000b897808 */ /* 0x004fe40007000000 */
[----:B------:R-:W-:Y:S01]  /*a480*/  FMNMX.FTZ R0, R62, R0, !PT ;  /* 0x000000003e007209 */ /* 0x000fe20007810000 */
[----:B-1----:R-:W-:-:S04]  /*a490*/  FMUL.FTZ R3, R231, UR22 ;  /* 0x00000016e7037c20 */ /* 0x002fc80008410000 */
[----:B------:R1:W2:Y:S01]  /*a4a0*/  MUFU.TANH R5, R3 ;  /* 0x0000000300057308 */ /* 0x0002a20000002400 */
[----:B------:R-:W-:Y:S02]  /*a4b0*/  FMNMX.FTZ R0, R239, R0, !PT ;  /* 0x00000000ef007209 */ /* 0x000fe40007810000 */
[----:B---3--:R-:W-:Y:S02]  /*a4c0*/  FSEL R240, R10, -INF , !P4 ;  /* 0xff8000000af07808 */ /* 0x008fe40006000000 */
[----:B-1----:R-:W-:Y:S01]  /*a4d0*/  FMNMX.FTZ R3, R229, R2, !PT ;  /* 0x00000002e5037209 */ /* 0x002fe20007810000 */
[----:B------:R-:W-:-:S03]  /*a4e0*/  FMUL.FTZ R2, R226, UR22 ;  /* 0x00000016e2027c20 */ /* 0x000fc60008410000 */
[----:B------:R-:W-:Y:S01]  /*a4f0*/  FMNMX.FTZ R3, R228, R3, !PT ;  /* 0x00000003e4037209 */ /* 0x000fe20007810000 */
[----:B------:R1:W3:Y:S01]  /*a500*/  MUFU.TANH R11, R2 ;  /* 0x00000002000b7308 */ /* 0x0002e20000002400 */
[----:B----4-:R-:W-:Y:S02]  /*a510*/  FSEL R225, R29, -INF , !P2 ;  /* 0xff8000001de17808 */ /* 0x010fe40005000000 */
[----:B------:R-:W-:Y:S02]  /*a520*/  FMNMX.FTZ R0, R238, R0, !PT ;  /* 0x00000000ee007209 */ /* 0x000fe40007810000 */
[----:B------:R-:W-:Y:S02]  /*a530*/  FSEL R224, R28, -INF , !P1 ;  /* 0xff8000001ce07808 */ /* 0x000fe40004800000 */
[----:B------:R-:W-:Y:S02]  /*a540*/  FMNMX.FTZ R0, R225, R0, !PT ;  /* 0x00000000e1007209 */ /* 0x000fe40007810000 */
[----:B-1----:R-:W-:Y:S01]  /*a550*/  FMNMX.FTZ R2, R137, R3, !PT ;  /* 0x0000000389027209 */ /* 0x002fe20007810000 */
[----:B------:R-:W-:-:S04]  /*a560*/  FMUL.FTZ R3, R227, UR22 ;  /* 0x00000016e3037c20 */ /* 0x000fc80008410000 */
[----:B------:R1:W4:Y:S01]  /*a570*/  MUFU.TANH R10, R3 ;  /* 0x00000003000a7308 */ /* 0x0003220000002400 */
[----:B------:R-:W-:Y:S02]  /*a580*/  FMNMX.FTZ R2, R240, R2, !PT ;  /* 0x00000002f0027209 */ /* 0x000fe40007810000 */
[----:B--2---:R-:W-:Y:S02]  /*a590*/  FSEL R44, R5, -INF , !P0 ;  /* 0xff800000052c7808 */ /* 0x004fe40004000000 */
[----:B------:R-:W-:Y:S01]  /*a5a0*/  FMNMX.FTZ R5, R224, R0, !PT ;  /* 0x00000000e0057209 */ /* 0x000fe20007810000 */
[C---:B------:R-:W-:Y:S01]  /*a5b0*/  FMUL.FTZ R0, R37.reuse, UR20 ;  /* 0x0000001425007c20 */ /* 0x040fe20008410000 */
[----:B------:R-:W-:Y:S02]  /*a5c0*/  FSETP.NEU.FTZ.AND P0, PT, R37, -INF , PT ;  /* 0xff8000002500780b */ /* 0x000fe40003f1d000 */
[----:B---3--:R-:W-:Y:S02]  /*a5d0*/  FSEL R237, R11, -INF , !P5 ;  /* 0xff8000000bed7808 */ /* 0x008fe40006800000 */
[----:B------:R-:W-:Y:S01]  /*a5e0*/  FMNMX.FTZ R5, R44, R5, !PT ;  /* 0x000000052c057209 */ /* 0x000fe20007810000 */
[----:B-1----:R-:W1:Y:S01]  /*a5f0*/  SHFL.BFLY PT, R3, R2, 0x2, 0x1f ;  /* 0x0c401f0002037f89 */ /* 0x002e6200000e0000 */
[----:B------:R-:W-:-:S02]  /*a600*/  FSEL R0, R0, RZ, P0 ;  /* 0x000000ff00007208 */ /* 0x000fc40000000000 */
[----:B----4-:R-:W-:Y:S02]  /*a610*/  FSEL R232, R10, -INF , !P3 ;  /* 0xff8000000ae87808 */ /* 0x010fe40005800000 */
[----:B------:R-:W-:Y:S01]  /*a620*/  FMNMX.FTZ R5, R237, R5, !PT ;  /* 0x00000005ed057209 */ /* 0x000fe20007810000 */
[----:B------:R-:W2:Y:S01]  /*a630*/  SHFL.BFLY PT, R11, R4, 0x1, 0x1f ;  /* 0x0c201f00040b7f89 */ /* 0x000ea200000e0000 */
[----:B------:R-:W-:Y:S02]  /*a640*/  FFMA.FTZ R8, R8, UR20, -R0 ;  /* 0x0000001408087c23 */ /* 0x000fe40008010800 */
[----:B------:R-:W-:Y:S02]  /*a650*/  FMNMX.FTZ R5, R232, R5, !PT ;  /* 0x00000005e8057209 */ /* 0x000fe40007810000 */
[----:B------:R3:W-:Y:S03]  /*a660*/  MUFU.EX2 R39, R8 ;  /* 0x0000000800277308 */ /* 0x0007e60000000800 */
[----:B---3--:R-:W3:Y:S01]  /*a670*/  SHFL.BFLY PT, R8, R5, 0x2, 0x1f ;  /* 0x0c401f0005087f89 */ /* 0x008ee200000e0000 */
[----:B-1----:R-:W-:-:S05]  /*a680*/  FMNMX.FTZ R3, R2, R3, !PT ;  /* 0x0000000302037209 */ /* 0x002fca0007810000 */
[----:B------:R-:W1:Y:S01]  /*a690*/  SHFL.BFLY PT, R10, R3, 0x1, 0x1f ;  /* 0x0c201f00030a7f89 */ /* 0x000e6200000e0000 */
[--C-:B------:R-:W-:Y:S01]  /*a6a0*/  FFMA.FTZ R2, R12, UR20, -R0.reuse ;  /* 0x000000140c027c23 */ /* 0x100fe20008010800 */
[----:B--2---:R-:W-:Y:S01]  /*a6b0*/  FMNMX.FTZ R231, R4, R11, !PT ;  /* 0x0000000b04e77209 */ /* 0x004fe20007810000 */
[----:B------:R-:W-:Y:S02]  /*a6c0*/  FFMA.FTZ R4, R18, UR20, -R0 ;  /* 0x0000001412047c23 */ /* 0x000fe40008010800 */
[----:B------:R2:W4:Y:S01]  /*a6d0*/  MUFU.EX2 R132, R2 ;  /* 0x0000000200847308 */ /* 0x0005220000000800 */
[----:B------:R-:W-:-:S07]  /*a6e0*/  FSETP.NEU.FTZ.AND P3, PT, R231, -INF , PT ;  /* 0xff800000e700780b */ /* 0x000fce0003f7d000 */
[----:B------:R3:W-:Y:S01]  /*a6f0*/  MUFU.EX2 R40, R4 ;  /* 0x0000000400287308 */ /* 0x0007e20000000800 */
[----:B--2---:R-:W-:-:S07]  /*a700*/  FFMA.FTZ R2, R13, UR20, -R0 ;  /* 0x000000140d027c23 */ /* 0x004fce0008010800 */
[----:B------:R2:W-:Y:S01]  /*a710*/  MUFU.EX2 R42, R2 ;  /* 0x00000002002a7308 */ /* 0x0005e20000000800 */
[----:B---3--:R-:W-:-:S05]  /*a720*/  FMNMX.FTZ R4, R5, R8, !PT ;  /* 0x0000000805047209 */ /* 0x008fca0007810000 */
[----:B------:R-:W3:Y:S01]  /*a730*/  SHFL.BFLY PT, R5, R4, 0x1, 0x1f ;  /* 0x0c201f0004057f89 */ /* 0x000ee200000e0000 */
[----:B--2---:R-:W-:Y:S01]  /*a740*/  FMUL.FTZ R2, R231, UR20 ;  /* 0x00000014e7027c20 */ /* 0x004fe20008410000 */
[----:B-1----:R-:W-:-:S04]  /*a750*/  FMNMX.FTZ R31, R3, R10, !PT ;  /* 0x0000000a031f7209 */ /* 0x002fc80007810000 */
[----:B------:R-:W-:-:S05]  /*a760*/  FSEL R2, R2, RZ, P3 ;  /* 0x000000ff02027208 */ /* 0x000fca0001800000 */
[--C-:B------:R-:W-:Y:S01]  /*a770*/  FFMA.FTZ R3, R19, UR20, -R2.reuse ;  /* 0x0000001413037c23 */ /* 0x100fe20008010802 */
[C---:B------:R-:W-:Y:S01]  /*a780*/  FMUL.FTZ R12, R31.reuse, UR20 ;  /* 0x000000141f0c7c20 */ /* 0x040fe20008410000 */
[----:B------:R-:W-:Y:S02]  /*a790*/  FSETP.NEU.FTZ.AND P2, PT, R31, -INF , PT ;  /* 0xff8000001f00780b */ /* 0x000fe40003f5d000 */
[----:B------:R1:W-:Y:S02]  /*a7a0*/  MUFU.EX2 R141, R3 ;  /* 0x00000003008d7308 */ /* 0x0003e40000000800 */
[----:B------:R-:W-:Y:S02]  /*a7b0*/  FSEL R12, R12, RZ, P2 ;  /* 0x000000ff0c0c7208 */ /* 0x000fe40001000000 */
[----:B---3--:R-:W-:Y:S01]  /*a7c0*/  FMNMX.FTZ R30, R4, R5, !PT ;  /* 0x00000005041e7209 */ /* 0x008fe20007810000 */
[----:B-1----:R-:W-:-:S04]  /*a7d0*/  FFMA.FTZ R3, R20, UR20, -R2 ;  /* 0x0000001414037c23 */ /* 0x002fc80008010802 */
[----:B------:R1:W-:Y:S01]  /*a7e0*/  MUFU.EX2 R241, R3 ;  /* 0x0000000300f17308 */ /* 0x0003e20000000800 */
[----:B------:R-:W-:Y:S01]  /*a7f0*/  FFMA.FTZ R4, R22, UR20, -R12 ;  /* 0x0000001416047c23 */ /* 0x000fe2000801080c */
[----:B------:R-:W-:Y:S01]  /*a800*/  FSETP.NEU.FTZ.AND P1, PT, R30, -INF , PT ;  /* 0xff8000001e00780b */ /* 0x000fe20003f3d000 */
[----:B-1----:R-:W-:-:S05]  /*a810*/  FFMA.FTZ R3, R21, UR20, -R2 ;  /* 0x0000001415037c23 */ /* 0x002fca0008010802 */
[----:B------:R1:W-:Y:S08]  /*a820*/  MUFU.EX2 R45, R3 ;  /* 0x00000003002d7308 */ /* 0x0003f00000000800 */
[----:B------:R2:W-:Y:S01]  /*a830*/  MUFU.EX2 R41, R4 ;  /* 0x0000000400297308 */ /* 0x0005e20000000800 */
[--C-:B-1----:R-:W-:Y:S01]  /*a840*/  FFMA.FTZ R3, R23, UR20, -R12.reuse ;  /* 0x0000001417037c23 */ /* 0x102fe2000801080c */
[----:B------:R-:W-:Y:S01]  /*a850*/  FSEL R5, R37, RZ, P0 ;  /* 0x000000ff25057208 */ /* 0x000fe20000000000 */
[----:B------:R-:W1:Y:S05]  /*a860*/  LDSM.16.MT88.4 R20, [R233+0xc000] ;  /* 0x00c00000e914783b */ /* 0x000e6a0000004200 */
[----:B------:R3:W-:Y:S01]  /*a870*/  MUFU.EX2 R43, R3 ;  /* 0x00000003002b7308 */ /* 0x0007e20000000800 */
[----:B--2---:R-:W-:-:S07]  /*a880*/  FFMA.FTZ R4, R24, UR20, -R12 ;  /* 0x0000001418047c23 */ /* 0x004fce000801080c */
[----:B------:R2:W-:Y:S01]  /*a890*/  MUFU.EX2 R63, R4 ;  /* 0x00000004003f7308 */ /* 0x0005e20000000800 */
[----:B---3--:R-:W-:-:S05]  /*a8a0*/  FMUL.FTZ R3, R30, UR20 ;  /* 0x000000141e037c20 */ /* 0x008fca0008410000 */
[----:B------:R-:W-:-:S05]  /*a8b0*/  FSEL R3, R3, RZ, P1 ;  /* 0x000000ff03037208 */ /* 0x000fca0000800000 */
[----:B--2---:R-:W-:-:S04]  /*a8c0*/  FFMA.FTZ R4, R25, UR20, -R3 ;  /* 0x0000001419047c23 */ /* 0x004fc80008010803 */
[----:B------:R2:W-:Y:S01]  /*a8d0*/  MUFU.EX2 R14, R4 ;  /* 0x00000004000e7308 */ /* 0x0005e20000000800 */
[----:B------:R-:W-:-:S04]  /*a8e0*/  FADD.FTZ R5, R136, -R5 ;  /* 0x8000000588057221 */ /* 0x000fc80000010000 */
[----:B------:R-:W-:Y:S01]  /*a8f0*/  FMUL.FTZ R18, R5, UR20 ;  /* 0x0000001405127c20 */ /* 0x000fe20008410000 */
[----:B--2---:R-:W-:-:S04]  /*a900*/  FFMA.FTZ R4, R26, UR20, -R3 ;  /* 0x000000141a047c23 */ /* 0x004fc80008010803 */
[----:B------:R2:W-:Y:S02]  /*a910*/  MUFU.EX2 R17, R4 ;  /* 0x0000000400117308 */ /* 0x0005e40000000800 */
[----:B--2---:R-:W-:-:S05]  /*a920*/  FSEL R4, R231, RZ, P3 ;  /* 0x000000ffe7047208 */ /* 0x004fca0001800000 */
[----:B------:R-:W-:Y:S01]  /*a930*/  FADD.FTZ R5, R135, -R4 ;  /* 0x8000000487057221 */ /* 0x000fe20000010000 */
[----:B------:R-:W-:-:S03]  /*a940*/  FSEL R4, R31, RZ, P2 ;  /* 0x000000ff1f047208 */ /* 0x000fc60001000000 */
[----:B------:R-:W-:Y:S02]  /*a950*/  FMUL.FTZ R13, R5, UR20 ;  /* 0x00000014050d7c20 */ /* 0x000fe40008410000 */
[----:B------:R-:W-:Y:S01]  /*a960*/  FADD.FTZ R5, R134, -R4 ;  /* 0x8000000486057221 */ /* 0x000fe20000010000 */
[----:B------:R-:W-:-:S05]  /*a970*/  FSEL R4, R30, RZ, P1 ;  /* 0x000000ff1e047208 */ /* 0x000fca0000800000 */
[----:B------:R-:W-:-:S04]  /*a980*/  FADD.FTZ R4, R133, -R4 ;  /* 0x8000000485047221 */ /* 0x000fc80000010000 */
[----:B------:R-:W-:Y:S01]  /*a990*/  FMUL.FTZ R4, R4, UR20 ;  /* 0x0000001404047c20 */ /* 0x000fe20008410000 */
[----:B------:R-:W-:Y:S01]  /*a9a0*/  FFMA.FTZ R9, R9, UR20, -R2 ;  /* 0x0000001409097c23 */ /* 0x000fe20008010802 */
[----:B------:R-:W-:Y:S01]  /*a9b0*/  FFMA.FTZ R7, R7, UR20, -R12 ;  /* 0x0000001407077c23 */ /* 0x000fe2000801080c */
[----:B------:R-:W-:Y:S01]  /*a9c0*/  FFMA.FTZ R6, R6, UR20, -R3 ;  /* 0x0000001406067c23 */ /* 0x000fe20008010803 */
[----:B------:R2:W3:Y:S01]  /*a9d0*/  MUFU.EX2 R32, R4 ;  /* 0x0000000400207308 */ /* 0x0004e20000000800 */
[----:B------:R-:W-:-:S07]  /*a9e0*/  FMUL.FTZ R5, R5, UR20 ;  /* 0x0000001405057c20 */ /* 0x000fce0008410000 */
[----:B------:R-:W1:Y:S01]  /*a9f0*/  MUFU.EX2 R38, R9 ;  /* 0x0000000900267308 */ /* 0x000e620000000800 */
[----:B--2---:R-:W-:-:S07]  /*aa00*/  FFMA.FTZ R4, R27, UR20, -R3 ;  /* 0x000000141b047c23 */ /* 0x004fce0008010803 */
[----:B------:R-:W-:Y:S08]  /*aa10*/  MUFU.EX2 R209, R7 ;  /* 0x0000000700d17308 */ /* 0x000ff00000000800 */
[----:B------:R-:W-:Y:S08]  /*aa20*/  MUFU.EX2 R213, R6 ;  /* 0x0000000600d57308 */ /* 0x000ff00000000800 */
[----:B------:R-:W2:Y:S08]  /*aa30*/  MUFU.EX2 R18, R18 ;  /* 0x0000001200127308 */ /* 0x000eb00000000800 */
[----:B------:R-:W2:Y:S08]  /*aa40*/  MUFU.EX2 R13, R13 ;  /* 0x0000000d000d7308 */ /* 0x000eb00000000800 */
[----:B------:R-:W2:Y:S01]  /*aa50*/  MUFU.EX2 R19, R5 ;  /* 0x0000000500137308 */ /* 0x000ea20000000800 */
[----:B----4-:R-:W-:Y:S01]  /*aa60*/  F2FP.F16.F32.PACK_AB R8, R132, R39 ;  /* 0x000000278408723e */ /* 0x010fe200000000ff */
[----:B---3--:R-:W-:Y:S01]  /*aa70*/  FMUL.FTZ R146, R146, R32 ;  /* 0x0000002092927220 */ /* 0x008fe20000410000 */
[----:B-1----:R-:W-:Y:S01]  /*aa80*/  F2FP.F16.F32.PACK_AB R9, R141, R38 ;  /* 0x000000268d09723e */ /* 0x002fe200000000ff */
[----:B------:R-:W-:Y:S01]  /*aa90*/  FMUL.FTZ R147, R147, R32 ;  /* 0x0000002093937220 */ /* 0x000fe20000410000 */
[----:B------:R-:W-:Y:S01]  /*aaa0*/  F2FP.F16.F32.PACK_AB R10, R40, R42 ;  /* 0x0000002a280a723e */ /* 0x000fe200000000ff */
[----:B------:R-:W-:Y:S01]  /*aab0*/  FMUL.FTZ R154, R154, R32 ;  /* 0x000000209a9a7220 */ /* 0x000fe20000410000 */
[----:B------:R-:W-:Y:S01]  /*aac0*/  F2FP.F16.F32.PACK_AB R11, R45, R241 ;  /* 0x000000f12d0b723e */ /* 0x000fe200000000ff */
[----:B------:R1:W3:Y:S01]  /*aad0*/  MUFU.EX2 R47, R4 ;  /* 0x00000004002f7308 */ /* 0x0002e20000000800 */
[-C--:B--2---:R-:W-:Y:S01]  /*aae0*/  FMUL.FTZ R148, R148, R18.reuse ;  /* 0x0000001294947220 */ /* 0x084fe20000410000 */
[-C--:B------:R-:W-:Y:S01]  /*aaf0*/  FMUL.FTZ R149, R149, R18.reuse ;  /* 0x0000001295957220 */ /* 0x080fe20000410000 */
[-C--:B------:R-:W-:Y:S01]  /*ab00*/  FMUL.FTZ R150, R150, R13.reuse ;  /* 0x0000000d96967220 */ /* 0x080fe20000410000 */
[----:B------:R-:W-:Y:S01]  /*ab10*/  FMUL.FTZ R151, R151, R13 ;  /* 0x0000000d97977220 */ /* 0x000fe20000410000 */
[----:B------:R-:W-:Y:S01]  /*ab20*/  F2FP.F16.F32.PACK_AB R6, R63, R41 ;  /* 0x000000293f06723e */ /* 0x000fe200000000ff */
[-C--:B------:R-:W-:Y:S01]  /*ab30*/  FMUL.FTZ R156, R156, R18.reuse ;  /* 0x000000129c9c7220 */ /* 0x080fe20000410000 */
[----:B------:R-:W-:Y:S01]  /*ab40*/  FMUL.FTZ R157, R157, R18 ;  /* 0x000000129d9d7220 */ /* 0x000fe20000410000 */
[----:B------:R-:W-:Y:S01]  /*ab50*/  FMUL.FTZ R158, R158, R13 ;  /* 0x0000000d9e9e7220 */ /* 0x000fe20000410000 */
[-C--:B------:R-:W-:Y:S01]  /*ab60*/  FMUL.FTZ R144, R144, R19.reuse ;  /* 0x0000001390907220 */ /* 0x080fe20000410000 */
[----:B------:R-:W-:Y:S01]  /*ab70*/  FMUL.FTZ R145, R145, R19 ;  /* 0x0000001391917220 */ /* 0x000fe20000410000 */
[----:B------:R-:W-:Y:S01]  /*ab80*/  F2FP.F16.F32.PACK_AB R5, R14, R213 ;  /* 0x000000d50e05723e */ /* 0x000fe200000000ff */
[-C--:B------:R-:W-:Y:S01]  /*ab90*/  FMUL.FTZ R152, R152, R19.reuse ;  /* 0x0000001398987220 */ /* 0x080fe20000410000 */
[----:B------:R-:W-:Y:S01]  /*aba0*/  FMUL.FTZ R153, R153, R19 ;  /* 0x0000001399997220 */ /* 0x000fe20000410000 */
[-C--:B------:R-:W-:Y:S01]  /*abb0*/  FMUL.FTZ R155, R155, R32.reuse ;  /* 0x000000209b9b7220 */ /* 0x080fe20000410000 */
[----:B------:R-:W-:Y:S01]  /*abc0*/  FMUL.FTZ R159, R159, R13 ;  /* 0x0000000d9f9f7220 */ /* 0x000fe20000410000 */
[-C--:B------:R-:W-:Y:S01]  /*abd0*/  FMUL.FTZ R162, R162, R32.reuse ;  /* 0x00000020a2a27220 */ /* 0x080fe20000410000 */
[----:B-1----:R-:W-:Y:S01]  /*abe0*/  F2FP.F16.F32.PACK_AB R4, R43, R209 ;  /* 0x000000d12b04723e */ /* 0x002fe200000000ff */
[-C--:B------:R-:W-:Y:S01]  /*abf0*/  FMUL.FTZ R163, R163, R32.reuse ;  /* 0x00000020a3a37220 */ /* 0x080fe20000410000 */
[----:B---3--:R-:W-:Y:S01]  /*ac00*/  F2FP.F16.F32.PACK_AB R7, R47, R17 ;  /* 0x000000112f07723e */ /* 0x008fe200000000ff */
[-C--:B------:R-:W-:Y:S01]  /*ac10*/  HMMA.16816.F32 R148, R8, R20.reuse, R148 ;  /* 0x000000140894723c */ /* 0x080fe20000001894 */
[-C--:B------:R-:W-:Y:S01]  /*ac20*/  FMUL.FTZ R170, R170, R32.reuse ;  /* 0x00000020aaaa7220 */ /* 0x080fe20000410000 */
[-C--:B------:R-:W-:Y:S01]  /*ac30*/  FMUL.FTZ R171, R171, R32.reuse ;  /* 0x00000020abab7220 */ /* 0x080fe20000410000 */
[-C--:B------:R-:W-:Y:S01]  /*ac40*/  FMUL.FTZ R178, R178, R32.reuse ;  /* 0x00000020b2b27220 */ /* 0x080fe20000410000 */
[-C--:B------:R-:W-:Y:S01]  /*ac50*/  FMUL.FTZ R179, R179, R32.reuse ;  /* 0x00000020b3b37220 */ /* 0x080fe20000410000 */
[-C--:B------:R-:W-:Y:S01]  /*ac60*/  FMUL.FTZ R186, R186, R32.reuse ;  /* 0x00000020baba7220 */ /* 0x080fe20000410000 */
[C---:B------:R-:W-:Y:S01]  /*ac70*/  HMMA.16816.F32 R144, R4.reuse, R20, R144 ;  /* 0x000000140490723c */ /* 0x040fe20000001890 */
[-C--:B------:R-:W-:Y:S01]  /*ac80*/  FMUL.FTZ R187, R187, R32.reuse ;  /* 0x00000020bbbb7220 */ /* 0x080fe20000410000 */
[-C--:B------:R-:W-:Y:S01]  /*ac90*/  FMUL.FTZ R194, R194, R32.reuse ;  /* 0x00000020c2c27220 */ /* 0x080fe20000410000 */
[-C--:B------:R-:W-:Y:S01]  /*aca0*/  FMUL.FTZ R195, R195, R32.reuse ;  /* 0x00000020c3c37220 */ /* 0x080fe20000410000 */
[-C--:B------:R-:W-:Y:S01]  /*acb0*/  FMUL.FTZ R202, R202, R32.reuse ;  /* 0x00000020caca7220 */ /* 0x080fe20000410000 */
[-C--:B------:R-:W-:Y:S01]  /*acc0*/  FMUL.FTZ R203, R203, R32.reuse ;  /* 0x00000020cbcb7220 */ /* 0x080fe20000410000 */
[-C--:B------:R-:W-:Y:S01]  /*acd0*/  HMMA.16816.F32 R152, R4, R22.reuse, R152 ;  /* 0x000000160498723c */ /* 0x080fe20000001898 */
[-C--:B------:R-:W-:Y:S01]  /*ace0*/  FMUL.FTZ R74, R74, R32.reuse ;  /* 0x000000204a4a7220 */ /* 0x080fe20000410000 */
[-C--:B------:R-:W-:Y:S01]  /*acf0*/  FMUL.FTZ R75, R75, R32.reuse ;  /* 0x000000204b4b7220 */ /* 0x080fe20000410000 */
[-C--:B------:R-:W-:Y:S01]  /*ad00*/  FMUL.FTZ R78, R78, R32.reuse ;  /* 0x000000204e4e7220 */ /* 0x080fe20000410000 */
[----:B------:R-:W-:Y:S01]  /*ad10*/  FMUL.FTZ R79, R79, R32 ;  /* 0x000000204f4f7220 */ /* 0x000fe20000410000 */
[----:B------:R-:W-:Y:S01]  /*ad20*/  MOV R226, R138 ;  /* 0x0000008a00e27202 */ /* 0x000fe20000000f00 */
[C---:B------:R-:W-:Y:S01]  /*ad30*/  HMMA.16816.F32 R156, R8.reuse, R22, R156 ;  /* 0x00000016089c723c */ /* 0x040fe2000000189c */
[----:B------:R-:W1:Y:S01]  /*ad40*/  LDSM.16.MT88.4 R20, [R234+0xc000] ;  /* 0x00c00000ea14783b */ /* 0x000e620000004200 */
        /* <DEDUP_REMOVED lines=12> */
[----:B------:R-:W-:Y:S01]  /*ae10*/  STL [R1+0x64], R37 ;  /* 0x0000642501007387 */ /* 0x000fe20000100800 */
[-C--:B------:R-:W-:Y:S01]  /*ae20*/  FMUL.FTZ R90, R90, R32.reuse ;  /* 0x000000205a5a7220 */ /* 0x080fe20000410000 */
[-C--:B------:R-:W-:Y:S01]  /*ae30*/  FMUL.FTZ R91, R91, R32.reuse ;  /* 0x000000205b5b7220 */ /* 0x080fe20000410000 */
[-C--:B------:R-:W-:Y:S01]  /*ae40*/  FMUL.FTZ R94, R94, R32.reuse ;  /* 0x000000205e5e7220 */ /* 0x080fe20000410000 */
[----:B------:R-:W-:Y:S01]  /*ae50*/  FMUL.FTZ R95, R95, R32 ;  /* 0x000000205f5f7220 */ /* 0x000fe20000410000 */
[----:B------:R-:W-:Y:S01]  /*ae60*/  MOV R227, R140 ;  /* 0x0000008c00e37202 */ /* 0x000fe20000000f00 */
[----:B------:R-:W-:Y:S01]  /*ae70*/  LDSM.16.MT88.4 R24, [R236+0xe000] ;  /* 0x00e00000ec18783b */ /* 0x000fe20000004200 */
        /* <DEDUP_REMOVED lines=39> */
[-C--:B-----5:R-:W-:Y:S01]  /*b0f0*/  FMUL.FTZ R68, R68, R18.reuse ;  /* 0x0000001244447220 */ /* 0x0a0fe20000410000 */
[----:B------:R-:W-:Y:S01]  /*b100*/  FMUL.FTZ R69, R69, R18 ;  /* 0x0000001245457220 */ /* 0x000fe20000410000 */
[-C--:B------:R-:W-:Y:S01]  /*b110*/  FMUL.FTZ R70, R70, R13.reuse ;  /* 0x0000000d46467220 */ /* 0x080fe20000410000 */
[----:B------:R-:W-:Y:S01]  /*b120*/  FMUL.FTZ R71, R71, R13 ;  /* 0x0000000d47477220 */ /* 0x000fe20000410000 */
[-C--:B------:R-:W-:Y:S01]  /*b130*/  FMUL.FTZ R72, R72, R19.reuse ;  /* 0x0000001348487220 */ /* 0x080fe20000410000 */
[-C--:B------:R-:W-:Y:S01]  /*b140*/  FMUL.FTZ R73, R73, R19.reuse ;  /* 0x0000001349497220 */ /* 0x080fe20000410000 */
[-C--:B------:R-:W-:Y:S01]  /*b150*/  FMUL.FTZ R76, R76, R19.reuse ;  /* 0x000000134c4c7220 */ /* 0x080fe20000410000 */
[----:B------:R-:W-:Y:S01]  /*b160*/  FMUL.FTZ R77, R77, R19 ;  /* 0x000000134d4d7220 */ /* 0x000fe20000410000 */
[----:B------:R-:W-:Y:S01]  /*b170*/  MOV R179, R137 ;  /* 0x0000008900b37202 */ /* 0x000fe20000000f00 */
[----:B------:R-:W-:Y:S04]  /*b180*/  STL [R1+0x60], R231 ;  /* 0x000060e701007387 */ /* 0x000fe80000100800 */
[----:B------:R-:W-:Y:S04]  /*b190*/  STL [R1+0x5c], R31 ;  /* 0x00005c1f01007387 */ /* 0x000fe80000100800 */
[----:B------:R2:W-:Y:S01]  /*b1a0*/  STL [R1+0x58], R30 ;  /* 0x0000581e01007387 */ /* 0x0005e20000100800 */
[-C--:B-1----:R-:W-:Y:S07]  /*b1b0*/  HMMA.16816.F32 R136, R8, R20.reuse, R68 ;  /* 0x000000140888723c */ /* 0x082fee0000001844 */
[----:B------:R-:W-:Y:S01]  /*b1c0*/  MOV R71, R132 ;  /* 0x0000008400477202 */ /* 0x000fe20000000f00 */
[----:B------:R-:W-:Y:S01]  /*b1d0*/  IMAD.MOV.U32 R69, RZ, RZ, R42 ;  /* 0x000000ffff457224 */ /* 0x000fe200078e002a */
[----:B------:R-:W-:Y:S07]  /*b1e0*/  HMMA.16816.F32 R132, R4, R20, R72 ;  /* 0x000000140484723c */ /* 0x000fee0000001848 */
[----:B------:R-:W-:-:S02]  /*b1f0*/  MOV R74, R43 ;  /* 0x0000002b004a7202 */ /* 0x000fc40000000f00 */
[----:B------:R-:W-:Y:S02]  /*b200*/  MOV R73, R41 ;  /* 0x0000002900497202 */ /* 0x000fe40000000f00 */
[----:B------:R-:W-:Y:S02]  /*b210*/  MOV R72, R40 ;  /* 0x0000002800487202 */ /* 0x000fe40000000f00 */
[----:B------:R-:W-:Y:S01]  /*b220*/  HMMA.16816.F32 R40, R4, R22, R76 ;  /* 0x000000160428723c */ /* 0x000fe2000000184c */
[----:B------:R-:W3:Y:S04]  /*b230*/  LDL.LU R78, [R1+0x94] ;  /* 0x00009400014e7983 */ /* 0x000ee80000300800 */
[----:B------:R-:W4:Y:S01]  /*b240*/  LDL.LU R79, [R1+0x90] ;  /* 0x00009000014f7983 */ /* 0x000f220000300800 */
[-C--:B------:R-:W-:Y:S01]  /*b250*/  FMUL.FTZ R80, R80, R18.reuse ;  /* 0x0000001250507220 */ /* 0x080fe20000410000 */
[----:B------:R-:W-:Y:S01]  /*b260*/  FMUL.FTZ R81, R81, R18 ;  /* 0x0000001251517220 */ /* 0x000fe20000410000 */
[-C--:B------:R-:W-:Y:S01]  /*b270*/  FMUL.FTZ R82, R82, R13.reuse ;  /* 0x0000000d52527220 */ /* 0x080fe20000410000 */
[----:B------:R-:W-:Y:S01]  /*b280*/  FMUL.FTZ R83, R83, R13 ;  /* 0x0000000d53537220 */ /* 0x000fe20000410000 */
[----:B------:R-:W-:Y:S01]  /*b290*/  MOV R177, R31 ;  /* 0x0000001f00b17202 */ /* 0x000fe20000000f00 */
[----:B------:R-:W-:-:S05]  /*b2a0*/  IMAD.MOV.U32 R178, RZ, RZ, R30 ;  /* 0x000000ffffb27224 */ /* 0x000fca00078e001e */
[----:B--2---:R-:W-:Y:S01]  /*b2b0*/  HMMA.16816.F32 R28, R8, R22, R80 ;  /* 0x00000016081c723c */ /* 0x004fe20000001850 */
        /* <DEDUP_REMOVED lines=12> */
[----:B------:R-:W-:Y:S01]  /*b380*/  FMUL.FTZ R99, R99, R13 ;  /* 0x0000000d63637220 */ /* 0x000fe20000410000 */
[----:B------:R-:W-:Y:S01]  /*b390*/  IMAD.MOV.U32 R70, RZ, RZ, R141 ;  /* 0x000000ffff467224 */ /* 0x000fe200078e008d */
[----:B------:R-:W-:Y:S01]  /*b3a0*/  MOV R68, R47 ;  /* 0x0000002f00447202 */ /* 0x000fe20000000f00 */
[----:B------:R-:W-:Y:S01]  /*b3b0*/  IMAD.MOV.U32 R176, RZ, RZ, R45 ;  /* 0x000000ffffb07224 */ /* 0x000fe200078e002d */
[----:B------:R-:W-:-:S02]  /*b3c0*/  MOV R75, R44 ;  /* 0x0000002c004b7202 */ /* 0x000fc40000000f00 */
[----:B------:R-:W-:Y:S01]  /*b3d0*/  MOV R230, R46 ;  /* 0x0000002e00e67202 */ /* 0x000fe20000000f00 */
[-C--:B-1----:R-:W-:Y:S06]  /*b3e0*/  HMMA.16816.F32 R140, R8, R20.reuse, R84 ;  /* 0x00000014088c723c */ /* 0x082fec0000001854 */
[C---:B------:R-:W-:Y:S06]  /*b3f0*/  HMMA.16816.F32 R88, R4.reuse, R20, R88 ;  /* 0x000000140458723c */ /* 0x040fec0000001858 */
[-C--:B------:R-:W-:Y:S06]  /*b400*/  HMMA.16816.F32 R92, R4, R22.reuse, R92 ;  /* 0x00000016045c723c */ /* 0x080fec000000185c */
        /* <DEDUP_REMOVED lines=34> */
[C---:B------:R-:W-:Y:S06]  /*b630*/  HMMA.16816.F32 R104, R4.reuse, R24, R104 ;  /* 0x000000180468723c */ /* 0x040fec0000001868 */
[C---:B------:R-:W-:Y:S06]  /*b640*/  HMMA.16816.F32 R108, R4.reuse, R26, R108 ;  /* 0x0000001a046c723c */ /* 0x040fec000000186c */
[C---:B-1----:R-:W-:Y:S06]  /*b650*/  HMMA.16816.F32 R120, R4.reuse, R20, R120 ;  /* 0x000000140478723c */ /* 0x042fec0000001878 */
[----:B------:R-:W-:Y:S07]  /*b660*/  HMMA.16816.F32 R124, R4, R22, R124 ;  /* 0x00000016047c723c */ /* 0x000fee000000187c */
[--C-:B------:R-:W-:Y:S01]  /*b670*/  FFMA.FTZ R4, R219, UR20, -R0.reuse ;  /* 0x00000014db047c23 */ /* 0x100fe20008010800 */
[C---:B------:R-:W-:Y:S06]  /*b680*/  HMMA.16816.F32 R96, R8.reuse, R24, R100 ;  /* 0x000000180860723c */ /* 0x040fec0000001864 */
[C---:B------:R-:W-:Y:S06]  /*b690*/  HMMA.16816.F32 R112, R8.reuse, R26, R112 ;  /* 0x0000001a0870723c */ /* 0x040fec0000001870 */
[C---:B------:R-:W-:Y:S06]  /*b6a0*/  HMMA.16816.F32 R116, R8.reuse, R20, R116 ;  /* 0x000000140874723c */ /* 0x040fec0000001874 */
[----:B------:R-:W-:Y:S01]  /*b6b0*/  HMMA.16816.F32 R128, R8, R22, R128 ;  /* 0x000000160880723c */ /* 0x000fe20000001880 */
[----:B------:R1:W-:Y:S01]  /*b6c0*/  MUFU.EX2 R8, R4 ;  /* 0x0000000400087308 */ /* 0x0003e20000000800 */
[----:B------:R-:W2:Y:S01]  /*b6d0*/  LDSM.16.MT88.4 R20, [R233+0xc800] ;  /* 0x00c80000e914783b */ /* 0x000ea20000004200 */
[----:B-1----:R-:W-:-:S06]  /*b6e0*/  FFMA.FTZ R4, R216, UR20, -R0 ;  /* 0x00000014d8047c23 */ /* 0x002fcc0008010800 */
[----:B------:R1:W-:Y:S02]  /*b6f0*/  MUFU.EX2 R219, R4 ;  /* 0x0000000400db7308 */ /* 0x0003e40000000800 */
[----:B-1----:R-:W-:-:S06]  /*b700*/  FFMA.FTZ R4, R208, UR20, -R0 ;  /* 0x00000014d0047c23 */ /* 0x002fcc0008010800 */
[----:B------:R1:W2:Y:S02]  /*b710*/  MUFU.EX2 R5, R4 ;  /* 0x0000000400057308 */ /* 0x0002a40000000800 */
[--C-:B-1----:R-:W-:Y:S01]  /*b720*/  FFMA.FTZ R4, R65, UR20, -R0.reuse ;  /* 0x0000001441047c23 */ /* 0x102fe20008010800 */
[--C-:B------:R-:W-:Y:S01]  /*b730*/  FFMA.FTZ R36, R36, UR20, -R0.reuse ;  /* 0x0000001424247c23 */ /* 0x100fe20008010800 */
[--C-:B------:R-:W-:Y:S01]  /*b740*/  FFMA.FTZ R35, R35, UR20, -R0.reuse ;  /* 0x0000001423237c23 */ /* 0x100fe20008010800 */
[--C-:B------:R-:W-:Y:S01]  /*b750*/  FFMA.FTZ R34, R34, UR20, -R0.reuse ;  /* 0x0000001422227c23 */ /* 0x100fe20008010800 */
[----:B------:R-:W-:Y:S01]  /*b760*/  FFMA.FTZ R216, R48, UR20, -R0 ;  /* 0x0000001430d87c23 */ /* 0x000fe20008010800 */
[----:B----4-:R-:W-:Y:S01]  /*b770*/  FFMA.FTZ R38, R79, R13, R38 ;  /* 0x0000000d4f267223 */ /* 0x010fe20000010026 */
[----:B------:R-:W-:Y:S02]  /*b780*/  MOV R79, R73 ;  /* 0x00000049004f7202 */ /* 0x000fe40000000f00 */
[----:B------:R1:W-:Y:S01]  /*b790*/  MUFU.EX2 R73, R4 ;  /* 0x0000000400497308 */ /* 0x0003e20000000800 */
[----:B---3--:R-:W-:Y:S01]  /*b7a0*/  FFMA.FTZ R39, R78, R18, R39 ;  /* 0x000000124e277223 */ /* 0x008fe20000010027 */
[----:B------:R-:W-:-:S02]  /*b7b0*/  MOV R78, R72 ;  /* 0x00000048004e7202 */ /* 0x000fc40000000f00 */
[----:B------:R-:W-:Y:S01]  /*b7c0*/  MOV R72, R74 ;  /* 0x0000004a00487202 */ /* 0x000fe20000000f00 */
[----:B-1----:R-:W-:-:S04]  /*b7d0*/  FFMA.FTZ R4, R220, UR20, -R2 ;  /* 0x00000014dc047c23 */ /* 0x002fc80008010802 */
        /* <DEDUP_REMOVED lines=8> */
[----:B------:R1:W3:Y:S01]  /*b860*/  MUFU.EX2 R7, R4 ;  /* 0x0000000400077308 */ /* 0x0002e20000000800 */
[----:B--2---:R-:W-:Y:S02]  /*b870*/  IMAD.MOV.U32 R222, RZ, RZ, R5 ;  /* 0x000000ffffde7224 */ /* 0x004fe400078e0005 */
[----:B-1----:R-:W-:-:S05]  /*b880*/  FFMA.FTZ R4, R217, UR20, -R12 ;  /* 0x00000014d9047c23 */ /* 0x002fca000801080c */
[----:B------:R1:W-:Y:S01]  /*b890*/  MUFU.EX2 R5, R4 ;  /* 0x0000000400057308 */ /* 0x0003e20000000800 */
[----:B------:R-:W-:Y:S01]  /*b8a0*/  MOV R77, R79 ;  /* 0x0000004f004d7202 */ /* 0x000fe20000000f00 */
[----:B------:R-:W-:Y:S02]  /*b8b0*/  IMAD.MOV.U32 R79, RZ, RZ, R68 ;  /* 0x000000ffff4f7224 */ /* 0x000fe400078e0044 */
[----:B-1----:R-:W-:-:S04]  /*b8c0*/  FFMA.FTZ R4, R212, UR20, -R12 ;  /* 0x00000014d4047c23 */ /* 0x002fc8000801080c */
[----:B------:R1:W2:Y:S01]  /*b8d0*/  MUFU.EX2 R6, R4 ;  /* 0x0000000400067308 */ /* 0x0002a20000000800 */
[----:B------:R-:W-:Y:S02]  /*b8e0*/  MOV R68, R176 ;  /* 0x000000b000447202 */ /* 0x000fe40000000f00 */
[----:B------:R-:W-:Y:S02]  /*b8f0*/  MOV R176, R177 ;  /* 0x000000b100b07202 */ /* 0x000fe40000000f00 */
[----:B------:R-:W-:Y:S01]  /*b900*/  MOV R177, R178 ;  /* 0x000000b200b17202 */ /* 0x000fe20000000f00 */
[----:B-1----:R-:W-:-:S04]  /*b910*/  FFMA.FTZ R4, R66, UR20, -R12 ;  /* 0x0000001442047c23 */ /* 0x002fc8000801080c */
[----:B------:R1:W-:Y:S01]  /*b920*/  MUFU.EX2 R101, R4 ;  /* 0x0000000400657308 */ /* 0x0003e20000000800 */
[----:B------:R-:W-:Y:S02]  /*b930*/  IMAD.MOV.U32 R178, RZ, RZ, R37 ;  /* 0x000000ffffb27224 */ /* 0x000fe400078e0025 */
[--C-:B------:R-:W-:Y:S01]  /*b940*/  FFMA.FTZ R37, R67, UR20, -R0.reuse ;  /* 0x0000001443257c23 */ /* 0x100fe20008010800 */
[--C-:B------:R-:W-:Y:S01]  /*b950*/  FFMA.FTZ R215, R56, UR20, -R0.reuse ;  /* 0x0000001438d77c23 */ /* 0x100fe20008010800 */
[--C-:B------:R-:W-:Y:S01]  /*b960*/  FFMA.FTZ R217, R50, UR20, -R0.reuse ;  /* 0x0000001432d97c23 */ /* 0x100fe20008010800 */
[----:B------:R-:W-:Y:S01]  /*b970*/  FFMA.FTZ R212, R33, UR20, -R0 ;  /* 0x0000001421d47c23 */ /* 0x000fe20008010800 */
[--C-:B------:R-:W-:Y:S01]  /*b980*/  FFMA.FTZ R0, R214, UR20, -R3.reuse ;  /* 0x00000014d6007c23 */ /* 0x100fe20008010803 */
[----:B-1----:R-:W-:-:S04]  /*b990*/  FFMA.FTZ R4, R223, UR20, -R3 ;  /* 0x00000014df047c23 */ /* 0x002fc80008010803 */
[----:B------:R1:W-:Y:S01]  /*b9a0*/  MUFU.EX2 R80, R4 ;  /* 0x0000000400507308 */ /* 0x0003e20000000800 */
[----:B------:R-:W-:-:S07]  /*b9b0*/  MOV R76, R72 ;  /* 0x00000048004c7202 */ /* 0x000fce0000000f00 */
[----:B------:R-:W-:Y:S01]  /*b9c0*/  MUFU.EX2 R24, R0 ;  /* 0x0000000000187308 */ /* 0x000fe20000000800 */
[----:B-1----:R-:W-:-:S07]  /*b9d0*/  FFMA.FTZ R4, R221, UR20, -R3 ;  /* 0x00000014dd047c23 */ /* 0x002fce0008010803 */
[----:B------:R1:W4:Y:S01]  /*b9e0*/  MUFU.EX2 R223, R4 ;  /* 0x0000000400df7308 */ /* 0x0003220000000800 */
[----:B------:R-:W-:Y:S01]  /*b9f0*/  MOV R221, R8 ;  /* 0x0000000800dd7202 */ /* 0x000fe20000000f00 */
[----:B-1----:R-:W-:-:S06]  /*ba00*/  FFMA.FTZ R4, R218, UR20, -R3 ;  /* 0x00000014da047c23 */ /* 0x002fcc0008010803 */
[----:B------:R1:W1:Y:S01]  /*ba10*/  MUFU.EX2 R72, R4 ;  /* 0x0000000400487308 */ /* 0x0002620000000800 */
[----:B------:R-:W-:Y:S01]  /*ba20*/  FFMA.FTZ R33, R211, UR20, -R2 ;  /* 0x00000014d3217c23 */ /* 0x000fe20008010802 */
[----:B---3--:R-:W-:Y:S02]  /*ba30*/  MOV R218, R7 ;  /* 0x0000000700da7202 */ /* 0x008fe40000000f00 */
[----:B--2---:R-:W-:Y:S02]  /*ba40*/  MOV R214, R6 ;  /* 0x0000000600d67202 */ /* 0x004fe40000000f00 */
[----:B------:R-:W-:Y:S02]  /*ba50*/  MOV R211, R5 ;  /* 0x0000000500d37202 */ /* 0x000fe40000000f00 */
[----:B------:R-:W-:Y:S02]  /*ba60*/  F2FP.F16.F32.PACK_AB R8, R219, R221 ;  /* 0x000000dddb08723e */ /* 0x000fe400000000ff */
[----:B------:R-:W-:-:S02]  /*ba70*/  F2FP.F16.F32.PACK_AB R9, R74, R84 ;  /* 0x000000544a09723e */ /* 0x000fc400000000ff */
[----:B------:R-:W-:Y:S02]  /*ba80*/  F2FP.F16.F32.PACK_AB R10, R73, R222 ;  /* 0x000000de490a723e */ /* 0x000fe400000000ff */
[----:B------:R-:W-:Y:S02]  /*ba90*/  F2FP.F16.F32.PACK_AB R11, R85, R210 ;  /* 0x000000d2550b723e */ /* 0x000fe400000000ff */
[----:B----4-:R-:W-:Y:S02]  /*baa0*/  F2FP.F16.F32.PACK_AB R5, R223, R80 ;  /* 0x00000050df05723e */ /* 0x010fe400000000ff */
[----:B-1----:R-:W-:Y:S02]  /*bab0*/  F2FP.F16.F32.PACK_AB R4, R211, R218 ;  /* 0x000000dad304723e */ /* 0x002fe400000000ff */
[----:B------:R-:W-:Y:S02]  /*bac0*/  F2FP.F16.F32.PACK_AB R6, R101, R214 ;  /* 0x000000d66506723e */ /* 0x000fe400000000ff */
[----:B------:R-:W-:-:S02]  /*bad0*/  F2FP.F16.F32.PACK_AB R7, R24, R72 ;  /* 0x000000481807723e */ /* 0x000fc400000000ff */
[----:B------:R-:W-:Y:S01]  /*bae0*/  MOV R81, R176 ;  /* 0x000000b000517202 */ /* 0x000fe20000000f00 */
[--C-:B------:R-:W-:Y:S01]  /*baf0*/  FFMA.FTZ R176, R51, UR20, -R2.reuse ;  /* 0x0000001433b07c23 */ /* 0x100fe20008010802 */
[----:B------:R-:W-:Y:S01]  /*bb00*/  MOV R86, R178 ;  /* 0x000000b200567202 */ /* 0x000fe20000000f00 */
[--C-:B------:R-:W-:Y:S02]  /*bb10*/  FFMA.FTZ R178, R49, UR20, -R2.reuse ;  /* 0x0000001431b27c23 */ /* 0x100fe40008010802 */
[C---:B------:R-:W-:Y:S07]  /*bb20*/  HMMA.16816.F32 R48, R8.reuse, R22, R156 ;  /* 0x000000160830723c */ /* 0x040fee000000189c */
[----:B------:R-:W-:Y:S01]  /*bb30*/  MOV R157, R24 ;  /* 0x00000018009d7202 */ /* 0x000fe20000000f00 */
[-C--:B------:R-:W-:Y:S01]  /*bb40*/  HMMA.16816.F32 R148, R8, R20.reuse, R148 ;  /* 0x000000140894723c */ /* 0x080fe20000001894 */
[----:B------:R-:W1:Y:S05]  /*bb50*/  LDSM.16.MT88.4 R24, [R234+0xc800] ;  /* 0x00c80000ea18783b */ /* 0x000e6a0000004200 */
[C---:B------:R-:W-:Y:S06]  /*bb60*/  HMMA.16816.F32 R144, R4.reuse, R20, R144 ;  /* 0x000000140490723c */ /* 0x040fec0000001890 */
[----:B------:R-:W-:Y:S01]  /*bb70*/  HMMA.16816.F32 R152, R4, R22, R152 ;  /* 0x000000160498723c */ /* 0x000fe20000001898 */
[----:B------:R-:W2:Y:S01]  /*bb80*/  LDSM.16.MT88.4 R20, [R236+0xc800] ;  /* 0x00c80000ec14783b */ /* 0x000ea20000004200 */
[----:B------:R-:W-:Y:S01]  /*bb90*/  IMAD.MOV.U32 R103, RZ, RZ, R179 ;  /* 0x000000ffff677224 */ /* 0x000fe200078e00b3 */
[----:B------:R-:W-:Y:S01]  /*bba0*/  MOV R87, R177 ;  /* 0x000000b100577202 */ /* 0x000fe20000000f00 */
[--C-:B------:R-:W-:Y:S01]  /*bbb0*/  FFMA.FTZ R18, R61, UR20, -R2.reuse ;  /* 0x000000143d127c23 */ /* 0x100fe20008010802 */
[--C-:B------:R-:W-:Y:S01]  /*bbc0*/  FFMA.FTZ R13, R60, UR20, -R2.reuse ;  /* 0x000000143c0d7c23 */ /* 0x100fe20008010802 */
[--C-:B------:R-:W-:Y:S01]  /*bbd0*/  FFMA.FTZ R0, R59, UR20, -R2.reuse ;  /* 0x000000143b007c23 */ /* 0x100fe20008010802 */
[--C-:B------:R-:W-:Y:S01]  /*bbe0*/  FFMA.FTZ R179, R58, UR20, -R2.reuse ;  /* 0x000000143ab37c23 */ /* 0x100fe20008010802 */
[----:B------:R-:W-:Y:S01]  /*bbf0*/  FFMA.FTZ R177, R57, UR20, -R2 ;  /* 0x0000001439b17c23 */ /* 0x000fe20008010802 */
[----:B------:R-:W-:Y:S01]  /*bc00*/  IMAD.MOV.U32 R82, RZ, RZ, R68 ;  /* 0x000000ffff527224 */ /* 0x000fe200078e0044 */
[----:B------:R-:W-:Y:S01]  /*bc10*/  MOV R2, R69 ;  /* 0x0000004500027202 */ /* 0x000fe20000000f00 */
[----:B------:R-:W-:Y:S01]  /*bc20*/  IMAD.MOV.U32 R159, RZ, RZ, R71 ;  /* 0x000000ffff9f7224 */ /* 0x000fe200078e0047 */
[----:B------:R-:W-:-:S02]  /*bc30*/  MOV R158, R70 ;  /* 0x00000046009e7202 */ /* 0x000fc40000000f00 */
[----:B------:R-:W-:Y:S01]  /*bc40*/  MOV R102, R86 ;  /* 0x0000005600667202 */ /* 0x000fe20000000f00 */
[----:B------:R-:W-:Y:S01]  /*bc50*/  IMAD.MOV.U32 R208, RZ, RZ, R77 ;  /* 0x000000ffffd07224 */ /* 0x000fe200078e004d */
[----:B------:R-:W-:Y:S02]  /*bc60*/  MOV R86, R81 ;  /* 0x0000005100567202 */ /* 0x000fe40000000f00 */
[----:B------:R-:W-:Y:S02]  /*bc70*/  MOV R100, R76 ;  /* 0x0000004c00647202 */ /* 0x000fe40000000f00 */
[----:B------:R-:W-:Y:S02]  /*bc80*/  MOV R220, R78 ;  /* 0x0000004e00dc7202 */ /* 0x000fe40000000f00 */
[----:B------:R-:W-:Y:S02]  /*bc90*/  MOV R83, R79 ;  /* 0x0000004f00537202 */ /* 0x000fe40000000f00 */
[----:B------:R-:W-:Y:S01]  /*bca0*/  MOV R81, R63 ;  /* 0x0000003f00517202 */ /* 0x000fe20000000f00 */
[C---:B-1----:R-:W-:Y:S06]  /*bcb0*/  HMMA.16816.F32 R64, R4.reuse, R26, R168 ;  /* 0x0000001a0440723c */ /* 0x042fec00000018a8 */
[----:B------:R-:W-:Y:S01]  /*bcc0*/  HMMA.16816.F32 R68, R4, R24, R160 ;  /* 0x000000180444723c */ /* 0x000fe200000018a0 */
[----:B------:R-:W-:-:S02]  /*bcd0*/  MOV R169, R101 ;  /* 0x0000006500a97202 */ /* 0x000fc40000000f00 */
[----:B------:R-:W-:Y:S01]  /*bce0*/  MOV R101, R103 ;  /* 0x0000006700657202 */ /* 0x000fe20000000f00 */
[----:B------:R-:W-:Y:S02]  /*bcf0*/  IMAD.MOV.U32 R103, RZ, RZ, R87 ;  /* 0x000000ffff677224 */ /* 0x000fe400078e0057 */
[-C--:B--2---:R-:W-:Y:S01]  /*bd00*/  HMMA.16816.F32 R56, R8, R20.reuse, R180 ;  /* 0x000000140838723c */ /* 0x084fe200000018b4 */
[----:B------:R-:W-:Y:S01]  /*bd10*/  IMAD.MOV.U32 R162, RZ, RZ, R74 ;  /* 0x000000ffffa27224 */ /* 0x000fe200078e004a */
[----:B------:R-:W-:Y:S02]  /*bd20*/  MOV R160, R73 ;  /* 0x0000004900a07202 */ /* 0x000fe40000000f00 */
[----:B------:R-:W-:Y:S02]  /*bd30*/  MOV R161, R72 ;  /* 0x0000004800a17202 */ /* 0x000fe40000000f00 */
[----:B------:R-:W-:Y:S01]  /*bd40*/  MOV R87, R62 ;  /* 0x0000003e00577202 */ /* 0x000fe20000000f00 */
[----:B------:R-:W-:Y:S01]  /*bd50*/  HMMA.16816.F32 R52, R4, R20, R52 ;  /* 0x000000140434723c */ /* 0x000fe20000001834 */
[----:B------:R-:W-:-:S05]  /*bd60*/  MOV R180, R75 ;  /* 0x0000004b00b47202 */ /* 0x000fca0000000f00 */
[-C--:B------:R-:W-:Y:S06]  /*bd70*/  HMMA.16816.F32 R184, R4, R22.reuse, R184 ;  /* 0x0000001604b8723c */ /* 0x080fec00000018b8 */
[C---:B------:R-:W-:Y:S01]  /*bd80*/  HMMA.16816.F32 R72, R8.reuse, R22, R188 ;  /* 0x000000160848723c */ /* 0x040fe200000018bc */
[----:B------:R-:W1:Y:S05]  /*bd90*/  LDSM.16.MT88.4 R20, [R233+0xe800] ;  /* 0x00e80000e914783b */ /* 0x000e6a0000004200 */
[C---:B------:R-:W-:Y:S06]  /*bda0*/  HMMA.16816.F32 R76, R8.reuse, R24, R164 ;  /* 0x00000018084c723c */ /* 0x040fec00000018a4 */
[----:B------:R-:W-:Y:S01]  /*bdb0*/  HMMA.16816.F32 R60, R8, R26, R172 ;  /* 0x0000001a083c723c */ /* 0x000fe200000018ac */
[----:B------:R-:W2:Y:S01]  /*bdc0*/  LDSM.16.MT88.4 R24, [R235+0xc800] ;  /* 0x00c80000eb18783b */ /* 0x000ea20000004200 */
        /* <DEDUP_REMOVED lines=10> */
[----:B------:R-:W-:-:S02]  /*be70*/  MOV R173, R81 ;  /* 0x0000005100ad7202 */ /* 0x000fc40000000f00 */
[----:B------:R-:W-:Y:S02]  /*be80*/  MOV R170, R82 ;  /* 0x0000005200aa7202 */ /* 0x000fe40000000f00 */
[----:B------:R-:W-:Y:S01]  /*be90*/  MOV R223, R83 ;  /* 0x0000005300df7202 */ /* 0x000fe20000000f00 */
[-C--:B-1----:R-:W-:Y:S06]  /*bea0*/  HMMA.16816.F32 R156, R8, R20.reuse, R136 ;  /* 0x00000014089c723c */ /* 0x082fec0000001888 */
[----:B------:R-:W-:Y:S06]  /*beb0*/  HMMA.16816.F32 R80, R4, R20, R132 ;  /* 0x000000140450723c */ /* 0x000fec0000001884 */
[-C--:B--2---:R-:W-:Y:S06]  /*bec0*/  HMMA.16816.F32 R196, R8, R24.reuse, R196 ;  /* 0x0000001808c4723c */ /* 0x084fec00000018c4 */
[C---:B------:R-:W-:Y:S06]  /*bed0*/  HMMA.16816.F32 R192, R4.reuse, R24, R192 ;  /* 0x0000001804c0723c */ /* 0x040fec00000018c0 */
[-C--:B------:R-:W-:Y:S06]  /*bee0*/  HMMA.16816.F32 R200, R4, R26.reuse, R200 ;  /* 0x0000001a04c8723c */ /* 0x080fec00000018c8 */
[----:B------:R-:W-:Y:S01]  /*bef0*/  HMMA.16816.F32 R204, R8, R26, R204 ;  /* 0x0000001a08cc723c */ /* 0x000fe200000018cc */
[----:B------:R-:W1:Y:S05]  /*bf00*/  LDSM.16.MT88.4 R24, [R236+0xe800] ;  /* 0x00e80000ec18783b */ /* 0x000e6a0000004200 */
[-C--:B------:R-:W-:Y:S06]  /*bf10*/  HMMA.16816.F32 R84, R4, R22.reuse, R40 ;  /* 0x000000160454723c */ /* 0x080fec0000001828 */
[----:B------:R-:W-:Y:S01]  /*bf20*/  HMMA.16816.F32 R136, R8, R22, R28 ;  /* 0x000000160888723c */ /* 0x000fe2000000181c */
[----:B------:R-:W2:Y:S04]  /*bf30*/  LDSM.16.MT88.4 R28, [R234+0xe800] ;  /* 0x00e80000ea1c783b */ /* 0x000ea80000004200 */
[----:B------:R-:W3:Y:S01]  /*bf40*/  LDSM.16.MT88.4 R20, [R235+0xe800] ;  /* 0x00e80000eb14783b */ /* 0x000ee20000004200 */
[----:B------:R-:W-:-:S02]  /*bf50*/  MOV R43, R230 ;  /* 0x000000e6002b7202 */ /* 0x000fc40000000f00 */
[----:B------:R-:W-:Y:S02]  /*bf60*/  MOV R188, R226 ;  /* 0x000000e200bc7202 */ /* 0x000fe40000000f00 */
[----:B------:R-:W-:Y:S02]  /*bf70*/  MOV R189, R227 ;  /* 0x000000e300bd7202 */ /* 0x000fe40000000f00 */
[----:B------:R-:W-:Y:S01]  /*bf80*/  MOV R191, R101 ;  /* 0x0000006500bf7202 */ /* 0x000fe20000000f00 */
[----:B------:R-:W-:Y:S01]  /*bf90*/  IMAD.MOV.U32 R164, RZ, RZ, R211 ;  /* 0x000000ffffa47224 */ /* 0x000fe200078e00d3 */
[C---:B-1----:R-:W-:Y:S06]  /*bfa0*/  HMMA.16816.F32 R104, R4.reuse, R24, R104 ;  /* 0x000000180468723c */ /* 0x042fec0000001868 */
[C---:B------:R-:W-:Y:S06]  /*bfb0*/  HMMA.16816.F32 R108, R4.reuse, R26, R108 ;  /* 0x0000001a046c723c */ /* 0x040fec000000186c */
[C---:B--2---:R-:W-:Y:S06]  /*bfc0*/  HMMA.16816.F32 R88, R4.reuse, R28, R88 ;  /* 0x0000001c0458723c */ /* 0x044fec0000001858 */
[C---:B------:R-:W-:Y:S06]  /*bfd0*/  HMMA.16816.F32 R92, R4.reuse, R30, R92 ;  /* 0x0000001e045c723c */ /* 0x040fec000000185c */
[C---:B---3--:R-:W-:Y:S06]  /*bfe0*/  HMMA.16816.F32 R120, R4.reuse, R20, R120 ;  /* 0x000000140478723c */ /* 0x048fec0000001878 */
[----:B------:R-:W-:Y:S01]  /*bff0*/  HMMA.16816.F32 R124, R4, R22, R124 ;  /* 0x00000016047c723c */ /* 0x000fe2000000187c */
[----:B------:R1:W2:Y:S01]  /*c000*/  MUFU.EX2 R5, R0 ;  /* 0x0000000000057308 */ /* 0x0002a20000000800 */
[----:B------:R-:W-:-:S02]  /*c010*/  IMAD.MOV.U32 R211, RZ, RZ, R220 ;  /* 0x000000ffffd37224 */ /* 0x000fc400078e00dc */
[----:B-1----:R-:W-:Y:S01]  /*c020*/  FFMA.FTZ R0, R43, UR20, -R12 ;  /* 0x000000142b007c23 */ /* 0x002fe2000801080c */
[----:B------:R-:W-:Y:S02]  /*c030*/  MOV R43, R188 ;  /* 0x000000bc002b7202 */ /* 0x000fe40000000f00 */
[----:B------:R-:W-:Y:S01]  /*c040*/  MOV R188, R189 ;  /* 0x000000bd00bc7202 */ /* 0x000fe20000000f00 */
[----:B------:R-:W-:Y:S01]  /*c050*/  IMAD.MOV.U32 R189, RZ, RZ, R190 ;  /* 0x000000ffffbd7224 */ /* 0x000fe200078e00be */
[----:B------:R-:W-:Y:S02]  /*c060*/  MOV R190, R191 ;  /* 0x000000bf00be7202 */ /* 0x000fe40000000f00 */
[----:B------:R-:W-:Y:S02]  /*c070*/  MOV R191, R180 ;  /* 0x000000b400bf7202 */ /* 0x000fe40000000f00 */
[----:B------:R-:W-:Y:S01]  /*c080*/  MOV R180, R181 ;  /* 0x000000b500b47202 */ /* 0x000fe20000000f00 */
[----:B------:R-:W-:Y:S01]  /*c090*/  IMAD.MOV.U32 R181, RZ, RZ, R182 ;  /* 0x000000ffffb57224 */ /* 0x000fe200078e00b6 */
[----:B------:R-:W-:-:S02]  /*c0a0*/  MOV R182, R183 ;  /* 0x000000b700b67202 */ /* 0x000fc40000000f00 */
[----:B------:R-:W-:Y:S02]  /*c0b0*/  MOV R183, R169 ;  /* 0x000000a900b77202 */ /* 0x000fe40000000f00 */
[----:B------:R-:W-:Y:S02]  /*c0c0*/  MOV R169, R219 ;  /* 0x000000db00a97202 */ /* 0x000fe40000000f00 */
[----:B------:R1:W-:Y:S01]  /*c0d0*/  MUFU.EX2 R219, R0 ;  /* 0x0000000000db7308 */ /* 0x0003e20000000800 */
[----:B------:R-:W-:Y:S02]  /*c0e0*/  IMAD.MOV.U32 R220, RZ, RZ, R231 ;  /* 0x000000ffffdc7224 */ /* 0x000fe400078e00e7 */
[----:B-1----:R-:W-:Y:S01]  /*c0f0*/  FFMA.FTZ R0, R43, UR20, -R12 ;  /* 0x000000142b007c23 */ /* 0x002fe2000801080c */
[----:B------:R-:W-:Y:S01]  /*c100*/  MOV R43, R188 ;  /* 0x000000bc002b7202 */ /* 0x000fe20000000f00 */
[----:B------:R-:W-:Y:S01]  /*c110*/  IMAD.MOV.U32 R188, RZ, RZ, R189 ;  /* 0x000000ffffbc7224 */ /* 0x000fe200078e00bd */
[----:B------:R-:W-:-:S02]  /*c120*/  MOV R189, R190 ;  /* 0x000000be00bd7202 */ /* 0x000fc40000000f00 */
[----:B------:R-:W-:Y:S02]  /*c130*/  MOV R190, R191 ;  /* 0x000000bf00be7202 */ /* 0x000fe40000000f00 */
[----:B------:R-:W-:Y:S02]  /*c140*/  MOV R191, R180 ;  /* 0x000000b400bf7202 */ /* 0x000fe40000000f00 */
[----:B------:R-:W-:Y:S01]  /*c150*/  MOV R180, R181 ;  /* 0x000000b500b47202 */ /* 0x000fe20000000f00 */
[----:B------:R-:W-:Y:S01]  /*c160*/  IMAD.MOV.U32 R181, RZ, RZ, R182 ;  /* 0x000000ffffb57224 */ /* 0x000fe200078e00b6 */
[----:B------:R-:W-:Y:S02]  /*c170*/  MOV R182, R183 ;  /* 0x000000b700b67202 */ /* 0x000fe40000000f00 */
[----:B------:R-:W-:Y:S02]  /*c180*/  MOV R183, R220 ;  /* 0x000000dc00b77202 */ /* 0x000fe40000000f00 */
[----:B------:R1:W3:Y:S01]  /*c190*/  MUFU.EX2 R220, R0 ;  /* 0x0000000000dc7308 */ /* 0x0002e20000000800 */
[----:B------:R-:W-:Y:S01]  /*c1a0*/  MOV R41, R188 ;  /* 0x000000bc00297202 */ /* 0x000fe20000000f00 */
[----:B------:R-:W-:Y:S01]  /*c1b0*/  IMAD.MOV.U32 R188, RZ, RZ, R190 ;  /* 0x000000ffffbc7224 */ /* 0x000fe200078e00be */
[----:B------:R-:W-:-:S02]  /*c1c0*/  MOV R42, R189 ;  /* 0x000000bd002a7202 */ /* 0x000fc40000000f00 */
[----:B------:R-:W-:Y:S02]  /*c1d0*/  MOV R189, R191 ;  /* 0x000000bf00bd7202 */ /* 0x000fe40000000f00 */
[----:B------:R-:W-:Y:S01]  /*c1e0*/  MOV R191, R181 ;  /* 0x000000b500bf7202 */ /* 0x000fe20000000f00 */
[----:B------:R-:W-:Y:S01]  /*c1f0*/  IMAD.MOV.U32 R181, RZ, RZ, R183 ;  /* 0x000000ffffb57224 */ /* 0x000fe200078e00b7 */
[----:B------:R-:W-:Y:S01]  /*c200*/  MOV R190, R180 ;  /* 0x000000b400be7202 */ /* 0x000fe20000000f00 */
[----:B------:R-:W-:Y:S01]  /*c210*/  IMAD.MOV.U32 R7, RZ, RZ, R188 ;  /* 0x000000ffff077224 */ /* 0x000fe200078e00bc */
[----:B------:R-:W-:Y:S02]  /*c220*/  MOV R183, R221 ;  /* 0x000000dd00b77202 */ /* 0x000fe40000000f00 */
[----:B------:R-:W-:Y:S01]  /*c230*/  MOV R6, R42 ;  /* 0x0000002a00067202 */ /* 0x000fe20000000f00 */
[--C-:B-1----:R-:W-:Y:S01]  /*c240*/  FFMA.FTZ R0, R43, UR20, -R12.reuse ;  /* 0x000000142b007c23 */ /* 0x102fe2000801080c */
[----:B------:R-:W-:Y:S01]  /*c250*/  MOV R180, R182 ;  /* 0x000000b600b47202 */ /* 0x000fe20000000f00 */
[----:B------:R1:W-:Y:S01]  /*c260*/  MUFU.EX2 R226, R18 ;  /* 0x0000001200e27308 */ /* 0x0003e20000000800 */
[----:B------:R-:W-:Y:S01]  /*c270*/  MOV R42, R189 ;  /* 0x000000bd002a7202 */ /* 0x000fe20000000f00 */
[----:B------:R-:W-:Y:S01]  /*c280*/  FFMA.FTZ R40, R228, UR20, -R12 ;  /* 0x00000014e4287c23 */ /* 0x000fe2000801080c */
[----:B------:R-:W-:Y:S01]  /*c290*/  MOV R182, R172 ;  /* 0x000000ac00b67202 */ /* 0x000fe20000000f00 */
[----:B------:R-:W-:Y:S01]  /*c2a0*/  IMAD.MOV.U32 R174, RZ, RZ, R102 ;  /* 0x000000ffffae7224 */ /* 0x000fe200078e0066 */
[----:B------:R-:W-:Y:S01]  /*c2b0*/  MOV R188, R190 ;  /* 0x000000be00bc7202 */ /* 0x000fe20000000f00 */
[----:B------:R-:W4:Y:S02]  /*c2c0*/  LDL.LU R43, [R1+0x98] ;  /* 0x00009800012b7983 */ /* 0x000f240000300800 */
[----:B------:R2:W-:Y:S01]  /*c2d0*/  MUFU.EX2 R221, R0 ;  /* 0x0000000000dd7308 */ /* 0x0005e20000000800 */
[----:B------:R-:W-:-:S02]  /*c2e0*/  MOV R172, R223 ;  /* 0x000000df00ac7202 */ /* 0x000fc40000000f00 */
[----:B------:R-:W-:Y:S01]  /*c2f0*/  MOV R189, R191 ;  /* 0x000000bf00bd7202 */ /* 0x000fe20000000f00 */
[----:B------:R-:W-:Y:S01]  /*c300*/  IMAD.MOV.U32 R191, RZ, RZ, R181 ;  /* 0x000000ffffbf7224 */ /* 0x000fe200078e00b5 */
[----:B------:R-:W-:Y:S02]  /*c310*/  MOV R190, R180 ;  /* 0x000000b400be7202 */ /* 0x000fe40000000f00 */
[----:B------:R-:W-:Y:S01]  /*c320*/  MOV R180, R182 ;  /* 0x000000b600b47202 */ /* 0x000fe20000000f00 */
[----:B-1----:R-:W-:Y:S01]  /*c330*/  FFMA.FTZ R18, R6, UR20, -R12 ;  /* 0x0000001406127c23 */ /* 0x002fe2000801080c */
[----:B------:R-:W-:Y:S01]  /*c340*/  MOV R6, R7 ;  /* 0x0000000700067202 */ /* 0x000fe20000000f00 */
[----:B------:R1:W-:Y:S01]  /*c350*/  MUFU.EX2 R230, R13 ;  /* 0x0000000d00e67308 */ /* 0x0003e20000000800 */
[----:B------:R-:W-:Y:S02]  /*c360*/  IMAD.MOV.U32 R7, RZ, RZ, R42 ;  /* 0x000000ffff077224 */ /* 0x000fe400078e002a */
[----:B--2---:R-:W-:Y:S01]  /*c370*/  FFMA.FTZ R0, R252, UR20, -R12 ;  /* 0x00000014fc007c23 */ /* 0x004fe2000801080c */
[----:B------:R-:W-:-:S04]  /*c380*/  MOV R42, R188 ;  /* 0x000000bc002a7202 */ /* 0x000fc80000000f00 */
[----:B------:R2:W-:Y:S01]  /*c390*/  MUFU.EX2 R223, R0 ;  /* 0x0000000000df7308 */ /* 0x0005e20000000800 */
[----:B------:R-:W-:Y:S02]  /*c3a0*/  MOV R181, R183 ;  /* 0x000000b700b57202 */ /* 0x000fe40000000f00 */
[----:B------:R-:W-:Y:S02]  /*c3b0*/  MOV R188, R189 ;  /* 0x000000bd00bc7202 */ /* 0x000fe40000000f00 */
[----:B------:R-:W-:Y:S01]  /*c3c0*/  MOV R182, R172 ;  /* 0x000000ac00b67202 */ /* 0x000fe20000000f00 */
[----:B-1----:R-:W-:Y:S01]  /*c3d0*/  FFMA.FTZ R13, R240, UR20, -R12 ;  /* 0x00000014f00d7c23 */ /* 0x002fe2000801080c */
[----:B------:R-:W-:Y:S01]  /*c3e0*/  MOV R189, R190 ;  /* 0x000000be00bd7202 */ /* 0x000fe20000000f00 */
[----:B------:R-:W-:Y:S01]  /*c3f0*/  IMAD.MOV.U32 R172, RZ, RZ, R170 ;  /* 0x000000ffffac7224 */ /* 0x000fe200078e00aa */
[----:B------:R-:W-:Y:S02]  /*c400*/  MOV R183, R173 ;  /* 0x000000ad00b77202 */ /* 0x000fe40000000f00 */
[----:B------:R-:W-:Y:S01]  /*c410*/  MOV R190, R191 ;  /* 0x000000bf00be7202 */ /* 0x000fe20000000f00 */
[--C-:B--2---:R-:W-:Y:S01]  /*c420*/  FFMA.FTZ R0, R41, UR20, -R3.reuse ;  /* 0x0000001429007c23 */ /* 0x104fe20008010803 */
[----:B------:R-:W-:Y:S01]  /*c430*/  FFMA.FTZ R41, R229, UR20, -R12 ;  /* 0x00000014e5297c23 */ /* 0x000fe2000801080c */
[----:B------:R-:W-:Y:S01]  /*c440*/  FFMA.FTZ R12, R224, UR20, -R3 ;  /* 0x00000014e00c7c23 */ /* 0x000fe20008010803 */
[----:B------:R-:W-:Y:S01]  /*c450*/  IMAD.MOV.U32 R224, RZ, RZ, R5 ;  /* 0x000000ffffe07224 */ /* 0x000fe200078e0005 */
[----:B------:R-:W-:Y:S01]  /*c460*/  MOV R5, R6 ;  /* 0x0000000600057202 */ /* 0x000fe20000000f00 */
[----:B------:R-:W-:Y:S01]  /*c470*/  IMAD.MOV.U32 R191, RZ, RZ, R180 ;  /* 0x000000ffffbf7224 */ /* 0x000fe200078e00b4 */
[----:B------:R-:W-:-:S02]  /*c480*/  MOV R173, R241 ;  /* 0x000000f100ad7202 */ /* 0x000fc40000000f00 */
[----:B------:R-:W-:Y:S01]  /*c490*/  MOV R6, R7 ;  /* 0x0000000700067202 */ /* 0x000fe20000000f00 */
[----:B------:R1:W5:Y:S01]  /*c4a0*/  LDL.LU R241, [R1+0x134] ;  /* 0x0001340001f17983 */ /* 0x0003620000300800 */
[----:B------:R-:W-:Y:S02]  /*c4b0*/  MOV R180, R181 ;  /* 0x000000b500b47202 */ /* 0x000fe40000000f00 */
[----:B------:R-:W-:Y:S01]  /*c4c0*/  MOV R7, R42 ;  /* 0x0000002a00077202 */ /* 0x000fe20000000f00 */
[----:B------:R1:W5:Y:S01]  /*c4d0*/  LDL.LU R240, [R1+0x130] ;  /* 0x0001300001f07983 */ /* 0x0003620000300800 */
[----:B------:R-:W-:Y:S02]  /*c4e0*/  MOV R181, R182 ;  /* 0x000000b600b57202 */ /* 0x000fe40000000f00 */
[----:B------:R-:W-:Y:S01]  /*c4f0*/  MOV R42, R188 ;  /* 0x000000bc002a7202 */ /* 0x000fe20000000f00 */
[----:B------:R-:W-:Y:S01]  /*c500*/  IMAD.MOV.U32 R188, RZ, RZ, R189 ;  /* 0x000000ffffbc7224 */ /* 0x000fe200078e00bd */
[----:B------:R-:W-:-:S02]  /*c510*/  MOV R175, R103 ;  /* 0x0000006700af7202 */ /* 0x000fc40000000f00 */
[----:B------:R-:W-:Y:S02]  /*c520*/  MOV R182, R183 ;  /* 0x000000b700b67202 */ /* 0x000fe40000000f00 */
[----:B------:R-:W-:Y:S01]  /*c530*/  MOV R183, R172 ;  /* 0x000000ac00b77202 */ /* 0x000fe20000000f00 */
[----:B------:R-:W-:Y:S01]  /*c540*/  IMAD.MOV.U32 R172, RZ, RZ, R173 ;  /* 0x000000ffffac7224 */ /* 0x000fe200078e00ad */
[----:B------:R-:W-:Y:S02]  /*c550*/  MOV R189, R190 ;  /* 0x000000be00bd7202 */ /* 0x000fe40000000f00 */
[----:B------:R-:W-:Y:S02]  /*c560*/  MOV R190, R191 ;  /* 0x000000bf00be7202 */ /* 0x000fe40000000f00 */
[----:B------:R-:W-:Y:S02]  /*c570*/  MOV R173, R174 ;  /* 0x000000ae00ad7202 */ /* 0x000fe40000000f00 */
        /* <DEDUP_REMOVED lines=9> */
[----:B------:R-:W-:Y:S02]  /*c610*/  MOV R172, R173 ;  /* 0x000000ad00ac7202 */ /* 0x000fe40000000f00 */
[----:B------:R-:W-:Y:S02]  /*c620*/  MOV R171, R218 ;  /* 0x000000da00ab7202 */ /* 0x000fe40000000f00 */
[----:B------:R-:W-:Y:S01]  /*c630*/  MOV R173, R174 ;  /* 0x000000ae00ad7202 */ /* 0x000fe20000000f00 */
[----:B------:R2:W-:Y:S01]  /*c640*/  MUFU.EX2 R218, R0 ;  /* 0x0000000000da7308 */ /* 0x0005e20000000800 */
[----:B------:R-:W-:Y:S01]  /*c650*/  IMAD.MOV.U32 R174, RZ, RZ, R175 ;  /* 0x000000ffffae7224 */ /* 0x000fe200078e00af */
[----:B------:R-:W-:Y:S02]  /*c660*/  MOV R175, R168 ;  /* 0x000000a800af7202 */ /* 0x000fe40000000f00 */
[----:B------:R-:W-:-:S02]  /*c670*/  MOV R168, R160 ;  /* 0x000000a000a87202 */ /* 0x000fc40000000f00 */
[----:B------:R-:W-:Y:S02]  /*c680*/  MOV R160, R161 ;  /* 0x000000a100a07202 */ /* 0x000fe40000000f00 */
[----:B------:R-:W-:Y:S02]  /*c690*/  MOV R161, R214 ;  /* 0x000000d600a17202 */ /* 0x000fe40000000f00 */
[----:B------:R-:W-:Y:S01]  /*c6a0*/  MOV R167, R210 ;  /* 0x000000d200a77202 */ /* 0x000fe20000000f00 */
[--C-:B--2---:R-:W-:Y:S01]  /*c6b0*/  FFMA.FTZ R0, R239, UR20, -R3.reuse ;  /* 0x00000014ef007c23 */ /* 0x104fe20008010803 */
[----:B------:R-:W-:Y:S01]  /*c6c0*/  MOV R210, R208 ;  /* 0x000000d000d27202 */ /* 0x000fe20000000f00 */
[----:B------:R1:W5:Y:S02]  /*c6d0*/  LDL.LU R239, [R1+0x12c] ;  /* 0x00012c0001ef7983 */ /* 0x0003640000300800 */
[----:B------:R2:W-:Y:S01]  /*c6e0*/  MUFU.EX2 R214, R0 ;  /* 0x0000000000d67308 */ /* 0x0005e20000000800 */
[----:B------:R-:W-:Y:S01]  /*c6f0*/  MOV R208, R100 ;  /* 0x0000006400d07202 */ /* 0x000fe20000000f00 */
[--C-:B------:R-:W-:Y:S01]  /*c700*/  FFMA.FTZ R2, R238, UR20, -R3.reuse ;  /* 0x00000014ee027c23 */ /* 0x100fe20008010803 */
[C---:B------:R-:W-:Y:S01]  /*c710*/  HMMA.16816.F32 R100, R8.reuse, R30, R44 ;  /* 0x0000001e0864723c */ /* 0x040fe2000000182c */
[----:B------:R1:W5:Y:S05]  /*c720*/  LDL.LU R238, [R1+0x128] ;  /* 0x0001280001ee7983 */ /* 0x00036a0000300800 */
[----:B------:R-:W-:Y:S01]  /*c730*/  HMMA.16816.F32 R132, R8, R28, R140 ;  /* 0x0000001c0884723c */ /* 0x000fe2000000188c */
[--C-:B------:R-:W-:Y:S01]  /*c740*/  FFMA.FTZ R44, R232, UR20, -R3.reuse ;  /* 0x00000014e82c7c23 */ /* 0x100fe20008010803 */
[----:B------:R-:W1:Y:S01]  /*c750*/  LDSM.16.MT88.4 R28, [R233+0xd000] ;  /* 0x00d00000e91c783b */ /* 0x000e620000004200 */
[----:B--2---:R-:W-:Y:S01]  /*c760*/  FFMA.FTZ R0, R5, UR20, -R3 ;  /* 0x0000001405007c23 */ /* 0x004fe20008010803 */
[----:B------:R-:W-:Y:S01]  /*c770*/  IMAD.MOV.U32 R5, RZ, RZ, R6 ;  /* 0x000000ffff057224 */ /* 0x000fe200078e0006 */
[----:B------:R-:W-:-:S02]  /*c780*/  MOV R6, R7 ;  /* 0x0000000700067202 */ /* 0x000fc40000000f00 */
[----:B------:R-:W-:Y:S01]  /*c790*/  MOV R7, R42 ;  /* 0x0000002a00077202 */ /* 0x000fe20000000f00 */
[--C-:B------:R-:W-:Y:S02]  /*c7a0*/  FFMA.FTZ R42, R237, UR20, -R3.reuse ;  /* 0x00000014ed2a7c23 */ /* 0x100fe40008010803 */
[----:B------:R2:W5:Y:S04]  /*c7b0*/  LDL.LU R237, [R1+0x124] ;  /* 0x0001240001ed7983 */ /* 0x0005680000300800 */
[----:B------:R2:W5:Y:S04]  /*c7c0*/  LDL.LU R232, [R1+0x120] ;  /* 0x0001200001e87983 */ /* 0x0005680000300800 */
[----:B------:R-:W2:Y:S01]  /*c7d0*/  LDL.LU R143, [R1+0x9c] ;  /* 0x00009c00018f7983 */ /* 0x000ea20000300800 */
[----:B------:R-:W-:Y:S01]  /*c7e0*/  FFMA.FTZ R4, R225, UR20, -R3 ;  /* 0x00000014e1047c23 */ /* 0x000fe20008010803 */
[----:B------:R-:W-:Y:S01]  /*c7f0*/  MOV R166, R222 ;  /* 0x000000de00a67202 */ /* 0x000fe20000000f00 */
[----:B------:R-:W-:Y:S08]  /*c800*/  MUFU.EX2 R231, R36 ;  /* 0x0000002400e77308 */ /* 0x000ff00000000800 */
[----:B------:R-:W1:Y:S08]  /*c810*/  MUFU.EX2 R227, R37 ;  /* 0x0000002500e37308 */ /* 0x000e700000000800 */
[----:B------:R-:W-:Y:S08]  /*c820*/  MUFU.EX2 R35, R35 ;  /* 0x0000002300237308 */ /* 0x000ff00000000800 */
[----:B------:R-:W-:Y:S08]  /*c830*/  MUFU.EX2 R36, R34 ;  /* 0x0000002200247308 */ /* 0x000ff00000000800 */
[----:B------:R-:W1:Y:S08]  /*c840*/  MUFU.EX2 R222, R33 ;  /* 0x0000002100de7308 */ /* 0x000e700000000800 */
[----:B------:R3:W-:Y:S01]  /*c850*/  MUFU.EX2 R45, R4 ;  /* 0x00000004002d7308 */ /* 0x0007e20000000800 */
[C---:B------:R-:W-:Y:S06]  /*c860*/  HMMA.16816.F32 R96, R8.reuse, R24, R96 ;  /* 0x000000180860723c */ /* 0x040fec0000001860 */
[C---:B------:R-:W-:Y:S01]  /*c870*/  HMMA.16816.F32 R112, R8.reuse, R26, R112 ;  /* 0x0000001a0870723c */ /* 0x040fe20000001870 */
[----:B------:R-:W2:Y:S05]  /*c880*/  LDSM.16.MT88.4 R24, [R234+0xd000] ;  /* 0x00d00000ea18783b */ /* 0x000eaa0000004200 */
[----:B------:R-:W-:Y:S01]  /*c890*/  HMMA.16816.F32 R116, R8, R20, R116 ;  /* 0x000000140874723c */ /* 0x000fe20000001874 */
[----:B---3--:R-:W-:-:S05]  /*c8a0*/  F2FP.F16.F32.PACK_AB R4, R220, R219 ;  /* 0x000000dbdc04723e */ /* 0x008fca00000000ff */
[----:B------:R-:W-:Y:S01]  /*c8b0*/  HMMA.16816.F32 R128, R8, R22, R128 ;  /* 0x000000160880723c */ /* 0x000fe20000001880 */
[----:B------:R-:W3:Y:S06]  /*c8c0*/  LDSM.16.MT88.4 R20, [R236+0xd000] ;  /* 0x00d00000ec14783b */ /* 0x000eec0000004200 */
[----:B-1----:R-:W-:Y:S02]  /*c8d0*/  F2FP.F16.F32.PACK_AB R8, R231, R227 ;  /* 0x000000e3e708723e */ /* 0x002fe400000000ff */
[----:B------:R-:W-:Y:S02]  /*c8e0*/  F2FP.F16.F32.PACK_AB R9, R226, R222 ;  /* 0x000000dee209723e */ /* 0x000fe400000000ff */
[----:B------:R-:W-:-:S02]  /*c8f0*/  F2FP.F16.F32.PACK_AB R10, R36, R35 ;  /* 0x00000023240a723e */ /* 0x000fc400000000ff */
[----:B------:R-:W-:-:S07]  /*c900*/  F2FP.F16.F32.PACK_AB R11, R224, R230 ;  /* 0x000000e6e00b723e */ /* 0x000fce00000000ff */
[C---:B------:R-:W-:Y:S06]  /*c910*/  HMMA.16816.F32 R148, R8.reuse, R28, R148 ;  /* 0x0000001c0894723c */ /* 0x040fec0000001894 */
[----:B------:R-:W-:Y:S01]  /*c920*/  HMMA.16816.F32 R48, R8, R30, R48 ;  /* 0x0000001e0830723c */ /* 0x000fe20000001830 */
[----:B------:R-:W-:Y:S01]  /*c930*/  MOV R3, R208 ;  /* 0x000000d000037202 */ /* 0x000fe20000000f00 */
[----:B----4-:R-:W-:-:S04]  /*c940*/  FFMA.FTZ R43, R43, R19, R209 ;  /* 0x000000132b2b7223 */ /* 0x010fc800000100d1 */
[----:B------:R-:W-:Y:S01]  /*c950*/  FADD.FTZ R3, R3, R43 ;  /* 0x0000002b03037221 */ /* 0x000fe20000010000 */
[----:B------:R-:W-:Y:S01]  /*c960*/  MUFU.EX2 R215, R215 ;  /* 0x000000d700d77308 */ /* 0x000fe20000000800 */
[----:B--2---:R-:W-:-:S07]  /*c970*/  FFMA.FTZ R19, R143, R32, R213 ;  /* 0x000000208f137223 */ /* 0x004fce00000100d5 */
[----:B------:R-:W1:Y:S01]  /*c980*/  MUFU.EX2 R213, R2 ;  /* 0x0000000200d57308 */ /* 0x000e620000000800 */
[----:B------:R-:W-:Y:S02]  /*c990*/  MOV R143, R5 ;  /* 0x00000005008f7202 */ /* 0x000fe40000000f00 */
[----:B------:R-:W-:Y:S01]  /*c9a0*/  MOV R5, R6 ;  /* 0x0000000600057202 */ /* 0x000fe20000000f00 */
[----:B------:R-:W-:Y:S01]  /*c9b0*/  IMAD.MOV.U32 R6, RZ, RZ, R7 ;  /* 0x000000ffff067224 */ /* 0x000fe200078e0007 */
[----:B------:R-:W-:-:S03]  /*c9c0*/  MOV R7, R188 ;  /* 0x000000bc00077202 */ /* 0x000fc60000000f00 */
[----:B------:R-:W-:Y:S01]  /*c9d0*/  FADD.FTZ R46, R5, R38 ;  /* 0x00000026052e7221 */ /* 0x000fe20000010000 */
[----:B------:R-:W-:Y:S02]  /*c9e0*/  MOV R141, R6 ;  /* 0x00000006008d7202 */ /* 0x000fe40000000f00 */
[----:B------:R-:W-:Y:S02]  /*c9f0*/  MOV R140, R7 ;  /* 0x00000007008c7202 */ /* 0x000fe40000000f00 */
[----:B------:R-:W-:Y:S02]  /*ca00*/  F2FP.F16.F32.PACK_AB R5, R214, R218 ;  /* 0x000000dad605723e */ /* 0x000fe400000000ff */
[----:B------:R-:W-:Y:S02]  /*ca10*/  F2FP.F16.F32.PACK_AB R6, R223, R221 ;  /* 0x000000dddf06723e */ /* 0x000fe400000000ff */
[----:B-1----:R-:W-:-:S07]  /*ca20*/  F2FP.F16.F32.PACK_AB R7, R45, R213 ;  /* 0x000000d52d07723e */ /* 0x002fce00000000ff */
[C---:B------:R-:W-:Y:S06]  /*ca30*/  HMMA.16816.F32 R144, R4.reuse, R28, R144 ;  /* 0x0000001c0490723c */ /* 0x040fec0000001890 */
[----:B------:R-:W-:Y:S01]  /*ca40*/  HMMA.16816.F32 R152, R4, R30, R152 ;  /* 0x0000001e0498723c */ /* 0x000fe20000001898 */
[----:B------:R-:W1:Y:S01]  /*ca50*/  LDSM.16.MT88.4 R28, [R233+0xf000] ;  /* 0x00f00000e91c783b */ /* 0x000e620000004200 */
[----:B------:R-:W-:Y:S02]  /*ca60*/  MOV R188, R189 ;  /* 0x000000bd00bc7202 */ /* 0x000fe40000000f00 */
[----:B------:R-:W-:-:S02]  /*ca70*/  MOV R189, R190 ;  /* 0x000000be00bd7202 */ /* 0x000fc40000000f00 */
[----:B------:R-:W-:Y:S01]  /*ca80*/  MOV R190, R191 ;  /* 0x000000bf00be7202 */ /* 0x000fe20000000f00 */
[----:B------:R-:W-:Y:S01]  /*ca90*/  IMAD.MOV.U32 R191, RZ, RZ, R180 ;  /* 0x000000ffffbf7224 */ /* 0x000fe200078e00b4 */
[----:B------:R-:W-:Y:S02]  /*caa0*/  MOV R180, R181 ;  /* 0x000000b500b47202 */ /* 0x000fe40000000f00 */
[----:B------:R-:W-:Y:S02]  /*cab0*/  MOV R181, R182 ;  /* 0x000000b600b57202 */ /* 0x000fe40000000f00 */
[----:B------:R-:W-:Y:S02]  /*cac0*/  MOV R182, R183 ;  /* 0x000000b700b67202 */ /* 0x000fe40000000f00 */
        /* <DEDUP_REMOVED lines=8> */
[----:B------:R-:W-:Y:S01]  /*cb50*/  MOV R162, R17 ;  /* 0x0000001100a27202 */ /* 0x000fe20000000f00 */
[----:B------:R-:W-:Y:S02]  /*cb60*/  IMAD.MOV.U32 R209, RZ, RZ, R181 ;  /* 0x000000ffffd17224 */ /* 0x000fe400078e00b5 */
[----:B------:R-:W-:Y:S01]  /*cb70*/  FADD.FTZ R2, R143, R39 ;  /* 0x000000278f027221 */ /* 0x000fe20000010000 */
[----:B------:R-:W-:Y:S01]  /*cb80*/  MOV R252, R180 ;  /* 0x000000b400fc7202 */ /* 0x000fe20000000f00 */
[----:B------:R-:W-:Y:S01]  /*cb90*/  IMAD.MOV.U32 R47, RZ, RZ, R188 ;  /* 0x000000ffff2f7224 */ /* 0x000fe200078e00bc */
[----:B------:R-:W-:-:S02]  /*cba0*/  MOV R37, R189 ;  /* 0x000000bd00257202 */ /* 0x000fc40000000f00 */
[----:B------:R-:W-:Y:S01]  /*cbb0*/  MOV R38, R141 ;  /* 0x0000008d00267202 */ /* 0x000fe20000000f00 */
[C---:B------:R-:W-:Y:S01]  /*cbc0*/  HMMA.16816.F32 R64, R4.reuse, R26, R64 ;  /* 0x0000001a0440723c */ /* 0x040fe20000001840 */
[----:B------:R-:W-:Y:S01]  /*cbd0*/  MOV R34, R190 ;  /* 0x000000be00227202 */ /* 0x000fe20000000f00 */
[----:B------:R-:W-:Y:S01]  /*cbe0*/  IMAD.MOV.U32 R190, RZ, RZ, R174 ;  /* 0x000000ffffbe7224 */ /* 0x000fe200078e00ae */
[----:B------:R-:W-:Y:S01]  /*cbf0*/  MOV R33, R191 ;  /* 0x000000bf00217202 */ /* 0x000fe20000000f00 */
[----:B------:R-:W-:Y:S01]  /*cc00*/  MUFU.EX2 R217, R217 ;  /* 0x000000d900d97308 */ /* 0x000fe20000000800 */
[----:B------:R-:W-:Y:S01]  /*cc10*/  MOV R142, R182 ;  /* 0x000000b6008e7202 */ /* 0x000fe20000000f00 */
[----:B------:R-:W-:Y:S01]  /*cc20*/  IMAD.MOV.U32 R182, RZ, RZ, R162 ;  /* 0x000000ffffb67224 */ /* 0x000fe200078e00a2 */
[----:B------:R-:W-:Y:S01]  /*cc30*/  MOV R143, R183 ;  /* 0x000000b7008f7202 */ /* 0x000fe20000000f00 */
[----:B---3--:R-:W-:Y:S01]  /*cc40*/  HMMA.16816.F32 R52, R4, R20, R52 ;  /* 0x000000140434723c */ /* 0x008fe20000001834 */
[----:B------:R-:W-:Y:S01]  /*cc50*/  MOV R180, R168 ;  /* 0x000000a800b47202 */ /* 0x000fe20000000f00 */
[----:B------:R2:W5:Y:S01]  /*cc60*/  LDL.LU R17, [R1+0x11c] ;  /* 0x00011c0001117983 */ /* 0x0005620000300800 */
[----:B------:R-:W-:Y:S01]  /*cc70*/  MOV R188, R172 ;  /* 0x000000ac00bc7202 */ /* 0x000fe20000000f00 */
[----:B------:R-:W-:Y:S01]  /*cc80*/  IMAD.MOV.U32 R172, RZ, RZ, R167 ;  /* 0x000000ffffac7224 */ /* 0x000fe200078e00a7 */
[----:B------:R-:W-:-:S02]  /*cc90*/  MOV R189, R173 ;  /* 0x000000ad00bd7202 */ /* 0x000fc40000000f00 */
[----:B------:R-:W-:Y:S02]  /*cca0*/  MOV R191, R175 ;  /* 0x000000af00bf7202 */ /* 0x000fe40000000f00 */
[----:B------:R-:W-:Y:S02]  /*ccb0*/  MOV R181, R160 ;  /* 0x000000a000b57202 */ /* 0x000fe40000000f00 */
[----:B------:R-:W-:Y:S02]  /*ccc0*/  MOV R168, R161 ;  /* 0x000000a100a87202 */ /* 0x000fe40000000f00 */
[----:B------:R-:W-:Y:S02]  /*ccd0*/  MOV R183, R163 ;  /* 0x000000a300b77202 */ /* 0x000fe40000000f00 */
[----:B------:R-:W-:Y:S01]  /*cce0*/  MOV R175, R164 ;  /* 0x000000a400af7202 */ /* 0x000fe20000000f00 */
[----:B------:R-:W-:Y:S01]  /*ccf0*/  HMMA.16816.F32 R160, R4, R24, R68 ;  /* 0x0000001804a0723c */ /* 0x000fe20000001844 */
[----:B------:R-:W-:-:S02]  /*cd00*/  MOV R174, R165 ;  /* 0x000000a500ae7202 */ /* 0x000fc40000000f00 */
[----:B------:R-:W-:-:S03]  /*cd10*/  MOV R173, R166 ;  /* 0x000000a600ad7202 */ /* 0x000fc60000000f00 */
[C---:B------:R-:W-:Y:S01]  /*cd20*/  HMMA.16816.F32 R164, R8.reuse, R24, R76 ;  /* 0x0000001808a4723c */ /* 0x040fe2000000184c */
[----:B------:R-:W-:Y:S02]  /*cd30*/  MOV R70, R209 ;  /* 0x000000d100467202 */ /* 0x000fe40000000f00 */
[----:B------:R-:W-:Y:S02]  /*cd40*/  MOV R69, R211 ;  /* 0x000000d300457202 */ /* 0x000fe40000000f00 */
[----:B------:R-:W-:Y:S02]  /*cd50*/  MOV R68, R210 ;  /* 0x000000d200447202 */ /* 0x000fe40000000f00 */
[----:B------:R-:W-:Y:S01]  /*cd60*/  HMMA.16816.F32 R208, R8, R26, R60 ;  /* 0x0000001a08d0723c */ /* 0x000fe2000000183c */
[----:B------:R-:W-:Y:S01]  /*cd70*/  IMAD.MOV.U32 R79, RZ, RZ, R140 ;  /* 0x000000ffff4f7224 */ /* 0x000fe200078e008c */
[----:B------:R-:W-:Y:S02]  /*cd80*/  MOV R39, R35 ;  /* 0x0000002300277202 */ /* 0x000fe40000000f00 */
[----:B------:R-:W-:Y:S01]  /*cd90*/  MOV R228, R143 ;  /* 0x0000008f00e47202 */ /* 0x000fe20000000f00 */
[----:B------:R-:W-:Y:S01]  /*cda0*/  IMAD.MOV.U32 R229, RZ, RZ, R188 ;  /* 0x000000ffffe57224 */ /* 0x000fe200078e00bc */
[----:B------:R-:W-:Y:S01]  /*cdb0*/  MOV R225, R47 ;  /* 0x0000002f00e17202 */ /* 0x000fe20000000f00 */
[----:B------:R-:W-:Y:S01]  /*cdc0*/  HMMA.16816.F32 R184, R4, R22, R184 ;  /* 0x0000001604b8723c */ /* 0x000fe200000018b8 */
[----:B------:R-:W-:Y:S01]  /*cdd0*/  MOV R60, R37 ;  /* 0x00000025003c7202 */ /* 0x000fe20000000f00 */
[----:B------:R-:W3:Y:S01]  /*cde0*/  LDSM.16.MT88.4 R24, [R234+0xf000] ;  /* 0x00f00000ea18783b */ /* 0x000ee20000004200 */
[----:B------:R-:W-:-:S03]  /*cdf0*/  MOV R37, R142 ;  /* 0x0000008e00257202 */ /* 0x000fc60000000f00 */
[----:B------:R-:W-:Y:S01]  /*ce00*/  HMMA.16816.F32 R140, R8, R22, R72 ;  /* 0x00000016088c723c */ /* 0x000fe20000001848 */
[----:B------:R-:W-:Y:S01]  /*ce10*/  IMAD.MOV.U32 R63, RZ, RZ, R252 ;  /* 0x000000ffff3f7224 */ /* 0x000fe200078e00fc */
[----:B------:R-:W-:-:S04]  /*ce20*/  MOV R252, R189 ;  /* 0x000000bd00fc7202 */ /* 0x000fc80000000f00 */
[----:B-1----:R-:W-:Y:S01]  /*ce30*/  HMMA.16816.F32 R72, R4, R28, R80 ;  /* 0x0000001c0448723c */ /* 0x002fe20000001850 */
[----:B------:R-:W-:Y:S02]  /*ce40*/  MOV R188, R190 ;  /* 0x000000be00bc7202 */ /* 0x000fe40000000f00 */
[----:B------:R-:W-:-:S04]  /*ce50*/  MOV R189, R191 ;  /* 0x000000bf00bd7202 */ /* 0x000fc80000000f00 */
[----:B------:R-:W-:Y:S01]  /*ce60*/  MOV R83, R79 ;  /* 0x0000004f00537202 */ /* 0x000fe20000000f00 */
[----:B------:R-:W-:Y:S01]  /*ce70*/  IMAD.MOV.U32 R81, RZ, RZ, R39 ;  /* 0x000000ffff517224 */ /* 0x000fe200078e0027 */
[----:B------:R-:W-:Y:S01]  /*ce80*/  HMMA.16816.F32 R76, R4, R30, R84 ;  /* 0x0000001e044c723c */ /* 0x000fe20000001854 */
[----:B------:R-:W-:Y:S02]  /*ce90*/  MOV R82, R38 ;  /* 0x0000002600527202 */ /* 0x000fe40000000f00 */
[----:B------:R-:W-:Y:S01]  /*cea0*/  MOV R80, R36 ;  /* 0x0000002400507202 */ /* 0x000fe20000000f00 */
[----:B------:R-:W-:Y:S01]  /*ceb0*/  IMAD.MOV.U32 R191, RZ, RZ, R181 ;  /* 0x000000ffffbf7224 */ /* 0x000fe200078e00b5 */
[----:B------:R-:W-:Y:S02]  /*cec0*/  MOV R62, R33 ;  /* 0x00000021003e7202 */ /* 0x000fe40000000f00 */
[----:B------:R-:W-:Y:S02]  /*ced0*/  MOV R87, R37 ;  /* 0x0000002500577202 */ /* 0x000fe40000000f00 */
[----:B------:R-:W1:Y:S01]  /*cee0*/  LDSM.16.MT88.4 R36, [R235+0xf000] ;  /* 0x00f00000eb24783b */ /* 0x000e620000004200 */
[----:B------:R-:W-:-:S02]  /*cef0*/  MOV R61, R34 ;  /* 0x00000022003d7202 */ /* 0x000fc40000000f00 */
[----:B------:R-:W-:Y:S01]  /*cf00*/  MOV R190, R180 ;  /* 0x000000b400be7202 */ /* 0x000fe20000000f00 */
[----:B------:R-:W4:Y:S01]  /*cf10*/  LDSM.16.MT88.4 R32, [R235+0xd000] ;  /* 0x00d00000eb20783b */ /* 0x000f220000004200 */
[----:B------:R-:W-:Y:S02]  /*cf20*/  MOV R71, R182 ;  /* 0x000000b600477202 */ /* 0x000fe40000000f00 */
[----:B------:R-:W-:Y:S02]  /*cf30*/  MOV R47, R183 ;  /* 0x000000b7002f7202 */ /* 0x000fe40000000f00 */
[----:B------:R-:W-:Y:S01]  /*cf40*/  HMMA.16816.F32 R180, R8, R20, R56 ;  /* 0x0000001408b4723c */ /* 0x000fe20000001838 */
[----:B------:R-:W2:Y:S05]  /*cf50*/  LDSM.16.MT88.4 R20, [R236+0xf000] ;  /* 0x00f00000ec14783b */ /* 0x000eaa0000004200 */
[C---:B---3--:R-:W-:Y:S06]  /*cf60*/  HMMA.16816.F32 R88, R4.reuse, R24, R88 ;  /* 0x000000180458723c */ /* 0x048fec0000001858 */
[C---:B------:R-:W-:Y:S06]  /*cf70*/  HMMA.16816.F32 R92, R4.reuse, R26, R92 ;  /* 0x0000001a045c723c */ /* 0x040fec000000185c */
[----:B-1----:R-:W-:Y:S07]  /*cf80*/  HMMA.16816.F32 R56, R4, R38, R124 ;  /* 0x000000260438723c */ /* 0x002fee000000187c */
[----:B------:R-:W-:Y:S01]  /*cf90*/  MOV R127, R60 ;  /* 0x0000003c007f7202 */ /* 0x000fe20000000f00 */
[----:B------:R-:W-:Y:S01]  /*cfa0*/  IMAD.MOV.U32 R126, RZ, RZ, R61 ;  /* 0x000000ffff7e7224 */ /* 0x000fe200078e003d */
[----:B------:R-:W-:-:S02]  /*cfb0*/  MOV R125, R62 ;  /* 0x0000003e007d7202 */ /* 0x000fc40000000f00 */
[----:B------:R-:W-:Y:S01]  /*cfc0*/  MOV R124, R63 ;  /* 0x0000003f007c7202 */ /* 0x000fe20000000f00 */
[----:B----4-:R-:W-:Y:S06]  /*cfd0*/  HMMA.16816.F32 R192, R4, R32, R192 ;  /* 0x0000002004c0723c */ /* 0x010fec00000018c0 */
[-C--:B------:R-:W-:Y:S06]  /*cfe0*/  HMMA.16816.F32 R60, R8, R34.reuse, R204 ;  /* 0x00000022083c723c */ /* 0x080fec00000018cc */
[----:B------:R-:W-:Y:S01]  /*cff0*/  HMMA.16816.F32 R200, R4, R34, R200 ;  /* 0x0000002204c8723c */ /* 0x000fe200000018c8 */
[----:B------:R-:W-:-:S05]  /*d000*/  MOV R206, R47 ;  /* 0x0000002f00ce7202 */ /* 0x000fca0000000f00 */
[----:B--2---:R-:W-:Y:S01]  /*d010*/  HMMA.16816.F32 R104, R4, R20, R104 ;  /* 0x000000140468723c */ /* 0x004fe20000001868 */
[----:B------:R-:W-:-:S05]  /*d020*/  MOV R205, R206 ;  /* 0x000000ce00cd7202 */ /* 0x000fca0000000f00 */
[C---:B------:R-:W-:Y:S06]  /*d030*/  HMMA.16816.F32 R108, R4.reuse, R22, R108 ;  /* 0x00000016046c723c */ /* 0x040fec000000186c */
[----:B------:R-:W-:Y:S01]  /*d040*/  HMMA.16816.F32 R120, R4, R36, R120 ;  /* 0x000000240478723c */ /* 0x000fe20000001878 */
[----:B------:R-:W-:-:S06]  /*d050*/  MOV R207, R71 ;  /* 0x0000004700cf7202 */ /* 0x000fcc0000000f00 */
[----:B------:R-:W-:Y:S01]  /*d060*/  MOV R5, R87 ;  /* 0x0000005700057202 */ /* 0x000fe20000000f00 */
[C---:B------:R-:W-:Y:S01]  /*d070*/  HMMA.16816.F32 R196, R8.reuse, R32, R196 ;  /* 0x0000002008c4723c */ /* 0x040fe200000018c4 */
[----:B------:R-:W-:Y:S02]  /*d080*/  MOV R4, R68 ;  /* 0x0000004400047202 */ /* 0x000fe40000000f00 */
[----:B------:R-:W-:Y:S01]  /*d090*/  MOV R206, R5 ;  /* 0x0000000500ce7202 */ /* 0x000fe20000000f00 */
[----:B------:R-:W-:Y:S01]  /*d0a0*/  IMAD.MOV.U32 R7, RZ, RZ, R70 ;  /* 0x000000ffff077224 */ /* 0x000fe200078e0046 */
[----:B------:R-:W-:Y:S01]  /*d0b0*/  MOV R6, R69 ;  /* 0x0000004500067202 */ /* 0x000fe20000000f00 */
[----:B------:R-:W-:Y:S01]  /*d0c0*/  HMMA.16816.F32 R32, R8, R26, R100 ;  /* 0x0000001a0820723c */ /* 0x000fe20000001864 */
[----:B------:R-:W-:Y:S01]  /*d0d0*/  FADD.FTZ R5, R14, R19 ;  /* 0x000000130e057221 */ /* 0x000fe20000010000 */
[----:B------:R-:W-:Y:S01]  /*d0e0*/  FADD.FTZ R4, R4, R3 ;  /* 0x0000000304047221 */ /* 0x000fe20000010000 */
[----:B------:R-:W-:-:S03]  /*d0f0*/  FADD.FTZ R2, R205, R2 ;  /* 0x00000002cd027221 */ /* 0x000fc60000010000 */
[C---:B------:R-:W-:Y:S01]  /*d100*/  HMMA.16816.F32 R68, R8.reuse, R28, R156 ;  /* 0x0000001c0844723c */ /* 0x040fe2000000189c */
[----:B------:R-:W1:Y:S05]  /*d110*/  LDSM.16.MT88.4 R156, [R233+0xd800] ;  /* 0x00d80000e99c783b */ /* 0x000e6a0000004200 */
[----:B------:R-:W-:Y:S01]  /*d120*/  HMMA.16816.F32 R100, R8, R20, R96 ;  /* 0x000000140864723c */ /* 0x000fe20000001860 */
[----:B------:R-:W-:Y:S01]  /*d130*/  MUFU.EX2 R21, R13 ;  /* 0x0000000d00157308 */ /* 0x000fe20000000800 */
[----:B------:R-:W-:Y:S01]  /*d140*/  FADD.FTZ R3, R207, R5 ;  /* 0x00000005cf037221 */ /* 0x000fe20000010000 */
[----:B------:R-:W-:-:S03]  /*d150*/  FADD.FTZ R2, R6, R2 ;  /* 0x0000000206027221 */ /* 0x000fc60000010000 */
[C---:B------:R-:W-:Y:S03]  /*d160*/  HMMA.16816.F32 R84, R8.reuse, R30, R136 ;  /* 0x0000001e0854723c */ /* 0x040fe60000001888 */
[----:B------:R-:W-:Y:S03]  /*d170*/  MUFU.EX2 R216, R216 ;  /* 0x000000d800d87308 */ /* 0x000fe60000000800 */
[C---:B------:R-:W-:Y:S05]  /*d180*/  HMMA.16816.F32 R132, R8.reuse, R24, R132 ;  /* 0x000000180884723c */ /* 0x040fea0000001884 */
[----:B------:R-:W-:Y:S01]  /*d190*/  MUFU.EX2 R212, R212 ;  /* 0x000000d400d47308 */ /* 0x000fe20000000800 */
[C---:B------:R-:W-:Y:S07]  /*d1a0*/  HMMA.16816.F32 R28, R8.reuse, R22, R112 ;  /* 0x00000016081c723c */ /* 0x040fee0000001870 */
[----:B------:R-:W-:Y:S01]  /*d1b0*/  MUFU.EX2 R47, R179 ;  /* 0x000000b3002f7308 */ /* 0x000fe20000000800 */
[----:B------:R-:W-:Y:S01]  /*d1c0*/  FADD.FTZ R23, R124, R4 ;  /* 0x000000047c177221 */ /* 0x000fe20000010000 */
[----:B------:R-:W-:Y:S06]  /*d1d0*/  HMMA.16816.F32 R116, R8, R36, R116 ;  /* 0x000000240874723c */ /* 0x000fec0000001874 */
[----:B------:R-:W-:Y:S08]  /*d1e0*/  MUFU.EX2 R26, R178 ;  /* 0x000000b2001a7308 */ /* 0x000ff00000000800 */
[----:B------:R-:W-:Y:S01]  /*d1f0*/  MUFU.EX2 R12, R12 ;  /* 0x0000000c000c7308 */ /* 0x000fe20000000800 */
[----:B------:R-:W-:Y:S01]  /*d200*/  MOV R43, R172 ;  /* 0x000000ac002b7202 */ /* 0x000fe20000000f00 */
[----:B------:R-:W-:Y:S01]  /*d210*/  LDSM.16.MT88.4 R96, [R234+0xf800] ;  /* 0x00f80000ea60783b */ /* 0x000fe20000004200 */
[----:B------:R-:W-:-:S03]  /*d220*/  MOV R27, R82 ;  /* 0x00000052001b7202 */ /* 0x000fc60000000f00 */
[----:B------:R2:W5:Y:S02]  /*d230*/  LDL.LU R14, [R1+0x118] ;  /* 0x00011800010e7983 */ /* 0x0005640000300800 */
[----:B------:R3:W-:Y:S08]  /*d240*/  MUFU.EX2 R13, R0 ;  /* 0x00000000000d7308 */ /* 0x0007f00000000800 */
[----:B------:R-:W-:Y:S08]  /*d250*/  MUFU.EX2 R20, R18 ;  /* 0x0000001200147308 */ /* 0x000ff00000000800 */
[----:B------:R-:W-:Y:S01]  /*d260*/  MUFU.EX2 R136, R177 ;  /* 0x000000b100887308 */ /* 0x000fe20000000800 */
[----:B---3--:R-:W-:-:S07]  /*d270*/  FADD.FTZ R0, R206, R46 ;  /* 0x0000002ece007221 */ /* 0x008fce0000010000 */
[----:B------:R-:W-:Y:S01]  /*d280*/  MUFU.EX2 R137, R176 ;  /* 0x000000b000897308 */ /* 0x000fe20000000800 */
[----:B------:R-:W-:-:S07]  /*d290*/  FADD.FTZ R0, R7, R0 ;  /* 0x0000000007007221 */ /* 0x000fce0000010000 */
[----:B------:R-:W-:Y:S01]  /*d2a0*/  MUFU.EX2 R24, R41 ;  /* 0x0000002900187308 */ /* 0x000fe20000000800 */
[----:B------:R-:W3:Y:S07]  /*d2b0*/  LDSM.16.MT88.4 R4, [R235+0xf800] ;  /* 0x00f80000eb04783b */ /* 0x000eee0000004200 */
[----:B------:R-:W4:Y:S08]  /*d2c0*/  MUFU.EX2 R25, R40 ;  /* 0x0000002800197308 */ /* 0x000f300000000800 */
[----:B------:R-:W-:Y:S01]  /*d2d0*/  MUFU.EX2 R19, R44 ;  /* 0x0000002c00137308 */ /* 0x000fe20000000800 */
[----:B------:R-:W-:Y:S01]  /*d2e0*/  FADD.FTZ R22, R125, R3 ;  /* 0x000000037d167221 */ /* 0x000fe20000010000 */
[----:B------:R-:W-:Y:S01]  /*d2f0*/  MOV R138, R81 ;  /* 0x00000051008a7202 */ /* 0x000fe20000000f00 */
[----:B------:R-:W-:Y:S01]  /*d300*/  IMAD.MOV.U32 R139, RZ, RZ, R80 ;  /* 0x000000ffff8b7224 */ /* 0x000fe200078e0050 */
[----:B------:R-:W-:Y:S04]  /*d310*/  LDSM.16.MT88.4 R112, [R236+0xf800] ;  /* 0x00f80000ec70783b */ /* 0x000fe80000004200 */
[----:B------:R-:W1:Y:S01]  /*d320*/  MUFU.EX2 R18, R42 ;  /* 0x0000002a00127308 */ /* 0x000e620000000800 */
[----:B------:R-:W-:Y:S01]  /*d330*/  FADD.FTZ R3, R126, R2 ;  /* 0x000000027e037221 */ /* 0x000fe20000010000 */
[----:B------:R-:W-:Y:S01]  /*d340*/  HMMA.16816.F32 R8, R8, R38, R128 ;  /* 0x000000260808723c */ /* 0x000fe20000001880 */
[----:B------:R-:W-:Y:S01]  /*d350*/  FADD.FTZ R2, R127, R0 ;  /* 0x000000007f027221 */ /* 0x000fe20000010000 */
[----:B----4-:R-:W-:-:S02]  /*d360*/  F2FP.F16.F32.PACK_AB R124, R25, R24 ;  /* 0x00000018197c723e */ /* 0x010fc400000000ff */
[----:B------:R-:W-:Y:S01]  /*d370*/  MOV R36, R190 ;  /* 0x000000be00247202 */ /* 0x000fe20000000f00 */
[----:B------:R-:W-:Y:S01]  /*d380*/  IMAD.MOV.U32 R37, RZ, RZ, R189 ;  /* 0x000000ffff257224 */ /* 0x000fe200078e00bd */
[----:B------:R-:W-:Y:S01]  /*d390*/  F2FP.F16.F32.PACK_AB R125, R13, R12 ;  /* 0x0000000c0d7d723e */ /* 0x000fe200000000ff */
[----:B------:R-:W-:Y:S01]  /*d3a0*/  LDSM.16.MT88.4 R204, [R235+0xd800] ;  /* 0x00d80000ebcc783b */ /* 0x000fe20000004200 */
[----:B------:R-:W-:Y:S02]  /*d3b0*/  F2FP.F16.F32.PACK_AB R128, R217, R215 ;  /* 0x000000d7d980723e */ /* 0x000fe400000000ff */
[----:B------:R-:W-:Y:S02]  /*d3c0*/  F2FP.F16.F32.PACK_AB R129, R136, R47 ;  /* 0x0000002f8881723e */ /* 0x000fe400000000ff */
[----:B------:R-:W-:Y:S02]  /*d3d0*/  F2FP.F16.F32.PACK_AB R130, R212, R216 ;  /* 0x000000d8d482723e */ /* 0x000fe400000000ff */
[----:B------:R-:W-:-:S02]  /*d3e0*/  F2FP.F16.F32.PACK_AB R131, R26, R137 ;  /* 0x000000891a83723e */ /* 0x000fc400000000ff */
[----:B------:R-:W-:Y:S02]  /*d3f0*/  F2FP.F16.F32.PACK_AB R126, R21, R20 ;  /* 0x00000014157e723e */ /* 0x000fe400000000ff */
[----:B-1----:R-:W-:Y:S01]  /*d400*/  F2FP.F16.F32.PACK_AB R127, R19, R18 ;  /* 0x00000012137f723e */ /* 0x002fe200000000ff */
[----:B------:R-:W-:Y:S02]  /*d410*/  IMAD.MOV.U32 R0, RZ, RZ, R171 ;  /* 0x000000ffff007224 */ /* 0x000fe400078e00ab */
[----:B------:R-:W-:Y:S01]  /*d420*/  HMMA.16816.F32 R148, R128, R156, R148 ;  /* 0x0000009c8094723c */ /* 0x000fe20000001894 */
[----:B------:R-:W-:-:S05]  /*d430*/  MOV R38, R168 ;  /* 0x000000a800267202 */ /* 0x000fca0000000f00 */
[----:B------:R-:W-:Y:S01]  /*d440*/  HMMA.16816.F32 R144, R124, R156, R144 ;  /* 0x0000009c7c90723c */ /* 0x000fe20000001890 */
[----:B------:R-:W-:-:S05]  /*d450*/  MOV R39, R175 ;  /* 0x000000af00277202 */ /* 0x000fca0000000f00 */
[----:B------:R-:W-:Y:S01]  /*d460*/  HMMA.16816.F32 R152, R124, R158, R152 ;  /* 0x0000009e7c98723c */ /* 0x000fe20000001898 */
[----:B------:R-:W-:-:S05]  /*d470*/  FADD.FTZ R0, R0, R23 ;  /* 0x0000001700007221 */ /* 0x000fca0000010000 */
[----:B------:R-:W-:Y:S01]  /*d480*/  HMMA.16816.F32 R156, R128, R158, R48 ;  /* 0x0000009e809c723c */ /* 0x000fe20000001830 */
[----:B------:R-:W-:Y:S01]  /*d490*/  MOV R46, R173 ;  /* 0x000000ad002e7202 */ /* 0x000fe20000000f00 */
[----:B------:R-:W-:Y:S01]  /*d4a0*/  IMAD.MOV.U32 R44, RZ, RZ, R174 ;  /* 0x000000ffff2c7224 */ /* 0x000fe200078e00ae */
[----:B------:R-:W-:-:S03]  /*d4b0*/  MOV R42, R191 ;  /* 0x000000bf002a7202 */ /* 0x000fc60000000f00 */
[----:B---3--:R-:W-:Y:S01]  /*d4c0*/  HMMA.16816.F32 R120, R124, R4, R120 ;  /* 0x000000047c78723c */ /* 0x008fe20000001878 */
[----:B------:R-:W-:Y:S01]  /*d4d0*/  MOV R50, R170 ;  /* 0x000000aa00327202 */ /* 0x000fe20000000f00 */
[----:B------:R-:W-:Y:S01]  /*d4e0*/  FADD.FTZ R2, R38, R2 ;  /* 0x0000000226027221 */ /* 0x000fe20000010000 */
[----:B------:R-:W-:-:S03]  /*d4f0*/  MOV R51, R169 ;  /* 0x000000a900337202 */ /* 0x000fc60000000f00 */
[----:B------:R-:W-:Y:S01]  /*d500*/  HMMA.16816.F32 R116, R128, R4, R116 ;  /* 0x000000048074723c */ /* 0x000fe20000001874 */
[----:B------:R-:W-:Y:S01]  /*d510*/  FADD.FTZ R0, R39, R0 ;  /* 0x0000000027007221 */ /* 0x000fe20000010000 */
[----:B------:R-:W-:Y:S01]  /*d520*/  FADD.FTZ R3, R51, R3 ;  /* 0x0000000333037221 */ /* 0x000fe20000010000 */
[----:B------:R-:W-:Y:S01]  /*d530*/  MOV R40, R188 ;  /* 0x000000bc00287202 */ /* 0x000fe20000000f00 */
[----:B------:R-:W-:Y:S03]  /*d540*/  LDSM.16.MT88.4 R172, [R234+0xd800] ;  /* 0x00d80000eaac783b */ /* 0x000fe60000004200 */
[----:B------:R-:W-:Y:S01]  /*d550*/  FADD.FTZ R4, R50, R22 ;  /* 0x0000001632047221 */ /* 0x000fe20000010000 */
[----:B------:R-:W-:Y:S01]  /*d560*/  FADD.FTZ R5, R46, R3 ;  /* 0x000000032e057221 */ /* 0x000fe20000010000 */
[----:B------:R-:W-:Y:S01]  /*d570*/  MOV R41, R83 ;  /* 0x0000005300297202 */ /* 0x000fe20000000f00 */
[----:B------:R-:W-:Y:S01]  /*d580*/  LDSM.16.MT88.4 R188, [R236+0xd800] ;  /* 0x00d80000ecbc783b */ /* 0x000fe20000004200 */
        /* <DEDUP_REMOVED lines=42> */
[----:B------:R-:W-:-:S03]  /*d830*/  UISETP.GE.AND UP0, UPT, UR17, 0x3, UPT ;  /* 0x000000031100788c */ /* 0x000fc6000bf06270 */
[----:B------:R2:W-:Y:S04]  /*d840*/  STL [R1+0x90], R3 ;  /* 0x0000900301007387 */ /* 0x0005e80000100800 */
[----:B------:R2:W-:Y:S04]  /*d850*/  STL [R1+0x98], R2 ;  /* 0x0000980201007387 */ /* 0x0005e80000100800 */
[----:B------:R2:W-:Y:S01]  /*d860*/  STL [R1+0x9c], R0 ;  /* 0x00009c0001007387 */ /* 0x0005e20000100800 */
[----:B------:R-:W-:Y:S01]  /*d870*/  PLOP3.LUT P0, PT, PT, PT, UP0, 0x80, 0x0 ;  /* 0x000000000000781c */ /* 0x000fe20003f0f008 */
[C---:B-1----:R-:W-:Y:S06]  /*d880*/  HMMA.16816.F32 R72, R124.reuse, R80, R72 ;  /* 0x000000507c48723c */ /* 0x042fec0000001848 */
[----:B------:R-:W-:Y:S06]  /*d890*/  HMMA.16816.F32 R76, R124, R82, R76 ;  /* 0x000000527c4c723c */ /* 0x000fec000000184c */
[C---:B------:R-:W-:Y:S06]  /*d8a0*/  HMMA.16816.F32 R68, R128.reuse, R80, R68 ;  /* 0x000000508044723c */ /* 0x040fec0000001844 */
[----:B------:R-:W-:Y:S01]  /*d8b0*/  HMMA.16816.F32 R80, R128, R82, R84 ;  /* 0x000000528050723c */ /* 0x000fe20000001854 */
[----:B------:R-:W-:-:S05]  /*d8c0*/  MOV R136, R228 ;  /* 0x000000e400887202 */ /* 0x000fca0000000f00 */
        /* <DEDUP_REMOVED lines=14> */
[----:B------:R-:W-:Y:S01]  /*d9b0*/  HMMA.16816.F32 R100, R128, R112, R100 ;  /* 0x000000708064723c */ /* 0x000fe20000001864 */
[----:B------:R-:W-:-:S05]  /*d9c0*/  MOV R135, R225 ;  /* 0x000000e100877202 */ /* 0x000fca0000000f00 */
[----:B------:R-:W-:Y:S01]  /*d9d0*/  HMMA.16816.F32 R172, R128, R174, R208 ;  /* 0x000000ae80ac723c */ /* 0x000fe200000018d0 */
[----:B------:R-:W-:-:S05]  /*d9e0*/  MOV R133, R229 ;  /* 0x000000e500857202 */ /* 0x000fca0000000f00 */
[----:B------:R-:W-:Y:S01]  /*d9f0*/  HMMA.16816.F32 R188, R128, R190, R140 ;  /* 0x000000be80bc723c */ /* 0x000fe2000000188c */
[----:B------:R-:W-:-:S05]  /*da00*/  MOV R134, R252 ;  /* 0x000000fc00867202 */ /* 0x000fca0000000f00 */
[C---:B------:R-:W-:Y:S06]  /*da10*/  HMMA.16816.F32 R204, R128.reuse, R206, R60 ;  /* 0x000000ce80cc723c */ /* 0x040fec000000183c */
[C---:B------:R-:W-:Y:S06]  /*da20*/  HMMA.16816.F32 R96, R128.reuse, R98, R32 ;  /* 0x000000628060723c */ /* 0x040fec0000001820 */
[----:B------:R-:W-:Y:S06]  /*da30*/  HMMA.16816.F32 R112, R128, R114, R28 ;  /* 0x000000728070723c */ /* 0x000fec000000181c */
[-C--:B------:R-:W-:Y:S06]  /*da40*/  HMMA.16816.F32 R124, R124, R6.reuse, R56 ;  /* 0x000000067c7c723c */ /* 0x080fec0000001838 */
[----:B------:R-:W-:Y:S01]  /*da50*/  HMMA.16816.F32 R128, R128, R6, R8 ;  /* 0x000000068080723c */ /* 0x000fe20000001808 */
[----:B------:R-:W-:-:S08]  /*da60*/  NOP ;  /* 0x0000000000007918 */ /* 0x000fd00000000000 */
[----:B--2---:R-:W-:-:S15]  /*da70*/  @!P0 BRA `(.L_x_121) ;  /* 0x0000006c005c8947 */ /* 0x004fde0003800000 */
        /* <DEDUP_REMOVED lines=11> */
[----:B------:R-:W-:Y:S01]  /*db30*/  STL.64 [R1+0x178], R94 ;  /* 0x0001785e01007387 */ /* 0x000fe20000100a00 */
[----:B------:R-:W-:Y:S01]  /*db40*/  IMAD.U32 R3, RZ, RZ, UR27 ;  /* 0x0000001bff037e24 */ /* 0x000fe2000f8e00ff */
[----:B------:R-:W-:-:S02]  /*db50*/  UIADD3 UR4, UR27, UR4, URZ ;  /* 0x000000041b047290 */ /* 0x000fc4000fffe03f */
[----:B------:R-:W-:Y:S04]  /*db60*/  STL.64 [R1+0x170], R92 ;  /* 0x0001705c01007387 */ /* 0x000fe80000100a00 */
[----:B------:R-:W-:Y:S01]  /*db70*/  IMAD.U32 R3, RZ, RZ, UR4 ;  /* 0x00000004ff037e24 */ /* 0x000fe2000f8e00ff */
[----:B------:R-:W-:Y:S04]  /*db80*/  STL.64 [R1+0x168], R90 ;  /* 0x0001685a01007387 */ /* 0x000fe80000100a00 */
[----:B------:R-:W-:Y:S04]  /*db90*/  STL.64 [R1+0x160], R88 ;  /* 0x0001605801007387 */ /* 0x000fe80000100a00 */
        /* <DEDUP_REMOVED lines=39> */
[----:B-----5:R-:W-:Y:S04]  /*de10*/  LDSM.16.M88.4 R20, [R232+0x8000] ;  /* 0x00800000e814783b */ /* 0x020fe80000000200 */
[----:B------:R-:W3:Y:S04]  /*de20*/  LDSM.16.M88.4 R132, [R239+0x2000] ;  /* 0x00200000ef84783b */ /* 0x000ee80000000200 */
[----:B------:R-:W4:Y:S04]  /*de30*/  LDSM.16.M88.4 R136, [R239] ;  /* 0x00000000ef88783b */ /* 0x000f280000000200 */
[----:B-1----:R-:W-:Y:S04]  /*de40*/  LDSM.16.M88.4 R4, [R243] ;  /* 0x00000000f304783b */ /* 0x002fe80000000200 */
[----:B------:R-:W-:Y:S04]  /*de50*/  LDSM.16.M88.4 R60, [R240+0x2000] ;  /* 0x00200000f03c783b */ /* 0x000fe80000000200 */
[----:B------:R-:W-:Y:S04]  /*de60*/  LDSM.16.M88.4 R64, [R240] ;  /* 0x00000000f040783b */ /* 0x000fe80000000200 */
[----:B--2---:R-:W1:Y:S04]  /*de70*/  LDSM.16.M88.4 R8, [R232+0x8800] ;  /* 0x00880000e808783b */ /* 0x004e680000000200 */
[----:B------:R-:W2:Y:S04]  /*de80*/  LDSM.16.M88.4 R24, [R250] ;  /* 0x00000000fa18783b */ /* 0x000ea80000000200 */
[----:B------:R-:W-:Y:S04]  /*de90*/  LDSM.16.M88.4 R52, [R242+0x2000] ;  /* 0x00200000f234783b */ /* 0x000fe80000000200 */
[----:B------:R-:W-:Y:S04]  /*dea0*/  LDSM.16.M88.4 R56, [R242] ;  /* 0x00000000f238783b */ /* 0x000fe80000000200 */
[----:B------:R-:W-:Y:S01]  /*deb0*/  LDSM.16.M88.4 R48, [R241] ;  /* 0x00000000f130783b */ /* 0x000fe20000000200 */
[-C--:B---3--:R-:W-:Y:S03]  /*dec0*/  HMMA.16816.F32 R28, R132, R20.reuse, RZ ;  /* 0x00000014841c723c */ /* 0x088fe600000018ff */
[----:B------:R-:W0:Y:S03]  /*ded0*/  LDGDEPBAR ;  /* 0x00000000000079af */ /* 0x000e260000000000 */
[----:B----4-:R-:W-:Y:S06]  /*dee0*/  HMMA.16816.F32 R32, R136, R20, RZ ;  /* 0x000000148820723c */ /* 0x010fec00000018ff */
[-C--:B------:R-:W-:Y:S06]  /*def0*/  HMMA.16816.F32 R36, R132, R22.reuse, RZ ;  /* 0x000000168424723c */ /* 0x080fec00000018ff */
[C---:B------:R-:W-:Y:S01]  /*df00*/  HMMA.16816.F32 R44, R136.reuse, R22, RZ ;  /* 0x00000016882c723c */ /* 0x040fe200000018ff */
[----:B------:R-:W3:Y:S05]  /*df10*/  LDSM.16.M88.4 R20, [R238+0x8000] ;  /* 0x00800000ee14783b */ /* 0x000eea0000000200 */
[-C--:B-1----:R-:W-:Y:S06]  /*df20*/  HMMA.16816.F32 R208, R136, R8.reuse, RZ ;  /* 0x0000000888d0723c */ /* 0x082fec00000018ff */
[C---:B------:R-:W-:Y:S06]  /*df30*/  HMMA.16816.F32 R140, R132.reuse, R8, RZ ;  /* 0x00000008848c723c */ /* 0x040fec00000018ff */
[----:B------:R-:W-:Y:S06]  /*df40*/  HMMA.16816.F32 R40, R132, R10, RZ ;  /* 0x0000000a8428723c */ /* 0x000fec00000018ff */
[-C--:B------:R-:W-:Y:S01]  /*df50*/  HMMA.16816.F32 R216, R60, R4.reuse, R28 ;  /* 0x000000043cd8723c */ /* 0x080fe2000000181c */
[----:B------:R-:W1:Y:S05]  /*df60*/  LDSM.16.M88.4 R28, [R238+0x8800] ;  /* 0x00880000ee1c783b */ /* 0x000e6a0000000200 */
[----:B------:R-:W-:Y:S06]  /*df70*/  HMMA.16816.F32 R72, R64, R4, R32 ;  /* 0x000000044048723c */ /* 0x000fec0000001820 */
[----:B------:R-:W-:Y:S01]  /*df80*/  HMMA.16816.F32 R32, R136, R10, RZ ;  /* 0x0000000a8820723c */ /* 0x000fe200000018ff */
[----:B------:R-:W-:Y:S05]  /*df90*/  LDSM.16.M88.4 R8, [R237] ;  /* 0x00000000ed08783b */ /* 0x000fea0000000200 */
[-C--:B------:R-:W-:Y:S06]  /*dfa0*/  HMMA.16816.F32 R36, R60, R6.reuse, R36 ;  /* 0x000000063c24723c */ /* 0x080fec0000001824 */
[C---:B------:R-:W-:Y:S01]  /*dfb0*/  HMMA.16816.F32 R220, R64.reuse, R6, R44 ;  /* 0x0000000640dc723c */ /* 0x040fe2000000182c */
[----:B------:R-:W4:Y:S04]  /*dfc0*/  LDSM.16.M88.4 R44, [R241+0x2000] ;  /* 0x00200000f12c783b */ /* 0x000f280000000200 */
[----:B------:R-:W-:Y:S01]  /*dfd0*/  LDSM.16.M88.4 R4, [R232+0xa000] ;  /* 0x00a00000e804783b */ /* 0x000fe20000000200 */
[-C--:B--2---:R-:W-:Y:S06]  /*dfe0*/  HMMA.16816.F32 R68, R64, R24.reuse, R208 ;  /* 0x000000184044723c */ /* 0x084fec00000018d0 */
[C---:B------:R-:W-:Y:S06]  /*dff0*/  HMMA.16816.F32 R228, R60.reuse, R24, R140 ;  /* 0x000000183ce4723c */ /* 0x040fec000000188c */
[----:B------:R-:W-:Y:S01]  /*e000*/  HMMA.16816.F32 R224, R60, R26, R40 ;  /* 0x0000001a3ce0723c */ /* 0x000fe20000001828 */
[----:B------:R-:W-:Y:S05]  /*e010*/  LDSM.16.M88.4 R40, [R239+0x4000] ;  /* 0x00400000ef28783b */ /* 0x000fea0000000200 */
[----:B---3--:R-:W-:Y:S06]  /*e020*/  HMMA.16816.F32 R208, R52, R20, R216 ;  /* 0x0000001434d0723c */ /* 0x008fec00000018d8 */
[----:B------:R-:W-:Y:S01]  /*e030*/  HMMA.16816.F32 R212, R64, R26, R32 ;  /* 0x0000001a40d4723c */ /* 0x000fe20000001820 */
[----:B------:R-:W2:Y:S05]  /*e040*/  LDSM.16.M88.4 R24, [R237+0x800] ;  /* 0x00080000ed18783b */ /* 0x000eaa0000000200 */
[----:B------:R-:W-:Y:S06]  /*e050*/  HMMA.16816.F32 R140, R56, R20, R72 ;  /* 0x00000014388c723c */ /* 0x000fec0000001848 */
[-C--:B------:R-:W-:Y:S01]  /*e060*/  HMMA.16816.F32 R32, R52, R22.reuse, R36 ;  /* 0x000000163420723c */ /* 0x080fe20000001824 */
[----:B------:R-:W3:Y:S05]  /*e070*/  LDSM.16.M88.4 R36, [R239+0x6000] ;  /* 0x00600000ef24783b */ /* 0x000eea0000000200 */
[C---:B------:R-:W-:Y:S06]  /*e080*/  HMMA.16816.F32 R220, R56.reuse, R22, R220 ;  /* 0x0000001638dc723c */ /* 0x040fec00000018dc */
[-C--:B-1----:R-:W-:Y:S06]  /*e090*/  HMMA.16816.F32 R76, R56, R28.reuse, R68 ;  /* 0x0000001c384c723c */ /* 0x082fec0000001844 */
[C---:B------:R-:W-:Y:S06]  /*e0a0*/  HMMA.16816.F32 R72, R52.reuse, R28, R228 ;  /* 0x0000001c3448723c */ /* 0x040fec00000018e4 */
[----:B------:R-:W-:Y:S06]  /*e0b0*/  HMMA.16816.F32 R68, R52, R30, R224 ;  /* 0x0000001e3444723c */ /* 0x000fec00000018e0 */
[----:B----4-:R-:W-:Y:S01]  /*e0c0*/  HMMA.16816.F32 R224, R44, R8, R208 ;  /* 0x000000082ce0723c */ /* 0x010fe200000018d0 */
[----:B------:R-:W-:Y:S05]  /*e0d0*/  LDSM.16.M88.4 R208, [R247] ;  /* 0x00000000f7d0783b */ /* 0x000fea0000000200 */
[----:B------:R-:W-:Y:S01]  /*e0e0*/  HMMA.16816.F32 R228, R56, R30, R212 ;  /* 0x0000001e38e4723c */ /* 0x000fe200000018d4 */
[----:B------:R-:W-:Y:S05]  /*e0f0*/  LDSM.16.M88.4 R28, [R240+0x6000] ;  /* 0x00600000f01c783b */ /* 0x000fea0000000200 */
[----:B------:R-:W-:Y:S01]  /*e100*/  HMMA.16816.F32 R216, R48, R8, R140 ;  /* 0x0000000830d8723c */ /* 0x000fe2000000188c */
[----:B------:R-:W1:Y:S05]  /*e110*/  LDSM.16.M88.4 R140, [R232+0xa800] ;  /* 0x00a80000e88c783b */ /* 0x000e6a0000000200 */
[-C--:B------:R-:W-:Y:S01]  /*e120*/  HMMA.16816.F32 R20, R44, R10.reuse, R32 ;  /* 0x0000000a2c14723c */ /* 0x080fe20000001820 */
[----:B------:R-:W-:Y:S05]  /*e130*/  LDSM.16.M88.4 R32, [R240+0x4000] ;  /* 0x00400000f020783b */ /* 0x000fea0000000200 */
[C---:B------:R-:W-:Y:S01]  /*e140*/  HMMA.16816.F32 R212, R48.reuse, R10, R220 ;  /* 0x0000000a30d4723c */ /* 0x040fe200000018dc */
[----:B------:R-:W-:Y:S05]  /*e150*/  LDSM.16.M88.4 R8, [R246] ;  /* 0x00000000f608783b */ /* 0x000fea0000000200 */
[-C--:B--2---:R-:W-:Y:S06]  /*e160*/  HMMA.16816.F32 R88, R48, R24.reuse, R76 ;  /* 0x000000183058723c */ /* 0x084fec000000184c */
[C---:B------:R-:W-:Y:S06]  /*e170*/  HMMA.16816.F32 R80, R44.reuse, R24, R72 ;  /* 0x000000182c50723c */ /* 0x040fec0000001848 */
[----:B------:R-:W-:Y:S06]  /*e180*/  HMMA.16816.F32 R76, R44, R26, R68 ;  /* 0x0000001a2c4c723c */ /* 0x000fec0000001844 */
[----:B---3--:R-:W-:Y:S06]  /*e190*/  HMMA.16816.F32 R68, R36, R4, R224 ;  /* 0x000000042444723c */ /* 0x008fec00000018e0 */
[----:B------:R-:W-:Y:S01]  /*e1a0*/  HMMA.16816.F32 R72, R48, R26, R228 ;  /* 0x0000001a3048723c */ /* 0x000fe200000018e4 */
[----:B------:R-:W-:Y:S05]  /*e1b0*/  LDSM.16.M88.4 R24, [R242+0x4000] ;  /* 0x00400000f218783b */ /* 0x000fea0000000200 */
[----:B------:R-:W-:Y:S06]  /*e1c0*/  HMMA.16816.F32 R228, R40, R4, R216 ;  /* 0x0000000428e4723c */ /* 0x000fec00000018d8 */
[-C--:B------:R-:W-:Y:S01]  /*e1d0*/  HMMA.16816.F32 R224, R36, R6.reuse, R20 ;  /* 0x0000000624e0723c */ /* 0x080fe20000001814 */
[----:B------:R-:W-:Y:S05]  /*e1e0*/  LDSM.16.M88.4 R20, [R242+0x6000] ;  /* 0x00600000f214783b */ /* 0x000fea0000000200 */
[----:B------:R-:W-:Y:S01]  /*e1f0*/  HMMA.16816.F32 R220, R40, R6, R212 ;  /* 0x0000000628dc723c */ /* 0x000fe200000018d4 */
[----:B------:R-:W2:Y:S05]  /*e200*/  LDSM.16.M88.4 R4, [R238+0xa000] ;  /* 0x00a00000ee04783b */ /* 0x000eaa0000000200 */
[----:B-1----:R-:W-:Y:S06]  /*e210*/  HMMA.16816.F32 R212, R36, R140, R80 ;  /* 0x0000008c24d4723c */ /* 0x002fec0000001850 */
[----:B------:R-:W-:Y:S06]  /*e220*/  HMMA.16816.F32 R80, R28, R208, R68 ;  /* 0x000000d01c50723c */ /* 0x000fec0000001844 */
[C---:B------:R-:W-:Y:S06]  /*e230*/  HMMA.16816.F32 R216, R40.reuse, R140, R88 ;  /* 0x0000008c28d8723c */ /* 0x040fec0000001858 */
[----:B------:R-:W-:Y:S06]  /*e240*/  HMMA.16816.F32 R88, R40, R142, R72 ;  /* 0x0000008e2858723c */ /* 0x000fec0000001848 */
[----:B------:R-:W-:Y:S06]  /*e250*/  HMMA.16816.F32 R72, R28, R210, R224 ;  /* 0x000000d21c48723c */ /* 0x000fec00000018e0 */
[----:B------:R-:W-:Y:S01]  /*e260*/  HMMA.16816.F32 R92, R36, R142, R76 ;  /* 0x0000008e245c723c */ /* 0x000fe2000000184c */
[----:B------:R-:W1:Y:S05]  /*e270*/  LDSM.16.M88.4 R140, [R238+0xa800] ;  /* 0x00a80000ee8c783b */ /* 0x000e6a0000000200 */
[----:B--2---:R-:W-:Y:S06]  /*e280*/  HMMA.16816.F32 R80, R20, R4, R80 ;  /* 0x000000041450723c */ /* 0x004fec0000001850 */
[C---:B------:R-:W-:Y:S06]  /*e290*/  HMMA.16816.F32 R228, R32.reuse, R208, R228 ;  /* 0x000000d020e4723c */ /* 0x040fec00000018e4 */
[C---:B------:R-:W-:Y:S01]  /*e2a0*/  HMMA.16816.F32 R76, R32.reuse, R210, R220 ;  /* 0x000000d2204c723c */ /* 0x040fe200000018dc */
[----:B------:R-:W-:Y:S05]  /*e2b0*/  LDSM.16.M88.4 R208, [R237+0x2000] ;  /* 0x00200000edd0783b */ /* 0x000fea0000000200 */
[-C--:B------:R-:W-:Y:S01]  /*e2c0*/  HMMA.16816.F32 R68, R32, R8.reuse, R216 ;  /* 0x000000082044723c */ /* 0x080fe200000018d8 */
[----:B------:R-:W-:Y:S05]  /*e2d0*/  LDSM.16.M88.4 R216, [R232+0x9800] ;  /* 0x00980000e8d8783b */ /* 0x000fea0000000200 */
[----:B------:R-:W-:Y:S01]  /*e2e0*/  IMAD.MOV.U32 R13, RZ, RZ, R80 ;  /* 0x000000ffff0d7224 */ /* 0x000fe200078e0050 */
[----:B------:R-:W-:Y:S01]  /*e2f0*/  MOV R2, R82 ;  /* 0x0000005200027202 */ /* 0x000fe20000000f00 */
[----:B------:R-:W-:Y:S01]  /*e300*/  IMAD.MOV.U32 R12, RZ, RZ, R81 ;  /* 0x000000ffff0c7224 */ /* 0x000fe200078e0051 */
[----:B------:R-:W-:Y:S01]  /*e310*/  HMMA.16816.F32 R224, R28, R8, R212 ;  /* 0x000000081ce0723c */ /* 0x000fe200000018d4 */
[----:B------:R-:W-:-:S05]  /*e320*/  IMAD.MOV.U32 R0, RZ, RZ, R83 ;  /* 0x000000ffff007224 */ /* 0x000fca00078e0053 */
[----:B------:R-:W-:Y:S06]  /*e330*/  HMMA.16816.F32 R80, R20, R6, R72 ;  /* 0x000000061450723c */ /* 0x000fec0000001848 */
[-C--:B------:R-:W-:Y:S06]  /*e340*/  HMMA.16816.F32 R220, R28, R10.reuse, R92 ;  /* 0x0000000a1cdc723c */ /* 0x080fec000000185c */
[----:B------:R-:W-:Y:S01]  /*e350*/  HMMA.16816.F32 R212, R32, R10, R88 ;  /* 0x0000000a20d4723c */ /* 0x000fe20000001858 */
[----:B------:R-:W2:Y:S05]  /*e360*/  LDSM.16.M88.4 R8, [R241+0x4000] ;  /* 0x00400000f108783b */ /* 0x000eaa0000000200 */
[C---:B------:R-:W-:Y:S06]  /*e370*/  HMMA.16816.F32 R228, R24.reuse, R4, R228 ;  /* 0x0000000418e4723c */ /* 0x040fec00000018e4 */
[----:B------:R-:W-:Y:S01]  /*e380*/  IMAD.MOV.U32 R72, RZ, RZ, R80 ;  /* 0x000000ffff487224 */ /* 0x000fe200078e0050 */
[----:B------:R-:W-:Y:S01]  /*e390*/  HMMA.16816.F32 R92, R24, R6, R76 ;  /* 0x00000006185c723c */ /* 0x000fe2000000184c */
[----:B------:R-:W-:Y:S01]  /*e3a0*/  IMAD.MOV.U32 R19, RZ, RZ, R81 ;  /* 0x000000ffff137224 */ /* 0x000fe200078e0051 */
[----:B------:R-:W3:Y:S01]  /*e3b0*/  LDSM.16.M88.4 R4, [R241+0x6000] ;  /* 0x00600000f104783b */ /* 0x000ee20000000200 */
[----:B------:R-:W-:-:S02]  /*e3c0*/  IMAD.MOV.U32 R18, RZ, RZ, R82 ;  /* 0x000000ffff127224 */ /* 0x000fc400078e0052 */
[----:B------:R-:W-:Y:S01]  /*e3d0*/  IMAD.MOV.U32 R3, RZ, RZ, R83 ;  /* 0x000000ffff037224 */ /* 0x000fe200078e0053 */
[----:B-1----:R-:W-:Y:S06]  /*e3e0*/  HMMA.16816.F32 R88, R20, R142, R220 ;  /* 0x0000008e1458723c */ /* 0x002fec00000018dc */
[----:B------:R-:W-:Y:S01]  /*e3f0*/  HMMA.16816.F32 R80, R24, R140, R68 ;  /* 0x0000008c1850723c */ /* 0x000fe20000001844 */
[----:B------:R-:W-:Y:S01]  /*e400*/  MOV R220, R13 ;  /* 0x0000000d00dc7202 */ /* 0x000fe20000000f00 */
[----:B------:R-:W-:Y:S02]  /*e410*/  IMAD.MOV.U32 R221, RZ, RZ, R12 ;  /* 0x000000ffffdd7224 */ /* 0x000fe400078e000c */
[----:B------:R-:W-:-:S02]  /*e420*/  IMAD.MOV.U32 R222, RZ, RZ, R2 ;  /* 0x000000ffffde7224 */ /* 0x000fc400078e0002 */
[----:B------:R-:W-:Y:S01]  /*e430*/  HMMA.16816.F32 R68, R20, R140, R224 ;  /* 0x0000008c1444723c */ /* 0x000fe200000018e0 */
[----:B------:R-:W-:-:S05]  /*e440*/  IMAD.MOV.U32 R223, RZ, RZ, R0 ;  /* 0x000000ffffdf7224 */ /* 0x000fca00078e0000 */
[----:B------:R-:W-:Y:S01]  /*e450*/  HMMA.16816.F32 R224, R24, R142, R212 ;  /* 0x0000008e18e0723c */ /* 0x000fe200000018d4 */
[----:B------:R-:W1:Y:S04]  /*e460*/  LDSM.16.M88.4 R140, [R237+0x2800] ;  /* 0x00280000ed8c783b */ /* 0x000e680000000200 */
[----:B------:R-:W4:Y:S01]  /*e470*/  LDSM.16.M88.4 R212, [R248] ;  /* 0x00000000f8d4783b */ /* 0x000f220000000200 */
[----:B--2---:R-:W-:Y:S06]  /*e480*/  HMMA.16816.F32 R76, R8, R208, R228 ;  /* 0x000000d0084c723c */ /* 0x004fec00000018e4 */
[----:B------:R-:W-:Y:S01]  /*e490*/  HMMA.16816.F32 R96, R132, R216, RZ ;  /* 0x000000d88460723c */ /* 0x000fe200000018ff */
[----:B------:R-:W-:-:S02]  /*e4a0*/  IMAD.MOV.U32 R228, RZ, RZ, R72 ;  /* 0x000000ffffe47224 */ /* 0x000fc400078e0048 */
[----:B------:R-:W-:Y:S02]  /*e4b0*/  IMAD.MOV.U32 R229, RZ, RZ, R19 ;  /* 0x000000ffffe57224 */ /* 0x000fe400078e0013 */
[----:B------:R-:W-:Y:S02]  /*e4c0*/  IMAD.MOV.U32 R230, RZ, RZ, R18 ;  /* 0x000000ffffe67224 */ /* 0x000fe400078e0012 */
[----:B------:R-:W-:Y:S01]  /*e4d0*/  IMAD.MOV.U32 R231, RZ, RZ, R3 ;  /* 0x000000ffffe77224 */ /* 0x000fe200078e0003 */
[C---:B---3--:R-:W-:Y:S06]  /*e4e0*/  HMMA.16816.F32 R220, R4.reuse, R208, R220 ;  /* 0x000000d004dc723c */ /* 0x048fec00000018dc */
[-C--:B------:R-:W-:Y:S04]  /*e4f0*/  HMMA.16816.F32 R228, R4, R210.reuse, R228 ;  /* 0x000000d204e4723c */ /* 0x080fe800000018e4 */
[----:B------:R-:W-:Y:S01]  /*e500*/  IMAD.MOV.U32 R0, RZ, RZ, R76 ;  /* 0x000000ffff007224 */ /* 0x000fe200078e004c */
[----:B------:R-:W-:Y:S01]  /*e510*/  MOV R12, R78 ;  /* 0x0000004e000c7202 */ /* 0x000fe20000000f00 */
[----:B------:R-:W-:Y:S01]  /*e520*/  HMMA.16816.F32 R208, R8, R210, R92 ;  /* 0x000000d208d0723c */ /* 0x000fe2000000185c */
[----:B------:R-:W-:-:S02]  /*e530*/  IMAD.MOV.U32 R13, RZ, RZ, R77 ;  /* 0x000000ffff0d7224 */ /* 0x000fc400078e004d */
[----:B------:R-:W-:Y:S01]  /*e540*/  IMAD.MOV.U32 R2, RZ, RZ, R79 ;  /* 0x000000ffff027224 */ /* 0x000fe200078e004f */
[----:B------:R-:W-:Y:S01]  /*e550*/  MOV R75, R96 ;  /* 0x00000060004b7202 */ /* 0x000fe20000000f00 */
[----:B------:R-:W-:Y:S01]  /*e560*/  IMAD.MOV.U32 R18, RZ, RZ, R98 ;  /* 0x000000ffff127224 */ /* 0x000fe200078e0062 */
[----:B------:R-:W-:Y:S01]  /*e570*/  HMMA.16816.F32 R76, R136, R216, RZ ;  /* 0x000000d8884c723c */ /* 0x000fe200000018ff */
[----:B------:R-:W-:Y:S02]  /*e580*/  IMAD.MOV.U32 R19, RZ, RZ, R97 ;  /* 0x000000ffff137224 */ /* 0x000fe400078e0061 */
[----:B------:R-:W-:-:S03]  /*e590*/  IMAD.MOV.U32 R3, RZ, RZ, R99 ;  /* 0x000000ffff037224 */ /* 0x000fc600078e0063 */
[----:B-1----:R-:W-:Y:S06]  /*e5a0*/  HMMA.16816.F32 R92, R8, R140, R80 ;  /* 0x0000008c085c723c */ /* 0x002fec0000001850 */
[-C--:B------:R-:W-:Y:S06]  /*e5b0*/  HMMA.16816.F32 R88, R4, R142.reuse, R88 ;  /* 0x0000008e0458723c */ /* 0x080fec0000001858 */
[----:B------:R-:W-:Y:S01]  /*e5c0*/  HMMA.16816.F32 R224, R8, R142, R224 ;  /* 0x0000008e08e0723c */ /* 0x000fe200000018e0 */
[----:B------:R-:W-:Y:S01]  /*e5d0*/  FMUL.FTZ R0, R0, UR22 ;  /* 0x0000001600007c20 */ /* 0x000fe20008410000 */
[----:B------:R-:W1:Y:S01]  /*e5e0*/  S2R R216, SR_TID.X ;  /* 0x0000000000d87919 */ /* 0x000e620000002100 */
[----:B------:R2:W5:Y:S04]  /*e5f0*/  LDL.LU.64 R98, [R1+0x188] ;  /* 0x0001880001627983 */ /* 0x0005680000300a00 */
[----:B------:R-:W-:Y:S01]  /*e600*/  MOV R142, R18 ;  /* 0x00000012008e7202 */ /* 0x000fe20000000f00 */
[----:B------:R-:W-:Y:S01]  /*e610*/  IMAD.MOV.U32 R143, RZ, RZ, R3 ;  /* 0x000000ffff8f7224 */ /* 0x000fe200078e0003 */
[----:B------:R2:W5:Y:S03]  /*e620*/  LDL.LU.64 R96, [R1+0x180] ;  /* 0x0001800001607983 */ /* 0x0005660000300a00 */
[----:B------:R-:W-:Y:S01]  /*e630*/  IMAD.MOV.U32 R84, RZ, RZ, R92 ;  /* 0x000000ffff547224 */ /* 0x000fe200078e005c */
[----:B------:R-:W-:Y:S01]  /*e640*/  MOV R82, R94 ;  /* 0x0000005e00527202 */ /* 0x000fe20000000f00 */
[----:B------:R-:W-:-:S02]  /*e650*/  IMAD.MOV.U32 R83, RZ, RZ, R93 ;  /* 0x000000ffff537224 */ /* 0x000fc400078e005d */
[----:B------:R-:W-:Y:S02]  /*e660*/  IMAD.MOV.U32 R81, RZ, RZ, R95 ;  /* 0x000000ffff517224 */ /* 0x000fe400078e005f */
[----:B------:R-:W-:Y:S07]  /*e670*/  HMMA.16816.F32 R92, R4, R140, R68 ;  /* 0x0000008c045c723c */ /* 0x000fee0000001844 */
[----:B------:R-:W-:Y:S02]  /*e680*/  IMAD.MOV.U32 R140, RZ, RZ, R75 ;  /* 0x000000ffff8c7224 */ /* 0x000fe400078e004b */
[----:B------:R-:W-:-:S07]  /*e690*/  IMAD.MOV.U32 R141, RZ, RZ, R19 ;  /* 0x000000ffff8d7224 */ /* 0x000fce00078e0013 */
[-C--:B----4-:R-:W-:Y:S01]  /*e6a0*/  HMMA.16816.F32 R140, R60, R212.reuse, R140 ;  /* 0x000000d43c8c723c */ /* 0x090fe2000000188c */
[----:B------:R-:W-:Y:S01]  /*e6b0*/  MOV R73, R88 ;  /* 0x0000005800497202 */ /* 0x000fe20000000f00 */
[----:B------:R-:W-:Y:S02]  /*e6c0*/  IMAD.MOV.U32 R72, RZ, RZ, R89 ;  /* 0x000000ffff487224 */ /* 0x000fe400078e0059 */
[----:B------:R-:W-:Y:S02]  /*e6d0*/  IMAD.MOV.U32 R69, RZ, RZ, R90 ;  /* 0x000000ffff457224 */ /* 0x000fe400078e005a */
[----:B------:R-:W-:Y:S02]  /*e6e0*/  IMAD.MOV.U32 R68, RZ, RZ, R91 ;  /* 0x000000ffff447224 */ /* 0x000fe400078e005b */
[----:B------:R-:W-:Y:S01]  /*e6f0*/  HMMA.16816.F32 R88, R64, R212, R76 ;  /* 0x000000d44058723c */ /* 0x000fe2000000184c */
[----:B-1----:R-:W-:Y:S02]  /*e700*/  IMAD.SHL.U32 R216, R216, 0x2, RZ ;  /* 0x00000002d8d87824 */ /* 0x002fe400078e00ff */
[----:B------:R-:W-:-:S02]  /*e710*/  IMAD.MOV.U32 R71, RZ, RZ, R94 ;  /* 0x000000ffff477224 */ /* 0x000fc400078e005e */
[----:B------:R-:W-:Y:S02]  /*e720*/  IMAD.MOV.U32 R70, RZ, RZ, R95 ;  /* 0x000000ffff467224 */ /* 0x000fe400078e005f */
[----:B------:R-:W-:Y:S02]  /*e730*/  IMAD.MOV.U32 R80, RZ, RZ, R92 ;  /* 0x000000ffff507224 */ /* 0x000fe400078e005c */
[----:B------:R-:W-:-:S07]  /*e740*/  IMAD.MOV.U32 R74, RZ, RZ, R93 ;  /* 0x000000ffff4a7224 */ /* 0x000fce00078e005d */
[----:B------:R-:W-:Y:S01]  /*e750*/  IMAD.MOV.U32 R79, RZ, RZ, R143 ;  /* 0x000000ffff4f7224 */ /* 0x000fe200078e008f */
[----:B------:R-:W-:Y:S01]  /*e760*/  MOV R3, R142 ;  /* 0x0000008e00037202 */ /* 0x000fe20000000f00 */
[----:B------:R1:W-:Y:S01]  /*e770*/  MUFU.TANH R143, R0 ;  /* 0x00000000008f7308 */ /* 0x0003e20000002400 */
[----:B------:R-:W-:Y:S02]  /*e780*/  IMAD.MOV.U32 R213, RZ, RZ, R141 ;  /* 0x000000ffffd57224 */ /* 0x000fe400078e008d */
[----:B------:R-:W-:Y:S01]  /*e790*/  IMAD.MOV.U32 R212, RZ, RZ, R140 ;  /* 0x000000ffffd47224 */ /* 0x000fe200078e008c */
[----:B------:R-:W-:Y:S01]  /*e7a0*/  LOP3.LUT R216, R216, 0x6, RZ, 0xc0, !PT ;  /* 0x00000006d8d87812 */ /* 0x000fe200078ec0ff */
[----:B------:R2:W5:Y:S01]  /*e7b0*/  LDL.LU.64 R94, [R1+0x178] ;  /* 0x00017800015e7983 */ /* 0x0005620000300a00 */
[----:B------:R-:W-:Y:S02]  /*e7c0*/  IMAD.MOV.U32 R76, RZ, RZ, R90 ;  /* 0x000000ffff4c7224 */ /* 0x000fe400078e005a */
[----:B------:R-:W-:Y:S01]  /*e7d0*/  IMAD.MOV.U32 R75, RZ, RZ, R91 ;  /* 0x000000ffff4b7224 */ /* 0x000fe200078e005b */
[----:B------:R2:W5:Y:S01]  /*e7e0*/  LDL.LU.64 R92, [R1+0x170] ;  /* 0x00017000015c7983 */ /* 0x0005620000300a00 */
[----:B------:R-:W-:-:S02]  /*e7f0*/  IMAD.MOV.U32 R78, RZ, RZ, R88 ;  /* 0x000000ffff4e7224 */ /* 0x000fc400078e0058 */
[----:B------:R-:W-:Y:S01]  /*e800*/  IMAD.MOV.U32 R77, RZ, RZ, R89 ;  /* 0x000000ffff4d7224 */ /* 0x000fe200078e0059 */
[----:B------:R2:W5:Y:S01]  /*e810*/  LDL.LU.64 R90, [R1+0x168] ;  /* 0x00016800015a7983 */ /* 0x0005620000300a00 */
[----:B-1----:R-:W-:-:S03]  /*e820*/  FMUL.FTZ R0, R13, UR22 ;  /* 0x000000160d007c20 */ /* 0x002fc60008410000 */
[----:B------:R2:W5:Y:S01]  /*e830*/  LDL.LU.64 R88, [R1+0x160] ;  /* 0x0001600001587983 */ /* 0x0005620000300a00 */
[----:B------:R1:W-:Y:S02]  /*e840*/  MUFU.TANH R142, R0 ;  /* 0x00000000008e7308 */ /* 0x0003e40000002400 */
[----:B-1----:R-:W-:-:S06]  /*e850*/  FMUL.FTZ R0, R12, UR22 ;  /* 0x000000160c007c20 */ /* 0x002fcc0008410000 */
[----:B------:R1:W3:Y:S02]  /*e860*/  MUFU.TANH R12, R0 ;  /* 0x00000000000c7308 */ /* 0x0002e40000002400 */
[----:B-1----:R-:W-:Y:S01]  /*e870*/  FMUL.FTZ R0, R2, UR22 ;  /* 0x0000001602007c20 */ /* 0x002fe20008410000 */
[----:B------:R-:W-:-:S05]  /*e880*/  FMUL.FTZ R2, R229, UR22 ;  /* 0x00000016e5027c20 */ /* 0x000fca0008410000 */
[----:B------:R1:W-:Y:S02]  /*e890*/  MUFU.TANH R252, R0 ;  /* 0x0000000000fc7308 */ /* 0x0003e40000002400 */
[----:B-1----:R-:W-:-:S06]  /*e8a0*/  FMUL.FTZ R0, R220, UR22 ;  /* 0x00000016dc007c20 */ /* 0x002fcc0008410000 */
[----:B------:R1:W-:Y:S02]  /*e8b0*/  MUFU.TANH R220, R0 ;  /* 0x0000000000dc7308 */ /* 0x0003e40000002400 */
[----:B-1----:R-:W-:-:S06]  /*e8c0*/  FMUL.FTZ R0, R221, UR22 ;  /* 0x00000016dd007c20 */ /* 0x002fcc0008410000 */
[----:B------:R1:W-:Y:S02]  /*e8d0*/  MUFU.TANH R221, R0 ;  /* 0x0000000000dd7308 */ /* 0x0003e40000002400 */
[----:B-1----:R-:W-:-:S06]  /*e8e0*/  FMUL.FTZ R0, R222, UR22 ;  /* 0x00000016de007c20 */ /* 0x002fcc0008410000 */
[----:B------:R1:W-:Y:S02]  /*e8f0*/  MUFU.TANH R217, R0 ;  /* 0x0000000000d97308 */ /* 0x0003e40000002400 */
[----:B-1----:R-:W-:Y:S01]  /*e900*/  FMUL.FTZ R0, R208, UR22 ;  /* 0x00000016d0007c20 */ /* 0x002fe20008410000 */
[----:B------:R-:W-:Y:S02]  /*e910*/  IMAD.MOV.U32 R208, RZ, RZ, R3 ;  /* 0x000000ffffd07224 */ /* 0x000fe400078e0003 */
[----:B------:R-:W-:-:S03]  /*e920*/  FMUL.FTZ R3, R223, UR22 ;  /* 0x00000016df037c20 */ /* 0x000fc60008410000 */
[----:B------:R1:W4:Y:S02]  /*e930*/  MUFU.TANH R141, R0 ;  /* 0x00000000008d7308 */ /* 0x0003240000002400 */
[----:B-1----:R-:W-:Y:S01]  /*e940*/  FMUL.FTZ R0, R209, UR22 ;  /* 0x00000016d1007c20 */ /* 0x002fe20008410000 */
[----:B---3--:R-:W-:-:S05]  /*e950*/  IMAD.MOV.U32 R209, RZ, RZ, R12 ;  /* 0x000000ffffd17224 */ /* 0x008fca00078e000c */
[----:B------:R-:W-:Y:S08]  /*e960*/  MUFU.TANH R12, R2 ;  /* 0x00000002000c7308 */ /* 0x000ff00000002400 */
[----:B------:R1:W3:Y:S02]  /*e970*/  MUFU.TANH R19, R0 ;  /* 0x0000000000137308 */ /* 0x0002e40000002400 */
[----:B-1----:R-:W-:-:S06]  /*e980*/  FMUL.FTZ R0, R210, UR22 ;  /* 0x00000016d2007c20 */ /* 0x002fcc0008410000 */
[----:B------:R1:W2:Y:S02]  /*e990*/  MUFU.TANH R18, R0 ;  /* 0x0000000000127308 */ /* 0x0002a40000002400 */
[----:B-1----:R-:W-:-:S06]  /*e9a0*/  FMUL.FTZ R0, R211, UR22 ;  /* 0x00000016d3007c20 */ /* 0x002fcc0008410000 */
[----:B------:R1:W-:Y:S08]  /*e9b0*/  MUFU.TANH R211, R3 ;  /* 0x0000000300d37308 */ /* 0x0003f00000002400 */
[----:B------:R4:W2:Y:S01]  /*e9c0*/  MUFU.TANH R13, R0 ;  /* 0x00000000000d7308 */ /* 0x0008a20000002400 */
[----:B-1----:R-:W-:-:S07]  /*e9d0*/  FMUL.FTZ R3, R230, UR22 ;  /* 0x00000016e6037c20 */ /* 0x002fce0008410000 */
[----:B------:R1:W-:Y:S01]  /*e9e0*/  MUFU.TANH R210, R3 ;  /* 0x0000000300d27308 */ /* 0x0003e20000002400 */
[----:B----4-:R-:W-:Y:S01]  /*e9f0*/  FMUL.FTZ R0, R228, UR22 ;  /* 0x00000016e4007c20 */ /* 0x010fe20008410000 */
[----:B------:R-:W-:-:S06]  /*ea00*/  IMAD.MOV.U32 R228, RZ, RZ, R213 ;  /* 0x000000ffffe47224 */ /* 0x000fcc00078e00d5 */
[----:B------:R4:W2:Y:S01]  /*ea10*/  MUFU.TANH R140, R0 ;  /* 0x00000000008c7308 */ /* 0x0008a20000002400 */
[----:B-1----:R-:W-:Y:S01]  /*ea20*/  FMUL.FTZ R3, R231, UR22 ;  /* 0x00000016e7037c20 */ /* 0x002fe20008410000 */
[----:B----4-:R-:W-:-:S05]  /*ea30*/  MOV R0, UR21 ;  /* 0x0000001500007c02 */ /* 0x010fca0008000f00 */
[----:B------:R-:W-:Y:S02]  /*ea40*/  IMAD R0, R0, 0x40, R216 ;  /* 0x0000004000007824 */ /* 0x000fe400078e02d8 */
[----:B------:R1:W4:Y:S02]  /*ea50*/  MUFU.TANH R216, R3 ;  /* 0x0000000300d87308 */ /* 0x0003240000002400 */
[C---:B------:R-:W-:Y:S01]  /*ea60*/  VIADD R2, R0.reuse, 0x1 ;  /* 0x0000000100027836 */ /* 0x040fe20000000000 */
[----:B------:R-:W-:-:S04]  /*ea70*/  ISETP.GE.AND P4, PT, R0, R14, PT ;  /* 0x0000000e0000720c */ /* 0x000fc80003f86270 */
[C---:B------:R-:W-:Y:S02]  /*ea80*/  ISETP.GE.AND P6, PT, R2.reuse, R14, PT ;  /* 0x0000000e0200720c */ /* 0x040fe40003fc6270 */
[C---:B------:R-:W-:Y:S02]  /*ea90*/  ISETP.GE.AND P0, PT, R2.reuse, R17, PT ;  /* 0x000000110200720c */ /* 0x040fe40003f06270 */
[C---:B------:R-:W-:Y:S02]  /*eaa0*/  ISETP.GE.AND P3, PT, R2.reuse, R16, PT ;  /* 0x000000100200720c */ /* 0x040fe40003f66270 */
[----:B------:R-:W-:Y:S02]  /*eab0*/  ISETP.GE.AND P1, PT, R2, R15, PT ;  /* 0x0000000f0200720c */ /* 0x000fe40003f26270 */
[----:B------:R-:W-:Y:S02]  /*eac0*/  IADD3 R2, R0, 0x8, RZ ;  /* 0x0000000800027810 */ /* 0x000fe40007ffe0ff */
[----:B------:R-:W-:Y:S01]  /*ead0*/  FSEL R143, R143, -INF , !P4 ;  /* 0xff8000008f8f7808 */ /* 0x000fe20006000000 */
[----:B-1----:R-:W-:Y:S01]  /*eae0*/  FMUL.FTZ R3, R84, UR22 ;  /* 0x0000001654037c20 */ /* 0x002fe20008410000 */
[----:B------:R-:W-:-:S02]  /*eaf0*/  FSEL R142, R142, -INF , !P6 ;  /* 0xff8000008e8e7808 */ /* 0x000fc40007000000 */
[C---:B------:R-:W-:Y:S01]  /*eb00*/  ISETP.GE.AND P2, PT, R2.reuse, R14, PT ;  /* 0x0000000e0200720c */ /* 0x040fe20003f46270 */
[----:B------:R-:W-:Y:S01]  /*eb10*/  STL [R1+0x1c], R143 ;  /* 0x00001c8f01007387 */ /* 0x000fe20000100800 */
[C---:B------:R-:W-:Y:S02]  /*eb20*/  ISETP.GE.AND P5, PT, R2.reuse, R17, PT ;  /* 0x000000110200720c */ /* 0x040fe40003fa6270 */
[C---:B------:R-:W-:Y:S01]  /*eb30*/  ISETP.GE.AND P4, PT, R2.reuse, R16, PT ;  /* 0x000000100200720c */ /* 0x040fe20003f86270 */
[----:B------:R-:W-:Y:S01]  /*eb40*/  STL [R1+0x40], R142 ;  /* 0x0000408e01007387 */ /* 0x000fe20000100800 */
[----:B------:R-:W-:Y:S01]  /*eb50*/  ISETP.GE.AND P6, PT, R2, R15, PT ;  /* 0x0000000f0200720c */ /* 0x000fe20003fc6270 */
[----:B------:R-:W-:Y:S01]  /*eb60*/  VIADD R2, R0, 0x9 ;  /* 0x0000000900027836 */ /* 0x000fe20000000000 */
[----:B------:R-:W-:Y:S01]  /*eb70*/  FSEL R141, R141, -INF , !P2 ;  /* 0xff8000008d8d7808 */ /* 0x000fe20005000000 */
[----:B------:R1:W5:Y:S01]  /*eb80*/  LDL.LU R84, [R1+0x158] ;  /* 0x0001580001547983 */ /* 0x0003620000300800 */
[----:B------:R2:W1:Y:S02]  /*eb90*/  MUFU.TANH R213, R3 ;  /* 0x0000000300d57308 */ /* 0x0004640000002400 */
[----:B------:R-:W-:Y:S01]  /*eba0*/  ISETP.GE.AND P2, PT, R2, R14, PT ;  /* 0x0000000e0200720c */ /* 0x000fe20003f46270 */
[----:B------:R-:W-:Y:S03]  /*ebb0*/  STL [R1+0x3c], R141 ;  /* 0x00003c8d01007387 */ /* 0x000fe60000100800 */
[----:B---3--:R-:W-:-:S02]  /*ebc0*/  FSEL R19, R19, -INF , !P2 ;  /* 0xff80000013137808 */ /* 0x008fc40005000000 */
[----:B------:R-:W-:Y:S01]  /*ebd0*/  ISETP.GE.AND P2, PT, R0, R17, PT ;  /* 0x000000110000720c */ /* 0x000fe20003f46270 */
[----:B------:R-:W-:Y:S02]  /*ebe0*/  IMAD.MOV.U32 R222, RZ, RZ, R212 ;  /* 0x000000ffffde7224 */ /* 0x000fe400078e00d4 */
[----:B--2---:R-:W-:Y:S02]  /*ebf0*/  FMUL.FTZ R3, R83, UR22 ;  /* 0x0000001653037c20 */ /* 0x004fe40008410000 */
[----:B------:R2:W5:Y:S01]  /*ec00*/  LDL.LU R83, [R1+0x154] ;  /* 0x0001540001537983 */ /* 0x0005620000300800 */
[----:B------:R-:W-:Y:S01]  /*ec10*/  FSEL R18, R18, -INF , !P5 ;  /* 0xff80000012127808 */ /* 0x000fe20006800000 */
[----:B------:R3:W2:Y:S01]  /*ec20*/  MUFU.TANH R212, R3 ;  /* 0x0000000300d47308 */ /* 0x0006a20000002400 */
[----:B------:R-:W-:Y:S01]  /*ec30*/  ISETP.GE.AND P5, PT, R2, R15, PT ;  /* 0x0000000f0200720c */ /* 0x000fe20003fa6270 */
[----:B------:R4:W-:Y:S01]  /*ec40*/  STL [R1+0x44], R19 ;  /* 0x0000441301007387 */ /* 0x0009e20000100800 */
[----:B------:R-:W-:-:S02]  /*ec50*/  IMAD.MOV.U32 R229, RZ, RZ, R208 ;  /* 0x000000ffffe57224 */ /* 0x000fc400078e00d0 */
[----:B---3--:R-:W-:Y:S01]  /*ec60*/  FMUL.FTZ R3, R224, UR22 ;  /* 0x00000016e0037c20 */ /* 0x008fe20008410000 */
[----:B----4-:R-:W-:Y:S02]  /*ec70*/  FSEL R19, R209, -INF , !P2 ;  /* 0xff800000d1137808 */ /* 0x010fe40005000000 */
[----:B------:R-:W-:Y:S01]  /*ec80*/  ISETP.GE.AND P2, PT, R2, R17, PT ;  /* 0x000000110200720c */ /* 0x000fe20003f46270 */
[----:B------:R3:W-:Y:S02]  /*ec90*/  MUFU.TANH R209, R3 ;  /* 0x0000000300d17308 */ /* 0x0007e40000002400 */
[----:B------:R4:W-:Y:S01]  /*eca0*/  STL [R1+0x10], R19 ;  /* 0x0000101301007387 */ /* 0x0009e20000100800 */
[----:B---3--:R-:W-:Y:S02]  /*ecb0*/  FSEL R3, R13, -INF , !P2 ;  /* 0xff8000000d037808 */ /* 0x008fe40005000000 */
[----:B------:R-:W-:Y:S02]  /*ecc0*/  ISETP.GE.AND P2, PT, R0, R16, PT ;  /* 0x000000100000720c */ /* 0x000fe40003f46270 */
[----:B----4-:R-:W-:-:S02]  /*ecd0*/  FSEL R19, R252, -INF , !P0 ;  /* 0xff800000fc137808 */ /* 0x010fc40004000000 */
[----:B------:R-:W-:Y:S02]  /*ece0*/  FSEL R13, R140, -INF , !P4 ;  /* 0xff8000008c0d7808 */ /* 0x000fe40006000000 */
[----:B------:R-:W-:Y:S01]  /*ecf0*/  ISETP.GE.AND P0, PT, R2, R16, PT ;  /* 0x000000100200720c */ /* 0x000fe20003f06270 */
[----:B------:R-:W-:Y:S01]  /*ed00*/  STL [R1+0x48], R19 ;  /* 0x0000481301007387 */ /* 0x000fe20000100800 */
[----:B------:R-:W-:-:S03]  /*ed10*/  FMUL.FTZ R2, R225, UR22 ;  /* 0x00000016e1027c20 */ /* 0x000fc60008410000 */
[----:B------:R-:W-:Y:S01]  /*ed20*/  STL [R1+0x4c], R18 ;  /* 0x00004c1201007387 */ /* 0x000fe20000100800 */
[----:B------:R3:W-:Y:S03]  /*ed30*/  MUFU.TANH R208, R2 ;  /* 0x0000000200d07308 */ /* 0x0007e60000002400 */
[----:B------:R4:W-:Y:S04]  /*ed40*/  STL [R1+0x50], R3 ;  /* 0x0000500301007387 */ /* 0x0009e80000100800 */
[----:B------:R-:W2:Y:S01]  /*ed50*/  LDSM.16.M88.4 R140, [R232+0x9000] ;  /* 0x00900000e88c783b */ /* 0x000ea20000000200 */
[----:B------:R-:W-:Y:S02]  /*ed60*/  FSEL R211, R211, -INF , !P1 ;  /* 0xff800000d3d37808 */ /* 0x000fe40004800000 */
[----:B---3--:R-:W-:-:S02]  /*ed70*/  IADD3 R2, R0, 0x10, RZ ;  /* 0x0000001000027810 */ /* 0x008fc40007ffe0ff */
[----:B----4-:R-:W-:Y:S02]  /*ed80*/  FSEL R3, R220, -INF , !P2 ;  /* 0xff800000dc037808 */ /* 0x010fe40005000000 */
[----:B------:R-:W-:Y:S02]  /*ed90*/  FSEL R18, R221, -INF , !P3 ;  /* 0xff800000dd127808 */ /* 0x000fe40005800000 */
[----:B------:R-:W-:Y:S01]  /*eda0*/  ISETP.GE.AND P2, PT, R0, R15, PT ;  /* 0x0000000f0000720c */ /* 0x000fe20003f46270 */
[----:B------:R3:W-:Y:S01]  /*edb0*/  STL [R1+0xc], R3 ;  /* 0x00000c0301007387 */ /* 0x0007e20000100800 */
[C---:B------:R-:W-:Y:S02]  /*edc0*/  ISETP.GE.AND P3, PT, R2.reuse, R14, PT ;  /* 0x0000000e0200720c */ /* 0x040fe40003f66270 */
[----:B------:R-:W-:Y:S02]  /*edd0*/  FSEL R252, R217, -INF , !P2 ;  /* 0xff800000d9fc7808 */ /* 0x000fe40005000000 */
[----:B------:R-:W-:-:S02]  /*ede0*/  ISETP.GE.AND P4, PT, R2, R17, PT ;  /* 0x000000110200720c */ /* 0x000fc40003f86270 */
[----:B------:R-:W-:Y:S01]  /*edf0*/  ISETP.GE.AND P2, PT, R2, R15, PT ;  /* 0x0000000f0200720c */ /* 0x000fe20003f46270 */
[----:B---3--:R-:W-:Y:S02]  /*ee00*/  FMUL.FTZ R3, R82, UR22 ;  /* 0x0000001652037c20 */ /* 0x008fe40008410000 */
[----:B------:R3:W5:Y:S02]  /*ee10*/  LDL.LU R82, [R1+0x150] ;  /* 0x0001500001527983 */ /* 0x0007640000300800 */
[----:B------:R4:W2:Y:S02]  /*ee20*/  MUFU.TANH R19, R3 ;  /* 0x0000000300137308 */ /* 0x0008a40000002400 */
[----:B------:R1:W-:Y:S04]  /*ee30*/  STL [R1+0x24], R18 ;  /* 0x0000241201007387 */ /* 0x0003e80000100800 */
[----:B------:R-:W-:Y:S01]  /*ee40*/  STL [R1+0x38], R13 ;  /* 0x0000380d01007387 */ /* 0x000fe20000100800 */
[----:B----4-:R-:W-:-:S02]  /*ee50*/  FSEL R3, R12, -INF , !P0 ;  /* 0xff8000000c037808 */ /* 0x010fc40004000000 */
[----:B------:R-:W-:Y:S01]  /*ee60*/  ISETP.GE.AND P0, PT, R2, R16, PT ;  /* 0x000000100200720c */ /* 0x000fe20003f06270 */
[----:B------:R-:W-:Y:S02]  /*ee70*/  FMUL.FTZ R2, R81, UR22 ;  /* 0x0000001651027c20 */ /* 0x000fe40008410000 */
[----:B------:R4:W-:Y:S01]  /*ee80*/  STL [R1+0x28], R3 ;  /* 0x0000280301007387 */ /* 0x0009e20000100800 */
[----:B------:R-:W-:-:S03]  /*ee90*/  VIADD R12, R0, 0x11 ;  /* 0x00000011000c7836 */ /* 0x000fc60000000000 */
[----:B------:R3:W5:Y:S01]  /*eea0*/  LDL.LU R81, [R1+0x14c] ;  /* 0x00014c0001517983 */ /* 0x0007620000300800 */
[----:B-1----:R1:W3:Y:S01]  /*eeb0*/  MUFU.TANH R18, R2 ;  /* 0x0000000200127308 */ /* 0x0022e20000002400 */
[----:B------:R-:W-:Y:S02]  /*eec0*/  FSEL R216, R216, -INF , !P5 ;  /* 0xff800000d8d87808 */ /* 0x000fe40006800000 */
[----:B------:R3:W-:Y:S01]  /*eed0*/  STL [R1+0x20], R211 ;  /* 0x000020d301007387 */ /* 0x0007e20000100800 */
[----:B------:R-:W-:Y:S02]  /*eee0*/  ISETP.GE.AND P1, PT, R12, R14, PT ;  /* 0x0000000e0c00720c */ /* 0x000fe40003f26270 */
[----:B------:R-:W-:Y:S01]  /*eef0*/  FSEL R217, R213, -INF , !P3 ;  /* 0xff800000d5d97808 */ /* 0x000fe20005800000 */
[----:B-1----:R-:W-:Y:S01]  /*ef00*/  FMUL.FTZ R2, R227, UR22 ;  /* 0x00000016e3027c20 */ /* 0x002fe20008410000 */
[----:B----4-:R-:W-:-:S04]  /*ef10*/  FMUL.FTZ R3, R226, UR22 ;  /* 0x00000016e2037c20 */ /* 0x010fc80008410000 */
[----:B------:R1:W4:Y:S01]  /*ef20*/  MUFU.TANH R13, R3 ;  /* 0x00000003000d7308 */ /* 0x0003220000002400 */
[----:B--2---:R-:W-:Y:S02]  /*ef30*/  FSEL R220, R212, -INF , !P1 ;  /* 0xff800000d4dc7808 */ /* 0x004fe40004800000 */
[----:B------:R-:W-:Y:S01]  /*ef40*/  FSEL R19, R19, -INF , !P4 ;  /* 0xff80000013137808 */ /* 0x000fe20006000000 */
[----:B---3--:R-:W-:Y:S01]  /*ef50*/  FMUL.FTZ R211, R80, UR22 ;  /* 0x0000001650d37c20 */ /* 0x008fe20008410000 */
[----:B-1----:R-:W-:-:S03]  /*ef60*/  FSEL R3, R210, -INF , !P6 ;  /* 0xff800000d2037808 */ /* 0x002fc60007000000 */
[----:B------:R1:W2:Y:S01]  /*ef70*/  MUFU.TANH R210, R2 ;  /* 0x0000000200d27308 */ /* 0x0002a20000002400 */
[C---:B------:R-:W-:Y:S01]  /*ef80*/  ISETP.GE.AND P6, PT, R12.reuse, R17, PT ;  /* 0x000000110c00720c */ /* 0x040fe20003fc6270 */
[----:B------:R3:W-:Y:S01]  /*ef90*/  STL [R1+0x18], R3 ;  /* 0x0000180301007387 */ /* 0x0007e20000100800 */
[----:B------:R-:W-:-:S03]  /*efa0*/  ISETP.GE.AND P1, PT, R12, R16, PT ;  /* 0x000000100c00720c */ /* 0x000fc60003f26270 */
[----:B------:R2:W5:Y:S02]  /*efb0*/  LDL.LU R80, [R1+0x148] ;  /* 0x0001480001507983 */ /* 0x0005640000300800 */
[----:B------:R-:W2:Y:S01]  /*efc0*/  MUFU.TANH R211, R211 ;  /* 0x000000d300d37308 */ /* 0x000ea20000002400 */
[----:B------:R-:W-:Y:S01]  /*efd0*/  IMAD.MOV.U32 R213, RZ, RZ, R229 ;  /* 0x000000ffffd57224 */ /* 0x000fe200078e00e5 */
[----:B------:R-:W-:Y:S01]  /*efe0*/  MOV R212, R228 ;  /* 0x000000e400d47202 */ /* 0x000fe20000000f00 */
[----:B------:R-:W-:Y:S01]  /*eff0*/  STL [R1+0x14], R216 ;  /* 0x000014d801007387 */ /* 0x000fe20000100800 */
[----:B------:R-:W-:Y:S01]  /*f000*/  HMMA.16816.F32 R228, R132, R140, RZ ;  /* 0x0000008c84e4723c */ /* 0x000fe200000018ff */
[----:B-1----:R-:W-:-:S05]  /*f010*/  VIADD R2, R0, 0x19 ;  /* 0x0000001900027836 */ /* 0x002fca0000000000 */
[----:B------:R-:W-:Y:S01]  /*f020*/  HMMA.16816.F32 R224, R132, R218, RZ ;  /* 0x000000da84e0723c */ /* 0x000fe200000018ff */
[----:B------:R-:W-:Y:S01]  /*f030*/  ISETP.GE.AND P3, PT, R2, R14, PT ;  /* 0x0000000e0200720c */ /* 0x000fe20003f66270 */
[----:B---3--:R-:W-:-:S05]  /*f040*/  VIADD R3, R0, 0x18 ;  /* 0x0000001800037836 */ /* 0x008fca0000000000 */
[C---:B------:R-:W-:Y:S02]  /*f050*/  ISETP.GE.AND P5, PT, R3.reuse, R14, PT ;  /* 0x0000000e0300720c */ /* 0x040fe40003fa6270 */
[----:B------:R-:W-:Y:S02]  /*f060*/  ISETP.GE.AND P4, PT, R3, R16, PT ;  /* 0x000000100300720c */ /* 0x000fe40003f86270 */
[----:B------:R-:W-:Y:S02]  /*f070*/  FSEL R209, R209, -INF , !P5 ;  /* 0xff800000d1d17808 */ /* 0x000fe40006800000 */
[----:B------:R-:W-:Y:S02]  /*f080*/  ISETP.GE.AND P5, PT, R12, R15, PT ;  /* 0x0000000f0c00720c */ /* 0x000fe40003fa6270 */
[----:B------:R-:W-:Y:S01]  /*f090*/  FSEL R12, R208, -INF , !P3 ;  /* 0xff800000d00c7808 */ /* 0x000fe20005800000 */
[----:B------:R-:W-:Y:S01]  /*f0a0*/  STL [R1+0x78], R209 ;  /* 0x000078d101007387 */ /* 0x000fe20000100800 */
[----:B------:R-:W-:-:S07]  /*f0b0*/  ISETP.GE.AND P3, PT, R3, R17, PT ;  /* 0x000000110300720c */ /* 0x000fce0003f66270 */
[----:B------:R-:W-:Y:S01]  /*f0c0*/  HMMA.16816.F32 R224, R60, R214, R224 ;  /* 0x000000d63ce0723c */ /* 0x000fe200000018e0 */
[----:B------:R1:W-:Y:S04]  /*f0d0*/  STL [R1+0x7c], R12 ;  /* 0x00007c0c01007387 */ /* 0x0003e80000100800 */
[----:B------:R3:W-:Y:S01]  /*f0e0*/  STL [R1+0x80], R19 ;  /* 0x0000801301007387 */ /* 0x0007e20000100800 */
[----:B-1----:R-:W-:Y:S01]  /*f0f0*/  FSEL R12, R18, -INF , !P6 ;  /* 0xff800000120c7808 */ /* 0x002fe20007000000 */
[----:B------:R-:W-:Y:S01]  /*f100*/  IMAD.MOV.U32 R18, RZ, RZ, R222 ;  /* 0x000000ffff127224 */ /* 0x000fe200078e00de */
[----:B------:R-:W-:Y:S01]  /*f110*/  ISETP.GE.AND P6, PT, R3, R15, PT ;  /* 0x0000000f0300720c */ /* 0x000fe20003fc6270 */
[----:B---3--:R-:W-:Y:S01]  /*f120*/  IMAD.MOV.U32 R19, RZ, RZ, R220 ;  /* 0x000000ffff137224 */ /* 0x008fe200078e00dc */
[----:B----4-:R-:W-:Y:S01]  /*f130*/  FSEL R3, R13, -INF , !P3 ;  /* 0xff8000000d037808 */ /* 0x010fe20005800000 */
[----:B------:R-:W-:Y:S01]  /*f140*/  HMMA.16816.F32 R220, R132, R142, RZ ;  /* 0x0000008e84dc723c */ /* 0x000fe200000018ff */
[----:B------:R-:W-:Y:S01]  /*f150*/  ISETP.GE.AND P3, PT, R2, R17, PT ;  /* 0x000000110200720c */ /* 0x000fe20003f66270 */
[----:B------:R1:W-:Y:S04]  /*f160*/  STL [R1+0x84], R12 ;  /* 0x0000840c01007387 */ /* 0x0003e80000100800 */
[----:B------:R3:W-:Y:S01]  /*f170*/  STL [R1+0x8c], R3 ;  /* 0x00008c0301007387 */ /* 0x0007e20000100800 */
[----:B--2---:R-:W-:-:S02]  /*f180*/  FSEL R133, R210, -INF , !P3 ;  /* 0xff800000d2857808 */ /* 0x004fc40005800000 */
[----:B------:R-:W-:Y:S02]  /*f190*/  FSEL R132, R211, -INF , !P0 ;  /* 0xff800000d3847808 */ /* 0x000fe40004000000 */
[C---:B------:R-:W-:Y:S01]  /*f1a0*/  ISETP.GE.AND P3, PT, R2.reuse, R16, PT ;  /* 0x000000100200720c */ /* 0x040fe20003f66270 */
[----:B------:R-:W-:Y:S01]  /*f1b0*/  STL [R1+0x88], R133 ;  /* 0x0000888501007387 */ /* 0x000fe20000100800 */
[----:B------:R-:W-:-:S03]  /*f1c0*/  ISETP.GE.AND P0, PT, R2, R15, PT ;  /* 0x0000000f0200720c */ /* 0x000fc60003f06270 */
[----:B------:R-:W-:Y:S08]  /*f1d0*/  STL [R1+0x6c], R132 ;  /* 0x00006c8401007387 */ /* 0x000ff00000100800 */
[----:B------:R-:W-:Y:S01]  /*f1e0*/  IMAD.MOV.U32 R209, RZ, RZ, R220 ;  /* 0x000000ffffd17224 */ /* 0x000fe200078e00dc */
[----:B------:R-:W-:Y:S01]  /*f1f0*/  MOV R208, R221 ;  /* 0x000000dd00d07202 */ /* 0x000fe20000000f00 */
[----:B------:R-:W-:-:S02]  /*f200*/  IMAD.MOV.U32 R13, RZ, RZ, R222 ;  /* 0x000000ffff0d7224 */ /* 0x000fc400078e00de */
[----:B------:R-:W-:Y:S02]  /*f210*/  IMAD.MOV.U32 R135, RZ, RZ, R209 ;  /* 0x000000ffff877224 */ /* 0x000fe400078e00d1 */
[----:B-1----:R-:W-:Y:S02]  /*f220*/  IMAD.MOV.U32 R12, RZ, RZ, R217 ;  /* 0x000000ffff0c7224 */ /* 0x002fe400078e00d9 */
[----:B---3--:R-:W-:Y:S01]  /*f230*/  IMAD.MOV.U32 R3, RZ, RZ, R223 ;  /* 0x000000ffff037224 */ /* 0x008fe200078e00df */
[----:B------:R-:W-:Y:S01]  /*f240*/  HMMA.16816.F32 R216, R136, R218, RZ ;  /* 0x000000da88d8723c */ /* 0x000fe200000018ff */
[----:B------:R-:W-:-:S05]  /*f250*/  IMAD.MOV.U32 R2, RZ, RZ, R208 ;  /* 0x000000ffff027224 */ /* 0x000fca00078e00d0 */
[C---:B------:R-:W-:Y:S06]  /*f260*/  HMMA.16816.F32 R208, R136.reuse, R140, RZ ;  /* 0x0000008c88d0723c */ /* 0x040fec00000018ff */
[----:B------:R-:W-:Y:S07]  /*f270*/  HMMA.16816.F32 R220, R136, R142, RZ ;  /* 0x0000008e88dc723c */ /* 0x000fee00000018ff */
[----:B------:R-:W-:-:S02]  /*f280*/  MOV R139, R135 ;  /* 0x00000087008b7202 */ /* 0x000fc40000000f00 */
[----:B------:R-:W1:Y:S09]  /*f290*/  LDSM.16.M88.4 R132, [R249] ;  /* 0x00000000f984783b */ /* 0x000e720000000200 */
[----:B-1----:R-:W-:Y:S07]  /*f2a0*/  HMMA.16816.F32 R140, R64, R132, R208 ;  /* 0x00000084408c723c */ /* 0x002fee00000018d0 */
[----:B------:R-:W-:-:S02]  /*f2b0*/  IMAD.MOV.U32 R208, RZ, RZ, R139 ;  /* 0x000000ffffd07224 */ /* 0x000fc400078e008b */
[----:B------:R-:W-:Y:S01]  /*f2c0*/  IMAD.MOV.U32 R209, RZ, RZ, R2 ;  /* 0x000000ffffd17224 */ /* 0x000fe200078e0002 */
[----:B------:R-:W-:Y:S01]  /*f2d0*/  HMMA.16816.F32 R136, R60, R132, R228 ;  /* 0x000000843c88723c */ /* 0x000fe200000018e4 */
[----:B------:R-:W-:Y:S02]  /*f2e0*/  IMAD.MOV.U32 R210, RZ, RZ, R13 ;  /* 0x000000ffffd27224 */ /* 0x000fe400078e000d */
[----:B------:R-:W-:-:S07]  /*f2f0*/  IMAD.MOV.U32 R211, RZ, RZ, R3 ;  /* 0x000000ffffd37224 */ /* 0x000fce00078e0003 */
[-C--:B------:R-:W-:Y:S01]  /*f300*/  HMMA.16816.F32 R228, R60, R134.reuse, R208 ;  /* 0x000000863ce4723c */ /* 0x080fe200000018d0 */
[----:B------:R-:W1:Y:S05]  /*f310*/  LDSM.16.M88.4 R60, [R238+0x9000] ;  /* 0x00900000ee3c783b */ /* 0x000e6a0000000200 */
[C---:B------:R-:W-:Y:S06]  /*f320*/  HMMA.16816.F32 R208, R64.reuse, R134, R220 ;  /* 0x0000008640d0723c */ /* 0x040fec00000018dc */
[----:B------:R-:W-:Y:S01]  /*f330*/  HMMA.16816.F32 R64, R64, R214, R216 ;  /* 0x000000d64040723c */ /* 0x000fe200000018d8 */
[----:B------:R-:W-:Y:S01]  /*f340*/  MOV R220, R18 ;  /* 0x0000001200dc7202 */ /* 0x000fe20000000f00 */
[----:B------:R-:W-:-:S02]  /*f350*/  IMAD.MOV.U32 R221, RZ, RZ, R212 ;  /* 0x000000ffffdd7224 */ /* 0x000fc400078e00d4 */
[----:B------:R-:W-:Y:S02]  /*f360*/  IMAD.MOV.U32 R222, RZ, RZ, R213 ;  /* 0x000000ffffde7224 */ /* 0x000fe400078e00d5 */
[----:B------:R-:W-:-:S15]  /*f370*/  IMAD.MOV.U32 R223, RZ, RZ, R79 ;  /* 0x000000ffffdf7224 */ /* 0x000fde00078e004f */
[----:B------:R-:W-:-:S03]  /*f380*/  NOP ;  /* 0x0000000000007918 */ /* 0x000fc60000000000 */
[----:B------:R-:W-:Y:S01]  /*f390*/  IMAD.MOV.U32 R18, RZ, RZ, R64 ;  /* 0x000000ffff127224 */ /* 0x000fe200078e0040 */
[----:B------:R-:W-:Y:S01]  /*f3a0*/  MOV R13, R65 ;  /* 0x00000041000d7202 */ /* 0x000fe20000000f00 */
[----:B------:R-:W-:Y:S01]  /*f3b0*/  IMAD.MOV.U32 R3, RZ, RZ, R66 ;  /* 0x000000ffff037224 */ /* 0x000fe200078e0042 */
[-C--:B-1----:R-:W-:Y:S01]  /*f3c0*/  HMMA.16816.F32 R132, R52, R60.reuse, R136 ;  /* 0x0000003c3484723c */ /* 0x082fe20000001888 */
[----:B------:R-:W-:Y:S01]  /*f3d0*/  IMAD.MOV.U32 R2, RZ, RZ, R67 ;  /* 0x000000ffff027224 */ /* 0x000fe200078e0043 */
[----:B------:R-:W1:Y:S04]  /*f3e0*/  LDSM.16.M88.4 R136, [R238+0x9800] ;  /* 0x00980000ee88783b */ /* 0x000e680000000200 */
[----:B------:R-:W2:Y:S01]  /*f3f0*/  LDSM.16.M88.4 R64, [R237+0x1000] ;  /* 0x00100000ed40783b */ /* 0x000ea20000000200 */
[----:B------:R-:W-:Y:S06]  /*f400*/  HMMA.16816.F32 R140, R56, R60, R140 ;  /* 0x0000003c388c723c */ /* 0x000fec000000188c */
[-C--:B------:R-:W-:Y:S06]  /*f410*/  HMMA.16816.F32 R216, R52, R62.reuse, R228 ;  /* 0x0000003e34d8723c */ /* 0x080fec00000018e4 */
[----:B------:R-:W-:Y:S01]  /*f420*/  HMMA.16816.F32 R208, R56, R62, R208 ;  /* 0x0000003e38d0723c */ /* 0x000fe200000018d0 */
[----:B------:R-:W3:Y:S01]  /*f430*/  LDSM.16.M88.4 R60, [R232+0xb000] ;  /* 0x00b00000e83c783b */ /* 0x000ee20000000200 */
[----:B------:R-:W-:Y:S01]  /*f440*/  IMAD.MOV.U32 R212, RZ, RZ, R78 ;  /* 0x000000ffffd47224 */ /* 0x000fe200078e004e */
[----:B------:R-:W-:Y:S01]  /*f450*/  MOV R214, R76 ;  /* 0x0000004c00d67202 */ /* 0x000fe20000000f00 */
[----:B------:R-:W-:Y:S01]  /*f460*/  IMAD.MOV.U32 R213, RZ, RZ, R77 ;  /* 0x000000ffffd57224 */ /* 0x000fe200078e004d */
[----:B------:R-:W-:Y:S01]  /*f470*/  MOV R231, R2 ;  /* 0x0000000200e77202 */ /* 0x000fe20000000f00 */
[----:B------:R-:W-:Y:S01]  /*f480*/  IMAD.MOV.U32 R215, RZ, RZ, R75 ;  /* 0x000000ffffd77224 */ /* 0x000fe200078e004b */
[----:B------:R4:W5:Y:S01]  /*f490*/  LDL.LU R79, [R1+0x144] ;  /* 0x00014400014f7983 */ /* 0x0009620000300800 */
[----:B------:R-:W-:-:S02]  /*f4a0*/  IMAD.MOV.U32 R228, RZ, RZ, R18 ;  /* 0x000000ffffe47224 */ /* 0x000fc400078e0012 */
[----:B------:R-:W-:Y:S01]  /*f4b0*/  IMAD.MOV.U32 R229, RZ, RZ, R13 ;  /* 0x000000ffffe57224 */ /* 0x000fe200078e000d */
[C---:B-1----:R-:W-:Y:S06]  /*f4c0*/  HMMA.16816.F32 R220, R52.reuse, R136, R220 ;  /* 0x0000008834dc723c */ /* 0x042fec00000018dc */
[----:B------:R-:W-:Y:S01]  /*f4d0*/  HMMA.16816.F32 R224, R52, R138, R224 ;  /* 0x0000008a34e0723c */ /* 0x000fe200000018e0 */
[----:B------:R-:W-:-:S05]  /*f4e0*/  IMAD.MOV.U32 R230, RZ, RZ, R3 ;  /* 0x000000ffffe67224 */ /* 0x000fca00078e0003 */
[----:B--2---:R-:W-:Y:S06]  /*f4f0*/  HMMA.16816.F32 R140, R48, R64, R140 ;  /* 0x00000040308c723c */ /* 0x004fec000000188c */
[C---:B------:R-:W-:Y:S01]  /*f500*/  HMMA.16816.F32 R216, R44.reuse, R66, R216 ;  /* 0x000000422cd8723c */ /* 0x040fe200000018d8 */
[----:B------:R-:W-:Y:S01]  /*f510*/  FMUL.FTZ R2, R74, UR22 ;  /* 0x000000164a027c20 */ /* 0x000fe20008410000 */
[----:B------:R4:W5:Y:S04]  /*f520*/  LDL.LU R78, [R1+0x140] ;  /* 0x00014000014e7983 */ /* 0x0009680000300800 */
[----:B------:R-:W-:Y:S01]  /*f530*/  HMMA.16816.F32 R52, R44, R64, R132 ;  /* 0x000000402c34723c */ /* 0x000fe20000001884 */
[----:B------:R-:W1:Y:S04]  /*f540*/  LDSM.16.M88.4 R132, [R237+0x1800] ;  /* 0x00180000ed84783b */ /* 0x000e680000000200 */
[----:B------:R4:W5:Y:S01]  /*f550*/  LDL.LU R77, [R1+0x13c] ;  /* 0x00013c00014d7983 */ /* 0x0009620000300800 */
[C---:B------:R-:W-:Y:S03]  /*f560*/  HMMA.16816.F32 R212, R56.reuse, R136, R212 ;  /* 0x0000008838d4723c */ /* 0x040fe600000018d4 */
[----:B------:R4:W5:Y:S03]  /*f570*/  LDL.LU R76, [R1+0x138] ;  /* 0x00013800014c7983 */ /* 0x0009660000300800 */
[----:B------:R-:W-:Y:S01]  /*f580*/  HMMA.16816.F32 R56, R56, R138, R228 ;  /* 0x0000008a3838723c */ /* 0x000fe200000018e4 */
[----:B------:R4:W5:Y:S04]  /*f590*/  LDL.LU R75, [R1+0x134] ;  /* 0x00013400014b7983 */ /* 0x0009680000300800 */
[----:B------:R4:W5:Y:S01]  /*f5a0*/  LDL.LU R74, [R1+0x130] ;  /* 0x00013000014a7983 */ /* 0x0009620000300800 */
[----:B---3--:R-:W-:Y:S06]  /*f5b0*/  HMMA.16816.F32 R136, R40, R60, R140 ;  /* 0x0000003c2888723c */ /* 0x008fec000000188c */
[----:B------:R-:W-:Y:S06]  /*f5c0*/  HMMA.16816.F32 R64, R48, R66, R208 ;  /* 0x000000423040723c */ /* 0x000fec00000018d0 */
[----:B------:R-:W-:Y:S06]  /*f5d0*/  HMMA.16816.F32 R208, R36, R62, R216 ;  /* 0x0000003e24d0723c */ /* 0x000fec00000018d8 */
[C---:B-1----:R-:W-:Y:S06]  /*f5e0*/  HMMA.16816.F32 R220, R44.reuse, R132, R220 ;  /* 0x000000842cdc723c */ /* 0x042fec00000018dc */
[----:B------:R-:W-:Y:S06]  /*f5f0*/  HMMA.16816.F32 R224, R44, R134, R224 ;  /* 0x000000862ce0723c */ /* 0x000fec00000018e0 */
[----:B------:R-:W-:Y:S01]  /*f600*/  HMMA.16816.F32 R44, R36, R60, R52 ;  /* 0x0000003c242c723c */ /* 0x000fe20000001834 */
[----:B------:R-:W1:Y:S05]  /*f610*/  LDSM.16.M88.4 R52, [R245] ;  /* 0x00000000f534783b */ /* 0x000e6a0000000200 */
[C---:B------:R-:W-:Y:S06]  /*f620*/  HMMA.16816.F32 R140, R48.reuse, R132, R212 ;  /* 0x00000084308c723c */ /* 0x040fec00000018d4 */
[----:B------:R-:W-:Y:S01]  /*f630*/  HMMA.16816.F32 R48, R48, R134, R56 ;  /* 0x000000863030723c */ /* 0x000fe20000001838 */
[----:B------:R-:W2:Y:S05]  /*f640*/  LDSM.16.M88.4 R56, [R232+0xb800] ;  /* 0x00b80000e838783b */ /* 0x000eaa0000000200 */
[----:B------:R-:W-:Y:S06]  /*f650*/  HMMA.16816.F32 R64, R40, R62, R64 ;  /* 0x0000003e2840723c */ /* 0x000fec0000001840 */
[-C--:B-1----:R-:W-:Y:S01]  /*f660*/  HMMA.16816.F32 R132, R28, R52.reuse, R44 ;  /* 0x000000341c84723c */ /* 0x082fe2000000182c */
[----:B------:R-:W1:Y:S05]  /*f670*/  LDSM.16.M88.4 R44, [R238+0xb000] ;  /* 0x00b00000ee2c783b */ /* 0x000e6a0000000200 */
[----:B------:R-:W-:Y:S06]  /*f680*/  HMMA.16816.F32 R136, R32, R52, R136 ;  /* 0x000000342088723c */ /* 0x000fec0000001888 */
[C---:B--2---:R-:W-:Y:S01]  /*f690*/  HMMA.16816.F32 R60, R40.reuse, R58, R48 ;  /* 0x0000003a283c723c */ /* 0x044fe20000001830 */
[----:B------:R-:W2:Y:S05]  /*f6a0*/  LDSM.16.M88.4 R48, [R244] ;  /* 0x00000000f430783b */ /* 0x000eaa0000000200 */
[----:B------:R-:W-:Y:S01]  /*f6b0*/  HMMA.16816.F32 R140, R40, R56, R140 ;  /* 0x00000038288c723c */ /* 0x000fe2000000188c */
[----:B------:R-:W3:Y:S05]  /*f6c0*/  LDSM.16.M88.4 R40, [R237+0x3000] ;  /* 0x00300000ed28783b */ /* 0x000eea0000000200 */
[-C--:B------:R-:W-:Y:S06]  /*f6d0*/  HMMA.16816.F32 R208, R28, R54.reuse, R208 ;  /* 0x000000361cd0723c */ /* 0x080fec00000018d0 */
[----:B------:R-:W-:Y:S06]  /*f6e0*/  HMMA.16816.F32 R52, R32, R54, R64 ;  /* 0x000000362034723c */ /* 0x000fec0000001840 */
[-C--:B-1----:R-:W-:Y:S01]  /*f6f0*/  HMMA.16816.F32 R64, R24, R44.reuse, R136 ;  /* 0x0000002c1840723c */ /* 0x082fe20000001888 */
[----:B------:R1:W4:Y:S05]  /*f700*/  MUFU.TANH R217, R2 ;  /* 0x0000000200d97308 */ /* 0x00032a0000002400 */
[----:B------:R-:W-:Y:S06]  /*f710*/  HMMA.16816.F32 R132, R20, R44, R132 ;  /* 0x0000002c1484723c */ /* 0x000fec0000001884 */
[C---:B--2---:R-:W-:Y:S06]  /*f720*/  HMMA.16816.F32 R140, R32.reuse, R48, R140 ;  /* 0x00000030208c723c */ /* 0x044fec000000188c */
[----:B------:R-:W-:Y:S06]  /*f730*/  HMMA.16816.F32 R136, R32, R50, R60 ;  /* 0x000000322088723c */ /* 0x000fec000000183c */
[----:B------:R-:W-:Y:S01]  /*f740*/  HMMA.16816.F32 R32, R24, R46, R52 ;  /* 0x0000002e1820723c */ /* 0x000fe20000001834 */
[----:B-1----:R-:W-:Y:S01]  /*f750*/  FMUL.FTZ R2, R73, UR22 ;  /* 0x0000001649027c20 */ /* 0x002fe20008410000 */
[----:B------:R-:W-:Y:S01]  /*f760*/  IMAD.MOV.U32 R231, RZ, RZ, R19 ;  /* 0x000000ffffe77224 */ /* 0x000fe200078e0013 */
[----:B------:R1:W5:Y:S02]  /*f770*/  LDL.LU R73, [R1+0x12c] ;  /* 0x00012c0001497983 */ /* 0x0003640000300800 */
[----:B------:R2:W-:Y:S01]  /*f780*/  MUFU.TANH R213, R2 ;  /* 0x0000000200d57308 */ /* 0x0005e20000002400 */
[----:B---3--:R-:W-:Y:S01]  /*f790*/  HMMA.16816.F32 R60, R8, R40, R64 ;  /* 0x00000028083c723c */ /* 0x008fe20000001840 */
[----:B--2---:R-:W-:-:S15]  /*f7a0*/  FMUL.FTZ R2, R72, UR22 ;  /* 0x0000001648027c20 */ /* 0x004fde0008410000 */
[----:B------:R-:W-:-:S02]  /*f7b0*/  NOP ;  /* 0x0000000000007918 */ /* 0x000fc40000000000 */
[----:B------:R-:W-:Y:S01]  /*f7c0*/  HMMA.16816.F32 R52, R8, R42, R32 ;  /* 0x0000002a0834723c */ /* 0x000fe20000001820 */
[----:B------:R1:W5:Y:S01]  /*f7d0*/  LDL.LU R72, [R1+0x128] ;  /* 0x0001280001487983 */ /* 0x0003620000300800 */
[----:B------:R2:W-:Y:S04]  /*f7e0*/  MUFU.TANH R215, R2 ;  /* 0x0000000200d77308 */ /* 0x0005e80000002400 */
[----:B------:R-:W-:Y:S01]  /*f7f0*/  HMMA.16816.F32 R32, R20, R46, R208 ;  /* 0x0000002e1420723c */ /* 0x000fe200000018d0 */
[----:B------:R-:W3:Y:S01]  /*f800*/  LDSM.16.M88.4 R44, [R238+0xb800] ;  /* 0x00b80000ee2c783b */ /* 0x000ee20000000200 */
[----:B--2---:R-:W-:-:S04]  /*f810*/  FMUL.FTZ R2, R71, UR22 ;  /* 0x0000001647027c20 */ /* 0x004fc80008410000 */
[----:B------:R-:W-:Y:S01]  /*f820*/  HMMA.16816.F32 R64, R4, R40, R132 ;  /* 0x000000280440723c */ /* 0x000fe20000001884 */
[----:B------:R1:W5:Y:S01]  /*f830*/  LDL.LU R71, [R1+0x124] ;  /* 0x0001240001477983 */ /* 0x0003620000300800 */
[----:B------:R2:W1:Y:S02]  /*f840*/  MUFU.TANH R3, R2 ;  /* 0x0000000200037308 */ /* 0x0004640000002400 */
[----:B--2---:R-:W-:-:S14]  /*f850*/  FMUL.FTZ R2, R70, UR22 ;  /* 0x0000001646027c20 */ /* 0x004fdc0008410000 */
[----:B------:R-:W-:Y:S01]  /*f860*/  HMMA.16816.F32 R132, R4, R42, R32 ;  /* 0x0000002a0484723c */ /* 0x000fe20000001820 */
[----:B------:R-:W2:Y:S01]  /*f870*/  LDSM.16.M88.4 R32, [R237+0x3800] ;  /* 0x00380000ed20783b */ /* 0x000ea20000000200 */
[----:B------:R-:W-:Y:S01]  /*f880*/  IMAD.MOV.U32 R230, RZ, RZ, R12 ;  /* 0x000000ffffe67224 */ /* 0x000fe200078e000c */
[----:B------:R4:W-:Y:S03]  /*f890*/  MUFU.TANH R218, R2 ;  /* 0x0000000200da7308 */ /* 0x0009e60000002400 */
[----:B------:R-:W-:Y:S01]  /*f8a0*/  FMUL.FTZ R67, R67, UR22 ;  /* 0x0000001643437c20 */ /* 0x000fe20008410000 */
[----:B------:R1:W5:Y:S01]  /*f8b0*/  LDL.LU R70, [R1+0x120] ;  /* 0x0001200001467983 */ /* 0x0003620000300800 */
[----:B------:R-:W-:Y:S01]  /*f8c0*/  HMMA.16816.F32 R40, R36, R56, R220 ;  /* 0x000000382428723c */ /* 0x000fe200000018dc */
[----:B------:R-:W-:Y:S01]  /*f8d0*/  FMUL.FTZ R65, R65, UR22 ;  /* 0x0000001641417c20 */ /* 0x000fe20008410000 */
[----:B------:R-:W-:Y:S01]  /*f8e0*/  FMUL.FTZ R66, R66, UR22 ;  /* 0x0000001642427c20 */ /* 0x000fe20008410000 */
[----:B------:R-:W-:Y:S01]  /*f8f0*/  UISETP.NE.AND UP0, UPT, UR17, 0x3, UPT ;  /* 0x000000031100788c */ /* 0x000fe2000bf05270 */
[----:B------:R-:W-:-:S04]  /*f900*/  DEPBAR.LE SB0, 0x0 ;  /* 0x000080000000791a */ /* 0x000fc80000000000 */
[----:B----4-:R-:W-:Y:S01]  /*f910*/  FMUL.FTZ R2, R69, UR22 ;  /* 0x0000001645027c20 */ /* 0x010fe20008410000 */
[----:B------:R-:W-:Y:S01]  /*f920*/  HMMA.16816.F32 R36, R36, R58, R224 ;  /* 0x0000003a2424723c */ /* 0x000fe200000018e0 */
[----:B------:R4:W5:Y:S02]  /*f930*/  LDL.LU R69, [R1+0x11c] ;  /* 0x00011c0001457983 */ /* 0x0009640000300800 */
[----:B------:R3:W-:Y:S02]  /*f940*/  MUFU.TANH R214, R2 ;  /* 0x0000000200d67308 */ /* 0x0007e40000002400 */
[----:B---3--:R-:W-:-:S10]  /*f950*/  FMUL.FTZ R2, R68, UR22 ;  /* 0x0000001644027c20 */ /* 0x008fd40008410000 */
[----:B------:R-:W-:Y:S01]  /*f960*/  HMMA.16816.F32 R40, R28, R48, R40 ;  /* 0x000000301c28723c */ /* 0x000fe20000001828 */
[----:B------:R4:W5:Y:S01]  /*f970*/  LDL.LU R68, [R1+0x118] ;  /* 0x0001180001447983 */ /* 0x0009620000300800 */
[----:B------:R3:W-:Y:S02]  /*f980*/  MUFU.TANH R216, R2 ;  /* 0x0000000200d87308 */ /* 0x0007e40000002400 */
[----:B---3--:R-:W-:-:S06]  /*f990*/  FMUL.FTZ R2, R60, UR22 ;  /* 0x000000163c027c20 */ /* 0x008fcc0008410000 */
[----:B------:R3:W4:Y:S02]  /*f9a0*/  MUFU.TANH R212, R2 ;  /* 0x0000000200d47308 */ /* 0x0007240000002400 */
[----:B---3--:R-:W-:-:S06]  /*f9b0*/  FMUL.FTZ R2, R61, UR22 ;  /* 0x000000163d027c20 */ /* 0x008fcc0008410000 */
[----:B------:R3:W-:Y:S02]  /*f9c0*/  MUFU.TANH R211, R2 ;  /* 0x0000000200d37308 */ /* 0x0007e40000002400 */
[----:B---3--:R-:W-:-:S06]  /*f9d0*/  FMUL.FTZ R2, R52, UR22 ;  /* 0x0000001634027c20 */ /* 0x008fcc0008410000 */
[----:B------:R3:W4:Y:S02]  /*f9e0*/  MUFU.TANH R210, R2 ;  /* 0x0000000200d27308 */ /* 0x0007240000002400 */
[----:B---3--:R-:W-:-:S06]  /*f9f0*/  FMUL.FTZ R2, R53, UR22 ;  /* 0x0000001635027c20 */ /* 0x008fcc0008410000 */
[----:B------:R3:W4:Y:S02]  /*fa00*/  MUFU.TANH R209, R2 ;  /* 0x0000000200d17308 */ /* 0x0007240000002400 */
[----:B---3--:R-:W-:-:S06]  /*fa10*/  FMUL.FTZ R2, R62, UR22 ;  /* 0x000000163e027c20 */ /* 0x008fcc0008410000 */
[----:B------:R3:W-:Y:S01]  /*fa20*/  MUFU.TANH R208, R2 ;  /* 0x0000000200d07308 */ /* 0x0007e20000002400 */
[----:B------:R-:W-:Y:S01]  /*fa30*/  HMMA.16816.F32 R28, R28, R50, R36 ;  /* 0x000000321c1c723c */ /* 0x000fe20000001824 */
[----:B---3--:R-:W-:-:S05]  /*fa40*/  FMUL.FTZ R2, R63, UR22 ;  /* 0x000000163f027c20 */ /* 0x008fca0008410000 */
[C---:B------:R-:W-:Y:S06]  /*fa50*/  HMMA.16816.F32 R60, R24.reuse, R44, R140 ;  /* 0x0000002c183c723c */ /* 0x040fec000000188c */
[----:B------:R-:W-:Y:S01]  /*fa60*/  HMMA.16816.F32 R24, R24, R46, R136 ;  /* 0x0000002e1818723c */ /* 0x000fe20000001888 */
[----:B------:R3:W4:Y:S02]  /*fa70*/  MUFU.TANH R53, R2 ;  /* 0x0000000200357308 */ /* 0x0007240000002400 */
[----:B---3--:R-:W-:-:S06]  /*fa80*/  FMUL.FTZ R2, R54, UR22 ;  /* 0x0000001636027c20 */ /* 0x008fcc0008410000 */
[----:B------:R3:W4:-:S15]  /*fa90*/  MUFU.TANH R52, R2 ;  /* 0x0000000200347308 */ /* 0x00071e0000002400 */
[----:B--2---:R-:W-:Y:S01]  /*faa0*/  HMMA.16816.F32 R36, R8, R34, R24 ;  /* 0x000000220824723c */ /* 0x004fe20000001818 */
[----:B---3--:R-:W-:-:S04]  /*fab0*/  FMUL.FTZ R2, R55, UR22 ;  /* 0x0000001637027c20 */ /* 0x008fc80008410000 */
[----:B------:R2:W3:Y:S01]  /*fac0*/  MUFU.TANH R19, R2 ;  /* 0x0000000200137308 */ /* 0x0004e20000002400 */
[----:B------:R-:W-:Y:S07]  /*fad0*/  HMMA.16816.F32 R24, R20, R44, R40 ;  /* 0x0000002c1418723c */ /* 0x000fee0000001828 */
[----:B------:R-:W-:Y:S01]  /*fae0*/  FSEL R40, R217, -INF , !P1 ;  /* 0xff800000d9287808 */ /* 0x000fe20004800000 */
[----:B--2---:R-:W-:-:S04]  /*faf0*/  FMUL.FTZ R2, R64, UR22 ;  /* 0x0000001640027c20 */ /* 0x004fc80008410000 */
[----:B------:R2:W3:Y:S01]  /*fb00*/  MUFU.TANH R13, R2 ;  /* 0x00000002000d7308 */ /* 0x0004e20000002400 */
[----:B-1----:R-:W-:Y:S02]  /*fb10*/  FSEL R64, R3, -INF , !P2 ;  /* 0xff80000003407808 */ /* 0x002fe40005000000 */
[C---:B------:R-:W-:Y:S02]  /*fb20*/  IADD3 R3, R0.reuse, 0x28, RZ ;  /* 0x0000002800037810 */ /* 0x040fe40007ffe0ff */
[----:B------:R-:W-:Y:S02]  /*fb30*/  FSEL R41, R213, -INF , !P4 ;  /* 0xff800000d5297808 */ /* 0x000fe40006000000 */
[----:B------:R-:W-:Y:S01]  /*fb40*/  FSEL R43, R215, -INF , !P3 ;  /* 0xff800000d72b7808 */ /* 0x000fe20005800000 */
[----:B--2---:R-:W-:-:S05]  /*fb50*/  VIADD R2, R0, 0x20 ;  /* 0x0000002000027836 */ /* 0x004fca0000000000 */
[C---:B------:R-:W-:Y:S02]  /*fb60*/  ISETP.GE.AND P1, PT, R2.reuse, R14, PT ;  /* 0x0000000e0200720c */ /* 0x040fe40003f26270 */
[C---:B------:R-:W-:Y:S02]  /*fb70*/  ISETP.GE.AND P4, PT, R2.reuse, R17, PT ;  /* 0x000000110200720c */ /* 0x040fe40003f86270 */
[C---:B------:R-:W-:Y:S02]  /*fb80*/  ISETP.GE.AND P3, PT, R2.reuse, R16, PT ;  /* 0x000000100200720c */ /* 0x040fe40003f66270 */
[----:B------:R-:W-:Y:S01]  /*fb90*/  ISETP.GE.AND P2, PT, R2, R15, PT ;  /* 0x0000000f0200720c */ /* 0x000fe20003f46270 */
[----:B------:R-:W-:Y:S01]  /*fba0*/  VIADD R2, R0, 0x29 ;  /* 0x0000002900027836 */ /* 0x000fe20000000000 */
[----:B----4-:R-:W-:Y:S01]  /*fbb0*/  FSEL R212, R212, -INF , !P1 ;  /* 0xff800000d4d47808 */ /* 0x010fe20004800000 */
[----:B------:R-:W-:Y:S01]  /*fbc0*/  HMMA.16816.F32 R60, R8, R32, R60 ;  /* 0x00000020083c723c */ /* 0x000fe2000000183c */
[----:B------:R-:W-:-:S04]  /*fbd0*/  ISETP.GE.AND P1, PT, R3, R14, PT ;  /* 0x0000000e0300720c */ /* 0x000fc80003f26270 */
[----:B------:R-:W-:Y:S02]  /*fbe0*/  FSEL R210, R210, -INF , !P1 ;  /* 0xff800000d2d27808 */ /* 0x000fe40004800000 */
[----:B------:R-:W-:Y:S01]  /*fbf0*/  VIADD R8, R0, 0x21 ;  /* 0x0000002100087836 */ /* 0x000fe20000000000 */
[----:B------:R-:W-:Y:S01]  /*fc00*/  HMMA.16816.F32 R20, R20, R46, R28 ;  /* 0x0000002e1414723c */ /* 0x000fe2000000181c */
[----:B------:R-:W-:-:S06]  /*fc10*/  ISETP.GE.AND P1, PT, R2, R14, PT ;  /* 0x0000000e0200720c */ /* 0x000fcc0003f26270 */
[----:B------:R-:W-:Y:S02]  /*fc20*/  FSEL R47, R214, -INF , !P6 ;  /* 0xff800000d62f7808 */ /* 0x000fe40007000000 */
[-C--:B------:R-:W-:Y:S02]  /*fc30*/  ISETP.GE.AND P6, PT, R8, R17.reuse, PT ;  /* 0x000000110800720c */ /* 0x080fe40003fc6270 */
[----:B------:R-:W-:Y:S02]  /*fc40*/  FSEL R209, R209, -INF , !P1 ;  /* 0xff800000d1d17808 */ /* 0x000fe40004800000 */
[-C--:B------:R-:W-:Y:S02]  /*fc50*/  ISETP.GE.AND P1, PT, R3, R17.reuse, PT ;  /* 0x000000110300720c */ /* 0x080fe40003f26270 */
[----:B------:R-:W-:Y:S02]  /*fc60*/  FSEL R53, R53, -INF , !P6 ;  /* 0xff80000035357808 */ /* 0x000fe40007000000 */
[----:B------:R-:W-:-:S02]  /*fc70*/  ISETP.GE.AND P6, PT, R2, R17, PT ;  /* 0x000000110200720c */ /* 0x000fc40003fc6270 */
[----:B------:R-:W-:Y:S02]  /*fc80*/  FSEL R208, R208, -INF , !P4 ;  /* 0xff800000d0d07808 */ /* 0x000fe40006000000 */
[----:B------:R-:W-:Y:S02]  /*fc90*/  FSEL R54, R52, -INF , !P1 ;  /* 0xff80000034367808 */ /* 0x000fe40004800000 */
[C---:B------:R-:W-:Y:S02]  /*fca0*/  ISETP.GE.AND P4, PT, R3.reuse, R16, PT ;  /* 0x000000100300720c */ /* 0x040fe40003f86270 */
[----:B------:R-:W-:Y:S02]  /*fcb0*/  ISETP.GE.AND P1, PT, R3, R15, PT ;  /* 0x0000000f0300720c */ /* 0x000fe40003f26270 */
[----:B---3--:R-:W-:-:S05]  /*fcc0*/  FSEL R3, R19, -INF , !P6 ;  /* 0xff80000013037808 */ /* 0x008fca0007000000 */
[----:B------:R1:W-:Y:S01]  /*fcd0*/  STL [R1+0x68], R3 ;  /* 0x0000680301007387 */ /* 0x0003e20000100800 */
[----:B------:R-:W-:Y:S02]  /*fce0*/  IMAD.MOV.U32 R143, RZ, RZ, R231 ;  /* 0x000000ffff8f7224 */ /* 0x000fe400078e00e7 */
[----:B------:R-:W-:Y:S01]  /*fcf0*/  IMAD.MOV.U32 R57, RZ, RZ, R230 ;  /* 0x000000ffff397224 */ /* 0x000fe200078e00e6 */
[----:B-1----:R-:W-:-:S05]  /*fd00*/  FSEL R3, R13, -INF , !P3 ;  /* 0xff8000000d037808 */ /* 0x002fca0005800000 */
[----:B------:R1:W-:Y:S04]  /*fd10*/  STL [R1+0x34], R3 ;  /* 0x0000340301007387 */ /* 0x0003e80000100800 */
[----:B------:R-:W2:Y:S04]  /*fd20*/  LDL R219, [R1+0x1c] ;  /* 0x00001c0001db7983 */ /* 0x000ea80000100800 */
[----:B------:R-:W2:Y:S04]  /*fd30*/  LDL R231, [R1+0x64] ;  /* 0x0000640001e77983 */ /* 0x000ea80000100800 */
[----:B------:R-:W3:Y:S04]  /*fd40*/  LDL R228, [R1+0x40] ;  /* 0x0000400001e47983 */ /* 0x000ee80000100800 */
[----:B------:R-:W4:Y:S04]  /*fd50*/  LDL R229, [R1+0x3c] ;  /* 0x00003c0001e57983 */ /* 0x000f280000100800 */
[----:B------:R-:W4:Y:S01]  /*fd60*/  LDL R230, [R1+0x44] ;  /* 0x0000440001e67983 */ /* 0x000f220000100800 */
[----:B------:R-:W-:Y:S01]  /*fd70*/  FSEL R42, R218, -INF , !P5 ;  /* 0xff800000da2a7808 */ /* 0x000fe20006800000 */
[----:B------:R-:W-:Y:S01]  /*fd80*/  FMUL.FTZ R62, R62, UR22 ;  /* 0x000000163e3e7c20 */ /* 0x000fe20008410000 */
[----:B------:R-:W1:Y:S01]  /*fd90*/  MUFU.TANH R67, R67 ;  /* 0x0000004300437308 */ /* 0x000e620000002400 */
[----:B------:R-:W-:Y:S01]  /*fda0*/  FMUL.FTZ R134, R134, UR22 ;  /* 0x0000001686867c20 */ /* 0x000fe20008410000 */
[----:B------:R-:W-:Y:S01]  /*fdb0*/  ISETP.GE.AND P5, PT, R8, R14, PT ;  /* 0x0000000e0800720c */ /* 0x000fe20003fa6270 */
[----:B------:R-:W-:Y:S01]  /*fdc0*/  FMUL.FTZ R133, R133, UR22 ;  /* 0x0000001685857c20 */ /* 0x000fe20008410000 */
[----:B------:R-:W-:-:S02]  /*fdd0*/  FMUL.FTZ R63, R63, UR22 ;  /* 0x000000163f3f7c20 */ /* 0x000fc40008410000 */
[----:B------:R-:W-:Y:S02]  /*fde0*/  FSEL R211, R211, -INF , !P5 ;  /* 0xff800000d3d37808 */ /* 0x000fe40006800000 */
[----:B------:R1:W-:Y:S01]  /*fdf0*/  MUFU.TANH R12, R65 ;  /* 0x00000041000c7308 */ /* 0x0003e20000002400 */
[----:B------:R-:W-:Y:S01]  /*fe00*/  ISETP.GE.AND P5, PT, R8, R15, PT ;  /* 0x0000000f0800720c */ /* 0x000fe20003fa6270 */
[----:B------:R-:W-:Y:S01]  /*fe10*/  FMUL.FTZ R36, R36, UR22 ;  /* 0x0000001624247c20 */ /* 0x000fe20008410000 */
[----:B------:R-:W-:Y:S01]  /*fe20*/  FMUL.FTZ R37, R37, UR22 ;  /* 0x0000001625257c20 */ /* 0x000fe20008410000 */
[----:B------:R-:W-:-:S04]  /*fe30*/  FMUL.FTZ R132, R132, UR22 ;  /* 0x0000001684847c20 */ /* 0x000fc80008410000 */
[----:B------:R-:W1:Y:S01]  /*fe40*/  MUFU.TANH R62, R62 ;  /* 0x0000003e003e7308 */ /* 0x000e620000002400 */
[----:B------:R-:W-:Y:S01]  /*fe50*/  FMUL.FTZ R60, R60, UR22 ;  /* 0x000000163c3c7c20 */ /* 0x000fe20008410000 */
[----:B------:R-:W-:Y:S01]  /*fe60*/  HMMA.16816.F32 R20, R4, R34, R20 ;  /* 0x000000220414723c */ /* 0x000fe20000001814 */
[----:B-1----:R-:W-:-:S05]  /*fe70*/  FSEL R65, R216, -INF , !P0 ;  /* 0xff800000d8417808 */ /* 0x002fca0004000000 */
[----:B------:R-:W1:Y:S01]  /*fe80*/  MUFU.TANH R134, R134 ;  /* 0x0000008600867308 */ /* 0x000e620000002400 */
[----:B------:R-:W-:Y:S02]  /*fe90*/  ISETP.GE.AND P0, PT, R8, R16, PT ;  /* 0x000000100800720c */ /* 0x000fe40003f06270 */
[----:B------:R-:W-:Y:S01]  /*fea0*/  HMMA.16816.F32 R8, R4, R32, R24 ;  /* 0x000000200408723c */ /* 0x000fe20000001818 */
[----:B------:R-:W-:-:S04]  /*feb0*/  VIADD R3, R0, 0x30 ;  /* 0x0000003000037836 */ /* 0x000fc80000000000 */
[----:B------:R-:W1:Y:S01]  /*fec0*/  MUFU.TANH R133, R133 ;  /* 0x0000008500857308 */ /* 0x000e620000002400 */
[----:B------:R-:W-:-:S07]  /*fed0*/  FMUL.FTZ R38, R38, UR22 ;  /* 0x0000001626267c20 */ /* 0x000fce0008410000 */
[----:B------:R-:W1:Y:S01]  /*fee0*/  MUFU.TANH R66, R66 ;  /* 0x0000004200427308 */ /* 0x000e620000002400 */
[----:B------:R-:W-:-:S07]  /*fef0*/  FSEL R26, R67, -INF , !P5 ;  /* 0xff800000431a7808 */ /* 0x000fce0006800000 */
[----:B------:R-:W-:Y:S01]  /*ff00*/  MUFU.TANH R63, R63 ;  /* 0x0000003f003f7308 */ /* 0x000fe20000002400 */
[----:B------:R-:W-:Y:S02]  /*ff10*/  ISETP.GE.AND P5, PT, R3, R17, PT ;  /* 0x000000110300720c */ /* 0x000fe40003fa6270 */
[----:B------:R-:W-:-:S05]  /*ff20*/  ISETP.GE.AND P6, PT, R2, R16, PT ;  /* 0x000000100200720c */ /* 0x000fca0003fc6270 */
[----:B------:R-:W1:Y:S01]  /*ff30*/  MUFU.TANH R36, R36 ;  /* 0x0000002400247308 */ /* 0x000e620000002400 */
[----:B------:R-:W-:-:S07]  /*ff40*/  ISETP.GE.AND P3, PT, R2, R15, PT ;  /* 0x0000000f0200720c */ /* 0x000fce0003f66270 */
[----:B------:R-:W1:Y:S01]  /*ff50*/  MUFU.TANH R37, R37 ;  /* 0x0000002500257308 */ /* 0x000e620000002400 */
[C---:B------:R-:W-:Y:S01]  /*ff60*/  IADD3 R2, R0.reuse, 0x31, RZ ;  /* 0x0000003100027810 */ /* 0x040fe20007ffe0ff */
[----:B------:R-:W-:-:S06]  /*ff70*/  VIADD R6, R0, 0x38 ;  /* 0x0000003800067836 */ /* 0x000fcc0000000000 */
[----:B------:R-:W1:Y:S01]  /*ff80*/  MUFU.TANH R132, R132 ;  /* 0x0000008400847308 */ /* 0x000e620000002400 */
[----:B------:R-:W-:-:S07]  /*ff90*/  VIADD R0, R0, 0x39 ;  /* 0x0000003900007836 */ /* 0x000fce0000000000 */
[----:B------:R-:W1:Y:S01]  /*ffa0*/  MUFU.TANH R60, R60 ;  /* 0x0000003c003c7308 */ /* 0x000e620000002400 */
[----:B------:R-:W-:Y:S01]  /*ffb0*/  FSEL R5, R62, -INF , !P5 ;  /* 0xff8000003e057808 */ /* 0x000fe20006800000 */
[----:B------:R-:W-:Y:S01]  /*ffc0*/  FMUL.FTZ R61, R61, UR22 ;  /* 0x000000163d3d7c20 */ /* 0x000fe20008410000 */
[----:B-1----:R-:W-:-:S05]  /*ffd0*/  FSEL R56, R134, -INF , !P1 ;  /* 0xff80000086387808 */ /* 0x002fca0004800000 */
[----:B------:R-:W1:Y:S01]  /*ffe0*/  MUFU.TANH R4, R38 ;  /* 0x0000002600047308 */ /* 0x000e620000002400 */
[----:B------:R-:W-:Y:S01]  /*fff0*/  ISETP.GE.AND P1, PT, R2, R17, PT ;  /* 0x000000110200720c */ /* 0x000fe20003f26270 */
[----:B------:R1:W-:Y:S01]  /*10000*/  STL [R1+0x70], R5 ;  /* 0x0000700501007387 */ /* 0x0003e20000100800 */
[----:B------:R-:W-:Y:S02]  /*10010*/  FSEL R139, R133, -INF , !P6 ;  /* 0xff800000858b7808 */ /* 0x000fe40007000000 */
[----:B------:R-:W-:Y:S02]  /*10020*/  FSEL R25, R66, -INF , !P2 ;  /* 0xff80000042197808 */ /* 0x000fe40005000000 */
[----:B------:R-:W-:Y:S02]  /*10030*/  FSEL R137, R12, -INF , !P0 ;  /* 0xff8000000c897808 */ /* 0x000fe40004000000 */
[-C--:B------:R-:W-:Y:S02]  /*10040*/  ISETP.GE.AND P6, PT, R6, R14.reuse, PT ;  /* 0x0000000e0600720c */ /* 0x080fe40003fc6270 */
[-C--:B------:R-:W-:Y:S01]  /*10050*/  ISETP.GE.AND P2, PT, R0, R14.reuse, PT ;  /* 0x0000000e0000720c */ /* 0x080fe20003f46270 */
[----:B------:R-:W-:Y:S01]  /*10060*/  FMUL.FTZ R39, R39, UR22 ;  /* 0x0000001627277c20 */ /* 0x000fe20008410000 */
[----:B------:R-:W-:Y:S01]  /*10070*/  ISETP.GE.AND P0, PT, R3, R14, PT ;  /* 0x0000000e0300720c */ /* 0x000fe20003f06270 */
[----:B------:R-:W1:Y:S01]  /*10080*/  MUFU.TANH R61, R61 ;  /* 0x0000003d003d7308 */ /* 0x000e620000002400 */
[----:B------:R-:W-:Y:S01]  /*10090*/  FMUL.FTZ R9, R9, UR22 ;  /* 0x0000001609097c20 */ /* 0x000fe20008410000 */
[----:B------:R-:W-:-:S02]  /*100a0*/  FSEL R29, R36, -INF , !P6 ;  /* 0xff800000241d7808 */ /* 0x000fc40007000000 */
[----:B------:R-:W-:Y:S02]  /*100b0*/  FSEL R213, R37, -INF , !P2 ;  /* 0xff80000025d57808 */ /* 0x000fe40005000000 */
[----:B------:R-:W-:Y:S02]  /*100c0*/  FSEL R138, R132, -INF , !P4 ;  /* 0xff800000848a7808 */ /* 0x000fe40006000000 */
[----:B------:R-:W-:Y:S02]  /*100d0*/  FSEL R27, R60, -INF , !P0 ;  /* 0xff8000003c1b7808 */ /* 0x000fe40004000000 */
[----:B-1----:R-:W-:Y:S02]  /*100e0*/  FSEL R5, R63, -INF , !P1 ;  /* 0xff8000003f057808 */ /* 0x002fe40004800000 */
[C---:B------:R-:W-:Y:S02]  /*100f0*/  ISETP.GE.AND P6, PT, R3.reuse, R16, PT ;  /* 0x000000100300720c */ /* 0x040fe40003fc6270 */
[----:B------:R-:W-:Y:S01]  /*10100*/  ISETP.GE.AND P2, PT, R3, R15, PT ;  /* 0x0000000f0300720c */ /* 0x000fe20003f46270 */
[----:B------:R1:W-:Y:S01]  /*10110*/  STL [R1+0x74], R5 ;  /* 0x0000740501007387 */ /* 0x0003e20000100800 */
[----:B------:R-:W-:-:S02]  /*10120*/  ISETP.GE.AND P4, PT, R2, R14, PT ;  /* 0x0000000e0200720c */ /* 0x000fc40003f86270 */
[----:B------:R-:W-:Y:S01]  /*10130*/  ISETP.GE.AND P0, PT, R6, R17, PT ;  /* 0x000000110600720c */ /* 0x000fe20003f06270 */
[----:B------:R1:W-:Y:S01]  /*10140*/  MUFU.TANH R14, R9 ;  /* 0x00000009000e7308 */ /* 0x0003e20000002400 */
[----:B------:R-:W-:Y:S01]  /*10150*/  FMUL.FTZ R18, R135, UR22 ;  /* 0x0000001687127c20 */ /* 0x000fe20008410000 */
[----:B------:R-:W-:Y:S01]  /*10160*/  FMUL.FTZ R13, R20, UR22 ;  /* 0x00000016140d7c20 */ /* 0x000fe20008410000 */
[----:B------:R-:W-:Y:S02]  /*10170*/  FSEL R67, R4, -INF , !P0 ;  /* 0xff80000004437808 */ /* 0x000fe40004000000 */
[----:B------:R-:W-:-:S03]  /*10180*/  PLOP3.LUT P0, PT, PT, PT, UP0, 0x80, 0x0 ;  /* 0x000000000000781c */ /* 0x000fc60003f0f008 */
[----:B------:R-:W1:Y:S02]  /*10190*/  MUFU.TANH R39, R39 ;  /* 0x0000002700277308 */ /* 0x000e640000002400 */
[----:B-1----:R-:W-:-:S06]  /*101a0*/  FMUL.FTZ R9, R21, UR22 ;  /* 0x0000001615097c20 */ /* 0x002fcc0008410000 */
[----:B------:R-:W1:Y:S01]  /*101b0*/  MUFU.TANH R18, R18 ;  /* 0x0000001200127308 */ /* 0x000e620000002400 */
[----:B------:R-:W-:Y:S01]  /*101c0*/  ISETP.GE.AND P5, PT, R2, R16, PT ;  /* 0x000000100200720c */ /* 0x000fe20003fa6270 */
[----:B------:R-:W-:Y:S01]  /*101d0*/  FMUL.FTZ R8, R8, UR22 ;  /* 0x0000001608087c20 */ /* 0x000fe20008410000 */
[----:B------:R-:W-:Y:S01]  /*101e0*/  BAR.SYNC.DEFER_BLOCKING 0x0 ;  /* 0x0000000000007b1d */ /* 0x000fe20000010000 */
[----:B------:R-:W-:-:S05]  /*101f0*/  ISETP.GE.AND P1, PT, R2, R15, PT ;  /* 0x0000000f0200720c */ /* 0x000fca0003f26270 */
[----:B------:R-:W1:Y:S01]  /*10200*/  MUFU.TANH R13, R13 ;  /* 0x0000000d000d7308 */ /* 0x000e620000002400 */
[----:B------:R-:W-:-:S07]  /*10210*/  FSEL R24, R61, -INF , !P4 ;  /* 0xff8000003d187808 */ /* 0x000fce0006000000 */
[----:B------:R-:W1:Y:S01]  /*10220*/  MUFU.TANH R9, R9 ;  /* 0x0000000900097308 */ /* 0x000e620000002400 */
[----:B------:R-:W-:Y:S01]  /*10230*/  ISETP.GE.AND P4, PT, R0, R17, PT ;  /* 0x000000110000720c */ /* 0x000fe20003f86270 */
[----:B------:R-:W-:-:S03]  /*10240*/  IMAD.MOV.U32 R62, RZ, RZ, R143 ;  /* 0x000000ffff3e7224 */ /* 0x000fc600078e008f */
[----:B------:R-:W-:-:S03]  /*10250*/  FSEL R59, R39, -INF , !P4 ;  /* 0xff800000273b7808 */ /* 0x000fc60006000000 */
[----:B------:R1:W1:Y:S01]  /*10260*/  MUFU.TANH R12, R8 ;  /* 0x00000008000c7308 */ /* 0x0002620000002400 */
[----:B------:R-:W-:Y:S01]  /*10270*/  ISETP.GE.AND P4, PT, R6, R16, PT ;  /* 0x000000100600720c */ /* 0x000fe20003f86270 */
[----:B-1----:R-:W-:Y:S01]  /*10280*/  FMUL.FTZ R8, R10, UR22 ;  /* 0x000000160a087c20 */ /* 0x002fe20008410000 */
[----:B--2---:R-:W-:-:S04]  /*10290*/  FMNMX.FTZ R3, R231, R219, !PT ;  /* 0x000000dbe7037209 */ /* 0x004fc80007810000 */
[----:B---3--:R-:W-:-:S04]  /*102a0*/  FMNMX.FTZ R3, R228, R3, !PT ;  /* 0x00000003e4037209 */ /* 0x008fc80007810000 */
[----:B----4-:R-:W-:-:S04]  /*102b0*/  FMNMX.FTZ R3, R229, R3, !PT ;  /* 0x00000003e5037209 */ /* 0x010fc80007810000 */
[----:B------:R-:W-:-:S04]  /*102c0*/  FMNMX.FTZ R2, R230, R3, !PT ;  /* 0x00000003e6027209 */ /* 0x000fc80007810000 */
[----:B------:R-:W-:-:S04]  /*102d0*/  FMNMX.FTZ R2, R57, R2, !PT ;  /* 0x0000000239027209 */ /* 0x000fc80007810000 */
[----:B------:R-:W-:Y:S01]  /*102e0*/  FMNMX.FTZ R7, R62, R2, !PT ;  /* 0x000000023e077209 */ /* 0x000fe20007810000 */
[----:B------:R-:W-:Y:S06]  /*102f0*/  @!P0 BRA `(.L_x_123) ;  /* 0x0000000000908947 */ /* 0x000fec0003800000 */
        /* <DEDUP_REMOVED lines=9> */
[----:B------:R-:W-:Y:S02]  /*10390*/  UIADD3 UR4, UR11, UR4, URZ ;  /* 0x000000040b047290 */ /* 0x000fe4000fffe03f */
[----:B------:R-:W-:-:S04]  /*103a0*/  USHF.L.U32 UR10, UR8, 0x5, URZ ;  /* 0x00000005080a7899 */ /* 0x000fc8000800063f */
[----:B------:R-:W-:Y:S01]  /*103b0*/  IMAD.U32 R3, RZ, RZ, UR4 ;  /* 0x00000004ff037e24 */ /* 0x000fe2000f8e00ff */
[----:B------:R-:W-:Y:S01]  /*103c0*/  ULDC.64 UR4, c[0x0][0x218] ;  /* 0x0000860000047ab9 */ /* 0x000fe20000000a00 */
[----:B--2---:R-:W-:-:S04]  /*103d0*/  LEA R2, P0, R2, R140, 0x6 ;  /* 0x0000008c02027211 */ /* 0x004fc800078030ff */
[----:B---3--:R-:W-:Y:S02]  /*103e0*/  LEA.HI.X R3, R4, R143, R3, 0x6, P0 ;  /* 0x0000008f04037211 */ /* 0x008fe400000f3403 */
[----:B------:R-:W-:Y:S01]  /*103f0*/  LEA R4, P0, R2, UR4, 0x1 ;  /* 0x0000000402047c11 */ /* 0x000fe2000f8008ff */
[----:B------:R-:W-:-:S03]  /*10400*/  USHF.L.U64.HI UR4, UR8, 0x5, UR9 ;  /* 0x0000000508047899 */ /* 0x000fc60008010209 */
[----:B------:R-:W-:Y:S02]  /*10410*/  LEA.HI.X R5, R2, UR5, R3, 0x1, P0 ;  /* 0x0000000502057c11 */ /* 0x000fe400080f0c03 */
[----:B------:R-:W-:-:S03]  /*10420*/  IADD3 R2, P0, R4, UR10, RZ ;  /* 0x0000000a04027c10 */ /* 0x000fc6000ff1e0ff */
[----:B------:R-:W-:Y:S01]  /*10430*/  @!PT LDS RZ, [RZ] ;  /* 0x00000000fffff984 */ /* 0x000fe20000000800 */
[----:B------:R-:W-:Y:S01]  /*10440*/  @!PT LDS RZ, [RZ] ;  /* 0x00000000fffff984 */ /* 0x000fe20000000800 */
[----:B------:R-:W-:Y:S01]  /*10450*/  @!PT LDS RZ, [RZ] ;  /* 0x00000000fffff984 */ /* 0x000fe20000000800 */
[----:B------:R-:W-:Y:S01]  /*10460*/  LDGSTS.E.BYPASS.LTC128B.128 [R251+0x8000], desc[UR18][R4.64] ;  /* 0x0800000004fb7fae */ /* 0x000fe2000b901d52 */
[----:B------:R-:W-:-:S03]  /*10470*/  IADD3.X R3, R5, UR4, RZ, P0, !PT ;  /* 0x0000000405037c10 */ /* 0x000fc600087fe4ff */
        /* <DEDUP_REMOVED lines=12> */
.L_x_123:
[----:B------:R-:W2:Y:S04]  /*10540*/  LDL.LU R17, [R1+0x78] ;  /* 0x0000780001117983 */ /* 0x000ea80000300800 */
[----:B------:R-:W3:Y:S04]  /*10550*/  LDL.LU R10, [R1+0x80] ;  /* 0x00008000010a7983 */ /* 0x000ee80000300800 */
[----:B-1----:R-:W4:Y:S04]  /*10560*/  LDL.LU R2, [R1+0x88] ;  /* 0x0000880001027983 */ /* 0x002f280000300800 */
[----:B------:R-:W3:Y:S04]  /*10570*/  LDL.LU R3, [R1+0x8c] ;  /* 0x00008c0001037983 */ /* 0x000ee80000300800 */
[----:B------:R-:W4:Y:S04]  /*10580*/  LDL.LU R4, [R1+0x84] ;  /* 0x0000840001047983 */ /* 0x000f280000300800 */
[----:B------:R-:W3:Y:S04]  /*10590*/  LDL.LU R5, [R1+0x6c] ;  /* 0x00006c0001057983 */ /* 0x000ee80000300800 */
[----:B------:R1:W-:Y:S01]  /*105a0*/  STL [R1+0x154], R251 ;  /* 0x000154fb01007387 */ /* 0x0003e20000100800 */
[----:B------:R-:W3:Y:S01]  /*105b0*/  MUFU.TANH R8, R8 ;  /* 0x0000000800087308 */ /* 0x000ee20000002400 */
[----:B------:R-:W-:-:S02]  /*105c0*/  FSEL R61, R14, -INF , !P5 ;  /* 0xff8000000e3d7808 */ /* 0x000fc40006800000 */
[----:B------:R-:W-:Y:S01]  /*105d0*/  ISETP.GE.AND P0, PT, R0, R16, PT ;  /* 0x000000100000720c */ /* 0x000fe20003f06270 */
[----:B------:R-:W-:Y:S04]  /*105e0*/  LDSM.16.MT88.4 R48, [R236+0xe000] ;  /* 0x00e00000ec30783b */ /* 0x000fe80000004200 */
[----:B-1----:R-:W3:Y:S04]  /*105f0*/  LDL.LU R251, [R1+0x7c] ;  /* 0x00007c0001fb7983 */ /* 0x002ee80000300800 */
[----:B------:R1:W-:Y:S04]  /*10600*/  STL [R1+0x150], R250 ;  /* 0x000150fa01007387 */ /* 0x0003e80000100800 */
[----:B------:R-:W-:Y:S04]  /*10610*/  STL [R1+0x14c], R249 ;  /* 0x00014cf901007387 */ /* 0x000fe80000100800 */
[----:B------:R-:W-:Y:S04]  /*10620*/  STL [R1+0x148], R248 ;  /* 0x000148f801007387 */ /* 0x000fe80000100800 */
[----:B------:R1:W-:Y:S04]  /*10630*/  STL [R1+0x144], R247 ;  /* 0x000144f701007387 */ /* 0x0003e80000100800 */
[----:B------:R-:W3:Y:S04]  /*10640*/  LDL.LU R20, [R1+0x60] ;  /* 0x0000600001147983 */ /* 0x000ee80000300800 */
[----:B------:R-:W-:Y:S04]  /*10650*/  STL [R1+0x140], R246 ;  /* 0x000140f601007387 */ /* 0x000fe80000100800 */
[----:B------:R-:W3:Y:S04]  /*10660*/  LDL.LU R19, [R1+0x5c] ;  /* 0x00005c0001137983 */ /* 0x000ee80000300800 */
[----:B------:R-:W3:Y:S04]  /*10670*/  LDL.LU R21, [R1+0x48] ;  /* 0x0000480001157983 */ /* 0x000ee80000300800 */
[----:B------:R1:W-:Y:S04]  /*10680*/  STL [R1+0x13c], R245 ;  /* 0x00013cf501007387 */ /* 0x0003e80000100800 */
[----:B------:R1:W-:Y:S02]  /*10690*/  STL [R1+0x138], R244 ;  /* 0x000138f401007387 */ /* 0x0003e40000100800 */
[----:B-1----:R-:W-:-:S02]  /*106a0*/  MOV R250, R24 ;  /* 0x0000001800fa7202 */ /* 0x002fc40000000f00 */
[----:B------:R-:W-:Y:S01]  /*106b0*/  MOV R247, R212 ;  /* 0x000000d400f77202 */ /* 0x000fe20000000f00 */
[----:B------:R-:W-:Y:S04]  /*106c0*/  STL [R1+0x134], R243 ;  /* 0x000134f301007387 */ /* 0x000fe80000100800 */
[----:B------:R-:W3:Y:S04]  /*106d0*/  LDL.LU R32, [R1+0x10] ;  /* 0x0000100001207983 */ /* 0x000ee80000300800 */
[----:B------:R-:W3:Y:S04]  /*106e0*/  LDL.LU R31, [R1+0xc] ;  /* 0x00000c00011f7983 */ /* 0x000ee80000300800 */
[----:B------:R-:W3:Y:S04]  /*106f0*/  LDL.LU R28, [R1+0x4c] ;  /* 0x00004c00011c7983 */ /* 0x000ee80000300800 */
[----:B------:R-:W-:Y:S04]  /*10700*/  STL [R1+0x130], R242 ;  /* 0x000130f201007387 */ /* 0x000fe80000100800 */
[----:B------:R1:W-:Y:S04]  /*10710*/  STL [R1+0x12c], R241 ;  /* 0x00012cf101007387 */ /* 0x0003e80000100800 */
[----:B------:R-:W-:Y:S04]  /*10720*/  STL [R1+0x128], R240 ;  /* 0x000128f001007387 */ /* 0x000fe80000100800 */
[----:B------:R-:W-:Y:S04]  /*10730*/  STL [R1+0x124], R239 ;  /* 0x000124ef01007387 */ /* 0x000fe80000100800 */
[----:B------:R1:W-:Y:S04]  /*10740*/  STL [R1+0x120], R238 ;  /* 0x000120ee01007387 */ /* 0x0003e80000100800 */
[----:B------:R-:W3:Y:S04]  /*10750*/  LDL.LU R30, [R1+0x24] ;  /* 0x00002400011e7983 */ /* 0x000ee80000300800 */
[----:B------:R-:W3:Y:S01]  /*10760*/  LDL.LU R45, [R1+0x50] ;  /* 0x00005000012d7983 */ /* 0x000ee20000300800 */
[----:B------:R-:W-:-:S02]  /*10770*/  MOV R245, R27 ;  /* 0x0000001b00f57202 */ /* 0x000fc40000000f00 */
[----:B------:R-:W-:Y:S01]  /*10780*/  MOV R244, R25 ;  /* 0x0000001900f47202 */ /* 0x000fe20000000f00 */
[----:B-1----:R-:W-:Y:S01]  /*10790*/  IMAD.MOV.U32 R241, RZ, RZ, R26 ;  /* 0x000000fffff17224 */ /* 0x002fe200078e001a */
[----:B------:R-:W-:Y:S02]  /*107a0*/  MOV R238, R29 ;  /* 0x0000001d00ee7202 */ /* 0x000fe40000000f00 */
[----:B------:R-:W3:Y:S04]  /*107b0*/  LDL.LU R29, [R1+0x38] ;  /* 0x00003800011d7983 */ /* 0x000ee80000300800 */
[----:B------:R-:W-:Y:S04]  /*107c0*/  STL [R1+0x11c], R237 ;  /* 0x00011ced01007387 */ /* 0x000fe80000100800 */
[----:B------:R1:W-:Y:S04]  /*107d0*/  STL [R1+0x118], R232 ;  /* 0x000118e801007387 */ /* 0x0003e80000100800 */
[----:B------:R-:W3:Y:S04]  /*107e0*/  LDL.LU R27, [R1+0x28] ;  /* 0x00002800011b7983 */ /* 0x000ee80000300800 */
[----:B------:R-:W3:Y:S04]  /*107f0*/  LDL.LU R26, [R1+0x20] ;  /* 0x00002000011a7983 */ /* 0x000ee80000300800 */
[----:B------:R-:W3:Y:S04]  /*10800*/  LDL.LU R25, [R1+0x18] ;  /* 0x0000180001197983 */ /* 0x000ee80000300800 */
[----:B------:R-:W3:Y:S01]  /*10810*/  LDL.LU R24, [R1+0x14] ;  /* 0x0000140001187983 */ /* 0x000ee20000300800 */
[----:B------:R-:W-:Y:S01]  /*10820*/  MOV R243, R211 ;  /* 0x000000d300f37202 */ /* 0x000fe20000000f00 */
[----:B------:R-:W-:Y:S01]  /*10830*/  IMAD.MOV.U32 R239, RZ, RZ, R209 ;  /* 0x000000ffffef7224 */ /* 0x000fe200078e00d1 */
[----:B-1----:R-:W-:-:S02]  /*10840*/  MOV R232, R210 ;  /* 0x000000d200e87202 */ /* 0x002fc40000000f00 */
[----:B--2---:R-:W-:Y:S02]  /*10850*/  MOV R249, R17 ;  /* 0x0000001100f97202 */ /* 0x004fe40000000f00 */
[----:B------:R-:W2:Y:S01]  /*10860*/  LDL.LU R17, [R1+0x58] ;  /* 0x0000580001117983 */ /* 0x000ea20000300800 */
[----:B----4-:R-:W-:Y:S02]  /*10870*/  MOV R212, R4 ;  /* 0x0000000400d47202 */ /* 0x010fe40000000f00 */
[----:B------:R-:W-:Y:S01]  /*10880*/  FMNMX.FTZ R4, R249, R7, !PT ;  /* 0x00000007f9047209 */ /* 0x000fe20007810000 */
[----:B---3--:R-:W-:Y:S02]  /*10890*/  IMAD.MOV.U32 R214, RZ, RZ, R5 ;  /* 0x000000ffffd67224 */ /* 0x008fe400078e0005 */
[----:B------:R-:W-:-:S04]  /*108a0*/  FMUL.FTZ R7, R11, UR22 ;  /* 0x000000160b077c20 */ /* 0x000fc80008410000 */
[----:B------:R1:W3:Y:S01]  /*108b0*/  MUFU.TANH R11, R7 ;  /* 0x00000007000b7308 */ /* 0x0002e20000002400 */
[----:B------:R-:W-:Y:S01]  /*108c0*/  FMNMX.FTZ R5, R251, R4, !PT ;  /* 0x00000004fb057209 */ /* 0x000fe20007810000 */
[----:B------:R4:W-:Y:S03]  /*108d0*/  STL [R1+0x17c], R251 ;  /* 0x00017cfb01007387 */ /* 0x0009e60000100800 */
[----:B------:R-:W-:-:S04]  /*108e0*/  FMNMX.FTZ R5, R247, R5, !PT ;  /* 0x00000005f7057209 */ /* 0x000fc80007810000 */
[----:B------:R-:W-:-:S04]  /*108f0*/  FMNMX.FTZ R5, R243, R5, !PT ;  /* 0x00000005f3057209 */ /* 0x000fc80007810000 */
[----:B------:R-:W-:-:S04]  /*10900*/  FMNMX.FTZ R5, R232, R5, !PT ;  /* 0x00000005e8057209 */ /* 0x000fc80007810000 */
[----:B-1----:R-:W-:Y:S01]  /*10910*/  FMNMX.FTZ R7, R239, R5, !PT ;  /* 0x00000005ef077209 */ /* 0x002fe20007810000 */
[----:B----4-:R-:W4:Y:S04]  /*10920*/  LDL.LU R251, [R1+0x74] ;  /* 0x0000740001fb7983 */ /* 0x010f280000300800 */
[----:B------:R1:W-:Y:S04]  /*10930*/  STL [R1+0x178], R247 ;  /* 0x000178f701007387 */ /* 0x0003e80000100800 */
[----:B-1----:R-:W4:Y:S04]  /*10940*/  LDL.LU R247, [R1+0x70] ;  /* 0x0000700001f77983 */ /* 0x002f280000300800 */
[----:B------:R1:W-:Y:S04]  /*10950*/  STL [R1+0x180], R243 ;  /* 0x000180f301007387 */ /* 0x0003e80000100800 */
[----:B-1----:R-:W4:Y:S04]  /*10960*/  LDL.LU R243, [R1+0x34] ;  /* 0x0000340001f37983 */ /* 0x002f280000300800 */
[----:B------:R-:W-:Y:S04]  /*10970*/  STL [R1+0x184], R232 ;  /* 0x000184e801007387 */ /* 0x000fe80000100800 */
[----:B------:R1:W-:Y:S04]  /*10980*/  STL [R1+0x188], R239 ;  /* 0x000188ef01007387 */ /* 0x0003e80000100800 */
[----:B-1----:R-:W4:Y:S01]  /*10990*/  LDL.LU R239, [R1+0x68] ;  /* 0x0000680001ef7983 */ /* 0x002f220000300800 */
[----:B------:R-:W-:-:S02]  /*109a0*/  MOV R37, R3 ;  /* 0x0000000300257202 */ /* 0x000fc40000000f00 */
[----:B------:R-:W-:Y:S02]  /*109b0*/  FMNMX.FTZ R3, R20, R32, !PT ;  /* 0x0000002014037209 */ /* 0x000fe40007810000 */
[----:B------:R-:W-:Y:S02]  /*109c0*/  MOV R60, R2 ;  /* 0x00000002003c7202 */ /* 0x000fe40000000f00 */
[----:B------:R-:W-:Y:S02]  /*109d0*/  FMNMX.FTZ R3, R21, R3, !PT ;  /* 0x0000000315037209 */ /* 0x000fe40007810000 */
[----:B------:R-:W-:Y:S02]  /*109e0*/  FMNMX.FTZ R2, R19, R31, !PT ;  /* 0x0000001f13027209 */ /* 0x000fe40007810000 */
[----:B------:R-:W-:Y:S02]  /*109f0*/  FMNMX.FTZ R4, R28, R3, !PT ;  /* 0x000000031c047209 */ /* 0x000fe40007810000 */
[----:B------:R-:W-:-:S02]  /*10a00*/  FMNMX.FTZ R2, R30, R2, !PT ;  /* 0x000000021e027209 */ /* 0x000fc40007810000 */
[----:B------:R-:W-:Y:S02]  /*10a10*/  MOV R248, R10 ;  /* 0x0000000a00f87202 */ /* 0x000fe40000000f00 */
[----:B------:R-:W-:Y:S02]  /*10a20*/  FMNMX.FTZ R4, R45, R4, !PT ;  /* 0x000000042d047209 */ /* 0x000fe40007810000 */
[----:B------:R-:W-:Y:S01]  /*10a30*/  FMNMX.FTZ R2, R29, R2, !PT ;  /* 0x000000021d027209 */ /* 0x000fe20007810000 */
[----:B------:R-:W-:Y:S01]  /*10a40*/  FMUL.FTZ R3, R22, UR22 ;  /* 0x0000001616037c20 */ /* 0x000fe20008410000 */
[----:B------:R-:W-:Y:S02]  /*10a50*/  FMNMX.FTZ R4, R248, R4, !PT ;  /* 0x00000004f8047209 */ /* 0x000fe40007810000 */
[----:B------:R-:W-:Y:S01]  /*10a60*/  FMNMX.FTZ R2, R27, R2, !PT ;  /* 0x000000021b027209 */ /* 0x000fe20007810000 */
[----:B------:R1:W3:Y:S01]  /*10a70*/  MUFU.TANH R10, R3 ;  /* 0x00000003000a7308 */ /* 0x0002e20000002400 */
[----:B------:R-:W-:-:S02]  /*10a80*/  FMNMX.FTZ R4, R212, R4, !PT ;  /* 0x00000004d4047209 */ /* 0x000fc40007810000 */
[----:B------:R-:W-:Y:S02]  /*10a90*/  FMNMX.FTZ R7, R245, R7, !PT ;  /* 0x00000007f5077209 */ /* 0x000fe40007810000 */
[----:B------:R-:W-:Y:S01]  /*10aa0*/  FMNMX.FTZ R5, R37, R4, !PT ;  /* 0x0000000425057209 */ /* 0x000fe20007810000 */
[----:B------:R-:W-:Y:S01]  /*10ab0*/  IMAD.MOV.U32 R246, RZ, RZ, R208 ;  /* 0x000000fffff67224 */ /* 0x000fe200078e00d0 */
[----:B------:R-:W-:Y:S02]  /*10ac0*/  FMNMX.FTZ R7, R250, R7, !PT ;  /* 0x00000007fa077209 */ /* 0x000fe40007810000 */
[----:B------:R-:W-:Y:S02]  /*10ad0*/  FMNMX.FTZ R5, R60, R5, !PT ;  /* 0x000000053c057209 */ /* 0x000fe40007810000 */
[----:B-1----:R-:W-:-:S04]  /*10ae0*/  FMNMX.FTZ R3, R214, R2, !PT ;  /* 0x00000002d6037209 */ /* 0x002fc80007810000 */
[----:B------:R-:W-:Y:S02]  /*10af0*/  FMNMX.FTZ R3, R40, R3, !PT ;  /* 0x0000000328037209 */ /* 0x000fe40007810000 */
[----:B------:R-:W-:Y:S02]  /*10b00*/  MOV R240, R53 ;  /* 0x0000003500f07202 */ /* 0x000fe40000000f00 */
[----:B------:R-:W-:Y:S02]  /*10b10*/  FMNMX.FTZ R5, R246, R5, !PT ;  /* 0x00000005f6057209 */ /* 0x000fe40007810000 */
[----:B------:R-:W-:Y:S02]  /*10b20*/  FMNMX.FTZ R4, R41, R3, !PT ;  /* 0x0000000329047209 */ /* 0x000fe40007810000 */
[----:B------:R-:W-:Y:S01]  /*10b30*/  FMNMX.FTZ R7, R238, R7, !PT ;  /* 0x00000007ee077209 */ /* 0x000fe20007810000 */
[----:B------:R-:W-:Y:S01]  /*10b40*/  IMAD.MOV.U32 R242, RZ, RZ, R54 ;  /* 0x000000fffff27224 */ /* 0x000fe200078e0036 */
[----:B------:R-:W-:-:S02]  /*10b50*/  FMNMX.FTZ R5, R240, R5, !PT ;  /* 0x00000005f0057209 */ /* 0x000fc40007810000 */
[----:B------:R-:W-:Y:S02]  /*10b60*/  FMNMX.FTZ R4, R43, R4, !PT ;  /* 0x000000042b047209 */ /* 0x000fe40007810000 */
[----:B------:R-:W-:Y:S02]  /*10b70*/  FMNMX.FTZ R135, R242, R5, !PT ;  /* 0x00000005f2877209 */ /* 0x000fe40007810000 */
[----:B------:R-:W-:Y:S02]  /*10b80*/  FSEL R232, R12, -INF , !P6 ;  /* 0xff8000000ce87808 */ /* 0x000fe40007000000 */
[----:B------:R-:W-:Y:S02]  /*10b90*/  FSEL R39, R13, -INF , !P4 ;  /* 0xff8000000d277808 */ /* 0x000fe40006000000 */
[----:B------:R-:W-:Y:S02]  /*10ba0*/  FSEL R132, R18, -INF , !P3 ;  /* 0xff80000012847808 */ /* 0x000fe40005800000 */
[----:B------:R-:W-:-:S02]  /*10bb0*/  FSEL R58, R9, -INF , !P0 ;  /* 0xff800000093a7808 */ /* 0x000fc40004000000 */
[----:B------:R-:W-:Y:S02]  /*10bc0*/  FSEL R237, R8, -INF , !P2 ;  /* 0xff80000008ed7808 */ /* 0x000fe40005000000 */
[-C--:B------:R-:W-:Y:S02]  /*10bd0*/  ISETP.GE.AND P0, PT, R6, R15.reuse, PT ;  /* 0x0000000f0600720c */ /* 0x080fe40003f06270 */
[----:B---3--:R-:W-:Y:S02]  /*10be0*/  FSEL R63, R11, -INF , !P1 ;  /* 0xff8000000b3f7808 */ /* 0x008fe40004800000 */
[----:B------:R-:W-:Y:S02]  /*10bf0*/  ISETP.GE.AND P1, PT, R0, R15, PT ;  /* 0x0000000f0000720c */ /* 0x000fe40003f26270 */
[----:B------:R-:W-:Y:S01]  /*10c00*/  FSEL R38, R10, -INF , !P0 ;  /* 0xff8000000a267808 */ /* 0x000fe20004000000 */
[----:B------:R-:W-:Y:S01]  /*10c10*/  LDSM.16.MT88.4 R12, [R233+0xc000] ;  /* 0x00c00000e90c783b */ /* 0x000fe20000004200 */
[----:B--2---:R-:W-:-:S04]  /*10c20*/  FMNMX.FTZ R2, R17, R252, !PT ;  /* 0x000000fc11027209 */ /* 0x004fc80007810000 */
[----:B------:R-:W-:-:S04]  /*10c30*/  FMNMX.FTZ R2, R26, R2, !PT ;  /* 0x000000021a027209 */ /* 0x000fc80007810000 */
[----:B------:R-:W-:-:S04]  /*10c40*/  FMNMX.FTZ R2, R25, R2, !PT ;  /* 0x0000000219027209 */ /* 0x000fc80007810000 */
[----:B------:R-:W-:Y:S02]  /*10c50*/  FMNMX.FTZ R3, R24, R2, !PT ;  /* 0x0000000218037209 */ /* 0x000fe40007810000 */
[----:B------:R-:W-:Y:S02]  /*10c60*/  FMNMX.FTZ R2, R213, R7, !PT ;  /* 0x00000007d5027209 */ /* 0x000fe40007810000 */
[----:B------:R-:W-:-:S03]  /*10c70*/  FMNMX.FTZ R3, R64, R3, !PT ;  /* 0x0000000340037209 */ /* 0x000fc60007810000 */
[----:B------:R-:W1:Y:S01]  /*10c80*/  SHFL.BFLY PT, R5, R2, 0x2, 0x1f ;  /* 0x0c401f0002057f89 */ /* 0x000e6200000e0000 */
[----:B------:R-:W-:-:S04]  /*10c90*/  FMNMX.FTZ R3, R42, R3, !PT ;  /* 0x000000032a037209 */ /* 0x000fc80007810000 */
[----:B------:R-:W-:-:S04]  /*10ca0*/  FMNMX.FTZ R3, R47, R3, !PT ;  /* 0x000000032f037209 */ /* 0x000fc80007810000 */
[----:B------:R-:W-:Y:S01]  /*10cb0*/  FMNMX.FTZ R3, R65, R3, !PT ;  /* 0x0000000341037209 */ /* 0x000fe20007810000 */
[----:B------:R-:W-:-:S03]  /*10cc0*/  FMUL.FTZ R7, R23, UR22 ;  /* 0x0000001617077c20 */ /* 0x000fc60008410000 */
[----:B------:R-:W-:-:S04]  /*10cd0*/  FMNMX.FTZ R3, R244, R3, !PT ;  /* 0x00000003f4037209 */ /* 0x000fc80007810000 */
[----:B------:R-:W-:Y:S01]  /*10ce0*/  FMNMX.FTZ R3, R241, R3, !PT ;  /* 0x00000003f1037209 */ /* 0x000fe20007810000 */
[----:B------:R-:W2:Y:S03]  /*10cf0*/  MUFU.TANH R7, R7 ;  /* 0x0000000700077308 */ /* 0x000ea60000002400 */
[----:B------:R-:W-:Y:S02]  /*10d00*/  FMNMX.FTZ R3, R56, R3, !PT ;  /* 0x0000000338037209 */ /* 0x000fe40007810000 */
[----:B-1----:R-:W-:Y:S02]  /*10d10*/  FMNMX.FTZ R2, R2, R5, !PT ;  /* 0x0000000502027209 */ /* 0x002fe40007810000 */
[----:B------:R-:W-:-:S04]  /*10d20*/  FMNMX.FTZ R5, R132, R3, !PT ;  /* 0x0000000384057209 */ /* 0x000fc80007810000 */
[----:B------:R-:W-:Y:S01]  /*10d30*/  FMNMX.FTZ R5, R237, R5, !PT ;  /* 0x00000005ed057209 */ /* 0x000fe20007810000 */
[----:B------:R-:W1:Y:S03]  /*10d40*/  SHFL.BFLY PT, R136, R2, 0x1, 0x1f ;  /* 0x0c201f0002887f89 */ /* 0x000e6600000e0000 */
[----:B------:R-:W-:Y:S02]  /*10d50*/  FMNMX.FTZ R0, R63, R5, !PT ;  /* 0x000000053f007209 */ /* 0x000fe40007810000 */
[----:B--2---:R-:W-:Y:S02]  /*10d60*/  FSEL R66, R7, -INF , !P1 ;  /* 0xff80000007427808 */ /* 0x004fe40004800000 */
[----:B------:R-:W-:-:S04]  /*10d70*/  FMNMX.FTZ R0, R38, R0, !PT ;  /* 0x0000000026007209 */ /* 0x000fc80007810000 */
[----:B------:R-:W-:-:S05]  /*10d80*/  FMNMX.FTZ R0, R66, R0, !PT ;  /* 0x0000000042007209 */ /* 0x000fca0007810000 */
[----:B------:R-:W-:Y:S01]  /*10d90*/  SHFL.BFLY PT, R6, R0, 0x2, 0x1f ;  /* 0x0c401f0000067f89 */ /* 0x000fe200000e0000 */
[----:B----4-:R-:W-:-:S04]  /*10da0*/  FMNMX.FTZ R4, R243, R4, !PT ;  /* 0x00000004f3047209 */ /* 0x010fc80007810000 */
[----:B------:R-:W-:-:S04]  /*10db0*/  FMNMX.FTZ R4, R137, R4, !PT ;  /* 0x0000000489047209 */ /* 0x000fc80007810000 */
[----:B------:R-:W-:-:S04]  /*10dc0*/  FMNMX.FTZ R4, R138, R4, !PT ;  /* 0x000000048a047209 */ /* 0x000fc80007810000 */
[----:B------:R-:W-:-:S04]  /*10dd0*/  FMNMX.FTZ R4, R139, R4, !PT ;  /* 0x000000048b047209 */ /* 0x000fc80007810000 */
[----:B------:R-:W-:-:S04]  /*10de0*/  FMNMX.FTZ R4, R232, R4, !PT ;  /* 0x00000004e8047209 */ /* 0x000fc80007810000 */
[----:B------:R-:W-:Y:S02]  /*10df0*/  FMNMX.FTZ R134, R61, R4, !PT ;  /* 0x000000043d867209 */ /* 0x000fe40007810000 */
[----:B------:R-:W-:-:S04]  /*10e00*/  FMNMX.FTZ R135, R239, R135, !PT ;  /* 0x00000087ef877209 */ /* 0x000fc80007810000 */
[----:B------:R-:W-:-:S04]  /*10e10*/  FMNMX.FTZ R135, R247, R135, !PT ;  /* 0x00000087f7877209 */ /* 0x000fc80007810000 */
[----:B------:R-:W-:-:S04]  /*10e20*/  FMNMX.FTZ R135, R251, R135, !PT ;  /* 0x00000087fb877209 */ /* 0x000fc80007810000 */
[----:B------:R-:W-:Y:S02]  /*10e30*/  FMNMX.FTZ R135, R67, R135, !PT ;  /* 0x0000008743877209 */ /* 0x000fe40007810000 */
[----:B------:R-:W-:Y:S02]  /*10e40*/  FMNMX.FTZ R134, R39, R134, !PT ;  /* 0x0000008627867209 */ /* 0x000fe40007810000 */
[----:B------:R-:W-:Y:S02]  /*10e50*/  FMNMX.FTZ R135, R59, R135, !PT ;  /* 0x000000873b877209 */ /* 0x000fe40007810000 */
[----:B------:R-:W-:-:S03]  /*10e60*/  FMNMX.FTZ R134, R58, R134, !PT ;  /* 0x000000863a867209 */ /* 0x000fc60007810000 */
[----:B------:R-:W2:Y:S04]  /*10e70*/  SHFL.BFLY PT, R4, R135, 0x2, 0x1f ;  /* 0x0c401f0087047f89 */ /* 0x000ea800000e0000 */
[----:B------:R-:W3:Y:S01]  /*10e80*/  SHFL.BFLY PT, R3, R134, 0x2, 0x1f ;  /* 0x0c401f0086037f89 */ /* 0x000ee200000e0000 */
[----:B-1----:R-:W-:-:S04]  /*10e90*/  FMNMX.FTZ R136, R2, R136, !PT ;  /* 0x0000008802887209 */ /* 0x002fc80007810000 */
[----:B------:R-:W-:Y:S02]  /*10ea0*/  FSETP.NEU.FTZ.AND P3, PT, R136, -INF , PT ;  /* 0xff8000008800780b */ /* 0x000fe40003f7d000 */
[----:B--2---:R-:W-:Y:S02]  /*10eb0*/  FMNMX.FTZ R135, R135, R4, !PT ;  /* 0x0000000487877209 */ /* 0x004fe40007810000 */
[----:B---3--:R-:W-:-:S03]  /*10ec0*/  FMNMX.FTZ R134, R134, R3, !PT ;  /* 0x0000000386867209 */ /* 0x008fc60007810000 */
[----:B------:R-:W1:Y:S04]  /*10ed0*/  SHFL.BFLY PT, R4, R135, 0x1, 0x1f ;  /* 0x0c201f0087047f89 */ /* 0x000e6800000e0000 */
[----:B------:R-:W2:Y:S01]  /*10ee0*/  SHFL.BFLY PT, R5, R134, 0x1, 0x1f ;  /* 0x0c201f0086057f89 */ /* 0x000ea200000e0000 */
[----:B------:R-:W-:Y:S01]  /*10ef0*/  FMUL.FTZ R3, R136, UR20 ;  /* 0x0000001488037c20 */ /* 0x000fe20008410000 */
[----:B------:R-:W-:-:S04]  /*10f00*/  FMNMX.FTZ R0, R0, R6, !PT ;  /* 0x0000000600007209 */ /* 0x000fc80007810000 */
[----:B------:R-:W-:Y:S01]  /*10f10*/  FSEL R3, R3, RZ, P3 ;  /* 0x000000ff03037208 */ /* 0x000fe20001800000 */
[----:B------:R-:W3:Y:S04]  /*10f20*/  SHFL.BFLY PT, R133, R0, 0x1, 0x1f ;  /* 0x0c201f0000857f89 */ /* 0x000ee800000e0000 */
[----:B------:R-:W-:-:S04]  /*10f30*/  FFMA.FTZ R2, R219, UR20, -R3 ;  /* 0x00000014db027c23 */ /* 0x000fc80008010803 */
[----:B------:R4:W3:Y:S01]  /*10f40*/  MUFU.EX2 R141, R2 ;  /* 0x00000002008d7308 */ /* 0x0008e20000000800 */
[----:B-1----:R-:W-:Y:S02]  /*10f50*/  FMNMX.FTZ R135, R135, R4, !PT ;  /* 0x0000000487877209 */ /* 0x002fe40007810000 */
[----:B--2---:R-:W-:-:S03]  /*10f60*/  FMNMX.FTZ R134, R134, R5, !PT ;  /* 0x0000000586867209 */ /* 0x004fc60007810000 */
[C---:B------:R-:W-:Y:S01]  /*10f70*/  FMUL.FTZ R8, R135.reuse, UR20 ;  /* 0x0000001487087c20 */ /* 0x040fe20008410000 */
[----:B------:R-:W-:Y:S01]  /*10f80*/  FSETP.NEU.FTZ.AND P2, PT, R135, -INF , PT ;  /* 0xff8000008700780b */ /* 0x000fe20003f5d000 */
[----:B----4-:R-:W-:-:S04]  /*10f90*/  FFMA.FTZ R2, R228, UR20, -R3 ;  /* 0x00000014e4027c23 */ /* 0x010fc80008010803 */
[----:B------:R1:W-:Y:S01]  /*10fa0*/  MUFU.EX2 R140, R2 ;  /* 0x00000002008c7308 */ /* 0x0003e20000000800 */
[----:B------:R-:W-:Y:S01]  /*10fb0*/  FFMA.FTZ R4, R230, UR20, -R3 ;  /* 0x00000014e6047c23 */ /* 0x000fe20008010803 */
[----:B------:R-:W-:Y:S02]  /*10fc0*/  FSEL R8, R8, RZ, P2 ;  /* 0x000000ff08087208 */ /* 0x000fe40001000000 */
[----:B------:R-:W-:-:S04]  /*10fd0*/  FSETP.NEU.FTZ.AND P1, PT, R134, -INF , PT ;  /* 0xff8000008600780b */ /* 0x000fc80003f3d000 */
[----:B------:R2:W-:Y:S01]  /*10fe0*/  MUFU.EX2 R216, R4 ;  /* 0x0000000400d87308 */ /* 0x0005e20000000800 */
[----:B-1----:R-:W-:-:S07]  /*10ff0*/  FFMA.FTZ R2, R229, UR20, -R3 ;  /* 0x00000014e5027c23 */ /* 0x002fce0008010803 */
[----:B------:R1:W4:Y:S01]  /*11000*/  MUFU.EX2 R217, R2 ;  /* 0x0000000200d97308 */ /* 0x0003220000000800 */
[----:B--2---:R-:W-:Y:S01]  /*11010*/  FFMA.FTZ R4, R32, UR20, -R8 ;  /* 0x0000001420047c23 */ /* 0x004fe20008010808 */
[----:B---3--:R-:W-:Y:S01]  /*11020*/  FMNMX.FTZ R133, R0, R133, !PT ;  /* 0x0000008500857209 */ /* 0x008fe20007810000 */
[----:B------:R-:W-:Y:S05]  /*11030*/  STL [R1+0x108], R141 ;  /* 0x0001088d01007387 */ /* 0x000fea0000100800 */
[----:B------:R2:W3:Y:S01]  /*11040*/  MUFU.EX2 R143, R4 ;  /* 0x00000004008f7308 */ /* 0x0004e20000000800 */
[C---:B-1----:R-:W-:Y:S01]  /*11050*/  FMUL.FTZ R2, R134.reuse, UR20 ;  /* 0x0000001486027c20 */ /* 0x042fe20008410000 */
[----:B------:R-:W-:Y:S01]  /*11060*/  FSEL R5, R134, RZ, P1 ;  /* 0x000000ff86057208 */ /* 0x000fe20000800000 */
[----:B------:R-:W-:Y:S03]  /*11070*/  LDSM.16.MT88.4 R32, [R234+0xe000] ;  /* 0x00e00000ea20783b */ /* 0x000fe60000004200 */
[----:B------:R-:W-:-:S05]  /*11080*/  FSEL R2, R2, RZ, P1 ;  /* 0x000000ff02027208 */ /* 0x000fca0000800000 */
[--C-:B--2---:R-:W-:Y:S01]  /*11090*/  FFMA.FTZ R4, R31, UR20, -R2.reuse ;  /* 0x000000141f047c23 */ /* 0x104fe20008010802 */
[--C-:B------:R-:W-:Y:S01]  /*110a0*/  FFMA.FTZ R0, R30, UR20, -R2.reuse ;  /* 0x000000141e007c23 */ /* 0x100fe20008010802 */
[----:B------:R-:W-:Y:S02]  /*110b0*/  FSETP.NEU.FTZ.AND P0, PT, R133, -INF , PT ;  /* 0xff8000008500780b */ /* 0x000fe40003f1d000 */
[----:B------:R1:W2:Y:S08]  /*110c0*/  MUFU.EX2 R55, R4 ;  /* 0x0000000400377308 */ /* 0x0002b00000000800 */
[----:B------:R4:W2:Y:S01]  /*110d0*/  MUFU.EX2 R208, R0 ;  /* 0x0000000000d07308 */ /* 0x0008a20000000800 */
[----:B-1----:R-:W-:-:S07]  /*110e0*/  FFMA.FTZ R4, R29, UR20, -R2 ;  /* 0x000000141d047c23 */ /* 0x002fce0008010802 */
[----:B------:R1:W2:Y:S01]  /*110f0*/  MUFU.EX2 R46, R4 ;  /* 0x00000004002e7308 */ /* 0x0002a20000000800 */
[----:B----4-:R-:W-:-:S05]  /*11100*/  FMUL.FTZ R0, R133, UR20 ;  /* 0x0000001485007c20 */ /* 0x010fca0008410000 */
[----:B------:R-:W-:Y:S01]  /*11110*/  FSEL R0, R0, RZ, P0 ;  /* 0x000000ff00007208 */ /* 0x000fe20000000000 */
[----:B-1----:R-:W-:-:S04]  /*11120*/  FFMA.FTZ R4, R27, UR20, -R2 ;  /* 0x000000141b047c23 */ /* 0x002fc80008010802 */
[----:B------:R1:W4:Y:S01]  /*11130*/  MUFU.EX2 R52, R4 ;  /* 0x0000000400347308 */ /* 0x0003220000000800 */
[----:B------:R-:W-:Y:S01]  /*11140*/  FADD.FTZ R6, R19, -R5 ;  /* 0x8000000513067221 */ /* 0x000fe20000010000 */
[----:B------:R-:W-:Y:S01]  /*11150*/  FSEL R5, R133, RZ, P0 ;  /* 0x000000ff85057208 */ /* 0x000fe20000000000 */
[----:B-1----:R-:W-:-:S05]  /*11160*/  FFMA.FTZ R4, R252, UR20, -R0 ;  /* 0x00000014fc047c23 */ /* 0x002fca0008010800 */
[----:B------:R1:W4:Y:S02]  /*11170*/  MUFU.EX2 R53, R4 ;  /* 0x0000000400357308 */ /* 0x0003240000000800 */
[----:B-1----:R-:W-:-:S06]  /*11180*/  FFMA.FTZ R4, R26, UR20, -R0 ;  /* 0x000000141a047c23 */ /* 0x002fcc0008010800 */
[----:B------:R1:W4:Y:S02]  /*11190*/  MUFU.EX2 R54, R4 ;  /* 0x0000000400367308 */ /* 0x0003240000000800 */
[----:B-1----:R-:W-:-:S06]  /*111a0*/  FFMA.FTZ R4, R25, UR20, -R0 ;  /* 0x0000001419047c23 */ /* 0x002fcc0008010800 */
[----:B------:R1:W-:Y:S01]  /*111b0*/  MUFU.EX2 R7, R4 ;  /* 0x0000000400077308 */ /* 0x0003e20000000800 */
[----:B------:R-:W-:Y:S01]  /*111c0*/  FMUL.FTZ R6, R6, UR20 ;  /* 0x0000001406067c20 */ /* 0x000fe20008410000 */
[----:B-1----:R-:W-:-:S06]  /*111d0*/  FFMA.FTZ R4, R24, UR20, -R0 ;  /* 0x0000001418047c23 */ /* 0x002fcc0008010800 */
[----:B------:R-:W1:Y:S01]  /*111e0*/  MUFU.EX2 R44, R6 ;  /* 0x00000006002c7308 */ /* 0x000e620000000800 */
[----:B------:R-:W-:Y:S04]  /*111f0*/  STL [R1+0x100], R217 ;  /* 0x000100d901007387 */ /* 0x000fe80000100800 */
[----:B------:R-:W-:Y:S03]  /*11200*/  LDSM.16.MT88.4 R24, [R235+0xc000] ;  /* 0x00c00000eb18783b */ /* 0x000fe60000004200 */
[----:B------:R3:W-:Y:S02]  /*11210*/  MUFU.EX2 R9, R4 ;  /* 0x0000000400097308 */ /* 0x0007e40000000800 */
[----:B---3--:R-:W-:-:S02]  /*11220*/  FADD.FTZ R4, R17, -R5 ;  /* 0x8000000511047221 */ /* 0x008fc40000010000 */
[----:B------:R-:W3:Y:S02]  /*11230*/  LDSM.16.MT88.4 R16, [R234+0xc000] ;  /* 0x00c00000ea10783b */ /* 0x000ee40000004200 */
[----:B------:R-:W-:-:S04]  /*11240*/  FMUL.FTZ R4, R4, UR20 ;  /* 0x0000001404047c20 */ /* 0x000fc80008410000 */
[----:B------:R4:W1:Y:S01]  /*11250*/  MUFU.EX2 R11, R4 ;  /* 0x00000004000b7308 */ /* 0x0008620000000800 */
[----:B------:R-:W-:Y:S01]  /*11260*/  STL [R1+0x104], R216 ;  /* 0x000104d801007387 */ /* 0x000fe20000100800 */
[----:B------:R-:W-:-:S03]  /*11270*/  FSEL R6, R136, RZ, P3 ;  /* 0x000000ff88067208 */ /* 0x000fc60001800000 */
[----:B------:R-:W-:Y:S01]  /*11280*/  STL [R1+0xec], R143 ;  /* 0x0000ec8f01007387 */ /* 0x000fe20000100800 */
[----:B------:R-:W-:-:S03]  /*11290*/  FSEL R5, R135, RZ, P2 ;  /* 0x000000ff87057208 */ /* 0x000fc60001000000 */
[----:B--2---:R-:W-:Y:S04]  /*112a0*/  STL [R1+0xe8], R55 ;  /* 0x0000e83701007387 */ /* 0x004fe80000100800 */
[----:B------:R-:W-:Y:S01]  /*112b0*/  STL [R1+0xe4], R208 ;  /* 0x0000e4d001007387 */ /* 0x000fe20000100800 */
[----:B----4-:R-:W-:-:S03]  /*112c0*/  FFMA.FTZ R4, R21, UR20, -R8 ;  /* 0x0000001415047c23 */ /* 0x010fc60008010808 */
[----:B------:R-:W-:Y:S01]  /*112d0*/  STL [R1+0xf8], R46 ;  /* 0x0000f82e01007387 */ /* 0x000fe20000100800 */
[----:B------:R2:W4:Y:S03]  /*112e0*/  MUFU.EX2 R142, R4 ;  /* 0x00000004008e7308 */ /* 0x0005260000000800 */
[----:B------:R-:W-:Y:S01]  /*112f0*/  STL [R1+0xfc], R52 ;  /* 0x0000fc3401007387 */ /* 0x000fe20000100800 */
[----:B------:R-:W-:-:S03]  /*11300*/  FADD.FTZ R10, R231, -R6 ;  /* 0x80000006e70a7221 */ /* 0x000fc60000010000 */
[----:B------:R-:W-:Y:S01]  /*11310*/  STL [R1+0xd4], R53 ;  /* 0x0000d43501007387 */ /* 0x000fe20000100800 */
[----:B------:R-:W-:-:S03]  /*11320*/  FADD.FTZ R36, R20, -R5 ;  /* 0x8000000514247221 */ /* 0x000fc60000010000 */
[----:B------:R-:W-:Y:S01]  /*11330*/  STL [R1+0xd8], R54 ;  /* 0x0000d83601007387 */ /* 0x000fe20000100800 */
[----:B------:R-:W-:Y:S01]  /*11340*/  F2FP.F16.F32.PACK_AB R5, R54, R53 ;  /* 0x000000353605723e */ /* 0x000fe200000000ff */
[----:B-1----:R-:W-:Y:S02]  /*11350*/  FMUL.FTZ R144, R144, R44 ;  /* 0x0000002c90907220 */ /* 0x002fe40000410000 */
[----:B------:R-:W-:Y:S01]  /*11360*/  STL [R1+0x158], R134 ;  /* 0x0001588601007387 */ /* 0x000fe20000100800 */
[----:B--2---:R-:W-:-:S03]  /*11370*/  FFMA.FTZ R4, R28, UR20, -R8 ;  /* 0x000000141c047c23 */ /* 0x004fc60008010808 */
[----:B------:R1:W-:Y:S01]  /*11380*/  STL [R1+0xe0], R7 ;  /* 0x0000e00701007387 */ /* 0x0003e20000100800 */
[----:B------:R-:W-:Y:S01]  /*11390*/  F2FP.F16.F32.PACK_AB R6, R52, R46 ;  /* 0x0000002e3406723e */ /* 0x000fe200000000ff */
[-C--:B------:R-:W-:Y:S01]  /*113a0*/  FMUL.FTZ R145, R145, R44.reuse ;  /* 0x0000002c91917220 */ /* 0x080fe20000410000 */
[----:B------:R2:W4:Y:S01]  /*113b0*/  MUFU.EX2 R218, R4 ;  /* 0x0000000400da7308 */ /* 0x0005220000000800 */
        /* <DEDUP_REMOVED lines=10> */
[----:B------:R-:W4:Y:S01]  /*11460*/  LDSM.16.MT88.4 R20, [R236+0xc000] ;  /* 0x00c00000ec14783b */ /* 0x000f220000004200 */
[-C--:B------:R-:W-:Y:S01]  /*11470*/  FMUL.FTZ R168, R168, R44.reuse ;  /* 0x0000002ca8a87220 */ /* 0x080fe20000410000 */
[----:B------:R-:W-:Y:S01]  /*11480*/  FMUL.FTZ R169, R169, R44 ;  /* 0x0000002ca9a97220 */ /* 0x000fe20000410000 */
[----:B------:R-:W-:Y:S01]  /*11490*/  FMUL.FTZ R170, R170, R11 ;  /* 0x0000000baaaa7220 */ /* 0x000fe20000410000 */
[----:B------:R-:W-:Y:S01]  /*114a0*/  LDSM.16.MT88.4 R28, [R233+0xe000] ;  /* 0x00e00000e91c783b */ /* 0x000fe20000004200 */
[----:B--2---:R-:W-:-:S03]  /*114b0*/  F2FP.F16.F32.PACK_AB R4, R208, R55 ;  /* 0x00000037d004723e */ /* 0x004fc600000000ff */
[----:B------:R-:W2:Y:S01]  /*114c0*/  LDSM.16.MT88.4 R52, [R235+0xe000] ;  /* 0x00e00000eb34783b */ /* 0x000ea20000004200 */
[----:B-1----:R-:W-:-:S07]  /*114d0*/  F2FP.F16.F32.PACK_AB R7, R9, R7 ;  /* 0x000000070907723e */ /* 0x002fce00000000ff */
[C---:B------:R-:W-:Y:S06]  /*114e0*/  HMMA.16816.F32 R144, R4.reuse, R12, R144 ;  /* 0x0000000c0490723c */ /* 0x040fec0000001890 */
[C---:B------:R-:W-:Y:S06]  /*114f0*/  HMMA.16816.F32 R152, R4.reuse, R14, R152 ;  /* 0x0000000e0498723c */ /* 0x040fec0000001898 */
[----:B---3--:R-:W-:Y:S01]  /*11500*/  HMMA.16816.F32 R160, R4, R16, R160 ;  /* 0x0000001004a0723c */ /* 0x008fe200000018a0 */
[----:B------:R-:W-:Y:S01]  /*11510*/  FMUL.FTZ R171, R171, R11 ;  /* 0x0000000babab7220 */ /* 0x000fe20000410000 */
[----:B------:R-:W-:Y:S04]  /*11520*/  STL [R1+0x15c], R133 ;  /* 0x00015c8501007387 */ /* 0x000fe80000100800 */
[----:B------:R-:W-:Y:S04]  /*11530*/  STL [R1+0xdc], R9 ;  /* 0x0000dc0901007387 */ /* 0x000fe80000100800 */
[----:B------:R1:W-:Y:S02]  /*11540*/  STL [R1+0x160], R136 ;  /* 0x0001608801007387 */ /* 0x0003e40000100800 */
[----:B------:R-:W-:-:S12]  /*11550*/  MOV R134, R147 ;  /* 0x0000009300867202 */ /* 0x000fd80000000f00 */
[----:B------:R-:W-:Y:S02]  /*11560*/  MOV R147, R162 ;  /* 0x000000a200937202 */ /* 0x000fe40000000f00 */
[----:B------:R-:W-:Y:S02]  /*11570*/  MOV R252, R160 ;  /* 0x000000a000fc7202 */ /* 0x000fe40000000f00 */
[----:B------:R-:W-:Y:S01]  /*11580*/  MOV R215, R161 ;  /* 0x000000a100d77202 */ /* 0x000fe20000000f00 */
[----:B-1----:R-:W-:Y:S01]  /*11590*/  IMAD.MOV.U32 R136, RZ, RZ, R145 ;  /* 0x000000ffff887224 */ /* 0x002fe200078e0091 */
[----:B------:R-:W-:Y:S01]  /*115a0*/  MOV R145, R152 ;  /* 0x0000009800917202 */ /* 0x000fe20000000f00 */
[----:B------:R-:W-:Y:S02]  /*115b0*/  IMAD.MOV.U32 R152, RZ, RZ, R163 ;  /* 0x000000ffff987224 */ /* 0x000fe400078e00a3 */
[----:B------:R-:W-:Y:S01]  /*115c0*/  HMMA.16816.F32 R160, R4, R18, R168 ;  /* 0x0000001204a0723c */ /* 0x000fe200000018a8 */
[----:B------:R-:W-:Y:S01]  /*115d0*/  FFMA.FTZ R9, R45, UR20, -R8 ;  /* 0x000000142d097c23 */ /* 0x000fe20008010808 */
[----:B------:R-:W-:-:S03]  /*115e0*/  MOV R133, R144 ;  /* 0x0000009000857202 */ /* 0x000fc60000000f00 */
[----:B------:R1:W3:Y:S01]  /*115f0*/  MUFU.EX2 R144, R9 ;  /* 0x0000000900907308 */ /* 0x0002e20000000800 */
[----:B------:R-:W-:Y:S01]  /*11600*/  MOV R45, R154 ;  /* 0x0000009a002d7202 */ /* 0x000fe20000000f00 */
[----:B------:R-:W-:Y:S01]  /*11610*/  FMUL.FTZ R10, R10, UR20 ;  /* 0x000000140a0a7c20 */ /* 0x000fe20008410000 */
[-C--:B------:R-:W-:Y:S01]  /*11620*/  FMUL.FTZ R176, R176, R44.reuse ;  /* 0x0000002cb0b07220 */ /* 0x080fe20000410000 */
[----:B------:R-:W-:Y:S01]  /*11630*/  FMUL.FTZ R177, R177, R44 ;  /* 0x0000002cb1b17220 */ /* 0x000fe20000410000 */
[-C--:B------:R-:W-:Y:S01]  /*11640*/  FMUL.FTZ R178, R178, R11.reuse ;  /* 0x0000000bb2b27220 */ /* 0x080fe20000410000 */
[----:B------:R-:W-:Y:S01]  /*11650*/  FMUL.FTZ R179, R179, R11 ;  /* 0x0000000bb3b37220 */ /* 0x000fe20000410000 */
[----:B-1----:R-:W-:-:S05]  /*11660*/  MOV R9, R153 ;  /* 0x0000009900097202 */ /* 0x002fca0000000f00 */
[----:B------:R-:W-:Y:S02]  /*11670*/  IMAD.MOV.U32 R169, RZ, RZ, R9 ;  /* 0x000000ffffa97224 */ /* 0x000fe400078e0009 */
[----:B------:R-:W-:Y:S01]  /*11680*/  FMUL.FTZ R9, R36, UR20 ;  /* 0x0000001424097c20 */ /* 0x000fe20008410000 */
[----:B------:R-:W-:Y:S01]  /*11690*/  MOV R36, R45 ;  /* 0x0000002d00247202 */ /* 0x000fe20000000f00 */
[----:B------:R-:W1:Y:S01]  /*116a0*/  MUFU.EX2 R46, R10 ;  /* 0x0000000a002e7308 */ /* 0x000e620000000800 */
[-C--:B------:R-:W-:Y:S01]  /*116b0*/  FMUL.FTZ R192, R192, R44.reuse ;  /* 0x0000002cc0c07220 */ /* 0x080fe20000410000 */
[-C--:B------:R-:W-:Y:S01]  /*116c0*/  FMUL.FTZ R193, R193, R44.reuse ;  /* 0x0000002cc1c17220 */ /* 0x080fe20000410000 */
[-C--:B------:R-:W-:Y:S01]  /*116d0*/  FMUL.FTZ R194, R194, R11.reuse ;  /* 0x0000000bc2c27220 */ /* 0x080fe20000410000 */
[----:B------:R-:W-:Y:S01]  /*116e0*/  FMUL.FTZ R195, R195, R11 ;  /* 0x0000000bc3c37220 */ /* 0x000fe20000410000 */
[-C--:B------:R-:W-:Y:S01]  /*116f0*/  FMUL.FTZ R184, R184, R44.reuse ;  /* 0x0000002cb8b87220 */ /* 0x080fe20000410000 */
[----:B------:R-:W-:-:S02]  /*11700*/  FMUL.FTZ R185, R185, R44 ;  /* 0x0000002cb9b97220 */ /* 0x000fc40000410000 */
[----:B------:R2:W1:Y:S01]  /*11710*/  MUFU.EX2 R45, R9 ;  /* 0x00000009002d7308 */ /* 0x0004620000000800 */
        /* <DEDUP_REMOVED lines=10> */
[----:B------:R-:W-:Y:S01]  /*117c0*/  IMAD.MOV.U32 R211, RZ, RZ, R161 ;  /* 0x000000ffffd37224 */ /* 0x000fe200078e00a1 */
[----:B------:R-:W-:Y:S01]  /*117d0*/  MOV R210, R162 ;  /* 0x000000a200d27202 */ /* 0x000fe20000000f00 */
[----:B------:R3:W-:Y:S01]  /*117e0*/  STL [R1+0x164], R135 ;  /* 0x0001648701007387 */ /* 0x0007e20000100800 */
[----:B------:R-:W-:Y:S01]  /*117f0*/  MOV R209, R163 ;  /* 0x000000a300d17202 */ /* 0x000fe20000000f00 */
[----:B-----5:R-:W-:Y:S01]  /*11800*/  FMUL.FTZ R92, R92, R44 ;  /* 0x0000002c5c5c7220 */ /* 0x020fe20000410000 */
[----:B------:R-:W-:Y:S01]  /*11810*/  MOV R208, R160 ;  /* 0x000000a000d07202 */ /* 0x000fe20000000f00 */
[-C--:B------:R-:W-:Y:S01]  /*11820*/  FMUL.FTZ R93, R93, R44.reuse ;  /* 0x0000002c5d5d7220 */ /* 0x080fe20000410000 */
[C---:B----4-:R-:W-:Y:S01]  /*11830*/  HMMA.16816.F32 R160, R4.reuse, R20, R176 ;  /* 0x0000001404a0723c */ /* 0x050fe200000018b0 */
[-C--:B------:R-:W-:Y:S01]  /*11840*/  FMUL.FTZ R94, R94, R11.reuse ;  /* 0x0000000b5e5e7220 */ /* 0x080fe20000410000 */
[-C--:B------:R-:W-:Y:S01]  /*11850*/  FMUL.FTZ R95, R95, R11.reuse ;  /* 0x0000000b5f5f7220 */ /* 0x080fe20000410000 */
        /* <DEDUP_REMOVED lines=17> */
[----:B---3--:R-:W-:Y:S01]  /*11970*/  MOV R135, R146 ;  /* 0x0000009200877202 */ /* 0x008fe20000000f00 */
        /* <DEDUP_REMOVED lines=8> */
[----:B------:R-:W-:Y:S01]  /*11a00*/  STL [R1+0xd0], R142 ;  /* 0x0000d08e01007387 */ /* 0x000fe20000100800 */
[----:B------:R-:W-:Y:S01]  /*11a10*/  IMAD.MOV.U32 R146, RZ, RZ, R155 ;  /* 0x000000ffff927224 */ /* 0x000fe200078e009b */
[----:B------:R-:W-:Y:S01]  /*11a20*/  HMMA.16816.F32 R228, R4, R22, R184 ;  /* 0x0000001604e4723c */ /* 0x000fe200000018b8 */
[----:B------:R-:W-:Y:S01]  /*11a30*/  MOV R193, R140 ;  /* 0x0000008c00c17202 */ /* 0x000fe20000000f00 */
[----:B------:R3:W-:Y:S01]  /*11a40*/  STL [R1+0xcc], R218 ;  /* 0x0000ccda01007387 */ /* 0x0007e20000100800 */
[----:B--2---:R-:W-:Y:S01]  /*11a50*/  MOV R9, R218 ;  /* 0x000000da00097202 */ /* 0x004fe20000000f00 */
[----:B------:R-:W-:-:S03]  /*11a60*/  IMAD.MOV.U32 R194, RZ, RZ, R141 ;  /* 0x000000ffffc27224 */ /* 0x000fc600078e008d */
[----:B------:R-:W-:Y:S01]  /*11a70*/  IMAD.MOV.U32 R186, RZ, RZ, R217 ;  /* 0x000000ffffba7224 */ /* 0x000fe200078e00d9 */
[----:B------:R-:W-:Y:S02]  /*11a80*/  MOV R185, R216 ;  /* 0x000000d800b97202 */ /* 0x000fe40000000f00 */
[----:B------:R-:W-:Y:S01]  /*11a90*/  MOV R187, R144 ;  /* 0x0000009000bb7202 */ /* 0x000fe20000000f00 */
[----:B------:R2:W-:Y:S01]  /*11aa0*/  STL [R1+0xc8], R144 ;  /* 0x0000c89001007387 */ /* 0x0005e20000100800 */
[----:B------:R-:W-:Y:S01]  /*11ab0*/  MOV R184, R143 ;  /* 0x0000008f00b87202 */ /* 0x000fe20000000f00 */
[----:B------:R-:W-:Y:S01]  /*11ac0*/  IMAD.MOV.U32 R171, RZ, RZ, R152 ;  /* 0x000000ffffab7224 */ /* 0x000fe200078e0098 */
[----:B------:R-:W-:Y:S01]  /*11ad0*/  MOV R195, R142 ;  /* 0x0000008e00c37202 */ /* 0x000fe20000000f00 */
[----:B------:R-:W-:Y:S01]  /*11ae0*/  HMMA.16816.F32 R220, R4, R34, R92 ;  /* 0x0000002204dc723c */ /* 0x000fe2000000185c */
[----:B------:R-:W-:Y:S02]  /*11af0*/  MOV R170, R147 ;  /* 0x0000009300aa7202 */ /* 0x000fe40000000f00 */
[----:B------:R-:W-:-:S02]  /*11b00*/  MOV R168, R146 ;  /* 0x0000009200a87202 */ /* 0x000fc40000000f00 */
[----:B------:R-:W-:Y:S01]  /*11b10*/  MOV R10, R145 ;  /* 0x00000091000a7202 */ /* 0x000fe20000000f00 */
[C---:B------:R-:W-:Y:S06]  /*11b20*/  HMMA.16816.F32 R152, R4.reuse, R26, R200 ;  /* 0x0000001a0498723c */ /* 0x040fec00000018c8 */
[----:B---3--:R-:W-:Y:S01]  /*11b30*/  HMMA.16816.F32 R216, R4, R48, R104 ;  /* 0x0000003004d8723c */ /* 0x008fe20000001868 */
[----:B-1----:R-:W-:-:S05]  /*11b40*/  FMUL.FTZ R172, R172, R46 ;  /* 0x0000002eacac7220 */ /* 0x002fca0000410000 */
[----:B------:R-:W-:Y:S01]  /*11b50*/  HMMA.16816.F32 R104, R4, R52, R120 ;  /* 0x000000340468723c */ /* 0x000fe20000001878 */
[----:B------:R-:W-:Y:S01]  /*11b60*/  FMUL.FTZ R173, R173, R46 ;  /* 0x0000002eadad7220 */ /* 0x000fe20000410000 */
[-C--:B------:R-:W-:Y:S01]  /*11b70*/  FMUL.FTZ R174, R174, R45.reuse ;  /* 0x0000002daeae7220 */ /* 0x080fe20000410000 */
[----:B------:R-:W-:-:S04]  /*11b80*/  FMUL.FTZ R175, R175, R45 ;  /* 0x0000002dafaf7220 */ /* 0x000fc80000410000 */
[----:B------:R-:W-:Y:S01]  /*11b90*/  MOV R122, R193 ;  /* 0x000000c1007a7202 */ /* 0x000fe20000000f00 */
[C---:B------:R-:W-:Y:S06]  /*11ba0*/  HMMA.16816.F32 R224, R4.reuse, R28, R72 ;  /* 0x0000001c04e0723c */ /* 0x040fec0000001848 */
[C---:B--2---:R-:W-:Y:S06]  /*11bb0*/  HMMA.16816.F32 R144, R4.reuse, R30, R76 ;  /* 0x0000001e0490723c */ /* 0x044fec000000184c */
[C---:B------:R-:W-:Y:S06]  /*11bc0*/  HMMA.16816.F32 R140, R4.reuse, R32, R88 ;  /* 0x00000020048c723c */ /* 0x040fec0000001858 */
[C---:B------:R-:W-:Y:S06]  /*11bd0*/  HMMA.16816.F32 R108, R4.reuse, R50, R108 ;  /* 0x00000032046c723c */ /* 0x040fec000000186c */
[----:B------:R-:W-:Y:S07]  /*11be0*/  HMMA.16816.F32 R92, R4, R54, R124 ;  /* 0x00000036045c723c */ /* 0x000fee000000187c */
[----:B------:R-:W-:Y:S01]  /*11bf0*/  F2FP.F16.F32.PACK_AB R7, R187, R9 ;  /* 0x00000009bb07723e */ /* 0x000fe200000000ff */
[----:B------:R-:W-:Y:S01]  /*11c00*/  IMAD.MOV.U32 R9, RZ, RZ, R214 ;  /* 0x000000ffff097224 */ /* 0x000fe200078e00d6 */
[----:B------:R-:W-:-:S02]  /*11c10*/  F2FP.F16.F32.PACK_AB R4, R122, R194 ;  /* 0x000000c27a04723e */ /* 0x000fc400000000ff */
[----:B------:R-:W-:Y:S02]  /*11c20*/  F2FP.F16.F32.PACK_AB R5, R195, R184 ;  /* 0x000000b8c305723e */ /* 0x000fe400000000ff */
[----:B------:R-:W-:Y:S01]  /*11c30*/  F2FP.F16.F32.PACK_AB R6, R185, R186 ;  /* 0x000000bab906723e */ /* 0x000fe200000000ff */
[--C-:B------:R-:W-:Y:S01]  /*11c40*/  FFMA.FTZ R9, R9, UR20, -R2.reuse ;  /* 0x0000001409097c23 */ /* 0x100fe20008010802 */
[-C--:B------:R-:W-:Y:S01]  /*11c50*/  FMUL.FTZ R164, R164, R46.reuse ;  /* 0x0000002ea4a47220 */ /* 0x080fe20000410000 */
[----:B------:R-:W-:Y:S01]  /*11c60*/  FMUL.FTZ R165, R165, R46 ;  /* 0x0000002ea5a57220 */ /* 0x000fe20000410000 */
[-C--:B------:R-:W-:Y:S01]  /*11c70*/  FMUL.FTZ R166, R166, R45.reuse ;  /* 0x0000002da6a67220 */ /* 0x080fe20000410000 */
[----:B------:R-:W-:Y:S02]  /*11c80*/  FMUL.FTZ R167, R167, R45 ;  /* 0x0000002da7a77220 */ /* 0x000fe40000410000 */
[C---:B------:R-:W-:Y:S01]  /*11c90*/  HMMA.16816.F32 R200, R4.reuse, R18, R172 ;  /* 0x0000001204c8723c */ /* 0x040fe200000018ac */
[----:B------:R1:W2:Y:S05]  /*11ca0*/  MUFU.EX2 R18, R9 ;  /* 0x0000000900127308 */ /* 0x0002aa0000000800 */
[----:B------:R-:W-:Y:S01]  /*11cb0*/  HMMA.16816.F32 R88, R4, R16, R164 ;  /* 0x000000100458723c */ /* 0x000fe200000018a4 */
[----:B-1----:R-:W-:-:S04]  /*11cc0*/  FFMA.FTZ R9, R40, UR20, -R2 ;  /* 0x0000001428097c23 */ /* 0x002fc80008010802 */
[----:B------:R1:W3:Y:S02]  /*11cd0*/  MUFU.EX2 R19, R9 ;  /* 0x0000000900137308 */ /* 0x0002e40000000800 */
[----:B------:R-:W-:Y:S01]  /*11ce0*/  IMAD.MOV.U32 R166, RZ, RZ, R133 ;  /* 0x000000ffffa67224 */ /* 0x000fe200078e0085 */
[----:B------:R-:W-:Y:S01]  /*11cf0*/  MOV R165, R249 ;  /* 0x000000f900a57202 */ /* 0x000fe20000000f00 */
[----:B-1----:R-:W-:-:S04]  /*11d00*/  FFMA.FTZ R9, R41, UR20, -R2 ;  /* 0x0000001429097c23 */ /* 0x002fc80008010802 */
[----:B------:R1:W-:Y:S02]  /*11d10*/  MUFU.EX2 R133, R9 ;  /* 0x0000000900857308 */ /* 0x0003e40000000800 */
[----:B-1----:R-:W-:-:S06]  /*11d20*/  FFMA.FTZ R9, R43, UR20, -R2 ;  /* 0x000000142b097c23 */ /* 0x002fcc0008010802 */
[----:B------:R1:W-:Y:S01]  /*11d30*/  MUFU.EX2 R249, R9 ;  /* 0x0000000900f97308 */ /* 0x0003e20000000800 */
[-C--:B------:R-:W-:Y:S01]  /*11d40*/  FMUL.FTZ R148, R148, R46.reuse ;  /* 0x0000002e94947220 */ /* 0x080fe20000410000 */
[----:B------:R-:W-:Y:S01]  /*11d50*/  FMUL.FTZ R149, R149, R46 ;  /* 0x0000002e95957220 */ /* 0x000fe20000410000 */
[----:B-1----:R-:W-:-:S05]  /*11d60*/  FFMA.FTZ R9, R64, UR20, -R0 ;  /* 0x0000001440097c23 */ /* 0x002fca0008010800 */
[----:B------:R1:W4:Y:S01]  /*11d70*/  MUFU.EX2 R16, R9 ;  /* 0x0000000900107308 */ /* 0x0003220000000800 */
[-C--:B------:R-:W-:Y:S01]  /*11d80*/  FMUL.FTZ R150, R150, R45.reuse ;  /* 0x0000002d96967220 */ /* 0x080fe20000410000 */
[-C--:B------:R-:W-:Y:S01]  /*11d90*/  FMUL.FTZ R151, R151, R45.reuse ;  /* 0x0000002d97977220 */ /* 0x080fe20000410000 */
[-C--:B------:R-:W-:Y:S01]  /*11da0*/  FMUL.FTZ R156, R156, R46.reuse ;  /* 0x0000002e9c9c7220 */ /* 0x080fe20000410000 */
[-C--:B------:R-:W-:Y:S01]  /*11db0*/  FMUL.FTZ R157, R157, R46.reuse ;  /* 0x0000002e9d9d7220 */ /* 0x080fe20000410000 */
[-C--:B------:R-:W-:Y:S01]  /*11dc0*/  FMUL.FTZ R158, R158, R45.reuse ;  /* 0x0000002d9e9e7220 */ /* 0x080fe20000410000 */
[-C--:B------:R-:W-:Y:S01]  /*11dd0*/  FMUL.FTZ R159, R159, R45.reuse ;  /* 0x0000002d9f9f7220 */ /* 0x080fe20000410000 */
[----:B-1----:R-:W-:Y:S01]  /*11de0*/  FFMA.FTZ R9, R42, UR20, -R0 ;  /* 0x000000142a097c23 */ /* 0x002fe20008010800 */
[-C--:B------:R-:W-:Y:S01]  /*11df0*/  FMUL.FTZ R180, R180, R46.reuse ;  /* 0x0000002eb4b47220 */ /* 0x080fe20000410000 */
[-C--:B------:R-:W-:Y:S01]  /*11e00*/  FMUL.FTZ R181, R181, R46.reuse ;  /* 0x0000002eb5b57220 */ /* 0x080fe20000410000 */
[-C--:B------:R-:W-:Y:S01]  /*11e10*/  FMUL.FTZ R182, R182, R45.reuse ;  /* 0x0000002db6b67220 */ /* 0x080fe20000410000 */
[----:B------:R1:W4:Y:S01]  /*11e20*/  MUFU.EX2 R17, R9 ;  /* 0x0000000900117308 */ /* 0x0003220000000800 */
[-C--:B------:R-:W-:Y:S01]  /*11e30*/  FMUL.FTZ R183, R183, R45.reuse ;  /* 0x0000002db7b77220 */ /* 0x080fe20000410000 */
[-C--:B------:R-:W-:Y:S01]  /*11e40*/  FMUL.FTZ R188, R188, R46.reuse ;  /* 0x0000002ebcbc7220 */ /* 0x080fe20000410000 */
[----:B------:R-:W-:Y:S01]  /*11e50*/  FMUL.FTZ R189, R189, R46 ;  /* 0x0000002ebdbd7220 */ /* 0x000fe20000410000 */
[-C--:B------:R-:W-:Y:S01]  /*11e60*/  FMUL.FTZ R190, R190, R45.reuse ;  /* 0x0000002dbebe7220 */ /* 0x080fe20000410000 */
[----:B------:R-:W-:Y:S01]  /*11e70*/  FMUL.FTZ R191, R191, R45 ;  /* 0x0000002dbfbf7220 */ /* 0x000fe20000410000 */
[----:B------:R-:W-:Y:S01]  /*11e80*/  MOV R187, R36 ;  /* 0x0000002400bb7202 */ /* 0x000fe20000000f00 */
[----:B------:R-:W-:Y:S01]  /*11e90*/  IMAD.MOV.U32 R195, RZ, RZ, R210 ;  /* 0x000000ffffc37224 */ /* 0x000fe200078e00d2 */
[----:B------:R-:W-:Y:S01]  /*11ea0*/  MOV R194, R211 ;  /* 0x000000d300c27202 */ /* 0x000fe20000000f00 */
        /* <DEDUP_REMOVED lines=41> */
[----:B------:R-:W-:-:S02]  /*12140*/  MOV R186, R169 ;  /* 0x000000a900ba7202 */ /* 0x000fc40000000f00 */
[----:B------:R-:W-:Y:S02]  /*12150*/  MOV R193, R212 ;  /* 0x000000d400c17202 */ /* 0x000fe40000000f00 */
[----:B------:R-:W-:Y:S02]  /*12160*/  MOV R184, R209 ;  /* 0x000000d100b87202 */ /* 0x000fe40000000f00 */
[----:B------:R-:W-:Y:S01]  /*12170*/  MOV R185, R208 ;  /* 0x000000d000b97202 */ /* 0x000fe20000000f00 */
[----:B------:R-:W-:Y:S01]  /*12180*/  IMAD.MOV.U32 R175, RZ, RZ, R57 ;  /* 0x000000ffffaf7224 */ /* 0x000fe200078e0039 */
[----:B------:R-:W-:Y:S01]  /*12190*/  MOV R168, R252 ;  /* 0x000000fc00a87202 */ /* 0x000fe20000000f00 */
[C---:B------:R-:W-:Y:S01]  /*121a0*/  HMMA.16816.F32 R208, R4.reuse, R14, R156 ;  /* 0x0000000e04d0723c */ /* 0x040fe2000000189c */
[----:B------:R-:W-:Y:S01]  /*121b0*/  MOV R169, R215 ;  /* 0x000000d700a97202 */ /* 0x000fe20000000f00 */
[----:B-1----:R-:W-:Y:S01]  /*121c0*/  FFMA.FTZ R9, R65, UR20, -R0 ;  /* 0x0000001441097c23 */ /* 0x002fe20008010800 */
[----:B------:R-:W-:Y:S01]  /*121d0*/  MOV R252, R213 ;  /* 0x000000d500fc7202 */ /* 0x000fe20000000f00 */
[----:B--2---:R-:W-:Y:S01]  /*121e0*/  STL [R1+0xc4], R18 ;  /* 0x0000c41201007387 */ /* 0x004fe20000100800 */
[----:B------:R-:W-:Y:S01]  /*121f0*/  MOV R121, R193 ;  /* 0x000000c100797202 */ /* 0x000fe20000000f00 */
[C---:B------:R-:W-:Y:S01]  /*12200*/  HMMA.16816.F32 R212, R4.reuse, R12, R148 ;  /* 0x0000000c04d4723c */ /* 0x040fe20000001894 */
[----:B------:R-:W-:Y:S01]  /*12210*/  MOV R14, R135 ;  /* 0x00000087000e7202 */ /* 0x000fe20000000f00 */
[----:B------:R-:W-:Y:S01]  /*12220*/  IMAD.MOV.U32 R157, RZ, RZ, R186 ;  /* 0x000000ffff9d7224 */ /* 0x000fe200078e00ba */
[----:B------:R-:W-:Y:S01]  /*12230*/  MOV R164, R62 ;  /* 0x0000003e00a47202 */ /* 0x000fe20000000f00 */
[----:B------:R-:W-:Y:S01]  /*12240*/  IMAD.MOV.U32 R120, RZ, RZ, R61 ;  /* 0x000000ffff787224 */ /* 0x000fe200078e003d */
[----:B------:R-:W-:Y:S01]  /*12250*/  MOV R159, R187 ;  /* 0x000000bb009f7202 */ /* 0x000fe20000000f00 */
[C---:B------:R-:W-:Y:S01]  /*12260*/  HMMA.16816.F32 R76, R4.reuse, R22, R188 ;  /* 0x00000016044c723c */ /* 0x040fe200000018bc */
[----:B------:R-:W-:Y:S01]  /*12270*/  IMAD.MOV.U32 R148, RZ, RZ, R194 ;  /* 0x000000ffff947224 */ /* 0x000fe200078e00c2 */
[----:B------:R-:W-:Y:S01]  /*12280*/  MOV R149, R195 ;  /* 0x000000c300957202 */ /* 0x000fe20000000f00 */
[----:B---3--:R-:W-:Y:S01]  /*12290*/  STL [R1+0xc0], R19 ;  /* 0x0000c01301007387 */ /* 0x008fe20000100800 */
[----:B------:R-:W-:Y:S01]  /*122a0*/  MOV R150, R184 ;  /* 0x000000b800967202 */ /* 0x000fe20000000f00 */
[----:B------:R-:W-:Y:S01]  /*122b0*/  IMAD.MOV.U32 R158, RZ, RZ, R248 ;  /* 0x000000ffff9e7224 */ /* 0x000fe200078e00f8 */
[----:B------:R-:W-:Y:S01]  /*122c0*/  MOV R13, R185 ;  /* 0x000000b9000d7202 */ /* 0x000fe20000000f00 */
[----:B------:R-:W-:Y:S01]  /*122d0*/  HMMA.16816.F32 R192, R4, R20, R180 ;  /* 0x0000001404c0723c */ /* 0x000fe200000018b4 */
[----:B------:R-:W-:Y:S01]  /*122e0*/  MOV R135, R63 ;  /* 0x0000003f00877202 */ /* 0x000fe20000000f00 */
[----:B----4-:R-:W-:Y:S01]  /*122f0*/  STL [R1+0xbc], R16 ;  /* 0x0000bc1001007387 */ /* 0x010fe20000100800 */
[----:B------:R-:W-:-:S02]  /*12300*/  MOV R151, R60 ;  /* 0x0000003c00977202 */ /* 0x000fc40000000f00 */
[----:B------:R-:W-:Y:S01]  /*12310*/  MOV R124, R59 ;  /* 0x0000003b007c7202 */ /* 0x000fe20000000f00 */
[C---:B------:R-:W-:Y:S01]  /*12320*/  HMMA.16816.F32 R72, R4.reuse, R24, R196 ;  /* 0x000000180448723c */ /* 0x040fe200000018c4 */
[----:B------:R-:W-:Y:S02]  /*12330*/  MOV R125, R58 ;  /* 0x0000003a007d7202 */ /* 0x000fe40000000f00 */
[----:B------:R-:W-:Y:S01]  /*12340*/  MOV R123, R56 ;  /* 0x00000038007b7202 */ /* 0x000fe20000000f00 */
[----:B------:R1:W-:Y:S01]  /*12350*/  STL [R1+0xb8], R17 ;  /* 0x0000b81101007387 */ /* 0x0003e20000100800 */
[----:B------:R-:W-:Y:S01]  /*12360*/  MOV R167, R136 ;  /* 0x0000008800a77202 */ /* 0x000fe20000000f00 */
[C---:B------:R-:W-:Y:S01]  /*12370*/  HMMA.16816.F32 R204, R4.reuse, R26, R204 ;  /* 0x0000001a04cc723c */ /* 0x040fe200000018cc */
[----:B------:R2:W-:Y:S01]  /*12380*/  MUFU.EX2 R248, R9 ;  /* 0x0000000900f87308 */ /* 0x0005e20000000800 */
[----:B------:R-:W-:Y:S01]  /*12390*/  MOV R15, R134 ;  /* 0x00000086000f7202 */ /* 0x000fe20000000f00 */
[----:B------:R-:W-:Y:S01]  /*123a0*/  IMAD.MOV.U32 R126, RZ, RZ, R39 ;  /* 0x000000ffff7e7224 */ /* 0x000fe200078e0027 */
[----:B------:R-:W-:Y:S01]  /*123b0*/  MOV R127, R38 ;  /* 0x00000026007f7202 */ /* 0x000fe20000000f00 */
[----:B------:R-:W3:Y:S01]  /*123c0*/  LDSM.16.MT88.4 R40, [R233+0xc800] ;  /* 0x00c80000e928783b */ /* 0x000ee20000004200 */
[----:B------:R-:W-:Y:S01]  /*123d0*/  HMMA.16816.F32 R60, R4, R28, R68 ;  /* 0x0000001c043c723c */ /* 0x000fe20000001844 */
[----:B------:R-:W-:-:S05]  /*123e0*/  MOV R156, R10 ;  /* 0x0000000a009c7202 */ /* 0x000fca0000000f00 */
[C---:B------:R-:W-:Y:S06]  /*123f0*/  HMMA.16816.F32 R112, R4.reuse, R50, R112 ;  /* 0x000000320470723c */ /* 0x040fec0000001870 */
[----:B------:R-:W-:Y:S01]  /*12400*/  HMMA.16816.F32 R116, R4, R52, R116 ;  /* 0x000000340474723c */ /* 0x000fe20000001874 */
[----:B--2---:R-:W-:-:S05]  /*12410*/  FFMA.FTZ R9, R175, UR20, -R3 ;  /* 0x00000014af097c23 */ /* 0x004fca0008010803 */
[C---:B------:R-:W-:Y:S01]  /*12420*/  HMMA.16816.F32 R128, R4.reuse, R54, R128 ;  /* 0x000000360480723c */ /* 0x040fe20000001880 */
[----:B------:R-:W-:Y:S01]  /*12430*/  MOV R12, R36 ;  /* 0x00000024000c7202 */ /* 0x000fe20000000f00 */
[----:B------:R-:W-:Y:S04]  /*12440*/  LDSM.16.MT88.4 R20, [R234+0xe800] ;  /* 0x00e80000ea14783b */ /* 0x000fe80000004200 */
[C---:B------:R-:W-:Y:S06]  /*12450*/  HMMA.16816.F32 R56, R4.reuse, R30, R80 ;  /* 0x0000001e0438723c */ /* 0x040fec0000001850 */
[C---:B------:R-:W-:Y:S06]  /*12460*/  HMMA.16816.F32 R188, R4.reuse, R32, R84 ;  /* 0x0000002004bc723c */ /* 0x040fec0000001854 */
[C---:B------:R-:W-:Y:S06]  /*12470*/  HMMA.16816.F32 R184, R4.reuse, R34, R96 ;  /* 0x0000002204b8723c */ /* 0x040fec0000001860 */
[----:B------:R-:W-:Y:S01]  /*12480*/  HMMA.16816.F32 R180, R4, R48, R100 ;  /* 0x0000003004b4723c */ /* 0x000fe20000001864 */
[----:B------:R2:W4:Y:S01]  /*12490*/  MUFU.EX2 R4, R9 ;  /* 0x0000000900047308 */ /* 0x0005220000000800 */
[----:B------:R-:W-:Y:S01]  /*124a0*/  FFMA.FTZ R10, R47, UR20, -R0 ;  /* 0x000000142f0a7c23 */ /* 0x000fe20008010800 */
[----:B------:R-:W-:Y:S04]  /*124b0*/  LDSM.16.MT88.4 R24, [R233+0xe800] ;  /* 0x00e80000e918783b */ /* 0x000fe80000004200 */
[----:B------:R-:W-:Y:S01]  /*124c0*/  F2FP.F16.F32.PACK_AB R5, R17, R16 ;  /* 0x000000101105723e */ /* 0x000fe200000000ff */
[----:B------:R-:W3:Y:S01]  /*124d0*/  LDSM.16.MT88.4 R32, [R236+0xc800] ;  /* 0x00c80000ec20783b */ /* 0x000ee20000004200 */
[----:B-1----:R-:W-:-:S02]  /*124e0*/  MOV R17, R164 ;  /* 0x000000a400117202 */ /* 0x002fc40000000f00 */
[----:B------:R-:W-:Y:S01]  /*124f0*/  MOV R164, R165 ;  /* 0x000000a500a47202 */ /* 0x000fe20000000f00 */
[----:B------:R-:W1:Y:S01]  /*12500*/  LDSM.16.MT88.4 R28, [R235+0xc800] ;  /* 0x00c80000eb1c783b */ /* 0x000e620000004200 */
[----:B------:R-:W-:Y:S01]  /*12510*/  MOV R165, R166 ;  /* 0x000000a600a57202 */ /* 0x000fe20000000f00 */
[----:B------:R-:W-:Y:S01]  /*12520*/  IMAD.MOV.U32 R166, RZ, RZ, R167 ;  /* 0x000000ffffa67224 */ /* 0x000fe200078e00a7 */
[----:B------:R-:W-:Y:S02]  /*12530*/  MOV R167, R14 ;  /* 0x0000000e00a77202 */ /* 0x000fe40000000f00 */
[----:B------:R-:W-:Y:S01]  /*12540*/  MOV R14, R15 ;  /* 0x0000000f000e7202 */ /* 0x000fe20000000f00 */
[----:B--2---:R-:W-:Y:S01]  /*12550*/  FFMA.FTZ R9, R17, UR20, -R3 ;  /* 0x0000001411097c23 */ /* 0x004fe20008010803 */
[----:B------:R-:W-:Y:S01]  /*12560*/  MOV R15, R156 ;  /* 0x0000009c000f7202 */ /* 0x000fe20000000f00 */
[----:B------:R-:W-:Y:S01]  /*12570*/  IMAD.MOV.U32 R156, RZ, RZ, R157 ;  /* 0x000000ffff9c7224 */ /* 0x000fe200078e009d */
[----:B------:R-:W-:-:S02]  /*12580*/  MOV R17, R164 ;  /* 0x000000a400117202 */ /* 0x000fc40000000f00 */
[----:B------:R-:W-:Y:S01]  /*12590*/  MOV R164, R165 ;  /* 0x000000a500a47202 */ /* 0x000fe20000000f00 */
[----:B------:R-:W2:Y:S01]  /*125a0*/  MUFU.EX2 R134, R10 ;  /* 0x0000000a00867308 */ /* 0x000ea20000000800 */
[----:B------:R-:W-:Y:S02]  /*125b0*/  MOV R157, R159 ;  /* 0x0000009f009d7202 */ /* 0x000fe40000000f00 */
[----:B------:R-:W-:Y:S01]  /*125c0*/  MOV R165, R166 ;  /* 0x000000a600a57202 */ /* 0x000fe20000000f00 */
[----:B------:R-:W-:Y:S01]  /*125d0*/  IMAD.MOV.U32 R166, RZ, RZ, R167 ;  /* 0x000000ffffa67224 */ /* 0x000fe200078e00a7 */
        /* <DEDUP_REMOVED lines=16> */
[----:B------:R-:W-:Y:S01]  /*126e0*/  MOV R150, R151 ;  /* 0x0000009700967202 */ /* 0x000fe20000000f00 */
[----:B------:R-:W-:Y:S01]  /*126f0*/  IMAD.MOV.U32 R151, RZ, RZ, R124 ;  /* 0x000000ffff977224 */ /* 0x000fe200078e007c */
[----:B----4-:R-:W-:Y:S01]  /*12700*/  STL [R1+0x6c], R4 ;  /* 0x00006c0401007387 */ /* 0x010fe20000100800 */
[----:B------:R-:W-:Y:S01]  /*12710*/  IMAD.MOV.U32 R121, RZ, RZ, R239 ;  /* 0x000000ffff797224 */ /* 0x000fe200078e00ef */
[----:B------:R-:W-:-:S02]  /*12720*/  MOV R124, R125 ;  /* 0x0000007d007c7202 */ /* 0x000fc40000000f00 */
[----:B------:R-:W4:Y:S01]  /*12730*/  LDL.LU R239, [R1+0x188] ;  /* 0x0001880001ef7983 */ /* 0x000f220000300800 */
[----:B------:R-:W-:Y:S02]  /*12740*/  MOV R125, R126 ;  /* 0x0000007e007d7202 */ /* 0x000fe40000000f00 */
[----:B------:R-:W-:Y:S01]  /*12750*/  MOV R172, R164 ;  /* 0x000000a400ac7202 */ /* 0x000fe20000000f00 */
[----:B------:R-:W-:Y:S01]  /*12760*/  STL [R1+0x170], R133 ;  /* 0x0001708501007387 */ /* 0x000fe20000100800 */
[----:B------:R-:W-:Y:S02]  /*12770*/  MOV R126, R127 ;  /* 0x0000007f007e7202 */ /* 0x000fe40000000f00 */
[----:B------:R-:W-:Y:S01]  /*12780*/  MOV R173, R165 ;  /* 0x000000a500ad7202 */ /* 0x000fe20000000f00 */
[----:B------:R-:W-:Y:S01]  /*12790*/  STL [R1+0x168], R249 ;  /* 0x000168f901007387 */ /* 0x000fe20000100800 */
[----:B------:R-:W-:Y:S02]  /*127a0*/  MOV R164, R14 ;  /* 0x0000000e00a47202 */ /* 0x000fe40000000f00 */
[----:B------:R-:W-:Y:S01]  /*127b0*/  MOV R165, R15 ;  /* 0x0000000f00a57202 */ /* 0x000fe20000000f00 */
[----:B--2---:R2:W-:Y:S01]  /*127c0*/  STL [R1+0x174], R134 ;  /* 0x0001748601007387 */ /* 0x0045e20000100800 */
[----:B------:R-:W-:Y:S01]  /*127d0*/  MOV R14, R159 ;  /* 0x0000009f000e7202 */ /* 0x000fe20000000f00 */
[----:B------:R-:W-:Y:S01]  /*127e0*/  IMAD.MOV.U32 R127, RZ, RZ, R232 ;  /* 0x000000ffff7f7224 */ /* 0x000fe200078e00e8 */
[----:B------:R-:W-:Y:S01]  /*127f0*/  MOV R15, R12 ;  /* 0x0000000c000f7202 */ /* 0x000fe20000000f00 */
[----:B------:R3:W-:Y:S01]  /*12800*/  STL [R1+0x16c], R248 ;  /* 0x00016cf801007387 */ /* 0x0007e20000100800 */
[----:B------:R-:W-:-:S02]  /*12810*/  MOV R159, R149 ;  /* 0x00000095009f7202 */ /* 0x000fc40000000f00 */
[----:B------:R-:W-:Y:S01]  /*12820*/  MOV R12, R150 ;  /* 0x00000096000c7202 */ /* 0x000fe20000000f00 */
[----:B------:R-:W4:Y:S01]  /*12830*/  LDL.LU R232, [R1+0x184] ;  /* 0x0001840001e87983 */ /* 0x000f220000300800 */
[----:B------:R-:W-:Y:S02]  /*12840*/  MOV R149, R125 ;  /* 0x0000007d00957202 */ /* 0x000fe40000000f00 */
[----:B------:R-:W-:Y:S02]  /*12850*/  MOV R150, R126 ;  /* 0x0000007e00967202 */ /* 0x000fe40000000f00 */
[----:B------:R-:W-:Y:S02]  /*12860*/  MOV R125, R243 ;  /* 0x000000f3007d7202 */ /* 0x000fe40000000f00 */
[----:B------:R-:W4:Y:S01]  /*12870*/  LDL.LU R243, [R1+0x180] ;  /* 0x0001800001f37983 */ /* 0x000f220000300800 */
[----:B------:R-:W-:-:S03]  /*12880*/  MOV R126, R251 ;  /* 0x000000fb007e7202 */ /* 0x000fc60000000f00 */
[----:B------:R-:W4:Y:S01]  /*12890*/  LDL.LU R251, [R1+0x17c] ;  /* 0x00017c0001fb7983 */ /* 0x000f220000300800 */
[----:B------:R-:W-:Y:S02]  /*128a0*/  MOV R174, R166 ;  /* 0x000000a600ae7202 */ /* 0x000fe40000000f00 */
[----:B------:R-:W-:Y:S02]  /*128b0*/  MOV R166, R156 ;  /* 0x0000009c00a67202 */ /* 0x000fe40000000f00 */
[----:B------:R-:W-:Y:S02]  /*128c0*/  MOV R156, R13 ;  /* 0x0000000d009c7202 */ /* 0x000fe40000000f00 */
[----:B------:R-:W-:Y:S02]  /*128d0*/  MOV R13, R151 ;  /* 0x00000097000d7202 */ /* 0x000fe40000000f00 */
[----:B------:R-:W-:Y:S01]  /*128e0*/  MOV R151, R127 ;  /* 0x0000007f00977202 */ /* 0x000fe20000000f00 */
[----:B------:R-:W-:Y:S01]  /*128f0*/  IMAD.MOV.U32 R199, RZ, RZ, R149 ;  /* 0x000000ffffc77224 */ /* 0x000fe200078e0095 */
[----:B------:R-:W-:-:S02]  /*12900*/  MOV R127, R67 ;  /* 0x00000043007f7202 */ /* 0x000fc40000000f00 */
[----:B------:R-:W-:Y:S01]  /*12910*/  MOV R149, R151 ;  /* 0x0000009700957202 */ /* 0x000fe20000000f00 */
[----:B------:R-:W-:Y:S01]  /*12920*/  IMAD.MOV.U32 R151, RZ, RZ, R125 ;  /* 0x000000ffff977224 */ /* 0x000fe200078e007d */
[----:B------:R-:W-:Y:S01]  /*12930*/  MOV R125, R127 ;  /* 0x0000007f007d7202 */ /* 0x000fe20000000f00 */
[----:B------:R-:W-:Y:S01]  /*12940*/  IMAD.MOV.U32 R127, RZ, RZ, R247 ;  /* 0x000000ffff7f7224 */ /* 0x000fe200078e00f7 */
[----:B------:R-:W-:Y:S01]  /*12950*/  F2FP.F16.F32.PACK_AB R7, R248, R134 ;  /* 0x00000086f807723e */ /* 0x000fe200000000ff */
[----:B------:R-:W4:Y:S04]  /*12960*/  LDL.LU R247, [R1+0x178] ;  /* 0x0001780001f77983 */ /* 0x000f280000300800 */
[----:B--2---:R-:W2:Y:S01]  /*12970*/  LDL.LU R134, [R1+0x6c] ;  /* 0x00006c0001867983 */ /* 0x004ea20000300800 */
[----:B------:R-:W-:-:S02]  /*12980*/  IMAD.MOV.U32 R175, RZ, RZ, R167 ;  /* 0x000000ffffaf7224 */ /* 0x000fc400078e00a7 */
[----:B------:R-:W-:Y:S02]  /*12990*/  IMAD.MOV.U32 R167, RZ, RZ, R157 ;  /* 0x000000ffffa77224 */ /* 0x000fe400078e009d */
[----:B------:R-:W-:Y:S01]  /*129a0*/  IMAD.MOV.U32 R157, RZ, RZ, R148 ;  /* 0x000000ffff9d7224 */ /* 0x000fe200078e0094 */
[----:B------:R-:W-:Y:S01]  /*129b0*/  F2FP.F16.F32.PACK_AB R4, R19, R18 ;  /* 0x000000121304723e */ /* 0x000fe200000000ff */
[----:B------:R-:W-:Y:S01]  /*129c0*/  IMAD.MOV.U32 R148, RZ, RZ, R124 ;  /* 0x000000ffff947224 */ /* 0x000fe200078e007c */
[----:B------:R-:W-:Y:S01]  /*129d0*/  F2FP.F16.F32.PACK_AB R6, R249, R133 ;  /* 0x00000085f906723e */ /* 0x000fe200000000ff */
[----:B------:R-:W-:Y:S01]  /*129e0*/  IMAD.MOV.U32 R124, RZ, RZ, R135 ;  /* 0x000000ffff7c7224 */ /* 0x000fe200078e0087 */
[----:B---3--:R3:W2:Y:S01]  /*129f0*/  MUFU.EX2 R248, R9 ;  /* 0x0000000900f87308 */ /* 0x0086a20000000800 */
[----:B------:R-:W-:Y:S01]  /*12a00*/  IMAD.MOV.U32 R135, RZ, RZ, R66 ;  /* 0x000000ffff877224 */ /* 0x000fe200078e0042 */
[----:B------:R-:W-:Y:S02]  /*12a10*/  MOV R198, R148 ;  /* 0x0000009400c67202 */ /* 0x000fe40000000f00 */
[----:B------:R-:W-:Y:S01]  /*12a20*/  MOV R148, R150 ;  /* 0x0000009600947202 */ /* 0x000fe20000000f00 */
[----:B------:R-:W-:Y:S01]  /*12a30*/  HMMA.16816.F32 R64, R4, R40, R172 ;  /* 0x000000280440723c */ /* 0x000fe200000018ac */
[----:B------:R-:W-:-:S02]  /*12a40*/  MOV R150, R124 ;  /* 0x0000007c00967202 */ /* 0x000fc40000000f00 */
[----:B------:R-:W-:Y:S02]  /*12a50*/  MOV R124, R126 ;  /* 0x0000007e007c7202 */ /* 0x000fe40000000f00 */
[----:B------:R-:W-:Y:S02]  /*12a60*/  MOV R126, R135 ;  /* 0x00000087007e7202 */ /* 0x000fe40000000f00 */
[----:B------:R-:W-:Y:S02]  /*12a70*/  MOV R172, R164 ;  /* 0x000000a400ac7202 */ /* 0x000fe40000000f00 */
[----:B------:R-:W-:Y:S01]  /*12a80*/  MOV R173, R165 ;  /* 0x000000a500ad7202 */ /* 0x000fe20000000f00 */
[----:B---3--:R-:W-:Y:S01]  /*12a90*/  FFMA.FTZ R9, R17, UR20, -R3 ;  /* 0x0000001411097c23 */ /* 0x008fe20008010803 */
[----:B------:R-:W-:Y:S01]  /*12aa0*/  MOV R136, R37 ;  /* 0x0000002500887202 */ /* 0x000fe20000000f00 */
[----:B------:R-:W-:Y:S01]  /*12ab0*/  LDSM.16.MT88.4 R16, [R236+0xe800] ;  /* 0x00e80000ec10783b */ /* 0x000fe20000004200 */
[----:B------:R-:W-:Y:S01]  /*12ac0*/  MOV R164, R14 ;  /* 0x0000000e00a47202 */ /* 0x000fe20000000f00 */
[----:B------:R4:W-:Y:S01]  /*12ad0*/  MUFU.EX2 R135, R9 ;  /* 0x0000000900877308 */ /* 0x0009e20000000800 */
[----:B------:R-:W-:Y:S01]  /*12ae0*/  MOV R165, R15 ;  /* 0x0000000f00a57202 */ /* 0x000fe20000000f00 */
[----:B------:R-:W3:Y:S01]  /*12af0*/  LDSM.16.MT88.4 R36, [R234+0xc800] ;  /* 0x00c80000ea24783b */ /* 0x000ee20000004200 */
[----:B------:R-:W-:-:S02]  /*12b00*/  MOV R196, R12 ;  /* 0x0000000c00c47202 */ /* 0x000fc40000000f00 */
[----:B------:R-:W-:Y:S02]  /*12b10*/  MOV R197, R13 ;  /* 0x0000000d00c57202 */ /* 0x000fe40000000f00 */
[----:B------:R-:W3:Y:S01]  /*12b20*/  LDSM.16.MT88.4 R12, [R235+0xe800] ;  /* 0x00e80000eb0c783b */ /* 0x000ee20000004200 */
[----:B------:R-:W-:Y:S02]  /*12b30*/  MOV R52, R151 ;  /* 0x0000009700347202 */ /* 0x000fe40000000f00 */
[----:B------:R-:W-:Y:S01]  /*12b40*/  MOV R69, R199 ;  /* 0x000000c700457202 */ /* 0x000fe20000000f00 */
[----:B------:R-:W-:Y:S01]  /*12b50*/  IMAD.MOV.U32 R199, RZ, RZ, R250 ;  /* 0x000000ffffc77224 */ /* 0x000fe200078e00fa */
[----:B------:R-:W-:Y:S02]  /*12b60*/  MOV R71, R197 ;  /* 0x000000c500477202 */ /* 0x000fe40000000f00 */
[----:B------:R-:W-:Y:S02]  /*12b70*/  MOV R70, R198 ;  /* 0x000000c600467202 */ /* 0x000fe40000000f00 */
[----:B------:R-:W-:-:S02]  /*12b80*/  MOV R197, R149 ;  /* 0x0000009500c57202 */ /* 0x000fc40000000f00 */
        /* <DEDUP_REMOVED lines=11> */
[----:B------:R-:W-:Y:S02]  /*12c40*/  MOV R53, R121 ;  /* 0x0000007900357202 */ /* 0x000fe40000000f00 */
[----:B------:R-:W-:Y:S01]  /*12c50*/  MOV R10, R122 ;  /* 0x0000007a000a7202 */ /* 0x000fe20000000f00 */
[----:B------:R-:W-:Y:S01]  /*12c60*/  HMMA.16816.F32 R160, R4, R32, R160 ;  /* 0x0000002004a0723c */ /* 0x000fe200000018a0 */
[----:B------:R-:W-:-:S05]  /*12c70*/  MOV R68, R123 ;  /* 0x0000007b00447202 */ /* 0x000fca0000000f00 */
[C---:B-1----:R-:W-:Y:S06]  /*12c80*/  HMMA.16816.F32 R176, R4.reuse, R28, R176 ;  /* 0x0000001c04b0723c */ /* 0x042fec00000018b0 */
[C---:B---3--:R-:W-:Y:S06]  /*12c90*/  HMMA.16816.F32 R168, R4.reuse, R36, R168 ;  /* 0x0000002404a8723c */ /* 0x048fec00000018a8 */
        /* <DEDUP_REMOVED lines=8> */
[----:B------:R-:W-:Y:S01]  /*12d20*/  HMMA.16816.F32 R92, R4, R14, R92 ;  /* 0x0000000e045c723c */ /* 0x000fe2000000185c */
[----:B------:R-:W-:Y:S01]  /*12d30*/  MOV R223, R68 ;  /* 0x0000004400df7202 */ /* 0x000fe20000000f00 */
[----:B------:R-:W-:-:S04]  /*12d40*/  IMAD.MOV.U32 R221, RZ, RZ, R50 ;  /* 0x000000ffffdd7224 */ /* 0x000fc800078e0032 */
[----:B------:R-:W-:Y:S02]  /*12d50*/  IMAD.MOV.U32 R216, RZ, RZ, R221 ;  /* 0x000000ffffd87224 */ /* 0x000fe400078e00dd */
[----:B----4-:R-:W-:-:S04]  /*12d60*/  FFMA.FTZ R9, R251, UR20, -R3 ;  /* 0x00000014fb097c23 */ /* 0x010fc80008010803 */
[----:B------:R1:W-:Y:S02]  /*12d70*/  MUFU.EX2 R251, R9 ;  /* 0x0000000900fb7308 */ /* 0x0003e40000000800 */
[----:B-1----:R-:W-:-:S06]  /*12d80*/  FFMA.FTZ R9, R158, UR20, -R8 ;  /* 0x000000149e097c23 */ /* 0x002fcc0008010808 */
[----:B------:R1:W-:Y:S02]  /*12d90*/  MUFU.EX2 R133, R9 ;  /* 0x0000000900857308 */ /* 0x0003e40000000800 */
[----:B-1----:R-:W-:-:S06]  /*12da0*/  FFMA.FTZ R9, R159, UR20, -R8 ;  /* 0x000000149f097c23 */ /* 0x002fcc0008010808 */
[----:B------:R1:W3:Y:S02]  /*12db0*/  MUFU.EX2 R249, R9 ;  /* 0x0000000900f97308 */ /* 0x0002e40000000800 */
[----:B-1----:R-:W-:-:S06]  /*12dc0*/  FFMA.FTZ R9, R136, UR20, -R8 ;  /* 0x0000001488097c23 */ /* 0x002fcc0008010808 */
[----:B------:R1:W-:Y:S02]  /*12dd0*/  MUFU.EX2 R136, R9 ;  /* 0x0000000900887308 */ /* 0x0003e40000000800 */
[----:B-1----:R-:W-:Y:S01]  /*12de0*/  FFMA.FTZ R9, R196, UR20, -R8 ;  /* 0x00000014c4097c23 */ /* 0x002fe20008010808 */
[----:B------:R-:W-:-:S05]  /*12df0*/  IMAD.MOV.U32 R196, RZ, RZ, R148 ;  /* 0x000000ffffc47224 */ /* 0x000fca00078e0094 */
[----:B------:R1:W4:Y:S01]  /*12e00*/  MUFU.EX2 R250, R9 ;  /* 0x0000000900fa7308 */ /* 0x0003220000000800 */
[----:B------:R-:W-:Y:S07]  /*12e10*/  HMMA.16816.F32 R148, R4, R24, R224 ;  /* 0x000000180494723c */ /* 0x000fee00000018e0 */
[----:B------:R-:W-:Y:S01]  /*12e20*/  MOV R226, R245 ;  /* 0x000000f500e27202 */ /* 0x000fe20000000f00 */
[----:B-1----:R-:W-:-:S04]  /*12e30*/  FFMA.FTZ R9, R52, UR20, -R2 ;  /* 0x0000001434097c23 */ /* 0x002fc80008010802 */
[----:B------:R1:W-:Y:S01]  /*12e40*/  MUFU.EX2 R245, R9 ;  /* 0x0000000900f57308 */ /* 0x0003e20000000800 */
[----:B------:R-:W-:Y:S01]  /*12e50*/  MOV R227, R242 ;  /* 0x000000f200e37202 */ /* 0x000fe20000000f00 */
[----:B------:R-:W-:Y:S01]  /*12e60*/  IMAD.MOV.U32 R225, RZ, RZ, R239 ;  /* 0x000000ffffe17224 */ /* 0x000fe200078e00ef */
[----:B------:R-:W-:Y:S01]  /*12e70*/  HMMA.16816.F32 R156, R4, R34, R228 ;  /* 0x00000022049c723c */ /* 0x000fe200000018e4 */
[----:B------:R-:W-:Y:S01]  /*12e80*/  MOV R224, R232 ;  /* 0x000000e800e07202 */ /* 0x000fe20000000f00 */
[----:B-1----:R-:W-:-:S04]  /*12e90*/  FFMA.FTZ R9, R137, UR20, -R2 ;  /* 0x0000001489097c23 */ /* 0x002fc80008010802 */
[----:B------:R1:W1:Y:S01]  /*12ea0*/  MUFU.EX2 R242, R9 ;  /* 0x0000000900f27308 */ /* 0x0002620000000800 */
[----:B--2---:R-:W-:Y:S02]  /*12eb0*/  F2FP.F16.F32.PACK_AB R4, R248, R134 ;  /* 0x00000086f804723e */ /* 0x004fe400000000ff */
[----:B---3--:R-:W-:Y:S02]  /*12ec0*/  F2FP.F16.F32.PACK_AB R5, R249, R133 ;  /* 0x00000085f905723e */ /* 0x008fe400000000ff */
[----:B------:R-:W-:Y:S02]  /*12ed0*/  F2FP.F16.F32.PACK_AB R6, R251, R135 ;  /* 0x00000087fb06723e */ /* 0x000fe400000000ff */
[----:B----4-:R-:W-:Y:S01]  /*12ee0*/  F2FP.F16.F32.PACK_AB R7, R250, R136 ;  /* 0x00000088fa07723e */ /* 0x010fe200000000ff */
[----:B-1----:R-:W-:-:S04]  /*12ef0*/  FFMA.FTZ R9, R138, UR20, -R2 ;  /* 0x000000148a097c23 */ /* 0x002fc80008010802 */
[----:B------:R1:W-:Y:S02]  /*12f00*/  MUFU.EX2 R239, R9 ;  /* 0x0000000900ef7308 */ /* 0x0003e40000000800 */
[C---:B------:R-:W-:Y:S06]  /*12f10*/  HMMA.16816.F32 R100, R4.reuse, R40, R212 ;  /* 0x000000280464723c */ /* 0x040fec00000018d4 */
[----:B------:R-:W-:Y:S01]  /*12f20*/  HMMA.16816.F32 R96, R4, R42, R208 ;  /* 0x0000002a0460723c */ /* 0x000fe200000018d0 */
[----:B------:R-:W2:Y:S01]  /*12f30*/  LDSM.16.MT88.4 R40, [R233+0xd000] ;  /* 0x00d00000e928783b */ /* 0x000ea20000004200 */
[----:B-1----:R-:W-:-:S04]  /*12f40*/  FFMA.FTZ R9, R139, UR20, -R2 ;  /* 0x000000148b097c23 */ /* 0x002fc80008010802 */
[----:B------:R1:W-:Y:S01]  /*12f50*/  MUFU.EX2 R232, R9 ;  /* 0x0000000900e87308 */ /* 0x0003e20000000800 */
[----:B------:R-:W-:Y:S01]  /*12f60*/  MOV R229, R53 ;  /* 0x0000003500e57202 */ /* 0x000fe20000000f00 */
[----:B------:R-:W-:Y:S01]  /*12f70*/  HMMA.16816.F32 R88, R4, R36, R88 ;  /* 0x000000240458723c */ /* 0x000fe20000001858 */
[----:B------:R-:W-:Y:S02]  /*12f80*/  MOV R228, R10 ;  /* 0x0000000a00e47202 */ /* 0x000fe40000000f00 */
[----:B------:R-:W-:-:S03]  /*12f90*/  MOV R220, R229 ;  /* 0x000000e500dc7202 */ /* 0x000fc60000000f00 */
[----:B------:R-:W-:Y:S01]  /*12fa0*/  HMMA.16816.F32 R84, R4, R38, R200 ;  /* 0x000000260454723c */ /* 0x000fe200000018c8 */
[----:B------:R-:W3:Y:S01]  /*12fb0*/  LDSM.16.MT88.4 R36, [R234+0xd000] ;  /* 0x00d00000ea24783b */ /* 0x000ee20000004200 */
[----:B-1----:R-:W-:-:S04]  /*12fc0*/  FFMA.FTZ R9, R244, UR20, -R0 ;  /* 0x00000014f4097c23 */ /* 0x002fc80008010800 */
[----:B------:R1:W-:Y:S01]  /*12fd0*/  MUFU.EX2 R244, R9 ;  /* 0x0000000900f47308 */ /* 0x0003e20000000800 */
[----:B------:R-:W-:Y:S01]  /*12fe0*/  MOV R229, R238 ;  /* 0x000000ee00e57202 */ /* 0x000fe20000000f00 */
[----:B------:R-:W-:Y:S01]  /*12ff0*/  HMMA.16816.F32 R80, R4, R32, R192 ;  /* 0x000000200450723c */ /* 0x000fe200000018c0 */
[----:B------:R-:W-:Y:S01]  /*13000*/  IMAD.MOV.U32 R10, RZ, RZ, R69 ;  /* 0x000000ffff0a7224 */ /* 0x000fe200078e0045 */
[----:B------:R-:W-:Y:S02]  /*13010*/  MOV R231, R70 ;  /* 0x0000004600e77202 */ /* 0x000fe40000000f00 */
[----:B------:R-:W-:Y:S01]  /*13020*/  MOV R230, R71 ;  /* 0x0000004700e67202 */ /* 0x000fe20000000f00 */
[----:B-1----:R-:W-:-:S04]  /*13030*/  FFMA.FTZ R9, R241, UR20, -R0 ;  /* 0x00000014f1097c23 */ /* 0x002fc80008010800 */
[----:B------:R1:W4:Y:S01]  /*13040*/  MUFU.EX2 R241, R9 ;  /* 0x0000000900f17308 */ /* 0x0003220000000800 */
[----:B------:R-:W-:Y:S01]  /*13050*/  HMMA.16816.F32 R76, R4, R34, R76 ;  /* 0x00000022044c723c */ /* 0x000fe2000000184c */
[----:B------:R-:W-:Y:S01]  /*13060*/  MOV R222, R228 ;  /* 0x000000e400de7202 */ /* 0x000fe20000000f00 */
[----:B------:R-:W3:Y:S01]  /*13070*/  LDSM.16.MT88.4 R32, [R236+0xd000] ;  /* 0x00d00000ec20783b */ /* 0x000ee20000004200 */
[----:B------:R-:W-:-:S03]  /*13080*/  IMAD.MOV.U32 R228, RZ, RZ, R47 ;  /* 0x000000ffffe47224 */ /* 0x000fc600078e002f */
[----:B------:R-:W-:Y:S01]  /*13090*/  HMMA.16816.F32 R72, R4, R28, R72 ;  /* 0x0000001c0448723c */ /* 0x000fe20000001848 */
[----:B-1----:R-:W-:-:S05]  /*130a0*/  FFMA.FTZ R9, R223, UR20, -R0 ;  /* 0x00000014df097c23 */ /* 0x002fca0008010800 */
[----:B------:R-:W-:Y:S01]  /*130b0*/  HMMA.16816.F32 R68, R4, R30, R204 ;  /* 0x0000001e0444723c */ /* 0x000fe200000018cc */
[----:B------:R-:W1:Y:S01]  /*130c0*/  LDSM.16.MT88.4 R28, [R235+0xf000] ;  /* 0x00f00000eb1c783b */ /* 0x000e620000004200 */
[----:B------:R2:W-:Y:S01]  /*130d0*/  MUFU.EX2 R238, R9 ;  /* 0x0000000900ee7308 */ /* 0x0005e20000000800 */
[----:B------:R-:W-:Y:S01]  /*130e0*/  MOV R218, R224 ;  /* 0x000000e000da7202 */ /* 0x000fe20000000f00 */
[----:B------:R-:W-:Y:S01]  /*130f0*/  IMAD.MOV.U32 R219, RZ, RZ, R225 ;  /* 0x000000ffffdb7224 */ /* 0x000fe200078e00e1 */
[----:B------:R-:W-:Y:S01]  /*13100*/  MOV R225, R48 ;  /* 0x0000003000e17202 */ /* 0x000fe20000000f00 */
[----:B--2---:R-:W-:-:S04]  /*13110*/  FFMA.FTZ R9, R132, UR20, -R0 ;  /* 0x0000001484097c23 */ /* 0x004fc80008010800 */
[----:B------:R2:W3:Y:S01]  /*13120*/  MUFU.EX2 R47, R9 ;  /* 0x00000009002f7308 */ /* 0x0004e20000000800 */
[----:B------:R-:W-:Y:S02]  /*13130*/  MOV R223, R226 ;  /* 0x000000e200df7202 */ /* 0x000fe40000000f00 */
[----:B------:R-:W-:Y:S01]  /*13140*/  MOV R214, R219 ;  /* 0x000000db00d67202 */ /* 0x000fe20000000f00 */
[----:B------:R-:W-:Y:S01]  /*13150*/  HMMA.16816.F32 R52, R4, R26, R56 ;  /* 0x0000001a0434723c */ /* 0x000fe20000001838 */
[----:B------:R-:W-:Y:S01]  /*13160*/  MOV R224, R51 ;  /* 0x0000003300e07202 */ /* 0x000fe20000000f00 */
[----:B--2---:R-:W-:-:S04]  /*13170*/  FFMA.FTZ R9, R247, UR20, -R3 ;  /* 0x00000014f7097c23 */ /* 0x004fc80008010803 */
[----:B------:R2:W-:Y:S01]  /*13180*/  MUFU.EX2 R247, R9 ;  /* 0x0000000900f77308 */ /* 0x0005e20000000800 */
[----:B------:R-:W-:Y:S01]  /*13190*/  MOV R226, R49 ;  /* 0x0000003100e27202 */ /* 0x000fe20000000f00 */
[C---:B------:R-:W-:Y:S01]  /*131a0*/  HMMA.16816.F32 R60, R4.reuse, R24, R60 ;  /* 0x00000018043c723c */ /* 0x040fe2000000183c */
[----:B------:R-:W-:Y:S01]  /*131b0*/  MOV R221, R229 ;  /* 0x000000e500dd7202 */ /* 0x000fe20000000f00 */
[----:B------:R-:W-:Y:S04]  /*131c0*/  LDSM.16.MT88.4 R24, [R236+0xf000] ;  /* 0x00f00000ec18783b */ /* 0x000fe80000004200 */
[----:B------:R-:W-:Y:S01]  /*131d0*/  HMMA.16816.F32 R48, R4, R22, R184 ;  /* 0x000000160430723c */ /* 0x000fe200000018b8 */
[----:B--2---:R-:W-:-:S04]  /*131e0*/  FFMA.FTZ R9, R243, UR20, -R3 ;  /* 0x00000014f3097c23 */ /* 0x004fc80008010803 */
[----:B------:R2:W1:Y:S01]  /*131f0*/  MUFU.EX2 R243, R9 ;  /* 0x0000000900f37308 */ /* 0x0004620000000800 */
[----:B------:R-:W-:Y:S01]  /*13200*/  HMMA.16816.F32 R56, R4, R20, R188 ;  /* 0x000000140438723c */ /* 0x000fe200000018bc */
[----:B------:R-:W-:Y:S01]  /*13210*/  LDSM.16.MT88.4 R20, [R235+0xd000] ;  /* 0x00d00000eb14783b */ /* 0x000fe20000004200 */
[----:B------:R-:W-:-:S04]  /*13220*/  MOV R213, R221 ;  /* 0x000000dd00d57202 */ /* 0x000fc80000000f00 */
[----:B------:R-:W-:Y:S01]  /*13230*/  HMMA.16816.F32 R180, R4, R16, R180 ;  /* 0x0000001004b4723c */ /* 0x000fe200000018b4 */
[----:B------:R-:W-:-:S05]  /*13240*/  MOV R221, R237 ;  /* 0x000000ed00dd7202 */ /* 0x000fca0000000f00 */
[C---:B------:R-:W-:Y:S01]  /*13250*/  HMMA.16816.F32 R112, R4.reuse, R18, R112 ;  /* 0x000000120470723c */ /* 0x040fe20000001870 */
[----:B------:R-:W-:Y:S01]  /*13260*/  LDSM.16.MT88.4 R16, [R233+0xf000] ;  /* 0x00f00000e910783b */ /* 0x000fe20000004200 */
[----:B--2---:R-:W-:Y:S01]  /*13270*/  FFMA.FTZ R9, R218, UR20, -R3 ;  /* 0x00000014da097c23 */ /* 0x004fe20008010803 */
[----:B------:R-:W-:Y:S02]  /*13280*/  MOV R218, R225 ;  /* 0x000000e100da7202 */ /* 0x000fe40000000f00 */
[----:B------:R-:W-:Y:S01]  /*13290*/  MOV R225, R231 ;  /* 0x000000e700e17202 */ /* 0x000fe20000000f00 */
[C---:B------:R-:W-:Y:S01]  /*132a0*/  HMMA.16816.F32 R116, R4.reuse, R12, R116 ;  /* 0x0000000c0474723c */ /* 0x040fe20000001874 */
[----:B------:R-:W-:Y:S02]  /*132b0*/  MOV R231, R252 ;  /* 0x000000fc00e77202 */ /* 0x000fe40000000f00 */
[----:B------:R-:W-:Y:S02]  /*132c0*/  MOV R252, R240 ;  /* 0x000000f000fc7202 */ /* 0x000fe40000000f00 */
[----:B------:R2:W-:Y:S01]  /*132d0*/  MUFU.EX2 R240, R9 ;  /* 0x0000000900f07308 */ /* 0x0005e20000000800 */
[----:B------:R-:W-:Y:S01]  /*132e0*/  HMMA.16816.F32 R184, R4, R14, R128 ;  /* 0x0000000e04b8723c */ /* 0x000fe20000001880 */
[----:B------:R-:W1:Y:S06]  /*132f0*/  LDSM.16.MT88.4 R12, [R234+0xf000] ;  /* 0x00f00000ea0c783b */ /* 0x000e6c0000004200 */
[----:B------:R-:W-:-:S02]  /*13300*/  F2FP.F16.F32.PACK_AB R4, R242, R245 ;  /* 0x000000f5f204723e */ /* 0x000fc400000000ff */
[----:B----4-:R-:W-:Y:S02]  /*13310*/  F2FP.F16.F32.PACK_AB R5, R241, R244 ;  /* 0x000000f4f105723e */ /* 0x010fe400000000ff */
[----:B------:R-:W-:Y:S02]  /*13320*/  F2FP.F16.F32.PACK_AB R6, R232, R239 ;  /* 0x000000efe806723e */ /* 0x000fe400000000ff */
[----:B---3--:R-:W-:Y:S01]  /*13330*/  F2FP.F16.F32.PACK_AB R7, R47, R238 ;  /* 0x000000ee2f07723e */ /* 0x008fe200000000ff */
[----:B--2---:R-:W-:-:S04]  /*13340*/  FFMA.FTZ R9, R214, UR20, -R3 ;  /* 0x00000014d6097c23 */ /* 0x004fc80008010803 */
[----:B------:R2:W-:Y:S02]  /*13350*/  MUFU.EX2 R237, R9 ;  /* 0x0000000900ed7308 */ /* 0x0005e40000000800 */
[C---:B------:R-:W-:Y:S01]  /*13360*/  HMMA.16816.F32 R172, R4.reuse, R42, R172 ;  /* 0x0000002a04ac723c */ /* 0x040fe200000018ac */
[----:B------:R-:W-:Y:S02]  /*13370*/  MOV R215, R220 ;  /* 0x000000dc00d77202 */ /* 0x000fe40000000f00 */
[----:B------:R-:W-:Y:S01]  /*13380*/  MOV R217, R224 ;  /* 0x000000e000d97202 */ /* 0x000fe20000000f00 */
[----:B------:R-:W-:Y:S01]  /*13390*/  IMAD.MOV.U32 R220, RZ, RZ, R228 ;  /* 0x000000ffffdc7224 */ /* 0x000fe200078e00e4 */
[----:B------:R-:W-:Y:S01]  /*133a0*/  MOV R224, R230 ;  /* 0x000000e600e07202 */ /* 0x000fe20000000f00 */
[----:B------:R-:W-:Y:S01]  /*133b0*/  HMMA.16816.F32 R128, R4, R40, R64 ;  /* 0x000000280480723c */ /* 0x000fe20000001840 */
[----:B------:R-:W-:Y:S01]  /*133c0*/  MOV R219, R226 ;  /* 0x000000e200db7202 */ /* 0x000fe20000000f00 */
[----:B--2---:R-:W-:-:S04]  /*133d0*/  FFMA.FTZ R9, R246, UR20, -R8 ;  /* 0x00000014f6097c23 */ /* 0x004fc80008010808 */
[----:B------:R2:W-:Y:S01]  /*133e0*/  MUFU.EX2 R246, R9 ;  /* 0x0000000900f67308 */ /* 0x0005e20000000800 */
[----:B------:R-:W-:Y:S01]  /*133f0*/  HMMA.16816.F32 R64, R4, R36, R168 ;  /* 0x000000240440723c */ /* 0x000fe200000018a8 */
[----:B------:R-:W-:Y:S01]  /*13400*/  IMAD.MOV.U32 R230, RZ, RZ, R199 ;  /* 0x000000ffffe67224 */ /* 0x000fe200078e00c7 */
[----:B------:R-:W-:Y:S02]  /*13410*/  MOV R228, R197 ;  /* 0x000000c500e47202 */ /* 0x000fe40000000f00 */
[----:B------:R-:W-:Y:S02]  /*13420*/  MOV R229, R198 ;  /* 0x000000c600e57202 */ /* 0x000fe40000000f00 */
[----:B------:R-:W-:Y:S01]  /*13430*/  MOV R203, R215 ;  /* 0x000000d700cb7202 */ /* 0x000fe20000000f00 */
[----:B------:R-:W-:Y:S01]  /*13440*/  IMAD.MOV.U32 R212, RZ, RZ, R220 ;  /* 0x000000ffffd47224 */ /* 0x000fe200078e00dc */
[----:B------:R-:W-:Y:S01]  /*13450*/  MOV R209, R217 ;  /* 0x000000d900d17202 */ /* 0x000fe20000000f00 */
[----:B--2---:R-:W-:-:S04]  /*13460*/  FFMA.FTZ R9, R252, UR20, -R8 ;  /* 0x00000014fc097c23 */ /* 0x004fc80008010808 */
[----:B------:R2:W3:Y:S01]  /*13470*/  MUFU.EX2 R252, R9 ;  /* 0x0000000900fc7308 */ /* 0x0004e20000000800 */
[----:B------:R-:W-:Y:S01]  /*13480*/  MOV R210, R218 ;  /* 0x000000da00d27202 */ /* 0x000fe20000000f00 */
[----:B------:R-:W-:Y:S01]  /*13490*/  IMAD.MOV.U32 R220, RZ, RZ, R231 ;  /* 0x000000ffffdc7224 */ /* 0x000fe200078e00e7 */
[----:B------:R-:W-:Y:S02]  /*134a0*/  MOV R211, R219 ;  /* 0x000000db00d37202 */ /* 0x000fe40000000f00 */
[----:B------:R-:W-:Y:S02]  /*134b0*/  MOV R217, R228 ;  /* 0x000000e400d97202 */ /* 0x000fe40000000f00 */
[----:B------:R-:W-:Y:S02]  /*134c0*/  MOV R218, R229 ;  /* 0x000000e500da7202 */ /* 0x000fe40000000f00 */
[----:B------:R-:W-:Y:S02]  /*134d0*/  MOV R219, R230 ;  /* 0x000000e600db7202 */ /* 0x000fe40000000f00 */
[----:B------:R-:W-:Y:S01]  /*134e0*/  HMMA.16816.F32 R228, R4, R32, R160 ;  /* 0x0000002004e4723c */ /* 0x000fe200000018a0 */
[----:B--2---:R-:W-:-:S05]  /*134f0*/  FFMA.FTZ R9, R227, UR20, -R8 ;  /* 0x00000014e3097c23 */ /* 0x004fca0008010808 */
[----:B-1----:R-:W-:Y:S01]  /*13500*/  HMMA.16816.F32 R160, R4, R28, R104 ;  /* 0x0000001c04a0723c */ /* 0x002fe20000001868 */
[----:B------:R1:W-:Y:S01]  /*13510*/  MUFU.EX2 R139, R9 ;  /* 0x00000009008b7308 */ /* 0x0003e20000000800 */
[----:B------:R-:W-:Y:S01]  /*13520*/  IMAD.MOV.U32 R226, RZ, RZ, R10 ;  /* 0x000000ffffe27224 */ /* 0x000fe200078e000a */
[----:B------:R-:W-:Y:S02]  /*13530*/  MOV R197, R174 ;  /* 0x000000ae00c57202 */ /* 0x000fe40000000f00 */
[----:B------:R-:W-:Y:S01]  /*13540*/  MOV R174, R223 ;  /* 0x000000df00ae7202 */ /* 0x000fe20000000f00 */
[----:B-1----:R-:W-:-:S04]  /*13550*/  FFMA.FTZ R9, R203, UR20, -R8 ;  /* 0x00000014cb097c23 */ /* 0x002fc80008010808 */
[----:B------:R1:W2:Y:S01]  /*13560*/  MUFU.EX2 R138, R9 ;  /* 0x00000009008a7308 */ /* 0x0002a20000000800 */
[----:B------:R-:W-:Y:S01]  /*13570*/  IMAD.MOV.U32 R208, RZ, RZ, R216 ;  /* 0x000000ffffd07224 */ /* 0x000fe200078e00d8 */
[----:B------:R-:W-:Y:S01]  /*13580*/  MOV R214, R224 ;  /* 0x000000e000d67202 */ /* 0x000fe20000000f00 */
[----:B------:R-:W-:Y:S01]  /*13590*/  IMAD.MOV.U32 R216, RZ, RZ, R226 ;  /* 0x000000ffffd87224 */ /* 0x000fe200078e00e2 */
[----:B------:R-:W-:Y:S02]  /*135a0*/  MOV R10, R196 ;  /* 0x000000c4000a7202 */ /* 0x000fe40000000f00 */
        /* <DEDUP_REMOVED lines=8> */
[----:B-1----:R-:W-:Y:S01]  /*13630*/  FFMA.FTZ R9, R174, UR20, -R3 ;  /* 0x00000014ae097c23 */ /* 0x002fe20008010803 */
        /* <DEDUP_REMOVED lines=22> */
[----:B------:R1:W-:Y:S05]  /*137a0*/  MUFU.EX2 R137, R9 ;  /* 0x0000000900897308 */ /* 0x0003ea0000000800 */
[----:B------:R-:W-:Y:S01]  /*137b0*/  HMMA.16816.F32 R220, R4, R16, R148 ;  /* 0x0000001004dc723c */ /* 0x000fe20000001894 */
[----:B------:R-:W-:-:S05]  /*137c0*/  MOV R107, R160 ;  /* 0x000000a0006b7202 */ /* 0x000fca0000000f00 */
[----:B------:R-:W-:Y:S01]  /*137d0*/  HMMA.16816.F32 R216, R4, R18, R144 ;  /* 0x0000001204d8723c */ /* 0x000fe20000001890 */
[----:B------:R-:W-:-:S05]  /*137e0*/  MOV R106, R161 ;  /* 0x000000a1006a7202 */ /* 0x000fca0000000f00 */
[----:B------:R-:W-:Y:S01]  /*137f0*/  HMMA.16816.F32 R208, R4, R14, R124 ;  /* 0x0000000e04d0723c */ /* 0x000fe2000000187c */
[----:B-1----:R-:W-:Y:S01]  /*13800*/  FFMA.FTZ R9, R175, UR20, -R3 ;  /* 0x00000014af097c23 */ /* 0x002fe20008010803 */
[----:B------:R-:W-:-:S04]  /*13810*/  MOV R175, R132 ;  /* 0x0000008400af7202 */ /* 0x000fc80000000f00 */
[C---:B------:R-:W-:Y:S01]  /*13820*/  HMMA.16816.F32 R120, R4.reuse, R24, R120 ;  /* 0x000000180478723c */ /* 0x040fe20000001878 */
[----:B------:R1:W-:Y:S05]  /*13830*/  MUFU.EX2 R132, R9 ;  /* 0x0000000900847308 */ /* 0x0003ea0000000800 */
[C---:B------:R-:W-:Y:S06]  /*13840*/  HMMA.16816.F32 R108, R4.reuse, R26, R108 ;  /* 0x0000001a046c723c */ /* 0x040fec000000186c */
[----:B------:R-:W-:Y:S01]  /*13850*/  HMMA.16816.F32 R140, R4, R30, R92 ;  /* 0x0000001e048c723c */ /* 0x000fe2000000185c */
[----:B------:R-:W-:Y:S01]  /*13860*/  IMAD.MOV.U32 R105, RZ, RZ, R162 ;  /* 0x000000ffff697224 */ /* 0x000fe200078e00a2 */
[----:B------:R-:W-:-:S05]  /*13870*/  MOV R104, R163 ;  /* 0x000000a300687202 */ /* 0x000fca0000000f00 */
[----:B------:R-:W-:Y:S02]  /*13880*/  F2FP.F16.F32.PACK_AB R4, R243, R247 ;  /* 0x000000f7f304723e */ /* 0x000fe400000000ff */
[----:B---3--:R-:W-:Y:S02]  /*13890*/  F2FP.F16.F32.PACK_AB R5, R252, R246 ;  /* 0x000000f6fc05723e */ /* 0x008fe400000000ff */
[----:B------:R-:W-:Y:S02]  /*138a0*/  F2FP.F16.F32.PACK_AB R6, R237, R240 ;  /* 0x000000f0ed06723e */ /* 0x000fe400000000ff */
[----:B--2---:R-:W-:Y:S01]  /*138b0*/  F2FP.F16.F32.PACK_AB R7, R138, R139 ;  /* 0x0000008b8a07723e */ /* 0x004fe200000000ff */
[----:B------:R-:W-:Y:S01]  /*138c0*/  IMAD.MOV.U32 R161, RZ, RZ, R173 ;  /* 0x000000ffffa17224 */ /* 0x000fe200078e00ad */
[----:B------:R-:W-:Y:S01]  /*138d0*/  MOV R159, R167 ;  /* 0x000000a7009f7202 */ /* 0x000fe20000000f00 */
[----:B-1----:R-:W-:Y:S01]  /*138e0*/  FFMA.FTZ R9, R158, UR20, -R2 ;  /* 0x000000149e097c23 */ /* 0x002fe20008010802 */
[----:B------:R-:W-:Y:S01]  /*138f0*/  MOV R160, R172 ;  /* 0x000000ac00a07202 */ /* 0x000fe20000000f00 */
[----:B------:R-:W-:Y:S01]  /*13900*/  IMAD.MOV.U32 R172, RZ, RZ, R67 ;  /* 0x000000ffffac7224 */ /* 0x000fe200078e0043 */
[----:B------:R-:W-:Y:S01]  /*13910*/  MOV R162, R64 ;  /* 0x0000004000a27202 */ /* 0x000fe20000000f00 */
[----:B------:R-:W-:Y:S01]  /*13920*/  HMMA.16816.F32 R148, R4, R40, R100 ;  /* 0x000000280494723c */ /* 0x000fe20000001864 */
[----:B------:R-:W-:-:S02]  /*13930*/  MOV R163, R65 ;  /* 0x0000004100a37202 */ /* 0x000fc40000000f00 */
[----:B------:R-:W-:-:S03]  /*13940*/  MOV R173, R66 ;  /* 0x0000004200ad7202 */ /* 0x000fc60000000f00 */
[----:B------:R-:W-:Y:S01]  /*13950*/  HMMA.16816.F32 R64, R4, R42, R96 ;  /* 0x0000002a0440723c */ /* 0x000fe20000001860 */
[----:B------:R-:W-:Y:S01]  /*13960*/  IMAD.MOV.U32 R179, RZ, RZ, R160 ;  /* 0x000000ffffb37224 */ /* 0x000fe200078e00a0 */
[----:B------:R-:W-:-:S04]  /*13970*/  MOV R176, R161 ;  /* 0x000000a100b07202 */ /* 0x000fc80000000f00 */
[C---:B------:R-:W-:Y:S01]  /*13980*/  HMMA.16816.F32 R40, R4.reuse, R32, R80 ;  /* 0x000000200428723c */ /* 0x040fe20000001850 */
[----:B------:R1:W-:Y:S01]  /*13990*/  MUFU.EX2 R33, R9 ;  /* 0x0000000900217308 */ /* 0x0003e20000000800 */
[----:B------:R-:W-:Y:S01]  /*139a0*/  MOV R178, R162 ;  /* 0x000000a200b27202 */ /* 0x000fe20000000f00 */
[----:B------:R-:W-:Y:S01]  /*139b0*/  IMAD.MOV.U32 R160, RZ, RZ, R199 ;  /* 0x000000ffffa07224 */ /* 0x000fe200078e00c7 */
[----:B------:R-:W-:Y:S01]  /*139c0*/  MOV R177, R163 ;  /* 0x000000a300b17202 */ /* 0x000fe20000000f00 */
[----:B------:R-:W2:Y:S01]  /*139d0*/  LDSM.16.MT88.4 R80, [R233+0xf800] ;  /* 0x00f80000e950783b */ /* 0x000ea20000004200 */
[----:B------:R-:W-:Y:S02]  /*139e0*/  MOV R161, R198 ;  /* 0x000000c600a17202 */ /* 0x000fe40000000f00 */
[----:B------:R-:W-:Y:S01]  /*139f0*/  MOV R162, R197 ;  /* 0x000000c500a27202 */ /* 0x000fe20000000f00 */
[----:B------:R-:W-:Y:S01]  /*13a00*/  HMMA.16816.F32 R60, R4, R16, R60 ;  /* 0x00000010043c723c */ /* 0x000fe2000000183c */
[----:B------:R-:W-:Y:S01]  /*13a10*/  MOV R163, R196 ;  /* 0x000000c400a37202 */ /* 0x000fe20000000f00 */
[----:B------:R-:W-:Y:S01]  /*13a20*/  LDSM.16.MT88.4 R96, [R234+0xf800] ;  /* 0x00f80000ea60783b */ /* 0x000fe20000004200 */
[----:B-1----:R-:W-:-:S03]  /*13a30*/  FFMA.FTZ R9, R159, UR20, -R2 ;  /* 0x000000149f097c23 */ /* 0x002fc60008010802 */
[----:B------:R-:W-:Y:S01]  /*13a40*/  HMMA.16816.F32 R196, R4, R20, R72 ;  /* 0x0000001404c4723c */ /* 0x000fe20000001848 */
[----:B------:R-:W-:Y:S01]  /*13a50*/  MOV R152, R160 ;  /* 0x000000a000987202 */ /* 0x000fe20000000f00 */
[----:B------:R-:W-:Y:S01]  /*13a60*/  IMAD.MOV.U32 R155, RZ, RZ, R163 ;  /* 0x000000ffff9b7224 */ /* 0x000fe200078e00a3 */
[----:B------:R1:W3:Y:S01]  /*13a70*/  MUFU.EX2 R32, R9 ;  /* 0x0000000900207308 */ /* 0x0002e20000000800 */
[----:B------:R-:W-:Y:S01]  /*13a80*/  MOV R153, R161 ;  /* 0x000000a100997202 */ /* 0x000fe20000000f00 */
[----:B------:R-:W-:Y:S01]  /*13a90*/  LDSM.16.MT88.4 R156, [R233+0xd800] ;  /* 0x00d80000e99c783b */ /* 0x000fe20000004200 */
[--C-:B-1----:R-:W-:Y:S01]  /*13aa0*/  FFMA.FTZ R9, R172, UR20, -R2.reuse ;  /* 0x00000014ac097c23 */ /* 0x102fe20008010802 */
[----:B------:R-:W-:-:S04]  /*13ab0*/  FFMA.FTZ R2, R173, UR20, -R2 ;  /* 0x00000014ad027c23 */ /* 0x000fc80008010802 */
[----:B------:R1:W-:Y:S01]  /*13ac0*/  MUFU.EX2 R20, R2 ;  /* 0x0000000200147308 */ /* 0x0003e20000000800 */
[----:B------:R-:W-:Y:S01]  /*13ad0*/  MOV R154, R162 ;  /* 0x000000a2009a7202 */ /* 0x000fe20000000f00 */
[----:B------:R-:W-:Y:S01]  /*13ae0*/  IMAD.MOV.U32 R163, RZ, RZ, R188 ;  /* 0x000000ffffa37224 */ /* 0x000fe200078e00bc */
[----:B------:R-:W-:Y:S02]  /*13af0*/  MOV R160, R191 ;  /* 0x000000bf00a07202 */ /* 0x000fe40000000f00 */
[----:B------:R-:W-:Y:S02]  /*13b00*/  MOV R161, R190 ;  /* 0x000000be00a17202 */ /* 0x000fe40000000f00 */
[----:B------:R-:W-:Y:S02]  /*13b10*/  MOV R162, R189 ;  /* 0x000000bd00a27202 */ /* 0x000fe40000000f00 */
[----:B------:R-:W4:Y:S01]  /*13b20*/  LDSM.16.MT88.4 R188, [R236+0xd800] ;  /* 0x00d80000ecbc783b */ /* 0x000f220000004200 */
[----:B-1----:R-:W-:-:S04]  /*13b30*/  FFMA.FTZ R2, R174, UR20, -R0 ;  /* 0x00000014ae027c23 */ /* 0x002fc80008010800 */
[----:B------:R1:W-:Y:S08]  /*13b40*/  MUFU.EX2 R17, R2 ;  /* 0x0000000200117308 */ /* 0x0003f00000000800 */
[----:B------:R-:W-:Y:S01]  /*13b50*/  MUFU.EX2 R21, R9 ;  /* 0x0000000900157308 */ /* 0x000fe20000000800 */
[--C-:B-1----:R-:W-:Y:S01]  /*13b60*/  FFMA.FTZ R2, R175, UR20, -R0.reuse ;  /* 0x00000014af027c23 */ /* 0x102fe20008010800 */
[----:B------:R-:W-:Y:S01]  /*13b70*/  HMMA.16816.F32 R68, R4, R22, R68 ;  /* 0x000000160444723c */ /* 0x000fe20000001844 */
[----:B---3--:R-:W-:Y:S01]  /*13b80*/  F2FP.F16.F32.PACK_AB R124, R32, R33 ;  /* 0x00000021207c723e */ /* 0x008fe200000000ff */
[----:B------:R-:W-:Y:S04]  /*13b90*/  LDSM.16.MT88.4 R172, [R234+0xd800] ;  /* 0x00d80000eaac783b */ /* 0x000fe80000004200 */
[----:B------:R1:W3:Y:S02]  /*13ba0*/  MUFU.EX2 R16, R2 ;  /* 0x0000000200107308 */ /* 0x0002e40000000800 */
[--C-:B-1----:R-:W-:Y:S01]  /*13bb0*/  FFMA.FTZ R2, R10, UR20, -R0.reuse ;  /* 0x000000140a027c23 */ /* 0x102fe20008010800 */
[----:B------:R-:W-:-:S05]  /*13bc0*/  FFMA.FTZ R0, R176, UR20, -R0 ;  /* 0x00000014b0007c23 */ /* 0x000fca0008010800 */
[----:B------:R-:W-:Y:S01]  /*13bd0*/  MUFU.EX2 R10, R2 ;  /* 0x00000002000a7308 */ /* 0x000fe20000000800 */
[----:B------:R-:W-:-:S07]  /*13be0*/  IMAD.MOV.U32 R176, RZ, RZ, R179 ;  /* 0x000000ffffb07224 */ /* 0x000fce00078e00b3 */
[----:B------:R1:W2:Y:S01]  /*13bf0*/  MUFU.EX2 R9, R0 ;  /* 0x0000000000097308 */ /* 0x0002a20000000800 */
[----:B------:R-:W-:Y:S01]  /*13c00*/  HMMA.16816.F32 R52, R4, R18, R52 ;  /* 0x000000120434723c */ /* 0x000fe20000001834 */
[----:B---3--:R-:W-:Y:S02]  /*13c10*/  F2FP.F16.F32.PACK_AB R125, R16, R17 ;  /* 0x00000011107d723e */ /* 0x008fe400000000ff */
[----:B------:R-:W-:Y:S01]  /*13c20*/  F2FP.F16.F32.PACK_AB R126, R20, R21 ;  /* 0x00000015147e723e */ /* 0x000fe200000000ff */
[----:B-1----:R-:W-:-:S04]  /*13c30*/  FFMA.FTZ R0, R204, UR20, -R3 ;  /* 0x00000014cc007c23 */ /* 0x002fc80008010803 */
[----:B------:R1:W-:Y:S01]  /*13c40*/  MUFU.EX2 R22, R0 ;  /* 0x0000000000167308 */ /* 0x0003e20000000800 */
[----:B--2---:R-:W-:Y:S01]  /*13c50*/  F2FP.F16.F32.PACK_AB R127, R9, R10 ;  /* 0x0000000a097f723e */ /* 0x004fe200000000ff */
[----:B------:R-:W-:Y:S01]  /*13c60*/  HMMA.16816.F32 R48, R4, R14, R48 ;  /* 0x0000000e0430723c */ /* 0x000fe20000001830 */
[----:B------:R-:W-:Y:S01]  /*13c70*/  MOV R179, R205 ;  /* 0x000000cd00b37202 */ /* 0x000fe20000000f00 */
[----:B-1----:R-:W-:-:S04]  /*13c80*/  FFMA.FTZ R0, R176, UR20, -R8 ;  /* 0x00000014b0007c23 */ /* 0x002fc80008010808 */
[----:B------:R1:W-:Y:S01]  /*13c90*/  MUFU.EX2 R18, R0 ;  /* 0x0000000000127308 */ /* 0x0003e20000000800 */
[----:B------:R-:W-:Y:S01]  /*13ca0*/  HMMA.16816.F32 R164, R4, R36, R88 ;  /* 0x0000002404a4723c */ /* 0x000fe20000001858 */
[----:B------:R-:W-:-:S05]  /*13cb0*/  FFMA.FTZ R3, R206, UR20, -R3 ;  /* 0x00000014ce037c23 */ /* 0x000fca0008010803 */
[----:B------:R-:W-:Y:S01]  /*13cc0*/  HMMA.16816.F32 R84, R4, R38, R84 ;  /* 0x000000260454723c */ /* 0x000fe20000001854 */
[----:B-1----:R-:W-:-:S04]  /*13cd0*/  FFMA.FTZ R0, R177, UR20, -R8 ;  /* 0x00000014b1007c23 */ /* 0x002fc80008010808 */
[----:B------:R1:W2:Y:S01]  /*13ce0*/  MUFU.EX2 R15, R0 ;  /* 0x00000000000f7308 */ /* 0x0002a20000000800 */
[----:B------:R-:W-:Y:S06]  /*13cf0*/  HMMA.16816.F32 R36, R4, R34, R76 ;  /* 0x000000220424723c */ /* 0x000fec000000184c */
[----:B------:R-:W-:Y:S01]  /*13d00*/  HMMA.16816.F32 R76, R124, R82, R216 ;  /* 0x000000527c4c723c */ /* 0x000fe200000018d8 */
[----:B------:R-:W3:Y:S01]  /*13d10*/  LDL.LU R216, [R1+0x108] ;  /* 0x0001080001d87983 */ /* 0x000ee20000300800 */
[----:B-1----:R-:W-:-:S04]  /*13d20*/  FFMA.FTZ R0, R178, UR20, -R8 ;  /* 0x00000014b2007c23 */ /* 0x002fc80008010808 */
[----:B------:R1:W-:Y:S01]  /*13d30*/  MUFU.EX2 R14, R0 ;  /* 0x00000000000e7308 */ /* 0x0003e20000000800 */
[----:B------:R-:W-:Y:S07]  /*13d40*/  HMMA.16816.F32 R56, R4, R12, R56 ;  /* 0x0000000c0438723c */ /* 0x000fee0000001838 */
[----:B------:R4:W2:Y:S01]  /*13d50*/  MUFU.EX2 R19, R3 ;  /* 0x0000000300137308 */ /* 0x0008a20000000800 */
[----:B------:R-:W-:Y:S01]  /*13d60*/  HMMA.16816.F32 R72, R124, R80, R220 ;  /* 0x000000507c48723c */ /* 0x000fe200000018dc */
[----:B-1----:R-:W-:-:S02]  /*13d70*/  FFMA.FTZ R0, R179, UR20, -R8 ;  /* 0x00000014b3007c23 */ /* 0x002fc40008010808 */
[----:B------:R-:W3:Y:S04]  /*13d80*/  LDL.LU R8, [R1+0x94] ;  /* 0x0000940001087983 */ /* 0x000ee80000300800 */
[----:B------:R-:W2:Y:S01]  /*13d90*/  LDL.LU R217, [R1+0xec] ;  /* 0x0000ec0001d97983 */ /* 0x000ea20000300800 */
[----:B------:R1:W2:Y:S03]  /*13da0*/  MUFU.EX2 R13, R0 ;  /* 0x00000000000d7308 */ /* 0x0002a60000000800 */
[----:B------:R-:W2:Y:S04]  /*13db0*/  LDL.LU R2, [R1+0x90] ;  /* 0x0000900001027983 */ /* 0x000ea80000300800 */
[----:B------:R-:W2:Y:S04]  /*13dc0*/  LDL.LU R218, [R1+0xe8] ;  /* 0x0000e80001da7983 */ /* 0x000ea80000300800 */
[----:B----4-:R-:W4:Y:S01]  /*13dd0*/  LDL.LU R3, [R1+0x98] ;  /* 0x0000980001037983 */ /* 0x010f220000300800 */
[C---:B------:R-:W-:Y:S03]  /*13de0*/  HMMA.16816.F32 R116, R4.reuse, R28, R116 ;  /* 0x0000001c0474723c */ /* 0x040fe60000001874 */
[----:B------:R-:W4:Y:S04]  /*13df0*/  LDL.LU R219, [R1+0xd4] ;  /* 0x0000d40001db7983 */ /* 0x000f280000300800 */
[----:B-1----:R-:W4:Y:S01]  /*13e00*/  LDL.LU R0, [R1+0x9c] ;  /* 0x00009c0001007983 */ /* 0x002f220000300800 */
[----:B------:R-:W-:Y:S03]  /*13e10*/  HMMA.16816.F32 R28, R4, R30, R184 ;  /* 0x0000001e041c723c */ /* 0x000fe600000018b8 */
        /* <DEDUP_REMOVED lines=19> */
[----:B------:R-:W-:Y:S03]  /*13f50*/  HMMA.16816.F32 R100, R4, R24, R180 ;  /* 0x000000180464723c */ /* 0x000fe600000018b4 */
[----:B------:R-:W-:Y:S01]  /*13f60*/  LDSM.16.MT88.4 R204, [R235+0xd800] ;  /* 0x00d80000ebcc783b */ /* 0x000fe20000004200 */
[----:B---3--:R-:W-:-:S04]  /*13f70*/  FFMA.FTZ R8, R8, R46, R216 ;  /* 0x0000002e08087223 */ /* 0x008fc800000100d8 */
[----:B------:R-:W-:Y:S01]  /*13f80*/  FADD.FTZ R12, R12, R8 ;  /* 0x000000080c0c7221 */ /* 0x000fe20000010000 */
[----:B--2---:R-:W-:Y:S01]  /*13f90*/  FFMA.FTZ R2, R2, R45, R217 ;  /* 0x0000002d02027223 */ /* 0x004fe200000100d9 */
        /* <DEDUP_REMOVED lines=16> */
[----:B------:R-:W1:Y:S04]  /*140a0*/  LDSM.16.MT88.4 R112, [R236+0xf800] ;  /* 0x00f80000ec70783b */ /* 0x000e680000004200 */
[----:B------:R-:W1:Y:S01]  /*140b0*/  LDSM.16.MT88.4 R4, [R235+0xf800] ;  /* 0x00f80000eb04783b */ /* 0x000e620000004200 */
[----:B------:R-:W-:Y:S01]  /*140c0*/  HMMA.16816.F32 R144, R124, R156, R128 ;  /* 0x0000009c7c90723c */ /* 0x000fe20000001880 */
[----:B------:R-:W-:Y:S01]  /*140d0*/  MOV R180, R107 ;  /* 0x0000006b00b47202 */ /* 0x000fe20000000f00 */
[----:B------:R-:W-:Y:S01]  /*140e0*/  IMAD.MOV.U32 R181, RZ, RZ, R106 ;  /* 0x000000ffffb57224 */ /* 0x000fe200078e006a */
[----:B------:R-:W-:Y:S01]  /*140f0*/  MOV R182, R105 ;  /* 0x0000006900b67202 */ /* 0x000fe20000000f00 */
[----:B------:R-:W-:Y:S01]  /*14100*/  FFMA.FTZ R0, R0, R11, R219 ;  /* 0x0000000b00007223 */ /* 0x000fe200000100db */
[----:B------:R-:W-:-:S02]  /*14110*/  MOV R183, R104 ;  /* 0x0000006800b77202 */ /* 0x000fc40000000f00 */
[----:B------:R-:W-:Y:S02]  /*14120*/  F2FP.F16.F32.PACK_AB R128, R132, R137 ;  /* 0x000000898480723e */ /* 0x000fe400000000ff */
[----:B------:R-:W-:Y:S02]  /*14130*/  F2FP.F16.F32.PACK_AB R129, R15, R18 ;  /* 0x000000120f81723e */ /* 0x000fe400000000ff */
[----:B------:R-:W-:Y:S02]  /*14140*/  F2FP.F16.F32.PACK_AB R130, R19, R22 ;  /* 0x000000161382723e */ /* 0x000fe400000000ff */
[----:B------:R-:W-:Y:S01]  /*14150*/  F2FP.F16.F32.PACK_AB R131, R13, R14 ;  /* 0x0000000e0d83723e */ /* 0x000fe200000000ff */
[----:B------:R-:W-:Y:S01]  /*14160*/  FADD.FTZ R11, R222, R0 ;  /* 0x00000000de0b7221 */ /* 0x000fe20000010000 */
[----:B------:R-:W-:-:S04]  /*14170*/  FADD.FTZ R0, R225, R8 ;  /* 0x00000008e1007221 */ /* 0x000fc80000010000 */
[----:B------:R-:W-:-:S04]  /*14180*/  FADD.FTZ R0, R229, R0 ;  /* 0x00000000e5007221 */ /* 0x000fc80000010000 */
[----:B------:R-:W-:Y:S01]  /*14190*/  FADD.FTZ R0, R231, R0 ;  /* 0x00000000e7007221 */ /* 0x000fe20000010000 */
[C---:B-1----:R-:W-:Y:S06]  /*141a0*/  HMMA.16816.F32 R104, R124.reuse, R112, R120 ;  /* 0x000000707c68723c */ /* 0x042fec0000001878 */
[-C--:B------:R-:W-:Y:S06]  /*141b0*/  HMMA.16816.F32 R120, R124, R4.reuse, R180 ;  /* 0x000000047c78723c */ /* 0x080fec00000018b4 */
[----:B------:R-:W-:Y:S07]  /*141c0*/  HMMA.16816.F32 R116, R128, R4, R116 ;  /* 0x000000048074723c */ /* 0x000fee0000001874 */
[----:B------:R-:W-:-:S04]  /*141d0*/  FADD.FTZ R4, R226, R11 ;  /* 0x0000000be2047221 */ /* 0x000fc80000010000 */
[----:B------:R-:W-:Y:S01]  /*141e0*/  FADD.FTZ R4, R230, R4 ;  /* 0x00000004e6047221 */ /* 0x000fe20000010000 */
[----:B------:R-:W-:-:S03]  /*141f0*/  FADD.FTZ R0, R34, R0 ;  /* 0x0000000022007221 */ /* 0x000fc60000010000 */
        /* <DEDUP_REMOVED lines=20> */
[C---:B------:R-:W-:Y:S06]  /*14340*/  HMMA.16816.F32 R192, R124.reuse, R204, R192 ;  /* 0x000000cc7cc0723c */ /* 0x040fec00000018c0 */
[----:B------:R-:W-:Y:S06]  /*14350*/  HMMA.16816.F32 R200, R124, R206, R200 ;  /* 0x000000ce7cc8723c */ /* 0x000fec00000018c8 */
[C---:B------:R-:W-:Y:S06]  /*14360*/  HMMA.16816.F32 R164, R128.reuse, R172, R164 ;  /* 0x000000ac80a4723c */ /* 0x040fec00000018a4 */
[C---:B------:R-:W-:Y:S06]  /*14370*/  HMMA.16816.F32 R196, R128.reuse, R204, R196 ;  /* 0x000000cc80c4723c */ /* 0x040fec00000018c4 */
        /* <DEDUP_REMOVED lines=65> */
[C---:B------:R-:W-:Y:S06]  /*14790*/  HMMA.16816.F32 R96, R128.reuse, R98, R48 ;  /* 0x000000628060723c */ /* 0x040fec0000001830 */
[----:B------:R-:W-:Y:S06]  /*147a0*/  HMMA.16816.F32 R112, R128, R114, R24 ;  /* 0x000000728070723c */ /* 0x000fec0000001818 */
[-C--:B------:R-:W-:Y:S06]  /*147b0*/  HMMA.16816.F32 R124, R124, R6.reuse, R140 ;  /* 0x000000067c7c723c */ /* 0x080fec000000188c */
[----:B------:R-:W-:Y:S01]  /*147c0*/  HMMA.16816.F32 R128, R128, R6, R28 ;  /* 0x000000068080723c */ /* 0x000fe2000000181c */
[----:B------:R-:W-:-:S08]  /*147d0*/  NOP ;  /* 0x0000000000007918 */ /* 0x000fd00000000000 */
[----:B------:R-:W-:-:S15]  /*147e0*/  @P0 BRA `(.L_x_124) ;  /* 0x0000000000040947 */ /* 0x000fde0003800000 */
.L_x_121:
[----:B------:R-:W-:-:S12]  /*147f0*/  UIADD3 UR17, UR21, -0x1, URZ ;  /* 0xffffffff15117890 */ /* 0x000fd8000fffe03f */
.L_x_124:
        /* <DEDUP_REMOVED lines=20> */
.L_x_128:
[----:B------:R-:W2:Y:S01]  /*14940*/  LDL.64 R22, [R1+0xb0] ;  /* 0x0000b00001167983 */ /* 0x000ea20000100a00 */
[----:B------:R-:W-:Y:S03]  /*14950*/  UIADD3 UR25, UR17, -0x1, URZ ;  /* 0xffffffff11197890 */ /* 0x000fe6000fffe03f */
[----:B---3--:R-:W3:Y:S01]  /*14960*/  LDL.64 R10, [R1+0xa8] ;  /* 0x0000a800010a7983 */ /* 0x008ee20000100a00 */
        /* <DEDUP_REMOVED lines=31> */
.L_x_126:
[----:B------:R-:W2:Y:S01]  /*14b60*/  LDL.64 R6, [R1+0xa0] ;  /* 0x0000a00001067983 */ /* 0x000ea20000100a00 */
[----:B------:R-:W-:Y:S04]  /*14b70*/  DEPBAR.LE SB0, 0x0 ;  /* 0x000080000000791a */ /* 0x000fe80000000000 */
[----:B------:R-:W-:Y:S01]  /*14b80*/  USHF.R.S32.HI UR25, URZ, 0x1f, UR17 ;  /* 0x0000001f3f197899 */ /* 0x000fe20008011411 */
[----:B------:R-:W-:Y:S01]  /*14b90*/  BAR.SYNC.DEFER_BLOCKING 0x0 ;  /* 0x0000000000007b1d */ /* 0x000fe20000010000 */
[----:B------:R-:W-:Y:S01]  /*14ba0*/  UIMAD UR24, UR13, UR17, URZ ;  /* 0x000000110d1872a4 */ /* 0x000fe2000f8e023f */
[----:B-1----:R-:W-:Y:S03]  /*14bb0*/  IMAD.U32 R4, RZ, RZ, UR17 ;  /* 0x00000011ff047e24 */ /* 0x002fe6000f8e00ff */
        /* <DEDUP_REMOVED lines=11> */
[----:B------:R-:W-:Y:S04]  /*14c70*/  IADD3 R4, P0, R6, UR20, RZ ;  /* 0x0000001406047c10 */ /* 0x000fe8000ff1e0ff */
[----:B------:R-:W-:Y:S01]  /*14c80*/  IADD3.X R5, R7, UR5, RZ, P0, !PT ;  /* 0x0000000507057c10 */ /* 0x000fe200087fe4ff */
[----:B------:R-:W-:Y:S01]  /*14c90*/  LDGSTS.E.BYPASS.LTC128B.128 [R251+0xe000], desc[UR18][R8.64+0x80] ;  /* 0x0e00008008fb7fae */ /* 0x000fe2000b901d52 */
[----:B------:R-:W-:Y:S04]  /*14ca0*/  IADD3 R10, P0, R4, UR20, RZ ;  /* 0x00000014040a7c10 */ /* 0x000fe8000ff1e0ff */
[----:B------:R-:W-:Y:S02]  /*14cb0*/  IADD3.X R11, R5, UR5, RZ, P0, !PT ;  /* 0x00000005050b7c10 */ /* 0x000fe400087fe4ff */
[----:B------:R-:W-:Y:S01]  /*14cc0*/  ISETP.LT.AND P0, PT, RZ, UR17, PT ;  /* 0x00000011ff007c0c */ /* 0x000fe2000bf01270 */
[----:B------:R-:W-:Y:S08]  /*14cd0*/  LDGSTS.E.BYPASS.LTC128B.128 [R251+0xc800], desc[UR18][R6.64] ;  /* 0x0c80000006fb7fae */ /* 0x000ff0000b901d52 */
[----:B------:R-:W-:Y:S08]  /*14ce0*/  LDGSTS.E.BYPASS.LTC128B.128 [R251+0xe800], desc[UR18][R6.64+0x80] ;  /* 0x0e80008006fb7fae */ /* 0x000ff0000b901d52 */
[----:B------:R-:W-:Y:S08]  /*14cf0*/  LDGSTS.E.BYPASS.LTC128B.128 [R251+0xd000], desc[UR18][R4.64] ;  /* 0x0d00000004fb7fae */ /* 0x000ff0000b901d52 */
[----:B------:R1:W-:Y:S08]  /*14d00*/  LDGSTS.E.BYPASS.LTC128B.128 [R251+0xf000], desc[UR18][R4.64+0x80] ;  /* 0x0f00008004fb7fae */ /* 0x0003f0000b901d52 */
[----:B------:R-:W-:Y:S08]  /*14d10*/  LDGSTS.E.BYPASS.LTC128B.128 [R251+0xd800], desc[UR18][R10.64] ;  /* 0x0d8000000afb7fae */ /* 0x000ff0000b901d52 */
[----:B------:R2:W-:Y:S08]  /*14d20*/  LDGSTS.E.BYPASS.LTC128B.128 [R251+0xf800], desc[UR18][R10.64+0x80] ;  /* 0x0f8000800afb7fae */ /* 0x0005f0000b901d52 */
[----:B-----5:R-:W-:Y:S08]  /*14d30*/  LDSM.16.M88.4 R64, [R239] ;  /* 0x00000000ef40783b */ /* 0x020ff00000000200 */
[----:B------:R-:W1:Y:S08]  /*14d40*/  LDSM.16.M88.4 R16, [R232+0x8000] ;  /* 0x00800000e810783b */ /* 0x000e700000000200 */
[----:B------:R-:W2:Y:S08]  /*14d50*/  LDSM.16.M88.4 R60, [R239+0x2000] ;  /* 0x00200000ef3c783b */ /* 0x000eb00000000200 */
[----:B------:R-:W3:Y:S08]  /*14d60*/  LDSM.16.M88.4 R32, [R232+0x8800] ;  /* 0x00880000e820783b */ /* 0x000ef00000000200 */
[----:B------:R-:W0:Y:S08]  /*14d70*/  LDGDEPBAR ;  /* 0x00000000000079af */ /* 0x000e300000000000 */
[----:B------:R-:W4:Y:S08]  /*14d80*/  LDSM.16.M88.4 R48, [R232+0x9000] ;  /* 0x00900000e830783b */ /* 0x000f300000000200 */
[----:B------:R-:W5:Y:S01]  /*14d90*/  LDSM.16.M88.4 R208, [R232+0x9800] ;  /* 0x00980000e8d0783b */ /* 0x000f620000000200 */
        /* <DEDUP_REMOVED lines=8> */
[----:B------:R-:W3:Y:S03]  /*14e20*/  LDSM.16.M88.4 R224, [R250] ;  /* 0x00000000fae0783b */ /* 0x000ee60000000200 */
[C---:B------:R-:W-:Y:S05]  /*14e30*/  HMMA.16816.F32 R24, R60.reuse, R32, RZ ;  /* 0x000000203c18723c */ /* 0x040fea00000018ff */
[----:B------:R-:W3:Y:S01]  /*14e40*/  LDSM.16.M88.4 R228, [R249] ;  /* 0x00000000f9e4783b */ /* 0x000ee20000000200 */
        /* <DEDUP_REMOVED lines=10> */
[----:B------:R-:W4:Y:S05]  /*14ef0*/  LDSM.16.M88.4 R208, [R248] ;  /* 0x00000000f8d0783b */ /* 0x000f2a0000000200 */
        /* <DEDUP_REMOVED lines=14> */
[----:B------:R-:W-:Y:S05]  /*14fe0*/  LDSM.16.M88.4 R228, [R238+0x8800] ;  /* 0x00880000eee4783b */ /* 0x000fea0000000200 */
[-C--:B----4-:R-:W-:Y:S06]  /*14ff0*/  HMMA.16816.F32 R52, R212, R208.reuse, R52 ;  /* 0x000000d0d434723c */ /* 0x090fec0000001834 */
[C---:B------:R-:W-:Y:S06]  /*15000*/  HMMA.16816.F32 R56, R220.reuse, R208, R56 ;  /* 0x000000d0dc38723c */ /* 0x040fec0000001838 */
[-C--:B------:R-:W-:Y:S01]  /*15010*/  HMMA.16816.F32 R60, R220, R210.reuse, R60 ;  /* 0x000000d2dc3c723c */ /* 0x080fe2000000183c */
[----:B------:R-:W2:Y:S05]  /*15020*/  LDSM.16.M88.4 R220, [R242+0x2000] ;  /* 0x00200000f2dc783b */ /* 0x000eaa0000000200 */
        /* <DEDUP_REMOVED lines=8> */
[-C--:B------:R-:W-:Y:S06]  /*150b0*/  HMMA.16816.F32 R20, R216, R228.reuse, R20 ;  /* 0x000000e4d814723c */ /* 0x080fec0000001814 */
[C---:B------:R-:W-:Y:S06]  /*150c0*/  HMMA.16816.F32 R24, R220.reuse, R228, R24 ;  /* 0x000000e4dc18723c */ /* 0x040fec0000001818 */
[-C--:B------:R-:W-:Y:S06]  /*150d0*/  HMMA.16816.F32 R28, R220, R230.reuse, R28 ;  /* 0x000000e6dc1c723c */ /* 0x080fec000000181c */
[C---:B------:R-:W-:Y:S01]  /*150e0*/  HMMA.16816.F32 R32, R216.reuse, R230, R32 ;  /* 0x000000e6d820723c */ /* 0x040fe20000001820 */
[----:B------:R-:W-:Y:S05]  /*150f0*/  LDSM.16.M88.4 R228, [R237+0x800] ;  /* 0x00080000ede4783b */ /* 0x000fea0000000200 */
[-C--:B---3--:R-:W-:Y:S06]  /*15100*/  HMMA.16816.F32 R36, R216, R208.reuse, R36 ;  /* 0x000000d0d824723c */ /* 0x088fec0000001824 */
[C---:B------:R-:W-:Y:S06]  /*15110*/  HMMA.16816.F32 R40, R220.reuse, R208, R40 ;  /* 0x000000d0dc28723c */ /* 0x040fec0000001828 */
[-C--:B------:R-:W-:Y:S06]  /*15120*/  HMMA.16816.F32 R44, R220, R210.reuse, R44 ;  /* 0x000000d2dc2c723c */ /* 0x080fec000000182c */
[C---:B------:R-:W-:Y:S01]  /*15130*/  HMMA.16816.F32 R48, R216.reuse, R210, R48 ;  /* 0x000000d2d830723c */ /* 0x040fe20000001830 */
[----:B------:R-:W2:Y:S05]  /*15140*/  LDSM.16.M88.4 R208, [R241] ;  /* 0x00000000f1d0783b */ /* 0x000eaa0000000200 */
[-C--:B-1----:R-:W-:Y:S06]  /*15150*/  HMMA.16816.F32 R52, R216, R212.reuse, R52 ;  /* 0x000000d4d834723c */ /* 0x082fec0000001834 */
[C---:B------:R-:W-:Y:S06]  /*15160*/  HMMA.16816.F32 R56, R220.reuse, R212, R56 ;  /* 0x000000d4dc38723c */ /* 0x040fec0000001838 */
[-C--:B------:R-:W-:Y:S01]  /*15170*/  HMMA.16816.F32 R60, R220, R214.reuse, R60 ;  /* 0x000000d6dc3c723c */ /* 0x080fe2000000183c */
[----:B------:R-:W1:Y:S05]  /*15180*/  LDSM.16.M88.4 R220, [R241+0x2000] ;  /* 0x00200000f1dc783b */ /* 0x000e6a0000000200 */
[----:B------:R-:W-:Y:S03]  /*15190*/  HMMA.16816.F32 R64, R216, R214, R64 ;  /* 0x000000d6d840723c */ /* 0x000fe60000001840 */
[----:B------:R-:W3:Y:S08]  /*151a0*/  LDSM.16.M88.4 R212, [R237+0x1000] ;  /* 0x00100000edd4783b */ /* 0x000ef00000000200 */
[----:B------:R-:W4:Y:S01]  /*151b0*/  LDSM.16.M88.4 R216, [R237+0x1800] ;  /* 0x00180000edd8783b */ /* 0x000f220000000200 */
[-C--:B--2---:R-:W-:Y:S06]  /*151c0*/  HMMA.16816.F32 R4, R208, R224.reuse, R4 ;  /* 0x000000e0d004723c */ /* 0x084fec0000001804 */
[C---:B-1----:R-:W-:Y:S06]  /*151d0*/  HMMA.16816.F32 R8, R220.reuse, R224, R8 ;  /* 0x000000e0dc08723c */ /* 0x042fec0000001808 */
[-C--:B------:R-:W-:Y:S06]  /*151e0*/  HMMA.16816.F32 R12, R220, R226.reuse, R12 ;  /* 0x000000e2dc0c723c */ /* 0x080fec000000180c */
[C---:B------:R-:W-:Y:S01]  /*151f0*/  HMMA.16816.F32 R16, R208.reuse, R226, R16 ;  /* 0x000000e2d010723c */ /* 0x040fe20000001810 */
[----:B------:R-:W-:Y:S05]  /*15200*/  LDSM.16.M88.4 R224, [R232+0xa000] ;  /* 0x00a00000e8e0783b */ /* 0x000fea0000000200 */
        /* <DEDUP_REMOVED lines=9> */
[----:B------:R-:W1:Y:S05]  /*152a0*/  LDSM.16.M88.4 R212, [R239+0x4000] ;  /* 0x00400000efd4783b */ /* 0x000e6a0000000200 */
[-C--:B----4-:R-:W-:Y:S06]  /*152b0*/  HMMA.16816.F32 R52, R208, R216.reuse, R52 ;  /* 0x000000d8d034723c */ /* 0x090fec0000001834 */
[C---:B------:R-:W-:Y:S06]  /*152c0*/  HMMA.16816.F32 R56, R220.reuse, R216, R56 ;  /* 0x000000d8dc38723c */ /* 0x040fec0000001838 */
[-C--:B------:R-:W-:Y:S01]  /*152d0*/  HMMA.16816.F32 R60, R220, R218.reuse, R60 ;  /* 0x000000dadc3c723c */ /* 0x080fe2000000183c */
[----:B------:R-:W2:Y:S05]  /*152e0*/  LDSM.16.M88.4 R220, [R239+0x6000] ;  /* 0x00600000efdc783b */ /* 0x000eaa0000000200 */
[----:B------:R-:W-:Y:S03]  /*152f0*/  HMMA.16816.F32 R64, R208, R218, R64 ;  /* 0x000000dad040723c */ /* 0x000fe60000001840 */
[----:B------:R-:W3:Y:S08]  /*15300*/  LDSM.16.M88.4 R208, [R232+0xb000] ;  /* 0x00b00000e8d0783b */ /* 0x000ef00000000200 */
[----:B------:R-:W4:Y:S01]  /*15310*/  LDSM.16.M88.4 R216, [R232+0xb800] ;  /* 0x00b80000e8d8783b */ /* 0x000f220000000200 */
[-C--:B-1----:R-:W-:Y:S06]  /*15320*/  HMMA.16816.F32 R4, R212, R224.reuse, R4 ;  /* 0x000000e0d404723c */ /* 0x082fec0000001804 */
        /* <DEDUP_REMOVED lines=19> */
[----:B------:R-:W3:Y:S08]  /*15460*/  LDSM.16.M88.4 R212, [R245] ;  /* 0x00000000f5d4783b */ /* 0x000ef00000000200 */
[----:B------:R-:W4:Y:S01]  /*15470*/  LDSM.16.M88.4 R216, [R244] ;  /* 0x00000000f4d8783b */ /* 0x000f220000000200 */
[-C--:B-1----:R-:W-:Y:S06]  /*15480*/  HMMA.16816.F32 R4, R208, R224.reuse, R4 ;  /* 0x000000e0d004723c */ /* 0x082fec0000001804 */
[C---:B--2---:R-:W-:Y:S06]  /*15490*/  HMMA.16816.F32 R8, R220.reuse, R224, R8 ;  /* 0x000000e0dc08723c */ /* 0x044fec0000001808 */
        /* <DEDUP_REMOVED lines=21> */
[C---:B------:R-:W-:Y:S06]  /*155f0*/  HMMA.16816.F32 R8, R228.reuse, R224, R8 ;  /* 0x000000e0e408723c */ /* 0x040fec0000001808 */
[-C--:B------:R-:W-:Y:S06]  /*15600*/  HMMA.16816.F32 R12, R228, R226.reuse, R12 ;  /* 0x000000e2e40c723c */ /* 0x080fec000000180c */
[C---:B------:R-:W-:Y:S01]  /*15610*/  HMMA.16816.F32 R16, R212.reuse, R226, R16 ;  /* 0x000000e2d410723c */ /* 0x040fe20000001810 */
[----:B------:R-:W-:Y:S05]  /*15620*/  LDSM.16.M88.4 R224, [R237+0x2000] ;  /* 0x00200000ede0783b */ /* 0x000fea0000000200 */
[-C--:B--2---:R-:W-:Y:S06]  /*15630*/  HMMA.16816.F32 R20, R212, R220.reuse, R20 ;  /* 0x000000dcd414723c */ /* 0x084fec0000001814 */
[C---:B------:R-:W-:Y:S06]  /*15640*/  HMMA.16816.F32 R24, R228.reuse, R220, R24 ;  /* 0x000000dce418723c */ /* 0x040fec0000001818 */
[-C--:B------:R-:W-:Y:S06]  /*15650*/  HMMA.16816.F32 R28, R228, R222.reuse, R28 ;  /* 0x000000dee41c723c */ /* 0x080fec000000181c */
[C---:B------:R-:W-:Y:S01]  /*15660*/  HMMA.16816.F32 R32, R212.reuse, R222, R32 ;  /* 0x000000ded420723c */ /* 0x040fe20000001820 */
[----:B------:R-:W1:Y:S05]  /*15670*/  LDSM.16.M88.4 R220, [R241+0x4000] ;  /* 0x00400000f1dc783b */ /* 0x000e6a0000000200 */
[-C--:B---3--:R-:W-:Y:S06]  /*15680*/  HMMA.16816.F32 R36, R212, R208.reuse, R36 ;  /* 0x000000d0d424723c */ /* 0x088fec0000001824 */
[C---:B------:R-:W-:Y:S06]  /*15690*/  HMMA.16816.F32 R40, R228.reuse, R208, R40 ;  /* 0x000000d0e428723c */ /* 0x040fec0000001828 */
[-C--:B------:R-:W-:Y:S06]  /*156a0*/  HMMA.16816.F32 R44, R228, R210.reuse, R44 ;  /* 0x000000d2e42c723c */ /* 0x080fec000000182c */
[C---:B------:R-:W-:Y:S01]  /*156b0*/  HMMA.16816.F32 R48, R212.reuse, R210, R48 ;  /* 0x000000d2d430723c */ /* 0x040fe20000001830 */
[----:B------:R-:W2:Y:S05]  /*156c0*/  LDSM.16.M88.4 R208, [R241+0x6000] ;  /* 0x00600000f1d0783b */ /* 0x000eaa0000000200 */
[-C--:B----4-:R-:W-:Y:S06]  /*156d0*/  HMMA.16816.F32 R52, R212, R216.reuse, R52 ;  /* 0x000000d8d434723c */ /* 0x090fec0000001834 */
[C---:B------:R-:W-:Y:S06]  /*156e0*/  HMMA.16816.F32 R56, R228.reuse, R216, R56 ;  /* 0x000000d8e438723c */ /* 0x040fec0000001838 */
[-C--:B------:R-:W-:Y:S06]  /*156f0*/  HMMA.16816.F32 R60, R228, R218.reuse, R60 ;  /* 0x000000dae43c723c */ /* 0x080fec000000183c */
[----:B------:R-:W-:Y:S06]  /*15700*/  HMMA.16816.F32 R64, R212, R218, R64 ;  /* 0x000000dad440723c */ /* 0x000fec0000001840 */
[-C--:B-1----:R-:W-:Y:S06]  /*15710*/  HMMA.16816.F32 R4, R220, R224.reuse, R4 ;  /* 0x000000e0dc04723c */ /* 0x082fec0000001804 */
[C---:B--2---:R-:W-:Y:S06]  /*15720*/  HMMA.16816.F32 R8, R208.reuse, R224, R8 ;  /* 0x000000e0d008723c */ /* 0x044fec0000001808 */
        /* <DEDUP_REMOVED lines=19> */
[----:B------:R-:W3:Y:S10]  /*15860*/  MUFU.TANH R212, R8 ;  /* 0x0000000800d47308 */ /* 0x000ef40000002400 */
[----:B------:R-:W-:Y:S01]  /*15870*/  MUFU.TANH R213, R10 ;  /* 0x0000000a00d57308 */ /* 0x000fe20000002400 */
[----:B--2---:R-:W2:Y:S09]  /*15880*/  LDSM.16.M88.4 R4, [R237+0x2800] ;  /* 0x00280000ed04783b */ /* 0x004eb20000000200 */
[----:B------:R-:W-:Y:S10]  /*15890*/  MUFU.TANH R225, R9 ;  /* 0x0000000900e17308 */ /* 0x000ff40000002400 */
[----:B------:R4:W-:Y:S10]  /*158a0*/  MUFU.TANH R217, R11 ;  /* 0x0000000b00d97308 */ /* 0x0009f40000002400 */
[----:B------:R5:W-:Y:S10]  /*158b0*/  MUFU.TANH R141, R16 ;  /* 0x00000010008d7308 */ /* 0x000bf40000002400 */
[----:B------:R1:W-:Y:S01]  /*158c0*/  MUFU.TANH R215, R15 ;  /* 0x0000000f00d77308 */ /* 0x0003e20000002400 */
[----:B----4-:R-:W4:Y:S09]  /*158d0*/  LDSM.16.M88.4 R8, [R237+0x3000] ;  /* 0x00300000ed08783b */ /* 0x010f320000000200 */
[----:B------:R-:W-:Y:S01]  /*158e0*/  MUFU.TANH R224, R14 ;  /* 0x0000000e00e07308 */ /* 0x000fe20000002400 */
[-C--:B--2---:R-:W-:Y:S03]  /*158f0*/  HMMA.16816.F32 R20, R220, R4.reuse, R20 ;  /* 0x00000004dc14723c */ /* 0x084fe60000001814 */
[----:B-----5:R-:W-:Y:S03]  /*15900*/  FMUL.FTZ R16, R17, UR22 ;  /* 0x0000001611107c20 */ /* 0x020fe60008410000 */
        /* <DEDUP_REMOVED lines=14> */
[----:B------:R-:W-:Y:S01]  /*159f0*/  MUFU.TANH R226, R20 ;  /* 0x0000001400e27308 */ /* 0x000fe20000002400 */
[----:B------:R-:W-:Y:S01]  /*15a00*/  BAR.SYNC.DEFER_BLOCKING 0x0 ;  /* 0x0000000000007b1d */ /* 0x000fe20000010000 */
[-C--:B----4-:R-:W-:Y:S05]  /*15a10*/  HMMA.16816.F32 R36, R220, R8.reuse, R36 ;  /* 0x00000008dc24723c */ /* 0x090fea0000001824 */
[----:B------:R-:W-:Y:S03]  /*15a20*/  FMUL.FTZ R30, R30, UR22 ;  /* 0x000000161e1e7c20 */ /* 0x000fe60008410000 */
[----:B------:R-:W-:Y:S01]  /*15a30*/  MUFU.TANH R16, R16 ;  /* 0x0000001000107308 */ /* 0x000fe20000002400 */
[C---:B------:R-:W-:Y:S04]  /*15a40*/  HMMA.16816.F32 R40, R208.reuse, R8, R40 ;  /* 0x00000008d028723c */ /* 0x040fe80000001828 */
[----:B------:R-:W-:Y:S01]  /*15a50*/  FMUL.FTZ R35, R35, UR22 ;  /* 0x0000001623237c20 */ /* 0x000fe20008410000 */
[----:B------:R-:W-:Y:S01]  /*15a60*/  FMUL.FTZ R29, R29, UR22 ;  /* 0x000000161d1d7c20 */ /* 0x000fe20008410000 */
[-C--:B------:R-:W-:Y:S03]  /*15a70*/  HMMA.16816.F32 R44, R208, R10.reuse, R44 ;  /* 0x0000000ad02c723c */ /* 0x080fe6000000182c */
[----:B------:R-:W2:Y:S02]  /*15a80*/  MUFU.TANH R20, R30 ;  /* 0x0000001e00147308 */ /* 0x000ea40000002400 */
        /* <DEDUP_REMOVED lines=12> */
[----:B------:R-:W-:Y:S01]  /*15b50*/  FMUL.FTZ R50, R50, UR22 ;  /* 0x0000001632327c20 */ /* 0x000fe20008410000 */
[----:B------:R-:W-:Y:S05]  /*15b60*/  FMUL.FTZ R43, R43, UR22 ;  /* 0x000000162b2b7c20 */ /* 0x000fea0008410000 */
[----:B------:R-:W-:Y:S01]  /*15b70*/  MUFU.TANH R35, R40 ;  /* 0x0000002800237308 */ /* 0x000fe20000002400 */
[----:B------:R-:W-:Y:S04]  /*15b80*/  HMMA.16816.F32 R64, R220, R6, R64 ;  /* 0x00000006dc40723c */ /* 0x000fe80000001840 */
[----:B------:R-:W-:Y:S01]  /*15b90*/  FMUL.FTZ R55, R55, UR22 ;  /* 0x0000001637377c20 */ /* 0x000fe20008410000 */
[----:B------:R-:W-:Y:S01]  /*15ba0*/  FMUL.FTZ R39, R39, UR22 ;  /* 0x0000001627277c20 */ /* 0x000fe20008410000 */
[----:B------:R-:W-:Y:S03]  /*15bb0*/  FMUL.FTZ R51, R51, UR22 ;  /* 0x0000001633337c20 */ /* 0x000fe60008410000 */
[----:B------:R2:W-:Y:S02]  /*15bc0*/  MUFU.TANH R8, R48 ;  /* 0x0000003000087308 */ /* 0x0005e40000002400 */
[----:B------:R-:W-:Y:S01]  /*15bd0*/  FMUL.FTZ R58, R58, UR22 ;  /* 0x000000163a3a7c20 */ /* 0x000fe20008410000 */
[----:B------:R-:W-:Y:S01]  /*15be0*/  FMUL.FTZ R56, R56, UR22 ;  /* 0x0000001638387c20 */ /* 0x000fe20008410000 */
[----:B------:R-:W-:Y:S01]  /*15bf0*/  FMUL.FTZ R59, R59, UR22 ;  /* 0x000000163b3b7c20 */ /* 0x000fe20008410000 */
[----:B------:R-:W-:Y:S01]  /*15c00*/  FMUL.FTZ R46, R46, UR22 ;  /* 0x000000162e2e7c20 */ /* 0x000fe20008410000 */
[----:B------:R-:W-:Y:S04]  /*15c10*/  FMUL.FTZ R60, R60, UR22 ;  /* 0x000000163c3c7c20 */ /* 0x000fe80008410000 */
[----:B------:R-:W-:Y:S01]  /*15c20*/  MUFU.TANH R40, R50 ;  /* 0x0000003200287308 */ /* 0x000fe20000002400 */
[----:B------:R-:W-:Y:S01]  /*15c30*/  FMNMX.FTZ R4, R142, R3, !PT ;  /* 0x000000038e047209 */ /* 0x000fe20007810000 */
[----:B------:R-:W-:Y:S01]  /*15c40*/  FMUL.FTZ R32, R32, UR22 ;  /* 0x0000001620207c20 */ /* 0x000fe20008410000 */
[----:B---3--:R-:W-:Y:S01]  /*15c50*/  FMNMX.FTZ R5, R212, R139, !PT ;  /* 0x0000008bd4057209 */ /* 0x008fe20007810000 */
[----:B------:R-:W-:Y:S01]  /*15c60*/  FMUL.FTZ R25, R25, UR22 ;  /* 0x0000001619197c20 */ /* 0x000fe20008410000 */
[----:B------:R-:W-:Y:S01]  /*15c70*/  FMNMX.FTZ R7, R218, R4, !PT ;  /* 0x00000004da077209 */ /* 0x000fe20007810000 */
[----:B------:R-:W-:Y:S01]  /*15c80*/  FMUL.FTZ R28, R28, UR22 ;  /* 0x000000161c1c7c20 */ /* 0x000fe20008410000 */
[----:B------:R-:W-:Y:S03]  /*15c90*/  FMUL.FTZ R62, R62, UR22 ;  /* 0x000000163e3e7c20 */ /* 0x000fe60008410000 */
[----:B------:R-:W1:Y:S01]  /*15ca0*/  MUFU.TANH R0, R41 ;  /* 0x0000002900007308 */ /* 0x000e620000002400 */
[----:B--2---:R-:W-:Y:S01]  /*15cb0*/  MOV R48, R20 ;  /* 0x0000001400307202 */ /* 0x004fe20000000f00 */
[----:B------:R-:W-:Y:S01]  /*15cc0*/  FMUL.FTZ R27, R27, UR22 ;  /* 0x000000161b1b7c20 */ /* 0x000fe20008410000 */
[----:B------:R-:W-:Y:S01]  /*15cd0*/  FMNMX.FTZ R6, R213, R140, !PT ;  /* 0x0000008cd5067209 */ /* 0x000fe20007810000 */
[----:B------:R-:W-:Y:S01]  /*15ce0*/  FMUL.FTZ R34, R34, UR22 ;  /* 0x0000001622227c20 */ /* 0x000fe20008410000 */
[----:B------:R-:W-:Y:S01]  /*15cf0*/  FMUL.FTZ R33, R33, UR22 ;  /* 0x0000001621217c20 */ /* 0x000fe20008410000 */
[----:B------:R-:W-:Y:S01]  /*15d00*/  FMNMX.FTZ R7, R141, R7, !PT ;  /* 0x000000078d077209 */ /* 0x000fe20007810000 */
[----:B------:R-:W-:Y:S03]  /*15d10*/  FMUL.FTZ R31, R31, UR22 ;  /* 0x000000161f1f7c20 */ /* 0x000fe60008410000 */
[----:B------:R1:W-:Y:S01]  /*15d20*/  MUFU.TANH R20, R58 ;  /* 0x0000003a00147308 */ /* 0x0003e20000002400 */
[----:B------:R-:W-:Y:S01]  /*15d30*/  FMUL.FTZ R44, R44, UR22 ;  /* 0x000000162c2c7c20 */ /* 0x000fe20008410000 */
[----:B------:R-:W-:Y:S01]  /*15d40*/  FMNMX.FTZ R7, R16, R7, !PT ;  /* 0x0000000710077209 */ /* 0x000fe20007810000 */
[----:B------:R-:W-:Y:S01]  /*15d50*/  FMUL.FTZ R38, R38, UR22 ;  /* 0x0000001626267c20 */ /* 0x000fe20008410000 */
[----:B------:R-:W-:Y:S01]  /*15d60*/  FMUL.FTZ R37, R37, UR22 ;  /* 0x0000001625257c20 */ /* 0x000fe20008410000 */
[----:B------:R-:W-:Y:S01]  /*15d70*/  FMUL.FTZ R42, R42, UR22 ;  /* 0x000000162a2a7c20 */ /* 0x000fe20008410000 */
[----:B------:R-:W-:Y:S01]  /*15d80*/  FMUL.FTZ R49, R49, UR22 ;  /* 0x0000001631317c20 */ /* 0x000fe20008410000 */
[----:B------:R-:W-:Y:S03]  /*15d90*/  FMUL.FTZ R45, R45, UR22 ;  /* 0x000000162d2d7c20 */ /* 0x000fe60008410000 */
        /* <DEDUP_REMOVED lines=8> */
[----:B------:R-:W-:Y:S01]  /*15e20*/  MUFU.TANH R14, R43 ;  /* 0x0000002b000e7308 */ /* 0x000fe20000002400 */
[----:B-1----:R-:W-:Y:S01]  /*15e30*/  MOV R58, R0 ;  /* 0x00000000003a7202 */ /* 0x002fe20000000f00 */
[----:B------:R-:W-:Y:S01]  /*15e40*/  FMUL.FTZ R0, R63, UR22 ;  /* 0x000000163f007c20 */ /* 0x000fe20008410000 */
[----:B------:R-:W-:Y:S01]  /*15e50*/  MOV R63, R137 ;  /* 0x00000089003f7202 */ /* 0x000fe20000000f00 */
[----:B------:R-:W-:Y:S01]  /*15e60*/  FMUL.FTZ R64, R64, UR22 ;  /* 0x0000001640407c20 */ /* 0x000fe20008410000 */
[----:B------:R-:W-:Y:S01]  /*15e70*/  FMUL.FTZ R65, R65, UR22 ;  /* 0x0000001641417c20 */ /* 0x000fe20008410000 */
[----:B------:R-:W-:Y:S04]  /*15e80*/  FMUL.FTZ R67, R67, UR22 ;  /* 0x0000001643437c20 */ /* 0x000fe80008410000 */
[----:B------:R-:W-:Y:S01]  /*15e90*/  MUFU.TANH R43, R56 ;  /* 0x00000038002b7308 */ /* 0x000fe20000002400 */
[----:B--2---:R-:W-:Y:S01]  /*15ea0*/  IMAD.MOV.U32 R60, RZ, RZ, R2 ;  /* 0x000000ffff3c7224 */ /* 0x004fe200078e0002 */
[----:B------:R-:W-:Y:S04]  /*15eb0*/  FMNMX.FTZ R2, R143, R132, !PT ;  /* 0x000000848f027209 */ /* 0x000fe80007810000 */
[----:B------:R-:W-:Y:S04]  /*15ec0*/  FMNMX.FTZ R4, R214, R2, !PT ;  /* 0x00000002d6047209 */ /* 0x000fe80007810000 */
[----:B------:R-:W1:Y:S01]  /*15ed0*/  MUFU.TANH R138, R39 ;  /* 0x00000027008a7308 */ /* 0x000e620000002400 */
[----:B------:R-:W-:Y:S02]  /*15ee0*/  FMNMX.FTZ R2, R225, R5, !PT ;  /* 0x00000005e1027209 */ /* 0x000fe40007810000 */
[----:B------:R-:W-:Y:S02]  /*15ef0*/  FMNMX.FTZ R5, R217, R6, !PT ;  /* 0x00000006d9057209 */ /* 0x000fe40007810000 */
[----:B------:R-:W-:Y:S02]  /*15f00*/  FMNMX.FTZ R6, R18, R4, !PT ;  /* 0x0000000412067209 */ /* 0x000fe40007810000 */
[----:B------:R-:W-:Y:S03]  /*15f10*/  FMNMX.FTZ R4, R216, R2, !PT ;  /* 0x00000002d8047209 */ /* 0x000fe60007810000 */
[----:B------:R1:W-:Y:S01]  /*15f20*/  MUFU.TANH R56, R59 ;  /* 0x0000003b00387308 */ /* 0x0003e20000002400 */
[----:B------:R-:W-:Y:S09]  /*15f30*/  FMNMX.FTZ R2, R224, R5, !PT ;  /* 0x00000005e0027209 */ /* 0x000ff20007810000 */
[----:B------:R-:W2:Y:S10]  /*15f40*/  MUFU.TANH R219, R13 ;  /* 0x0000000d00db7308 */ /* 0x000eb40000002400 */
[----:B------:R-:W3:Y:S01]  /*15f50*/  MUFU.TANH R15, R15 ;  /* 0x0000000f000f7308 */ /* 0x000ee20000002400 */
[----:B-1----:R-:W-:Y:S09]  /*15f60*/  IMAD.MOV.U32 R59, RZ, RZ, R138 ;  /* 0x000000ffff3b7224 */ /* 0x002ff200078e008a */
[----:B------:R1:W-:Y:S01]  /*15f70*/  MUFU.TANH R11, R51 ;  /* 0x00000033000b7308 */ /* 0x0003e20000002400 */
[----:B--2---:R-:W-:Y:S09]  /*15f80*/  FMNMX.FTZ R4, R219, R4, !PT ;  /* 0x00000004db047209 */ /* 0x004ff20007810000 */
[----:B------:R-:W2:Y:S01]  /*15f90*/  MUFU.TANH R252, R22 ;  /* 0x0000001600fc7308 */ /* 0x000ea20000002400 */
[----:B---3--:R-:W-:Y:S02]  /*15fa0*/  FMNMX.FTZ R5, R15, R6, !PT ;  /* 0x000000060f057209 */ /* 0x008fe40007810000 */
[----:B------:R-:W-:Y:S07]  /*15fb0*/  FMNMX.FTZ R6, R226, R7, !PT ;  /* 0x00000007e2067209 */ /* 0x000fee0007810000 */
[----:B------:R-:W3:Y:S01]  /*15fc0*/  MUFU.TANH R135, R24 ;  /* 0x0000001800877308 */ /* 0x000ee20000002400 */
[----:B-1----:R-:W-:Y:S02]  /*15fd0*/  MOV R51, R8 ;  /* 0x0000000800337202 */ /* 0x002fe40000000f00 */
[----:B------:R-:W-:Y:S07]  /*15fe0*/  FMNMX.FTZ R8, R215, R2, !PT ;  /* 0x00000002d7087209 */ /* 0x000fee0007810000 */
[----:B------:R-:W1:Y:S01]  /*15ff0*/  MUFU.TANH R229, R21 ;  /* 0x0000001500e57308 */ /* 0x000e620000002400 */
[----:B--2---:R-:W-:Y:S09]  /*16000*/  FMNMX.FTZ R5, R252, R5, !PT ;  /* 0x00000005fc057209 */ /* 0x004ff20007810000 */
[----:B------:R-:W2:Y:S01]  /*16010*/  MUFU.TANH R22, R23 ;  /* 0x0000001700167308 */ /* 0x000ea20000002400 */
[----:B---3--:R3:W-:Y:S01]  /*16020*/  STL [R1], R135 ;  /* 0x0000008701007387 */ /* 0x0087e20000100800 */
[----:B------:R-:W-:Y:S08]  /*16030*/  FMNMX.FTZ R2, R135, R4, !PT ;  /* 0x0000000487027209 */ /* 0x000ff00007810000 */
[----:B------:R2:W-:Y:S01]  /*16040*/  MUFU.TANH R133, R46 ;  /* 0x0000002e00857308 */ /* 0x0005e20000002400 */
[----:B-1----:R-:W-:Y:S09]  /*16050*/  FMNMX.FTZ R4, R229, R6, !PT ;  /* 0x00000006e5047209 */ /* 0x002ff20007810000 */
[----:B------:R-:W1:Y:S10]  /*16060*/  MUFU.TANH R134, R26 ;  /* 0x0000001a00867308 */ /* 0x000e740000002400 */
[----:B------:R4:W-:Y:S01]  /*16070*/  MUFU.TANH R137, R0 ;  /* 0x0000000000897308 */ /* 0x0009e20000002400 */
[----:B--2---:R-:W-:Y:S04]  /*16080*/  MOV R46, R22 ;  /* 0x00000016002e7202 */ /* 0x004fe80000000f00 */
[----:B------:R-:W-:Y:S05]  /*16090*/  FMNMX.FTZ R5, R46, R5, !PT ;  /* 0x000000052e057209 */ /* 0x000fea0007810000 */
[----:B------:R-:W2:Y:S01]  /*160a0*/  MUFU.TANH R228, R32 ;  /* 0x0000002000e47308 */ /* 0x000ea20000002400 */
[----:B-1----:R3:W-:Y:S09]  /*160b0*/  STL [R1+0x8], R134 ;  /* 0x0000088601007387 */ /* 0x0027f20000100800 */
[----:B------:R-:W1:Y:S01]  /*160c0*/  MUFU.TANH R17, R25 ;  /* 0x0000001900117308 */ /* 0x000e620000002400 */
[----:B----4-:R-:W-:Y:S09]  /*160d0*/  FMNMX.FTZ R0, R134, R8, !PT ;  /* 0x0000000886007209 */ /* 0x010ff20007810000 */
[----:B------:R-:W4:Y:S01]  /*160e0*/  MUFU.TANH R136, R28 ;  /* 0x0000001c00887308 */ /* 0x000f220000002400 */
[----:B--2---:R-:W-:Y:S09]  /*160f0*/  FMNMX.FTZ R4, R228, R4, !PT ;  /* 0x00000004e4047209 */ /* 0x004ff20007810000 */
[----:B------:R4:W-:Y:S01]  /*16100*/  MUFU.TANH R138, R62 ;  /* 0x0000003e008a7308 */ /* 0x0009e20000002400 */
[----:B-1----:R-:W-:Y:S09]  /*16110*/  FMNMX.FTZ R6, R17, R2, !PT ;  /* 0x0000000211067209 */ /* 0x002ff20007810000 */
[----:B------:R-:W1:Y:S10]  /*16120*/  MUFU.TANH R26, R27 ;  /* 0x0000001b001a7308 */ /* 0x000e740000002400 */
[----:B------:R-:W2:Y:S01]  /*16130*/  MUFU.TANH R230, R34 ;  /* 0x0000002200e67308 */ /* 0x000ea20000002400 */
[----:B----4-:R-:W-:Y:S09]  /*16140*/  MOV R62, R136 ;  /* 0x00000088003e7202 */ /* 0x010ff20000000f00 */
[----:B------:R-:W4:Y:S01]  /*16150*/  MUFU.TANH R227, R33 ;  /* 0x0000002100e37308 */ /* 0x000f220000002400 */
[----:B-1----:R-:W-:Y:S09]  /*16160*/  FMNMX.FTZ R0, R26, R0, !PT ;  /* 0x000000001a007209 */ /* 0x002ff20007810000 */
[----:B------:R-:W1:Y:S01]  /*16170*/  MUFU.TANH R12, R31 ;  /* 0x0000001f000c7308 */ /* 0x000e620000002400 */
[----:B--2---:R-:W-:Y:S02]  /*16180*/  FMNMX.FTZ R2, R230, R5, !PT ;  /* 0x00000005e6027209 */ /* 0x004fe40007810000 */
[----:B------:R-:W-:Y:S02]  /*16190*/  FMNMX.FTZ R5, R62, R6, !PT ;  /* 0x000000063e057209 */ /* 0x000fe40007810000 */
[----:B------:R-:W-:Y:S02]  /*161a0*/  FMNMX.FTZ R6, R48, R0, !PT ;  /* 0x0000000030067209 */ /* 0x000fe40007810000 */
[----:B------:R-:W-:Y:S03]  /*161b0*/  FMNMX.FTZ R0, R231, R2, !PT ;  /* 0x00000002e7007209 */ /* 0x000fe60007810000 */
[----:B------:R1:W-:Y:S01]  /*161c0*/  MUFU.TANH R30, R44 ;  /* 0x0000002c001e7308 */ /* 0x0003e20000002400 */
[----:B----4-:R-:W-:Y:S02]  /*161d0*/  FMNMX.FTZ R4, R227, R4, !PT ;  /* 0x00000004e3047209 */ /* 0x010fe40007810000 */
[----:B------:R-:W-:Y:S02]  /*161e0*/  FMNMX.FTZ R5, R60, R5, !PT ;  /* 0x000000053c057209 */ /* 0x000fe40007810000 */
[----:B------:R-:W-:Y:S02]  /*161f0*/  FMNMX.FTZ R4, R63, R4, !PT ;  /* 0x000000043f047209 */ /* 0x000fe40007810000 */
[----:B------:R-:W-:Y:S03]  /*16200*/  FMNMX.FTZ R5, R35, R5, !PT ;  /* 0x0000000523057209 */ /* 0x000fe60007810000 */
[----:B------:R-:W2:Y:S01]  /*16210*/  MUFU.TANH R24, R38 ;  /* 0x0000002600187308 */ /* 0x000ea20000002400 */
[----:B------:R-:W-:Y:S09]  /*16220*/  FMNMX.FTZ R5, R58, R5, !PT ;  /* 0x000000053a057209 */ /* 0x000ff20007810000 */
[----:B------:R-:W4:Y:S01]  /*16230*/  MUFU.TANH R19, R37 ;  /* 0x0000002500137308 */ /* 0x000f220000002400 */
[----:B-1----:R-:W-:Y:S09]  /*16240*/  IMAD.MOV.U32 R44, RZ, RZ, R12 ;  /* 0x000000ffff2c7224 */ /* 0x002ff200078e000c */
[----:B------:R-:W1:Y:S01]  /*16250*/  MUFU.TANH R13, R42 ;  /* 0x0000002a000d7308 */ /* 0x000e620000002400 */
[----:B--2---:R-:W-:Y:S02]  /*16260*/  FMNMX.FTZ R2, R24, R0, !PT ;  /* 0x0000000018027209 */ /* 0x004fe40007810000 */
[----:B------:R-:W-:Y:S02]  /*16270*/  FMNMX.FTZ R0, R44, R6, !PT ;  /* 0x000000062c007209 */ /* 0x000fe40007810000 */
[----:B------:R-:W-:Y:S05]  /*16280*/  FMNMX.FTZ R2, R59, R2, !PT ;  /* 0x000000023b027209 */ /* 0x000fea0007810000 */
[----:B------:R1:W2:Y:S01]  /*16290*/  MUFU.TANH R28, R49 ;  /* 0x00000031001c7308 */ /* 0x0002a20000002400 */
[----:B----4-:R-:W-:Y:S02]  /*162a0*/  FMNMX.FTZ R4, R19, R4, !PT ;  /* 0x0000000413047209 */ /* 0x010fe40007810000 */
[----:B------:R-:W-:Y:S02]  /*162b0*/  FMNMX.FTZ R2, R40, R2, !PT ;  /* 0x0000000228027209 */ /* 0x000fe40007810000 */
[----:B------:R-:W-:Y:S05]  /*162c0*/  FMNMX.FTZ R4, R51, R4, !PT ;  /* 0x0000000433047209 */ /* 0x000fea0007810000 */
[----:B------:R-:W4:Y:S10]  /*162d0*/  MUFU.TANH R10, R55 ;  /* 0x00000037000a7308 */ /* 0x000f340000002400 */
[----:B------:R-:W-:Y:S01]  /*162e0*/  MUFU.TANH R25, R45 ;  /* 0x0000002d00197308 */ /* 0x000fe20000002400 */
[----:B-1----:R-:W-:Y:S01]  /*162f0*/  IMAD.MOV.U32 R49, RZ, RZ, R13 ;  /* 0x000000ffff317224 */ /* 0x002fe200078e000d */
[----:B--2---:R-:W-:Y:S04]  /*16300*/  FMNMX.FTZ R4, R28, R4, !PT ;  /* 0x000000041c047209 */ /* 0x004fe80007810000 */
[----:B------:R-:W-:Y:S04]  /*16310*/  FMNMX.FTZ R0, R49, R0, !PT ;  /* 0x0000000031007209 */ /* 0x000fe80007810000 */
[----:B------:R1:W-:Y:S01]  /*16320*/  MUFU.TANH R45, R57 ;  /* 0x00000039002d7308 */ /* 0x0003e20000002400 */
[----:B----4-:R3:W-:Y:S09]  /*16330*/  STL [R1+0x34], R10 ;  /* 0x0000340a01007387 */ /* 0x0107f20000100800 */
[----:B------:R2:W-:Y:S10]  /*16340*/  MUFU.TANH R222, R66 ;  /* 0x0000004200de7308 */ /* 0x0005f40000002400 */
[----:B------:R-:W4:Y:S01]  /*16350*/  MUFU.TANH R41, R52 ;  /* 0x0000003400297308 */ /* 0x000f220000002400 */
[----:B-1----:R-:W-:Y:S05]  /*16360*/  IMAD.MOV.U32 R57, RZ, RZ, R14 ;  /* 0x000000ffff397224 */ /* 0x002fea00078e000e */
[----:B------:R-:W-:Y:S04]  /*16370*/  FMNMX.FTZ R6, R57, R0, !PT ;  /* 0x0000000039067209 */ /* 0x000fe80007810000 */
[----:B------:R1:W-:Y:S01]  /*16380*/  MUFU.TANH R12, R47 ;  /* 0x0000002f000c7308 */ /* 0x0003e20000002400 */
[----:B--2---:R-:W-:Y:S04]  /*16390*/  MOV R66, R11 ;  /* 0x0000000b00427202 */ /* 0x004fe80000000f00 */
[----:B------:R-:W-:Y:S02]  /*163a0*/  FMNMX.FTZ R0, R66, R2, !PT ;  /* 0x0000000242007209 */ /* 0x000fe40007810000 */
[----:B------:R-:W-:Y:S03]  /*163b0*/  FMNMX.FTZ R2, R30, R5, !PT ;  /* 0x000000051e027209 */ /* 0x000fe60007810000 */
[----:B------:R-:W2:Y:S01]  /*163c0*/  MUFU.TANH R42, R54 ;  /* 0x00000036002a7308 */ /* 0x000ea20000002400 */
[----:B----4-:R-:W-:Y:S02]  /*163d0*/  FMNMX.FTZ R4, R41, R4, !PT ;  /* 0x0000000429047209 */ /* 0x010fe40007810000 */
[----:B------:R-:W-:Y:S07]  /*163e0*/  FMNMX.FTZ R2, R25, R2, !PT ;  /* 0x0000000219027209 */ /* 0x000fee0007810000 */
[----:B------:R-:W4:Y:S01]  /*163f0*/  MUFU.TANH R27, R53 ;  /* 0x00000035001b7308 */ /* 0x000f220000002400 */
[----:B-1----:R-:W-:Y:S05]  /*16400*/  IMAD.MOV.U32 R47, RZ, RZ, R133 ;  /* 0x000000ffff2f7224 */ /* 0x002fea00078e0085 */
[----:B------:R-:W-:Y:S04]  /*16410*/  FMNMX.FTZ R5, R47, R6, !PT ;  /* 0x000000062f057209 */ /* 0x000fe80007810000 */
[----:B------:R1:W-:Y:S01]  /*16420*/  MUFU.TANH R223, R61 ;  /* 0x0000003d00df7308 */ /* 0x0003e20000002400 */
[----:B--2---:R-:W-:Y:S04]  /*16430*/  FMNMX.FTZ R0, R42, R0, !PT ;  /* 0x000000002a007209 */ /* 0x004fe80007810000 */
[----:B------:R-:W-:Y:S05]  /*16440*/  FMNMX.FTZ R0, R10, R0, !PT ;  /* 0x000000000a007209 */ /* 0x000fea0007810000 */
[----:B------:R-:W2:Y:S01]  /*16450*/  MUFU.TANH R221, R64 ;  /* 0x0000004000dd7308 */ /* 0x000ea20000002400 */
[----:B----4-:R-:W-:Y:S02]  /*16460*/  FMNMX.FTZ R4, R27, R4, !PT ;  /* 0x000000041b047209 */ /* 0x010fe40007810000 */
[----:B------:R-:W-:Y:S07]  /*16470*/  FMNMX.FTZ R13, R222, R0, !PT ;  /* 0x00000000de0d7209 */ /* 0x000fee0007810000 */
[----:B------:R-:W4:Y:S01]  /*16480*/  MUFU.TANH R211, R65 ;  /* 0x0000004100d37308 */ /* 0x000f220000002400 */
[----:B-1----:R-:W-:Y:S02]  /*16490*/  MOV R61, R12 ;  /* 0x0000000c003d7202 */ /* 0x002fe40000000f00 */
[----:B------:R-:W-:Y:S02]  /*164a0*/  FMNMX.FTZ R12, R43, R2, !PT ;  /* 0x000000022b0c7209 */ /* 0x000fe40007810000 */
[----:B------:R-:W-:Y:S05]  /*164b0*/  FMNMX.FTZ R14, R61, R5, !PT ;  /* 0x000000053d0e7209 */ /* 0x000fea0007810000 */
[----:B------:R3:W1:Y:S01]  /*164c0*/  MUFU.TANH R220, R67 ;  /* 0x0000004300dc7308 */ /* 0x0006620000002400 */
[----:B--2---:R-:W-:Y:S04]  /*164d0*/  FMNMX.FTZ R136, R221, R4, !PT ;  /* 0x00000004dd887209 */ /* 0x004fe80007810000 */
[----:B----4-:R-:W-:Y:S01]  /*164e0*/  FMNMX.FTZ R136, R211, R136, !PT ;  /* 0x00000088d3887209 */ /* 0x010fe20007810000 */
[----:B------:R-:W-:Y:S06]  /*164f0*/  @P0 BRA `(.L_x_128) ;  /* 0xffffffe400100947 */ /* 0x000fec000383ffff */
.L_x_127:
[----:B------:R-:W-:Y:S01]  /*16500*/  STL [R1+0x140], R246 ;  /* 0x000140f601007387 */ /* 0x000fe20000100800 */
[----:B-12---:R-:W-:Y:S01]  /*16510*/  FMNMX.FTZ R5, R220, R13, !PT ;  /* 0x0000000ddc057209 */ /* 0x006fe20007810000 */
[----:B------:R-:W-:Y:S01]  /*16520*/  UIADD3 UR17, UR17, -0x1, URZ ;  /* 0xffffffff11117890 */ /* 0x000fe2000fffe03f */
[----:B------:R-:W-:Y:S01]  /*16530*/  FMNMX.FTZ R2, R45, R12, !PT ;  /* 0x0000000c2d027209 */ /* 0x000fe20007810000 */
[----:B------:R-:W-:Y:S01]  /*16540*/  STL [R1+0x13c], R245 ;  /* 0x00013cf501007387 */ /* 0x000fe20000100800 */
[----:B------:R-:W-:Y:S02]  /*16550*/  MOV R64, R26 ;  /* 0x0000001a00407202 */ /* 0x000fe40000000f00 */
[----:B------:R-:W-:Y:S01]  /*16560*/  FMNMX.FTZ R2, R50, R2, !PT ;  /* 0x0000000232027209 */ /* 0x000fe20007810000 */
[----:B------:R-:W-:Y:S01]  /*16570*/  STL [R1+0x138], R244 ;  /* 0x000138f401007387 */ /* 0x000fe20000100800 */
[----:B------:R-:W-:Y:S02]  /*16580*/  MOV R65, R24 ;  /* 0x0000001800417202 */ /* 0x000fe40000000f00 */
[----:B------:R-:W-:Y:S01]  /*16590*/  FMNMX.FTZ R4, R223, R2, !PT ;  /* 0x00000002df047209 */ /* 0x000fe20007810000 */
[----:B------:R-:W-:Y:S01]  /*165a0*/  STL [R1+0x134], R243 ;  /* 0x000134f301007387 */ /* 0x000fe20000100800 */
[----:B---3--:R-:W-:Y:S03]  /*165b0*/  MOV R67, R30 ;  /* 0x0000001e00437202 */ /* 0x008fe60000000f00 */
[----:B------:R-:W-:Y:S04]  /*165c0*/  STL [R1+0x130], R242 ;  /* 0x000130f201007387 */ /* 0x000fe80000100800 */
[----:B------:R1:W-:Y:S04]  /*165d0*/  STL [R1+0x12c], R241 ;  /* 0x00012cf101007387 */ /* 0x0003e80000100800 */
[----:B------:R-:W-:Y:S04]  /*165e0*/  STL [R1+0x128], R240 ;  /* 0x000128f001007387 */ /* 0x000fe80000100800 */
[----:B------:R-:W-:Y:S04]  /*165f0*/  STL [R1+0x124], R239 ;  /* 0x000124ef01007387 */ /* 0x000fe80000100800 */
[----:B------:R2:W-:Y:S04]  /*16600*/  STL [R1+0x120], R238 ;  /* 0x000120ee01007387 */ /* 0x0005e80000100800 */
[----:B------:R3:W-:Y:S04]  /*16610*/  STL [R1+0x11c], R237 ;  /* 0x00011ced01007387 */ /* 0x0007e80000100800 */
[----:B------:R4:W-:Y:S04]  /*16620*/  STL [R1+0x118], R232 ;  /* 0x000118e801007387 */ /* 0x0009e80000100800 */
[----:B------:R-:W4:Y:S01]  /*16630*/  SHFL.BFLY PT, R6, R136, 0x2, 0x1f ;  /* 0x0c401f0088067f89 */ /* 0x000f2200000e0000 */
[----:B-1----:R-:W-:Y:S07]  /*16640*/  MOV R241, R28 ;  /* 0x0000001c00f17202 */ /* 0x002fee0000000f00 */
[----:B------:R-:W1:Y:S08]  /*16650*/  SHFL.BFLY PT, R7, R5, 0x2, 0x1f ;  /* 0x0c401f0005077f89 */ /* 0x000e7000000e0000 */
[----:B------:R-:W1:Y:S08]  /*16660*/  SHFL.BFLY PT, R134, R4, 0x2, 0x1f ;  /* 0x0c401f0004867f89 */ /* 0x000e7000000e0000 */
[----:B------:R-:W-:Y:S01]  /*16670*/  LDSM.16.MT88.4 R36, [R234+0xc000] ;  /* 0x00c00000ea24783b */ /* 0x000fe20000004200 */
[----:B--2---:R-:W-:Y:S02]  /*16680*/  MOV R238, R27 ;  /* 0x0000001b00ee7202 */ /* 0x004fe40000000f00 */
[----:B---3--:R-:W-:Y:S05]  /*16690*/  MOV R237, R19 ;  /* 0x0000001300ed7202 */ /* 0x008fea0000000f00 */
[----:B------:R-:W-:Y:S01]  /*166a0*/  LDSM.16.MT88.4 R52, [R236+0xc000] ;  /* 0x00c00000ec34783b */ /* 0x000fe20000004200 */
[----:B----4-:R-:W-:Y:S04]  /*166b0*/  MOV R232, R20 ;  /* 0x0000001400e87202 */ /* 0x010fe80000000f00 */
[----:B------:R-:W-:Y:S03]  /*166c0*/  FMNMX.FTZ R0, R232, R14, !PT ;  /* 0x0000000ee8007209 */ /* 0x000fe60007810000 */
[----:B------:R-:W-:Y:S01]  /*166d0*/  LDSM.16.MT88.4 R20, [R233+0xc000] ;  /* 0x00c00000e914783b */ /* 0x000fe20000004200 */
[----:B------:R-:W-:Y:S04]  /*166e0*/  FMNMX.FTZ R0, R56, R0, !PT ;  /* 0x0000000038007209 */ /* 0x000fe80007810000 */
[----:B------:R-:W-:Y:S04]  /*166f0*/  FMNMX.FTZ R0, R138, R0, !PT ;  /* 0x000000008a007209 */ /* 0x000fe80007810000 */
[----:B------:R-:W-:Y:S05]  /*16700*/  FMNMX.FTZ R0, R137, R0, !PT ;  /* 0x0000000089007209 */ /* 0x000fea0007810000 */
[----:B------:R-:W2:Y:S01]  /*16710*/  SHFL.BFLY PT, R2, R0, 0x2, 0x1f ;  /* 0x0c401f0000027f89 */ /* 0x000ea200000e0000 */
[----:B------:R-:W-:Y:S02]  /*16720*/  FMNMX.FTZ R136, R136, R6, !PT ;  /* 0x0000000688887209 */ /* 0x000fe40007810000 */
[----:B-1----:R-:W-:Y:S02]  /*16730*/  FMNMX.FTZ R5, R5, R7, !PT ;  /* 0x0000000705057209 */ /* 0x002fe40007810000 */
[----:B------:R-:W-:Y:S03]  /*16740*/  FMNMX.FTZ R134, R4, R134, !PT ;  /* 0x0000008604867209 */ /* 0x000fe60007810000 */
        /* <DEDUP_REMOVED lines=8> */
[----:B------:R-:W-:Y:S02]  /*167d0*/  FSETP.NEU.FTZ.AND P1, PT, R136, -INF , PT ;  /* 0xff8000008800780b */ /* 0x000fe40003f3d000 */
[----:B----4-:R-:W-:Y:S01]  /*167e0*/  FMNMX.FTZ R134, R134, R7, !PT ;  /* 0x0000000786867209 */ /* 0x010fe20007810000 */
[----:B------:R-:W-:Y:S01]  /*167f0*/  FMUL.FTZ R3, R0, UR4 ;  /* 0x0000000400037c20 */ /* 0x000fe20008410000 */
[C---:B------:R-:W-:Y:S01]  /*16800*/  FADD.FTZ R0, -R135.reuse, R132 ;  /* 0x0000008487007221 */ /* 0x040fe20000010100 */
[----:B------:R-:W-:Y:S02]  /*16810*/  FMUL.FTZ R208, R135, UR4 ;  /* 0x0000000487d07c20 */ /* 0x000fe40008410000 */
[----:B------:R1:W3:Y:S01]  /*16820*/  MUFU.EX2 R132, R3 ;  /* 0x0000000300847308 */ /* 0x0002e20000000800 */
[----:B------:R-:W-:Y:S01]  /*16830*/  FMUL.FTZ R210, R134, UR4 ;  /* 0x0000000486d27c20 */ /* 0x000fe20008410000 */
[----:B--2---:R-:W-:Y:S05]  /*16840*/  FMNMX.FTZ R133, R2, R4, !PT ;  /* 0x0000000402857209 */ /* 0x004fea0007810000 */
[C---:B------:R-:W-:Y:S01]  /*16850*/  FMUL.FTZ R209, R133.reuse, UR4 ;  /* 0x0000000485d17c20 */ /* 0x040fe20008410000 */
[----:B-1----:R-:W-:Y:S01]  /*16860*/  FMUL.FTZ R3, R0, UR4 ;  /* 0x0000000400037c20 */ /* 0x002fe20008410000 */
[----:B------:R-:W-:Y:S01]  /*16870*/  FADD.FTZ R0, -R134, R139 ;  /* 0x0000008b86007221 */ /* 0x000fe20000010100 */
[----:B------:R-:W-:Y:S01]  /*16880*/  FMUL.FTZ R139, R136, UR4 ;  /* 0x00000004888b7c20 */ /* 0x000fe20008410000 */
[C---:B---3--:R-:W-:Y:S01]  /*16890*/  FMUL.FTZ R32, R132.reuse, R172 ;  /* 0x000000ac84207220 */ /* 0x048fe20000410000 */
[----:B------:R-:W-:Y:S01]  /*168a0*/  FMUL.FTZ R33, R132, R173 ;  /* 0x000000ad84217220 */ /* 0x000fe20000410000 */
[----:B------:R-:W-:Y:S01]  /*168b0*/  FMUL.FTZ R2, R0, UR4 ;  /* 0x0000000400027c20 */ /* 0x000fe20008410000 */
[----:B------:R-:W-:Y:S01]  /*168c0*/  FADD.FTZ R0, -R133, R140 ;  /* 0x0000008c85007221 */ /* 0x000fe20000010100 */
[----:B------:R-:W-:Y:S01]  /*168d0*/  FSEL R139, R139, RZ, P1 ;  /* 0x000000ff8b8b7208 */ /* 0x000fe20000800000 */
[----:B------:R-:W1:Y:S01]  /*168e0*/  MUFU.EX2 R3, R3 ;  /* 0x0000000300037308 */ /* 0x000e620000000800 */
[----:B------:R-:W-:Y:S01]  /*168f0*/  FSETP.NEU.FTZ.AND P1, PT, R135, -INF , PT ;  /* 0xff8000008700780b */ /* 0x000fe20003f3d000 */
[----:B------:R-:W-:Y:S01]  /*16900*/  FMUL.FTZ R0, R0, UR4 ;  /* 0x0000000400007c20 */ /* 0x000fe20008410000 */
[----:B------:R-:W-:Y:S01]  /*16910*/  MOV R172, R49 ;  /* 0x0000003100ac7202 */ /* 0x000fe20000000f00 */
[--C-:B------:R-:W-:Y:S01]  /*16920*/  FFMA.FTZ R4, R142, UR4, -R139.reuse ;  /* 0x000000048e047c23 */ /* 0x100fe2000801088b */
[----:B------:R-:W-:Y:S01]  /*16930*/  FSEL R208, R208, RZ, P1 ;  /* 0x000000ffd0d07208 */ /* 0x000fe20000800000 */
[----:B------:R-:W-:Y:S01]  /*16940*/  FMUL.FTZ R49, R132, R189 ;  /* 0x000000bd84317220 */ /* 0x000fe20000410000 */
[----:B------:R-:W-:Y:S03]  /*16950*/  FSETP.NEU.FTZ.AND P1, PT, R134, -INF , PT ;  /* 0xff8000008600780b */ /* 0x000fe60003f3d000 */
[----:B------:R2:W-:Y:S01]  /*16960*/  MUFU.EX2 R9, R4 ;  /* 0x0000000400097308 */ /* 0x0005e20000000800 */
[----:B------:R-:W-:Y:S01]  /*16970*/  MOV R173, R58 ;  /* 0x0000003a00ad7202 */ /* 0x000fe20000000f00 */
[----:B------:R-:W-:Y:S01]  /*16980*/  FFMA.FTZ R5, R15, UR4, -R208 ;  /* 0x000000040f057c23 */ /* 0x000fe200080108d0 */
[----:B------:R-:W-:Y:S01]  /*16990*/  FSEL R210, R210, RZ, P1 ;  /* 0x000000ffd2d27208 */ /* 0x000fe20000800000 */
[C---:B------:R-:W-:Y:S01]  /*169a0*/  FMUL.FTZ R68, R132.reuse, R68 ;  /* 0x0000004484447220 */ /* 0x040fe20000410000 */
[----:B------:R-:W-:Y:S01]  /*169b0*/  FSETP.NEU.FTZ.AND P1, PT, R133, -INF , PT ;  /* 0xff8000008500780b */ /* 0x000fe20003f3d000 */
[C---:B------:R-:W-:Y:S01]  /*169c0*/  FMUL.FTZ R69, R132.reuse, R69 ;  /* 0x0000004584457220 */ /* 0x040fe20000410000 */
[----:B------:R-:W-:Y:S01]  /*169d0*/  FMUL.FTZ R80, R132, R80 ;  /* 0x0000005084507220 */ /* 0x000fe20000410000 */
[----:B------:R-:W-:Y:S01]  /*169e0*/  FFMA.FTZ R7, R216, UR4, -R210 ;  /* 0x00000004d8077c23 */ /* 0x000fe200080108d2 */
[----:B------:R-:W-:Y:S01]  /*169f0*/  FSEL R209, R209, RZ, P1 ;  /* 0x000000ffd1d17208 */ /* 0x000fe20000800000 */
[----:B------:R3:W-:Y:S01]  /*16a00*/  MUFU.EX2 R8, R5 ;  /* 0x0000000500087308 */ /* 0x0007e20000000800 */
[C---:B-1----:R-:W-:Y:S01]  /*16a10*/  FMUL.FTZ R6, R3.reuse, R150 ;  /* 0x0000009603067220 */ /* 0x042fe20000410000 */
[C---:B------:R-:W-:Y:S01]  /*16a20*/  FMUL.FTZ R19, R3.reuse, R159 ;  /* 0x0000009f03137220 */ /* 0x040fe20000410000 */
[C---:B------:R-:W-:Y:S01]  /*16a30*/  FMUL.FTZ R34, R3.reuse, R174 ;  /* 0x000000ae03227220 */ /* 0x040fe20000410000 */
[----:B------:R-:W-:Y:S01]  /*16a40*/  MOV R174, R35 ;  /* 0x0000002300ae7202 */ /* 0x000fe20000000f00 */
[C---:B------:R-:W-:Y:S01]  /*16a50*/  FMUL.FTZ R35, R3.reuse, R175 ;  /* 0x000000af03237220 */ /* 0x040fe20000410000 */
[----:B------:R-:W-:Y:S01]  /*16a60*/  MOV R159, R59 ;  /* 0x0000003b009f7202 */ /* 0x000fe20000000f00 */
[--C-:B--2---:R-:W-:Y:S03]  /*16a70*/  FFMA.FTZ R4, R218, UR4, -R139.reuse ;  /* 0x00000004da047c23 */ /* 0x104fe6000801088b */
[----:B------:R-:W1:Y:S01]  /*16a80*/  MUFU.EX2 R2, R2 ;  /* 0x0000000200027308 */ /* 0x000e620000000800 */
[----:B------:R-:W-:Y:S01]  /*16a90*/  MOV R175, R66 ;  /* 0x0000004200af7202 */ /* 0x000fe20000000f00 */
[C---:B------:R-:W-:Y:S01]  /*16aa0*/  FMUL.FTZ R66, R3.reuse, R206 ;  /* 0x000000ce03427220 */ /* 0x040fe20000410000 */
[C---:B------:R-:W-:Y:S01]  /*16ab0*/  FMUL.FTZ R70, R3.reuse, R70 ;  /* 0x0000004603467220 */ /* 0x040fe20000410000 */
        /* <DEDUP_REMOVED lines=8> */
[C---:B------:R-:W-:Y:S01]  /*16b40*/  FMUL.FTZ R86, R3.reuse, R86 ;  /* 0x0000005603567220 */ /* 0x040fe20000410000 */
[----:B------:R-:W-:Y:S01]  /*16b50*/  FMUL.FTZ R87, R3, R87 ;  /* 0x0000005703577220 */ /* 0x000fe20000410000 */
[C---:B------:R-:W-:Y:S01]  /*16b60*/  FMUL.FTZ R96, R132.reuse, R96 ;  /* 0x0000006084607220 */ /* 0x040fe20000410000 */
[----:B------:R-:W-:Y:S03]  /*16b70*/  FMUL.FTZ R97, R132, R97 ;  /* 0x0000006184617220 */ /* 0x000fe60000410000 */
[----:B------:R-:W3:Y:S01]  /*16b80*/  MUFU.EX2 R0, R0 ;  /* 0x0000000000007308 */ /* 0x000ee20000000800 */
[C---:B-1----:R-:W-:Y:S01]  /*16b90*/  FMUL.FTZ R12, R2.reuse, R152 ;  /* 0x00000098020c7220 */ /* 0x042fe20000410000 */
[C---:B------:R-:W-:Y:S01]  /*16ba0*/  FMUL.FTZ R13, R2.reuse, R153 ;  /* 0x00000099020d7220 */ /* 0x040fe20000410000 */
[C---:B------:R-:W-:Y:S01]  /*16bb0*/  FMUL.FTZ R24, R2.reuse, R160 ;  /* 0x000000a002187220 */ /* 0x040fe20000410000 */
[C---:B------:R-:W-:Y:S01]  /*16bc0*/  FMUL.FTZ R28, R2.reuse, R168 ;  /* 0x000000a8021c7220 */ /* 0x040fe20000410000 */
[C---:B------:R-:W-:Y:S01]  /*16bd0*/  FMUL.FTZ R29, R2.reuse, R169 ;  /* 0x000000a9021d7220 */ /* 0x040fe20000410000 */
[----:B------:R-:W-:Y:S01]  /*16be0*/  MOV R168, R45 ;  /* 0x0000002d00a87202 */ /* 0x000fe20000000f00 */
[C---:B------:R-:W-:Y:S01]  /*16bf0*/  FMUL.FTZ R45, R2.reuse, R185 ;  /* 0x000000b9022d7220 */ /* 0x040fe20000410000 */
[----:B------:R-:W-:Y:S01]  /*16c00*/  MOV R169, R61 ;  /* 0x0000003d00a97202 */ /* 0x000fe20000000f00 */
[--C-:B--2---:R-:W-:Y:S01]  /*16c10*/  FFMA.FTZ R4, R143, UR4, -R208.reuse ;  /* 0x000000048f047c23 */ /* 0x104fe200080108d0 */
[C---:B------:R-:W-:Y:S01]  /*16c20*/  FMUL.FTZ R61, R2.reuse, R201 ;  /* 0x000000c9023d7220 */ /* 0x040fe20000410000 */
[----:B------:R-:W-:Y:S01]  /*16c30*/  MOV R160, R67 ;  /* 0x0000004300a07202 */ /* 0x000fe20000000f00 */
[C---:B------:R-:W-:Y:S01]  /*16c40*/  FMUL.FTZ R67, R3.reuse, R207 ;  /* 0x000000cf03437220 */ /* 0x040fe20000410000 */
[----:B------:R1:W-:Y:S01]  /*16c50*/  MUFU.EX2 R218, R4 ;  /* 0x0000000400da7308 */ /* 0x0003e20000000800 */
        /* <DEDUP_REMOVED lines=9> */
[----:B------:R-:W-:Y:S01]  /*16cf0*/  FMUL.FTZ R31, R0, R171 ;  /* 0x000000ab001f7220 */ /* 0x000fe20000410000 */
[----:B------:R-:W-:Y:S01]  /*16d00*/  MOV R162, R232 ;  /* 0x000000e800a27202 */ /* 0x000fe20000000f00 */
[----:B------:R-:W-:Y:S01]  /*16d10*/  LDSM.16.MT88.4 R152, [R233+0xe000] ;  /* 0x00e00000e998783b */ /* 0x000fe20000004200 */
[----:B------:R-:W-:Y:S01]  /*16d20*/  MOV R232, R44 ;  /* 0x0000002c00e87202 */ /* 0x000fe20000000f00 */
[----:B------:R-:W-:Y:S01]  /*16d30*/  FMUL.FTZ R44, R2, R184 ;  /* 0x000000b8022c7220 */ /* 0x000fe20000410000 */
[----:B------:R-:W-:Y:S01]  /*16d40*/  MOV R170, R47 ;  /* 0x0000002f00aa7202 */ /* 0x000fe20000000f00 */
[----:B------:R-:W-:Y:S01]  /*16d50*/  FMUL.FTZ R47, R0, R187 ;  /* 0x000000bb002f7220 */ /* 0x000fe20000410000 */
[--C-:B-1----:R-:W-:Y:S01]  /*16d60*/  FFMA.FTZ R4, R214, UR4, -R208.reuse ;  /* 0x00000004d6047c23 */ /* 0x102fe200080108d0 */
[----:B------:R-:W-:Y:S01]  /*16d70*/  MOV R184, R46 ;  /* 0x0000002e00b87202 */ /* 0x000fe20000000f00 */
[----:B------:R-:W-:Y:S01]  /*16d80*/  FMUL.FTZ R46, R0, R186 ;  /* 0x000000ba002e7220 */ /* 0x000fe20000410000 */
[----:B------:R-:W-:Y:S01]  /*16d90*/  MOV R171, R50 ;  /* 0x0000003200ab7202 */ /* 0x000fe20000000f00 */
[----:B------:R1:W2:Y:S01]  /*16da0*/  MUFU.EX2 R245, R4 ;  /* 0x0000000400f57308 */ /* 0x0002a20000000800 */
[----:B------:R-:W-:Y:S01]  /*16db0*/  FMUL.FTZ R50, R3, R190 ;  /* 0x000000be03327220 */ /* 0x000fe20000410000 */
[----:B------:R-:W-:Y:S01]  /*16dc0*/  MOV R163, R57 ;  /* 0x0000003900a37202 */ /* 0x000fe20000000f00 */
[----:B------:R-:W-:Y:S01]  /*16dd0*/  FMUL.FTZ R57, R2, R193 ;  /* 0x000000c102397220 */ /* 0x000fe20000410000 */
[C---:B------:R-:W-:Y:S01]  /*16de0*/  FMUL.FTZ R58, R0.reuse, R194 ;  /* 0x000000c2003a7220 */ /* 0x040fe20000410000 */
[C---:B------:R-:W-:Y:S01]  /*16df0*/  FMUL.FTZ R59, R0.reuse, R195 ;  /* 0x000000c3003b7220 */ /* 0x040fe20000410000 */
[C---:B------:R-:W-:Y:S01]  /*16e00*/  FMUL.FTZ R74, R0.reuse, R74 ;  /* 0x0000004a004a7220 */ /* 0x040fe20000410000 */
[----:B------:R-:W-:Y:S01]  /*16e10*/  FMUL.FTZ R75, R0, R75 ;  /* 0x0000004b004b7220 */ /* 0x000fe20000410000 */
        /* <DEDUP_REMOVED lines=12> */
[----:B------:R-:W-:Y:S01]  /*16ee0*/  FMUL.FTZ R95, R0, R95 ;  /* 0x0000005f005f7220 */ /* 0x000fe20000410000 */
[----:B------:R1:W-:Y:S01]  /*16ef0*/  MUFU.EX2 R243, R4 ;  /* 0x0000000400f37308 */ /* 0x0003e20000000800 */
[C---:B------:R-:W-:Y:S01]  /*16f00*/  FMUL.FTZ R98, R3.reuse, R98 ;  /* 0x0000006203627220 */ /* 0x040fe20000410000 */
[C---:B------:R-:W-:Y:S01]  /*16f10*/  FMUL.FTZ R99, R3.reuse, R99 ;  /* 0x0000006303637220 */ /* 0x040fe20000410000 */
        /* <DEDUP_REMOVED lines=15> */
[----:B------:R-:W-:Y:S01]  /*17010*/  FMUL.FTZ R16, R132, R156 ;  /* 0x0000009c84107220 */ /* 0x000fe20000410000 */
[----:B------:R-:W-:Y:S01]  /*17020*/  FFMA.FTZ R156, R226, UR4, -R139 ;  /* 0x00000004e29c7c23 */ /* 0x000fe2000801088b */
[C---:B------:R-:W-:Y:S01]  /*17030*/  FMUL.FTZ R114, R3.reuse, R114 ;  /* 0x0000007203727220 */ /* 0x040fe20000410000 */
[----:B------:R1:W2:Y:S01]  /*17040*/  MUFU.EX2 R10, R4 ;  /* 0x00000004000a7308 */ /* 0x0002a20000000800 */
        /* <DEDUP_REMOVED lines=16> */
[----:B-1----:R-:W-:Y:S01]  /*17150*/  FFMA.FTZ R4, R18, UR4, -R208 ;  /* 0x0000000412047c23 */ /* 0x002fe200080108d0 */
[C---:B------:R-:W-:Y:S01]  /*17160*/  FMUL.FTZ R18, R3.reuse, R158 ;  /* 0x0000009e03127220 */ /* 0x040fe20000410000 */
[----:B------:R-:W-:Y:S01]  /*17170*/  MOV R158, R63 ;  /* 0x0000003f009e7202 */ /* 0x000fe20000000f00 */
[----:B------:R-:W-:Y:S01]  /*17180*/  FMUL.FTZ R63, R0, R203 ;  /* 0x000000cb003f7220 */ /* 0x000fe20000410000 */
[----:B------:R1:W-:Y:S01]  /*17190*/  MUFU.EX2 R242, R4 ;  /* 0x0000000400f27308 */ /* 0x0003e20000000800 */
[----:B------:R-:W-:Y:S01]  /*171a0*/  FMUL.FTZ R131, R3, R131 ;  /* 0x0000008303837220 */ /* 0x000fe20000410000 */
[--C-:B------:R-:W-:Y:S01]  /*171b0*/  FFMA.FTZ R138, R138, UR4, -R209.reuse ;  /* 0x000000048a8a7c23 */ /* 0x100fe200080108d1 */
[--C-:B------:R-:W-:Y:S01]  /*171c0*/  FFMA.FTZ R168, R168, UR4, -R210.reuse ;  /* 0x00000004a8a87c23 */ /* 0x100fe200080108d2 */
[--C-:B-1----:R-:W-:Y:S06]  /*171d0*/  FFMA.FTZ R4, R212, UR4, -R210.reuse ;  /* 0x00000004d4047c23 */ /* 0x102fec00080108d2 */
[----:B------:R1:W-:Y:S02]  /*171e0*/  MUFU.EX2 R214, R4 ;  /* 0x0000000400d67308 */ /* 0x0003e40000000800 */
[--C-:B-1----:R-:W-:Y:S01]  /*171f0*/  FFMA.FTZ R4, R225, UR4, -R210.reuse ;  /* 0x00000004e1047c23 */ /* 0x102fe200080108d2 */
[----:B------:R-:W-:Y:S01]  /*17200*/  MOV R225, R9 ;  /* 0x0000000900e17202 */ /* 0x000fe20000000f00 */
[--C-:B------:R-:W-:Y:S01]  /*17210*/  FFMA.FTZ R9, R219, UR4, -R210.reuse ;  /* 0x00000004db097c23 */ /* 0x100fe200080108d2 */
[----:B--2---:R-:W-:Y:S05]  /*17220*/  MOV R219, R10 ;  /* 0x0000000a00db7202 */ /* 0x004fea0000000f00 */
[----:B------:R1:W-:Y:S01]  /*17230*/  MUFU.EX2 R244, R4 ;  /* 0x0000000400f47308 */ /* 0x0003e20000000800 */
[----:B------:R-:W-:Y:S01]  /*17240*/  F2FP.F16.F32.PACK_AB R140, R246, R225 ;  /* 0x000000e1f68c723e */ /* 0x000fe200000000ff */
[----:B------:R-:W-:Y:S01]  /*17250*/  FMUL.FTZ R10, R0, R146 ;  /* 0x00000092000a7220 */ /* 0x000fe20000410000 */
[----:B------:R-:W-:Y:S07]  /*17260*/  F2FP.F16.F32.PACK_AB R142, R219, R243 ;  /* 0x000000f3db8e723e */ /* 0x000fee00000000ff */
[----:B------:R2:W-:Y:S01]  /*17270*/  MUFU.EX2 R240, R9 ;  /* 0x0000000900f07308 */ /* 0x0005e20000000800 */
[--C-:B-1----:R-:W-:Y:S09]  /*17280*/  FFMA.FTZ R4, R213, UR4, -R209.reuse ;  /* 0x00000004d5047c23 */ /* 0x102ff200080108d1 */
[----:B------:R1:W-:Y:S01]  /*17290*/  MUFU.EX2 R212, R4 ;  /* 0x0000000400d47308 */ /* 0x0003e20000000800 */
[----:B--2---:R-:W-:Y:S01]  /*172a0*/  FMUL.FTZ R9, R2, R145 ;  /* 0x0000009102097220 */ /* 0x004fe20000410000 */
[--C-:B-1----:R-:W-:Y:S08]  /*172b0*/  FFMA.FTZ R4, R217, UR4, -R209.reuse ;  /* 0x00000004d9047c23 */ /* 0x102ff000080108d1 */
[----:B------:R1:W2:Y:S10]  /*172c0*/  MUFU.EX2 R217, R7 ;  /* 0x0000000700d97308 */ /* 0x0002b40000000800 */
[----:B------:R3:W4:Y:S01]  /*172d0*/  MUFU.EX2 R213, R4 ;  /* 0x0000000400d57308 */ /* 0x0007220000000800 */
[----:B-1----:R-:W-:Y:S01]  /*172e0*/  FMUL.FTZ R7, R3, R151 ;  /* 0x0000009703077220 */ /* 0x002fe20000410000 */
[----:B--2---:R-:W-:Y:S01]  /*172f0*/  F2FP.F16.F32.PACK_AB R146, R240, R217 ;  /* 0x000000d9f092723e */ /* 0x004fe200000000ff */
[--C-:B---3--:R-:W-:Y:S01]  /*17300*/  FFMA.FTZ R4, R224, UR4, -R209.reuse ;  /* 0x00000004e0047c23 */ /* 0x108fe200080108d1 */
[----:B----4-:R-:W-:Y:S02]  /*17310*/  F2FP.F16.F32.PACK_AB R145, R213, R212 ;  /* 0x000000d4d591723e */ /* 0x010fe400000000ff */
[----:B------:R-:W-:Y:S04]  /*17320*/  MOV R224, R17 ;  /* 0x0000001100e07202 */ /* 0x000fe80000000f00 */
[----:B------:R1:W-:Y:S01]  /*17330*/  MUFU.EX2 R216, R4 ;  /* 0x0000000400d87308 */ /* 0x0003e20000000800 */
[----:B------:R-:W-:Y:S01]  /*17340*/  FMUL.FTZ R17, R132, R157 ;  /* 0x0000009d84117220 */ /* 0x000fe20000410000 */
[----:B------:R-:W-:Y:S01]  /*17350*/  MOV R157, R60 ;  /* 0x0000003c009d7202 */ /* 0x000fe20000000f00 */
[C---:B------:R-:W-:Y:S04]  /*17360*/  FMUL.FTZ R60, R2.reuse, R200 ;  /* 0x000000c8023c7220 */ /* 0x040fe80000410000 */
[--C-:B------:R-:W-:Y:S01]  /*17370*/  FFMA.FTZ R157, R157, UR4, -R210.reuse ;  /* 0x000000049d9d7c23 */ /* 0x100fe200080108d2 */
[----:B-1----:R-:W-:Y:S01]  /*17380*/  FFMA.FTZ R4, R215, UR4, -R209 ;  /* 0x00000004d7047c23 */ /* 0x002fe200080108d1 */
[----:B------:R-:W-:Y:S01]  /*17390*/  MOV R215, R8 ;  /* 0x0000000800d77202 */ /* 0x000fe20000000f00 */
[----:B------:R-:W-:Y:S01]  /*173a0*/  FMUL.FTZ R8, R2, R144 ;  /* 0x0000009002087220 */ /* 0x000fe20000410000 */
[----:B------:R-:W-:Y:S01]  /*173b0*/  F2FP.F16.F32.PACK_AB R144, R244, R214 ;  /* 0x000000d6f490723e */ /* 0x000fe200000000ff */
[----:B------:R1:W2:Y:S01]  /*173c0*/  MUFU.EX2 R239, R4 ;  /* 0x0000000400ef7308 */ /* 0x0002a20000000800 */
[----:B------:R-:W-:Y:S01]  /*173d0*/  F2FP.F16.F32.PACK_AB R143, R215, R242 ;  /* 0x000000f2d78f723e */ /* 0x000fe200000000ff */
        /* <DEDUP_REMOVED lines=12> */
[----:B------:R-:W-:Y:S01]  /*174a0*/  MOV R166, R25 ;  /* 0x0000001900a67202 */ /* 0x000fe20000000f00 */
[----:B------:R-:W-:Y:S01]  /*174b0*/  FMUL.FTZ R25, R2, R161 ;  /* 0x000000a102197220 */ /* 0x000fe20000410000 */
[----:B------:R-:W-:Y:S01]  /*174c0*/  MOV R161, R241 ;  /* 0x000000f100a17202 */ /* 0x000fe20000000f00 */
[----:B------:R-:W-:Y:S01]  /*174d0*/  FMUL.FTZ R42, R0, R178 ;  /* 0x000000b2002a7220 */ /* 0x000fe20000410000 */
[-C--:B------:R-:W-:Y:S03]  /*174e0*/  HMMA.16816.F32 R20, R140, R36.reuse, R20 ;  /* 0x000000248c14723c */ /* 0x080fe60000001814 */
[----:B------:R-:W-:Y:S01]  /*174f0*/  MOV R241, R41 ;  /* 0x0000002900f17202 */ /* 0x000fe20000000f00 */
[----:B------:R-:W-:Y:S01]  /*17500*/  FMUL.FTZ R41, R2, R177 ;  /* 0x000000b102297220 */ /* 0x000fe20000410000 */
[----:B------:R-:W-:Y:S01]  /*17510*/  MOV R178, R64 ;  /* 0x0000004000b27202 */ /* 0x000fe20000000f00 */
[C---:B------:R-:W-:Y:S05]  /*17520*/  HMMA.16816.F32 R24, R144.reuse, R36, R24 ;  /* 0x000000249018723c */ /* 0x040fea0000001818 */
[C---:B------:R-:W-:Y:S01]  /*17530*/  FMUL.FTZ R64, R132.reuse, R204 ;  /* 0x000000cc84407220 */ /* 0x040fe20000410000 */
[-C--:B------:R-:W-:Y:S05]  /*17540*/  HMMA.16816.F32 R28, R144, R38.reuse, R28 ;  /* 0x00000026901c723c */ /* 0x080fea000000181c */
[C---:B------:R-:W-:Y:S01]  /*17550*/  FMUL.FTZ R36, R132.reuse, R180 ;  /* 0x000000b484247220 */ /* 0x040fe20000410000 */
[C---:B------:R-:W-:Y:S05]  /*17560*/  HMMA.16816.F32 R32, R140.reuse, R38, R32 ;  /* 0x000000268c20723c */ /* 0x040fea0000001820 */
[C---:B------:R-:W-:Y:S01]  /*17570*/  FMUL.FTZ R37, R132.reuse, R181 ;  /* 0x000000b584257220 */ /* 0x040fe20000410000 */
[----:B------:R-:W-:Y:S01]  /*17580*/  MOV R164, R43 ;  /* 0x0000002b00a47202 */ /* 0x000fe20000000f00 */
[C---:B------:R-:W-:Y:S01]  /*17590*/  FMUL.FTZ R39, R3.reuse, R183 ;  /* 0x000000b703277220 */ /* 0x040fe20000410000 */
[----:B------:R-:W-:Y:S03]  /*175a0*/  MOV R183, R48 ;  /* 0x0000003000b77202 */ /* 0x000fe60000000f00 */
[----:B------:R-:W-:Y:S01]  /*175b0*/  FMUL.FTZ R48, R132, R188 ;  /* 0x000000bc84307220 */ /* 0x000fe20000410000 */
[C---:B------:R-:W-:Y:S01]  /*175c0*/  FMUL.FTZ R38, R3.reuse, R182 ;  /* 0x000000b603267220 */ /* 0x040fe20000410000 */
[----:B------:R-:W2:Y:S01]  /*175d0*/  LDL.LU R188, [R1] ;  /* 0x0000000001bc7983 */ /* 0x000ea20000300800 */
[----:B------:R-:W-:Y:S01]  /*175e0*/  MOV R182, R40 ;  /* 0x0000002800b67202 */ /* 0x000fe20000000f00 */
[----:B------:R-:W-:Y:S01]  /*175f0*/  FMUL.FTZ R40, R2, R176 ;  /* 0x000000b002287220 */ /* 0x000fe20000410000 */
[----:B------:R-:W-:Y:S01]  /*17600*/  FMUL.FTZ R43, R0, R179 ;  /* 0x000000b3002b7220 */ /* 0x000fe20000410000 */
[----:B------:R-:W-:Y:S01]  /*17610*/  MOV R167, R238 ;  /* 0x000000ee00a77202 */ /* 0x000fe20000000f00 */
[----:B------:R-:W-:Y:S01]  /*17620*/  FFMA.FTZ R164, R164, UR4, -R210 ;  /* 0x00000004a4a47c23 */ /* 0x000fe200080108d2 */
[-C--:B------:R-:W-:Y:S01]  /*17630*/  HMMA.16816.F32 R36, R140, R52.reuse, R36 ;  /* 0x000000348c24723c */ /* 0x080fe20000001824 */
[----:B------:R3:W-:Y:S02]  /*17640*/  MUFU.EX2 R238, R156 ;  /* 0x0000009c00ee7308 */ /* 0x0007e40000000800 */
[----:B------:R-:W-:Y:S02]  /*17650*/  MOV R180, R237 ;  /* 0x000000ed00b47202 */ /* 0x000fe40000000f00 */
[----:B------:R-:W-:Y:S01]  /*17660*/  MOV R186, R178 ;  /* 0x000000b200ba7202 */ /* 0x000fe20000000f00 */
[C---:B------:R-:W-:Y:S05]  /*17670*/  HMMA.16816.F32 R40, R144.reuse, R52, R40 ;  /* 0x000000349028723c */ /* 0x040fea0000001828 */
[----:B------:R-:W-:Y:S01]  /*17680*/  MOV R176, R51 ;  /* 0x0000003300b07202 */ /* 0x000fe20000000f00 */
[-C--:B------:R-:W-:Y:S05]  /*17690*/  HMMA.16816.F32 R44, R144, R54.reuse, R44 ;  /* 0x00000036902c723c */ /* 0x080fea000000182c */
[C---:B------:R-:W-:Y:S01]  /*176a0*/  FMUL.FTZ R51, R3.reuse, R191 ;  /* 0x000000bf03337220 */ /* 0x040fe20000410000 */
[----:B------:R-:W-:Y:S01]  /*176b0*/  MOV R191, R158 ;  /* 0x0000009e00bf7202 */ /* 0x000fe20000000f00 */
[C---:B------:R-:W-:Y:S01]  /*176c0*/  FMUL.FTZ R52, R132.reuse, R196 ;  /* 0x000000c484347220 */ /* 0x040fe20000410000 */
[----:B------:R-:W-:Y:S03]  /*176d0*/  FMUL.FTZ R53, R132, R197 ;  /* 0x000000c584357220 */ /* 0x000fe60000410000 */
[--C-:B---3--:R-:W-:Y:S01]  /*176e0*/  FFMA.FTZ R156, R252, UR4, -R208.reuse ;  /* 0x00000004fc9c7c23 */ /* 0x108fe200080108d0 */
[C---:B------:R-:W-:Y:S03]  /*176f0*/  HMMA.16816.F32 R48, R140.reuse, R54, R48 ;  /* 0x000000368c30723c */ /* 0x040fe60000001830 */
[----:B------:R3:W-:Y:S01]  /*17700*/  MUFU.EX2 R237, R156 ;  /* 0x0000009c00ed7308 */ /* 0x0007e20000000800 */
[----:B------:R-:W-:Y:S02]  /*17710*/  MOV R181, R224 ;  /* 0x000000e000b57202 */ /* 0x000fe40000000f00 */
[----:B------:R-:W-:Y:S01]  /*17720*/  MOV R224, R56 ;  /* 0x0000003800e07202 */ /* 0x000fe20000000f00 */
[C---:B------:R-:W-:Y:S01]  /*17730*/  FMUL.FTZ R54, R3.reuse, R198 ;  /* 0x000000c603367220 */ /* 0x040fe20000410000 */
[----:B------:R-:W-:Y:S03]  /*17740*/  FMUL.FTZ R55, R3, R199 ;  /* 0x000000c703377220 */ /* 0x000fe60000410000 */
[----:B------:R-:W-:Y:S01]  /*17750*/  FMUL.FTZ R56, R2, R192 ;  /* 0x000000c002387220 */ /* 0x000fe20000410000 */
[----:B------:R-:W-:Y:S02]  /*17760*/  MOV R187, R181 ;  /* 0x000000b500bb7202 */ /* 0x000fe40000000f00 */
[----:B------:R-:W-:Y:S01]  /*17770*/  MOV R179, R62 ;  /* 0x0000003e00b37202 */ /* 0x000fe20000000f00 */
[-C--:B-1----:R-:W-:Y:S03]  /*17780*/  HMMA.16816.F32 R52, R140, R148.reuse, R52 ;  /* 0x000000948c34723c */ /* 0x082fe60000001834 */
[----:B------:R-:W-:Y:S01]  /*17790*/  FMUL.FTZ R62, R0, R202 ;  /* 0x000000ca003e7220 */ /* 0x000fe20000410000 */
[----:B------:R-:W-:Y:S01]  /*177a0*/  MOV R189, R187 ;  /* 0x000000bb00bd7202 */ /* 0x000fe20000000f00 */
[--C-:B---3--:R-:W-:Y:S01]  /*177b0*/  FFMA.FTZ R156, R184, UR4, -R208.reuse ;  /* 0x00000004b89c7c23 */ /* 0x108fe200080108d0 */
[C---:B------:R-:W-:Y:S03]  /*177c0*/  HMMA.16816.F32 R56, R144.reuse, R148, R56 ;  /* 0x000000949038723c */ /* 0x040fe60000001838 */
[----:B------:R1:W-:Y:S02]  /*177d0*/  MUFU.EX2 R203, R156 ;  /* 0x0000009c00cb7308 */ /* 0x0003e40000000800 */
[----:B------:R-:W-:Y:S01]  /*177e0*/  MOV R177, R65 ;  /* 0x0000004100b17202 */ /* 0x000fe20000000f00 */
[-C--:B------:R-:W-:Y:S05]  /*177f0*/  HMMA.16816.F32 R60, R144, R150.reuse, R60 ;  /* 0x00000096903c723c */ /* 0x080fea000000183c */
[----:B------:R-:W-:Y:S01]  /*17800*/  FMUL.FTZ R65, R132, R205 ;  /* 0x000000cd84417220 */ /* 0x000fe20000410000 */
[----:B------:R-:W-:Y:S02]  /*17810*/  MOV R184, R177 ;  /* 0x000000b100b87202 */ /* 0x000fe40000000f00 */
[----:B------:R-:W-:Y:S03]  /*17820*/  MOV R177, R182 ;  /* 0x000000b600b17202 */ /* 0x000fe60000000f00 */
[----:B------:R-:W-:Y:S01]  /*17830*/  MOV R185, R179 ;  /* 0x000000b300b97202 */ /* 0x000fe20000000f00 */
[C---:B------:R-:W-:Y:S01]  /*17840*/  HMMA.16816.F32 R64, R140.reuse, R150, R64 ;  /* 0x000000968c40723c */ /* 0x040fe20000001840 */
[----:B------:R-:W3:Y:S03]  /*17850*/  LDSM.16.MT88.4 R148, [R234+0xe000] ;  /* 0x00e00000ea94783b */ /* 0x000ee60000004200 */
[--C-:B-1----:R-:W-:Y:S01]  /*17860*/  FFMA.FTZ R156, R231, UR4, -R208.reuse ;  /* 0x00000004e79c7c23 */ /* 0x102fe200080108d0 */
[----:B------:R-:W-:Y:S01]  /*17870*/  MOV R187, R185 ;  /* 0x000000b900bb7202 */ /* 0x000fe20000000f00 */
[-C--:B------:R-:W-:Y:S02]  /*17880*/  HMMA.16816.F32 R68, R140, R152.reuse, R68 ;  /* 0x000000988c44723c */ /* 0x080fe40000001844 */
[----:B------:R-:W-:Y:S04]  /*17890*/  MUFU.EX2 R181, R156 ;  /* 0x0000009c00b57308 */ /* 0x000fe80000000800 */
[C---:B------:R-:W-:Y:S06]  /*178a0*/  HMMA.16816.F32 R72, R144.reuse, R152, R72 ;  /* 0x000000989048723c */ /* 0x040fec0000001848 */
[-C--:B------:R-:W-:Y:S05]  /*178b0*/  HMMA.16816.F32 R76, R144, R154.reuse, R76 ;  /* 0x0000009a904c723c */ /* 0x080fea000000184c */
[--C-:B------:R-:W-:Y:S01]  /*178c0*/  FFMA.FTZ R152, R229, UR4, -R139.reuse ;  /* 0x00000004e5987c23 */ /* 0x100fe2000801088b */
[C---:B------:R-:W-:Y:S03]  /*178d0*/  HMMA.16816.F32 R80, R140.reuse, R154, R80 ;  /* 0x0000009a8c50723c */ /* 0x040fe60000001850 */
[----:B------:R1:W4:Y:S03]  /*178e0*/  MUFU.EX2 R197, R152 ;  /* 0x0000009800c57308 */ /* 0x0003260000000800 */
[-C--:B---3--:R-:W-:Y:S01]  /*178f0*/  HMMA.16816.F32 R84, R140, R148.reuse, R84 ;  /* 0x000000948c54723c */ /* 0x088fe20000001854 */
[----:B-1----:R-:W1:Y:S05]  /*17900*/  LDSM.16.MT88.4 R152, [R236+0xe000] ;  /* 0x00e00000ec98783b */ /* 0x002e6a0000004200 */
[C---:B------:R-:W-:Y:S06]  /*17910*/  HMMA.16816.F32 R88, R144.reuse, R148, R88 ;  /* 0x000000949058723c */ /* 0x040fec0000001858 */
[-C--:B------:R-:W-:Y:S05]  /*17920*/  HMMA.16816.F32 R92, R144, R150.reuse, R92 ;  /* 0x00000096905c723c */ /* 0x080fea000000185c */
[--C-:B------:R-:W-:Y:S01]  /*17930*/  FFMA.FTZ R149, R227, UR4, -R139.reuse ;  /* 0x00000004e3957c23 */ /* 0x100fe2000801088b */
[C---:B------:R-:W-:Y:S03]  /*17940*/  HMMA.16816.F32 R96, R140.reuse, R150, R96 ;  /* 0x000000968c60723c */ /* 0x040fe60000001860 */
[----:B------:R-:W-:Y:S02]  /*17950*/  MUFU.EX2 R182, R149 ;  /* 0x0000009500b67308 */ /* 0x000fe40000000800 */
[----:B------:R-:W-:Y:S08]  /*17960*/  FFMA.FTZ R148, R228, UR4, -R139 ;  /* 0x00000004e4947c23 */ /* 0x000ff0000801088b */
[----:B------:R3:W4:Y:S01]  /*17970*/  MUFU.EX2 R179, R148 ;  /* 0x0000009400b37308 */ /* 0x0007220000000800 */
[-C--:B-1----:R-:W-:Y:S03]  /*17980*/  HMMA.16816.F32 R100, R140, R152.reuse, R100 ;  /* 0x000000988c64723c */ /* 0x082fe60000001864 */
[----:B---3--:R-:W-:Y:S03]  /*17990*/  FFMA.FTZ R148, R230, UR4, -R208 ;  /* 0x00000004e6947c23 */ /* 0x008fe600080108d0 */
[C---:B------:R-:W-:Y:S03]  /*179a0*/  HMMA.16816.F32 R104, R144.reuse, R152, R104 ;  /* 0x000000989068723c */ /* 0x040fe60000001868 */
[----:B------:R1:W3:Y:S03]  /*179b0*/  MUFU.EX2 R178, R148 ;  /* 0x0000009400b27308 */ /* 0x0002e60000000800 */
[-C--:B------:R-:W-:Y:S05]  /*179c0*/  HMMA.16816.F32 R108, R144, R154.reuse, R108 ;  /* 0x0000009a906c723c */ /* 0x080fea000000186c */
[--C-:B------:R-:W-:Y:S01]  /*179d0*/  FFMA.FTZ R152, R189, UR4, -R210.reuse ;  /* 0x00000004bd987c23 */ /* 0x100fe200080108d2 */
[C---:B------:R-:W-:Y:S03]  /*179e0*/  HMMA.16816.F32 R112, R140.reuse, R154, R112 ;  /* 0x0000009a8c70723c */ /* 0x040fe60000001870 */
[----:B------:R-:W-:Y:S01]  /*179f0*/  MUFU.EX2 R205, R152 ;  /* 0x0000009800cd7308 */ /* 0x000fe20000000800 */
[----:B-1----:R-:W1:Y:S02]  /*17a00*/  LDSM.16.MT88.4 R148, [R235+0xe000] ;  /* 0x00e00000eb94783b */ /* 0x002e640000004200 */
[-C--:B-1----:R-:W-:Y:S06]  /*17a10*/  HMMA.16816.F32 R116, R140, R148.reuse, R116 ;  /* 0x000000948c74723c */ /* 0x082fec0000001874 */
[C---:B------:R-:W-:Y:S06]  /*17a20*/  HMMA.16816.F32 R120, R144.reuse, R148, R120 ;  /* 0x000000949078723c */ /* 0x040fec0000001878 */
[-C--:B------:R-:W-:Y:S06]  /*17a30*/  HMMA.16816.F32 R124, R144, R150.reuse, R124 ;  /* 0x00000096907c723c */ /* 0x080fec000000187c */
[----:B------:R-:W-:Y:S07]  /*17a40*/  HMMA.16816.F32 R128, R140, R150, R128 ;  /* 0x000000968c80723c */ /* 0x000fee0000001880 */
[----:B----4-:R-:W-:Y:S04]  /*17a50*/  F2FP.F16.F32.PACK_AB R140, R197, R238 ;  /* 0x000000eec58c723e */ /* 0x010fe800000000ff */
[----:B------:R-:W-:Y:S02]  /*17a60*/  F2FP.F16.F32.PACK_AB R141, R203, R237 ;  /* 0x000000edcb8d723e */ /* 0x000fe400000000ff */
[----:B------:R-:W-:Y:S02]  /*17a70*/  F2FP.F16.F32.PACK_AB R142, R182, R179 ;  /* 0x000000b3b68e723e */ /* 0x000fe400000000ff */
[----:B---3--:R-:W-:Y:S01]  /*17a80*/  F2FP.F16.F32.PACK_AB R143, R181, R178 ;  /* 0x000000b2b58f723e */ /* 0x008fe200000000ff */
[--C-:B--2---:R-:W-:Y:S01]  /*17a90*/  FFMA.FTZ R156, R188, UR4, -R210.reuse ;  /* 0x00000004bc9c7c23 */ /* 0x104fe200080108d2 */
[----:B------:R-:W-:Y:S02]  /*17aa0*/  MOV R188, R186 ;  /* 0x000000ba00bc7202 */ /* 0x000fe40000000f00 */
[----:B------:R-:W-:Y:S01]  /*17ab0*/  MOV R186, R176 ;  /* 0x000000b000ba7202 */ /* 0x000fe20000000f00 */
[----:B------:R-:W-:Y:S01]  /*17ac0*/  MUFU.EX2 R185, R156 ;  /* 0x0000009c00b97308 */ /* 0x000fe20000000800 */
[----:B------:R-:W-:Y:S02]  /*17ad0*/  MOV R176, R183 ;  /* 0x000000b700b07202 */ /* 0x000fe40000000f00 */
[----:B------:R-:W-:Y:S02]  /*17ae0*/  MOV R183, R232 ;  /* 0x000000e800b77202 */ /* 0x000fe40000000f00 */
[----:B------:R-:W2:Y:S01]  /*17af0*/  LDL.LU R232, [R1+0x34] ;  /* 0x0000340001e87983 */ /* 0x000ea20000300800 */
[--C-:B------:R-:W-:Y:S03]  /*17b00*/  FFMA.FTZ R148, R176, UR4, -R209.reuse ;  /* 0x00000004b0947c23 */ /* 0x100fe600080108d1 */
[----:B------:R-:W3:Y:S01]  /*17b10*/  LDL.LU R189, [R1+0x8] ;  /* 0x0000080001bd7983 */ /* 0x000ee20000300800 */
[----:B------:R1:W-:Y:S03]  /*17b20*/  MUFU.EX2 R176, R148 ;  /* 0x0000009400b07308 */ /* 0x0003e60000000800 */
[----:B-1----:R-:W-:Y:S01]  /*17b30*/  LDSM.16.MT88.4 R148, [R236+0xc800] ;  /* 0x00c80000ec94783b */ /* 0x002fe20000004200 */
[--C-:B---3--:R-:W-:Y:S01]  /*17b40*/  FFMA.FTZ R153, R189, UR4, -R209.reuse ;  /* 0x00000004bd997c23 */ /* 0x108fe200080108d1 */
[----:B------:R-:W-:Y:S02]  /*17b50*/  MOV R189, R188 ;  /* 0x000000bc00bd7202 */ /* 0x000fe40000000f00 */
[----:B------:R-:W-:Y:S02]  /*17b60*/  MOV R188, R187 ;  /* 0x000000bb00bc7202 */ /* 0x000fe40000000f00 */
[----:B------:R-:W-:Y:S01]  /*17b70*/  MOV R187, R186 ;  /* 0x000000ba00bb7202 */ /* 0x000fe20000000f00 */
[--C-:B------:R-:W-:Y:S01]  /*17b80*/  FFMA.FTZ R152, R189, UR4, -R209.reuse ;  /* 0x00000004bd987c23 */ /* 0x100fe200080108d1 */
[----:B------:R-:W-:Y:S02]  /*17b90*/  MOV R186, R183 ;  /* 0x000000b700ba7202 */ /* 0x000fe40000000f00 */
[----:B------:R-:W-:Y:S01]  /*17ba0*/  MOV R189, R188 ;  /* 0x000000bc00bd7202 */ /* 0x000fe20000000f00 */
[----:B------:R-:W-:Y:S01]  /*17bb0*/  MUFU.EX2 R183, R153 ;  /* 0x0000009900b77308 */ /* 0x000fe20000000800 */
[----:B------:R-:W-:Y:S02]  /*17bc0*/  MOV R188, R186 ;  /* 0x000000ba00bc7202 */ /* 0x000fe40000000f00 */
[----:B------:R-:W-:Y:S01]  /*17bd0*/  MOV R186, R184 ;  /* 0x000000b800ba7202 */ /* 0x000fe20000000f00 */
[----:B------:R-:W-:Y:S01]  /*17be0*/  FFMA.FTZ R156, R189, UR4, -R210 ;  /* 0x00000004bd9c7c23 */ /* 0x000fe200080108d2 */
[----:B------:R-:W-:Y:S02]  /*17bf0*/  MOV R190, R188 ;  /* 0x000000bc00be7202 */ /* 0x000fe40000000f00 */
[----:B------:R-:W-:Y:S03]  /*17c00*/  MOV R189, R186 ;  /* 0x000000ba00bd7202 */ /* 0x000fe60000000f00 */
[----:B------:R1:W3:Y:S01]  /*17c10*/  MUFU.EX2 R184, R152 ;  /* 0x0000009800b87308 */ /* 0x0002e20000000800 */
[----:B------:R-:W-:Y:S01]  /*17c20*/  MOV R186, R177 ;  /* 0x000000b100ba7202 */ /* 0x000fe20000000f00 */
[----:B------:R-:W-:Y:S01]  /*17c30*/  FFMA.FTZ R144, R190, UR4, -R209 ;  /* 0x00000004be907c23 */ /* 0x000fe200080108d1 */
[----:B------:R-:W-:Y:S04]  /*17c40*/  MOV R188, R180 ;  /* 0x000000b400bc7202 */ /* 0x000fe80000000f00 */
[----:B------:R-:W-:Y:S03]  /*17c50*/  MOV R190, R188 ;  /* 0x000000bc00be7202 */ /* 0x000fe60000000f00 */
[----:B------:R-:W-:Y:S01]  /*17c60*/  MUFU.EX2 R177, R156 ;  /* 0x0000009c00b17308 */ /* 0x000fe20000000800 */
[----:B------:R-:W-:Y:S09]  /*17c70*/  MOV R188, R159 ;  /* 0x0000009f00bc7202 */ /* 0x000ff20000000f00 */
[----:B------:R4:W2:Y:S01]  /*17c80*/  MUFU.EX2 R180, R157 ;  /* 0x0000009d00b47308 */ /* 0x0008a20000000800 */
[----:B-1----:R-:W1:Y:S01]  /*17c90*/  LDSM.16.MT88.4 R152, [R233+0xc800] ;  /* 0x00c80000e998783b */ /* 0x002e620000004200 */
[----:B---3--:R-:W-:Y:S08]  /*17ca0*/  F2FP.F16.F32.PACK_AB R145, R184, R183 ;  /* 0x000000b7b891723e */ /* 0x008ff000000000ff */
[----:B------:R3:W3:Y:S01]  /*17cb0*/  MUFU.EX2 R193, R144 ;  /* 0x0000009000c17308 */ /* 0x0006e20000000800 */
[----:B----4-:R-:W4:Y:S01]  /*17cc0*/  LDSM.16.MT88.4 R156, [R234+0xc800] ;  /* 0x00c80000ea9c783b */ /* 0x010f220000004200 */
[----:B--2---:R-:W-:Y:S02]  /*17cd0*/  F2FP.F16.F32.PACK_AB R146, R180, R177 ;  /* 0x000000b1b492723e */ /* 0x004fe400000000ff */
[----:B---3--:R-:W-:Y:S02]  /*17ce0*/  F2FP.F16.F32.PACK_AB R144, R205, R185 ;  /* 0x000000b9cd90723e */ /* 0x008fe400000000ff */
[----:B------:R-:W-:Y:S01]  /*17cf0*/  F2FP.F16.F32.PACK_AB R147, R193, R176 ;  /* 0x000000b0c193723e */ /* 0x000fe200000000ff */
[-C--:B-1----:R-:W-:Y:S06]  /*17d00*/  HMMA.16816.F32 R4, R140, R152.reuse, R4 ;  /* 0x000000988c04723c */ /* 0x082fec0000001804 */
[C---:B------:R-:W-:Y:S06]  /*17d10*/  HMMA.16816.F32 R8, R144.reuse, R152, R8 ;  /* 0x000000989008723c */ /* 0x040fec0000001808 */
[-C--:B------:R-:W-:Y:S06]  /*17d20*/  HMMA.16816.F32 R12, R144, R154.reuse, R12 ;  /* 0x0000009a900c723c */ /* 0x080fec000000180c */
[C---:B------:R-:W-:Y:S01]  /*17d30*/  HMMA.16816.F32 R16, R140.reuse, R154, R16 ;  /* 0x0000009a8c10723c */ /* 0x040fe20000001810 */
[----:B------:R-:W1:Y:S05]  /*17d40*/  LDSM.16.MT88.4 R152, [R235+0xc800] ;  /* 0x00c80000eb98783b */ /* 0x000e6a0000004200 */
[-C--:B----4-:R-:W-:Y:S06]  /*17d50*/  HMMA.16816.F32 R20, R140, R156.reuse, R20 ;  /* 0x0000009c8c14723c */ /* 0x090fec0000001814 */
[C---:B------:R-:W-:Y:S06]  /*17d60*/  HMMA.16816.F32 R24, R144.reuse, R156, R24 ;  /* 0x0000009c9018723c */ /* 0x040fec0000001818 */
[-C--:B------:R-:W-:Y:S05]  /*17d70*/  HMMA.16816.F32 R28, R144, R158.reuse, R28 ;  /* 0x0000009e901c723c */ /* 0x080fea000000181c */
[--C-:B------:R-:W-:Y:S01]  /*17d80*/  FFMA.FTZ R156, R190, UR4, -R139.reuse ;  /* 0x00000004be9c7c23 */ /* 0x100fe2000801088b */
[C---:B------:R-:W-:Y:S03]  /*17d90*/  HMMA.16816.F32 R32, R140.reuse, R158, R32 ;  /* 0x0000009e8c20723c */ /* 0x040fe60000001820 */
[----:B------:R2:W-:Y:S03]  /*17da0*/  MUFU.EX2 R201, R156 ;  /* 0x0000009c00c97308 */ /* 0x0005e60000000800 */
[-C--:B------:R-:W-:Y:S06]  /*17db0*/  HMMA.16816.F32 R36, R140, R148.reuse, R36 ;  /* 0x000000948c24723c */ /* 0x080fec0000001824 */
[C---:B------:R-:W-:Y:S06]  /*17dc0*/  HMMA.16816.F32 R40, R144.reuse, R148, R40 ;  /* 0x000000949028723c */ /* 0x040fec0000001828 */
[-C--:B------:R-:W-:Y:S05]  /*17dd0*/  HMMA.16816.F32 R44, R144, R150.reuse, R44 ;  /* 0x00000096902c723c */ /* 0x080fea000000182c */
[--C-:B--2---:R-:W-:Y:S01]  /*17de0*/  FFMA.FTZ R156, R189, UR4, -R208.reuse ;  /* 0x00000004bd9c7c23 */ /* 0x104fe200080108d0 */
[C---:B------:R-:W-:Y:S01]  /*17df0*/  HMMA.16816.F32 R48, R140.reuse, R150, R48 ;  /* 0x000000968c30723c */ /* 0x040fe20000001830 */
[----:B------:R-:W2:Y:S02]  /*17e00*/  LDSM.16.MT88.4 R148, [R233+0xe800] ;  /* 0x00e80000e994783b */ /* 0x000ea40000004200 */
[----:B------:R3:W-:Y:S03]  /*17e10*/  MUFU.EX2 R195, R156 ;  /* 0x0000009c00c37308 */ /* 0x0007e60000000800 */
[-C--:B-1----:R-:W-:Y:S06]  /*17e20*/  HMMA.16816.F32 R52, R140, R152.reuse, R52 ;  /* 0x000000988c34723c */ /* 0x082fec0000001834 */
[C---:B------:R-:W-:Y:S06]  /*17e30*/  HMMA.16816.F32 R56, R144.reuse, R152, R56 ;  /* 0x000000989038723c */ /* 0x040fec0000001838 */
[-C--:B------:R-:W-:Y:S05]  /*17e40*/  HMMA.16816.F32 R60, R144, R154.reuse, R60 ;  /* 0x0000009a903c723c */ /* 0x080fea000000183c */
[--C-:B---3--:R-:W-:Y:S01]  /*17e50*/  FFMA.FTZ R156, R161, UR4, -R139.reuse ;  /* 0x00000004a19c7c23 */ /* 0x108fe2000801088b */
[C---:B------:R-:W-:Y:S01]  /*17e60*/  HMMA.16816.F32 R64, R140.reuse, R154, R64 ;  /* 0x0000009a8c40723c */ /* 0x040fe20000001840 */
[----:B------:R-:W1:Y:S04]  /*17e70*/  LDSM.16.MT88.4 R152, [R234+0xe800] ;  /* 0x00e80000ea98783b */ /* 0x000e680000004200 */
[----:B------:R-:W-:Y:S02]  /*17e80*/  MOV R161, R160 ;  /* 0x000000a000a17202 */ /* 0x000fe40000000f00 */
[----:B------:R-:W-:Y:S02]  /*17e90*/  MOV R160, R241 ;  /* 0x000000f100a07202 */ /* 0x000fe40000000f00 */
[----:B------:R3:W-:Y:S01]  /*17ea0*/  MUFU.EX2 R241, R156 ;  /* 0x0000009c00f17308 */ /* 0x0007e20000000800 */
[-C--:B--2---:R-:W-:Y:S06]  /*17eb0*/  HMMA.16816.F32 R68, R140, R148.reuse, R68 ;  /* 0x000000948c44723c */ /* 0x084fec0000001844 */
[C---:B------:R-:W-:Y:S05]  /*17ec0*/  HMMA.16816.F32 R72, R144.reuse, R148, R72 ;  /* 0x000000949048723c */ /* 0x040fea0000001848 */
[--C-:B---3--:R-:W-:Y:S01]  /*17ed0*/  FFMA.FTZ R156, R186, UR4, -R208.reuse ;  /* 0x00000004ba9c7c23 */ /* 0x108fe200080108d0 */
[-C--:B------:R-:W-:Y:S05]  /*17ee0*/  HMMA.16816.F32 R76, R144, R150.reuse, R76 ;  /* 0x00000096904c723c */ /* 0x080fea000000184c */
[--C-:B------:R-:W-:Y:S01]  /*17ef0*/  FFMA.FTZ R148, R191, UR4, -R139.reuse ;  /* 0x00000004bf947c23 */ /* 0x100fe2000801088b */
[C---:B------:R-:W-:Y:S03]  /*17f00*/  HMMA.16816.F32 R80, R140.reuse, R150, R80 ;  /* 0x000000968c50723c */ /* 0x040fe60000001850 */
[----:B------:R2:W-:Y:S02]  /*17f10*/  MUFU.EX2 R194, R148 ;  /* 0x0000009400c27308 */ /* 0x0005e40000000800 */
[----:B------:R-:W-:Y:S01]  /*17f20*/  MOV R186, R170 ;  /* 0x000000aa00ba7202 */ /* 0x000fe20000000f00 */
[-C--:B-1----:R-:W-:Y:S05]  /*17f30*/  HMMA.16816.F32 R84, R140, R152.reuse, R84 ;  /* 0x000000988c54723c */ /* 0x082fea0000001854 */
[--C-:B------:R-:W-:Y:S01]  /*17f40*/  FFMA.FTZ R170, R167, UR4, -R139.reuse ;  /* 0x00000004a7aa7c23 */ /* 0x100fe2000801088b */
[C---:B------:R-:W-:Y:S03]  /*17f50*/  HMMA.16816.F32 R88, R144.reuse, R152, R88 ;  /* 0x000000989058723c */ /* 0x040fe60000001858 */
[----:B------:R-:W-:Y:S02]  /*17f60*/  MUFU.EX2 R228, R170 ;  /* 0x000000aa00e47308 */ /* 0x000fe40000000800 */
[--C-:B------:R-:W-:Y:S01]  /*17f70*/  FFMA.FTZ R167, R165, UR4, -R208.reuse ;  /* 0x00000004a5a77c23 */ /* 0x100fe200080108d0 */
[-C--:B------:R-:W-:Y:S01]  /*17f80*/  HMMA.16816.F32 R92, R144, R154.reuse, R92 ;  /* 0x0000009a905c723c */ /* 0x080fe2000000185c */
[----:B--2---:R-:W1:Y:S04]  /*17f90*/  LDSM.16.MT88.4 R148, [R236+0xe800] ;  /* 0x00e80000ec94783b */ /* 0x004e680000004200 */
[--C-:B------:R-:W-:Y:S01]  /*17fa0*/  FFMA.FTZ R152, R188, UR4, -R208.reuse ;  /* 0x00000004bc987c23 */ /* 0x100fe200080108d0 */
[C---:B------:R-:W-:Y:S01]  /*17fb0*/  HMMA.16816.F32 R96, R140.reuse, R154, R96 ;  /* 0x0000009a8c60723c */ /* 0x040fe20000001860 */
[----:B------:R-:W-:Y:S02]  /*17fc0*/  MUFU.EX2 R226, R167 ;  /* 0x000000a700e27308 */ /* 0x000fe40000000800 */
[----:B------:R-:W2:Y:S02]  /*17fd0*/  LDL.LU R188, [R1+0x94] ;  /* 0x0000940001bc7983 */ /* 0x000ea40000300800 */
[--C-:B------:R-:W-:Y:S06]  /*17fe0*/  FFMA.FTZ R165, R222, UR4, -R208.reuse ;  /* 0x00000004dea57c23 */ /* 0x100fec00080108d0 */
[----:B------:R3:W-:Y:S10]  /*17ff0*/  MUFU.EX2 R202, R152 ;  /* 0x0000009800ca7308 */ /* 0x0007f40000000800 */
[----:B------:R-:W-:Y:S01]  /*18000*/  MUFU.EX2 R230, R165 ;  /* 0x000000a500e67308 */ /* 0x000fe20000000800 */
[--C-:B---3--:R-:W-:Y:S09]  /*18010*/  FFMA.FTZ R152, R187, UR4, -R139.reuse ;  /* 0x00000004bb987c23 */ /* 0x108ff2000801088b */
[----:B------:R3:W-:Y:S01]  /*18020*/  MUFU.EX2 R187, R156 ;  /* 0x0000009c00bb7308 */ /* 0x0007e20000000800 */
[-C--:B-1----:R-:W-:Y:S09]  /*18030*/  HMMA.16816.F32 R100, R140, R148.reuse, R100 ;  /* 0x000000948c64723c */ /* 0x082ff20000001864 */
[----:B------:R1:W-:Y:S01]  /*18040*/  MUFU.EX2 R196, R152 ;  /* 0x0000009800c47308 */ /* 0x0003e20000000800 */
[C---:B------:R-:W-:Y:S04]  /*18050*/  HMMA.16816.F32 R104, R144.reuse, R148, R104 ;  /* 0x000000949068723c */ /* 0x040fe80000001868 */
[----:B---3--:R-:W-:Y:S02]  /*18060*/  FFMA.FTZ R156, R175, UR4, -R208 ;  /* 0x00000004af9c7c23 */ /* 0x008fe400080108d0 */
[-C--:B------:R-:W-:Y:S01]  /*18070*/  HMMA.16816.F32 R108, R144, R150.reuse, R108 ;  /* 0x00000096906c723c */ /* 0x080fe2000000186c */
[----:B------:R-:W3:Y:S02]  /*18080*/  LDL.LU R175, [R1+0x90] ;  /* 0x0000900001af7983 */ /* 0x000ee40000300800 */
[----:B------:R4:W-:Y:S02]  /*18090*/  MUFU.EX2 R192, R156 ;  /* 0x0000009c00c07308 */ /* 0x0009e40000000800 */
[--C-:B------:R-:W-:Y:S01]  /*180a0*/  FFMA.FTZ R148, R173, UR4, -R210.reuse ;  /* 0x00000004ad947c23 */ /* 0x100fe200080108d2 */
[C---:B------:R-:W-:Y:S01]  /*180b0*/  HMMA.16816.F32 R112, R140.reuse, R150, R112 ;  /* 0x000000968c70723c */ /* 0x040fe20000001870 */
[----:B-1----:R-:W1:Y:S06]  /*180c0*/  LDSM.16.MT88.4 R152, [R235+0xe800] ;  /* 0x00e80000eb98783b */ /* 0x002e6c0000004200 */
[----:B------:R4:W4:Y:S01]  /*180d0*/  MUFU.EX2 R149, R148 ;  /* 0x0000009400957308 */ /* 0x0009220000000800 */
[----:B------:R-:W-:Y:S03]  /*180e0*/  MOV R173, R171 ;  /* 0x000000ab00ad7202 */ /* 0x000fe60000000f00 */
[--C-:B------:R-:W-:Y:S06]  /*180f0*/  FFMA.FTZ R171, R160, UR4, -R139.reuse ;  /* 0x00000004a0ab7c23 */ /* 0x100fec000801088b */
[----:B------:R1:W-:Y:S01]  /*18100*/  MUFU.EX2 R227, R171 ;  /* 0x000000ab00e37308 */ /* 0x0003e20000000800 */
[--C-:B----4-:R-:W-:Y:S01]  /*18110*/  FFMA.FTZ R156, R174, UR4, -R210.reuse ;  /* 0x00000004ae9c7c23 */ /* 0x110fe200080108d2 */
[----:B------:R-:W-:Y:S01]  /*18120*/  MOV R174, R169 ;  /* 0x000000a900ae7202 */ /* 0x000fe20000000f00 */
[--C-:B------:R-:W-:Y:S01]  /*18130*/  FFMA.FTZ R169, R221, UR4, -R139.reuse ;  /* 0x00000004dda97c23 */ /* 0x100fe2000801088b */
[----:B------:R-:W-:Y:S06]  /*18140*/  FFMA.FTZ R139, R211, UR4, -R139 ;  /* 0x00000004d38b7c23 */ /* 0x000fec000801088b */
[----:B------:R4:W-:Y:S01]  /*18150*/  MUFU.EX2 R199, R156 ;  /* 0x0000009c00c77308 */ /* 0x0009e20000000800 */
[--C-:B------:R-:W-:Y:S01]  /*18160*/  FFMA.FTZ R148, R172, UR4, -R209.reuse ;  /* 0x00000004ac947c23 */ /* 0x100fe200080108d1 */
[----:B------:R-:W-:Y:S02]  /*18170*/  MOV R211, R149 ;  /* 0x0000009500d37202 */ /* 0x000fe40000000f00 */
[----:B------:R-:W-:Y:S06]  /*18180*/  MOV R172, R162 ;  /* 0x000000a200ac7202 */ /* 0x000fec0000000f00 */
[----:B------:R4:W-:Y:S01]  /*18190*/  MUFU.EX2 R200, R148 ;  /* 0x0000009400c87308 */ /* 0x0009e20000000800 */
[--C-:B------:R-:W-:Y:S01]  /*181a0*/  FFMA.FTZ R172, R172, UR4, -R209.reuse ;  /* 0x00000004acac7c23 */ /* 0x100fe200080108d1 */
[----:B-1----:R-:W-:Y:S08]  /*181b0*/  MOV R171, R211 ;  /* 0x000000d300ab7202 */ /* 0x002ff00000000f00 */
[----:B------:R-:W-:Y:S01]  /*181c0*/  MUFU.EX2 R231, R169 ;  /* 0x000000a900e77308 */ /* 0x000fe20000000800 */
[----:B----4-:R-:W-:Y:S01]  /*181d0*/  LDSM.16.MT88.4 R156, [R234+0xd000] ;  /* 0x00d00000ea9c783b */ /* 0x010fe20000004200 */
[-C--:B------:R-:W-:Y:S08]  /*181e0*/  HMMA.16816.F32 R116, R140, R152.reuse, R116 ;  /* 0x000000988c74723c */ /* 0x080ff00000001874 */
[----:B------:R-:W-:Y:S03]  /*181f0*/  MUFU.EX2 R198, R139 ;  /* 0x0000008b00c67308 */ /* 0x000fe60000000800 */
[--C-:B------:R-:W-:Y:S01]  /*18200*/  FFMA.FTZ R148, R163, UR4, -R209.reuse ;  /* 0x00000004a3947c23 */ /* 0x100fe200080108d1 */
[C---:B------:R-:W-:Y:S06]  /*18210*/  HMMA.16816.F32 R120, R144.reuse, R152, R120 ;  /* 0x000000989078723c */ /* 0x040fec0000001878 */
[-C--:B------:R-:W-:Y:S01]  /*18220*/  HMMA.16816.F32 R124, R144, R154.reuse, R124 ;  /* 0x0000009a907c723c */ /* 0x080fe2000000187c */
[----:B------:R1:W4:Y:S04]  /*18230*/  MUFU.EX2 R207, R148 ;  /* 0x0000009400cf7308 */ /* 0x0003280000000800 */
[----:B------:R-:W-:Y:S01]  /*18240*/  FFMA.FTZ R152, R166, UR4, -R210 ;  /* 0x00000004a6987c23 */ /* 0x000fe200080108d2 */
[----:B------:R-:W-:Y:S05]  /*18250*/  HMMA.16816.F32 R128, R140, R154, R128 ;  /* 0x0000009a8c80723c */ /* 0x000fea0000001880 */
[----:B------:R-:W-:Y:S01]  /*18260*/  MUFU.EX2 R139, R138 ;  /* 0x0000008a008b7308 */ /* 0x000fe20000000800 */
[--C-:B------:R-:W-:Y:S01]  /*18270*/  FFMA.FTZ R144, R186, UR4, -R209.reuse ;  /* 0x00000004ba907c23 */ /* 0x100fe200080108d1 */
[--C-:B------:R-:W-:Y:S01]  /*18280*/  FFMA.FTZ R166, R232, UR4, -R208.reuse ;  /* 0x00000004e8a67c23 */ /* 0x100fe200080108d0 */
[----:B------:R-:W-:Y:S03]  /*18290*/  F2FP.F16.F32.PACK_AB R142, R241, R196 ;  /* 0x000000c4f18e723e */ /* 0x000fe600000000ff */
[----:B------:R-:W-:Y:S04]  /*182a0*/  FFMA.FTZ R208, R220, UR4, -R208 ;  /* 0x00000004dcd07c23 */ /* 0x000fe800080108d0 */
[----:B------:R4:W4:Y:S01]  /*182b0*/  MUFU.EX2 R206, R144 ;  /* 0x0000009000ce7308 */ /* 0x0009220000000800 */
[--C-:B-1----:R-:W-:Y:S01]  /*182c0*/  FFMA.FTZ R148, R161, UR4, -R210.reuse ;  /* 0x00000004a1947c23 */ /* 0x102fe200080108d2 */
[----:B------:R-:W-:Y:S01]  /*182d0*/  F2FP.F16.F32.PACK_AB R140, R201, R194 ;  /* 0x000000c2c98c723e */ /* 0x000fe200000000ff */
[----:B------:R-:W-:Y:S01]  /*182e0*/  LDSM.16.MT88.4 R160, [R236+0xd000] ;  /* 0x00d00000eca0783b */ /* 0x000fe20000004200 */
[----:B------:R-:W-:Y:S02]  /*182f0*/  F2FP.F16.F32.PACK_AB R141, R202, R195 ;  /* 0x000000c3ca8d723e */ /* 0x000fe400000000ff */
[----:B------:R-:W-:Y:S04]  /*18300*/  F2FP.F16.F32.PACK_AB R143, R192, R187 ;  /* 0x000000bbc08f723e */ /* 0x000fe800000000ff */
[----:B------:R1:W1:Y:S01]  /*18310*/  MUFU.EX2 R204, R148 ;  /* 0x0000009400cc7308 */ /* 0x0002620000000800 */
[----:B----4-:R-:W-:Y:S02]  /*18320*/  F2FP.F16.F32.PACK_AB R145, R207, R200 ;  /* 0x000000c8cf91723e */ /* 0x010fe400000000ff */
[----:B------:R-:W-:Y:S02]  /*18330*/  MOV R170, R207 ;  /* 0x000000cf00aa7202 */ /* 0x000fe40000000f00 */
[----:B------:R-:W-:Y:S02]  /*18340*/  MOV R169, R196 ;  /* 0x000000c400a97202 */ /* 0x000fe40000000f00 */
[----:B------:R-:W-:Y:S03]  /*18350*/  MOV R196, R219 ;  /* 0x000000db00c47202 */ /* 0x000fe60000000f00 */
[----:B------:R-:W4:Y:S01]  /*18360*/  MUFU.EX2 R232, R152 ;  /* 0x0000009800e87308 */ /* 0x000f220000000800 */
[--C-:B------:R-:W-:Y:S01]  /*18370*/  FFMA.FTZ R144, R174, UR4, -R209.reuse ;  /* 0x00000004ae907c23 */ /* 0x100fe200080108d1 */
[--C-:B------:R-:W-:Y:S01]  /*18380*/  FFMA.FTZ R174, R173, UR4, -R210.reuse ;  /* 0x00000004adae7c23 */ /* 0x100fe200080108d2 */
[--C-:B------:R-:W-:Y:S01]  /*18390*/  FFMA.FTZ R173, R224, UR4, -R209.reuse ;  /* 0x00000004e0ad7c23 */ /* 0x100fe200080108d1 */
[----:B------:R-:W-:Y:S01]  /*183a0*/  FFMA.FTZ R209, R137, UR4, -R209 ;  /* 0x0000000489d17c23 */ /* 0x000fe200080108d1 */
[----:B------:R-:W-:Y:S01]  /*183b0*/  FFMA.FTZ R210, R223, UR4, -R210 ;  /* 0x00000004dfd27c23 */ /* 0x000fe200080108d2 */
[----:B------:R-:W-:Y:S04]  /*183c0*/  MOV R165, R206 ;  /* 0x000000ce00a57202 */ /* 0x000fe80000000f00 */
[----:B------:R-:W4:Y:S01]  /*183d0*/  MUFU.EX2 R186, R144 ;  /* 0x0000009000ba7308 */ /* 0x000f220000000800 */
[----:B-1----:R-:W1:Y:S01]  /*183e0*/  LDSM.16.MT88.4 R148, [R233+0xd000] ;  /* 0x00d00000e994783b */ /* 0x002e620000004200 */
[-C--:B------:R-:W-:Y:S08]  /*183f0*/  MOV R167, R204.reuse ;  /* 0x000000cc00a77202 */ /* 0x080ff00000000f00 */
[----:B------:R-:W-:Y:S01]  /*18400*/  MUFU.EX2 R223, R172 ;  /* 0x000000ac00df7308 */ /* 0x000fe20000000800 */
[----:B----4-:R-:W-:Y:S01]  /*18410*/  F2FP.F16.F32.PACK_AB R146, R232, R204 ;  /* 0x000000cce892723e */ /* 0x010fe200000000ff */
[----:B------:R-:W4:Y:S08]  /*18420*/  LDSM.16.MT88.4 R152, [R235+0xd000] ;  /* 0x00d00000eb98783b */ /* 0x000f300000004200 */
[----:B------:R-:W-:Y:S01]  /*18430*/  MUFU.EX2 R222, R173 ;  /* 0x000000ad00de7308 */ /* 0x000fe20000000800 */
[----:B------:R-:W-:Y:S02]  /*18440*/  F2FP.F16.F32.PACK_AB R147, R186, R206 ;  /* 0x000000ceba93723e */ /* 0x000fe400000000ff */
[----:B------:R-:W-:Y:S07]  /*18450*/  F2FP.F16.F32.PACK_AB R144, R211, R199 ;  /* 0x000000c7d390723e */ /* 0x000fee00000000ff */
[----:B------:R-:W-:Y:S10]  /*18460*/  MUFU.EX2 R221, R174 ;  /* 0x000000ae00dd7308 */ /* 0x000ff40000000800 */
[----:B------:R4:W-:Y:S10]  /*18470*/  MUFU.EX2 R229, R166 ;  /* 0x000000a600e57308 */ /* 0x0009f40000000800 */
[----:B------:R-:W-:Y:S01]  /*18480*/  MUFU.EX2 R252, R208 ;  /* 0x000000d000fc7308 */ /* 0x000fe20000000800 */
[-C--:B-1----:R-:W-:Y:S06]  /*18490*/  HMMA.16816.F32 R4, R140, R148.reuse, R4 ;  /* 0x000000948c04723c */ /* 0x082fec0000001804 */
[C---:B------:R-:W-:Y:S03]  /*184a0*/  HMMA.16816.F32 R8, R144.reuse, R148, R8 ;  /* 0x000000949008723c */ /* 0x040fe60000001808 */
[----:B------:R-:W1:Y:S02]  /*184b0*/  MUFU.EX2 R220, R210 ;  /* 0x000000d200dc7308 */ /* 0x000e640000000800 */
[----:B----4-:R-:W-:Y:S01]  /*184c0*/  MOV R166, R205 ;  /* 0x000000cd00a67202 */ /* 0x010fe20000000f00 */
[-C--:B------:R-:W-:Y:S01]  /*184d0*/  HMMA.16816.F32 R12, R144, R150.reuse, R12 ;  /* 0x00000096900c723c */ /* 0x080fe2000000180c */
[----:B------:R-:W-:Y:S06]  /*184e0*/  LDSM.16.MT88.4 R204, [R235+0xd800] ;  /* 0x00d80000ebcc783b */ /* 0x000fec0000004200 */
[----:B------:R4:W4:Y:S01]  /*184f0*/  MUFU.EX2 R138, R209 ;  /* 0x000000d1008a7308 */ /* 0x0009220000000800 */
[C---:B------:R-:W-:Y:S01]  /*18500*/  HMMA.16816.F32 R16, R140.reuse, R150, R16 ;  /* 0x000000968c10723c */ /* 0x040fe20000001810 */
[----:B------:R-:W2:Y:S08]  /*18510*/  LDSM.16.MT88.4 R148, [R233+0xf000] ;  /* 0x00f00000e994783b */ /* 0x000eb00000004200 */
[----:B------:R4:W-:Y:S01]  /*18520*/  MUFU.EX2 R224, R168 ;  /* 0x000000a800e07308 */ /* 0x0009e20000000800 */
[-C--:B------:R-:W-:Y:S03]  /*18530*/  HMMA.16816.F32 R20, R140, R156.reuse, R20 ;  /* 0x0000009c8c14723c */ /* 0x080fe60000001814 */
[----:B-1----:R-:W-:Y:S03]  /*18540*/  F2FP.F16.F32.PACK_AB R210, R220, R221 ;  /* 0x000000dddcd2723e */ /* 0x002fe600000000ff */
[C---:B------:R-:W-:Y:S05]  /*18550*/  HMMA.16816.F32 R24, R144.reuse, R156, R24 ;  /* 0x0000009c9018723c */ /* 0x040fea0000001818 */
[----:B----4-:R-:W-:Y:S01]  /*18560*/  F2FP.F16.F32.PACK_AB R209, R222, R223 ;  /* 0x000000dfded1723e */ /* 0x010fe200000000ff */
[-C--:B------:R-:W-:Y:S05]  /*18570*/  HMMA.16816.F32 R28, R144, R158.reuse, R28 ;  /* 0x0000009e901c723c */ /* 0x080fea000000181c */
[----:B------:R-:W-:Y:S01]  /*18580*/  F2FP.F16.F32.PACK_AB R211, R138, R139 ;  /* 0x0000008b8ad3723e */ /* 0x000fe200000000ff */
[C---:B------:R-:W-:Y:S01]  /*18590*/  HMMA.16816.F32 R32, R140.reuse, R158, R32 ;  /* 0x0000009e8c20723c */ /* 0x040fe20000001820 */
[----:B------:R-:W1:Y:S04]  /*185a0*/  LDSM.16.MT88.4 R156, [R234+0xf000] ;  /* 0x00f00000ea9c783b */ /* 0x000e680000004200 */
[----:B------:R-:W-:Y:S01]  /*185b0*/  MOV R168, R187 ;  /* 0x000000bb00a87202 */ /* 0x000fe20000000f00 */
[-C--:B------:R-:W-:Y:S05]  /*185c0*/  HMMA.16816.F32 R36, R140, R160.reuse, R36 ;  /* 0x000000a08c24723c */ /* 0x080fea0000001824 */
[----:B------:R-:W-:Y:S01]  /*185d0*/  MOV R187, R215 ;  /* 0x000000d700bb7202 */ /* 0x000fe20000000f00 */
        /* <DEDUP_REMOVED lines=8> */
[----:B------:R-:W3:Y:S05]  /*18660*/  LDSM.16.MT88.4 R152, [R235+0xf000] ;  /* 0x00f00000eb98783b */ /* 0x000eea0000004200 */
[-C--:B--2---:R-:W-:Y:S06]  /*18670*/  HMMA.16816.F32 R68, R140, R148.reuse, R68 ;  /* 0x000000948c44723c */ /* 0x084fec0000001844 */
[C---:B------:R-:W-:Y:S06]  /*18680*/  HMMA.16816.F32 R72, R144.reuse, R148, R72 ;  /* 0x000000949048723c */ /* 0x040fec0000001848 */
[-C--:B------:R-:W-:Y:S06]  /*18690*/  HMMA.16816.F32 R76, R144, R150.reuse, R76 ;  /* 0x00000096904c723c */ /* 0x080fec000000184c */
[C---:B------:R-:W-:Y:S05]  /*186a0*/  HMMA.16816.F32 R80, R140.reuse, R150, R80 ;  /* 0x000000968c50723c */ /* 0x040fea0000001850 */
[----:B------:R-:W-:Y:S01]  /*186b0*/  FFMA.FTZ R132, R132, R188, R225 ;  /* 0x000000bc84847223 */ /* 0x000fe200000100e1 */
[-C--:B-1----:R-:W-:Y:S01]  /*186c0*/  HMMA.16816.F32 R84, R140, R156.reuse, R84 ;  /* 0x0000009c8c54723c */ /* 0x082fe20000001854 */
[----:B------:R-:W-:Y:S01]  /*186d0*/  LDSM.16.MT88.4 R188, [R236+0xd800] ;  /* 0x00d80000ecbc783b */ /* 0x000fe20000004200 */
[----:B------:R-:W1:Y:S03]  /*186e0*/  MUFU.EX2 R225, R164 ;  /* 0x000000a400e17308 */ /* 0x000e660000000800 */
[----:B------:R-:W-:Y:S01]  /*186f0*/  FADD.FTZ R132, R246, R132 ;  /* 0x00000084f6847221 */ /* 0x000fe20000010000 */
[C---:B------:R-:W-:Y:S05]  /*18700*/  HMMA.16816.F32 R88, R144.reuse, R156, R88 ;  /* 0x0000009c9058723c */ /* 0x040fea0000001858 */
[----:B------:R-:W-:Y:S01]  /*18710*/  FADD.FTZ R132, R243, R132 ;  /* 0x00000084f3847221 */ /* 0x000fe20000010000 */
[-C--:B------:R-:W-:Y:S06]  /*18720*/  HMMA.16816.F32 R92, R144, R158.reuse, R92 ;  /* 0x0000009e905c723c */ /* 0x080fec000000185c */
[C---:B------:R-:W-:Y:S01]  /*18730*/  HMMA.16816.F32 R96, R140.reuse, R158, R96 ;  /* 0x0000009e8c60723c */ /* 0x040fe20000001860 */
[----:B------:R-:W2:Y:S04]  /*18740*/  LDSM.16.MT88.4 R156, [R233+0xd800] ;  /* 0x00d80000e99c783b */ /* 0x000ea80000004200 */
[----:B-1----:R-:W-:Y:S01]  /*18750*/  F2FP.F16.F32.PACK_AB R208, R224, R225 ;  /* 0x000000e1e0d0723e */ /* 0x002fe200000000ff */
[-C--:B----4-:R-:W-:Y:S06]  /*18760*/  HMMA.16816.F32 R100, R140, R160.reuse, R100 ;  /* 0x000000a08c64723c */ /* 0x090fec0000001864 */
[C---:B------:R-:W-:Y:S06]  /*18770*/  HMMA.16816.F32 R104, R144.reuse, R160, R104 ;  /* 0x000000a09068723c */ /* 0x040fec0000001868 */
[-C--:B------:R-:W-:Y:S05]  /*18780*/  HMMA.16816.F32 R108, R144, R162.reuse, R108 ;  /* 0x000000a2906c723c */ /* 0x080fea000000186c */
[----:B---3--:R-:W-:Y:S01]  /*18790*/  FFMA.FTZ R3, R3, R175, R218 ;  /* 0x000000af03037223 */ /* 0x008fe200000100da */
[C---:B------:R-:W-:Y:S01]  /*187a0*/  HMMA.16816.F32 R112, R140.reuse, R162, R112 ;  /* 0x000000a28c70723c */ /* 0x040fe20000001870 */
[----:B------:R-:W3:Y:S04]  /*187b0*/  LDL.LU R175, [R1+0x98] ;  /* 0x0000980001af7983 */ /* 0x000ee80000300800 */
[----:B------:R-:W4:Y:S01]  /*187c0*/  LDL.LU R137, [R1+0x9c] ;  /* 0x00009c0001897983 */ /* 0x000f220000300800 */
[-C--:B------:R-:W-:Y:S03]  /*187d0*/  HMMA.16816.F32 R116, R140, R152.reuse, R116 ;  /* 0x000000988c74723c */ /* 0x080fe60000001874 */
[----:B------:R1:W5:Y:S02]  /*187e0*/  LDL.LU R246, [R1+0x140] ;  /* 0x0001400001f67983 */ /* 0x0003640000300800 */
[----:B------:R-:W-:Y:S01]  /*187f0*/  FADD.FTZ R3, R245, R3 ;  /* 0x00000003f5037221 */ /* 0x000fe20000010000 */
[C---:B------:R-:W-:Y:S01]  /*18800*/  HMMA.16816.F32 R120, R144.reuse, R152, R120 ;  /* 0x000000989078723c */ /* 0x040fe20000001878 */
[----:B------:R1:W5:Y:S05]  /*18810*/  LDL.LU R245, [R1+0x13c] ;  /* 0x00013c0001f57983 */ /* 0x00036a0000300800 */
[-C--:B------:R-:W-:Y:S06]  /*18820*/  HMMA.16816.F32 R124, R144, R154.reuse, R124 ;  /* 0x0000009a907c723c */ /* 0x080fec000000187c */
[----:B------:R-:W-:Y:S07]  /*18830*/  HMMA.16816.F32 R128, R140, R154, R128 ;  /* 0x0000009a8c80723c */ /* 0x000fee0000001880 */
[----:B------:R-:W-:Y:S04]  /*18840*/  F2FP.F16.F32.PACK_AB R140, R228, R227 ;  /* 0x000000e3e48c723e */ /* 0x000fe800000000ff */
[----:B------:R-:W-:Y:S02]  /*18850*/  F2FP.F16.F32.PACK_AB R141, R229, R226 ;  /* 0x000000e2e58d723e */ /* 0x000fe400000000ff */
[----:B------:R-:W-:Y:S02]  /*18860*/  F2FP.F16.F32.PACK_AB R142, R198, R231 ;  /* 0x000000e7c68e723e */ /* 0x000fe400000000ff */
[----:B------:R-:W-:Y:S07]  /*18870*/  F2FP.F16.F32.PACK_AB R143, R252, R230 ;  /* 0x000000e6fc8f723e */ /* 0x000fee00000000ff */
[-C--:B--2---:R-:W-:Y:S01]  /*18880*/  HMMA.16816.F32 R148, R140, R156.reuse, R4 ;  /* 0x0000009c8c94723c */ /* 0x084fe20000001804 */
[----:B------:R-:W-:Y:S05]  /*18890*/  LDSM.16.MT88.4 R4, [R236+0xf800] ;  /* 0x00f80000ec04783b */ /* 0x000fea0000004200 */
[C---:B------:R-:W-:Y:S03]  /*188a0*/  HMMA.16816.F32 R144, R208.reuse, R156, R8 ;  /* 0x0000009cd090723c */ /* 0x040fe60000001808 */
[----:B------:R-:W-:Y:S03]  /*188b0*/  LDSM.16.MT88.4 R8, [R235+0xf800] ;  /* 0x00f80000eb08783b */ /* 0x000fe60000004200 */
[-C--:B------:R-:W-:Y:S06]  /*188c0*/  HMMA.16816.F32 R152, R208, R158.reuse, R12 ;  /* 0x0000009ed098723c */ /* 0x080fec000000180c */
[C---:B------:R-:W-:Y:S05]  /*188d0*/  HMMA.16816.F32 R156, R140.reuse, R158, R16 ;  /* 0x0000009e8c9c723c */ /* 0x040fea0000001810 */
[----:B------:R-:W-:Y:S02]  /*188e0*/  MOV R13, R192 ;  /* 0x000000c0000d7202 */ /* 0x000fe40000000f00 */
[----:B------:R-:W-:Y:S04]  /*188f0*/  MOV R18, R165 ;  /* 0x000000a500127202 */ /* 0x000fe80000000f00 */
[----:B------:R-:W-:Y:S02]  /*18900*/  MOV R17, R166 ;  /* 0x000000a600117202 */ /* 0x000fe40000000f00 */
[----:B------:R-:W-:Y:S02]  /*18910*/  MOV R16, R167 ;  /* 0x000000a700107202 */ /* 0x000fe40000000f00 */
[----:B------:R-:W-:Y:S02]  /*18920*/  MOV R12, R196 ;  /* 0x000000c4000c7202 */ /* 0x000fe40000000f00 */
[----:B------:R-:W-:Y:S02]  /*18930*/  MOV R19, R186 ;  /* 0x000000ba00137202 */ /* 0x000fe40000000f00 */
[----:B------:R-:W-:Y:S01]  /*18940*/  MOV R15, R198 ;  /* 0x000000c6000f7202 */ /* 0x000fe20000000f00 */
[----:B------:R-:W-:Y:S01]  /*18950*/  FADD.FTZ R12, R12, R132 ;  /* 0x000000840c0c7221 */ /* 0x000fe20000010000 */
[----:B------:R-:W-:Y:S02]  /*18960*/  MOV R14, R197 ;  /* 0x000000c5000e7202 */ /* 0x000fe40000000f00 */
[----:B------:R-:W-:Y:S01]  /*18970*/  MOV R132, R135 ;  /* 0x0000008700847202 */ /* 0x000fe20000000f00 */
[----:B------:R-:W-:Y:S04]  /*18980*/  FADD.FTZ R12, R238, R12 ;  /* 0x0000000cee0c7221 */ /* 0x000fe80000010000 */
[----:B------:R-:W-:Y:S01]  /*18990*/  FADD.FTZ R14, R14, R12 ;  /* 0x0000000c0e0e7221 */ /* 0x000fe20000010000 */
[----:B---3--:R-:W-:Y:S02]  /*189a0*/  FFMA.FTZ R2, R2, R175, R214 ;  /* 0x000000af02027223 */ /* 0x008fe400000100d6 */
[----:B------:R-:W2:Y:S02]  /*189b0*/  LDSM.16.MT88.4 R172, [R234+0xd800] ;  /* 0x00d80000eaac783b */ /* 0x000ea40000004200 */
[----:B------:R-:W-:Y:S01]  /*189c0*/  FADD.FTZ R2, R244, R2 ;  /* 0x00000002f4027221 */ /* 0x000fe20000010000 */
[----:B----4-:R-:W-:Y:S01]  /*189d0*/  FFMA.FTZ R0, R0, R137, R212 ;  /* 0x0000008900007223 */ /* 0x010fe200000100d4 */
[----:B------:R-:W-:Y:S02]  /*189e0*/  FADD.FTZ R137, R242, R3 ;  /* 0x00000003f2897221 */ /* 0x000fe40000010000 */
[----:B------:R-:W-:Y:S01]  /*189f0*/  FADD.FTZ R3, R217, R2 ;  /* 0x00000002d9037221 */ /* 0x000fe20000010000 */
[----:B------:R-:W-:Y:S01]  /*18a00*/  FADD.FTZ R0, R213, R0 ;  /* 0x00000000d5007221 */ /* 0x000fe20000010000 */
[----:B------:R1:W5:Y:S03]  /*18a10*/  LDL.LU R244, [R1+0x138] ;  /* 0x0001380001f47983 */ /* 0x0003660000300800 */
[----:B------:R-:W-:Y:S01]  /*18a20*/  FADD.FTZ R2, R216, R0 ;  /* 0x00000000d8027221 */ /* 0x000fe20000010000 */
[----:B------:R-:W3:Y:S01]  /*18a30*/  LDSM.16.MT88.4 R212, [R233+0xf800] ;  /* 0x00f80000e9d4783b */ /* 0x000ee20000004200 */
[----:B------:R-:W-:Y:S02]  /*18a40*/  MOV R0, R187 ;  /* 0x000000bb00007202 */ /* 0x000fe40000000f00 */
[----:B------:R-:W-:Y:S03]  /*18a50*/  FADD.FTZ R2, R239, R2 ;  /* 0x00000002ef027221 */ /* 0x000fe60000010000 */
[----:B------:R-:W-:Y:S02]  /*18a60*/  FADD.FTZ R0, R0, R137 ;  /* 0x0000008900007221 */ /* 0x000fe40000010000 */
[----:B------:R-:W4:Y:S08]  /*18a70*/  LDSM.16.MT88.4 R216, [R234+0xf800] ;  /* 0x00f80000ead8783b */ /* 0x000f300000004200 */
[----:B------:R1:W5:Y:S04]  /*18a80*/  LDL.LU R243, [R1+0x134] ;  /* 0x0001340001f37983 */ /* 0x0003680000300800 */
[----:B------:R1:W5:Y:S01]  /*18a90*/  LDL.LU R242, [R1+0x130] ;  /* 0x0001300001f27983 */ /* 0x0003620000300800 */
[-C--:B--2---:R-:W-:Y:S06]  /*18aa0*/  HMMA.16816.F32 R164, R140, R172.reuse, R20 ;  /* 0x000000ac8ca4723c */ /* 0x084fec0000001814 */
[C---:B------:R-:W-:Y:S05]  /*18ab0*/  HMMA.16816.F32 R160, R208.reuse, R172, R24 ;  /* 0x000000acd0a0723c */ /* 0x040fea0000001818 */
[----:B------:R-:W-:Y:S02]  /*18ac0*/  MOV R23, R168 ;  /* 0x000000a800177202 */ /* 0x000fe40000000f00 */
[----:B------:R-:W-:Y:S04]  /*18ad0*/  MOV R22, R169 ;  /* 0x000000a900167202 */ /* 0x000fe80000000f00 */
[----:B------:R-:W-:Y:S02]  /*18ae0*/  MOV R21, R170 ;  /* 0x000000aa00157202 */ /* 0x000fe40000000f00 */
[----:B------:R-:W-:Y:S02]  /*18af0*/  MOV R20, R171 ;  /* 0x000000ab00147202 */ /* 0x000fe40000000f00 */
[-C--:B------:R-:W-:Y:S03]  /*18b00*/  HMMA.16816.F32 R168, R208, R174.reuse, R28 ;  /* 0x000000aed0a8723c */ /* 0x080fe6000000181c */
        /* <DEDUP_REMOVED lines=8> */
[-C--:B------:R-:W-:Y:S03]  /*18b90*/  HMMA.16816.F32 R180, R140, R188.reuse, R36 ;  /* 0x000000bc8cb4723c */ /* 0x080fe60000001824 */
[----:B------:R-:W-:Y:S02]  /*18ba0*/  MOV R29, R194 ;  /* 0x000000c2001d7202 */ /* 0x000fe40000000f00 */
[----:B------:R-:W-:Y:S02]  /*18bb0*/  MOV R30, R195 ;  /* 0x000000c3001e7202 */ /* 0x000fe40000000f00 */
[----:B------:R-:W-:Y:S04]  /*18bc0*/  MOV R36, R179 ;  /* 0x000000b300247202 */ /* 0x000fe80000000f00 */
[----:B------:R-:W-:Y:S02]  /*18bd0*/  MOV R37, R178 ;  /* 0x000000b200257202 */ /* 0x000fe40000000f00 */
[----:B------:R-:W-:Y:S02]  /*18be0*/  MOV R38, R177 ;  /* 0x000000b100267202 */ /* 0x000fe40000000f00 */
[----:B------:R-:W-:Y:S02]  /*18bf0*/  MOV R39, R176 ;  /* 0x000000b000277202 */ /* 0x000fe40000000f00 */
[C---:B------:R-:W-:Y:S04]  /*18c00*/  HMMA.16816.F32 R176, R208.reuse, R188, R40 ;  /* 0x000000bcd0b0723c */ /* 0x040fe80000001828 */
[----:B------:R-:W-:Y:S02]  /*18c10*/  MOV R31, R199 ;  /* 0x000000c7001f7202 */ /* 0x000fe40000000f00 */
[----:B------:R-:W-:Y:S02]  /*18c20*/  MOV R26, R202 ;  /* 0x000000ca001a7202 */ /* 0x000fe40000000f00 */
[----:B------:R-:W-:Y:S03]  /*18c30*/  MOV R42, R185 ;  /* 0x000000b9002a7202 */ /* 0x000fe60000000f00 */
        /* <DEDUP_REMOVED lines=38> */
[-C--:B------:R-:W-:Y:S03]  /*18ea0*/  HMMA.16816.F32 R184, R208, R190.reuse, R44 ;  /* 0x000000bed0b8723c */ /* 0x080fe6000000182c */
[----:B------:R1:W5:Y:S01]  /*18eb0*/  LDL.LU R239, [R1+0x124] ;  /* 0x0001240001ef7983 */ /* 0x0003620000300800 */
[----:B------:R-:W-:Y:S02]  /*18ec0*/  FADD.FTZ R3, R237, R0 ;  /* 0x00000000ed037221 */ /* 0x000fe40000010000 */
[C---:B------:R-:W-:Y:S01]  /*18ed0*/  HMMA.16816.F32 R188, R140.reuse, R190, R48 ;  /* 0x000000be8cbc723c */ /* 0x040fe20000001830 */
[----:B------:R1:W5:Y:S04]  /*18ee0*/  LDL.LU R238, [R1+0x120] ;  /* 0x0001200001ee7983 */ /* 0x0003680000300800 */
[----:B------:R-:W-:Y:S01]  /*18ef0*/  MOV R47, R40 ;  /* 0x00000028002f7202 */ /* 0x000fe20000000f00 */
[-C--:B------:R-:W-:Y:S01]  /*18f00*/  HMMA.16816.F32 R196, R140, R204.reuse, R52 ;  /* 0x000000cc8cc4723c */ /* 0x080fe20000001834 */
[----:B------:R1:W5:Y:S04]  /*18f10*/  LDL.LU R237, [R1+0x11c] ;  /* 0x00011c0001ed7983 */ /* 0x0003680000300800 */
[----:B------:R-:W-:Y:S01]  /*18f20*/  MOV R40, R41 ;  /* 0x0000002900287202 */ /* 0x000fe20000000f00 */
[C---:B------:R-:W-:Y:S05]  /*18f30*/  HMMA.16816.F32 R192, R208.reuse, R204, R56 ;  /* 0x000000ccd0c0723c */ /* 0x040fea0000001838 */
[----:B------:R-:W-:Y:S01]  /*18f40*/  MOV R41, R42 ;  /* 0x0000002a00297202 */ /* 0x000fe20000000f00 */
[-C--:B------:R-:W-:Y:S05]  /*18f50*/  HMMA.16816.F32 R200, R208, R206.reuse, R60 ;  /* 0x000000ced0c8723c */ /* 0x080fea000000183c */
[----:B------:R-:W-:Y:S01]  /*18f60*/  MOV R42, R23 ;  /* 0x00000017002a7202 */ /* 0x000fe20000000f00 */
[C---:B------:R-:W-:Y:S05]  /*18f70*/  HMMA.16816.F32 R204, R140.reuse, R206, R64 ;  /* 0x000000ce8ccc723c */ /* 0x040fea0000001840 */
[----:B------:R-:W-:Y:S01]  /*18f80*/  MOV R23, R16 ;  /* 0x0000001000177202 */ /* 0x000fe20000000f00 */
[-C--:B---3--:R-:W-:Y:S05]  /*18f90*/  HMMA.16816.F32 R68, R140, R212.reuse, R68 ;  /* 0x000000d48c44723c */ /* 0x088fea0000001844 */
[----:B------:R-:W-:Y:S01]  /*18fa0*/  MOV R16, R17 ;  /* 0x0000001100107202 */ /* 0x000fe20000000f00 */
[C---:B------:R-:W-:Y:S05]  /*18fb0*/  HMMA.16816.F32 R72, R208.reuse, R212, R72 ;  /* 0x000000d4d048723c */ /* 0x040fea0000001848 */
[----:B------:R-:W-:Y:S01]  /*18fc0*/  MOV R17, R18 ;  /* 0x0000001200117202 */ /* 0x000fe20000000f00 */
[-C--:B------:R-:W-:Y:S05]  /*18fd0*/  HMMA.16816.F32 R76, R208, R214.reuse, R76 ;  /* 0x000000d6d04c723c */ /* 0x080fea000000184c */
[----:B------:R-:W-:Y:S01]  /*18fe0*/  MOV R18, R232 ;  /* 0x000000e800127202 */ /* 0x000fe20000000f00 */
[C---:B------:R-:W-:Y:S01]  /*18ff0*/  HMMA.16816.F32 R80, R140.reuse, R214, R80 ;  /* 0x000000d68c50723c */ /* 0x040fe20000001850 */
[----:B------:R1:W5:Y:S04]  /*19000*/  LDL.LU R232, [R1+0x118] ;  /* 0x0001180001e87983 */ /* 0x0003680000300800 */
[----:B------:R-:W-:Y:S01]  /*19010*/  FADD.FTZ R0, R47, R13 ;  /* 0x0000000d2f007221 */ /* 0x000fe20000010000 */
[-C--:B----4-:R-:W-:Y:S05]  /*19020*/  HMMA.16816.F32 R84, R140, R216.reuse, R84 ;  /* 0x000000d88c54723c */ /* 0x090fea0000001854 */
        /* <DEDUP_REMOVED lines=13> */
[----:B------:R-:W-:Y:S01]  /*19100*/  FADD.FTZ R4, R38, R12 ;  /* 0x0000000c26047221 */ /* 0x000fe20000010000 */
[-C--:B------:R-:W-:Y:S03]  /*19110*/  HMMA.16816.F32 R108, R208, R6.reuse, R108 ;  /* 0x00000006d06c723c */ /* 0x080fe6000000186c */
[----:B------:R-:W-:Y:S01]  /*19120*/  FADD.FTZ R5, R33, R5 ;  /* 0x0000000521057221 */ /* 0x000fe20000010000 */
[----:B------:R-:W-:Y:S01]  /*19130*/  FADD.FTZ R4, R34, R4 ;  /* 0x0000000422047221 */ /* 0x000fe20000010000 */
[----:B------:R-:W-:Y:S01]  /*19140*/  FADD.FTZ R3, R35, R2 ;  /* 0x0000000223037221 */ /* 0x000fe20000010000 */
[----:B------:R-:W-:Y:S01]  /*19150*/  FADD.FTZ R12, R28, R0 ;  /* 0x000000001c0c7221 */ /* 0x000fe20000010000 */
[----:B------:R-:W-:Y:S01]  /*19160*/  FADD.FTZ R0, R29, R5 ;  /* 0x000000051d007221 */ /* 0x000fe20000010000 */
[----:B------:R-:W-:Y:S01]  /*19170*/  FADD.FTZ R2, R30, R4 ;  /* 0x000000041e027221 */ /* 0x000fe20000010000 */
[C---:B------:R-:W-:Y:S04]  /*19180*/  HMMA.16816.F32 R112, R140.reuse, R6, R112 ;  /* 0x000000068c70723c */ /* 0x040fe80000001870 */
[----:B------:R-:W-:Y:S01]  /*19190*/  FADD.FTZ R3, R31, R3 ;  /* 0x000000031f037221 */ /* 0x000fe20000010000 */
        /* <DEDUP_REMOVED lines=35> */
[----:B------:R2:W-:Y:S04]  /*193d0*/  STL [R1+0x90], R3 ;  /* 0x0000900301007387 */ /* 0x0005e80000100800 */
[----:B------:R1:W-:Y:S04]  /*193e0*/  STL [R1+0x98], R2 ;  /* 0x0000980201007387 */ /* 0x0003e80000100800 */
[----:B------:R1:W-:Y:S01]  /*193f0*/  STL [R1+0x9c], R0 ;  /* 0x00009c0001007387 */ /* 0x0003e20000100800 */
[----:B--2---:R-:W-:Y:S01]  /*19400*/  MOV R3, R136 ;  /* 0x0000008800037202 */ /* 0x004fe20000000f00 */
[----:B------:R-:W-:Y:S06]  /*19410*/  @P0 BRA `(.L_x_126) ;  /* 0xffffffb400d00947 */ /* 0x000fec000383ffff */
.L_x_125:
[----:B-1----:R-:W2:Y:S04]  /*19420*/  LDL.LU R2, [R1+0x94] ;  /* 0x0000940001027983 */ /* 0x002ea80000300800 */
        /* <DEDUP_REMOVED lines=13> */
[----:B------:R-:W-:Y:S01]  /*19500*/  SHF.R.S32.HI R10, RZ, 0x1f, R141 ;  /* 0x0000001fff0a7819 */ /* 0x000fe2000001148d */
[----:B--2---:R-:W1:Y:S04]  /*19510*/  SHFL.BFLY PT, R0, R2, 0x2, 0x1f ;  /* 0x0c401f0002007f89 */ /* 0x004e6800000e0000 */
[----:B---3--:R-:W2:Y:S04]  /*19520*/  SHFL.BFLY PT, R4, R5, 0x2, 0x1f ;  /* 0x0c401f0005047f89 */ /* 0x008ea800000e0000 */
[----:B----4-:R-:W3:Y:S01]  /*19530*/  SHFL.BFLY PT, R3, R8, 0x2, 0x1f ;  /* 0x0c401f0008037f89 */ /* 0x010ee200000e0000 */
[----:B-1----:R-:W-:-:S03]  /*19540*/  FADD.FTZ R0, R0, R2 ;  /* 0x0000000200007221 */ /* 0x002fc60000010000 */
[----:B------:R-:W1:Y:S01]  /*19550*/  SHFL.BFLY PT, R2, R6, 0x2, 0x1f ;  /* 0x0c401f0006027f89 */ /* 0x000e6200000e0000 */
[----:B--2---:R-:W-:-:S03]  /*19560*/  FADD.FTZ R4, R4, R5 ;  /* 0x0000000504047221 */ /* 0x004fc60000010000 */
[----:B------:R-:W2:Y:S01]  /*19570*/  SHFL.BFLY PT, R7, R0, 0x1, 0x1f ;  /* 0x0c201f0000077f89 */ /* 0x000ea200000e0000 */
[----:B---3--:R-:W-:Y:S01]  /*19580*/  FADD.FTZ R3, R3, R8 ;  /* 0x0000000803037221 */ /* 0x008fe20000010000 */
[----:B------:R-:W-:Y:S02]  /*19590*/  LEA.HI R8, R10, R141, RZ, 0x2 ;  /* 0x0000008d0a087211 */ /* 0x000fe400078f10ff */
[----:B------:R-:W3:Y:S02]  /*195a0*/  SHFL.BFLY PT, R5, R4, 0x1, 0x1f ;  /* 0x0c201f0004057f89 */ /* 0x000ee400000e0000 */
[----:B------:R-:W-:Y:S01]  /*195b0*/  SHF.R.S32.HI R9, RZ, 0x1f, R8 ;  /* 0x0000001fff097819 */ /* 0x000fe20000011408 */
[----:B-1----:R-:W-:Y:S02]  /*195c0*/  FADD.FTZ R2, R2, R6 ;  /* 0x0000000602027221 */ /* 0x002fe40000010000 */
[----:B------:R-:W1:Y:S01]  /*195d0*/  SHFL.BFLY PT, R6, R3, 0x1, 0x1f ;  /* 0x0c201f0003067f89 */ /* 0x000e6200000e0000 */
[----:B--2---:R-:W-:Y:S01]  /*195e0*/  FADD.FTZ R132, R0, R7 ;  /* 0x0000000700847221 */ /* 0x004fe20000010000 */
[----:B------:R-:W-:-:S02]  /*195f0*/  MOV R0, 0x3f800000 ;  /* 0x3f80000000007802 */ /* 0x000fc40000000f00 */
[----:B------:R-:W2:Y:S01]  /*19600*/  SHFL.BFLY PT, R7, R2, 0x1, 0x1f ;  /* 0x0c201f0002077f89 */ /* 0x000ea200000e0000 */
[----:B---3--:R-:W-:Y:S01]  /*19610*/  FADD.FTZ R137, R4, R5 ;  /* 0x0000000504897221 */ /* 0x008fe20000010000 */
[----:B------:R-:W-:Y:S02]  /*19620*/  FSETP.NE.FTZ.AND P0, PT, R132, RZ, PT ;  /* 0x000000ff8400720b */ /* 0x000fe40003f15000 */
[----:B------:R-:W-:Y:S02]  /*19630*/  SHF.R.S32.HI R5, RZ, 0x2, R8 ;  /* 0x00000002ff057819 */ /* 0x000fe40000011408 */
[----:B------:R-:W-:Y:S02]  /*19640*/  P2R R140, PR, RZ, 0x1 ;  /* 0x00000001ff8c7803 */ /* 0x000fe40000000000 */
[----:B------:R-:W-:-:S07]  /*19650*/  LEA.HI R4, R10, R141, RZ, 0x5 ;  /* 0x0000008d0a047211 */ /* 0x000fce00078f28ff */
[----:B------:R-:W3:Y:S01]  /*19660*/  @P0 MUFU.RCP R0, R132 ;  /* 0x0000008400000308 */ /* 0x000ee20000001000 */
[----:B------:R-:W-:Y:S01]  /*19670*/  FSETP.NE.FTZ.AND P0, PT, R137, RZ, PT ;  /* 0x000000ff8900720b */ /* 0x000fe20003f15000 */
[----:B-1----:R-:W-:Y:S01]  /*19680*/  FADD.FTZ R138, R3, R6 ;  /* 0x00000006038a7221 */ /* 0x002fe20000010000 */
[----:B------:R-:W-:Y:S02]  /*19690*/  LEA.HI R3, R9, R5, RZ, 0x3 ;  /* 0x0000000509037211 */ /* 0x000fe400078f18ff */
[----:B------:R-:W-:Y:S01]  /*196a0*/  LOP3.LUT R6, R8, 0x3ffffffc, RZ, 0xc0, !PT ;  /* 0x3ffffffc08067812 */ /* 0x000fe200078ec0ff */
[----:B--2---:R-:W-:Y:S01]  /*196b0*/  FADD.FTZ R139, R2, R7 ;  /* 0x00000007028b7221 */ /* 0x004fe20000010000 */
[----:B------:R-:W-:Y:S02]  /*196c0*/  LOP3.LUT R2, R3, 0xfffffff8, RZ, 0xc0, !PT ;  /* 0xfffffff803027812 */ /* 0x000fe400078ec0ff */
[----:B------:R-:W-:Y:S02]  /*196d0*/  MOV R3, 0x3f800000 ;  /* 0x3f80000000037802 */ /* 0x000fe40000000f00 */
[----:B------:R-:W-:-:S02]  /*196e0*/  IADD3 R2, R5, -R2, RZ ;  /* 0x8000000205027210 */ /* 0x000fc40007ffe0ff */
[----:B------:R-:W-:Y:S01]  /*196f0*/  IADD3 R6, -R6, R141, RZ ;  /* 0x0000008d06067210 */ /* 0x000fe20007ffe1ff */
        /* <DEDUP_REMOVED lines=33> */
[----:B------:R-:W1:Y:S01]  /*19910*/  @P0 MUFU.RCP R3, R137 ;  /* 0x0000008900030308 */ /* 0x000e620000001000 */
[----:B------:R-:W-:-:S02]  /*19920*/  SHF.R.S32.HI R80, RZ, 0x5, R4 ;  /* 0x00000005ff507819 */ /* 0x000fc40000011404 */
[----:B------:R-:W-:Y:S02]  /*19930*/  LOP3.LUT R0, R0, 0x1c0, RZ, 0xc0, !PT ;  /* 0x000001c000007812 */ /* 0x000fe400078ec0ff */
[----:B------:R-:W-:Y:S02]  /*19940*/  LEA R21, R80, R6, 0x9 ;  /* 0x0000000650157211 */ /* 0x000fe400078e48ff */
[----:B------:R-:W-:Y:S02]  /*19950*/  LEA.HI R0, R0, R0, RZ, 0x1d ;  /* 0x0000000000007211 */ /* 0x000fe400078fe8ff */
[----:B------:R-:W-:Y:S02]  /*19960*/  R2P PR, R2, 0x6 ;  /* 0x0000000602007804 */ /* 0x000fe40000000000 */
[----:B------:R-:W-:Y:S02]  /*19970*/  LEA R21, R21, R0, 0x1 ;  /* 0x0000000015157211 */ /* 0x000fe400078e08ff */
[----:B------:R-:W-:-:S02]  /*19980*/  LOP3.LUT R8, R4, 0xffffffe0, RZ, 0xc0, !PT ;  /* 0xffffffe004087812 */ /* 0x000fc400078ec0ff */
[----:B------:R-:W-:Y:S02]  /*19990*/  MOV R81, 0x20 ;  /* 0x0000002000517802 */ /* 0x000fe40000000f00 */
[----:B------:R-:W-:Y:S01]  /*199a0*/  LEA R21, R21, UR7, 0x1 ;  /* 0x0000000715157c11 */ /* 0x000fe2000f8e08ff */
[C---:B-1----:R-:W-:Y:S01]  /*199b0*/  FMUL.FTZ R150, R3.reuse, R150 ;  /* 0x0000009603967220 */ /* 0x042fe20000410000 */
[----:B------:R-:W-:Y:S01]  /*199c0*/  IADD3 R141, -R8, R141, RZ ;  /* 0x0000008d088d7210 */ /* 0x000fe20007ffe1ff */
[C---:B------:R-:W-:Y:S01]  /*199d0*/  FMUL.FTZ R151, R3.reuse, R151 ;  /* 0x0000009703977220 */ /* 0x040fe20000410000 */
[C---:B------:R-:W-:Y:S01]  /*199e0*/  FMUL.FTZ R158, R3.reuse, R158 ;  /* 0x0000009e039e7220 */ /* 0x040fe20000410000 */
[C---:B------:R-:W-:Y:S01]  /*199f0*/  FMUL.FTZ R159, R3.reuse, R159 ;  /* 0x0000009f039f7220 */ /* 0x040fe20000410000 */
[C---:B------:R-:W-:Y:S01]  /*19a00*/  FMUL.FTZ R166, R3.reuse, R166 ;  /* 0x000000a603a67220 */ /* 0x040fe20000410000 */
[C---:B------:R-:W-:Y:S01]  /*19a10*/  FMUL.FTZ R9, R3.reuse, R167 ;  /* 0x000000a703097220 */ /* 0x040fe20000410000 */
[----:B------:R-:W-:Y:S01]  /*19a20*/  FMUL.FTZ R174, R3, R174 ;  /* 0x000000ae03ae7220 */ /* 0x000fe20000410000 */
[----:B------:R-:W-:-:S02]  /*19a30*/  SEL R81, R81, 0xffffffe0, !P1 ;  /* 0xffffffe051517807 */ /* 0x000fc40004800000 */
        /* <DEDUP_REMOVED lines=9> */
.L_x_129:
        /* <DEDUP_REMOVED lines=25> */
.L_x_130:
        /* <DEDUP_REMOVED lines=112> */
[----:B------:R-:W-:Y:S01]  /*1a360*/  STS [R20+0x2000], R12 ;  /* 0x0020000c14007388 */ /* 0x000fe20000000800 */
        /* <DEDUP_REMOVED lines=18> */
[----:B------:R-:W-:Y:S02]  /*1a490*/  F2FP.F16.F32.PACK_AB R18, R18, R176 ;  /* 0x000000b01212723e */ /* 0x000fe400000000ff */
[----:B------:R-:W-:Y:S01]  /*1a4a0*/  F2FP.F16.F32.PACK_AB R17, R179, R17 ;  /* 0x00000011b311723e */ /* 0x000fe200000000ff */
[----:B------:R4:W-:Y:S01]  /*1a4b0*/  STS [R13], R7 ;  /* 0x000000070d007388 */ /* 0x0009e20000000800 */
        /* <DEDUP_REMOVED lines=26> */
[----:B------:R2:W-:Y:S01]  /*1a660*/  STS [R4+0x400], R15 ;  /* 0x0004000f04007388 */ /* 0x0005e20000000800 */
[----:B------:R-:W-:-:S02]  /*1a670*/  F2FP.F16.F32.PACK_AB R33, R75, R33 ;  /* 0x000000214b21723e */ /* 0x000fc400000000ff */
[----:B------:R-:W-:Y:S01]  /*1a680*/  F2FP.F16.F32.PACK_AB R30, R30, R76 ;  /* 0x0000004c1e1e723e */ /* 0x000fe200000000ff */
[----:B------:R4:W-:Y:S01]  /*1a690*/  STS [R3+0x2000], R18 ;  /* 0x0020001203007388 */ /* 0x0009e20000000800 */
[----:B------:R-:W-:Y:S01]  /*1a6a0*/  F2FP.F16.F32.PACK_AB R29, R79, R29 ;  /* 0x0000001d4f1d723e */ /* 0x000fe200000000ff */
[----:B-----5:R-:W5:Y:S01]  /*1a6b0*/  @P2 LDC.64 R8, c[0x0][0x2c0] ;  /* 0x0000b000ff082b82 */ /* 0x020f620000000a00 */
[----:B------:R-:W-:Y:S01]  /*1a6c0*/  F2FP.F16.F32.PACK_AB R28, R85, R84 ;  /* 0x00000054551c723e */ /* 0x000fe200000000ff */
[----:B------:R-:W-:Y:S01]  /*1a6d0*/  STS [R3+0x2400], R17 ;  /* 0x0024001103007388 */ /* 0x000fe20000000800 */
[----:B------:R-:W-:Y:S02]  /*1a6e0*/  F2FP.F16.F32.PACK_AB R27, R27, R86 ;  /* 0x000000561b1b723e */ /* 0x000fe400000000ff */
[----:B------:R-:W-:Y:S01]  /*1a6f0*/  F2FP.F16.F32.PACK_AB R25, R25, R98 ;  /* 0x000000621919723e */ /* 0x000fe200000000ff */
[----:B------:R-:W-:Y:S01]  /*1a700*/  STS [R4+0x2000], R46 ;  /* 0x0020002e04007388 */ /* 0x000fe20000000800 */
[----:B------:R-:W-:Y:S01]  /*1a710*/  F2FP.F16.F32.PACK_AB R26, R97, R96 ;  /* 0x00000060611a723e */ /* 0x000fe200000000ff */
[----:B---3--:R-:W3:Y:S01]  /*1a720*/  @P1 LDC R6, c[0x0][0x2e4] ;  /* 0x0000b900ff061b82 */ /* 0x008ee20000000800 */
[----:B------:R-:W-:Y:S01]  /*1a730*/  F2FP.F16.F32.PACK_AB R48, R48, R88 ;  /* 0x000000583030723e */ /* 0x000fe200000000ff */
[----:B------:R-:W-:Y:S01]  /*1a740*/  STS [R4+0x2400], R45 ;  /* 0x0024002d04007388 */ /* 0x000fe20000000800 */
[----:B------:R-:W-:-:S02]  /*1a750*/  F2FP.F16.F32.PACK_AB R47, R91, R47 ;  /* 0x0000002f5b2f723e */ /* 0x000fc400000000ff */
[----:B------:R-:W-:Y:S01]  /*1a760*/  F2FP.F16.F32.PACK_AB R58, R58, R92 ;  /* 0x0000005c3a3a723e */ /* 0x000fe200000000ff */
[----:B------:R-:W-:Y:S01]  /*1a770*/  STS [R2], R44 ;  /* 0x0000002c02007388 */ /* 0x000fe20000000800 */
[----:B------:R-:W-:Y:S01]  /*1a780*/  F2FP.F16.F32.PACK_AB R57, R95, R57 ;  /* 0x000000395f39723e */ /* 0x000fe200000000ff */
[----:B------:R-:W-:Y:S01]  /*1a790*/  @!P2 IMAD.MOV.U32 R7, RZ, RZ, 0x1 ;  /* 0x00000001ff07a424 */ /* 0x000fe200078e00ff */
[----:B------:R-:W-:Y:S01]  /*1a7a0*/  F2FP.F16.F32.PACK_AB R56, R56, R100 ;  /* 0x000000643838723e */ /* 0x000fe200000000ff */
[----:B------:R-:W-:Y:S01]  /*1a7b0*/  STS [R2+0x400], R43 ;  /* 0x0004002b02007388 */ /* 0x000fe20000000800 */
[----:B------:R-:W-:Y:S01]  /*1a7c0*/  F2FP.F16.F32.PACK_AB R55, R55, R102 ;  /* 0x000000663737723e */ /* 0x000fe200000000ff */
[----:B-1----:R-:W1:Y:S01]  /*1a7d0*/  @P6 LDC R14, c[0x0][0x2e8] ;  /* 0x0000ba00ff0e6b82 */ /* 0x002e620000000800 */
[----:B------:R-:W-:Y:S01]  /*1a7e0*/  F2FP.F16.F32.PACK_AB R52, R52, R112 ;  /* 0x000000703434723e */ /* 0x000fe200000000ff */
[----:B------:R-:W1:Y:S01]  /*1a7f0*/  S2R R11, SR_CTAID.Y ;  /* 0x00000000000b7919 */ /* 0x000e620000002600 */
[----:B------:R-:W-:-:S02]  /*1a800*/  F2FP.F16.F32.PACK_AB R51, R51, R114 ;  /* 0x000000723333723e */ /* 0x000fc400000000ff */
[----:B------:R-:W-:Y:S01]  /*1a810*/  F2FP.F16.F32.PACK_AB R54, R54, R104 ;  /* 0x000000683636723e */ /* 0x000fe200000000ff */
[----:B------:R-:W-:Y:S01]  /*1a820*/  STS [R5], R40 ;  /* 0x0000002805007388 */ /* 0x000fe20000000800 */
[----:B------:R-:W-:Y:S01]  /*1a830*/  F2FP.F16.F32.PACK_AB R53, R107, R53 ;  /* 0x000000356b35723e */ /* 0x000fe200000000ff */
[----:B--2---:R-:W2:Y:S01]  /*1a840*/  @P5 LDC R15, c[0x0][0x2e8] ;  /* 0x0000ba00ff0f5b82 */ /* 0x004ea20000000800 */
        /* <DEDUP_REMOVED lines=15> */
[----:B------:R-:W-:Y:S01]  /*1a940*/  ISETP.NE.AND P4, PT, R140, RZ, PT ;  /* 0x000000ff8c00720c */ /* 0x000fe20003f85270 */
[----:B------:R-:W-:Y:S01]  /*1a950*/  STS [R21+0x4000], R36 ;  /* 0x0040002415007388 */ /* 0x000fe20000000800 */
[----:B------:R-:W-:Y:S02]  /*1a960*/  MOV R22, 0x7f800000 ;  /* 0x7f80000000167802 */ /* 0x000fe40000000f00 */
[----:B------:R-:W-:Y:S01]  /*1a970*/  MOV R19, 0x7f800000 ;  /* 0x7f80000000137802 */ /* 0x000fe20000000f00 */
[----:B------:R-:W-:Y:S01]  /*1a980*/  STS [R21+0x4400], R35 ;  /* 0x0044002315007388 */ /* 0x000fe20000000800 */
[----:B----4-:R-:W-:-:S03]  /*1a990*/  MOV R18, 0x7f800000 ;  /* 0x7f80000000127802 */ /* 0x010fc60000000f00 */
[----:B------:R-:W-:Y:S04]  /*1a9a0*/  STS [R20+0x4000], R32 ;  /* 0x0040002014007388 */ /* 0x000fe80000000800 */
[----:B------:R-:W-:Y:S01]  /*1a9b0*/  STS [R20+0x4400], R31 ;  /* 0x0044001f14007388 */ /* 0x000fe20000000800 */
[----:B------:R-:W4:Y:S03]  /*1a9c0*/  @P4 LDC R12, c[0x0][0x2e8] ;  /* 0x0000ba00ff0c4b82 */ /* 0x000f260000000800 */
[----:B------:R-:W-:Y:S04]  /*1a9d0*/  STS [R21+0x6000], R34 ;  /* 0x0060002215007388 */ /* 0x000fe80000000800 */
[----:B------:R5:W-:Y:S04]  /*1a9e0*/  STS [R21+0x6400], R33 ;  /* 0x0064002115007388 */ /* 0x000be80000000800 */
[----:B------:R-:W-:Y:S04]  /*1a9f0*/  STS [R20+0x6000], R30 ;  /* 0x0060001e14007388 */ /* 0x000fe80000000800 */
[----:B------:R-:W-:Y:S04]  /*1aa00*/  STS [R20+0x6400], R29 ;  /* 0x0064001d14007388 */ /* 0x000fe80000000800 */
[----:B------:R-:W-:Y:S04]  /*1aa10*/  STS [R0+0x4000], R28 ;  /* 0x0040001c00007388 */ /* 0x000fe80000000800 */
[----:B------:R-:W-:Y:S04]  /*1aa20*/  STS [R0+0x4400], R27 ;  /* 0x0044001b00007388 */ /* 0x000fe80000000800 */
[----:B------:R3:W-:Y:S04]  /*1aa30*/  STS [R13+0x4400], R25 ;  /* 0x004400190d007388 */ /* 0x0007e80000000800 */
[----:B------:R-:W-:Y:S01]  /*1aa40*/  STS [R13+0x4000], R26 ;  /* 0x0040001a0d007388 */ /* 0x000fe20000000800 */
[----:B-----5:R-:W-:-:S03]  /*1aa50*/  MOV R21, 0x7f800000 ;  /* 0x7f80000000157802 */ /* 0x020fc60000000f00 */
[----:B------:R-:W-:Y:S04]  /*1aa60*/  STS [R0+0x6000], R48 ;  /* 0x0060003000007388 */ /* 0x000fe80000000800 */
[----:B------:R5:W-:Y:S04]  /*1aa70*/  STS [R0+0x6400], R47 ;  /* 0x0064002f00007388 */ /* 0x000be80000000800 */
[----:B------:R-:W-:Y:S04]  /*1aa80*/  STS [R13+0x6000], R58 ;  /* 0x0060003a0d007388 */ /* 0x000fe80000000800 */
[----:B------:R1:W-:Y:S04]  /*1aa90*/  STS [R13+0x6400], R57 ;  /* 0x006400390d007388 */ /* 0x0003e80000000800 */
[----:B------:R-:W-:Y:S01]  /*1aaa0*/  STS [R3+0x4000], R56 ;  /* 0x0040003803007388 */ /* 0x000fe20000000800 */
[----:B---3--:R-:W3:Y:S03]  /*1aab0*/  S2R R25, SR_CTAID.Z ;  /* 0x0000000000197919 */ /* 0x008ee60000002700 */
[----:B------:R-:W-:Y:S04]  /*1aac0*/  STS [R3+0x4400], R55 ;  /* 0x0044003703007388 */ /* 0x000fe80000000800 */
[----:B------:R-:W-:Y:S01]  /*1aad0*/  STS [R4+0x4000], R52 ;  /* 0x0040003404007388 */ /* 0x000fe20000000800 */
[----:B-----5:R-:W-:Y:S01]  /*1aae0*/  @P2 IMAD R0, R9, R8, RZ ;  /* 0x0000000809002224 */ /* 0x020fe200078e02ff */
[----:B------:R-:W-:Y:S01]  /*1aaf0*/  @!P2 MOV R0, R6 ;  /* 0x000000060000a202 */ /* 0x000fe20000000f00 */
[----:B------:R-:W5:Y:S01]  /*1ab00*/  @P0 LDC R9, c[0x0][0x2e8] ;  /* 0x0000ba00ff090b82 */ /* 0x000f620000000800 */
[----:B------:R-:W-:Y:S01]  /*1ab10*/  STS [R4+0x4400], R51 ;  /* 0x0044003304007388 */ /* 0x000fe20000000800 */
[----:B------:R-:W2:Y:S01]  /*1ab20*/  S2R R16, SR_TID.X ;  /* 0x0000000000107919 */ /* 0x000ea20000002100 */
[----:B-1----:R-:W-:Y:S02]  /*1ab30*/  @P5 MUFU.LG2 R13, R139 ;  /* 0x0000008b000d5308 */ /* 0x002fe40000000c00 */
[----:B------:R-:W-:Y:S04]  /*1ab40*/  STS [R3+0x6000], R54 ;  /* 0x0060003603007388 */ /* 0x000fe80000000800 */
[----:B------:R1:W-:Y:S04]  /*1ab50*/  STS [R3+0x6400], R53 ;  /* 0x0064003503007388 */ /* 0x0003e80000000800 */
[----:B------:R-:W-:Y:S04]  /*1ab60*/  STS [R4+0x6000], R50 ;  /* 0x0060003204007388 */ /* 0x000fe80000000800 */
[----:B------:R4:W-:Y:S04]  /*1ab70*/  STS [R4+0x6400], R49 ;  /* 0x0064003104007388 */ /* 0x0009e80000000800 */
[----:B------:R-:W-:Y:S04]  /*1ab80*/  STS [R2+0x4000], R64 ;  /* 0x0040004002007388 */ /* 0x000fe80000000800 */
[----:B------:R-:W-:Y:S04]  /*1ab90*/  STS [R2+0x4400], R63 ;  /* 0x0044003f02007388 */ /* 0x000fe80000000800 */
[----:B------:R-:W-:Y:S04]  /*1aba0*/  STS [R5+0x4000], R60 ;  /* 0x0040003c05007388 */ /* 0x000fe80000000800 */
[----:B------:R-:W-:Y:S01]  /*1abb0*/  STS [R5+0x4400], R59 ;  /* 0x0044003b05007388 */ /* 0x000fe20000000800 */
[----:B-1----:R-:W-:Y:S01]  /*1abc0*/  @P2 MOV R3, 0x1 ;  /* 0x0000000100032802 */ /* 0x002fe20000000f00 */
[----:B------:R-:W-:-:S02]  /*1abd0*/  @!P2 IMAD R3, R6, R10, RZ ;  /* 0x0000000a0603a224 */ /* 0x000fc400078e02ff */
[----:B------:R-:W-:Y:S04]  /*1abe0*/  STS [R2+0x6000], R62 ;  /* 0x0060003e02007388 */ /* 0x000fe80000000800 */
[----:B------:R1:W-:Y:S01]  /*1abf0*/  STS [R2+0x6400], R61 ;  /* 0x0064003d02007388 */ /* 0x0003e20000000800 */
[----:B----4-:R-:W-:Y:S03]  /*1ac00*/  @P4 MUFU.LG2 R4, R132 ;  /* 0x0000008400044308 */ /* 0x010fe60000000c00 */
[----:B------:R-:W-:Y:S04]  /*1ac10*/  STS [R5+0x6000], R65 ;  /* 0x0060004105007388 */ /* 0x000fe80000000800 */
[----:B------:R4:W-:Y:S01]  /*1ac20*/  STS [R5+0x6400], R66 ;  /* 0x0064004205007388 */ /* 0x0009e20000000800 */
[----:B------:R-:W-:Y:S01]  /*1ac30*/  BAR.SYNC.DEFER_BLOCKING 0x0 ;  /* 0x0000000000007b1d */ /* 0x000fe20000010000 */
[----:B-1----:R-:W-:Y:S01]  /*1ac40*/  IMAD R2, R11, R3, RZ ;  /* 0x000000030b027224 */ /* 0x002fe200078e02ff */
[----:B--2---:R-:W-:Y:S01]  /*1ac50*/  SHF.R.S32.HI R11, RZ, 0x1f, R16 ;  /* 0x0000001fff0b7819 */ /* 0x004fe20000011410 */
[----:B------:R-:W-:-:S03]  /*1ac60*/  IMAD R3, R7, UR4, RZ ;  /* 0x0000000407037c24 */ /* 0x000fc6000f8e02ff */
[----:B------:R-:W-:Y:S02]  /*1ac70*/  SEL R2, R2, RZ, !P3 ;  /* 0x000000ff02027207 */ /* 0x000fe40005800000 */
[----:B------:R-:W-:Y:S01]  /*1ac80*/  LEA.HI R11, R11, R16, RZ, 0x3 ;  /* 0x000000100b0b7211 */ /* 0x000fe200078f18ff */
[----:B----4-:R-:W-:Y:S01]  /*1ac90*/  @P6 MUFU.LG2 R5, R138 ;  /* 0x0000008a00056308 */ /* 0x010fe20000000c00 */
[----:B------:R-:W-:Y:S01]  /*1aca0*/  LOP3.LUT P6, RZ, R141, 0x3, RZ, 0xc0, !PT ;  /* 0x000000038dff7812 */ /* 0x000fe200078cc0ff */
[----:B---3--:R-:W-:Y:S01]  /*1acb0*/  IMAD R0, R25, R0, R2 ;  /* 0x0000000019007224 */ /* 0x008fe200078e0202 */
[----:B------:R-:W-:Y:S01]  /*1acc0*/  SHF.L.U32 R2, R3, 0x7, RZ ;  /* 0x0000000703027819 */ /* 0x000fe200000006ff */
[----:B------:R1:W2:Y:S01]  /*1acd0*/  LDS.128 R32, [R251+0x3800] ;  /* 0x00380000fb207984 */ /* 0x0002a20000000c00 */
[----:B------:R-:W-:Y:S02]  /*1ace0*/  SHF.R.S32.HI R10, RZ, 0x3, R11 ;  /* 0x00000003ff0a7819 */ /* 0x000fe4000001140b */
[----:B------:R-:W-:Y:S01]  /*1acf0*/  SHF.R.S32.HI R8, RZ, 0x1f, R2 ;  /* 0x0000001fff087819 */ /* 0x000fe20000011402 */
[----:B------:R-:W3:Y:S01]  /*1ad00*/  @P0 MUFU.LG2 R3, R137 ;  /* 0x0000008900030308 */ /* 0x000ee20000000c00 */
[----:B------:R1:W4:Y:S01]  /*1ad10*/  LDS.128 R28, [R251+0x7800] ;  /* 0x00780000fb1c7984 */ /* 0x0003220000000c00 */
[----:B------:R-:W-:-:S02]  /*1ad20*/  IADD3 R6, P2, P1, R2, R68, R0 ;  /* 0x0000004402067210 */ /* 0x000fc4000795e000 */
[----:B------:R-:W-:Y:S01]  /*1ad30*/  SHF.R.S32.HI R2, RZ, 0x1f, R0 ;  /* 0x0000001fff027819 */ /* 0x000fe20000011400 */
[----:B------:R-:W-:-:S03]  /*1ad40*/  VIADD R0, R10, 0x10 ;  /* 0x000000100a007836 */ /* 0x000fc60000000000 */
[----:B------:R-:W-:Y:S01]  /*1ad50*/  IADD3.X R8, R8, R69, R2, P2, P1 ;  /* 0x0000004508087210 */ /* 0x000fe200017e2402 */
[----:B------:R-:W-:Y:S01]  /*1ad60*/  VIADD R2, R10, 0x20 ;  /* 0x000000200a027836 */ /* 0x000fe20000000000 */
[----:B------:R-:W-:Y:S02]  /*1ad70*/  ISETP.NE.AND P1, PT, R140, RZ, PT ;  /* 0x000000ff8c00720c */ /* 0x000fe40003f25270 */
[----:B------:R-:W-:Y:S02]  /*1ad80*/  ISETP.GE.AND P4, PT, R0, UR12, PT ;  /* 0x0000000c00007c0c */ /* 0x000fe4000bf86270 */
[----:B------:R-:W-:Y:S02]  /*1ad90*/  IADD3 R0, R10, 0x30, RZ ;  /* 0x000000300a007810 */ /* 0x000fe40007ffe0ff */
[----:B------:R-:W-:Y:S01]  /*1ada0*/  ISETP.GE.AND P3, PT, R2, UR12, PT ;  /* 0x0000000c02007c0c */ /* 0x000fe2000bf66270 */
[----:B---3--:R-:W-:Y:S01]  /*1adb0*/  @P0 FMUL.FTZ R3, R3, 0.69314718246459960938 ;  /* 0x3f31721803030820 */ /* 0x008fe20000410000 */
[----:B------:R-:W-:Y:S01]  /*1adc0*/  ISETP.GE.AND P2, PT, R0, UR12, PT ;  /* 0x0000000c00007c0c */ /* 0x000fe2000bf46270 */
[C---:B------:R-:W-:Y:S01]  /*1add0*/  VIADD R0, R10.reuse, 0x50 ;  /* 0x000000500a007836 */ /* 0x040fe20000000000 */
[----:B------:R-:W-:Y:S01]  /*1ade0*/  IADD3 R2, R10, 0x40, RZ ;  /* 0x000000400a027810 */ /* 0x000fe20007ffe0ff */
[----:B-----5:R-:W-:Y:S01]  /*1adf0*/  @P0 FFMA.FTZ R22, R135, R9, R3 ;  /* 0x0000000987160223 */ /* 0x020fe20000010003 */
[----:B------:R-:W-:Y:S01]  /*1ae00*/  ISETP.NE.AND P0, PT, R101, RZ, PT ;  /* 0x000000ff6500720c */ /* 0x000fe20003f05270 */
[----:B------:R-:W-:Y:S01]  /*1ae10*/  @P1 FMUL.FTZ R4, R4, 0.69314718246459960938 ;  /* 0x3f31721804041820 */ /* 0x000fe20000410000 */
[----:B------:R-:W-:-:S03]  /*1ae20*/  LOP3.LUT R3, R11, 0xfffffff8, RZ, 0xc0, !PT ;  /* 0xfffffff80b037812 */ /* 0x000fc600078ec0ff */
[----:B------:R-:W-:Y:S01]  /*1ae30*/  @P1 FFMA.FTZ R21, R136, R12, R4 ;  /* 0x0000000c88151223 */ /* 0x000fe20000010004 */
[----:B------:R-:W-:Y:S01]  /*1ae40*/  ISETP.GE.AND P1, PT, R2, UR12, PT ;  /* 0x0000000c02007c0c */ /* 0x000fe2000bf26270 */
[----:B------:R-:W-:-:S04]  /*1ae50*/  @P5 FMUL.FTZ R2, R13, 0.69314718246459960938 ;  /* 0x3f3172180d025820 */ /* 0x000fc80000410000 */
[----:B------:R-:W-:Y:S02]  /*1ae60*/  @P5 FFMA.FTZ R18, R133, R15, R2 ;  /* 0x0000000f85125223 */ /* 0x000fe40000010002 */
[----:B------:R-:W-:-:S04]  /*1ae70*/  @P0 FMUL.FTZ R4, R5, 0.69314718246459960938 ;  /* 0x3f31721805040820 */ /* 0x000fc80000410000 */
[----:B------:R-:W-:Y:S01]  /*1ae80*/  @P0 FFMA.FTZ R19, R134, R14, R4 ;  /* 0x0000000e86130223 */ /* 0x000fe20000010004 */
[----:B------:R-:W-:Y:S02]  /*1ae90*/  ISETP.GE.AND P0, PT, R0, UR12, PT ;  /* 0x0000000c00007c0c */ /* 0x000fe4000bf06270 */
[----:B------:R-:W-:-:S04]  /*1aea0*/  IADD3 R0, -R3, R16, RZ ;  /* 0x0000001003007210 */ /* 0x000fc80007ffe1ff */
[----:B------:R-:W-:Y:S01]  /*1aeb0*/  SHF.L.U32 R17, R0, 0x3, RZ ;  /* 0x0000000300117819 */ /* 0x000fe200000006ff */
[----:B-12-4-:R-:W-:Y:S06]  /*1aec0*/  @P6 BRA `(.L_x_132) ;  /* 0x0000000000dc6947 */ /* 0x016fec0003800000 */
[----:B------:R-:W1:Y:S01]  /*1aed0*/  S2R R3, SR_TID.X ;  /* 0x0000000000037919 */ /* 0x000e620000002100 */
[----:B------:R-:W-:Y:S02]  /*1aee0*/  SHF.R.S32.HI R2, RZ, 0x1f, R80 ;  /* 0x0000001fff027819 */ /* 0x000fe40000011450 */
[----:B------:R-:W-:Y:S02]  /*1aef0*/  P2R R24, PR, RZ, 0x2 ;  /* 0x00000002ff187803 */ /* 0x000fe40000000000 */
[----:B------:R-:W-:Y:S02]  /*1af00*/  LEA.HI R2, R2, R80, RZ, 0x2 ;  /* 0x0000005002027211 */ /* 0x000fe400078f10ff */
[----:B------:R-:W-:Y:S02]  /*1af10*/  P2R R23, PR, RZ, 0x1 ;  /* 0x00000001ff177803 */ /* 0x000fe40000000000 */
[----:B------:R-:W-:Y:S02]  /*1af20*/  LOP3.LUT R2, R2, 0xffffffc, RZ, 0xc0, !PT ;  /* 0x0ffffffc02027812 */ /* 0x000fe400078ec0ff */
[----:B------:R-:W-:-:S03]  /*1af30*/  P2R R20, PR, RZ, 0x4 ;  /* 0x00000004ff147803 */ /* 0x000fc60000000000 */
        /* <DEDUP_REMOVED lines=48> */
.L_x_132:
[----:B------:R-:W-:Y:S05]  /*1b240*/  BSYNC B0 ;  /* 0x0000000000007941 */ /* 0x000fea0003800000 */
.L_x_131:
[----:B--2---:R-:W-:Y:S01]  /*1b250*/  SHF.R.S32.HI R3, RZ, 0x1f, R17 ;  /* 0x0000001fff037819 */ /* 0x004fe20000011411 */
[----:B------:R-:W-:Y:S01]  /*1b260*/  IMAD.U32 R6, RZ, RZ, UR16 ;  /* 0x00000010ff067e24 */ /* 0x000fe2000f8e00ff */
[----:B------:R-:W-:Y:S01]  /*1b270*/  IADD3 R2, P5, R17, UR8, RZ ;  /* 0x0000000811027c10 */ /* 0x000fe2000ffbe0ff */
[C---:B------:R-:W-:Y:S01]  /*1b280*/  VIADD R0, R10.reuse, 0x60 ;  /* 0x000000600a007836 */ /* 0x040fe20000000000 */
[--C-:B------:R-:W-:Y:S01]  /*1b290*/  SHF.R.S32.HI R11, RZ, 0x1f, R10.reuse ;  /* 0x0000001fff0b7819 */ /* 0x100fe2000001140a */
[----:B------:R1:W2:Y:S01]  /*1b2a0*/  LDS.128 R12, [R251] ;  /* 0x00000000fb0c7984 */ /* 0x0002a20000000c00 */
[----:B------:R-:W-:Y:S01]  /*1b2b0*/  IADD3.X R3, R3, UR6, RZ, P5, !PT ;  /* 0x0000000603037c10 */ /* 0x000fe2000affe4ff */
[----:B------:R-:W-:Y:S01]  /*1b2c0*/  ULDC.64 UR4, c[0x0][0x2a0] ;  /* 0x0000a80000047ab9 */ /* 0x000fe20000000a00 */
[----:B------:R-:W-:Y:S01]  /*1b2d0*/  ISETP.GE.AND P5, PT, R10, UR12, PT ;  /* 0x0000000c0a007c0c */ /* 0x000fe2000bfa6270 */
[----:B------:R-:W-:Y:S01]  /*1b2e0*/  IMAD.WIDE R6, R6, 0x80, R10 ;  /* 0x0000008006067825 */ /* 0x000fe200078e020a */
[----:B------:R-:W-:Y:S01]  /*1b2f0*/  IADD3 R20, R10, 0x70, RZ ;  /* 0x000000700a147810 */ /* 0x000fe20007ffe0ff */
[----:B------:R-:W-:Y:S01]  /*1b300*/  BSSY B0, `(.L_x_133) ;  /* 0x0000014000007945 */ /* 0x000fe20003800000 */
[----:B------:R1:W3:Y:S01]  /*1b310*/  LDS.128 R8, [R251+0x4000] ;  /* 0x00400000fb087984 */ /* 0x0002e20000000c00 */
        /* <DEDUP_REMOVED lines=16> */
[----:B--2---:R4:W-:Y:S04]  /*1b420*/  STG.E.128 desc[UR18][R4.64], R12 ;  /* 0x0000000c04007986 */ /* 0x0049e8000c101d12 */
[----:B---3--:R4:W-:Y:S02]  /*1b430*/  STG.E.128 desc[UR18][R4.64+0x80], R8 ;  /* 0x0000800804007986 */ /* 0x0089e4000c101d12 */
.L_x_134:
[----:B------:R-:W-:Y:S05]  /*1b440*/  BSYNC B0 ;  /* 0x0000000000007941 */ /* 0x000fea0003800000 */
.L_x_133:
[----:B--2-4-:R2:W4:Y:S01]  /*1b450*/  LDS.128 R12, [R251+0x800] ;  /* 0x00080000fb0c7984 */ /* 0x0145220000000c00 */
[----:B------:R-:W-:Y:S01]  /*1b460*/  BSSY B0, `(.L_x_135) ;  /* 0x0000012000007945 */ /* 0x000fe20003800000 */
[----:B------:R-:W-:Y:S02]  /*1b470*/  ISETP.GE.AND P5, PT, R20, UR12, PT ;  /* 0x0000000c14007c0c */ /* 0x000fe4000bfa6270 */
[----:B---3--:R2:W3:Y:S01]  /*1b480*/  LDS.128 R8, [R251+0x4800] ;  /* 0x00480000fb087984 */ /* 0x0084e20000000c00 */
        /* <DEDUP_REMOVED lines=13> */
[----:B----4-:R4:W-:Y:S04]  /*1b560*/  STG.E.128 desc[UR18][R4.64], R12 ;  /* 0x0000000c04007986 */ /* 0x0109e8000c101d12 */
[----:B---3--:R4:W-:Y:S02]  /*1b570*/  STG.E.128 desc[UR18][R4.64+0x80], R8 ;  /* 0x0000800804007986 */ /* 0x0089e4000c101d12 */
.L_x_136:
[----:B------:R-:W-:Y:S05]  /*1b580*/  BSYNC B0 ;  /* 0x0000000000007941 */ /* 0x000fea0003800000 */
.L_x_135:
[----:B----4-:R4:W1:Y:S01]  /*1b590*/  LDS.128 R12, [R251+0x1000] ;  /* 0x00100000fb0c7984 */ /* 0x0108620000000c00 */
[----:B------:R-:W-:Y:S03]  /*1b5a0*/  BSSY B0, `(.L_x_137) ;  /* 0x0000011000007945 */ /* 0x000fe60003800000 */
        /* <DEDUP_REMOVED lines=15> */
[----:B---3--:R1:W-:Y:S02]  /*1b6a0*/  STG.E.128 desc[UR18][R4.64+0x80], R8 ;  /* 0x0000800804007986 */ /* 0x0083e4000c101d12 */
.L_x_138:
[----:B------:R-:W-:Y:S05]  /*1b6b0*/  BSYNC B0 ;  /* 0x0000000000007941 */ /* 0x000fea0003800000 */
.L_x_137:
[----:B-1----:R1:W1:Y:S01]  /*1b6c0*/  LDS.128 R12, [R251+0x1800] ;  /* 0x00180000fb0c7984 */ /* 0x0022620000000c00 */
[----:B------:R-:W-:Y:S03]  /*1b6d0*/  BSSY B0, `(.L_x_139) ;  /* 0x0000011000007945 */ /* 0x000fe60003800000 */
[----:B---3--:R3:W1:Y:S01]  /*1b6e0*/  LDS.128 R8, [R251+0x5800] ;  /* 0x00580000fb087984 */ /* 0x0086620000000c00 */
        /* <DEDUP_REMOVED lines=15> */
.L_x_140:
[----:B------:R-:W-:Y:S05]  /*1b7e0*/  BSYNC B0 ;  /* 0x0000000000007941 */ /* 0x000fea0003800000 */
.L_x_139:
        /* <DEDUP_REMOVED lines=18> */
.L_x_142:
[----:B------:R-:W-:Y:S05]  /*1b910*/  BSYNC B0 ;  /* 0x0000000000007941 */ /* 0x000fea0003800000 */
.L_x_141:
        /* <DEDUP_REMOVED lines=18> */
.L_x_144:
[----:B------:R-:W-:Y:S05]  /*1ba40*/  BSYNC B0 ;  /* 0x0000000000007941 */ /* 0x000fea0003800000 */
.L_x_143:
        /* <DEDUP_REMOVED lines=18> */
.L_x_146:
[----:B------:R-:W-:Y:S05]  /*1bb70*/  BSYNC B0 ;  /* 0x0000000000007941 */ /* 0x000fea0003800000 */
.L_x_145:
        /* <DEDUP_REMOVED lines=14> */
[----:B------:R-:W-:Y:S01]  /*1bc60*/  STG.E.128 desc[UR18][R2.64+0x80], R28 ;  /* 0x0000801c02007986 */ /* 0x000fe2000c101d12 */
[----:B------:R-:W-:Y:S05]  /*1bc70*/  EXIT ;  /* 0x000000000000794d */ /* 0x000fea0003800000 */
.L_x_117:
        /* <DEDUP_REMOVED lines=86> */
.L_x_148:
[----:B------:R-:W-:Y:S05]  /*1c1e0*/  BSYNC B0 ;  /* 0x0000000000007941 */ /* 0x000fea0003800000 */
.L_x_147:
        /* <DEDUP_REMOVED lines=18> */
.L_x_150:
[----:B------:R-:W-:Y:S05]  /*1c310*/  BSYNC B0 ;  /* 0x0000000000007941 */ /* 0x000fea0003800000 */
.L_x_149:
        /* <DEDUP_REMOVED lines=18> */
.L_x_152:
[----:B------:R-:W-:Y:S05]  /*1c440*/  BSYNC B0 ;  /* 0x0000000000007941 */ /* 0x000fea0003800000 */
.L_x_151:
        /* <DEDUP_REMOVED lines=17> */
.L_x_154:
[----:B------:R-:W-:Y:S05]  /*1c560*/  BSYNC B0 ;  /* 0x0000000000007941 */ /* 0x000fea0003800000 */
.L_x_153:
        /* <DEDUP_REMOVED lines=17> */
.L_x_156:
[----:B------:R-:W-:Y:S05]  /*1c680*/  BSYNC B0 ;  /* 0x0000000000007941 */ /* 0x000fea0003800000 */
.L_x_155:
        /* <DEDUP_REMOVED lines=17> */
.L_x_158:
[----:B------:R-:W-:Y:S05]  /*1c7a0*/  BSYNC B0 ;  /* 0x0000000000007941 */ /* 0x000fea0003800000 */
.L_x_157:
        /* <DEDUP_REMOVED lines=16> */
.L_x_160:
[----:B------:R-:W-:Y:S05]  /*1c8b0*/  BSYNC B0 ;  /* 0x0000000000007941 */ /* 0x000fea0003800000 */
.L_x_159:
        /* <DEDUP_REMOVED lines=16> */
.L_x_162:
[----:B------:R-:W-:Y:S05]  /*1c9c0*/  BSYNC B0 ;  /* 0x0000000000007941 */ /* 0x000fea0003800000 */
.L_x_161:
        /* <DEDUP_REMOVED lines=10> */
.L_x_164:
[----:B------:R-:W-:Y:S05]  /*1ca70*/  BSYNC B0 ;  /* 0x0000000000007941 */ /* 0x000fea0003800000 */
.L_x_163:
        /* <DEDUP_REMOVED lines=15> */
.L_x_166:
[----:B------:R-:W-:Y:S05]  /*1cb70*/  BSYNC B0 ;  /* 0x0000000000007941 */ /* 0x000fea0003800000 */
.L_x_165:
        /* <DEDUP_REMOVED lines=10> */
.L_x_168:
[----:B------:R-:W-:Y:S05]  /*1cc20*/  BSYNC B0 ;  /* 0x0000000000007941 */ /* 0x000fea0003800000 */
.L_x_167:
        /* <DEDUP_REMOVED lines=10> */
.L_x_170:
[----:B------:R-:W-:Y:S05]  /*1ccd0*/  BSYNC B0 ;  /* 0x0000000000007941 */ /* 0x000fea0003800000 */
.L_x_169:
        /* <DEDUP_REMOVED lines=10> */
.L_x_172:
[----:B------:R-:W-:Y:S05]  /*1cd80*/  BSYNC B0 ;  /* 0x0000000000007941 */ /* 0x000fea0003800000 */
.L_x_171:
        /* <DEDUP_REMOVED lines=10> */
.L_x_174:
[----:B------:R-:W-:Y:S05]  /*1ce30*/  BSYNC B0 ;  /* 0x0000000000007941 */ /* 0x000fea0003800000 */
.L_x_173:
        /* <DEDUP_REMOVED lines=10> */
.L_x_176:
[----:B------:R-:W-:Y:S05]  /*1cee0*/  BSYNC B0 ;  /* 0x0000000000007941 */ /* 0x000fea0003800000 */
.L_x_175:
        /* <DEDUP_REMOVED lines=10> */
.L_x_177:
        /* <DEDUP_REMOVED lines=15> */
.L_x_1740:


//--------------------- .text._ZN5flash16flash_fwd_kernelI23Flash_fwd_kernel_traitsILi128ELi128ELi64ELi4ELb0ELb0EN7cutlass6half_tE19Flash_kernel_traitsILi128ELi128ELi64ELi4ES3_EELb0ELb1ELb0ELb0ELb0ELb0ELb0ELb0EEEvNS_16Flash_fwd_paramsE --------------------------
	.section	.text._ZN5flash16flash_fwd_kernelI23Flash_fwd_kernel_traitsILi128ELi128ELi64ELi4ELb0ELb0EN7cutlass6half_tE19Flash_kernel_traitsILi128ELi128ELi64ELi4ES3_EELb0ELb1ELb0ELb0ELb0ELb0ELb0ELb0EEEvNS_16Flash_fwd_paramsE,"ax",@progbits
	.align	128
        .global         _ZN5flash16flash_fwd_kernelI23Flash_fwd_kernel_traitsILi128ELi128ELi64ELi4ELb0ELb0EN7cutlass6half_tE19Flash_kernel_traitsILi128ELi128ELi64ELi4ES3_EELb0ELb1ELb0ELb0ELb0ELb0ELb0ELb0EEEvNS_16Flash_fwd_paramsE
        .type           _ZN5flash16flash_fwd_kernelI23Flash_fwd_kernel_traitsILi128ELi128ELi64ELi4ELb0ELb0EN7cutlass6half_tE19Flash_kernel_traitsILi128ELi128ELi64ELi4ES3_EELb0ELb1ELb0ELb0ELb0ELb0ELb0ELb0EEEvNS_16Flash_fwd_paramsE,@function
        .size           _ZN5flash16flash_fwd_kernelI23Flash_fwd_kernel_traitsILi128ELi128ELi64ELi4ELb0ELb0EN7cutlass6half_tE19Flash_kernel_traitsILi128ELi128ELi64ELi4ES3_EELb0ELb1ELb0ELb0ELb0ELb0ELb0ELb0EEEvNS_16Flash_fwd_paramsE,(.L_x_1741 - _ZN5flash16flash_fwd_kernelI23Flash_fwd_kernel_traitsILi128ELi128ELi64ELi4ELb0ELb0EN7cutlass6half_tE19Flash_kernel_traitsILi128ELi128ELi64ELi4ES3_EELb0ELb1ELb0ELb0ELb0ELb0ELb0ELb0EEEvNS_16Flash_fwd_paramsE)
        .other          _ZN5flash16flash_fwd_kernelI23Flash_fwd_kernel_traitsILi128ELi128ELi64ELi4ELb0ELb0EN7cutlass6half_tE19Flash_kernel_traitsILi128ELi128ELi64ELi4ES3_EELb0ELb1ELb0ELb0ELb0ELb0ELb0ELb0EEEvNS_16Flash_fwd_paramsE,@"STO_CUDA_ENTRY STV_DEFAULT"
_ZN5flash16flash_fwd_kernelI23Flash_fwd_kernel_traitsILi128ELi128ELi64ELi4ELb0ELb0EN7cutlass6half_tE19Flash_kernel_traitsILi128ELi128ELi64ELi4ES3_EELb0ELb1ELb0ELb0ELb0ELb0ELb0ELb0EEEvNS_16Flash_fwd_paramsE:
.text._ZN5flash16flash_fwd_kernelI23Flash_fwd_kernel_traitsILi128ELi128ELi64ELi4ELb0ELb0EN7cutlass6half_tE19Flash_kernel_traitsILi128ELi128ELi64ELi4ES3_EELb0ELb1ELb0ELb0ELb0ELb0ELb0ELb0EEEvNS_16Flash_fwd_paramsE:
[----:B------:R-:W1:Y:S08]  /*0000*/  LDC R1, c[0x0][0x28] ;  /* 0x00000a00ff017b82 */ /* 0x000e700000000800 */
[----:B------:R-:W2:Y:S01]  /*0010*/  S2UR UR11, SR_CTAID.Y ;  /* 0x00000000000b79c3 */ /* 0x000ea20000002600 */
[----:B------:R-:W-:Y:S01]  /*0020*/  ULDC.64 UR4, c[0x0][0x300] ;  /* 0x0000c00000047ab9 */ /* 0x000fe20000000a00 */
[----:B------:R-:W-:Y:S01]  /*0030*/  ULDC.64 UR6, c[0x0][0x2f0] ;  /* 0x0000bc0000067ab9 */ /* 0x000fe20000000a00 */
[----:B------:R-:W-:Y:S01]  /*0040*/  UISETP.NE.U32.AND UP1, UPT, UR4, URZ, UPT ;  /* 0x0000003f0400728c */ /* 0x000fe2000bf25070 */
[----:B-1----:R-:W-:Y:S01]  /*0050*/  VIADD R1, R1, 0xffffff50 ;  /* 0xffffff5001017836 */ /* 0x002fe20000000000 */
[----:B------:R-:W-:-:S02]  /*0060*/  UISETP.NE.U32.AND UP2, UPT, UR6, URZ, UPT ;  /* 0x0000003f0600728c */ /* 0x000fc4000bf45070 */
[----:B------:R-:W-:Y:S02]  /*0070*/  UISETP.NE.AND.EX UP1, UPT, UR5, URZ, UPT, UP1 ;  /* 0x0000003f0500728c */ /* 0x000fe4000bf25310 */
[----:B------:R-:W-:Y:S01]  /*0080*/  UISETP.NE.AND.EX UP2, UPT, UR7, URZ, UPT, UP2 ;  /* 0x0000003f0700728c */ /* 0x000fe2000bf45320 */
[----:B------:R-:W-:Y:S01]  /*0090*/  ULDC.64 UR8, c[0x0][0x2f0] ;  /* 0x0000bc0000087ab9 */ /* 0x000fe20000000a00 */
[----:B------:R-:W-:Y:S02]  /*00a0*/  ULDC.U8 UR6, c[0x0][0x3c2] ;  /* 0x0000f08000067ab9 */ /* 0x000fe40000000000 */
[----:B------:R-:W-:Y:S01]  /*00b0*/  PLOP3.LUT P0, PT, PT, PT, UP1, 0x80, 0x0 ;  /* 0x000000000000781c */ /* 0x000fe20003f0f018 */
[----:B------:R-:W-:Y:S01]  /*00c0*/  ULDC.64 UR4, c[0x0][0x2f8] ;  /* 0x0000be0000047ab9 */ /* 0x000fe20000000a00 */
[----:B------:R-:W-:Y:S01]  /*00d0*/  PLOP3.LUT P2, PT, PT, PT, UP2, 0x80, 0x0 ;  /* 0x000000000000781c */ /* 0x000fe20003f4f028 */
[----:B------:R-:W-:Y:S02]  /*00e0*/  UISETP.NE.AND UP3, UPT, UR6, URZ, UPT ;  /* 0x0000003f0600728c */ /* 0x000fe4000bf65270 */
[----:B------:R-:W-:Y:S01]  /*00f0*/  UISETP.EQ.U32.AND UP0, UPT, UR4, URZ, UPT ;  /* 0x0000003f0400728c */ /* 0x000fe2000bf02070 */
[----:B------:R-:W-:Y:S01]  /*0100*/  ULDC.64 UR20, c[0x0][0x208] ;  /* 0x0000820000147ab9 */ /* 0x000fe20000000a00 */
[----:B------:R-:W-:-:S02]  /*0110*/  ULDC.64 UR6, c[0x0][0x2f8] ;  /* 0x0000be0000067ab9 */ /* 0x000fc40000000a00 */
        /* <DEDUP_REMOVED lines=8> */
[----:B------:R-:W3:Y:S01]  /*01a0*/  @P2 LDG.E R0, desc[UR20][R10.64+0x4] ;  /* 0x000004140a002981 */ /* 0x000ee2000c1e1900 */
[----:B------:R-:W-:Y:S01]  /*01b0*/  IMAD.U32 R9, RZ, RZ, UR9 ;  /* 0x00000009ff097e24 */ /* 0x000fe2000f8e00ff */
[----:B------:R-:W-:Y:S01]  /*01c0*/  PLOP3.LUT P1, PT, PT, PT, UP0, 0x80, 0x0 ;  /* 0x000000000000781c */ /* 0x000fe20003f2f008 */
[----:B------:R-:W-:-:S03]  /*01d0*/  UIMAD.WIDE UR6, UR11, 0x4, UR6 ;  /* 0x000000040b0678a5 */ /* 0x000fc6000f8e0206 */
[----:B------:R-:W4:Y:S03]  /*01e0*/  @P0 LDG.E R2, desc[UR20][R8.64] ;  /* 0x0000001408020981 */ /* 0x000f26000c1e1900 */
[----:B------:R-:W-:Y:S02]  /*01f0*/  IMAD.U32 R6, RZ, RZ, UR6 ;  /* 0x00000006ff067e24 */ /* 0x000fe4000f8e00ff */
        /* <DEDUP_REMOVED lines=12> */
[----:B------:R-:W-:Y:S01]  /*02c0*/  @UP2 UIADD3 UR17, UR17, -UR15, URZ ;  /* 0x8000000f11112290 */ /* 0x000fe2000fffe03f */
[----:B-----5:R-:W-:-:S06]  /*02d0*/  @!P1 R2UR UR6, R3 ;  /* 0x00000000030692ca */ /* 0x020fcc00000e0000 */
[----:B------:R-:W-:Y:S01]  /*02e0*/  @!UP2 ULDC UR17, c[0x0][0x2c4] ;  /* 0x0000b1000011aab9 */ /* 0x000fe20000000800 */
[----:B-1----:R-:W-:Y:S08]  /*02f0*/  @!P0 BRA `(.L_x_178) ;  /* 0x00000000001c8947 */ /* 0x002ff00003800000 */
[----:B------:R-:W-:-:S13]  /*0300*/  PLOP3.LUT P0, PT, PT, PT, UP3, 0x80, 0x0 ;  /* 0x000000000000781c */ /* 0x000fda0003f0f038 */
[----:B------:R-:W2:Y:S04]  /*0310*/  @P0 LDG.E R0, desc[UR20][R6.64+0x4] ;  /* 0x0000041406000981 */ /* 0x000ea8000c1e1900 */
[----:B------:R-:W3:Y:S01]  /*0320*/  @!P0 LDG.E R2, desc[UR20][R6.64] ;  /* 0x0000001406028981 */ /* 0x000ee2000c1e1900 */
[----:B--2---:R-:W-:-:S13]  /*0330*/  @P0 R2UR UR7, R0 ;  /* 0x00000000000702ca */ /* 0x004fda00000e0000 */
[----:B------:R-:W-:-:S07]  /*0340*/  @UP3 UIADD3 UR7, UR7, -UR6, URZ ;  /* 0x8000000607073290 */ /* 0x000fce000fffe03f */
[----:B---3--:R-:W-:Y:S01]  /*0350*/  @!P0 R2UR UR7, R2 ;  /* 0x00000000020782ca */ /* 0x008fe200000e0000 */
[----:B------:R-:W-:-:S14]  /*0360*/  BRA `(.L_x_179) ;  /* 0x0000000000047947 */ /* 0x000fdc0003800000 */
.L_x_178:
[----:B------:R-:W-:-:S05]  /*0370*/  ULDC UR7, c[0x0][0x2c8] ;  /* 0x0000b20000077ab9 */ /* 0x000fca0000000800 */
.L_x_179:
        /* <DEDUP_REMOVED lines=40> */
[----:B------:R-:W-:Y:S01]  /*0600*/  UISETP.NE.AND UP1, UPT, UR15, -0x1, UPT ;  /* 0xffffffff0f00788c */ /* 0x000fe2000bf25270 */
[----:B------:R-:W-:Y:S01]  /*0610*/  IMAD.U32 R23, RZ, RZ, UR16 ;  /* 0x00000010ff177e24 */ /* 0x000fe2000f8e00ff */
[----:B------:R-:W-:Y:S01]  /*0620*/  UIADD3 UR14, -UR22, UR17, URZ ;  /* 0x00000011160e7290 */ /* 0x000fe2000fffe13f */
[CC--:B------:R-:W-:Y:S01]  /*0630*/  LEA.HI R3, R13.reuse, R124.reuse, RZ, 0x3 ;  /* 0x0000007c0d037211 */ /* 0x0c0fe200078f18ff */
[----:B------:R-:W-:Y:S01]  /*0640*/  UISETP.NE.AND UP0, UPT, UR6, -0x1, UPT ;  /* 0xffffffff0600788c */ /* 0x000fe2000bf05270 */
[----:B------:R-:W-:Y:S02]  /*0650*/  LEA.HI R11, R13, R124, RZ, 0x4 ;  /* 0x0000007c0d0b7211 */ /* 0x000fe400078f20ff */
[----:B------:R-:W-:-:S03]  /*0660*/  SHF.R.S32.HI R14, RZ, 0x3, R3 ;  /* 0x00000003ff0e7819 */ /* 0x000fc60000011403 */
[----:B------:R-:W-:Y:S01]  /*0670*/  PLOP3.LUT P1, PT, PT, PT, UP0, 0x80, 0x0 ;  /* 0x000000000000781c */ /* 0x000fe20003f2f008 */
[----:B------:R-:W-:Y:S01]  /*0680*/  @UP1 ULDC.64 UR4, c[0x0][0x240] ;  /* 0x0000900000041ab9 */ /* 0x000fe20000000a00 */
[----:B------:R-:W-:Y:S01]  /*0690*/  VIADD R6, R14, 0x40 ;  /* 0x000000400e067836 */ /* 0x000fe20000000000 */
[----:B------:R-:W-:Y:S01]  /*06a0*/  @UP1 UIMAD.WIDE.U32 UR26, UR15, UR4, URZ ;  /* 0x000000040f1a12a5 */ /* 0x000fe2000f8e003f */
[--C-:B------:R-:W-:Y:S01]  /*06b0*/  SHF.R.S32.HI R15, RZ, 0x1f, R14.reuse ;  /* 0x0000001fff0f7819 */ /* 0x100fe2000001140e */
[----:B------:R-:W-:Y:S02]  /*06c0*/  @!UP1 USHF.R.S32.HI UR8, URZ, 0x1f, UR11 ;  /* 0x0000001f3f089899 */ /* 0x000fe4000801140b */
[----:B------:R-:W-:Y:S01]  /*06d0*/  ISETP.GE.AND P4, PT, R6, UR14, PT ;  /* 0x0000000e06007c0c */ /* 0x000fe2000bf86270 */
[----:B------:R-:W-:Y:S01]  /*06e0*/  IMAD.MOV.U32 R6, RZ, RZ, RZ ;  /* 0x000000ffff067224 */ /* 0x000fe200078e00ff */
[----:B------:R-:W-:Y:S01]  /*06f0*/  @UP1 UIMAD UR10, UR15, UR5, UR27 ;  /* 0x000000050f0a12a4 */ /* 0x000fe2000f8e021b */
[----:B------:R-:W-:Y:S01]  /*0700*/  IMAD.WIDE R22, R23, 0x80, R14 ;  /* 0x0000008017167825 */ /* 0x000fe200078e020e */
[----:B-1----:R-:W-:Y:S01]  /*0710*/  IABS R2, R0 ;  /* 0x0000000000027213 */ /* 0x002fe20000000000 */
[----:B------:R-:W-:Y:S01]  /*0720*/  @!UP1 ULDC.64 UR4, c[0x0][0x228] ;  /* 0x00008a0000049ab9 */ /* 0x000fe20000000a00 */
[----:B------:R-:W-:-:S02]  /*0730*/  @UP0 UIADD3 UR7, UR12, UR6, URZ ;  /* 0x000000060c070290 */ /* 0x000fc4000fffe03f */
[----:B------:R-:W1:Y:S01]  /*0740*/  I2F.RP R8, R2 ;  /* 0x0000000200087306 */ /* 0x000e620000209400 */
[----:B------:R-:W-:Y:S02]  /*0750*/  @!UP1 UIMAD UR8, UR8, UR4, URZ ;  /* 0x00000004080892a4 */ /* 0x000fe4000f8e023f */
[----:B------:R-:W-:Y:S01]  /*0760*/  @!UP1 UIMAD.WIDE.U32 UR28, UR11, UR4, URZ ;  /* 0x000000040b1c92a5 */ /* 0x000fe2000f8e003f */
[----:B--2---:R-:W-:Y:S01]  /*0770*/  IABS R4, R4 ;  /* 0x0000000400047213 */ /* 0x004fe20000000000 */
[----:B------:R-:W-:-:S03]  /*0780*/  @!UP1 UIMAD UR5, UR11, UR5, UR8 ;  /* 0x000000050b0592a4 */ /* 0x000fc6000f8e0208 */
[----:B------:R-:W-:Y:S01]  /*0790*/  @UP0 ULDC.64 UR8, c[0x0][0x248] ;  /* 0x0000920000080ab9 */ /* 0x000fe20000000a00 */
[----:B------:R-:W-:Y:S02]  /*07a0*/  @!UP1 UIADD3 UR10, UR29, UR5, URZ ;  /* 0x000000051d0a9290 */ /* 0x000fe4000fffe03f */
[----:B------:R-:W-:Y:S02]  /*07b0*/  @UP0 UIMAD.WIDE.U32 UR30, UR7, UR8, URZ ;  /* 0x00000008071e02a5 */ /* 0x000fe4000f8e003f */
[----:B------:R-:W-:Y:S01]  /*07c0*/  @UP0 UIMAD UR7, UR7, UR9, URZ ;  /* 0x00000009070702a4 */ /* 0x000fe2000f8e023f */
[----:B-1----:R-:W1:Y:S01]  /*07d0*/  MUFU.RCP R7, R8 ;  /* 0x0000000800077308 */ /* 0x002e620000001000 */
[----:B------:R-:W-:Y:S02]  /*07e0*/  @!UP1 UMOV UR26, UR28 ;  /* 0x0000001c001a9c82 */ /* 0x000fe40008000000 */
[----:B------:R-:W-:Y:S01]  /*07f0*/  @UP0 UIADD3 UR27, UR31, UR7, URZ ;  /* 0x000000071f1b0290 */ /* 0x000fe2000fffe03f */
[----:B-1----:R-:W-:-:S06]  /*0800*/  VIADD R7, R7, 0xffffffe ;  /* 0x0ffffffe07077836 */ /* 0x002fcc0000000000 */
[----:B------:R-:W1:Y:S02]  /*0810*/  F2I.FTZ.U32.TRUNC.NTZ R7, R7 ;  /* 0x0000000700077305 */ /* 0x000e64000021f000 */
[----:B-1----:R-:W-:-:S04]  /*0820*/  IMAD.MOV R5, RZ, RZ, -R7 ;  /* 0x000000ffff057224 */ /* 0x002fc800078e0a07 */
[----:B------:R-:W-:-:S04]  /*0830*/  IMAD R5, R5, R2, RZ ;  /* 0x0000000205057224 */ /* 0x000fc800078e02ff */
[----:B------:R-:W-:Y:S01]  /*0840*/  IMAD.HI.U32 R211, R7, R5, R6 ;  /* 0x0000000507d37227 */ /* 0x000fe200078e0006 */
[----:B------:R-:W-:-:S03]  /*0850*/  LOP3.LUT R7, R3, 0xfffffff8, RZ, 0xc0, !PT ;  /* 0xfffffff803077812 */ /* 0x000fc600078ec0ff */
[----:B------:R-:W-:Y:S02]  /*0860*/  VIADD R5, R14, 0x60 ;  /* 0x000000600e057836 */ /* 0x000fe40000000000 */
[----:B------:R-:W-:-:S03]  /*0870*/  IMAD.HI.U32 R211, R211, R4, RZ ;  /* 0x00000004d3d37227 */ /* 0x000fc600078e00ff */
[----:B------:R-:W-:Y:S01]  /*0880*/  ISETP.GE.AND P0, PT, R5, UR14, PT ;  /* 0x0000000e05007c0c */ /* 0x000fe2000bf06270 */
[----:B------:R-:W-:Y:S02]  /*0890*/  IMAD.MOV R5, RZ, RZ, -R211 ;  /* 0x000000ffff057224 */ /* 0x000fe400078e0ad3 */
[----:B------:R-:W-:Y:S02]  /*08a0*/  IMAD.SHL.U32 R3, R14, 0x40, RZ ;  /* 0x000000400e037824 */ /* 0x000fe400078e00ff */
[----:B------:R-:W-:Y:S02]  /*08b0*/  IMAD.IADD R10, R124, 0x1, -R7 ;  /* 0x000000017c0a7824 */ /* 0x000fe400078e0a07 */
[----:B------:R-:W-:Y:S01]  /*08c0*/  VIADD R6, R14, 0x50 ;  /* 0x000000500e067836 */ /* 0x000fe20000000000 */
[----:B------:R-:W-:Y:S01]  /*08d0*/  LOP3.LUT R3, R3, 0x1c0, RZ, 0xc0, !PT ;  /* 0x000001c003037812 */ /* 0x000fe200078ec0ff */
[----:B------:R-:W-:Y:S02]  /*08e0*/  IMAD R5, R2, R5, R4 ;  /* 0x0000000502057224 */ /* 0x000fe400078e0204 */
[----:B------:R-:W-:Y:S01]  /*08f0*/  IMAD.SHL.U32 R44, R10, 0x8, RZ ;  /* 0x000000080a2c7824 */ /* 0x000fe200078e00ff */
[----:B------:R-:W-:-:S02]  /*0900*/  ISETP.GE.AND P3, PT, R6, UR14, PT ;  /* 0x0000000e06007c0c */ /* 0x000fc4000bf66270 */
[----:B------:R-:W-:Y:S02]  /*0910*/  ISETP.GT.U32.AND P5, PT, R2, R5, PT ;  /* 0x000000050200720c */ /* 0x000fe40003fa4070 */
[----:B------:R-:W-:Y:S02]  /*0920*/  LOP3.LUT R7, R3, 0x38, R44, 0xf8, !PT ;  /* 0x0000003803077812 */ /* 0x000fe400078ef82c */
[----:B------:R-:W-:Y:S01]  /*0930*/  SHF.R.U32.HI R252, RZ, 0x3, R3 ;  /* 0x00000003fffc7819 */ /* 0x000fe20000011603 */
[----:B------:R-:W-:Y:S08]  /*0940*/  @P1 BRA `(.L_x_181) ;  /* 0x0000000000301947 */ /* 0x000ff00003800000 */
        /* <DEDUP_REMOVED lines=12> */
.L_x_181:
[----:B------:R-:W-:Y:S01]  /*0a10*/  LOP3.LUT R3, R11, 0xfffffff0, RZ, 0xc0, !PT ;  /* 0xfffffff00b037812 */ /* 0x000fe200078ec0ff */
[----:B------:R-:W-:Y:S01]  /*0a20*/  @UP0 UIADD3 UR13, UR12, UR6, URZ ;  /* 0x000000060c0d0290 */ /* 0x000fe2000fffe03f */
[----:B------:R-:W-:Y:S01]  /*0a30*/  @!P5 IMAD.IADD R5, R5, 0x1, -R2 ;  /* 0x000000010505d824 */ /* 0x000fe200078e0a02 */
[----:B------:R-:W-:Y:S01]  /*0a40*/  LOP3.LUT R4, R0, UR24, RZ, 0x3c, !PT ;  /* 0x0000001800047c12 */ /* 0x000fe2000f8e3cff */
[----:B------:R-:W-:Y:S01]  /*0a50*/  @UP0 ULDC.64 UR6, c[0x0][0x250] ;  /* 0x0000940000060ab9 */ /* 0x000fe20000000a00 */
[----:B------:R-:W-:Y:S01]  /*0a60*/  IMAD.IADD R3, R124, 0x1, -R3 ;  /* 0x000000017c037824 */ /* 0x000fe200078e0a03 */
[----:B------:R-:W-:Y:S01]  /*0a70*/  @UP0 UIMAD.WIDE.U32 UR28, UR13, UR6, URZ ;  /* 0x000000060d1c02a5 */ /* 0x000fe2000f8e003f */
[----:B------:R-:W-:Y:S01]  /*0a80*/  ISETP.GE.U32.AND P6, PT, R5, R2, PT ;  /* 0x000000020500720c */ /* 0x000fe20003fc6070 */
[----:B------:R-:W-:Y:S01]  /*0a90*/  @UP0 UIMAD UR13, UR13, UR7, URZ ;  /* 0x000000070d0d02a4 */ /* 0x000fe2000f8e023f */
[----:B------:R-:W-:Y:S01]  /*0aa0*/  @!P5 VIADD R211, R211, 0x1 ;  /* 0x00000001d3d3d836 */ /* 0x000fe20000000000 */
[----:B------:R-:W-:Y:S01]  /*0ab0*/  SHF.R.S32.HI R2, RZ, 0x1f, R3 ;  /* 0x0000001fff027819 */ /* 0x000fe20000011403 */
[----:B------:R-:W-:Y:S01]  /*0ac0*/  USHF.R.S32.HI UR25, URZ, 0x1f, UR24 ;  /* 0x0000001f3f197899 */ /* 0x000fe20008011418 */
[----:B------:R-:W-:Y:S01]  /*0ad0*/  LOP3.LUT R252, R7, R252, RZ, 0x3c, !PT ;  /* 0x000000fc07fc7212 */ /* 0x000fe200078e3cff */
[----:B------:R-:W-:Y:S01]  /*0ae0*/  @UP0 UIADD3 UR13, UR29, UR13, URZ ;  /* 0x0000000d1d0d0290 */ /* 0x000fe2000fffe03f */
[----:B------:R-:W-:-:S02]  /*0af0*/  ISETP.GE.AND P2, PT, R4, RZ, PT ;  /* 0x000000ff0400720c */ /* 0x000fc40003f46270 */
[----:B------:R-:W-:Y:S02]  /*0b00*/  ISETP.NE.AND P5, PT, R0, RZ, PT ;  /* 0x000000ff0000720c */ /* 0x000fe40003fa5270 */
[----:B------:R-:W-:Y:S02]  /*0b10*/  SHF.R.S32.HI R45, RZ, 0x1f, R44 ;  /* 0x0000001fff2d7819 */ /* 0x000fe4000001142c */
[----:B------:R-:W-:Y:S02]  /*0b20*/  LEA.HI R5, R13, R124, RZ, 0x6 ;  /* 0x0000007c0d057211 */ /* 0x000fe400078f30ff */
[----:B------:R-:W-:Y:S01]  /*0b30*/  LEA.HI R9, R2, R3, RZ, 0x3 ;  /* 0x0000000302097211 */ /* 0x000fe200078f18ff */
[----:B------:R-:W-:Y:S06]  /*0b40*/  @P1 BRA `(.L_x_182) ;  /* 0x0000000000301947 */ /* 0x000fec0003800000 */
        /* <DEDUP_REMOVED lines=11> */
[----:B------:R-:W-:-:S12]  /*0c00*/  UIADD3 UR13, UR29, UR5, URZ ;  /* 0x000000051d0d7290 */ /* 0x000fd8000fffe03f */
.L_x_182:
[----:B------:R-:W-:Y:S01]  /*0c10*/  IMAD R7, R15, UR8, RZ ;  /* 0x000000080f077c24 */ /* 0x000fe2000f8e02ff */
[----:B------:R-:W-:Y:S01]  /*0c20*/  LOP3.LUT R8, R9, 0xfffffff8, RZ, 0xc0, !PT ;  /* 0xfffffff809087812 */ /* 0x000fe200078ec0ff */
[----:B------:R-:W-:Y:S01]  /*0c30*/  IMAD.WIDE.U32 R16, R14, UR8, R44 ;  /* 0x000000080e107c25 */ /* 0x000fe2000f8e002c */
[----:B------:R-:W-:Y:S01]  /*0c40*/  ULDC.64 UR4, c[0x0][0x258] ;  /* 0x0000960000047ab9 */ /* 0x000fe20000000a00 */
[----:B------:R-:W-:Y:S01]  /*0c50*/  BSSY B0, `(.L_x_183) ;  /* 0x000004a000007945 */ /* 0x000fe20003800000 */
[----:B------:R-:W-:Y:S01]  /*0c60*/  MOV R18, UR4 ;  /* 0x0000000400127c02 */ /* 0x000fe20008000f00 */
[----:B------:R-:W-:Y:S01]  /*0c70*/  IMAD.SHL.U32 R5, R5, 0x8, RZ ;  /* 0x0000000805057824 */ /* 0x000fe200078e00ff */
[----:B------:R-:W-:Y:S01]  /*0c80*/  IADD3 R4, P1, R16, UR30, RZ ;  /* 0x0000001e10047c10 */ /* 0x000fe2000ff3e0ff */
[----:B------:R-:W-:Y:S01]  /*0c90*/  IMAD R2, R14, UR9, R7 ;  /* 0x000000090e027c24 */ /* 0x000fe2000f8e0207 */
[----:B------:R-:W-:Y:S01]  /*0ca0*/  UIMAD UR25, UR25, UR4, URZ ;  /* 0x00000004191972a4 */ /* 0x000fe2000f8e023f */
[----:B------:R-:W-:Y:S01]  /*0cb0*/  @P6 VIADD R211, R211, 0x1 ;  /* 0x00000001d3d36836 */ /* 0x000fe20000000000 */
[----:B------:R-:W-:Y:S01]  /*0cc0*/  LOP3.LUT R252, R252, 0xfffffe00, R5, 0xf8, !PT ;  /* 0xfffffe00fcfc7812 */ /* 0x000fe200078ef805 */
[----:B------:R-:W-:Y:S01]  /*0cd0*/  IMAD.IADD R8, R3, 0x1, -R8 ;  /* 0x0000000103087824 */ /* 0x000fe200078e0a08 */
[----:B------:R-:W-:Y:S01]  /*0ce0*/  IADD3.X R5, R17, UR27, R2, P1, !PT ;  /* 0x0000001b11057c10 */ /* 0x000fe20008ffe402 */
[----:B------:R-:W-:Y:S01]  /*0cf0*/  IMAD.WIDE.U32 R16, R14, UR6, R44 ;  /* 0x000000060e107c25 */ /* 0x000fe2000f8e002c */
[----:B------:R-:W-:Y:S01]  /*0d00*/  @!P2 IADD3 R211, -R211, RZ, RZ ;  /* 0x000000ffd3d3a210 */ /* 0x000fe20007ffe1ff */
[----:B------:R-:W1:Y:S01]  /*0d10*/  S2UR UR27, SR_CgaCtaId ;  /* 0x00000000001b79c3 */ /* 0x000e620000008800 */
[----:B------:R-:W-:Y:S01]  /*0d20*/  @!P5 LOP3.LUT R211, RZ, R0, RZ, 0x33, !PT ;  /* 0x00000000ffd3d212 */ /* 0x000fe200078e33ff */
[----:B------:R-:W-:Y:S01]  /*0d30*/  IMAD R3, R15, UR6, RZ ;  /* 0x000000060f037c24 */ /* 0x000fe2000f8e02ff */
[----:B------:R-:W-:Y:S01]  /*0d40*/  IADD3 R208, P2, R16, UR28, RZ ;  /* 0x0000001c10d07c10 */ /* 0x000fe2000ff5e0ff */
[C---:B------:R-:W-:Y:S01]  /*0d50*/  VIADD R138, R44.reuse, 0x40 ;  /* 0x000000402c8a7836 */ /* 0x040fe20000000000 */
[----:B------:R-:W-:Y:S01]  /*0d60*/  IADD3 R6, P1, R44, UR26, RZ ;  /* 0x0000001a2c067c10 */ /* 0x000fe2000ff3e0ff */
[C---:B------:R-:W-:Y:S01]  /*0d70*/  IMAD R2, R14.reuse, UR7, R3 ;  /* 0x000000070e027c24 */ /* 0x040fe2000f8e0203 */
[----:B------:R-:W-:Y:S01]  /*0d80*/  SHF.R.S32.HI R0, RZ, 0x1f, R211 ;  /* 0x0000001fff007819 */ /* 0x000fe200000114d3 */
[----:B------:R-:W-:Y:S01]  /*0d90*/  UIMAD UR5, UR24, UR5, UR25 ;  /* 0x00000005180572a4 */ /* 0x000fe2000f8e0219 */
[C---:B------:R-:W-:Y:S01]  /*0da0*/  ISETP.GE.AND P6, PT, R14.reuse, UR14, PT ;  /* 0x0000000e0e007c0c */ /* 0x040fe2000bfc6270 */
[----:B------:R-:W-:Y:S01]  /*0db0*/  UMOV UR4, 0x400 ;  /* 0x0000040000047882 */ /* 0x000fe20000000000 */
[----:B------:R-:W-:Y:S01]  /*0dc0*/  IADD3.X R209, R17, UR13, R2, P2, !PT ;  /* 0x0000000d11d17c10 */ /* 0x000fe200097fe402 */
[----:B------:R-:W-:Y:S01]  /*0dd0*/  ULDC.64 UR12, c[0x0][0x260] ;  /* 0x00009800000c7ab9 */ /* 0x000fe20000000a00 */
[C---:B------:R-:W-:Y:S01]  /*0de0*/  VIADD R17, R14.reuse, 0x10 ;  /* 0x000000100e117836 */ /* 0x040fe20000000000 */
[----:B------:R-:W-:Y:S01]  /*0df0*/  IADD3.X R7, R45, UR10, RZ, P1, !PT ;  /* 0x0000000a2d077c10 */ /* 0x000fe20008ffe4ff */
[----:B------:R-:W-:Y:S01]  /*0e00*/  IMAD.WIDE.U32 R30, R211, UR12, R4 ;  /* 0x0000000cd31e7c25 */ /* 0x000fe2000f8e0004 */
[----:B------:R-:W-:Y:S01]  /*0e10*/  ULDC.64 UR10, c[0x0][0x268] ;  /* 0x00009a00000a7ab9 */ /* 0x000fe20000000a00 */
[----:B------:R-:W-:-:S02]  /*0e20*/  IADD3 R16, R14, 0x20, RZ ;  /* 0x000000200e107810 */ /* 0x000fc40007ffe0ff */
[C---:B------:R-:W-:Y:S01]  /*0e30*/  IMAD R2, R0.reuse, UR12, RZ ;  /* 0x0000000c00027c24 */ /* 0x040fe2000f8e02ff */
[----:B------:R2:W-:Y:S01]  /*0e40*/  STL.64 [R1+0x28], R30 ;  /* 0x0000281e01007387 */ /* 0x0005e20000100a00 */
[----:B------:R-:W-:Y:S01]  /*0e50*/  IMAD R0, R0, UR10, RZ ;  /* 0x0000000a00007c24 */ /* 0x000fe2000f8e02ff */
[----:B------:R-:W-:Y:S01]  /*0e60*/  ISETP.GE.AND P5, PT, R17, UR14, PT ;  /* 0x0000000e11007c0c */ /* 0x000fe2000bfa6270 */
[----:B------:R-:W-:Y:S01]  /*0e70*/  IMAD.WIDE.U32 R18, R18, UR24, R6 ;  /* 0x0000001812127c25 */ /* 0x000fe2000f8e0006 */
[----:B------:R2:W-:Y:S01]  /*0e80*/  STL [R1+0x20], R138 ;  /* 0x0000208a01007387 */ /* 0x0005e20000100800 */
[----:B-1----:R-:W-:Y:S01]  /*0e90*/  ULEA UR4, UR27, UR4, 0x18 ;  /* 0x000000041b047291 */ /* 0x002fe2000f8ec03f */
[----:B------:R-:W-:Y:S01]  /*0ea0*/  R2P PR, R8, 0x6 ;  /* 0x0000000608007804 */ /* 0x000fe20000000000 */
[----:B------:R-:W-:Y:S01]  /*0eb0*/  IMAD R2, R211, UR13, R2 ;  /* 0x0000000dd3027c24 */ /* 0x000fe2000f8e0202 */
[----:B------:R-:W-:Y:S01]  /*0ec0*/  IADD3 R21, R19, UR5, RZ ;  /* 0x0000000513157c10 */ /* 0x000fe2000fffe0ff */
[----:B------:R-:W-:-:S02]  /*0ed0*/  IMAD.WIDE.U32 R208, R211, UR10, R208 ;  /* 0x0000000ad3d07c25 */ /* 0x000fc4000f8e00d0 */
[----:B------:R-:W-:Y:S02]  /*0ee0*/  LEA R252, R252, UR4, 0x1 ;  /* 0x00000004fcfc7c11 */ /* 0x000fe4000f8e08ff */
[----:B------:R-:W-:Y:S01]  /*0ef0*/  IMAD R211, R211, UR11, R0 ;  /* 0x0000000bd3d37c24 */ /* 0x000fe2000f8e0200 */
[----:B------:R-:W-:Y:S01]  /*0f00*/  MOV R0, 0x10 ;  /* 0x0000001000007802 */ /* 0x000fe20000000f00 */
[----:B------:R-:W-:-:S03]  /*0f10*/  IMAD.MOV.U32 R5, RZ, RZ, 0x20 ;  /* 0x00000020ff057424 */ /* 0x000fc600078e00ff */
[----:B------:R-:W-:Y:S02]  /*0f20*/  SEL R4, R0, 0xfffffff0, !P1 ;  /* 0xfffffff000047807 */ /* 0x000fe40004800000 */
[----:B------:R-:W-:Y:S01]  /*0f30*/  SEL R3, R5, 0xffffffe0, !P2 ;  /* 0xffffffe005037807 */ /* 0x000fe20005000000 */
[----:B------:R-:W-:Y:S06]  /*0f40*/  @P6 BRA `(.L_x_184) ;  /* 0x0000000000686947 */ /* 0x000fec0003800000 */
[----:B------:R-:W-:Y:S01]  /*0f50*/  ULDC UR5, c[0x0][0x2d0] ;  /* 0x0000b40000057ab9 */ /* 0x000fe20000000800 */
[----:B------:R-:W-:Y:S01]  /*0f60*/  ULDC.64 UR10, c[0x0][0x240] ;  /* 0x00009000000a7ab9 */ /* 0x000fe20000000a00 */
[----:B------:R-:W-:Y:S01]  /*0f70*/  ISETP.GE.AND P6, PT, R44, UR5, PT ;  /* 0x000000052c007c0c */ /* 0x000fe2000bfc6270 */
[----:B------:R-:W-:Y:S01]  /*0f80*/  IMAD R25, R23, UR10, RZ ;  /* 0x0000000a17197c24 */ /* 0x000fe2000f8e02ff */
[----:B------:R-:W-:Y:S01]  /*0f90*/  ISETP.GE.AND P2, PT, R138, UR5, PT ;  /* 0x000000058a007c0c */ /* 0x000fe2000bf46270 */
[----:B------:R-:W-:Y:S02]  /*0fa0*/  IMAD.MOV.U32 R20, RZ, RZ, R18 ;  /* 0x000000ffff147224 */ /* 0x000fe400078e0012 */
[C---:B------:R-:W-:Y:S02]  /*0fb0*/  IMAD R12, R22.reuse, UR11, R25 ;  /* 0x0000000b160c7c24 */ /* 0x040fe4000f8e0219 */
[----:B------:R-:W-:-:S05]  /*0fc0*/  IMAD.WIDE.U32 R26, R22, UR10, R20 ;  /* 0x0000000a161a7c25 */ /* 0x000fca000f8e0014 */
[----:B------:R-:W-:Y:S01]  /*0fd0*/  IADD3 R12, R27, R12, RZ ;  /* 0x0000000c1b0c7210 */ /* 0x000fe20007ffe0ff */
[----:B------:R-:W1:Y:S01]  /*0fe0*/  @!P6 LDC.64 R6, c[0x0][0x210] ;  /* 0x00008400ff06eb82 */ /* 0x000e620000000a00 */
[----:B------:R3:W-:Y:S01]  /*0ff0*/  @P6 STS.128 [R252], RZ ;  /* 0x000000fffc006388 */ /* 0x0007e20000000c00 */
[----:B-1----:R-:W-:-:S04]  /*1000*/  @!P6 LEA R6, P1, R26, R6, 0x1 ;  /* 0x000000061a06e211 */ /* 0x002fc800078208ff */
[----:B------:R-:W-:-:S05]  /*1010*/  @!P6 LEA.HI.X R7, R26, R7, R12, 0x1, P1 ;  /* 0x000000071a07e211 */ /* 0x000fca00008f0c0c */
[----:B------:R-:W-:Y:S01]  /*1020*/  @!PT LDS RZ, [RZ] ;  /* 0x00000000fffff984 */ /* 0x000fe20000000800 */
[----:B------:R-:W-:Y:S01]  /*1030*/  @!PT LDS RZ, [RZ] ;  /* 0x00000000fffff984 */ /* 0x000fe20000000800 */
[----:B------:R-:W-:Y:S01]  /*1040*/  @!PT LDS RZ, [RZ] ;  /* 0x00000000fffff984 */ /* 0x000fe20000000800 */
[----:B------:R3:W-:Y:S04]  /*1050*/  @!P6 LDGSTS.E.BYPASS.LTC128B.128 [R252], desc[UR20][R6.64] ;  /* 0x0000000006fcefae */ /* 0x0007e8000b901d54 */
[----:B------:R3:W-:Y:S01]  /*1060*/  @P2 STS.128 [R252+0x4000], RZ ;  /* 0x004000fffc002388 */ /* 0x0007e20000000c00 */
[----:B------:R-:W-:Y:S05]  /*1070*/  @P2 BRA `(.L_x_184) ;  /* 0x00000000001c2947 */ /* 0x000fea0003800000 */
[----:B------:R-:W-:Y:S02]  /*1080*/  ULDC.64 UR10, c[0x0][0x210] ;  /* 0x00008400000a7ab9 */ /* 0x000fe40000000a00 */
[----:B---3--:R-:W-:-:S04]  /*1090*/  LEA R6, P1, R26, UR10, 0x1 ;  /* 0x0000000a1a067c11 */ /* 0x008fc8000f8208ff */
[----:B------:R-:W-:-:S05]  /*10a0*/  LEA.HI.X R7, R26, UR11, R12, 0x1, P1 ;  /* 0x0000000b1a077c11 */ /* 0x000fca00088f0c0c */
[----:B------:R-:W-:Y:S01]  /*10b0*/  @!PT LDS RZ, [RZ] ;  /* 0x00000000fffff984 */ /* 0x000fe20000000800 */
[----:B------:R-:W-:Y:S01]  /*10c0*/  @!PT LDS RZ, [RZ] ;  /* 0x00000000fffff984 */ /* 0x000fe20000000800 */
[----:B------:R-:W-:Y:S01]  /*10d0*/  @!PT LDS RZ, [RZ] ;  /* 0x00000000fffff984 */ /* 0x000fe20000000800 */
[----:B------:R1:W-:Y:S04]  /*10e0*/  LDGSTS.E.BYPASS.LTC128B.128 [R252+0x4000], desc[UR20][R6.64+0x80] ;  /* 0x0400008006fc7fae */ /* 0x0003e8000b901d54 */
.L_x_184:
[----:B------:R-:W-:Y:S05]  /*10f0*/  BSYNC B0 ;  /* 0x0000000000007941 */ /* 0x000fea0003800000 */
.L_x_183:
[----:B------:R-:W-:Y:S01]  /*1100*/  BSSY B0, `(.L_x_185) ;  /* 0x0000021000007945 */ /* 0x000fe20003800000 */
[----:B------:R-:W-:Y:S02]  /*1110*/  ISETP.GE.AND P1, PT, R16, UR14, PT ;  /* 0x0000000e10007c0c */ /* 0x000fe4000bf26270 */
[----:B------:R-:W-:Y:S01]  /*1120*/  IADD3 R12, R14, 0x30, RZ ;  /* 0x000000300e0c7810 */ /* 0x000fe20007ffe0ff */
[----:B------:R-:W-:Y:S05]  /*1130*/  @P5 BRA `(.L_x_186) ;  /* 0x0000000000745947 */ /* 0x000fea0003800000 */
[----:B------:R-:W-:Y:S01]  /*1140*/  ULDC UR5, c[0x0][0x2d0] ;  /* 0x0000b40000057ab9 */ /* 0x000fe20000000800 */
[----:B------:R-:W-:Y:S01]  /*1150*/  IADD3 R25, P2, R22, 0x10, RZ ;  /* 0x0000001016197810 */ /* 0x000fe20007f5e0ff */
[----:B------:R-:W-:Y:S01]  /*1160*/  ULDC.64 UR10, c[0x0][0x240] ;  /* 0x00009000000a7ab9 */ /* 0x000fe20000000a00 */
[----:B------:R-:W-:Y:S01]  /*1170*/  ISETP.GE.AND P5, PT, R44, UR5, PT ;  /* 0x000000052c007c0c */ /* 0x000fe2000bfa6270 */
[----:B------:R-:W-:Y:S01]  /*1180*/  IMAD.MOV.U32 R26, RZ, RZ, R18 ;  /* 0x000000ffff1a7224 */ /* 0x000fe200078e0012 */
[----:B------:R-:W-:Y:S01]  /*1190*/  MOV R27, R21 ;  /* 0x00000015001b7202 */ /* 0x000fe20000000f00 */
[----:B------:R-:W-:Y:S01]  /*11a0*/  IMAD.X R24, RZ, RZ, R23, P2 ;  /* 0x000000ffff187224 */ /* 0x000fe200010e0617 */
[----:B------:R-:W-:-:S03]  /*11b0*/  ISETP.GE.AND P2, PT, R138, UR5, PT ;  /* 0x000000058a007c0c */ /* 0x000fc6000bf46270 */
[----:B------:R-:W-:Y:S02]  /*11c0*/  IMAD R24, R24, UR10, RZ ;  /* 0x0000000a18187c24 */ /* 0x000fe4000f8e02ff */
[----:B------:R-:W-:-:S04]  /*11d0*/  IMAD.WIDE.U32 R26, R25, UR10, R26 ;  /* 0x0000000a191a7c25 */ /* 0x000fc8000f8e001a */
[----:B-1-3--:R-:W1:Y:S01]  /*11e0*/  @!P5 LDC.64 R6, c[0x0][0x210] ;  /* 0x00008400ff06db82 */ /* 0x00ae620000000a00 */
[----:B------:R-:W-:Y:S01]  /*11f0*/  IMAD R24, R25, UR11, R24 ;  /* 0x0000000b19187c24 */ /* 0x000fe2000f8e0218 */
[----:B------:R4:W-:Y:S03]  /*1200*/  @P5 STS.128 [R252+0x800], RZ ;  /* 0x000800fffc005388 */ /* 0x0009e60000000c00 */
[----:B------:R-:W-:Y:S01]  /*1210*/  IMAD.IADD R24, R27, 0x1, R24 ;  /* 0x000000011b187824 */ /* 0x000fe200078e0218 */
[----:B-1----:R-:W-:-:S04]  /*1220*/  @!P5 LEA R6, P6, R26, R6, 0x1 ;  /* 0x000000061a06d211 */ /* 0x002fc800078c08ff */
[----:B------:R-:W-:-:S05]  /*1230*/  @!P5 LEA.HI.X R7, R26, R7, R24, 0x1, P6 ;  /* 0x000000071a07d211 */ /* 0x000fca00030f0c18 */
[----:B------:R-:W-:Y:S01]  /*1240*/  @!PT LDS RZ, [RZ] ;  /* 0x00000000fffff984 */ /* 0x000fe20000000800 */
[----:B------:R-:W-:Y:S01]  /*1250*/  @!PT LDS RZ, [RZ] ;  /* 0x00000000fffff984 */ /* 0x000fe20000000800 */
[----:B------:R-:W-:Y:S01]  /*1260*/  @!PT LDS RZ, [RZ] ;  /* 0x00000000fffff984 */ /* 0x000fe20000000800 */
[----:B------:R4:W-:Y:S04]  /*1270*/  @!P5 LDGSTS.E.BYPASS.LTC128B.128 [R252+0x800], desc[UR20][R6.64] ;  /* 0x0080000006fcdfae */ /* 0x0009e8000b901d54 */
[----:B------:R4:W-:Y:S01]  /*1280*/  @P2 STS.128 [R252+0x4800], RZ ;  /* 0x004800fffc002388 */ /* 0x0009e20000000c00 */
[----:B------:R-:W-:Y:S05]  /*1290*/  @P2 BRA `(.L_x_186) ;  /* 0x00000000001c2947 */ /* 0x000fea0003800000 */
[----:B------:R-:W-:Y:S02]  /*12a0*/  ULDC.64 UR10, c[0x0][0x210] ;  /* 0x00008400000a7ab9 */ /* 0x000fe40000000a00 */
[----:B----4-:R-:W-:-:S04]  /*12b0*/  LEA R6, P2, R26, UR10, 0x1 ;  /* 0x0000000a1a067c11 */ /* 0x010fc8000f8408ff */
[----:B------:R-:W-:-:S05]  /*12c0*/  LEA.HI.X R7, R26, UR11, R24, 0x1, P2 ;  /* 0x0000000b1a077c11 */ /* 0x000fca00090f0c18 */
[----:B------:R-:W-:Y:S01]  /*12d0*/  @!PT LDS RZ, [RZ] ;  /* 0x00000000fffff984 */ /* 0x000fe20000000800 */
[----:B------:R-:W-:Y:S01]  /*12e0*/  @!PT LDS RZ, [RZ] ;  /* 0x00000000fffff984 */ /* 0x000fe20000000800 */
[----:B------:R-:W-:Y:S01]  /*12f0*/  @!PT LDS RZ, [RZ] ;  /* 0x00000000fffff984 */ /* 0x000fe20000000800 */
[----:B------:R1:W-:Y:S04]  /*1300*/  LDGSTS.E.BYPASS.LTC128B.128 [R252+0x4800], desc[UR20][R6.64+0x80] ;  /* 0x0480008006fc7fae */ /* 0x0003e8000b901d54 */
.L_x_186:
[----:B------:R-:W-:Y:S05]  /*1310*/  BSYNC B0 ;  /* 0x0000000000007941 */ /* 0x000fea0003800000 */
.L_x_185:
[----:B------:R-:W-:Y:S01]  /*1320*/  UIADD3 UR12, UR18, -0x1, URZ ;  /* 0xffffffff120c7890 */ /* 0x000fe2000fffe03f */
        /* <DEDUP_REMOVED lines=14> */
[----:B-1-34-:R-:W1:Y:S01]  /*1410*/  @!P5 LDC.64 R6, c[0x0][0x210] ;  /* 0x00008400ff06db82 */ /* 0x01ae620000000a00 */
        /* <DEDUP_REMOVED lines=18> */
.L_x_188:
[----:B------:R-:W-:Y:S05]  /*1540*/  BSYNC B0 ;  /* 0x0000000000007941 */ /* 0x000fea0003800000 */
.L_x_187:
[----:B------:R-:W-:Y:S01]  /*1550*/  UIMAD UR5, UR12, -0x40, UR23 ;  /* 0xffffffc00c0578a4 */ /* 0x000fe2000f8e0217 */
[----:B------:R-:W-:Y:S01]  /*1560*/  BSSY B0, `(.L_x_189) ;  /* 0x0000020000007945 */ /* 0x000fe20003800000 */
[----:B------:R-:W-:-:S03]  /*1570*/  ISETP.GE.AND P1, PT, R26, UR14, PT ;  /* 0x0000000e1a007c0c */ /* 0x000fc6000bf26270 */
[----:B------:R-:W-:Y:S10]  /*1580*/  @P2 BRA `(.L_x_190) ;  /* 0x0000000000742947 */ /* 0x000ff40003800000 */
        /* <DEDUP_REMOVED lines=29> */
.L_x_190:
[----:B------:R-:W-:Y:S05]  /*1760*/  BSYNC B0 ;  /* 0x0000000000007941 */ /* 0x000fea0003800000 */
.L_x_189:
        /* <DEDUP_REMOVED lines=32> */
.L_x_192:
[----:B------:R-:W-:Y:S05]  /*1970*/  BSYNC B0 ;  /* 0x0000000000007941 */ /* 0x000fea0003800000 */
.L_x_191:
        /* <DEDUP_REMOVED lines=15> */
[----:B------:R3:W-:Y:S01]  /*1a70*/  @P4 STS.128 [R252+0x2800], RZ ;  /* 0x002800fffc004388 */ /* 0x0007e20000000c00 */
[----:B-1----:R-:W-:Y:S02]  /*1a80*/  @!P4 LEA R24, P6, R26, R6, 0x1 ;  /* 0x000000061a18c211 */ /* 0x002fe400078c08ff */
[----:B------:R-:W-:-:S05]  /*1a90*/  IMAD.IADD R6, R27, 0x1, R17 ;  /* 0x000000011b067824 */ /* 0x000fca00078e0211 */
        /* <DEDUP_REMOVED lines=14> */
.L_x_194:
[----:B------:R-:W-:Y:S05]  /*1b80*/  BSYNC B0 ;  /* 0x0000000000007941 */ /* 0x000fea0003800000 */
.L_x_193:
[----:B------:R-:W-:Y:S01]  /*1b90*/  BSSY B0, `(.L_x_195) ;  /* 0x0000020000007945 */ /* 0x000fe20003800000 */
[----:B------:R-:W-:-:S03]  /*1ba0*/  ISETP.GE.AND P3, PT, R16, UR5, PT ;  /* 0x0000000510007c0c */ /* 0x000fc6000bf66270 */
[----:B------:R-:W-:Y:S10]  /*1bb0*/  @P0 BRA `(.L_x_196) ;  /* 0x0000000000740947 */ /* 0x000ff40003800000 */
[----:B------:R-:W-:Y:S01]  /*1bc0*/  ULDC UR13, c[0x0][0x2d0] ;  /* 0x0000b400000d7ab9 */ /* 0x000fe20000000800 */
[----:B-1-3--:R-:W-:Y:S01]  /*1bd0*/  IADD3 R24, P0, R22, 0x60, RZ ;  /* 0x0000006016187810 */ /* 0x00afe20007f1e0ff */
        /* <DEDUP_REMOVED lines=8> */
[----:B----4-:R-:W1:Y:S01]  /*1c60*/  @!P4 LDC.64 R6, c[0x0][0x210] ;  /* 0x00008400ff06cb82 */ /* 0x010e620000000a00 */
        /* <DEDUP_REMOVED lines=18> */
.L_x_196:
[----:B------:R-:W-:Y:S05]  /*1d90*/  BSYNC B0 ;  /* 0x0000000000007941 */ /* 0x000fea0003800000 */
.L_x_195:
[----:B------:R-:W-:Y:S01]  /*1da0*/  USHF.L.U64.HI UR13, UR8, 0x6, UR9 ;  /* 0x00000006080d7899 */ /* 0x000fe20008010209 */
[----:B------:R-:W-:Y:S01]  /*1db0*/  BSSY B0, `(.L_x_197) ;  /* 0x0000020000007945 */ /* 0x000fe20003800000 */
[----:B------:R-:W-:Y:S01]  /*1dc0*/  USHF.L.U32 UR24, UR8, 0x6, URZ ;  /* 0x0000000608187899 */ /* 0x000fe2000800063f */
[----:B------:R-:W-:Y:S02]  /*1dd0*/  ISETP.GE.AND P4, PT, R16, UR5, PT ;  /* 0x0000000510007c0c */ /* 0x000fe4000bf86270 */
[----:B------:R-:W-:Y:S11]  /*1de0*/  @P1 BRA `(.L_x_198) ;  /* 0x0000000000701947 */ /* 0x000ff60003800000 */
[----:B------:R-:W-:Y:S01]  /*1df0*/  ULDC UR25, c[0x0][0x2d0] ;  /* 0x0000b40000197ab9 */ /* 0x000fe20000000800 */
[----:B------:R-:W-:Y:S01]  /*1e00*/  IADD3 R16, P0, R22, 0x70, RZ ;  /* 0x0000007016107810 */ /* 0x000fe20007f1e0ff */
[----:B------:R-:W-:Y:S01]  /*1e10*/  ULDC.64 UR10, c[0x0][0x240] ;  /* 0x00009000000a7ab9 */ /* 0x000fe20000000a00 */
[----:B------:R-:W-:Y:S02]  /*1e20*/  ISETP.GE.AND P1, PT, R44, UR25, PT ;  /* 0x000000192c007c0c */ /* 0x000fe4000bf26270 */
        /* <DEDUP_REMOVED lines=24> */
.L_x_198:
[----:B------:R-:W-:Y:S05]  /*1fb0*/  BSYNC B0 ;  /* 0x0000000000007941 */ /* 0x000fea0003800000 */
.L_x_197:
[----:B------:R-:W-:Y:S01]  /*1fc0*/  IMAD.IADD R137, R31, 0x1, R2 ;  /* 0x000000011f897824 */ /* 0x000fe200078e0202 */
[----:B------:R-:W-:Y:S01]  /*1fd0*/  MOV R136, R30 ;  /* 0x0000001e00887202 */ /* 0x000fe20000000f00 */
[----:B------:R-:W-:Y:S01]  /*1fe0*/  USHF.R.S32.HI UR28, URZ, 0x1f, UR12 ;  /* 0x0000001f3f1c7899 */ /* 0x000fe2000801140c */
[----:B------:R-:W-:Y:S01]  /*1ff0*/  ISETP.GE.AND P0, PT, R14, UR5, PT ;  /* 0x000000050e007c0c */ /* 0x000fe2000bf06270 */
[----:B------:R-:W-:Y:S01]  /*2000*/  UIMAD UR10, UR13, UR12, URZ ;  /* 0x0000000c0d0a72a4 */ /* 0x000fe2000f8e023f */
[----:B------:R-:W-:Y:S01]  /*2010*/  IMAD.U32 R2, RZ, RZ, UR24 ;  /* 0x00000018ff027e24 */ /* 0x000fe2000f8e00ff */
[----:B------:R2:W-:Y:S01]  /*2020*/  STL.64 [R1+0x30], R136 ;  /* 0x0000308801007387 */ /* 0x0005e20000100a00 */
[----:B------:R-:W-:Y:S01]  /*2030*/  LEA.HI R13, R13, R124, RZ, 0x5 ;  /* 0x0000007c0d0d7211 */ /* 0x000fe200078f28ff */
[----:B------:R-:W-:Y:S01]  /*2040*/  UIMAD UR10, UR28, UR24, UR10 ;  /* 0x000000181c0a72a4 */ /* 0x000fe2000f8e020a */
[----:B------:R-:W-:Y:S01]  /*2050*/  IMAD.WIDE.U32 R18, R2, UR12, R136 ;  /* 0x0000000c02127c25 */ /* 0x000fe2000f8e0088 */
[----:B------:R-:W-:Y:S01]  /*2060*/  BSSY B0, `(.L_x_199) ;  /* 0x0000018000007945 */ /* 0x000fe20003800000 */
[----:B-1-3--:R-:W-:-:S03]  /*2070*/  LOP3.LUT R25, R13, 0xffffffe0, RZ, 0xc0, !PT ;  /* 0xffffffe00d197812 */ /* 0x00afc600078ec0ff */
[----:B------:R-:W-:Y:S02]  /*2080*/  VIADD R21, R19, UR10 ;  /* 0x0000000a13157c36 */ /* 0x000fe40008000000 */
[----:B------:R-:W-:Y:S05]  /*2090*/  @P0 BRA `(.L_x_200) ;  /* 0x0000000000500947 */ /* 0x000fea0003800000 */
[----:B------:R-:W-:Y:S02]  /*20a0*/  ULDC UR10, c[0x0][0x2d0] ;  /* 0x0000b400000a7ab9 */ /* 0x000fe40000000800 */
[----:B------:R-:W-:Y:S02]  /*20b0*/  ISETP.GE.AND P1, PT, R44, UR10, PT ;  /* 0x0000000a2c007c0c */ /* 0x000fe4000bf26270 */
[----:B------:R-:W-:-:S11]  /*20c0*/  ISETP.GE.AND P0, PT, R138, UR10, PT ;  /* 0x0000000a8a007c0c */ /* 0x000fd6000bf06270 */
[----:B----4-:R-:W1:Y:S01]  /*20d0*/  @!P1 LDC.64 R6, c[0x0][0x218] ;  /* 0x00008600ff069b82 */ /* 0x010e620000000a00 */
[----:B------:R3:W-:Y:S01]  /*20e0*/  @P1 STS.128 [R252+0x8000], RZ ;  /* 0x008000fffc001388 */ /* 0x0007e20000000c00 */
        /* <DEDUP_REMOVED lines=15> */
.L_x_200:
[----:B------:R-:W-:Y:S05]  /*21e0*/  BSYNC B0 ;  /* 0x0000000000007941 */ /* 0x000fea0003800000 */
.L_x_199:
[----:B------:R-:W-:Y:S01]  /*21f0*/  USHF.L.U64.HI UR25, UR8, 0x4, UR9 ;  /* 0x0000000408197899 */ /* 0x000fe20008010209 */
[----:B------:R-:W-:Y:S01]  /*2200*/  BSSY B0, `(.L_x_201) ;  /* 0x000001a000007945 */ /* 0x000fe20003800000 */
[----:B------:R-:W-:Y:S01]  /*2210*/  USHF.L.U32 UR26, UR8, 0x4, URZ ;  /* 0x00000004081a7899 */ /* 0x000fe2000800063f */
[----:B------:R-:W-:Y:S02]  /*2220*/  SHF.R.S32.HI R16, RZ, 0x4, R11 ;  /* 0x00000004ff107819 */ /* 0x000fe4000001140b */
[----:B------:R-:W-:Y:S09]  /*2230*/  @P2 BRA `(.L_x_202) ;  /* 0x0000000000582947 */ /* 0x000ff20003800000 */
[----:B------:R-:W-:Y:S01]  /*2240*/  ULDC UR10, c[0x0][0x2d0] ;  /* 0x0000b400000a7ab9 */ /* 0x000fe20000000800 */
[----:B------:R-:W-:Y:S02]  /*2250*/  IADD3 R17, P2, R18, UR26, RZ ;  /* 0x0000001a12117c10 */ /* 0x000fe4000ff5e0ff */
[----:B------:R-:W-:Y:S02]  /*2260*/  ISETP.GE.AND P1, PT, R44, UR10, PT ;  /* 0x0000000a2c007c0c */ /* 0x000fe4000bf26270 */
[----:B------:R-:W-:Y:S02]  /*2270*/  ISETP.GE.AND P0, PT, R138, UR10, PT ;  /* 0x0000000a8a007c0c */ /* 0x000fe4000bf06270 */
[----:B------:R-:W-:-:S09]  /*2280*/  IADD3.X R22, R21, UR25, RZ, P2, !PT ;  /* 0x0000001915167c10 */ /* 0x000fd200097fe4ff */
[----:B-1-34-:R-:W1:Y:S01]  /*2290*/  @!P1 LDC.64 R6, c[0x0][0x218] ;  /* 0x00008600ff069b82 */ /* 0x01ae620000000a00 */
        /* <DEDUP_REMOVED lines=16> */
.L_x_202:
[----:B------:R-:W-:Y:S05]  /*23a0*/  BSYNC B0 ;  /* 0x0000000000007941 */ /* 0x000fea0003800000 */
.L_x_201:
[----:B------:R-:W-:Y:S01]  /*23b0*/  IMAD.IADD R25, R124, 0x1, -R25 ;  /* 0x000000017c197824 */ /* 0x000fe200078e0a19 */
[----:B------:R-:W-:Y:S01]  /*23c0*/  LEA.HI R23, R11, R16, RZ, 0x1 ;  /* 0x000000100b177211 */ /* 0x000fe200078f08ff */
[----:B------:R-:W-:Y:S01]  /*23d0*/  BSSY B0, `(.L_x_203) ;  /* 0x000001f000007945 */ /* 0x000fe20003800000 */
[C---:B------:R-:W-:Y:S02]  /*23e0*/  ISETP.GE.AND P1, PT, R12.reuse, UR5, PT ;  /* 0x000000050c007c0c */ /* 0x040fe4000bf26270 */
[----:B------:R-:W-:Y:S02]  /*23f0*/  ISETP.GE.AND P0, PT, R12, UR5, PT ;  /* 0x000000050c007c0c */ /* 0x000fe4000bf06270 */
[----:B------:R-:W-:Y:S02]  /*2400*/  LOP3.LUT R23, R23, 0xfffffffe, RZ, 0xc0, !PT ;  /* 0xfffffffe17177812 */ /* 0x000fe400078ec0ff */
[----:B------:R-:W-:Y:S01]  /*2410*/  SHF.R.S32.HI R22, RZ, 0x1f, R25 ;  /* 0x0000001fff167819 */ /* 0x000fe20000011419 */
[----:B------:R-:W-:Y:S08]  /*2420*/  @P3 BRA `(.L_x_204) ;  /* 0x0000000000643947 */ /* 0x000ff00003800000 */
[----:B------:R-:W-:Y:S01]  /*2430*/  ULDC UR10, c[0x0][0x2d0] ;  /* 0x0000b400000a7ab9 */ /* 0x000fe20000000800 */
[----:B------:R-:W-:Y:S01]  /*2440*/  IMAD.U32 R17, RZ, RZ, UR8 ;  /* 0x00000008ff117e24 */ /* 0x000fe2000f8e00ff */
[----:B------:R-:W-:Y:S01]  /*2450*/  ISETP.GE.AND P3, PT, R44, UR10, PT ;  /* 0x0000000a2c007c0c */ /* 0x000fe2000bf66270 */
[----:B------:R-:W-:Y:S01]  /*2460*/  IMAD.U32 R12, RZ, RZ, UR8 ;  /* 0x00000008ff0c7e24 */ /* 0x000fe2000f8e00ff */
[----:B------:R-:W-:Y:S01]  /*2470*/  ISETP.GE.AND P2, PT, R138, UR10, PT ;  /* 0x0000000a8a007c0c */ /* 0x000fe2000bf46270 */
[----:B------:R-:W-:Y:S01]  /*2480*/  IMAD.U32 R11, RZ, RZ, UR9 ;  /* 0x00000009ff0b7e24 */ /* 0x000fe2000f8e00ff */
[----:B------:R-:W-:-:S04]  /*2490*/  LEA R17, P6, R17, R18, 0x5 ;  /* 0x0000001211117211 */ /* 0x000fc800078c28ff */
[----:B------:R-:W-:-:S05]  /*24a0*/  LEA.HI.X R12, R12, R21, R11, 0x5, P6 ;  /* 0x000000150c0c7211 */ /* 0x000fca00030f2c0b */
        /* <DEDUP_REMOVED lines=17> */
.L_x_204:
[----:B------:R-:W-:Y:S05]  /*25c0*/  BSYNC B0 ;  /* 0x0000000000007941 */ /* 0x000fea0003800000 */
.L_x_203:
[----:B-1-34-:R-:W-:Y:S01]  /*25d0*/  IMAD.SHL.U32 R6, R10, 0x40, RZ ;  /* 0x000000400a067824 */ /* 0x01afe200078e00ff */
[----:B------:R-:W-:Y:S01]  /*25e0*/  BSSY B0, `(.L_x_205) ;  /* 0x0000021000007945 */ /* 0x000fe20003800000 */
[----:B------:R-:W-:Y:S01]  /*25f0*/  ISETP.GE.AND P6, PT, R14, UR5, PT ;  /* 0x000000050e007c0c */ /* 0x000fe2000bfc6270 */
[----:B------:R-:W-:Y:S01]  /*2600*/  IMAD.IADD R23, R16, 0x1, -R23 ;  /* 0x0000000110177824 */ /* 0x000fe200078e0a17 */
[----:B------:R-:W-:Y:S01]  /*2610*/  SHF.R.S32.HI R12, RZ, 0x5, R13 ;  /* 0x00000005ff0c7819 */ /* 0x000fe2000001140d */
[----:B------:R-:W-:Y:S01]  /*2620*/  IMAD.SHL.U32 R14, R14, 0x8, RZ ;  /* 0x000000080e0e7824 */ /* 0x000fe200078e00ff */
[----:B------:R-:W-:Y:S02]  /*2630*/  LEA.HI R22, R22, R25, RZ, 0x2 ;  /* 0x0000001916167211 */ /* 0x000fe400078f10ff */
[----:B------:R-:W-:Y:S01]  /*2640*/  LOP3.LUT R13, R6, 0x1c0, RZ, 0xc0, !PT ;  /* 0x000001c0060d7812 */ /* 0x000fe200078ec0ff */
[----:B------:R-:W-:Y:S06]  /*2650*/  @P1 BRA `(.L_x_206) ;  /* 0x0000000000641947 */ /* 0x000fec0003800000 */
[----:B------:R-:W-:Y:S01]  /*2660*/  ULDC UR10, c[0x0][0x2d0] ;  /* 0x0000b400000a7ab9 */ /* 0x000fe20000000800 */
[----:B------:R-:W-:Y:S01]  /*2670*/  IMAD.U32 R11, RZ, RZ, UR8 ;  /* 0x00000008ff0b7e24 */ /* 0x000fe2000f8e00ff */
[----:B------:R-:W-:Y:S01]  /*2680*/  ISETP.GE.AND P2, PT, R44, UR10, PT ;  /* 0x0000000a2c007c0c */ /* 0x000fe2000bf46270 */
[----:B------:R-:W-:Y:S01]  /*2690*/  IMAD.MOV.U32 R20, RZ, RZ, R18 ;  /* 0x000000ffff147224 */ /* 0x000fe200078e0012 */
[----:B------:R-:W-:Y:S01]  /*26a0*/  UIMAD UR11, UR9, 0x30, URZ ;  /* 0x00000030090b78a4 */ /* 0x000fe2000f8e023f */
[----:B------:R-:W-:Y:S02]  /*26b0*/  ISETP.GE.AND P1, PT, R138, UR10, PT ;  /* 0x0000000a8a007c0c */ /* 0x000fe4000bf26270 */
[----:B------:R-:W-:-:S04]  /*26c0*/  IMAD.WIDE.U32 R20, R11, 0x30, R20 ;  /* 0x000000300b147825 */ /* 0x000fc800078e0014 */
[----:B------:R-:W-:-:S04]  /*26d0*/  VIADD R16, R21, UR11 ;  /* 0x0000000b15107c36 */ /* 0x000fc80008000000 */
[----:B------:R-:W1:Y:S01]  /*26e0*/  @!P2 LDC.64 R6, c[0x0][0x218] ;  /* 0x00008600ff06ab82 */ /* 0x000e620000000a00 */
        /* <DEDUP_REMOVED lines=16> */
.L_x_206:
[----:B------:R-:W-:Y:S05]  /*27f0*/  BSYNC B0 ;  /* 0x0000000000007941 */ /* 0x000fea0003800000 */
.L_x_205:
[----:B------:R-:W0:Y:S01]  /*2800*/  LDGDEPBAR ;  /* 0x00000000000079af */ /* 0x000e220000000000 */
[----:B------:R-:W-:Y:S01]  /*2810*/  LEA R11, R12, UR22, 0x4 ;  /* 0x000000160c0b7c11 */ /* 0x000fe2000f8e20ff */
[----:B------:R-:W-:Y:S01]  /*2820*/  IMAD.SHL.U32 R47, R9, 0x40, RZ ;  /* 0x00000040092f7824 */ /* 0x000fe200078e00ff */
[----:B------:R-:W-:Y:S01]  /*2830*/  LOP3.LUT R14, R13, 0x8, R14, 0xf8, !PT ;  /* 0x000000080d0e7812 */ /* 0x000fe200078ef80e */
[----:B------:R-:W-:Y:S01]  /*2840*/  USHF.L.U64.HI UR22, UR6, 0x6, UR7 ;  /* 0x0000000606167899 */ /* 0x000fe20008010207 */
[----:B------:R-:W-:Y:S01]  /*2850*/  SHF.R.U32.HI R13, RZ, 0x3, R13 ;  /* 0x00000003ff0d7819 */ /* 0x000fe2000001160d */
[----:B-1-3--:R-:W-:Y:S01]  /*2860*/  IMAD.SHL.U32 R6, R8, 0x40, RZ ;  /* 0x0000004008067824 */ /* 0x00afe200078e00ff */
[----:B------:R-:W-:Y:S01]  /*2870*/  SHF.R.S32.HI R22, RZ, 0x2, R22 ;  /* 0x00000002ff167819 */ /* 0x000fe20000011416 */
[----:B------:R-:W-:Y:S01]  /*2880*/  USHF.L.U32 UR27, UR6, 0x6, URZ ;  /* 0x00000006061b7899 */ /* 0x000fe2000800063f */
[----:B------:R-:W-:Y:S01]  /*2890*/  LOP3.LUT R47, R47, 0xfffffe00, RZ, 0xc0, !PT ;  /* 0xfffffe002f2f7812 */ /* 0x000fe200078ec0ff */
[----:B------:R-:W-:Y:S01]  /*28a0*/  UIMAD UR10, UR22, UR12, URZ ;  /* 0x0000000c160a72a4 */ /* 0x000fe2000f8e023f */
[----:B------:R-:W-:Y:S01]  /*28b0*/  LOP3.LUT R250, R14, R13, RZ, 0x3c, !PT ;  /* 0x0000000d0efa7212 */ /* 0x000fe200078e3cff */
[----:B------:R-:W-:Y:S01]  /*28c0*/  IMAD.IADD R211, R209, 0x1, R211 ;  /* 0x00000001d1d37824 */ /* 0x000fe200078e02d3 */
[----:B------:R-:W-:Y:S01]  /*28d0*/  LOP3.LUT R6, R6, 0x1c0, RZ, 0xc0, !PT ;  /* 0x000001c006067812 */ /* 0x000fe200078ec0ff */
[----:B------:R-:W-:Y:S01]  /*28e0*/  IMAD.U32 R13, RZ, RZ, UR12 ;  /* 0x0000000cff0d7e24 */ /* 0x000fe2000f8e00ff */
[----:B------:R-:W-:Y:S01]  /*28f0*/  IADD3 R11, R11, 0x1, R22 ;  /* 0x000000010b0b7810 */ /* 0x000fe20007ffe016 */
[----:B------:R-:W-:Y:S01]  /*2900*/  IMAD.MOV.U32 R210, RZ, RZ, R208 ;  /* 0x000000ffffd27224 */ /* 0x000fe200078e00d0 */
[----:B------:R-:W-:Y:S01]  /*2910*/  UIMAD UR10, UR28, UR27, UR10 ;  /* 0x0000001b1c0a72a4 */ /* 0x000fe2000f8e020a */
[----:B------:R-:W-:Y:S01]  /*2920*/  IMAD.SHL.U32 R7, R23, 0x8, RZ ;  /* 0x0000000817077824 */ /* 0x000fe200078e00ff */
[----:B------:R-:W-:Y:S01]  /*2930*/  BSSY B0, `(.L_x_207) ;  /* 0x0000024000007945 */ /* 0x000fe20003800000 */
[----:B------:R-:W-:-:S02]  /*2940*/  IMAD.U32 R46, RZ, RZ, UR23 ;  /* 0x00000017ff2e7e24 */ /* 0x000fc4000f8e00ff */
[----:B------:R-:W-:Y:S01]  /*2950*/  IMAD R251, R12, 0x400, R47 ;  /* 0x000004000cfb7824 */ /* 0x000fe200078e022f */
[----:B------:R-:W-:Y:S01]  /*2960*/  LOP3.LUT R7, R6, 0x8, R7, 0xf8, !PT ;  /* 0x0000000806077812 */ /* 0x000fe200078ef807 */
[----:B------:R-:W-:-:S04]  /*2970*/  DEPBAR.LE SB0, 0x0 ;  /* 0x000080000000791a */ /* 0x000fc80000000000 */
[----:B------:R-:W-:Y:S01]  /*2980*/  BAR.SYNC.DEFER_BLOCKING 0x0 ;  /* 0x0000000000007b1d */ /* 0x000fe20000010000 */
[----:B------:R-:W-:Y:S01]  /*2990*/  IMAD.WIDE.U32 R12, R13, UR27, R210 ;  /* 0x0000001b0d0c7c25 */ /* 0x000fe2000f8e00d2 */
[----:B------:R-:W-:Y:S02]  /*29a0*/  IADD3 R46, R46, -UR17, R11 ;  /* 0x800000112e2e7c10 */ /* 0x000fe4000fffe00b */
[----:B------:R-:W-:Y:S01]  /*29b0*/  SHF.R.U32.HI R6, RZ, 0x3, R6 ;  /* 0x00000003ff067819 */ /* 0x000fe20000011606 */
[----:B------:R-:W-:Y:S02]  /*29c0*/  VIADD R11, R13, UR10 ;  /* 0x0000000a0d0b7c36 */ /* 0x000fe40008000000 */
[----:B------:R-:W-:Y:S01]  /*29d0*/  IMAD R250, R23, 0x200, R250 ;  /* 0x0000020017fa7824 */ /* 0x000fe200078e02fa */
[----:B------:R-:W-:Y:S01]  /*29e0*/  LOP3.LUT R6, R7, R6, RZ, 0x3c, !PT ;  /* 0x0000000607067212 */ /* 0x000fe200078e3cff */
[----:B------:R-:W-:Y:S01]  /*29f0*/  VIADD R46, R46, UR19 ;  /* 0x000000132e2e7c36 */ /* 0x000fe20008000000 */
[----:B------:R1:W-:Y:S04]  /*2a00*/  @P6 STS.128 [R252+0xc000], RZ ;  /* 0x00c000fffc006388 */ /* 0x0003e80000000c00 */
[----:B------:R1:W-:Y:S01]  /*2a10*/  @P6 STS.128 [R252+0xe000], RZ ;  /* 0x00e000fffc006388 */ /* 0x0003e20000000c00 */
[----:B------:R-:W-:Y:S05]  /*2a20*/  @P6 BRA `(.L_x_208) ;  /* 0x0000000000506947 */ /* 0x000fea0003800000 */
[----:B------:R-:W-:Y:S02]  /*2a30*/  ULDC UR10, c[0x0][0x2d0] ;  /* 0x0000b400000a7ab9 */ /* 0x000fe40000000800 */
[----:B------:R-:W-:Y:S02]  /*2a40*/  ISETP.GE.AND P2, PT, R44, UR10, PT ;  /* 0x0000000a2c007c0c */ /* 0x000fe4000bf46270 */
[----:B------:R-:W-:-:S11]  /*2a50*/  ISETP.GE.AND P1, PT, R138, UR10, PT ;  /* 0x0000000a8a007c0c */ /* 0x000fd6000bf26270 */
[----:B------:R-:W3:Y:S01]  /*2a60*/  @!P2 LDC.64 R8, c[0x0][0x220] ;  /* 0x00008800ff08ab82 */ /* 0x000ee20000000a00 */
[----:B------:R4:W-:Y:S01]  /*2a70*/  @P2 STS.128 [R252+0xc000], RZ ;  /* 0x00c000fffc002388 */ /* 0x0009e20000000c00 */
[----:B---3--:R-:W-:-:S04]  /*2a80*/  @!P2 LEA R8, P3, R12, R8, 0x1 ;  /* 0x000000080c08a211 */ /* 0x008fc800078608ff */
        /* <DEDUP_REMOVED lines=14> */
.L_x_208:
[----:B------:R-:W-:Y:S05]  /*2b70*/  BSYNC B0 ;  /* 0x0000000000007941 */ /* 0x000fea0003800000 */
.L_x_207:
[----:B------:R1:W-:Y:S01]  /*2b80*/  @P5 STS.128 [R252+0xc800], RZ ;  /* 0x00c800fffc005388 */ /* 0x0003e20000000c00 */
[----:B------:R-:W-:Y:S01]  /*2b90*/  USHF.L.U64.HI UR19, UR6, 0x4, UR7 ;  /* 0x0000000406137899 */ /* 0x000fe20008010207 */
[----:B------:R-:W-:Y:S01]  /*2ba0*/  BSSY B0, `(.L_x_209) ;  /* 0x000001b000007945 */ /* 0x000fe20003800000 */
[----:B------:R-:W-:Y:S01]  /*2bb0*/  USHF.L.U32 UR28, UR6, 0x4, URZ ;  /* 0x00000004061c7899 */ /* 0x000fe2000800063f */
[----:B------:R1:W-:Y:S01]  /*2bc0*/  @P5 STS.128 [R252+0xe800], RZ ;  /* 0x00e800fffc005388 */ /* 0x0003e20000000c00 */
[----:B------:R-:W-:Y:S01]  /*2bd0*/  IADD3 R251, R6, R251, RZ ;  /* 0x000000fb06fb7210 */ /* 0x000fe20007ffe0ff */
[----:B------:R-:W-:Y:S09]  /*2be0*/  @P5 BRA `(.L_x_210) ;  /* 0x0000000000585947 */ /* 0x000ff20003800000 */
[----:B------:R-:W-:Y:S01]  /*2bf0*/  ULDC UR10, c[0x0][0x2d0] ;  /* 0x0000b400000a7ab9 */ /* 0x000fe20000000800 */
[----:B------:R-:W-:Y:S02]  /*2c00*/  IADD3 R7, P3, R12, UR28, RZ ;  /* 0x0000001c0c077c10 */ /* 0x000fe4000ff7e0ff */
[----:B------:R-:W-:Y:S02]  /*2c10*/  ISETP.GE.AND P2, PT, R44, UR10, PT ;  /* 0x0000000a2c007c0c */ /* 0x000fe4000bf46270 */
[----:B------:R-:W-:Y:S02]  /*2c20*/  ISETP.GE.AND P1, PT, R138, UR10, PT ;  /* 0x0000000a8a007c0c */ /* 0x000fe4000bf26270 */
[----:B------:R-:W-:-:S09]  /*2c30*/  IADD3.X R14, R11, UR19, RZ, P3, !PT ;  /* 0x000000130b0e7c10 */ /* 0x000fd20009ffe4ff */
[----:B---34-:R-:W3:Y:S01]  /*2c40*/  @!P2 LDC.64 R8, c[0x0][0x220] ;  /* 0x00008800ff08ab82 */ /* 0x018ee20000000a00 */
        /* <DEDUP_REMOVED lines=16> */
.L_x_210:
[----:B------:R-:W-:Y:S05]  /*2d50*/  BSYNC B0 ;  /* 0x0000000000007941 */ /* 0x000fea0003800000 */
.L_x_209:
[----:B------:R1:W-:Y:S01]  /*2d60*/  @P4 STS.128 [R252+0xd000], RZ ;  /* 0x00d000fffc004388 */ /* 0x0003e20000000c00 */
[----:B------:R-:W-:Y:S03]  /*2d70*/  BSSY B0, `(.L_x_211) ;  /* 0x000001c000007945 */ /* 0x000fe60003800000 */
[----:B------:R1:W-:Y:S01]  /*2d80*/  @P4 STS.128 [R252+0xf000], RZ ;  /* 0x00f000fffc004388 */ /* 0x0003e20000000c00 */
[----:B------:R-:W-:Y:S05]  /*2d90*/  @P4 BRA `(.L_x_212) ;  /* 0x0000000000644947 */ /* 0x000fea0003800000 */
        /* <DEDUP_REMOVED lines=25> */
.L_x_212:
[----:B------:R-:W-:Y:S05]  /*2f30*/  BSYNC B0 ;  /* 0x0000000000007941 */ /* 0x000fea0003800000 */
.L_x_211:
[----:B------:R1:W-:Y:S01]  /*2f40*/  @P0 STS.128 [R252+0xd800], RZ ;  /* 0x00d800fffc000388 */ /* 0x0003e20000000c00 */
[----:B------:R-:W-:Y:S01]  /*2f50*/  R2P PR, R10, 0x6 ;  /* 0x000000060a007804 */ /* 0x000fe20000000000 */
[----:B------:R-:W-:Y:S01]  /*2f60*/  BSSY B0, `(.L_x_213) ;  /* 0x0000020000007945 */ /* 0x000fe20003800000 */
[----:B------:R-:W-:Y:S01]  /*2f70*/  LEA R251, R251, UR4, 0x1 ;  /* 0x00000004fbfb7c11 */ /* 0x000fe2000f8e08ff */
[----:B------:R1:W-:Y:S01]  /*2f80*/  @P0 STS.128 [R252+0xf800], RZ ;  /* 0x00f800fffc000388 */ /* 0x0003e20000000c00 */
[----:B------:R-:W-:Y:S02]  /*2f90*/  LEA R250, R250, UR4, 0x1 ;  /* 0x00000004fafa7c11 */ /* 0x000fe4000f8e08ff */
[----:B------:R-:W-:Y:S02]  /*2fa0*/  SEL R7, R0, 0xfffffff0, !P1 ;  /* 0xfffffff000077807 */ /* 0x000fe40004800000 */
[----:B------:R-:W-:Y:S01]  /*2fb0*/  SEL R5, R5, 0xffffffe0, !P2 ;  /* 0xffffffe005057807 */ /* 0x000fe20005000000 */
        /* <DEDUP_REMOVED lines=26> */
.L_x_214:
[----:B------:R-:W-:Y:S05]  /*3160*/  BSYNC B0 ;  /* 0x0000000000007941 */ /* 0x000fea0003800000 */
.L_x_213:
[----:B------:R-:W-:Y:S01]  /*3170*/  LDSM.16.M88.4 R48, [R250+0x8000] ;  /* 0x00800000fa30783b */ /* 0x000fe20000000200 */
[--C-:B------:R-:W-:Y:S01]  /*3180*/  IMAD R125, R7, 0x2, R250.reuse ;  /* 0x00000002077d7824 */ /* 0x100fe200078e02fa */
[----:B------:R-:W-:Y:S01]  /*3190*/  VIMNMX R227, R46, UR23, PT ;  /* 0x000000172ee37c48 */ /* 0x000fe2000bfe0100 */
[--C-:B------:R-:W-:Y:S01]  /*31a0*/  IMAD R249, R4, 0x2, R251.reuse ;  /* 0x0000000204f97824 */ /* 0x100fe200078e02fb */
[----:B---34-:R-:W3:Y:S01]  /*31b0*/  LDSM.16.M88.4 R8, [R251+0x2000] ;  /* 0x00200000fb08783b */ /* 0x018ee20000000200 */
[----:B------:R-:W-:Y:S01]  /*31c0*/  IMAD R247, R3, 0x2, R251 ;  /* 0x0000000203f77824 */ /* 0x000fe200078e02fb */
[----:B------:R-:W-:Y:S01]  /*31d0*/  UISETP.GE.AND UP0, UPT, UR18, 0x2, UPT ;  /* 0x000000021200788c */ /* 0x000fe2000bf06270 */
[----:B------:R-:W-:Y:S01]  /*31e0*/  IMAD R243, R5, 0x2, R250 ;  /* 0x0000000205f37824 */ /* 0x000fe200078e02fa */
[----:B------:R-:W4:Y:S01]  /*31f0*/  LDSM.16.M88.4 R96, [R250+0x8800] ;  /* 0x00880000fa60783b */ /* 0x000f220000000200 */
[----:B------:R-:W-:Y:S02]  /*3200*/  VIADD R0, R250, 0x8000 ;  /* 0x00008000fa007836 */ /* 0x000fe40000000000 */
[----:B------:R-:W-:Y:S01]  /*3210*/  IMAD R246, R3, 0x2, R249 ;  /* 0x0000000203f67824 */ /* 0x000fe200078e02f9 */
[----:B------:R-:W5:Y:S01]  /*3220*/  LDSM.16.M88.4 R120, [R250+0x9000] ;  /* 0x00900000fa78783b */ /* 0x000f620000000200 */
[----:B------:R-:W-:-:S02]  /*3230*/  IMAD R248, R7, 0x2, R0 ;  /* 0x0000000207f87824 */ /* 0x000fc400078e0200 */
[----:B------:R-:W-:Y:S01]  /*3240*/  IMAD.U32 R0, RZ, RZ, UR12 ;  /* 0x0000000cff007e24 */ /* 0x000fe2000f8e00ff */
[----:B------:R-:W2:Y:S01]  /*3250*/  LDSM.16.M88.4 R68, [R250+0x9800] ;  /* 0x00980000fa44783b */ /* 0x000ea20000000200 */
[----:B------:R-:W-:Y:S02]  /*3260*/  IMAD R245, R5, 0x2, R248 ;  /* 0x0000000205f57824 */ /* 0x000fe400078e02f8 */
[----:B------:R-:W-:Y:S01]  /*3270*/  IMAD.SHL.U32 R5, R124, 0x2, RZ ;  /* 0x000000027c057824 */ /* 0x000fe200078e00ff */
[----:B------:R-:W1:Y:S01]  /*3280*/  LDSM.16.M88.4 R88, [R251] ;  /* 0x00000000fb58783b */ /* 0x000e620000000200 */
[----:B------:R-:W-:-:S03]  /*3290*/  IMAD.U32 R7, RZ, RZ, UR23 ;  /* 0x00000017ff077e24 */ /* 0x000fc6000f8e00ff */
[----:B------:R-:W-:Y:S01]  /*32a0*/  LDSM.16.M88.4 R108, [R125+0x8000] ;  /* 0x008000007d6c783b */ /* 0x000fe20000000200 */
[----:B------:R-:W-:Y:S02]  /*32b0*/  LOP3.LUT R5, R5, 0x6, RZ, 0xc0, !PT ;  /* 0x0000000605057812 */ /* 0x000fe400078ec0ff */
[C-C-:B------:R-:W-:Y:S01]  /*32c0*/  VIADDMNMX R226, R46.reuse, 0x8, R7.reuse, PT ;  /* 0x000000082ee27846 */ /* 0x140fe20003800107 */
[----:B------:R-:W1:Y:S01]  /*32d0*/  LDSM.16.M88.4 R64, [R249+0x2000] ;  /* 0x00200000f940783b */ /* 0x000e620000000200 */
[----:B------:R-:W-:Y:S01]  /*32e0*/  VIADDMNMX R225, R46, 0x40, R7, PT ;  /* 0x000000402ee17846 */ /* 0x000fe20003800107 */
[----:B------:R-:W-:Y:S01]  /*32f0*/  IMAD R0, R0, 0x40, R5 ;  /* 0x0000004000007824 */ /* 0x000fe200078e0205 */
[----:B------:R-:W-:Y:S01]  /*3300*/  VIADDMNMX R224, R46, 0x48, R7, PT ;  /* 0x000000482ee07846 */ /* 0x000fe20003800107 */
[----:B------:R-:W1:Y:S02]  /*3310*/  LDSM.16.M88.4 R104, [R125+0x8800] ;  /* 0x008800007d68783b */ /* 0x000e640000000200 */
[----:B------:R-:W-:-:S02]  /*3320*/  VIADD R5, R0, 0x1 ;  /* 0x0000000100057836 */ /* 0x000fc40000000000 */
[----:B------:R-:W1:Y:S01]  /*3330*/  LDSM.16.M88.4 R100, [R125+0x9000] ;  /* 0x009000007d64783b */ /* 0x000e620000000200 */
[C---:B------:R-:W-:Y:S02]  /*3340*/  VIADD R7, R0.reuse, 0x8 ;  /* 0x0000000800077836 */ /* 0x040fe40000000000 */
[C---:B------:R-:W-:Y:S01]  /*3350*/  ISETP.GE.AND P2, PT, R5.reuse, R227, PT ;  /* 0x000000e30500720c */ /* 0x040fe20003f46270 */
[----:B------:R-:W1:Y:S01]  /*3360*/  LDSM.16.M88.4 R128, [R125+0x9800] ;  /* 0x009800007d80783b */ /* 0x000e620000000200 */
[C---:B------:R-:W-:Y:S02]  /*3370*/  ISETP.GE.AND P3, PT, R5.reuse, R226, PT ;  /* 0x000000e20500720c */ /* 0x040fe40003f66270 */
[C---:B------:R-:W-:Y:S01]  /*3380*/  ISETP.GE.AND P1, PT, R5.reuse, R225, PT ;  /* 0x000000e10500720c */ /* 0x040fe20003f26270 */
[C---:B---3--:R-:W-:Y:S01]  /*3390*/  HMMA.16816.F32 R56, R8.reuse, R48, RZ ;  /* 0x000000300838723c */ /* 0x048fe200000018ff */
[----:B------:R-:W3:Y:S01]  /*33a0*/  LDSM.16.M88.4 R92, [R249] ;  /* 0x00000000f95c783b */ /* 0x000ee20000000200 */
[----:B------:R-:W-:Y:S01]  /*33b0*/  ISETP.GE.AND P0, PT, R5, R224, PT ;  /* 0x000000e00500720c */ /* 0x000fe20003f06270 */
[----:B------:R-:W-:Y:S01]  /*33c0*/  VIADD R5, R0, 0x9 ;  /* 0x0000000900057836 */ /* 0x000fe20000000000 */
[C---:B------:R-:W-:Y:S01]  /*33d0*/  ISETP.GE.AND P5, PT, R7.reuse, R226, PT ;  /* 0x000000e20700720c */ /* 0x040fe20003fa6270 */
[----:B------:R-:W-:Y:S01]  /*33e0*/  LDSM.16.M88.4 R80, [R247+0x2000] ;  /* 0x00200000f750783b */ /* 0x000fe20000000200 */
[----:B------:R-:W-:Y:S01]  /*33f0*/  HMMA.16816.F32 R52, R8, R50, RZ ;  /* 0x000000320834723c */ /* 0x000fe200000018ff */
[----:B------:R-:W-:-:S02]  /*3400*/  ISETP.GE.AND P4, PT, R7, R227, PT ;  /* 0x000000e30700720c */ /* 0x000fc40003f86270 */
[----:B------:R-:W-:Y:S01]  /*3410*/  LDSM.16.M88.4 R76, [R243+0x8000] ;  /* 0x00800000f34c783b */ /* 0x000fe20000000200 */
[----:B------:R-:W-:Y:S02]  /*3420*/  ISETP.GE.AND P6, PT, R7, R225, PT ;  /* 0x000000e10700720c */ /* 0x000fe40003fc6270 */
[C---:B----4-:R-:W-:Y:S01]  /*3430*/  HMMA.16816.F32 R36, R8.reuse, R96, RZ ;  /* 0x000000600824723c */ /* 0x050fe200000018ff */
[----:B------:R-:W-:Y:S04]  /*3440*/  LDSM.16.M88.4 R72, [R243+0x8800] ;  /* 0x00880000f348783b */ /* 0x000fe80000000200 */
[----:B------:R-:W-:Y:S01]  /*3450*/  LDSM.16.M88.4 R84, [R247] ;  /* 0x00000000f754783b */ /* 0x000fe20000000200 */
[C---:B-----5:R-:W-:Y:S03]  /*3460*/  HMMA.16816.F32 R24, R8.reuse, R120, RZ ;  /* 0x000000780818723c */ /* 0x060fe600000018ff */
[----:B------:R-:W-:Y:S03]  /*3470*/  LDSM.16.M88.4 R116, [R246+0x2000] ;  /* 0x00200000f674783b */ /* 0x000fe60000000200 */
[C---:B--2---:R-:W-:Y:S01]  /*3480*/  HMMA.16816.F32 R12, R8.reuse, R68, RZ ;  /* 0x00000044080c723c */ /* 0x044fe200000018ff */
[----:B------:R-:W-:Y:S04]  /*3490*/  LDSM.16.M88.4 R112, [R245] ;  /* 0x00000000f570783b */ /* 0x000fe80000000200 */
[----:B------:R-:W0:Y:S01]  /*34a0*/  LDGDEPBAR ;  /* 0x00000000000079af */ /* 0x000e220000000000 */
[C---:B------:R-:W-:Y:S06]  /*34b0*/  HMMA.16816.F32 R32, R8.reuse, R98, RZ ;  /* 0x000000620820723c */ /* 0x040fec00000018ff */
[C---:B------:R-:W-:Y:S06]  /*34c0*/  HMMA.16816.F32 R20, R8.reuse, R122, RZ ;  /* 0x0000007a0814723c */ /* 0x040fec00000018ff */
[----:B------:R-:W-:Y:S06]  /*34d0*/  HMMA.16816.F32 R8, R8, R70, RZ ;  /* 0x000000460808723c */ /* 0x000fec00000018ff */
[C---:B-1----:R-:W-:Y:S06]  /*34e0*/  HMMA.16816.F32 R60, R88.reuse, R48, RZ ;  /* 0x00000030583c723c */ /* 0x042fec00000018ff */
[C---:B------:R-:W-:Y:S06]  /*34f0*/  HMMA.16816.F32 R40, R88.reuse, R96, RZ ;  /* 0x000000605828723c */ /* 0x040fec00000018ff */
[C---:B------:R-:W-:Y:S06]  /*3500*/  HMMA.16816.F32 R28, R88.reuse, R120, RZ ;  /* 0x00000078581c723c */ /* 0x040fec00000018ff */
[C---:B------:R-:W-:Y:S06]  /*3510*/  HMMA.16816.F32 R48, R88.reuse, R50, RZ ;  /* 0x000000325830723c */ /* 0x040fec00000018ff */
[C---:B------:R-:W-:Y:S06]  /*3520*/  HMMA.16816.F32 R96, R88.reuse, R98, RZ ;  /* 0x000000625860723c */ /* 0x040fec00000018ff */
[C---:B------:R-:W-:Y:S06]  /*3530*/  HMMA.16816.F32 R120, R88.reuse, R122, RZ ;  /* 0x0000007a5878723c */ /* 0x040fec00000018ff */
[C---:B------:R-:W-:Y:S06]  /*3540*/  HMMA.16816.F32 R16, R88.reuse, R68, RZ ;  /* 0x000000445810723c */ /* 0x040fec00000018ff */
[----:B------:R-:W-:Y:S01]  /*3550*/  HMMA.16816.F32 R88, R88, R70, RZ ;  /* 0x000000465858723c */ /* 0x000fe200000018ff */
[----:B------:R-:W-:Y:S05]  /*3560*/  LDSM.16.M88.4 R68, [R243+0x9000] ;  /* 0x00900000f344783b */ /* 0x000fea0000000200 */
        /* <DEDUP_REMOVED lines=8> */
[----:B------:R-:W1:Y:S05]  /*35f0*/  LDSM.16.M88.4 R64, [R243+0x9800] ;  /* 0x00980000f340783b */ /* 0x000e6a0000000200 */
[C---:B---3--:R-:W-:Y:S06]  /*3600*/  HMMA.16816.F32 R60, R92.reuse, R108, R60 ;  /* 0x0000006c5c3c723c */ /* 0x048fec000000183c */
[C---:B------:R-:W-:Y:S06]  /*3610*/  HMMA.16816.F32 R40, R92.reuse, R104, R40 ;  /* 0x000000685c28723c */ /* 0x040fec0000001828 */
[C---:B------:R-:W-:Y:S06]  /*3620*/  HMMA.16816.F32 R28, R92.reuse, R100, R28 ;  /* 0x000000645c1c723c */ /* 0x040fec000000181c */
[C---:B------:R-:W-:Y:S06]  /*3630*/  HMMA.16816.F32 R16, R92.reuse, R128, R16 ;  /* 0x000000805c10723c */ /* 0x040fec0000001810 */
[C---:B------:R-:W-:Y:S01]  /*3640*/  HMMA.16816.F32 R48, R92.reuse, R110, R48 ;  /* 0x0000006e5c30723c */ /* 0x040fe20000001830 */
[----:B------:R-:W-:Y:S05]  /*3650*/  LDSM.16.M88.4 R108, [R245+0x800] ;  /* 0x00080000f56c783b */ /* 0x000fea0000000200 */
[C---:B------:R-:W-:Y:S01]  /*3660*/  HMMA.16816.F32 R96, R92.reuse, R106, R96 ;  /* 0x0000006a5c60723c */ /* 0x040fe20000001860 */
[----:B------:R-:W-:Y:S05]  /*3670*/  LDSM.16.M88.4 R104, [R245+0x1000] ;  /* 0x00100000f568783b */ /* 0x000fea0000000200 */
[C---:B------:R-:W-:Y:S01]  /*3680*/  HMMA.16816.F32 R120, R92.reuse, R102, R120 ;  /* 0x000000665c78723c */ /* 0x040fe20000001878 */
[----:B------:R-:W2:Y:S05]  /*3690*/  LDSM.16.M88.4 R100, [R245+0x1800] ;  /* 0x00180000f564783b */ /* 0x000eaa0000000200 */
[----:B------:R-:W-:Y:S01]  /*36a0*/  HMMA.16816.F32 R92, R92, R130, R88 ;  /* 0x000000825c5c723c */ /* 0x000fe20000001858 */
[----:B------:R-:W3:Y:S05]  /*36b0*/  LDSM.16.M88.4 R88, [R246] ;  /* 0x00000000f658783b */ /* 0x000eea0000000200 */
        /* <DEDUP_REMOVED lines=11> */
[----:B------:R-:W-:Y:S05]  /*3770*/  LDSM.16.M88.4 R76, [R250+0xb000] ;  /* 0x00b00000fa4c783b */ /* 0x000fea0000000200 */
[C---:B------:R-:W-:Y:S06]  /*3780*/  HMMA.16816.F32 R40, R84.reuse, R72, R40 ;  /* 0x000000485428723c */ /* 0x040fec0000001828 */
[C---:B------:R-:W-:Y:S01]  /*3790*/  HMMA.16816.F32 R96, R84.reuse, R74, R96 ;  /* 0x0000004a5460723c */ /* 0x040fe20000001860 */
[----:B------:R-:W1:Y:S05]  /*37a0*/  LDSM.16.M88.4 R72, [R251+0x6000] ;  /* 0x00600000fb48783b */ /* 0x000e6a0000000200 */
[C---:B------:R-:W-:Y:S06]  /*37b0*/  HMMA.16816.F32 R28, R84.reuse, R68, R28 ;  /* 0x00000044541c723c */ /* 0x040fec000000181c */
[C---:B------:R-:W-:Y:S01]  /*37c0*/  HMMA.16816.F32 R120, R84.reuse, R70, R120 ;  /* 0x000000465478723c */ /* 0x040fe20000001878 */
[----:B------:R-:W4:Y:S05]  /*37d0*/  LDSM.16.M88.4 R68, [R250+0xa000] ;  /* 0x00a00000fa44783b */ /* 0x000f2a0000000200 */
[C---:B------:R-:W-:Y:S06]  /*37e0*/  HMMA.16816.F32 R16, R84.reuse, R64, R16 ;  /* 0x000000405410723c */ /* 0x040fec0000001810 */
[----:B------:R-:W-:Y:S01]  /*37f0*/  HMMA.16816.F32 R92, R84, R66, R92 ;  /* 0x00000042545c723c */ /* 0x000fe2000000185c */
[----:B------:R-:W5:Y:S04]  /*3800*/  LDSM.16.M88.4 R84, [R251+0x4000] ;  /* 0x00400000fb54783b */ /* 0x000f680000000200 */
[----:B------:R-:W5:Y:S01]  /*3810*/  LDSM.16.M88.4 R64, [R250+0xa800] ;  /* 0x00a80000fa40783b */ /* 0x000f620000000200 */
[C---:B--2---:R-:W-:Y:S06]  /*3820*/  HMMA.16816.F32 R12, R116.reuse, R100, R12 ;  /* 0x00000064740c723c */ /* 0x044fec000000180c */
[C---:B------:R-:W-:Y:S06]  /*3830*/  HMMA.16816.F32 R56, R116.reuse, R112, R56 ;  /* 0x000000707438723c */ /* 0x040fec0000001838 */
[C---:B------:R-:W-:Y:S06]  /*3840*/  HMMA.16816.F32 R52, R116.reuse, R114, R52 ;  /* 0x000000727434723c */ /* 0x040fec0000001834 */
[C---:B------:R-:W-:Y:S06]  /*3850*/  HMMA.16816.F32 R36, R116.reuse, R108, R36 ;  /* 0x0000006c7424723c */ /* 0x040fec0000001824 */
[C---:B------:R-:W-:Y:S06]  /*3860*/  HMMA.16816.F32 R32, R116.reuse, R110, R32 ;  /* 0x0000006e7420723c */ /* 0x040fec0000001820 */
[C---:B------:R-:W-:Y:S06]  /*3870*/  HMMA.16816.F32 R24, R116.reuse, R104, R24 ;  /* 0x000000687418723c */ /* 0x040fec0000001818 */
[C---:B------:R-:W-:Y:S06]  /*3880*/  HMMA.16816.F32 R20, R116.reuse, R106, R20 ;  /* 0x0000006a7414723c */ /* 0x040fec0000001814 */
[----:B------:R-:W-:Y:S06]  /*3890*/  HMMA.16816.F32 R8, R116, R102, R8 ;  /* 0x000000667408723c */ /* 0x000fec0000001808 */
[C---:B---3--:R-:W-:Y:S06]  /*38a0*/  HMMA.16816.F32 R60, R88.reuse, R112, R60 ;  /* 0x00000070583c723c */ /* 0x048fec000000183c */
[C---:B------:R-:W-:Y:S01]  /*38b0*/  HMMA.16816.F32 R48, R88.reuse, R114, R48 ;  /* 0x000000725830723c */ /* 0x040fe20000001830 */
[----:B------:R-:W-:Y:S05]  /*38c0*/  LDSM.16.M88.4 R112, [R249+0x6000] ;  /* 0x00600000f970783b */ /* 0x000fea0000000200 */
        /* <DEDUP_REMOVED lines=10> */
[----:B------:R-:W3:Y:S01]  /*3970*/  LDSM.16.M88.4 R100, [R249+0x4000] ;  /* 0x00400000f964783b */ /* 0x000ee20000000200 */
[C---:B-1----:R-:W-:Y:S06]  /*3980*/  HMMA.16816.F32 R12, R72.reuse, R80, R12 ;  /* 0x00000050480c723c */ /* 0x042fec000000180c */
[-C--:B----4-:R-:W-:Y:S06]  /*3990*/  HMMA.16816.F32 R52, R72, R70.reuse, R52 ;  /* 0x000000464834723c */ /* 0x090fec0000001834 */
[----:B-----5:R-:W-:Y:S06]  /*39a0*/  HMMA.16816.F32 R48, R84, R70, R48 ;  /* 0x000000465430723c */ /* 0x020fec0000001830 */
[C---:B------:R-:W-:Y:S06]  /*39b0*/  HMMA.16816.F32 R56, R72.reuse, R68, R56 ;  /* 0x000000444838723c */ /* 0x040fec0000001838 */
[C---:B------:R-:W-:Y:S06]  /*39c0*/  HMMA.16816.F32 R36, R72.reuse, R64, R36 ;  /* 0x000000404824723c */ /* 0x040fec0000001824 */
[----:B------:R-:W-:Y:S06]  /*39d0*/  HMMA.16816.F32 R32, R72, R66, R32 ;  /* 0x000000424820723c */ /* 0x000fec0000001820 */
[C---:B------:R-:W-:Y:S01]  /*39e0*/  HMMA.16816.F32 R60, R84.reuse, R68, R60 ;  /* 0x00000044543c723c */ /* 0x040fe2000000183c */
[----:B------:R-:W-:Y:S05]  /*39f0*/  LDSM.16.M88.4 R68, [R247+0x6000] ;  /* 0x00600000f744783b */ /* 0x000fea0000000200 */
[C---:B------:R-:W-:Y:S06]  /*3a00*/  HMMA.16816.F32 R40, R84.reuse, R64, R40 ;  /* 0x000000405428723c */ /* 0x040fec0000001828 */
[----:B------:R-:W-:Y:S01]  /*3a10*/  HMMA.16816.F32 R96, R84, R66, R96 ;  /* 0x000000425460723c */ /* 0x000fe20000001860 */
[----:B------:R-:W1:Y:S05]  /*3a20*/  LDSM.16.M88.4 R64, [R243+0xa000] ;  /* 0x00a00000f340783b */ /* 0x000e6a0000000200 */
[C---:B------:R-:W-:Y:S06]  /*3a30*/  HMMA.16816.F32 R24, R72.reuse, R76, R24 ;  /* 0x0000004c4818723c */ /* 0x040fec0000001818 */
[C---:B------:R-:W-:Y:S06]  /*3a40*/  HMMA.16816.F32 R20, R72.reuse, R78, R20 ;  /* 0x0000004e4814723c */ /* 0x040fec0000001814 */
[----:B------:R-:W-:Y:S06]  /*3a50*/  HMMA.16816.F32 R8, R72, R82, R8 ;  /* 0x000000524808723c */ /* 0x000fec0000001808 */
[C---:B------:R-:W-:Y:S06]  /*3a60*/  HMMA.16816.F32 R28, R84.reuse, R76, R28 ;  /* 0x0000004c541c723c */ /* 0x040fec000000181c */
[----:B------:R-:W-:Y:S01]  /*3a70*/  HMMA.16816.F32 R120, R84, R78, R120 ;  /* 0x0000004e5478723c */ /* 0x000fe20000001878 */
[----:B------:R-:W-:Y:S05]  /*3a80*/  LDSM.16.M88.4 R76, [R243+0xb000] ;  /* 0x00b00000f34c783b */ /* 0x000fea0000000200 */
[----:B--2---:R-:W-:Y:S01]  /*3a90*/  HMMA.16816.F32 R72, R112, R88, R12 ;  /* 0x000000587048723c */ /* 0x004fe2000000180c */
[----:B------:R-:W2:Y:S05]  /*3aa0*/  LDSM.16.M88.4 R12, [R247+0x4000] ;  /* 0x00400000f70c783b */ /* 0x000eaa0000000200 */
[C---:B------:R-:W-:Y:S06]  /*3ab0*/  HMMA.16816.F32 R116, R84.reuse, R80, R116 ;  /* 0x000000505474723c */ /* 0x040fec0000001874 */
[----:B------:R-:W-:Y:S01]  /*3ac0*/  HMMA.16816.F32 R92, R84, R82, R92 ;  /* 0x00000052545c723c */ /* 0x000fe2000000185c */
[----:B------:R-:W4:Y:S05]  /*3ad0*/  LDSM.16.M88.4 R80, [R243+0xa800] ;  /* 0x00a80000f350783b */ /* 0x000f2a0000000200 */
[-C--:B------:R-:W-:Y:S06]  /*3ae0*/  HMMA.16816.F32 R52, R112, R110.reuse, R52 ;  /* 0x0000006e7034723c */ /* 0x080fec0000001834 */
[----:B---3--:R-:W-:Y:S06]  /*3af0*/  HMMA.16816.F32 R48, R100, R110, R48 ;  /* 0x0000006e6430723c */ /* 0x008fec0000001830 */
[C---:B------:R-:W-:Y:S06]  /*3b00*/  HMMA.16816.F32 R56, R112.reuse, R108, R56 ;  /* 0x0000006c7038723c */ /* 0x040fec0000001838 */
[C---:B------:R-:W-:Y:S06]  /*3b10*/  HMMA.16816.F32 R24, R112.reuse, R16, R24 ;  /* 0x000000107018723c */ /* 0x040fec0000001818 */
[----:B------:R-:W-:Y:S06]  /*3b20*/  HMMA.16816.F32 R20, R112, R18, R20 ;  /* 0x000000127014723c */ /* 0x000fec0000001814 */
[C---:B------:R-:W-:Y:S01]  /*3b30*/  HMMA.16816.F32 R84, R100.reuse, R108, R60 ;  /* 0x0000006c6454723c */ /* 0x040fe2000000183c */
[----:B------:R-:W-:Y:S04]  /*3b40*/  LDSM.16.M88.4 R108, [R245+0x2000] ;  /* 0x00200000f56c783b */ /* 0x000fe80000000200 */
[----:B------:R-:W-:Y:S01]  /*3b50*/  LDSM.16.M88.4 R60, [R243+0xb800] ;  /* 0x00b80000f33c783b */ /* 0x000fe20000000200 */
[C---:B------:R-:W-:Y:S06]  /*3b60*/  HMMA.16816.F32 R28, R100.reuse, R16, R28 ;  /* 0x00000010641c723c */ /* 0x040fec000000181c */
[----:B------:R-:W-:Y:S01]  /*3b70*/  HMMA.16816.F32 R120, R100, R18, R120 ;  /* 0x000000126478723c */ /* 0x000fe20000001878 */
[----:B------:R-:W3:Y:S05]  /*3b80*/  LDSM.16.M88.4 R16, [R246+0x4000] ;  /* 0x00400000f610783b */ /* 0x000eea0000000200 */
[C---:B------:R-:W-:Y:S06]  /*3b90*/  HMMA.16816.F32 R36, R112.reuse, R104, R36 ;  /* 0x000000687024723c */ /* 0x040fec0000001824 */
[----:B------:R-:W-:Y:S06]  /*3ba0*/  HMMA.16816.F32 R32, R112, R106, R32 ;  /* 0x0000006a7020723c */ /* 0x000fec0000001820 */
[C---:B------:R-:W-:Y:S06]  /*3bb0*/  HMMA.16816.F32 R40, R100.reuse, R104, R40 ;  /* 0x000000686428723c */ /* 0x040fec0000001828 */
[----:B------:R-:W-:Y:S01]  /*3bc0*/  HMMA.16816.F32 R96, R100, R106, R96 ;  /* 0x0000006a6460723c */ /* 0x000fe20000001860 */
[----:B------:R-:W5:Y:S05]  /*3bd0*/  LDSM.16.M88.4 R104, [R246+0x6000] ;  /* 0x00600000f668783b */ /* 0x000f6a0000000200 */
[----:B------:R-:W-:Y:S06]  /*3be0*/  HMMA.16816.F32 R8, R112, R90, R8 ;  /* 0x0000005a7008723c */ /* 0x000fec0000001808 */
[C---:B------:R-:W-:Y:S06]  /*3bf0*/  HMMA.16816.F32 R116, R100.reuse, R88, R116 ;  /* 0x000000586474723c */ /* 0x040fec0000001874 */
[----:B------:R-:W-:Y:S06]  /*3c00*/  HMMA.16816.F32 R92, R100, R90, R92 ;  /* 0x0000005a645c723c */ /* 0x000fec000000185c */
[-C--:B-1----:R-:W-:Y:S01]  /*3c10*/  HMMA.16816.F32 R88, R68, R66.reuse, R52 ;  /* 0x000000424458723c */ /* 0x082fe20000001834 */
[----:B------:R-:W1:Y:S05]  /*3c20*/  LDSM.16.M88.4 R52, [R245+0x2800] ;  /* 0x00280000f534783b */ /* 0x000e6a0000000200 */
[C---:B--2---:R-:W-:Y:S06]  /*3c30*/  HMMA.16816.F32 R48, R12.reuse, R66, R48 ;  /* 0x000000420c30723c */ /* 0x044fec0000001830 */
[-C--:B----4-:R-:W-:Y:S06]  /*3c40*/  HMMA.16816.F32 R40, R12, R80.reuse, R40 ;  /* 0x000000500c28723c */ /* 0x090fec0000001828 */
[C---:B------:R-:W-:Y:S06]  /*3c50*/  HMMA.16816.F32 R36, R68.reuse, R80, R36 ;  /* 0x000000504424723c */ /* 0x040fec0000001824 */
[----:B------:R-:W-:Y:S06]  /*3c60*/  HMMA.16816.F32 R56, R68, R64, R56 ;  /* 0x000000404438723c */ /* 0x000fec0000001838 */
[----:B---3--:R-:W-:Y:S06]  /*3c70*/  HMMA.16816.F32 R48, R16, R110, R48 ;  /* 0x0000006e1030723c */ /* 0x008fec0000001830 */
[----:B------:R-:W-:Y:S01]  /*3c80*/  HMMA.16816.F32 R84, R12, R64, R84 ;  /* 0x000000400c54723c */ /* 0x000fe20000001854 */
[----:B------:R-:W2:Y:S05]  /*3c90*/  LDSM.16.M88.4 R64, [R245+0x3000] ;  /* 0x00300000f540783b */ /* 0x000eaa0000000200 */
[----:B-----5:R-:W-:Y:S06]  /*3ca0*/  HMMA.16816.F32 R88, R104, R110, R88 ;  /* 0x0000006e6858723c */ /* 0x020fec0000001858 */
[-C--:B------:R-:W-:Y:S06]  /*3cb0*/  HMMA.16816.F32 R96, R12, R82.reuse, R96 ;  /* 0x000000520c60723c */ /* 0x080fec0000001860 */
[----:B------:R-:W-:Y:S06]  /*3cc0*/  HMMA.16816.F32 R32, R68, R82, R32 ;  /* 0x000000524420723c */ /* 0x000fec0000001820 */
[-C--:B-1----:R-:W-:Y:S06]  /*3cd0*/  HMMA.16816.F32 R40, R16, R52.reuse, R40 ;  /* 0x000000341028723c */ /* 0x082fec0000001828 */
[----:B------:R-:W-:Y:S06]  /*3ce0*/  HMMA.16816.F32 R36, R104, R52, R36 ;  /* 0x000000346824723c */ /* 0x000fec0000001824 */
[----:B------:R-:W-:Y:S01]  /*3cf0*/  HMMA.16816.F32 R28, R12, R76, R28 ;  /* 0x0000004c0c1c723c */ /* 0x000fe2000000181c */
[----:B------:R-:W-:-:S02]  /*3d00*/  FSEL R53, R88, -INF , !P6 ;  /* 0xff80000058357808 */ /* 0x000fc40007000000 */
[----:B------:R-:W-:-:S03]  /*3d10*/  ISETP.GE.AND P6, PT, R5, R227, PT ;  /* 0x000000e30500720c */ /* 0x000fc60003fc6270 */
[----:B------:R-:W-:Y:S01]  /*3d20*/  HMMA.16816.F32 R24, R68, R76, R24 ;  /* 0x0000004c4418723c */ /* 0x000fe20000001818 */
[----:B------:R-:W-:-:S05]  /*3d30*/  FSEL R102, R49, -INF , !P6 ;  /* 0xff80000031667808 */ /* 0x000fca0007000000 */
[C---:B------:R-:W-:Y:S06]  /*3d40*/  HMMA.16816.F32 R20, R68.reuse, R78, R20 ;  /* 0x0000004e4414723c */ /* 0x040fec0000001814 */
[C---:B------:R-:W-:Y:S06]  /*3d50*/  HMMA.16816.F32 R72, R68.reuse, R60, R72 ;  /* 0x0000003c4448723c */ /* 0x040fec0000001848 */
[----:B------:R-:W-:Y:S06]  /*3d60*/  HMMA.16816.F32 R8, R68, R62, R8 ;  /* 0x0000003e4408723c */ /* 0x000fec0000001808 */
[----:B------:R-:W-:Y:S01]  /*3d70*/  HMMA.16816.F32 R96, R16, R54, R96 ;  /* 0x000000361060723c */ /* 0x000fe20000001860 */
[----:B------:R-:W-:-:S02]  /*3d80*/  FSEL R69, R50, -INF , !P5 ;  /* 0xff80000032457808 */ /* 0x000fc40006800000 */
[----:B------:R-:W-:Y:S02]  /*3d90*/  ISETP.GE.AND P5, PT, R5, R225, PT ;  /* 0x000000e10500720c */ /* 0x000fe40003fa6270 */
[----:B------:R-:W-:Y:S01]  /*3da0*/  FSEL R68, R48, -INF , !P4 ;  /* 0xff80000030447808 */ /* 0x000fe20006000000 */
[----:B------:R-:W-:Y:S01]  /*3db0*/  HMMA.16816.F32 R32, R104, R54, R32 ;  /* 0x000000366820723c */ /* 0x000fe20000001820 */
[----:B------:R-:W-:Y:S01]  /*3dc0*/  ISETP.GE.AND P4, PT, R7, R224, PT ;  /* 0x000000e00700720c */ /* 0x000fe20003f86270 */
[----:B------:R-:W-:Y:S01]  /*3dd0*/  VIADD R7, R0, 0x10 ;  /* 0x0000001000077836 */ /* 0x000fe20000000000 */
[----:B------:R-:W-:Y:S02]  /*3de0*/  FSEL R89, R89, -INF , !P5 ;  /* 0xff80000059597808 */ /* 0x000fe40006800000 */
[----:B------:R-:W-:Y:S01]  /*3df0*/  ISETP.GE.AND P5, PT, R5, R226, PT ;  /* 0x000000e20500720c */ /* 0x000fe20003fa6270 */
[----:B------:R-:W-:Y:S01]  /*3e00*/  HMMA.16816.F32 R120, R12, R78, R120 ;  /* 0x0000004e0c78723c */ /* 0x000fe20000001878 */
[----:B------:R-:W-:-:S02]  /*3e10*/  FSEL R90, R90, -INF , !P4 ;  /* 0xff8000005a5a7808 */ /* 0x000fc40006000000 */
[----:B------:R-:W-:Y:S01]  /*3e20*/  ISETP.GE.AND P4, PT, R5, R224, PT ;  /* 0x000000e00500720c */ /* 0x000fe20003f86270 */
[----:B------:R-:W-:Y:S01]  /*3e30*/  VIADD R5, R0, 0x11 ;  /* 0x0000001100057836 */ /* 0x000fe20000000000 */
[----:B------:R-:W-:Y:S01]  /*3e40*/  FSEL R103, R51, -INF , !P5 ;  /* 0xff80000033677808 */ /* 0x000fe20006800000 */
[----:B--2---:R-:W-:Y:S01]  /*3e50*/  HMMA.16816.F32 R28, R16, R64, R28 ;  /* 0x00000040101c723c */ /* 0x004fe2000000181c */
[----:B------:R-:W-:Y:S01]  /*3e60*/  ISETP.GE.AND P5, PT, R7, R227, PT ;  /* 0x000000e30700720c */ /* 0x000fe20003fa6270 */
[----:B------:R-:W1:Y:S01]  /*3e70*/  LDSM.16.M88.4 R48, [R245+0x3800] ;  /* 0x00380000f530783b */ /* 0x000e620000000200 */
[----:B------:R-:W-:Y:S01]  /*3e80*/  FSEL R52, R91, -INF , !P4 ;  /* 0xff8000005b347808 */ /* 0x000fe20006000000 */
[----:B------:R-:W-:-:S04]  /*3e90*/  DEPBAR.LE SB0, 0x0 ;  /* 0x000080000000791a */ /* 0x000fc80000000000 */
[C---:B------:R-:W-:Y:S01]  /*3ea0*/  ISETP.GE.AND P4, PT, R7.reuse, R226, PT ;  /* 0x000000e20700720c */ /* 0x040fe20003f86270 */
[----:B------:R-:W-:Y:S01]  /*3eb0*/  HMMA.16816.F32 R24, R104, R64, R24 ;  /* 0x000000406818723c */ /* 0x000fe20000001818 */
[----:B------:R-:W-:Y:S01]  /*3ec0*/  FSEL R70, R40, -INF , !P5 ;  /* 0xff80000028467808 */ /* 0x000fe20006800000 */
[----:B------:R-:W-:Y:S01]  /*3ed0*/  VIADD R40, R0, 0x18 ;  /* 0x0000001800287836 */ /* 0x000fe20000000000 */
[C---:B------:R-:W-:Y:S02]  /*3ee0*/  ISETP.GE.AND P5, PT, R7.reuse, R224, PT ;  /* 0x000000e00700720c */ /* 0x040fe40003fa6270 */
[----:B------:R-:W-:Y:S01]  /*3ef0*/  FSEL R71, R42, -INF , !P4 ;  /* 0xff8000002a477808 */ /* 0x000fe20006000000 */
[----:B------:R-:W-:Y:S01]  /*3f00*/  HMMA.16816.F32 R116, R12, R60, R116 ;  /* 0x0000003c0c74723c */ /* 0x000fe20000001874 */
[----:B------:R-:W-:Y:S02]  /*3f10*/  ISETP.GE.AND P6, PT, R7, R225, PT ;  /* 0x000000e10700720c */ /* 0x000fe40003fc6270 */
[----:B------:R-:W-:-:S02]  /*3f20*/  ISETP.GE.AND P4, PT, R5, R227, PT ;  /* 0x000000e30500720c */ /* 0x000fc40003f86270 */
[----:B------:R-:W-:Y:S01]  /*3f30*/  FSEL R38, R38, -INF , !P5 ;  /* 0xff80000026267808 */ /* 0x000fe20006800000 */
[-C--:B------:R-:W-:Y:S01]  /*3f40*/  HMMA.16816.F32 R120, R16, R66.reuse, R120 ;  /* 0x000000421078723c */ /* 0x080fe20000001878 */
[----:B------:R-:W-:Y:S02]  /*3f50*/  ISETP.GE.AND P5, PT, R5, R225, PT ;  /* 0x000000e10500720c */ /* 0x000fe40003fa6270 */
[----:B------:R-:W-:Y:S02]  /*3f60*/  FSEL R7, R36, -INF , !P6 ;  /* 0xff80000024077808 */ /* 0x000fe40007000000 */
[----:B------:R-:W-:Y:S01]  /*3f70*/  FSEL R100, R41, -INF , !P4 ;  /* 0xff80000029647808 */ /* 0x000fe20006000000 */
[----:B------:R-:W-:Y:S01]  /*3f80*/  HMMA.16816.F32 R20, R104, R66, R20 ;  /* 0x000000426814723c */ /* 0x000fe20000001814 */
[C---:B------:R-:W-:Y:S02]  /*3f90*/  ISETP.GE.AND P6, PT, R5.reuse, R226, PT ;  /* 0x000000e20500720c */ /* 0x040fe40003fc6270 */
[----:B------:R-:W-:Y:S01]  /*3fa0*/  ISETP.GE.AND P4, PT, R5, R224, PT ;  /* 0x000000e00500720c */ /* 0x000fe20003f86270 */
[----:B------:R-:W-:Y:S01]  /*3fb0*/  VIADD R5, R0, 0x19 ;  /* 0x0000001900057836 */ /* 0x000fe20000000000 */
[----:B------:R-:W-:Y:S01]  /*3fc0*/  FSEL R37, R37, -INF , !P5 ;  /* 0xff80000025257808 */ /* 0x000fe20006800000 */
[----:B------:R-:W-:Y:S01]  /*3fd0*/  HMMA.16816.F32 R92, R12, R62, R92 ;  /* 0x0000003e0c5c723c */ /* 0x000fe2000000185c */
[----:B------:R-:W-:-:S02]  /*3fe0*/  ISETP.GE.AND P5, PT, R40, R226, PT ;  /* 0x000000e22800720c */ /* 0x000fc40003fa6270 */
[----:B------:R-:W-:Y:S02]  /*3ff0*/  FSEL R133, R43, -INF , !P6 ;  /* 0xff8000002b857808 */ /* 0x000fe40007000000 */
[----:B------:R-:W-:Y:S01]  /*4000*/  FSEL R36, R39, -INF , !P4 ;  /* 0xff80000027247808 */ /* 0x000fe20006000000 */
[----:B------:R-:W-:Y:S01]  /*4010*/  HMMA.16816.F32 R56, R104, R108, R56 ;  /* 0x0000006c6838723c */ /* 0x000fe20000001838 */
[----:B------:R-:W-:Y:S01]  /*4020*/  FSEL R101, R98, -INF , !P5 ;  /* 0xff80000062657808 */ /* 0x000fe20006800000 */
[----:B------:R-:W-:Y:S01]  /*4030*/  VIADD R12, R0, 0x30 ;  /* 0x00000030000c7836 */ /* 0x000fe20000000000 */
[C---:B------:R-:W-:Y:S02]  /*4040*/  ISETP.GE.AND P4, PT, R40.reuse, R227, PT ;  /* 0x000000e32800720c */ /* 0x040fe40003f86270 */
[-C--:B------:R-:W-:Y:S01]  /*4050*/  ISETP.GE.AND P6, PT, R40, R225.reuse, PT ;  /* 0x000000e12800720c */ /* 0x080fe20003fc6270 */
[----:B-1----:R-:W-:Y:S01]  /*4060*/  HMMA.16816.F32 R116, R16, R48, R116 ;  /* 0x000000301074723c */ /* 0x002fe20000001874 */
[----:B------:R-:W-:-:S02]  /*4070*/  ISETP.GE.AND P5, PT, R5, R225, PT ;  /* 0x000000e10500720c */ /* 0x000fc40003fa6270 */
[----:B------:R-:W-:Y:S02]  /*4080*/  FSEL R132, R96, -INF , !P4 ;  /* 0xff80000060847808 */ /* 0x000fe40006000000 */
[----:B------:R-:W-:Y:S01]  /*4090*/  FSEL R39, R32, -INF , !P6 ;  /* 0xff80000020277808 */ /* 0x000fe20007000000 */
[----:B------:R-:W-:Y:S01]  /*40a0*/  VIADD R32, R0, 0x20 ;  /* 0x0000002000207836 */ /* 0x000fe20000000000 */
[----:B------:R-:W-:Y:S01]  /*40b0*/  FSEL R33, R33, -INF , !P5 ;  /* 0xff80000021217808 */ /* 0x000fe20006800000 */
[----:B------:R-:W-:Y:S01]  /*40c0*/  HMMA.16816.F32 R72, R104, R48, R72 ;  /* 0x000000306848723c */ /* 0x000fe20000001848 */
[----:B------:R-:W-:Y:S01]  /*40d0*/  BAR.SYNC.DEFER_BLOCKING 0x0 ;  /* 0x0000000000007b1d */ /* 0x000fe20000010000 */
[----:B------:R-:W-:Y:S02]  /*40e0*/  ISETP.GE.AND P4, PT, R40, R224, PT ;  /* 0x000000e02800720c */ /* 0x000fe40003f86270 */
[----:B------:R-:W-:Y:S02]  /*40f0*/  ISETP.GE.AND P5, PT, R5, R226, PT ;  /* 0x000000e20500720c */ /* 0x000fe40003fa6270 */
[----:B------:R-:W-:Y:S01]  /*4100*/  FSEL R34, R34, -INF , !P4 ;  /* 0xff80000022227808 */ /* 0x000fe20006000000 */
[----:B------:R-:W-:Y:S01]  /*4110*/  HMMA.16816.F32 R84, R16, R108, R84 ;  /* 0x0000006c1054723c */ /* 0x000fe20000001854 */
[----:B------:R-:W-:-:S02]  /*4120*/  FSEL R135, R99, -INF , !P5 ;  /* 0xff80000063877808 */ /* 0x000fc40006800000 */
[CC--:B------:R-:W-:Y:S02]  /*4130*/  ISETP.GE.AND P6, PT, R5.reuse, R227.reuse, PT ;  /* 0x000000e30500720c */ /* 0x0c0fe40003fc6270 */
[----:B------:R-:W-:Y:S01]  /*4140*/  ISETP.GE.AND P4, PT, R5, R224, PT ;  /* 0x000000e00500720c */ /* 0x000fe20003f86270 */
[----:B------:R-:W-:Y:S01]  /*4150*/  VIADD R5, R0, 0x21 ;  /* 0x0000002100057836 */ /* 0x000fe20000000000 */
[----:B------:R-:W-:Y:S01]  /*4160*/  ISETP.GE.AND P5, PT, R32, R227, PT ;  /* 0x000000e32000720c */ /* 0x000fe20003fa6270 */
[-C--:B------:R-:W-:Y:S01]  /*4170*/  HMMA.16816.F32 R8, R104, R50.reuse, R8 ;  /* 0x000000326808723c */ /* 0x080fe20000001808 */
[----:B------:R-:W-:Y:S02]  /*4180*/  FSEL R46, R35, -INF , !P4 ;  /* 0xff800000232e7808 */ /* 0x000fe40006000000 */
[----:B------:R-:W-:Y:S02]  /*4190*/  FSEL R134, R97, -INF , !P6 ;  /* 0xff80000061867808 */ /* 0x000fe40007000000 */
[----:B------:R-:W-:Y:S01]  /*41a0*/  FSEL R146, R28, -INF , !P5 ;  /* 0xff8000001c927808 */ /* 0x000fe20006800000 */
[----:B------:R-:W-:Y:S01]  /*41b0*/  HMMA.16816.F32 R92, R16, R50, R92 ;  /* 0x00000032105c723c */ /* 0x000fe2000000185c */
[----:B------:R-:W-:-:S02]  /*41c0*/  ISETP.GE.AND P4, PT, R32, R226, PT ;  /* 0x000000e22000720c */ /* 0x000fc40003f86270 */
[C---:B------:R-:W-:Y:S02]  /*41d0*/  ISETP.GE.AND P6, PT, R32.reuse, R225, PT ;  /* 0x000000e12000720c */ /* 0x040fe40003fc6270 */
[----:B------:R-:W-:Y:S02]  /*41e0*/  ISETP.GE.AND P5, PT, R32, R224, PT ;  /* 0x000000e02000720c */ /* 0x000fe40003fa6270 */
[----:B------:R-:W-:Y:S02]  /*41f0*/  FSEL R237, R30, -INF , !P4 ;  /* 0xff8000001eed7808 */ /* 0x000fe40006000000 */
[----:B------:R-:W-:Y:S01]  /*4200*/  FSEL R235, R24, -INF , !P6 ;  /* 0xff80000018eb7808 */ /* 0x000fe20007000000 */
[----:B------:R-:W-:Y:S01]  /*4210*/  VIADD R24, R0, 0x28 ;  /* 0x0000002800187836 */ /* 0x000fe20000000000 */
[----:B------:R-:W-:Y:S02]  /*4220*/  FSEL R234, R26, -INF , !P5 ;  /* 0xff8000001aea7808 */ /* 0x000fe40006800000 */
[----:B------:R-:W-:-:S02]  /*4230*/  ISETP.GE.AND P4, PT, R5, R227, PT ;  /* 0x000000e30500720c */ /* 0x000fc40003f86270 */
[C---:B------:R-:W-:Y:S02]  /*4240*/  ISETP.GE.AND P5, PT, R5.reuse, R225, PT ;  /* 0x000000e10500720c */ /* 0x040fe40003fa6270 */
[----:B------:R-:W-:Y:S02]  /*4250*/  ISETP.GE.AND P6, PT, R5, R226, PT ;  /* 0x000000e20500720c */ /* 0x000fe40003fc6270 */
[----:B------:R-:W-:Y:S02]  /*4260*/  FSEL R144, R29, -INF , !P4 ;  /* 0xff8000001d907808 */ /* 0x000fe40006000000 */
[----:B------:R-:W-:Y:S02]  /*4270*/  FSEL R127, R25, -INF , !P5 ;  /* 0xff800000197f7808 */ /* 0x000fe40006800000 */
[----:B------:R-:W-:Y:S01]  /*4280*/  ISETP.GE.AND P4, PT, R5, R224, PT ;  /* 0x000000e00500720c */ /* 0x000fe20003f86270 */
[----:B------:R-:W-:Y:S01]  /*4290*/  VIADD R5, R0, 0x29 ;  /* 0x0000002900057836 */ /* 0x000fe20000000000 */
[----:B------:R-:W-:-:S02]  /*42a0*/  ISETP.GE.AND P5, PT, R24, R227, PT ;  /* 0x000000e31800720c */ /* 0x000fc40003fa6270 */
[----:B------:R-:W-:Y:S02]  /*42b0*/  FSEL R169, R31, -INF , !P6 ;  /* 0xff8000001fa97808 */ /* 0x000fe40007000000 */
[----:B------:R-:W-:Y:S02]  /*42c0*/  FSEL R239, R27, -INF , !P4 ;  /* 0xff8000001bef7808 */ /* 0x000fe40006000000 */
[----:B------:R-:W-:Y:S02]  /*42d0*/  ISETP.GE.AND P6, PT, R24, R226, PT ;  /* 0x000000e21800720c */ /* 0x000fe40003fc6270 */
[----:B------:R-:W-:Y:S02]  /*42e0*/  FSEL R168, R120, -INF , !P5 ;  /* 0xff80000078a87808 */ /* 0x000fe40006800000 */
[C---:B------:R-:W-:Y:S02]  /*42f0*/  ISETP.GE.AND P4, PT, R24.reuse, R225, PT ;  /* 0x000000e11800720c */ /* 0x040fe40003f86270 */
[----:B------:R-:W-:-:S02]  /*4300*/  ISETP.GE.AND P5, PT, R24, R224, PT ;  /* 0x000000e01800720c */ /* 0x000fc40003fa6270 */
[----:B------:R-:W-:Y:S02]  /*4310*/  FSEL R170, R122, -INF , !P6 ;  /* 0xff8000007aaa7808 */ /* 0x000fe40007000000 */
[C---:B------:R-:W-:Y:S02]  /*4320*/  ISETP.GE.AND P6, PT, R5.reuse, R225, PT ;  /* 0x000000e10500720c */ /* 0x040fe40003fc6270 */
[----:B------:R-:W-:Y:S02]  /*4330*/  FSEL R147, R20, -INF , !P4 ;  /* 0xff80000014937808 */ /* 0x000fe40006000000 */
[----:B------:R-:W-:Y:S02]  /*4340*/  FSEL R145, R22, -INF , !P5 ;  /* 0xff80000016917808 */ /* 0x000fe40006800000 */
[C---:B------:R-:W-:Y:S02]  /*4350*/  ISETP.GE.AND P4, PT, R5.reuse, R224, PT ;  /* 0x000000e00500720c */ /* 0x040fe40003f86270 */
[----:B------:R-:W-:-:S02]  /*4360*/  ISETP.GE.AND P5, PT, R5, R227, PT ;  /* 0x000000e30500720c */ /* 0x000fc40003fa6270 */
[----:B------:R-:W-:Y:S02]  /*4370*/  FSEL R236, R21, -INF , !P6 ;  /* 0xff80000015ec7808 */ /* 0x000fe40007000000 */
[-C--:B------:R-:W-:Y:S01]  /*4380*/  ISETP.GE.AND P6, PT, R5, R226.reuse, PT ;  /* 0x000000e20500720c */ /* 0x080fe20003fc6270 */
[----:B------:R-:W-:Y:S01]  /*4390*/  VIADD R5, R0, 0x31 ;  /* 0x0000003100057836 */ /* 0x000fe20000000000 */
[----:B------:R-:W-:Y:S02]  /*43a0*/  FSEL R126, R23, -INF , !P4 ;  /* 0xff800000177e7808 */ /* 0x000fe40006000000 */
[----:B------:R-:W-:Y:S02]  /*43b0*/  FSEL R202, R121, -INF , !P5 ;  /* 0xff80000079ca7808 */ /* 0x000fe40006800000 */
[C---:B------:R-:W-:Y:S02]  /*43c0*/  ISETP.GE.AND P5, PT, R12.reuse, R227, PT ;  /* 0x000000e30c00720c */ /* 0x040fe40003fa6270 */
[----:B------:R-:W-:-:S02]  /*43d0*/  ISETP.GE.AND P4, PT, R12, R226, PT ;  /* 0x000000e20c00720c */ /* 0x000fc40003f86270 */
[----:B------:R-:W-:Y:S02]  /*43e0*/  FSEL R171, R123, -INF , !P6 ;  /* 0xff8000007bab7808 */ /* 0x000fe40007000000 */
[----:B------:R-:W-:Y:S02]  /*43f0*/  FSEL R230, R116, -INF , !P5 ;  /* 0xff80000074e67808 */ /* 0x000fe40006800000 */
[----:B------:R-:W-:Y:S02]  /*4400*/  FSEL R222, R118, -INF , !P4 ;  /* 0xff80000076de7808 */ /* 0x000fe40006000000 */
[----:B------:R-:W-:Y:S02]  /*4410*/  FSEL R22, R59, -INF , !P0 ;  /* 0xff8000003b167808 */ /* 0x000fe40004000000 */
[C---:B------:R-:W-:Y:S02]  /*4420*/  ISETP.GE.AND P6, PT, R12.reuse, R225, PT ;  /* 0x000000e10c00720c */ /* 0x040fe40003fc6270 */
[----:B------:R-:W-:-:S02]  /*4430*/  ISETP.GE.AND P5, PT, R12, R224, PT ;  /* 0x000000e00c00720c */ /* 0x000fc40003fa6270 */
[----:B------:R-:W-:Y:S02]  /*4440*/  ISETP.GE.AND P4, PT, R5, R227, PT ;  /* 0x000000e30500720c */ /* 0x000fe40003f86270 */
[----:B------:R-:W-:Y:S02]  /*4450*/  ISETP.GE.AND P0, PT, R0, R224, PT ;  /* 0x000000e00000720c */ /* 0x000fe40003f06270 */
[----:B------:R-:W-:Y:S02]  /*4460*/  FSEL R217, R72, -INF , !P6 ;  /* 0xff80000048d97808 */ /* 0x000fe40007000000 */
[----:B------:R-:W-:Y:S02]  /*4470*/  FSEL R216, R74, -INF , !P5 ;  /* 0xff8000004ad87808 */ /* 0x000fe40006800000 */
[----:B------:R-:W-:Y:S02]  /*4480*/  FSEL R229, R117, -INF , !P4 ;  /* 0xff80000075e57808 */ /* 0x000fe40006000000 */
[----:B------:R-:W-:-:S02]  /*4490*/  FSEL R58, R58, -INF , !P0 ;  /* 0xff8000003a3a7808 */ /* 0x000fc40004000000 */
[C---:B------:R-:W-:Y:S02]  /*44a0*/  ISETP.GE.AND P6, PT, R5.reuse, R226, PT ;  /* 0x000000e20500720c */ /* 0x040fe40003fc6270 */
[C---:B------:R-:W-:Y:S02]  /*44b0*/  ISETP.GE.AND P5, PT, R5.reuse, R225, PT ;  /* 0x000000e10500720c */ /* 0x040fe40003fa6270 */
[----:B------:R-:W-:Y:S01]  /*44c0*/  ISETP.GE.AND P4, PT, R5, R224, PT ;  /* 0x000000e00500720c */ /* 0x000fe20003f86270 */
[C---:B------:R-:W-:Y:S01]  /*44d0*/  VIADD R5, R0.reuse, 0x38 ;  /* 0x0000003800057836 */ /* 0x040fe20000000000 */
[----:B------:R-:W-:Y:S02]  /*44e0*/  FSEL R62, R85, -INF , !P2 ;  /* 0xff800000553e7808 */ /* 0x000fe40005000000 */
[----:B------:R-:W-:Y:S02]  /*44f0*/  PLOP3.LUT P0, PT, PT, PT, UP0, 0x80, 0x0 ;  /* 0x000000000000781c */ /* 0x000fe40003f0f008 */
[----:B------:R-:W-:-:S02]  /*4500*/  ISETP.GE.AND P2, PT, R0, R227, PT ;  /* 0x000000e30000720c */ /* 0x000fc40003f46270 */
[----:B------:R-:W-:Y:S02]  /*4510*/  FSEL R215, R73, -INF , !P5 ;  /* 0xff80000049d77808 */ /* 0x000fe40006800000 */
[----:B------:R-:W-:Y:S02]  /*4520*/  FSEL R57, R57, -INF , !P1 ;  /* 0xff80000039397808 */ /* 0x000fe40004800000 */
[----:B------:R-:W-:Y:S02]  /*4530*/  FSEL R87, R87, -INF , !P3 ;  /* 0xff80000057577808 */ /* 0x000fe40005800000 */
[----:B------:R-:W-:Y:S02]  /*4540*/  ISETP.GE.AND P5, PT, R0, R226, PT ;  /* 0x000000e20000720c */ /* 0x000fe40003fa6270 */
[----:B------:R-:W-:Y:S02]  /*4550*/  FSEL R84, R84, -INF , !P2 ;  /* 0xff80000054547808 */ /* 0x000fe40005000000 */
[CC--:B------:R-:W-:Y:S01]  /*4560*/  ISETP.GE.AND P1, PT, R0.reuse, R225.reuse, PT ;  /* 0x000000e10000720c */ /* 0x0c0fe20003f26270 */
[----:B------:R-:W-:Y:S01]  /*4570*/  VIADD R0, R0, 0x39 ;  /* 0x0000003900007836 */ /* 0x000fe20000000000 */
[----:B------:R-:W-:-:S02]  /*4580*/  ISETP.GE.AND P3, PT, R5, R225, PT ;  /* 0x000000e10500720c */ /* 0x000fc40003f66270 */
[----:B------:R-:W-:Y:S02]  /*4590*/  ISETP.GE.AND P2, PT, R5, R224, PT ;  /* 0x000000e00500720c */ /* 0x000fe40003f46270 */
[----:B------:R-:W-:Y:S02]  /*45a0*/  FSEL R221, R119, -INF , !P6 ;  /* 0xff80000077dd7808 */ /* 0x000fe40007000000 */
[----:B------:R-:W-:Y:S02]  /*45b0*/  FSEL R214, R75, -INF , !P4 ;  /* 0xff8000004bd67808 */ /* 0x000fe40006000000 */
[----:B------:R-:W-:Y:S02]  /*45c0*/  FSEL R85, R86, -INF , !P5 ;  /* 0xff80000056557808 */ /* 0x000fe40006800000 */
[----:B------:R-:W-:Y:S02]  /*45d0*/  FSEL R213, R8, -INF , !P3 ;  /* 0xff80000008d57808 */ /* 0x000fe40005800000 */
[----:B------:R-:W-:-:S02]  /*45e0*/  FSEL R212, R10, -INF , !P2 ;  /* 0xff8000000ad47808 */ /* 0x000fc40005000000 */
[----:B------:R-:W-:Y:S02]  /*45f0*/  FSEL R23, R56, -INF , !P1 ;  /* 0xff80000038177808 */ /* 0x000fe40004800000 */
[CC--:B------:R-:W-:Y:S02]  /*4600*/  ISETP.GE.AND P6, PT, R5.reuse, R227.reuse, PT ;  /* 0x000000e30500720c */ /* 0x0c0fe40003fc6270 */
[-C--:B------:R-:W-:Y:S02]  /*4610*/  ISETP.GE.AND P4, PT, R5, R226.reuse, PT ;  /* 0x000000e20500720c */ /* 0x080fe40003f86270 */
[C---:B------:R-:W-:Y:S02]  /*4620*/  ISETP.GE.AND P5, PT, R0.reuse, R227, PT ;  /* 0x000000e30000720c */ /* 0x040fe40003fa6270 */
[C---:B------:R-:W-:Y:S02]  /*4630*/  ISETP.GE.AND P3, PT, R0.reuse, R226, PT ;  /* 0x000000e20000720c */ /* 0x040fe40003f66270 */
[----:B------:R-:W-:-:S02]  /*4640*/  ISETP.GE.AND P2, PT, R0, R225, PT ;  /* 0x000000e10000720c */ /* 0x000fc40003f46270 */
[----:B------:R-:W-:Y:S02]  /*4650*/  ISETP.GE.AND P1, PT, R0, R224, PT ;  /* 0x000000e00000720c */ /* 0x000fe40003f26270 */
[----:B------:R-:W-:Y:S02]  /*4660*/  LOP3.LUT R5, R6, R47, RZ, 0xfc, !PT ;  /* 0x0000002f06057212 */ /* 0x000fe400078efcff */
[----:B------:R-:W-:Y:S02]  /*4670*/  FSEL R207, R9, -INF , !P2 ;  /* 0xff80000009cf7808 */ /* 0x000fe40005000000 */
[----:B------:R-:W-:Y:S02]  /*4680*/  FSEL R204, R11, -INF , !P1 ;  /* 0xff8000000bcc7808 */ /* 0x000fe40004800000 */
[----:B------:R-:W-:Y:S02]  /*4690*/  FSEL R228, R92, -INF , !P6 ;  /* 0xff8000005ce47808 */ /* 0x000fe40007000000 */
[----:B------:R-:W-:-:S02]  /*46a0*/  FSEL R220, R94, -INF , !P4 ;  /* 0xff8000005edc7808 */ /* 0x000fc40006000000 */
[----:B------:R-:W-:Y:S02]  /*46b0*/  FSEL R223, R93, -INF , !P5 ;  /* 0xff8000005ddf7808 */ /* 0x000fe40006800000 */
[----:B------:R-:W-:Y:S01]  /*46c0*/  FSEL R219, R95, -INF , !P3 ;  /* 0xff8000005fdb7808 */ /* 0x000fe20005800000 */
[----:B------:R-:W-:Y:S06]  /*46d0*/  @!P0 BRA `(.L_x_215) ;  /* 0x00000004004c8947 */ /* 0x000fec0003800000 */
[----:B------:R-:W-:Y:S01]  /*46e0*/  ULDC UR5, c[0x0][0x2d0] ;  /* 0x0000b40000057ab9 */ /* 0x000fe20000000800 */
[----:B------:R-:W-:Y:S01]  /*46f0*/  UIADD3 UR10, UR18, -0x2, URZ ;  /* 0xfffffffe120a7890 */ /* 0x000fe2000fffe03f */
[----:B------:R-:W-:Y:S01]  /*4700*/  ISETP.GE.AND P3, PT, R44, UR5, PT ;  /* 0x000000052c007c0c */ /* 0x000fe2000bf66270 */
[----:B------:R-:W-:Y:S01]  /*4710*/  BSSY B0, `(.L_x_216) ;  /* 0x000004e000007945 */ /* 0x000fe20003800000 */
[----:B------:R-:W-:Y:S01]  /*4720*/  ISETP.GE.AND P2, PT, R138, UR5, PT ;  /* 0x000000058a007c0c */ /* 0x000fe2000bf46270 */
[----:B------:R-:W-:Y:S02]  /*4730*/  USHF.R.S32.HI UR5, URZ, 0x1f, UR10 ;  /* 0x0000001f3f057899 */ /* 0x000fe4000801140a */
[----:B------:R-:W-:Y:S01]  /*4740*/  UIMAD UR13, UR13, UR10, URZ ;  /* 0x0000000a0d0d72a4 */ /* 0x000fe2000f8e023f */
[----:B------:R-:W-:-:S03]  /*4750*/  IMAD.WIDE.U32 R24, R2, UR10, R136 ;  /* 0x0000000a02187c25 */ /* 0x000fc6000f8e0088 */
[----:B------:R-:W-:Y:S01]  /*4760*/  UIMAD UR5, UR5, UR24, UR13 ;  /* 0x00000018050572a4 */ /* 0x000fe2000f8e020d */
[----:B------:R-:W-:-:S03]  /*4770*/  IADD3 R2, P6, R24, UR26, RZ ;  /* 0x0000001a18027c10 */ /* 0x000fc6000ffde0ff */
[----:B------:R-:W1:Y:S01]  /*4780*/  @!P3 LDC.64 R14, c[0x0][0x218] ;  /* 0x00008600ff0ebb82 */ /* 0x000e620000000a00 */
[----:B------:R2:W-:Y:S01]  /*4790*/  @P3 STS.128 [R252+0x8000], RZ ;  /* 0x008000fffc003388 */ /* 0x0005e20000000c00 */
[----:B------:R-:W-:-:S06]  /*47a0*/  VIADD R0, R25, UR5 ;  /* 0x0000000519007c36 */ /* 0x000fcc0008000000 */
[----:B------:R-:W3:Y:S08]  /*47b0*/  @!P2 LDC.64 R12, c[0x0][0x218] ;  /* 0x00008600ff0cab82 */ /* 0x000ef00000000a00 */
[----:B------:R-:W4:Y:S08]  /*47c0*/  @!P3 LDC.64 R10, c[0x0][0x218] ;  /* 0x00008600ff0abb82 */ /* 0x000f300000000a00 */
[----:B------:R-:W5:Y:S01]  /*47d0*/  @!P2 LDC.64 R8, c[0x0][0x218] ;  /* 0x00008600ff08ab82 */ /* 0x000f620000000a00 */
[----:B-1----:R-:W-:-:S04]  /*47e0*/  @!P3 LEA R14, P1, R24, R14, 0x1 ;  /* 0x0000000e180eb211 */ /* 0x002fc800078208ff */
[----:B------:R-:W-:-:S03]  /*47f0*/  @!P3 LEA.HI.X R15, R24, R15, R0, 0x1, P1 ;  /* 0x0000000f180fb211 */ /* 0x000fc600008f0c00 */
[----:B------:R-:W1:Y:S01]  /*4800*/  @!P3 LDC.64 R18, c[0x0][0x218] ;  /* 0x00008600ff12bb82 */ /* 0x000e620000000a00 */
[C---:B---3--:R-:W-:Y:S01]  /*4810*/  @!P2 LEA R12, P1, R24.reuse, R12, 0x1 ;  /* 0x0000000c180ca211 */ /* 0x048fe200078208ff */
[----:B------:R-:W-:Y:S01]  /*4820*/  @!PT LDS RZ, [RZ] ;  /* 0x00000000fffff984 */ /* 0x000fe20000000800 */
[----:B------:R-:W-:Y:S01]  /*4830*/  @!PT LDS RZ, [RZ] ;  /* 0x00000000fffff984 */ /* 0x000fe20000000800 */
[----:B------:R-:W-:Y:S01]  /*4840*/  @!PT LDS RZ, [RZ] ;  /* 0x00000000fffff984 */ /* 0x000fe20000000800 */
[----:B------:R3:W-:Y:S03]  /*4850*/  @!P3 LDGSTS.E.BYPASS.LTC128B.128 [R252+0x8000], desc[UR20][R14.64] ;  /* 0x080000000efcbfae */ /* 0x0007e6000b901d54 */
[----:B------:R-:W-:Y:S01]  /*4860*/  @!P2 LEA.HI.X R13, R24, R13, R0, 0x1, P1 ;  /* 0x0000000d180da211 */ /* 0x000fe200008f0c00 */
[----:B------:R2:W-:Y:S01]  /*4870*/  @P2 STS.128 [R252+0xa000], RZ ;  /* 0x00a000fffc002388 */ /* 0x0005e20000000c00 */
[----:B------:R-:W-:Y:S01]  /*4880*/  IADD3.X R0, R0, UR25, RZ, P6, !PT ;  /* 0x0000001900007c10 */ /* 0x000fe2000b7fe4ff */
[----:B------:R-:W2:Y:S01]  /*4890*/  @!P2 LDC.64 R16, c[0x0][0x218] ;  /* 0x00008600ff10ab82 */ /* 0x000ea20000000a00 */
[C---:B----4-:R-:W-:Y:S01]  /*48a0*/  @!P3 LEA R10, P5, R2.reuse, R10, 0x1 ;  /* 0x0000000a020ab211 */ /* 0x050fe200078a08ff */
[----:B------:R-:W-:Y:S01]  /*48b0*/  @!PT LDS RZ, [RZ] ;  /* 0x00000000fffff984 */ /* 0x000fe20000000800 */
[----:B------:R-:W-:Y:S01]  /*48c0*/  @!PT LDS RZ, [RZ] ;  /* 0x00000000fffff984 */ /* 0x000fe20000000800 */
[----:B------:R-:W-:Y:S01]  /*48d0*/  @!PT LDS RZ, [RZ] ;  /* 0x00000000fffff984 */ /* 0x000fe20000000800 */
[----:B------:R4:W-:Y:S01]  /*48e0*/  @!P2 LDGSTS.E.BYPASS.LTC128B.128 [R252+0xa000], desc[UR20][R12.64+0x80] ;  /* 0x0a0000800cfcafae */ /* 0x0009e2000b901d54 */
[----:B------:R-:W-:-:S02]  /*48f0*/  IADD3 R6, P1, R2, UR26, RZ ;  /* 0x0000001a02067c10 */ /* 0x000fc4000ff3e0ff */
[C-C-:B------:R-:W-:Y:S01]  /*4900*/  @!P3 LEA.HI.X R11, R2.reuse, R11, R0.reuse, 0x1, P5 ;  /* 0x0000000b020bb211 */ /* 0x140fe200028f0c00 */
[----:B------:R4:W-:Y:S02]  /*4910*/  @P3 STS.128 [R252+0x8800], RZ ;  /* 0x008800fffc003388 */ /* 0x0009e40000000c00 */
[----:B------:R-:W4:Y:S01]  /*4920*/  @!P3 LDC.64 R20, c[0x0][0x218] ;  /* 0x00008600ff14bb82 */ /* 0x000f220000000a00 */
[C---:B-----5:R-:W-:Y:S01]  /*4930*/  @!P2 LEA R8, P4, R2.reuse, R8, 0x1 ;  /* 0x000000080208a211 */ /* 0x060fe200078808ff */
[----:B------:R-:W-:Y:S01]  /*4940*/  @!PT LDS RZ, [RZ] ;  /* 0x00000000fffff984 */ /* 0x000fe20000000800 */
[----:B------:R-:W-:Y:S01]  /*4950*/  @!PT LDS RZ, [RZ] ;  /* 0x00000000fffff984 */ /* 0x000fe20000000800 */
[----:B------:R-:W-:Y:S01]  /*4960*/  @!PT LDS RZ, [RZ] ;  /* 0x00000000fffff984 */ /* 0x000fe20000000800 */
[----:B------:R1:W-:Y:S03]  /*4970*/  @!P3 LDGSTS.E.BYPASS.LTC128B.128 [R252+0x8800], desc[UR20][R10.64] ;  /* 0x088000000afcbfae */ /* 0x0003e6000b901d54 */
[----:B------:R-:W-:Y:S01]  /*4980*/  @!P2 LEA.HI.X R9, R2, R9, R0, 0x1, P4 ;  /* 0x000000090209a211 */ /* 0x000fe200020f0c00 */
[----:B------:R1:W-:Y:S01]  /*4990*/  @P2 STS.128 [R252+0xa800], RZ ;  /* 0x00a800fffc002388 */ /* 0x0003e20000000c00 */
[----:B------:R-:W-:-:S02]  /*49a0*/  IADD3 R2, P5, R6, UR26, RZ ;  /* 0x0000001a06027c10 */ /* 0x000fc4000ffbe0ff */
[----:B------:R-:W-:Y:S01]  /*49b0*/  IADD3.X R0, R0, UR25, RZ, P1, !PT ;  /* 0x0000001900007c10 */ /* 0x000fe20008ffe4ff */
[----:B------:R-:W-:Y:S01]  /*49c0*/  @!PT LDS RZ, [RZ] ;  /* 0x00000000fffff984 */ /* 0x000fe20000000800 */
[----:B------:R-:W-:Y:S01]  /*49d0*/  @!PT LDS RZ, [RZ] ;  /* 0x00000000fffff984 */ /* 0x000fe20000000800 */
[----:B------:R-:W-:Y:S01]  /*49e0*/  @!PT LDS RZ, [RZ] ;  /* 0x00000000fffff984 */ /* 0x000fe20000000800 */
[----:B------:R2:W-:Y:S01]  /*49f0*/  @!P2 LDGSTS.E.BYPASS.LTC128B.128 [R252+0xa800], desc[UR20][R8.64+0x80] ;  /* 0x0a80008008fcafae */ /* 0x0005e2000b901d54 */
[----:B-1----:R-:W-:Y:S02]  /*4a00*/  @!P3 LEA R18, P6, R6, R18, 0x1 ;  /* 0x000000120612b211 */ /* 0x002fe400078c08ff */
[----:B---3--:R-:W-:Y:S01]  /*4a10*/  IADD3.X R15, R0, UR25, RZ, P5, !PT ;  /* 0x00000019000f7c10 */ /* 0x008fe2000affe4ff */
[----:B------:R1:W-:Y:S01]  /*4a20*/  @P3 STS.128 [R252+0x9000], RZ ;  /* 0x009000fffc003388 */ /* 0x0003e20000000c00 */
[C---:B------:R-:W-:Y:S02]  /*4a30*/  @!P3 LEA.HI.X R19, R6.reuse, R19, R0, 0x1, P6 ;  /* 0x000000130613b211 */ /* 0x040fe400030f0c00 */
[----:B--2---:R-:W-:-:S03]  /*4a40*/  @!P2 LEA R16, P1, R6, R16, 0x1 ;  /* 0x000000100610a211 */ /* 0x004fc600078208ff */
[----:B------:R-:W-:Y:S01]  /*4a50*/  @!PT LDS RZ, [RZ] ;  /* 0x00000000fffff984 */ /* 0x000fe20000000800 */
[----:B------:R-:W-:Y:S01]  /*4a60*/  @!PT LDS RZ, [RZ] ;  /* 0x00000000fffff984 */ /* 0x000fe20000000800 */
[----:B------:R-:W-:Y:S01]  /*4a70*/  @!PT LDS RZ, [RZ] ;  /* 0x00000000fffff984 */ /* 0x000fe20000000800 */
[----:B------:R1:W-:Y:S01]  /*4a80*/  @!P3 LDGSTS.E.BYPASS.LTC128B.128 [R252+0x9000], desc[UR20][R18.64] ;  /* 0x0900000012fcbfae */ /* 0x0003e2000b901d54 */
[----:B------:R-:W-:Y:S02]  /*4a90*/  @!P2 LEA.HI.X R17, R6, R17, R0, 0x1, P1 ;  /* 0x000000110611a211 */ /* 0x000fe400008f0c00 */
[C---:B----4-:R-:W-:Y:S01]  /*4aa0*/  @!P3 LEA R20, P4, R2.reuse, R20, 0x1 ;  /* 0x000000140214b211 */ /* 0x050fe200078808ff */
[----:B------:R1:W-:Y:S03]  /*4ab0*/  @P2 STS.128 [R252+0xb000], RZ ;  /* 0x00b000fffc002388 */ /* 0x0003e60000000c00 */
[----:B------:R-:W-:Y:S01]  /*4ac0*/  @!P3 LEA.HI.X R21, R2, R21, R15, 0x1, P4 ;  /* 0x000000150215b211 */ /* 0x000fe200020f0c0f */
[----:B------:R-:W-:Y:S01]  /*4ad0*/  @!PT LDS RZ, [RZ] ;  /* 0x00000000fffff984 */ /* 0x000fe20000000800 */
[----:B------:R-:W-:Y:S01]  /*4ae0*/  @!PT LDS RZ, [RZ] ;  /* 0x00000000fffff984 */ /* 0x000fe20000000800 */
[----:B------:R-:W-:Y:S01]  /*4af0*/  @!PT LDS RZ, [RZ] ;  /* 0x00000000fffff984 */ /* 0x000fe20000000800 */
[----:B------:R1:W-:Y:S04]  /*4b00*/  @!P2 LDGSTS.E.BYPASS.LTC128B.128 [R252+0xb000], desc[UR20][R16.64+0x80] ;  /* 0x0b00008010fcafae */ /* 0x0003e8000b901d54 */
[----:B------:R1:W-:Y:S04]  /*4b10*/  @P3 STS.128 [R252+0x9800], RZ ;  /* 0x009800fffc003388 */ /* 0x0003e80000000c00 */
[----:B------:R-:W-:Y:S01]  /*4b20*/  @!PT LDS RZ, [RZ] ;  /* 0x00000000fffff984 */ /* 0x000fe20000000800 */
[----:B------:R-:W-:Y:S01]  /*4b30*/  @!PT LDS RZ, [RZ] ;  /* 0x00000000fffff984 */ /* 0x000fe20000000800 */
[----:B------:R-:W-:Y:S01]  /*4b40*/  @!PT LDS RZ, [RZ] ;  /* 0x00000000fffff984 */ /* 0x000fe20000000800 */
[----:B------:R1:W-:Y:S04]  /*4b50*/  @!P3 LDGSTS.E.BYPASS.LTC128B.128 [R252+0x9800], desc[UR20][R20.64] ;  /* 0x0980000014fcbfae */ /* 0x0003e8000b901d54 */
[----:B------:R1:W-:Y:S01]  /*4b60*/  @P2 STS.128 [R252+0xb800], RZ ;  /* 0x00b800fffc002388 */ /* 0x0003e20000000c00 */
[----:B------:R-:W-:Y:S05]  /*4b70*/  @P2 BRA `(.L_x_217) ;  /* 0x00000000001c2947 */ /* 0x000fea0003800000 */
[----:B------:R-:W-:Y:S02]  /*4b80*/  ULDC.64 UR10, c[0x0][0x218] ;  /* 0x00008600000a7ab9 */ /* 0x000fe40000000a00 */
[----:B------:R-:W-:-:S04]  /*4b90*/  LEA R8, P1, R2, UR10, 0x1 ;  /* 0x0000000a02087c11 */ /* 0x000fc8000f8208ff */
[----:B------:R-:W-:-:S05]  /*4ba0*/  LEA.HI.X R9, R2, UR11, R15, 0x1, P1 ;  /* 0x0000000b02097c11 */ /* 0x000fca00088f0c0f */
[----:B------:R-:W-:Y:S01]  /*4bb0*/  @!PT LDS RZ, [RZ] ;  /* 0x00000000fffff984 */ /* 0x000fe20000000800 */
[----:B------:R-:W-:Y:S01]  /*4bc0*/  @!PT LDS RZ, [RZ] ;  /* 0x00000000fffff984 */ /* 0x000fe20000000800 */
[----:B------:R-:W-:Y:S01]  /*4bd0*/  @!PT LDS RZ, [RZ] ;  /* 0x00000000fffff984 */ /* 0x000fe20000000800 */
[----:B------:R2:W-:Y:S04]  /*4be0*/  LDGSTS.E.BYPASS.LTC128B.128 [R252+0xb800], desc[UR20][R8.64+0x80] ;  /* 0x0b80008008fc7fae */ /* 0x0005e8000b901d54 */
.L_x_217:
[----:B------:R-:W-:Y:S05]  /*4bf0*/  BSYNC B0 ;  /* 0x0000000000007941 */ /* 0x000fea0003800000 */
.L_x_216:
[----:B------:R-:W0:Y:S02]  /*4c00*/  LDGDEPBAR ;  /* 0x00000000000079af */ /* 0x000e240000000000 */
.L_x_215:
[----:B--2---:R-:W-:Y:S01]  /*4c10*/  FMNMX.FTZ R9, R58, R22, !PT ;  /* 0x000000163a097209 */ /* 0x004fe20007810000 */
[----:B------:R-:W-:Y:S01]  /*4c20*/  ULDC UR10, c[0x0][0x2ec] ;  /* 0x0000bb00000a7ab9 */ /* 0x000fe20000000800 */
        /* <DEDUP_REMOVED lines=14> */
[----:B------:R-:W-:Y:S02]  /*4d10*/  MOV R116, R127 ;  /* 0x0000007f00747202 */ /* 0x000fe40000000f00 */
[----:B------:R-:W-:Y:S02]  /*4d20*/  FMNMX.FTZ R11, R235, R0, !PT ;  /* 0x00000000eb0b7209 */ /* 0x000fe40007810000 */
[----:B------:R-:W-:-:S02]  /*4d30*/  FMNMX.FTZ R9, R239, R2, !PT ;  /* 0x00000002ef097209 */ /* 0x000fc40007810000 */
[----:B------:R-:W-:Y:S02]  /*4d40*/  MOV R86, R126 ;  /* 0x0000007e00567202 */ /* 0x000fe40000000f00 */
        /* <DEDUP_REMOVED lines=13> */
[----:B------:R-:W-:Y:S01]  /*4e20*/  LEA R244, R5, UR4, 0x1 ;  /* 0x0000000405f47c11 */ /* 0x000fe2000f8e08ff */
[----:B------:R-:W2:Y:S03]  /*4e30*/  SHFL.BFLY PT, R9, R6, 0x2, 0x1f ;  /* 0x0c401f0006097f89 */ /* 0x000ea600000e0000 */
[-C--:B------:R-:W-:Y:S01]  /*4e40*/  LEA R242, R4, R244.reuse, 0x1 ;  /* 0x000000f404f27211 */ /* 0x080fe200078e08ff */
[----:B------:R-:W3:Y:S01]  /*4e50*/  SHFL.BFLY PT, R11, R0, 0x2, 0x1f ;  /* 0x0c401f00000b7f89 */ /* 0x000ee200000e0000 */
[----:B------:R-:W-:-:S02]  /*4e60*/  LEA R241, R3, R244, 0x1 ;  /* 0x000000f403f17211 */ /* 0x000fc400078e08ff */
[----:B------:R-:W-:Y:S01]  /*4e70*/  LEA R240, R3, R242, 0x1 ;  /* 0x000000f203f07211 */ /* 0x000fe200078e08ff */
[----:B------:R-:W-:Y:S04]  /*4e80*/  LDSM.16.MT88.4 R180, [R244+0xc000] ;  /* 0x00c00000f4b4783b */ /* 0x000fe80000004200 */
[----:B------:R-:W-:Y:S04]  /*4e90*/  LDSM.16.MT88.4 R80, [R242+0xc000] ;  /* 0x00c00000f250783b */ /* 0x000fe80000004200 */
[----:B------:R-:W-:Y:S04]  /*4ea0*/  LDSM.16.MT88.4 R96, [R241+0xc000] ;  /* 0x00c00000f160783b */ /* 0x000fe80000004200 */
[----:B------:R-:W-:Y:S01]  /*4eb0*/  LDSM.16.MT88.4 R112, [R240+0xc000] ;  /* 0x00c00000f070783b */ /* 0x000fe20000004200 */
[----:B--2---:R-:W-:-:S03]  /*4ec0*/  FMNMX.FTZ R9, R6, R9, !PT ;  /* 0x0000000906097209 */ /* 0x004fc60007810000 */
[----:B------:R-:W-:Y:S01]  /*4ed0*/  LDSM.16.MT88.4 R128, [R244+0xe000] ;  /* 0x00e00000f480783b */ /* 0x000fe20000004200 */
[----:B------:R-:W-:Y:S02]  /*4ee0*/  FMNMX.FTZ R6, R85, R87, !PT ;  /* 0x0000005755067209 */ /* 0x000fe40007810000 */
[----:B---3--:R-:W-:Y:S01]  /*4ef0*/  FMNMX.FTZ R11, R0, R11, !PT ;  /* 0x0000000b000b7209 */ /* 0x008fe20007810000 */
[----:B------:R-:W-:Y:S01]  /*4f00*/  LDSM.16.MT88.4 R176, [R242+0xe000] ;  /* 0x00e00000f2b0783b */ /* 0x000fe20000004200 */
[----:B------:R-:W-:-:S03]  /*4f10*/  FMNMX.FTZ R6, R69, R6, !PT ;  /* 0x0000000645067209 */ /* 0x000fc60007810000 */
[----:B------:R-:W2:Y:S01]  /*4f20*/  SHFL.BFLY PT, R0, R9, 0x1, 0x1f ;  /* 0x0c201f0009007f89 */ /* 0x000ea200000e0000 */
[----:B------:R-:W-:-:S03]  /*4f30*/  FMNMX.FTZ R6, R103, R6, !PT ;  /* 0x0000000667067209 */ /* 0x000fc60007810000 */
[----:B------:R-:W3:Y:S01]  /*4f40*/  SHFL.BFLY PT, R2, R11, 0x1, 0x1f ;  /* 0x0c201f000b027f89 */ /* 0x000ee200000e0000 */
[----:B------:R-:W-:-:S03]  /*4f50*/  FMNMX.FTZ R6, R71, R6, !PT ;  /* 0x0000000647067209 */ /* 0x000fc60007810000 */
[----:B------:R-:W-:Y:S01]  /*4f60*/  LDSM.16.MT88.4 R152, [R241+0xe000] ;  /* 0x00e00000f198783b */ /* 0x000fe20000004200 */
[----:B------:R-:W-:-:S03]  /*4f70*/  FMNMX.FTZ R6, R133, R6, !PT ;  /* 0x0000000685067209 */ /* 0x000fc60007810000 */
[----:B------:R-:W-:Y:S01]  /*4f80*/  LDSM.16.MT88.4 R40, [R244+0xc800] ;  /* 0x00c80000f428783b */ /* 0x000fe20000004200 */
[----:B------:R-:W-:-:S03]  /*4f90*/  FMNMX.FTZ R6, R101, R6, !PT ;  /* 0x0000000665067209 */ /* 0x000fc60007810000 */
[----:B------:R-:W-:Y:S01]  /*4fa0*/  LDSM.16.MT88.4 R28, [R240+0xc800] ;  /* 0x00c80000f01c783b */ /* 0x000fe20000004200 */
[----:B------:R-:W-:-:S03]  /*4fb0*/  FMNMX.FTZ R6, R135, R6, !PT ;  /* 0x0000000687067209 */ /* 0x000fc60007810000 */
[----:B------:R-:W-:Y:S01]  /*4fc0*/  LDSM.16.MT88.4 R24, [R244+0xe800] ;  /* 0x00e80000f418783b */ /* 0x000fe20000004200 */
[----:B--2---:R-:W-:-:S03]  /*4fd0*/  FMNMX.FTZ R0, R9, R0, !PT ;  /* 0x0000000009007209 */ /* 0x004fc60007810000 */
[----:B-1----:R-:W-:Y:S01]  /*4fe0*/  LDSM.16.MT88.4 R16, [R242+0xe800] ;  /* 0x00e80000f210783b */ /* 0x002fe20000004200 */
[----:B------:R-:W-:Y:S02]  /*4ff0*/  FMNMX.FTZ R9, R84, R62, !PT ;  /* 0x0000003e54097209 */ /* 0x000fe40007810000 */
[----:B---3--:R-:W-:Y:S01]  /*5000*/  FMNMX.FTZ R2, R11, R2, !PT ;  /* 0x000000020b027209 */ /* 0x008fe20007810000 */
[----:B------:R-:W-:Y:S01]  /*5010*/  FMUL.FTZ R205, R0, UR10 ;  /* 0x0000000a00cd7c20 */ /* 0x000fe20008410000 */
[----:B------:R-:W-:Y:S01]  /*5020*/  FMNMX.FTZ R9, R68, R9, !PT ;  /* 0x0000000944097209 */ /* 0x000fe20007810000 */
[----:B------:R-:W-:Y:S01]  /*5030*/  LDSM.16.MT88.4 R12, [R241+0xe800] ;  /* 0x00e80000f10c783b */ /* 0x000fe20000004200 */
[C---:B------:R-:W-:Y:S01]  /*5040*/  FSETP.NEU.FTZ.AND P1, PT, R2.reuse, -INF , PT ;  /* 0xff8000000200780b */ /* 0x040fe20003f3d000 */
[----:B------:R-:W-:Y:S01]  /*5050*/  FMUL.FTZ R218, R2, UR10 ;  /* 0x0000000a02da7c20 */ /* 0x000fe20008410000 */
[----:B------:R-:W-:-:S04]  /*5060*/  FMNMX.FTZ R9, R102, R9, !PT ;  /* 0x0000000966097209 */ /* 0x000fc80007810000 */
[----:B------:R-:W-:Y:S02]  /*5070*/  FMNMX.FTZ R9, R70, R9, !PT ;  /* 0x0000000946097209 */ /* 0x000fe40007810000 */
[----:B------:R-:W-:Y:S02]  /*5080*/  FSEL R218, R218, RZ, P1 ;  /* 0x000000ffdada7208 */ /* 0x000fe40000800000 */
[----:B------:R-:W-:Y:S02]  /*5090*/  FMNMX.FTZ R9, R100, R9, !PT ;  /* 0x0000000964097209 */ /* 0x000fe40007810000 */
[----:B------:R-:W-:Y:S01]  /*50a0*/  FSETP.NEU.FTZ.AND P1, PT, R0, -INF , PT ;  /* 0xff8000000000780b */ /* 0x000fe20003f3d000 */
[--C-:B------:R-:W-:Y:S01]  /*50b0*/  FFMA.FTZ R60, R23, UR10, -R218.reuse ;  /* 0x0000000a173c7c23 */ /* 0x100fe200080108da */
[----:B------:R-:W-:Y:S01]  /*50c0*/  FMNMX.FTZ R9, R132, R9, !PT ;  /* 0x0000000984097209 */ /* 0x000fe20007810000 */
[--C-:B------:R-:W-:Y:S01]  /*50d0*/  FFMA.FTZ R59, R57, UR10, -R218.reuse ;  /* 0x0000000a393b7c23 */ /* 0x100fe200080108da */
[----:B------:R-:W-:Y:S01]  /*50e0*/  FSEL R205, R205, RZ, P1 ;  /* 0x000000ffcdcd7208 */ /* 0x000fe20000800000 */
[--C-:B------:R-:W-:Y:S01]  /*50f0*/  FFMA.FTZ R56, R53, UR10, -R218.reuse ;  /* 0x0000000a35387c23 */ /* 0x100fe200080108da */
[----:B------:R-:W-:Y:S01]  /*5100*/  FMNMX.FTZ R5, R134, R9, !PT ;  /* 0x0000000986057209 */ /* 0x000fe20007810000 */
[--C-:B------:R-:W-:Y:S01]  /*5110*/  FFMA.FTZ R55, R89, UR10, -R218.reuse ;  /* 0x0000000a59377c23 */ /* 0x100fe200080108da */
[----:B------:R-:W-:Y:S01]  /*5120*/  MUFU.EX2 R60, R60 ;  /* 0x0000003c003c7308 */ /* 0x000fe20000000800 */
[--C-:B------:R-:W-:Y:S01]  /*5130*/  FFMA.FTZ R61, R22, UR10, -R205.reuse ;  /* 0x0000000a163d7c23 */ /* 0x100fe200080108cd */
[----:B------:R-:W-:Y:S01]  /*5140*/  FMNMX.FTZ R4, R146, R5, !PT ;  /* 0x0000000592047209 */ /* 0x000fe20007810000 */
[----:B------:R-:W-:Y:S01]  /*5150*/  LDSM.16.MT88.4 R20, [R240+0xe000] ;  /* 0x00e00000f014783b */ /* 0x000fe20000004200 */
[----:B------:R-:W-:Y:S01]  /*5160*/  FMNMX.FTZ R5, R237, R6, !PT ;  /* 0x00000006ed057209 */ /* 0x000fe20007810000 */
[--C-:B------:R-:W-:Y:S01]  /*5170*/  FFMA.FTZ R58, R58, UR10, -R205.reuse ;  /* 0x0000000a3a3a7c23 */ /* 0x100fe200080108cd */
[----:B------:R-:W-:Y:S01]  /*5180*/  FMNMX.FTZ R4, R144, R4, !PT ;  /* 0x0000000490047209 */ /* 0x000fe20007810000 */
[--C-:B------:R-:W-:Y:S01]  /*5190*/  FFMA.FTZ R57, R90, UR10, -R205.reuse ;  /* 0x0000000a5a397c23 */ /* 0x100fe200080108cd */
[----:B------:R-:W-:Y:S01]  /*51a0*/  FMNMX.FTZ R5, R169, R5, !PT ;  /* 0x00000005a9057209 */ /* 0x000fe20007810000 */
[--C-:B------:R-:W-:Y:S01]  /*51b0*/  FFMA.FTZ R52, R52, UR10, -R205.reuse ;  /* 0x0000000a34347c23 */ /* 0x100fe200080108cd */
[----:B------:R-:W-:Y:S01]  /*51c0*/  FMNMX.FTZ R3, R168, R4, !PT ;  /* 0x00000004a8037209 */ /* 0x000fe20007810000 */
[----:B------:R-:W1:Y:S01]  /*51d0*/  MUFU.EX2 R59, R59 ;  /* 0x0000003b003b7308 */ /* 0x000e620000000800 */
[----:B------:R-:W-:Y:S01]  /*51e0*/  FMNMX.FTZ R5, R170, R5, !PT ;  /* 0x00000005aa057209 */ /* 0x000fe20007810000 */
[--C-:B------:R-:W-:Y:S01]  /*51f0*/  FFMA.FTZ R51, R37, UR10, -R218.reuse ;  /* 0x0000000a25337c23 */ /* 0x100fe200080108da */
[----:B------:R-:W-:Y:S01]  /*5200*/  FMNMX.FTZ R3, R202, R3, !PT ;  /* 0x00000003ca037209 */ /* 0x000fe20007810000 */
[--C-:B------:R-:W-:Y:S01]  /*5210*/  FFMA.FTZ R50, R39, UR10, -R218.reuse ;  /* 0x0000000a27327c23 */ /* 0x100fe200080108da */
[----:B------:R-:W-:Y:S01]  /*5220*/  FMNMX.FTZ R5, R171, R5, !PT ;  /* 0x00000005ab057209 */ /* 0x000fe20007810000 */
[--C-:B------:R-:W-:Y:S01]  /*5230*/  FFMA.FTZ R49, R33, UR10, -R218.reuse ;  /* 0x0000000a21317c23 */ /* 0x100fe200080108da */
[----:B------:R-:W-:Y:S01]  /*5240*/  FMNMX.FTZ R4, R230, R3, !PT ;  /* 0x00000003e6047209 */ /* 0x000fe20007810000 */
[----:B------:R-:W-:Y:S01]  /*5250*/  MUFU.EX2 R56, R56 ;  /* 0x0000003800387308 */ /* 0x000fe20000000800 */
[--C-:B------:R-:W-:Y:S01]  /*5260*/  FFMA.FTZ R53, R38, UR10, -R205.reuse ;  /* 0x0000000a26357c23 */ /* 0x100fe200080108cd */
[--C-:B------:R-:W-:Y:S01]  /*5270*/  FFMA.FTZ R48, R36, UR10, -R205.reuse ;  /* 0x0000000a24307c23 */ /* 0x100fe200080108cd */
[----:B------:R-:W-:Y:S01]  /*5280*/  FMNMX.FTZ R3, R229, R4, !PT ;  /* 0x00000004e5037209 */ /* 0x000fe20007810000 */
[--C-:B------:R-:W-:Y:S01]  /*5290*/  FFMA.FTZ R47, R34, UR10, -R205.reuse ;  /* 0x0000000a222f7c23 */ /* 0x100fe200080108cd */
[----:B------:R-:W-:Y:S01]  /*52a0*/  LDSM.16.MT88.4 R36, [R242+0xc800] ;  /* 0x00c80000f224783b */ /* 0x000fe20000004200 */
[--C-:B------:R-:W-:Y:S01]  /*52b0*/  FFMA.FTZ R54, R7, UR10, -R218.reuse ;  /* 0x0000000a07367c23 */ /* 0x100fe200080108da */
[----:B------:R-:W-:Y:S01]  /*52c0*/  FMNMX.FTZ R4, R228, R3, !PT ;  /* 0x00000003e4047209 */ /* 0x000fe20007810000 */
[----:B------:R-:W2:Y:S01]  /*52d0*/  MUFU.EX2 R55, R55 ;  /* 0x0000003700377308 */ /* 0x000ea20000000800 */
[----:B------:R-:W-:Y:S01]  /*52e0*/  LDSM.16.MT88.4 R32, [R241+0xc800] ;  /* 0x00c80000f120783b */ /* 0x000fe20000004200 */
[----:B-1----:R-:W-:Y:S01]  /*52f0*/  F2FP.F16.F32.PACK_AB R164, R59, R60 ;  /* 0x0000003c3ba4723e */ /* 0x002fe200000000ff */
[--C-:B------:R-:W-:Y:S01]  /*5300*/  FFMA.FTZ R46, R46, UR10, -R205.reuse ;  /* 0x0000000a2e2e7c23 */ /* 0x100fe200080108cd */
[----:B------:R-:W-:Y:S01]  /*5310*/  FMNMX.FTZ R4, R223, R4, !PT ;  /* 0x00000004df047209 */ /* 0x000fe20007810000 */
[--C-:B------:R-:W-:Y:S01]  /*5320*/  FFMA.FTZ R236, R236, UR10, -R218.reuse ;  /* 0x0000000aecec7c23 */ /* 0x100fe200080108da */
[--C-:B------:R-:W-:Y:S01]  /*5330*/  FFMA.FTZ R217, R217, UR10, -R218.reuse ;  /* 0x0000000ad9d97c23 */ /* 0x100fe200080108da */
[--C-:B------:R-:W-:Y:S01]  /*5340*/  FFMA.FTZ R213, R213, UR10, -R218.reuse ;  /* 0x0000000ad5d57c23 */ /* 0x100fe200080108da */
[----:B------:R-:W-:Y:S01]  /*5350*/  MUFU.EX2 R58, R58 ;  /* 0x0000003a003a7308 */ /* 0x000fe20000000800 */
[----:B------:R-:W1:Y:S01]  /*5360*/  SHFL.BFLY PT, R3, R4, 0x2, 0x1f ;  /* 0x0c401f0004037f89 */ /* 0x000e6200000e0000 */
[----:B------:R-:W-:Y:S01]  /*5370*/  FFMA.FTZ R207, R207, UR10, -R218 ;  /* 0x0000000acfcf7c23 */ /* 0x000fe200080108da */
[--C-:B------:R-:W-:Y:S01]  /*5380*/  FFMA.FTZ R214, R214, UR10, -R205.reuse ;  /* 0x0000000ad6d67c23 */ /* 0x100fe200080108cd */
[--C-:B------:R-:W-:Y:S01]  /*5390*/  FFMA.FTZ R204, R204, UR10, -R205.reuse ;  /* 0x0000000acccc7c23 */ /* 0x100fe200080108cd */
[----:B------:R-:W-:Y:S01]  /*53a0*/  FFMA.FTZ R212, R212, UR10, -R205 ;  /* 0x0000000ad4d47c23 */ /* 0x000fe200080108cd */
[----:B------:R-:W-:-:S02]  /*53b0*/  FADD.FTZ R59, R60, R59 ;  /* 0x0000003b3c3b7221 */ /* 0x000fc40000010000 */
[----:B------:R-:W3:Y:S01]  /*53c0*/  MUFU.EX2 R61, R61 ;  /* 0x0000003d003d7308 */ /* 0x000ee20000000800 */
[----:B--2---:R-:W-:Y:S01]  /*53d0*/  F2FP.F16.F32.PACK_AB R166, R55, R56 ;  /* 0x0000003837a6723e */ /* 0x004fe200000000ff */
[----:B------:R-:W-:-:S04]  /*53e0*/  FADD.FTZ R56, R56, R59 ;  /* 0x0000003b38387221 */ /* 0x000fc80000010000 */
[----:B------:R-:W-:Y:S02]  /*53f0*/  FADD.FTZ R55, R55, R56 ;  /* 0x0000003837377221 */ /* 0x000fe40000010000 */
[----:B------:R-:W-:Y:S08]  /*5400*/  MUFU.EX2 R57, R57 ;  /* 0x0000003900397308 */ /* 0x000ff00000000800 */
[----:B------:R-:W2:Y:S01]  /*5410*/  MUFU.EX2 R52, R52 ;  /* 0x0000003400347308 */ /* 0x000ea20000000800 */
[----:B-1----:R-:W-:-:S02]  /*5420*/  FMNMX.FTZ R3, R4, R3, !PT ;  /* 0x0000000304037209 */ /* 0x002fc40007810000 */
[----:B------:R-:W-:Y:S02]  /*5430*/  FMNMX.FTZ R4, R222, R5, !PT ;  /* 0x00000005de047209 */ /* 0x000fe40007810000 */
[----:B---3--:R-:W-:Y:S01]  /*5440*/  F2FP.F16.F32.PACK_AB R165, R61, R58 ;  /* 0x0000003a3da5723e */ /* 0x008fe200000000ff */
[----:B------:R-:W1:Y:S01]  /*5450*/  SHFL.BFLY PT, R196, R3, 0x1, 0x1f ;  /* 0x0c201f0003c47f89 */ /* 0x000e6200000e0000 */
[----:B------:R-:W-:Y:S01]  /*5460*/  FMNMX.FTZ R5, R221, R4, !PT ;  /* 0x00000004dd057209 */ /* 0x000fe20007810000 */
[----:B------:R-:W-:Y:S01]  /*5470*/  MUFU.EX2 R54, R54 ;  /* 0x0000003600367308 */ /* 0x000fe20000000800 */
[----:B------:R-:W-:Y:S02]  /*5480*/  FADD.FTZ R58, R58, R61 ;  /* 0x0000003d3a3a7221 */ /* 0x000fe40000010000 */
[----:B------:R-:W-:-:S04]  /*5490*/  FMNMX.FTZ R8, R220, R5, !PT ;  /* 0x00000005dc087209 */ /* 0x000fc80007810000 */
[----:B------:R-:W-:Y:S01]  /*54a0*/  FMNMX.FTZ R8, R219, R8, !PT ;  /* 0x00000008db087209 */ /* 0x000fe20007810000 */
[----:B------:R-:W3:Y:S01]  /*54b0*/  MUFU.EX2 R51, R51 ;  /* 0x0000003300337308 */ /* 0x000ee20000000800 */
[----:B--2---:R-:W-:Y:S01]  /*54c0*/  F2FP.F16.F32.PACK_AB R167, R52, R57 ;  /* 0x0000003934a7723e */ /* 0x004fe200000000ff */
[----:B------:R-:W-:-:S04]  /*54d0*/  FADD.FTZ R57, R57, R58 ;  /* 0x0000003a39397221 */ /* 0x000fc80000010000 */
[----:B------:R-:W-:Y:S02]  /*54e0*/  FADD.FTZ R52, R52, R57 ;  /* 0x0000003934347221 */ /* 0x000fe40000010000 */
[----:B------:R-:W-:Y:S01]  /*54f0*/  HMMA.16816.F32 R188, R164, R180, RZ ;  /* 0x000000b4a4bc723c */ /* 0x000fe200000018ff */
[----:B------:R-:W-:Y:S01]  /*5500*/  MUFU.EX2 R50, R50 ;  /* 0x0000003200327308 */ /* 0x000fe20000000800 */
[----:B-1----:R-:W-:-:S04]  /*5510*/  FMNMX.FTZ R196, R3, R196, !PT ;  /* 0x000000c403c47209 */ /* 0x002fc80007810000 */
[C---:B------:R-:W-:Y:S01]  /*5520*/  HMMA.16816.F32 R72, R164.reuse, R80, RZ ;  /* 0x00000050a448723c */ /* 0x040fe200000018ff */
[----:B------:R-:W1:Y:S02]  /*5530*/  SHFL.BFLY PT, R3, R8, 0x2, 0x1f ;  /* 0x0c401f0008037f89 */ /* 0x000e6400000e0000 */
[----:B------:R-:W2:Y:S01]  /*5540*/  MUFU.EX2 R49, R49 ;  /* 0x0000003100317308 */ /* 0x000ea20000000800 */
[C---:B------:R-:W-:Y:S01]  /*5550*/  FSETP.NEU.FTZ.AND P1, PT, R196.reuse, -INF , PT ;  /* 0xff800000c400780b */ /* 0x040fe20003f3d000 */
[----:B------:R-:W-:Y:S01]  /*5560*/  FMUL.FTZ R231, R196, UR10 ;  /* 0x0000000ac4e77c20 */ /* 0x000fe20008410000 */
[----:B---3--:R-:W-:Y:S01]  /*5570*/  F2FP.F16.F32.PACK_AB R4, R51, R54 ;  /* 0x000000363304723e */ /* 0x008fe200000000ff */
[C---:B------:R-:W-:Y:S01]  /*5580*/  HMMA.16816.F32 R88, R164.reuse, R96, RZ ;  /* 0x00000060a458723c */ /* 0x040fe200000018ff */
[----:B------:R-:W-:Y:S02]  /*5590*/  FADD.FTZ R54, R54, R55 ;  /* 0x0000003736367221 */ /* 0x000fe40000010000 */
[----:B------:R-:W-:Y:S01]  /*55a0*/  FSEL R231, R231, RZ, P1 ;  /* 0x000000ffe7e77208 */ /* 0x000fe20000800000 */
[----:B------:R-:W-:Y:S01]  /*55b0*/  MUFU.EX2 R53, R53 ;  /* 0x0000003500357308 */ /* 0x000fe20000000800 */
[----:B------:R-:W-:Y:S01]  /*55c0*/  FADD.FTZ R51, R51, R54 ;  /* 0x0000003633337221 */ /* 0x000fe20000010000 */
[C---:B------:R-:W-:Y:S02]  /*55d0*/  HMMA.16816.F32 R104, R164.reuse, R112, RZ ;  /* 0x00000070a468723c */ /* 0x040fe400000018ff */
[--C-:B------:R-:W-:Y:S01]  /*55e0*/  FFMA.FTZ R203, R84, UR10, -R231.reuse ;  /* 0x0000000a54cb7c23 */ /* 0x100fe200080108e7 */
[--C-:B------:R-:W-:Y:S01]  /*55f0*/  FFMA.FTZ R206, R62, UR10, -R231.reuse ;  /* 0x0000000a3ece7c23 */ /* 0x100fe200080108e7 */
[--C-:B------:R-:W-:Y:S01]  /*5600*/  FFMA.FTZ R65, R68, UR10, -R231.reuse ;  /* 0x0000000a44417c23 */ /* 0x100fe200080108e7 */
[--C-:B------:R-:W-:Y:S01]  /*5610*/  FFMA.FTZ R64, R102, UR10, -R231.reuse ;  /* 0x0000000a66407c23 */ /* 0x100fe200080108e7 */
[C---:B------:R-:W-:Y:S01]  /*5620*/  HMMA.16816.F32 R120, R164.reuse, R128, RZ ;  /* 0x00000080a478723c */ /* 0x040fe200000018ff */
[----:B------:R-:W3:Y:S01]  /*5630*/  MUFU.EX2 R48, R48 ;  /* 0x0000003000307308 */ /* 0x000ee20000000800 */
[--C-:B------:R-:W-:Y:S01]  /*5640*/  FFMA.FTZ R63, R70, UR10, -R231.reuse ;  /* 0x0000000a463f7c23 */ /* 0x100fe200080108e7 */
[--C-:B------:R-:W-:Y:S01]  /*5650*/  FFMA.FTZ R62, R100, UR10, -R231.reuse ;  /* 0x0000000a643e7c23 */ /* 0x100fe200080108e7 */
[--C-:B------:R-:W-:Y:S01]  /*5660*/  FFMA.FTZ R67, R134, UR10, -R231.reuse ;  /* 0x0000000a86437c23 */ /* 0x100fe200080108e7 */
[----:B--2---:R-:W-:Y:S01]  /*5670*/  F2FP.F16.F32.PACK_AB R6, R49, R50 ;  /* 0x000000323106723e */ /* 0x004fe200000000ff */
[C---:B------:R-:W-:Y:S01]  /*5680*/  HMMA.16816.F32 R136, R164.reuse, R176, RZ ;  /* 0x000000b0a488723c */ /* 0x040fe200000018ff */
[----:B-1----:R-:W-:Y:S01]  /*5690*/  FMNMX.FTZ R3, R8, R3, !PT ;  /* 0x0000000308037209 */ /* 0x002fe20007810000 */
[--C-:B------:R-:W-:Y:S01]  /*56a0*/  FFMA.FTZ R230, R230, UR10, -R231.reuse ;  /* 0x0000000ae6e67c23 */ /* 0x100fe200080108e7 */
[----:B------:R-:W-:Y:S01]  /*56b0*/  MUFU.EX2 R203, R203 ;  /* 0x000000cb00cb7308 */ /* 0x000fe20000000800 */
[----:B------:R-:W-:Y:S01]  /*56c0*/  LDSM.16.MT88.4 R8, [R240+0xe800] ;  /* 0x00e80000f008783b */ /* 0x000fe20000004200 */
[--C-:B------:R-:W-:Y:S01]  /*56d0*/  FFMA.FTZ R229, R229, UR10, -R231.reuse ;  /* 0x0000000ae5e57c23 */ /* 0x100fe200080108e7 */
[C---:B------:R-:W-:Y:S01]  /*56e0*/  HMMA.16816.F32 R148, R164.reuse, R152, RZ ;  /* 0x00000098a494723c */ /* 0x040fe200000018ff */
[--C-:B------:R-:W-:Y:S01]  /*56f0*/  FFMA.FTZ R228, R228, UR10, -R231.reuse ;  /* 0x0000000ae4e47c23 */ /* 0x100fe200080108e7 */
[----:B------:R-:W1:Y:S01]  /*5700*/  SHFL.BFLY PT, R66, R3, 0x1, 0x1f ;  /* 0x0c201f0003427f89 */ /* 0x000e6200000e0000 */
[----:B------:R-:W-:Y:S01]  /*5710*/  FFMA.FTZ R223, R223, UR10, -R231 ;  /* 0x0000000adfdf7c23 */ /* 0x000fe200080108e7 */
[----:B------:R-:W-:Y:S01]  /*5720*/  FADD.FTZ R50, R50, R51 ;  /* 0x0000003332327221 */ /* 0x000fe20000010000 */
[----:B------:R-:W2:Y:S01]  /*5730*/  MUFU.EX2 R206, R206 ;  /* 0x000000ce00ce7308 */ /* 0x000ea20000000800 */
[----:B------:R-:W-:Y:S01]  /*5740*/  HMMA.16816.F32 R156, R164, R20, RZ ;  /* 0x00000014a49c723c */ /* 0x000fe200000018ff */
[----:B---3--:R-:W-:Y:S01]  /*5750*/  F2FP.F16.F32.PACK_AB R5, R48, R53 ;  /* 0x000000353005723e */ /* 0x008fe200000000ff */
[----:B------:R-:W-:Y:S01]  /*5760*/  FADD.FTZ R53, R53, R52 ;  /* 0x0000003435357221 */ /* 0x000fe20000010000 */
[----:B------:R-:W-:-:S03]  /*5770*/  FADD.FTZ R50, R49, R50 ;  /* 0x0000003231327221 */ /* 0x000fc60000010000 */
[----:B------:R-:W-:Y:S01]  /*5780*/  HMMA.16816.F32 R184, R164, R182, RZ ;  /* 0x000000b6a4b8723c */ /* 0x000fe200000018ff */
[----:B------:R-:W-:Y:S01]  /*5790*/  MUFU.EX2 R65, R65 ;  /* 0x0000004100417308 */ /* 0x000fe20000000800 */
[----:B------:R-:W-:-:S04]  /*57a0*/  FADD.FTZ R48, R48, R53 ;  /* 0x0000003530307221 */ /* 0x000fc80000010000 */
[C---:B------:R-:W-:Y:S03]  /*57b0*/  HMMA.16816.F32 R76, R164.reuse, R82, RZ ;  /* 0x00000052a44c723c */ /* 0x040fe600000018ff */
[----:B------:R-:W3:Y:S01]  /*57c0*/  MUFU.EX2 R64, R64 ;  /* 0x0000004000407308 */ /* 0x000ee20000000800 */
[----:B--2---:R-:W-:Y:S01]  /*57d0*/  F2FP.F16.F32.PACK_AB R160, R206, R203 ;  /* 0x000000cbcea0723e */ /* 0x004fe200000000ff */
[----:B------:R-:W-:Y:S01]  /*57e0*/  FADD.FTZ R206, R203, R206 ;  /* 0x000000cecbce7221 */ /* 0x000fe20000010000 */
[----:B------:R-:W-:Y:S01]  /*57f0*/  HMMA.16816.F32 R92, R164, R98, RZ ;  /* 0x00000062a45c723c */ /* 0x000fe200000018ff */
[----:B-1----:R-:W-:Y:S01]  /*5800*/  FMNMX.FTZ R3, R3, R66, !PT ;  /* 0x0000004203037209 */ /* 0x002fe20007810000 */
[----:B------:R-:W-:-:S03]  /*5810*/  FFMA.FTZ R66, R132, UR10, -R231 ;  /* 0x0000000a84427c23 */ /* 0x000fc600080108e7 */
[----:B------:R-:W-:Y:S01]  /*5820*/  MUFU.EX2 R47, R47 ;  /* 0x0000002f002f7308 */ /* 0x000fe20000000800 */
[C---:B------:R-:W-:Y:S01]  /*5830*/  FSETP.NEU.FTZ.AND P1, PT, R3.reuse, -INF , PT ;  /* 0xff8000000300780b */ /* 0x040fe20003f3d000 */
[----:B------:R-:W-:Y:S01]  /*5840*/  FMUL.FTZ R238, R3, UR10 ;  /* 0x0000000a03ee7c20 */ /* 0x000fe20008410000 */
[C---:B------:R-:W-:Y:S04]  /*5850*/  HMMA.16816.F32 R108, R164.reuse, R114, RZ ;  /* 0x00000072a46c723c */ /* 0x040fe800000018ff */
[----:B------:R-:W-:Y:S01]  /*5860*/  FSEL R238, R238, RZ, P1 ;  /* 0x000000ffeeee7208 */ /* 0x000fe20000800000 */
[----:B------:R-:W1:Y:S01]  /*5870*/  MUFU.EX2 R46, R46 ;  /* 0x0000002e002e7308 */ /* 0x000e620000000800 */
[----:B---3--:R-:W-:Y:S01]  /*5880*/  F2FP.F16.F32.PACK_AB R162, R64, R65 ;  /* 0x0000004140a2723e */ /* 0x008fe200000000ff */
[C---:B------:R-:W-:Y:S01]  /*5890*/  HMMA.16816.F32 R124, R164.reuse, R130, RZ ;  /* 0x00000082a47c723c */ /* 0x040fe200000018ff */
[----:B------:R-:W-:Y:S01]  /*58a0*/  FADD.FTZ R65, R65, R206 ;  /* 0x000000ce41417221 */ /* 0x000fe20000010000 */
[--C-:B------:R-:W-:Y:S01]  /*58b0*/  FFMA.FTZ R232, R85, UR10, -R238.reuse ;  /* 0x0000000a55e87c23 */ /* 0x100fe200080108ee */
[--C-:B------:R-:W-:Y:S01]  /*58c0*/  FFMA.FTZ R233, R87, UR10, -R238.reuse ;  /* 0x0000000a57e97c23 */ /* 0x100fe200080108ee */
[--C-:B------:R-:W-:Y:S01]  /*58d0*/  FFMA.FTZ R197, R69, UR10, -R238.reuse ;  /* 0x0000000a45c57c23 */ /* 0x100fe200080108ee */
[--C-:B------:R-:W-:Y:S01]  /*58e0*/  FFMA.FTZ R200, R103, UR10, -R238.reuse ;  /* 0x0000000a67c87c23 */ /* 0x100fe200080108ee */
[C---:B------:R-:W-:Y:S01]  /*58f0*/  HMMA.16816.F32 R140, R164.reuse, R178, RZ ;  /* 0x000000b2a48c723c */ /* 0x040fe200000018ff */
[--C-:B------:R-:W-:Y:S01]  /*5900*/  FFMA.FTZ R198, R71, UR10, -R238.reuse ;  /* 0x0000000a47c67c23 */ /* 0x100fe200080108ee */
[----:B------:R-:W-:Y:S01]  /*5910*/  MUFU.EX2 R232, R232 ;  /* 0x000000e800e87308 */ /* 0x000fe20000000800 */
[--C-:B------:R-:W-:Y:S01]  /*5920*/  FFMA.FTZ R201, R133, UR10, -R238.reuse ;  /* 0x0000000a85c97c23 */ /* 0x100fe200080108ee */
[--C-:B------:R-:W-:Y:S01]  /*5930*/  FFMA.FTZ R199, R101, UR10, -R238.reuse ;  /* 0x0000000a65c77c23 */ /* 0x100fe200080108ee */
[--C-:B------:R-:W-:Y:S01]  /*5940*/  FFMA.FTZ R222, R222, UR10, -R238.reuse ;  /* 0x0000000adede7c23 */ /* 0x100fe200080108ee */
[C---:B------:R-:W-:Y:S01]  /*5950*/  HMMA.16816.F32 R172, R164.reuse, R154, RZ ;  /* 0x0000009aa4ac723c */ /* 0x040fe200000018ff */
[--C-:B------:R-:W-:Y:S01]  /*5960*/  FFMA.FTZ R221, R221, UR10, -R238.reuse ;  /* 0x0000000adddd7c23 */ /* 0x100fe200080108ee */
[--C-:B------:R-:W-:Y:S01]  /*5970*/  FFMA.FTZ R220, R220, UR10, -R238.reuse ;  /* 0x0000000adcdc7c23 */ /* 0x100fe200080108ee */
[----:B-1----:R-:W-:Y:S01]  /*5980*/  F2FP.F16.F32.PACK_AB R7, R46, R47 ;  /* 0x0000002f2e07723e */ /* 0x002fe200000000ff */
[----:B------:R-:W1:Y:S01]  /*5990*/  MUFU.EX2 R233, R233 ;  /* 0x000000e900e97308 */ /* 0x000e620000000800 */
[----:B------:R-:W-:Y:S01]  /*59a0*/  FFMA.FTZ R219, R219, UR10, -R238 ;  /* 0x0000000adbdb7c23 */ /* 0x000fe200080108ee */
[----:B------:R-:W-:Y:S01]  /*59b0*/  HMMA.16816.F32 R164, R164, R22, RZ ;  /* 0x00000016a4a4723c */ /* 0x000fe200000018ff */
[----:B------:R-:W-:Y:S01]  /*59c0*/  FADD.FTZ R64, R64, R65 ;  /* 0x0000004140407221 */ /* 0x000fe20000010000 */
[----:B------:R-:W-:-:S04]  /*59d0*/  FADD.FTZ R47, R47, R48 ;  /* 0x000000302f2f7221 */ /* 0x000fc80000010000 */
[----:B------:R-:W-:Y:S01]  /*59e0*/  MUFU.EX2 R197, R197 ;  /* 0x000000c500c57308 */ /* 0x000fe20000000800 */
[----:B------:R-:W-:Y:S01]  /*59f0*/  HMMA.16816.F32 R188, R4, R40, R188 ;  /* 0x0000002804bc723c */ /* 0x000fe200000018bc */
[----:B------:R-:W-:-:S05]  /*5a00*/  FADD.FTZ R46, R46, R47 ;  /* 0x0000002f2e2e7221 */ /* 0x000fca0000010000 */
[----:B------:R-:W-:Y:S01]  /*5a10*/  HMMA.16816.F32 R72, R4, R36, R72 ;  /* 0x000000240448723c */ /* 0x000fe20000001848 */
[----:B------:R-:W2:Y:S01]  /*5a20*/  MUFU.EX2 R200, R200 ;  /* 0x000000c800c87308 */ /* 0x000ea20000000800 */
[----:B-1----:R-:W-:Y:S01]  /*5a30*/  F2FP.F16.F32.PACK_AB R161, R233, R232 ;  /* 0x000000e8e9a1723e */ /* 0x002fe200000000ff */
[----:B------:R-:W-:-:S03]  /*5a40*/  FADD.FTZ R232, R232, R233 ;  /* 0x000000e9e8e87221 */ /* 0x000fc60000010000 */
[C---:B------:R-:W-:Y:S03]  /*5a50*/  HMMA.16816.F32 R88, R4.reuse, R32, R88 ;  /* 0x000000200458723c */ /* 0x040fe60000001858 */
[----:B------:R-:W-:Y:S03]  /*5a60*/  MUFU.EX2 R63, R63 ;  /* 0x0000003f003f7308 */ /* 0x000fe60000000800 */
[C---:B------:R-:W-:Y:S05]  /*5a70*/  HMMA.16816.F32 R104, R4.reuse, R28, R104 ;  /* 0x0000001c0468723c */ /* 0x040fea0000001868 */
[----:B------:R-:W1:Y:S01]  /*5a80*/  MUFU.EX2 R62, R62 ;  /* 0x0000003e003e7308 */ /* 0x000e620000000800 */
[----:B--2---:R-:W-:Y:S01]  /*5a90*/  F2FP.F16.F32.PACK_AB R163, R200, R197 ;  /* 0x000000c5c8a3723e */ /* 0x004fe200000000ff */
[----:B------:R-:W-:Y:S01]  /*5aa0*/  HMMA.16816.F32 R120, R4, R24, R120 ;  /* 0x000000180478723c */ /* 0x000fe20000001878 */
[----:B------:R-:W-:-:S04]  /*5ab0*/  FADD.FTZ R197, R197, R232 ;  /* 0x000000e8c5c57221 */ /* 0x000fc80000010000 */
[----:B------:R-:W-:Y:S01]  /*5ac0*/  FADD.FTZ R197, R200, R197 ;  /* 0x000000c5c8c57221 */ /* 0x000fe20000010000 */
[C---:B------:R-:W-:Y:S01]  /*5ad0*/  HMMA.16816.F32 R192, R160.reuse, R180, RZ ;  /* 0x000000b4a0c0723c */ /* 0x040fe200000018ff */
[----:B------:R-:W-:Y:S05]  /*5ae0*/  MUFU.EX2 R66, R66 ;  /* 0x0000004200427308 */ /* 0x000fea0000000800 */
[C---:B------:R-:W-:Y:S01]  /*5af0*/  HMMA.16816.F32 R68, R160.reuse, R80, RZ ;  /* 0x00000050a044723c */ /* 0x040fe200000018ff */
[----:B------:R-:W-:Y:S01]  /*5b00*/  MOV R181, R202 ;  /* 0x000000ca00b57202 */ /* 0x000fe20000000f00 */
[----:B------:R-:W-:Y:S01]  /*5b10*/  FFMA.FTZ R202, R135, UR10, -R238 ;  /* 0x0000000a87ca7c23 */ /* 0x000fe200080108ee */
[----:B------:R-:W-:Y:S01]  /*5b20*/  MOV R180, R116 ;  /* 0x0000007400b47202 */ /* 0x000fe20000000f00 */
[----:B------:R-:W-:Y:S02]  /*5b30*/  MUFU.EX2 R67, R67 ;  /* 0x0000004300437308 */ /* 0x000fe40000000800 */
[----:B------:R-:W-:Y:S01]  /*5b40*/  HMMA.16816.F32 R100, R160, R112, RZ ;  /* 0x00000070a064723c */ /* 0x000fe200000018ff */
[----:B------:R-:W-:-:S02]  /*5b50*/  MOV R80, R86 ;  /* 0x0000005600507202 */ /* 0x000fc40000000f00 */
[----:B------:R-:W-:-:S03]  /*5b60*/  MOV R81, R147 ;  /* 0x0000009300517202 */ /* 0x000fc60000000f00 */
[----:B------:R-:W-:Y:S01]  /*5b70*/  MUFU.EX2 R198, R198 ;  /* 0x000000c600c67308 */ /* 0x000fe20000000800 */
[----:B------:R-:W-:Y:S01]  /*5b80*/  HMMA.16816.F32 R84, R160, R96, RZ ;  /* 0x00000060a054723c */ /* 0x000fe200000018ff */
[----:B------:R-:W-:-:S05]  /*5b90*/  MOV R113, R144 ;  /* 0x0000009000717202 */ /* 0x000fca0000000f00 */
[----:B------:R-:W-:Y:S01]  /*5ba0*/  HMMA.16816.F32 R116, R160, R128, RZ ;  /* 0x00000080a074723c */ /* 0x000fe200000018ff */
[----:B------:R-:W2:Y:S01]  /*5bb0*/  MUFU.EX2 R201, R201 ;  /* 0x000000c900c97308 */ /* 0x000ea20000000800 */
[----:B------:R-:W-:Y:S01]  /*5bc0*/  IMAD.MOV.U32 R97, RZ, RZ, R145 ;  /* 0x000000ffff617224 */ /* 0x000fe200078e0091 */
[----:B------:R-:W-:-:S03]  /*5bd0*/  MOV R96, R146 ;  /* 0x0000009200607202 */ /* 0x000fc60000000f00 */
[----:B------:R-:W-:Y:S03]  /*5be0*/  HMMA.16816.F32 R132, R160, R176, RZ ;  /* 0x000000b0a084723c */ /* 0x000fe600000018ff */
[----:B------:R-:W-:Y:S03]  /*5bf0*/  MUFU.EX2 R199, R199 ;  /* 0x000000c700c77308 */ /* 0x000fe60000000800 */
[C---:B------:R-:W-:Y:S05]  /*5c00*/  HMMA.16816.F32 R136, R4.reuse, R16, R136 ;  /* 0x000000100488723c */ /* 0x040fea0000001888 */
[----:B------:R-:W3:Y:S01]  /*5c10*/  MUFU.EX2 R202, R202 ;  /* 0x000000ca00ca7308 */ /* 0x000ee20000000800 */
[C---:B------:R-:W-:Y:S06]  /*5c20*/  HMMA.16816.F32 R148, R4.reuse, R12, R148 ;  /* 0x0000000c0494723c */ /* 0x040fec0000001894 */
[C---:B------:R-:W-:Y:S01]  /*5c30*/  HMMA.16816.F32 R156, R4.reuse, R8, R156 ;  /* 0x00000008049c723c */ /* 0x040fe2000000189c */
[----:B------:R-:W-:Y:S05]  /*5c40*/  MUFU.EX2 R236, R236 ;  /* 0x000000ec00ec7308 */ /* 0x000fea0000000800 */
[C---:B------:R-:W-:Y:S03]  /*5c50*/  HMMA.16816.F32 R184, R4.reuse, R42, R184 ;  /* 0x0000002a04b8723c */ /* 0x040fe600000018b8 */
[----:B------:R-:W-:Y:S03]  /*5c60*/  MUFU.EX2 R230, R230 ;  /* 0x000000e600e67308 */ /* 0x000fe60000000800 */
[C---:B------:R-:W-:Y:S05]  /*5c70*/  HMMA.16816.F32 R76, R4.reuse, R38, R76 ;  /* 0x00000026044c723c */ /* 0x040fea000000184c */
[----:B------:R-:W-:Y:S01]  /*5c80*/  MUFU.EX2 R229, R229 ;  /* 0x000000e500e57308 */ /* 0x000fe20000000800 */
        /* <DEDUP_REMOVED lines=8> */
[----:B------:R-:W-:Y:S01]  /*5d10*/  HMMA.16816.F32 R164, R4, R10, R164 ;  /* 0x0000000a04a4723c */ /* 0x000fe200000018a4 */
[----:B------:R-:W-:Y:S05]  /*5d20*/  MUFU.EX2 R221, R221 ;  /* 0x000000dd00dd7308 */ /* 0x000fea0000000800 */
[C---:B------:R-:W-:Y:S01]  /*5d30*/  HMMA.16816.F32 R144, R160.reuse, R152, RZ ;  /* 0x00000098a090723c */ /* 0x040fe200000018ff */
[----:B-1----:R-:W-:Y:S01]  /*5d40*/  F2FP.F16.F32.PACK_AB R4, R62, R63 ;  /* 0x0000003f3e04723e */ /* 0x002fe200000000ff */
[----:B------:R-:W-:Y:S01]  /*5d50*/  FADD.FTZ R63, R63, R64 ;  /* 0x000000403f3f7221 */ /* 0x000fe20000010000 */
[----:B--2---:R-:W-:Y:S01]  /*5d60*/  F2FP.F16.F32.PACK_AB R5, R201, R198 ;  /* 0x000000c6c905723e */ /* 0x004fe200000000ff */
[----:B------:R-:W-:Y:S01]  /*5d70*/  MUFU.EX2 R220, R220 ;  /* 0x000000dc00dc7308 */ /* 0x000fe20000000800 */
[----:B------:R-:W-:Y:S01]  /*5d80*/  F2FP.F16.F32.PACK_AB R6, R67, R66 ;  /* 0x000000424306723e */ /* 0x000fe200000000ff */
[----:B------:R-:W-:Y:S01]  /*5d90*/  HMMA.16816.F32 R128, R160, R130, RZ ;  /* 0x00000082a080723c */ /* 0x000fe200000018ff */
[----:B---3--:R-:W-:Y:S01]  /*5da0*/  F2FP.F16.F32.PACK_AB R7, R202, R199 ;  /* 0x000000c7ca07723e */ /* 0x008fe200000000ff */
[----:B------:R-:W-:Y:S01]  /*5db0*/  FADD.FTZ R63, R62, R63 ;  /* 0x0000003f3e3f7221 */ /* 0x000fe20000010000 */
[----:B------:R-:W-:-:S03]  /*5dc0*/  FADD.FTZ R198, R198, R197 ;  /* 0x000000c5c6c67221 */ /* 0x000fc60000010000 */
[----:B------:R-:W-:Y:S01]  /*5dd0*/  HMMA.16816.F32 R176, R160, R178, RZ ;  /* 0x000000b2a0b0723c */ /* 0x000fe200000018ff */
[----:B------:R-:W-:Y:S01]  /*5de0*/  MUFU.EX2 R219, R219 ;  /* 0x000000db00db7308 */ /* 0x000fe20000000800 */
[----:B------:R-:W-:Y:S01]  /*5df0*/  FADD.FTZ R66, R66, R63 ;  /* 0x0000003f42427221 */ /* 0x000fe20000010000 */
[----:B------:R-:W-:-:S03]  /*5e00*/  FADD.FTZ R198, R201, R198 ;  /* 0x000000c6c9c67221 */ /* 0x000fc60000010000 */
[C---:B------:R-:W-:Y:S01]  /*5e10*/  HMMA.16816.F32 R192, R4.reuse, R40, R192 ;  /* 0x0000002804c0723c */ /* 0x040fe200000018c0 */
[----:B------:R-:W-:Y:S01]  /*5e20*/  FADD.FTZ R66, R67, R66 ;  /* 0x0000004243427221 */ /* 0x000fe20000010000 */
[----:B------:R-:W-:Y:S01]  /*5e30*/  FADD.FTZ R199, R199, R198 ;  /* 0x000000c6c7c77221 */ /* 0x000fe20000010000 */
[----:B------:R-:W-:Y:S03]  /*5e40*/  MUFU.EX2 R217, R217 ;  /* 0x000000d900d97308 */ /* 0x000fe60000000800 */
[C---:B------:R-:W-:Y:S01]  /*5e50*/  HMMA.16816.F32 R68, R4.reuse, R36, R68 ;  /* 0x000000240444723c */ /* 0x040fe20000001844 */
[----:B------:R-:W-:Y:S01]  /*5e60*/  MOV R40, R113 ;  /* 0x0000007100287202 */ /* 0x000fe20000000f00 */
[----:B------:R-:W-:Y:S01]  /*5e70*/  FADD.FTZ R202, R202, R199 ;  /* 0x000000c7caca7221 */ /* 0x000fe20000010000 */
[----:B------:R-:W-:Y:S02]  /*5e80*/  MOV R41, R96 ;  /* 0x0000006000297202 */ /* 0x000fe40000000f00 */
[----:B------:R-:W-:Y:S01]  /*5e90*/  MUFU.EX2 R213, R213 ;  /* 0x000000d500d57308 */ /* 0x000fe20000000800 */
[----:B------:R-:W-:Y:S01]  /*5ea0*/  HMMA.16816.F32 R84, R4, R32, R84 ;  /* 0x000000200454723c */ /* 0x000fe20000001854 */
[----:B------:R-:W-:Y:S01]  /*5eb0*/  MOV R37, R181 ;  /* 0x000000b500257202 */ /* 0x000fe20000000f00 */
[--C-:B------:R-:W-:Y:S01]  /*5ec0*/  FFMA.FTZ R41, R41, UR10, -R231.reuse ;  /* 0x0000000a29297c23 */ /* 0x100fe200080108e7 */
[----:B------:R-:W-:Y:S01]  /*5ed0*/  MOV R36, R169 ;  /* 0x000000a900247202 */ /* 0x000fe20000000f00 */
[----:B------:R-:W-:-:S02]  /*5ee0*/  FFMA.FTZ R40, R40, UR10, -R231 ;  /* 0x0000000a28287c23 */ /* 0x000fc400080108e7 */
[C---:B------:R-:W-:Y:S01]  /*5ef0*/  HMMA.16816.F32 R100, R4.reuse, R28, R100 ;  /* 0x0000001c0464723c */ /* 0x040fe20000001864 */
[----:B------:R-:W-:Y:S01]  /*5f00*/  MOV R32, R180 ;  /* 0x000000b400207202 */ /* 0x000fe20000000f00 */
[----:B------:R-:W-:Y:S01]  /*5f10*/  FFMA.FTZ R36, R36, UR10, -R238 ;  /* 0x0000000a24247c23 */ /* 0x000fe200080108ee */
[----:B------:R-:W-:Y:S01]  /*5f20*/  MOV R33, R171 ;  /* 0x000000ab00217202 */ /* 0x000fe20000000f00 */
[----:B------:R-:W-:Y:S02]  /*5f30*/  MUFU.EX2 R41, R41 ;  /* 0x0000002900297308 */ /* 0x000fe40000000800 */
[----:B------:R-:W-:Y:S01]  /*5f40*/  HMMA.16816.F32 R116, R4, R24, R116 ;  /* 0x000000180474723c */ /* 0x000fe20000001874 */
[----:B------:R-:W-:Y:S01]  /*5f50*/  MOV R28, R97 ;  /* 0x00000061001c7202 */ /* 0x000fe20000000f00 */
[----:B------:R-:W-:Y:S01]  /*5f60*/  FFMA.FTZ R32, R32, UR10, -R218 ;  /* 0x0000000a20207c23 */ /* 0x000fe200080108da */
[----:B------:R-:W-:-:S03]  /*5f70*/  MOV R29, R80 ;  /* 0x00000050001d7202 */ /* 0x000fc60000000f00 */
[----:B------:R-:W-:Y:S01]  /*5f80*/  HMMA.16816.F32 R132, R4, R16, R132 ;  /* 0x000000100484723c */ /* 0x000fe20000001884 */
[----:B------:R-:W-:Y:S01]  /*5f90*/  IMAD.MOV.U32 R25, RZ, RZ, R81 ;  /* 0x000000ffff197224 */ /* 0x000fe200078e0051 */
[----:B------:R-:W-:Y:S01]  /*5fa0*/  MOV R24, R170 ;  /* 0x000000aa00187202 */ /* 0x000fe20000000f00 */
[----:B------:R-:W1:Y:S03]  /*5fb0*/  MUFU.EX2 R40, R40 ;  /* 0x0000002800287308 */ /* 0x000e660000000800 */
[----:B------:R-:W-:Y:S01]  /*5fc0*/  HMMA.16816.F32 R180, R160, R182, RZ ;  /* 0x000000b6a0b4723c */ /* 0x000fe200000018ff */
[----:B------:R-:W-:-:S04]  /*5fd0*/  MOV R17, R168 ;  /* 0x000000a800117202 */ /* 0x000fc80000000f00 */
[----:B------:R-:W-:Y:S01]  /*5fe0*/  MUFU.EX2 R36, R36 ;  /* 0x0000002400247308 */ /* 0x000fe20000000800 */
[C---:B------:R-:W-:Y:S06]  /*5ff0*/  HMMA.16816.F32 R80, R160.reuse, R82, RZ ;  /* 0x00000052a050723c */ /* 0x040fec00000018ff */
[C---:B------:R-:W-:Y:S01]  /*6000*/  HMMA.16816.F32 R96, R160.reuse, R98, RZ ;  /* 0x00000062a060723c */ /* 0x040fe200000018ff */
[----:B------:R-:W-:Y:S05]  /*6010*/  MUFU.EX2 R32, R32 ;  /* 0x0000002000207308 */ /* 0x000fea0000000800 */
[C---:B------:R-:W-:Y:S03]  /*6020*/  HMMA.16816.F32 R112, R160.reuse, R114, RZ ;  /* 0x00000072a070723c */ /* 0x040fe600000018ff */
[----:B------:R-:W-:Y:S03]  /*6030*/  MUFU.EX2 R207, R207 ;  /* 0x000000cf00cf7308 */ /* 0x000fe60000000800 */
[C---:B------:R-:W-:Y:S05]  /*6040*/  HMMA.16816.F32 R168, R160.reuse, R20, RZ ;  /* 0x00000014a0a8723c */ /* 0x040fea00000018ff */
[----:B------:R-:W-:Y:S01]  /*6050*/  MUFU.EX2 R214, R214 ;  /* 0x000000d600d67308 */ /* 0x000fe20000000800 */
[C---:B------:R-:W-:Y:S06]  /*6060*/  HMMA.16816.F32 R152, R160.reuse, R154, RZ ;  /* 0x0000009aa098723c */ /* 0x040fec00000018ff */
[----:B------:R-:W-:Y:S01]  /*6070*/  HMMA.16816.F32 R160, R160, R22, RZ ;  /* 0x00000016a0a0723c */ /* 0x000fe200000018ff */
[----:B------:R-:W-:Y:S01]  /*6080*/  LDSM.16.MT88.4 R20, [R244+0xf000] ;  /* 0x00f00000f414783b */ /* 0x000fe20000004200 */
[----:B------:R-:W-:Y:S04]  /*6090*/  MUFU.EX2 R204, R204 ;  /* 0x000000cc00cc7308 */ /* 0x000fe80000000800 */
[C---:B------:R-:W-:Y:S06]  /*60a0*/  HMMA.16816.F32 R80, R4.reuse, R38, R80 ;  /* 0x000000260450723c */ /* 0x040fec0000001850 */
[----:B------:R-:W-:Y:S01]  /*60b0*/  HMMA.16816.F32 R144, R4, R12, R144 ;  /* 0x0000000c0490723c */ /* 0x000fe20000001890 */
[--C-:B------:R-:W-:Y:S01]  /*60c0*/  FFMA.FTZ R39, R17, UR10, -R231.reuse ;  /* 0x0000000a11277c23 */ /* 0x100fe200080108e7 */
[----:B------:R-:W-:Y:S01]  /*60d0*/  FFMA.FTZ R38, R37, UR10, -R231 ;  /* 0x0000000a25267c23 */ /* 0x000fe200080108e7 */
[----:B------:R-:W-:Y:S01]  /*60e0*/  FFMA.FTZ R37, R237, UR10, -R238 ;  /* 0x0000000aed257c23 */ /* 0x000fe200080108ee */
[----:B------:R-:W-:-:S02]  /*60f0*/  FFMA.FTZ R237, R25, UR10, -R218 ;  /* 0x0000000a19ed7c23 */ /* 0x000fc400080108da */
[C---:B------:R-:W-:Y:S01]  /*6100*/  HMMA.16816.F32 R168, R4.reuse, R8, R168 ;  /* 0x0000000804a8723c */ /* 0x040fe200000018a8 */
[----:B------:R-:W-:Y:S05]  /*6110*/  MUFU.EX2 R39, R39 ;  /* 0x0000002700277308 */ /* 0x000fea0000000800 */
[C---:B------:R-:W-:Y:S01]  /*6120*/  HMMA.16816.F32 R176, R4.reuse, R18, R176 ;  /* 0x0000001204b0723c */ /* 0x040fe200000018b0 */
[----:B------:R-:W2:Y:S02]  /*6130*/  LDSM.16.MT88.4 R16, [R244+0xd000] ;  /* 0x00d00000f410783b */ /* 0x000ea40000004200 */
[----:B------:R-:W-:Y:S03]  /*6140*/  MUFU.EX2 R38, R38 ;  /* 0x0000002600267308 */ /* 0x000fe60000000800 */
[C---:B------:R-:W-:Y:S01]  /*6150*/  HMMA.16816.F32 R152, R4.reuse, R14, R152 ;  /* 0x0000000e0498723c */ /* 0x040fe20000001898 */
[----:B------:R-:W3:Y:S04]  /*6160*/  LDSM.16.MT88.4 R12, [R242+0xd000] ;  /* 0x00d00000f20c783b */ /* 0x000ee80000004200 */
[----:B------:R-:W4:Y:S01]  /*6170*/  MUFU.EX2 R37, R37 ;  /* 0x0000002500257308 */ /* 0x000f220000000800 */
[C---:B------:R-:W-:Y:S01]  /*6180*/  HMMA.16816.F32 R160, R4.reuse, R10, R160 ;  /* 0x0000000a04a0723c */ /* 0x040fe200000018a0 */
[----:B------:R-:W5:Y:S05]  /*6190*/  LDSM.16.MT88.4 R8, [R241+0xd000] ;  /* 0x00d00000f108783b */ /* 0x000f6a0000004200 */
[C---:B------:R-:W-:Y:S01]  /*61a0*/  HMMA.16816.F32 R96, R4.reuse, R34, R96 ;  /* 0x000000220460723c */ /* 0x040fe20000001860 */
[----:B------:R-:W2:Y:S05]  /*61b0*/  MUFU.EX2 R237, R237 ;  /* 0x000000ed00ed7308 */ /* 0x000eaa0000000800 */
[C---:B------:R-:W-:Y:S01]  /*61c0*/  HMMA.16816.F32 R180, R4.reuse, R42, R180 ;  /* 0x0000002a04b4723c */ /* 0x040fe200000018b4 */
[----:B------:R-:W-:Y:S01]  /*61d0*/  FFMA.FTZ R34, R33, UR10, -R238 ;  /* 0x0000000a21227c23 */ /* 0x000fe200080108ee */
[----:B------:R-:W-:Y:S01]  /*61e0*/  FFMA.FTZ R33, R235, UR10, -R218 ;  /* 0x0000000aeb217c23 */ /* 0x000fe200080108da */
[--C-:B------:R-:W-:Y:S01]  /*61f0*/  FFMA.FTZ R235, R234, UR10, -R205.reuse ;  /* 0x0000000aeaeb7c23 */ /* 0x100fe200080108cd */
[----:B------:R-:W-:Y:S01]  /*6200*/  FFMA.FTZ R35, R24, UR10, -R238 ;  /* 0x0000000a18237c23 */ /* 0x000fe200080108ee */
[--C-:B------:R-:W-:Y:S01]  /*6210*/  FFMA.FTZ R234, R239, UR10, -R205.reuse ;  /* 0x0000000aefea7c23 */ /* 0x100fe200080108cd */
[C---:B------:R-:W-:Y:S01]  /*6220*/  HMMA.16816.F32 R112, R4.reuse, R30, R112 ;  /* 0x0000001e0470723c */ /* 0x040fe20000001870 */
[--C-:B------:R-:W-:Y:S01]  /*6230*/  FFMA.FTZ R43, R28, UR10, -R205.reuse ;  /* 0x0000000a1c2b7c23 */ /* 0x100fe200080108cd */
[--C-:B------:R-:W-:Y:S01]  /*6240*/  FFMA.FTZ R42, R29, UR10, -R205.reuse ;  /* 0x0000000a1d2a7c23 */ /* 0x100fe200080108cd */
[----:B------:R-:W-:Y:S01]  /*6250*/  MUFU.EX2 R34, R34 ;  /* 0x0000002200227308 */ /* 0x000fe20000000800 */
[----:B------:R-:W5:Y:S01]  /*6260*/  LDSM.16.MT88.4 R28, [R240+0xd000] ;  /* 0x00d00000f01c783b */ /* 0x000f620000004200 */
[----:B------:R-:W-:Y:S01]  /*6270*/  FFMA.FTZ R238, R215, UR10, -R218 ;  /* 0x0000000ad7ee7c23 */ /* 0x000fe200080108da */
[----:B------:R-:W-:Y:S01]  /*6280*/  HMMA.16816.F32 R128, R4, R26, R128 ;  /* 0x0000001a0480723c */ /* 0x000fe20000001880 */
[----:B------:R-:W-:-:S04]  /*6290*/  FFMA.FTZ R215, R216, UR10, -R205 ;  /* 0x0000000ad8d77c23 */ /* 0x000fc800080108cd */
[----:B------:R-:W3:Y:S02]  /*62a0*/  MUFU.EX2 R35, R35 ;  /* 0x0000002300237308 */ /* 0x000ee40000000800 */
[----:B-1----:R-:W-:Y:S01]  /*62b0*/  F2FP.F16.F32.PACK_AB R4, R40, R41 ;  /* 0x000000292804723e */ /* 0x002fe200000000ff */
[----:B------:R-:W-:Y:S01]  /*62c0*/  FADD.FTZ R41, R41, R66 ;  /* 0x0000004229297221 */ /* 0x000fe20000010000 */
[----:B----4-:R-:W-:Y:S01]  /*62d0*/  F2FP.F16.F32.PACK_AB R5, R36, R37 ;  /* 0x000000252405723e */ /* 0x010fe200000000ff */
[----:B------:R-:W-:Y:S01]  /*62e0*/  FADD.FTZ R37, R37, R202 ;  /* 0x000000ca25257221 */ /* 0x000fe20000010000 */
[----:B------:R-:W-:Y:S01]  /*62f0*/  F2FP.F16.F32.PACK_AB R6, R38, R39 ;  /* 0x000000272606723e */ /* 0x000fe200000000ff */
[----:B------:R-:W-:Y:S01]  /*6300*/  FADD.FTZ R40, R40, R41 ;  /* 0x0000002928287221 */ /* 0x000fe20000010000 */
[----:B------:R-:W1:Y:S01]  /*6310*/  MUFU.EX2 R33, R33 ;  /* 0x0000002100217308 */ /* 0x000e620000000800 */
[----:B--2---:R-:W-:Y:S01]  /*6320*/  F2FP.F16.F32.PACK_AB R26, R236, R237 ;  /* 0x000000edec1a723e */ /* 0x004fe200000000ff */
[----:B------:R-:W-:Y:S01]  /*6330*/  FADD.FTZ R36, R36, R37 ;  /* 0x0000002524247221 */ /* 0x000fe20000010000 */
[----:B------:R-:W-:-:S04]  /*6340*/  FADD.FTZ R39, R39, R40 ;  /* 0x0000002827277221 */ /* 0x000fc80000010000 */
[----:B------:R-:W-:Y:S01]  /*6350*/  FADD.FTZ R39, R38, R39 ;  /* 0x0000002726277221 */ /* 0x000fe20000010000 */
[----:B------:R-:W-:Y:S01]  /*6360*/  MUFU.EX2 R235, R235 ;  /* 0x000000eb00eb7308 */ /* 0x000fe20000000800 */
[----:B---3--:R-:W-:Y:S01]  /*6370*/  F2FP.F16.F32.PACK_AB R7, R34, R35 ;  /* 0x000000232207723e */ /* 0x008fe200000000ff */
[----:B------:R-:W-:-:S04]  /*6380*/  FADD.FTZ R35, R35, R36 ;  /* 0x0000002423237221 */ /* 0x000fc80000010000 */
[----:B------:R-:W-:Y:S02]  /*6390*/  FADD.FTZ R35, R34, R35 ;  /* 0x0000002322237221 */ /* 0x000fe40000010000 */
[----:B------:R-:W2:Y:S01]  /*63a0*/  MUFU.EX2 R234, R234 ;  /* 0x000000ea00ea7308 */ /* 0x000ea20000000800 */
[----:B-1----:R-:W-:Y:S01]  /*63b0*/  F2FP.F16.F32.PACK_AB R24, R32, R33 ;  /* 0x000000212018723e */ /* 0x002fe200000000ff */
[----:B------:R-:W-:Y:S01]  /*63c0*/  HMMA.16816.F32 R192, R4, R16, R192 ;  /* 0x0000001004c0723c */ /* 0x000fe200000018c0 */
[----:B------:R-:W-:-:S04]  /*63d0*/  FADD.FTZ R33, R33, R50 ;  /* 0x0000003221217221 */ /* 0x000fc80000010000 */
[----:B------:R-:W-:Y:S01]  /*63e0*/  FADD.FTZ R32, R32, R33 ;  /* 0x0000002120207221 */ /* 0x000fe20000010000 */
[----:B------:R-:W-:Y:S01]  /*63f0*/  MUFU.EX2 R43, R43 ;  /* 0x0000002b002b7308 */ /* 0x000fe20000000800 */
[----:B------:R-:W-:Y:S02]  /*6400*/  HMMA.16816.F32 R180, R4, R18, R180 ;  /* 0x0000001204b4723c */ /* 0x000fe400000018b4 */
[----:B------:R-:W-:-:S04]  /*6410*/  FADD.FTZ R237, R237, R32 ;  /* 0x00000020eded7221 */ /* 0x000fc80000010000 */
[C---:B------:R-:W-:Y:S01]  /*6420*/  HMMA.16816.F32 R68, R4.reuse, R12, R68 ;  /* 0x0000000c0444723c */ /* 0x040fe20000001844 */
[----:B------:R-:W1:Y:S01]  /*6430*/  MUFU.EX2 R42, R42 ;  /* 0x0000002a002a7308 */ /* 0x000e620000000800 */
[----:B--2---:R-:W-:Y:S01]  /*6440*/  F2FP.F16.F32.PACK_AB R25, R234, R235 ;  /* 0x000000ebea19723e */ /* 0x004fe200000000ff */
[----:B------:R-:W-:Y:S01]  /*6450*/  FADD.FTZ R235, R235, R46 ;  /* 0x0000002eebeb7221 */ /* 0x000fe20000010000 */
[----:B------:R-:W-:Y:S02]  /*6460*/  FADD.FTZ R236, R236, R237 ;  /* 0x000000edecec7221 */ /* 0x000fe40000010000 */
[C---:B------:R-:W-:Y:S01]  /*6470*/  HMMA.16816.F32 R80, R4.reuse, R14, R80 ;  /* 0x0000000e0450723c */ /* 0x040fe20000001850 */
[----:B------:R-:W-:Y:S02]  /*6480*/  FADD.FTZ R234, R234, R235 ;  /* 0x000000ebeaea7221 */ /* 0x000fe40000010000 */
[----:B------:R-:W2:Y:S03]  /*6490*/  MUFU.EX2 R238, R238 ;  /* 0x000000ee00ee7308 */ /* 0x000ea60000000800 */
[C---:B-----5:R-:W-:Y:S05]  /*64a0*/  HMMA.16816.F32 R84, R4.reuse, R8, R84 ;  /* 0x000000080454723c */ /* 0x060fea0000001854 */
[----:B------:R-:W3:Y:S01]  /*64b0*/  MUFU.EX2 R215, R215 ;  /* 0x000000d700d77308 */ /* 0x000ee20000000800 */
[----:B-1----:R-:W-:Y:S01]  /*64c0*/  F2FP.F16.F32.PACK_AB R27, R42, R43 ;  /* 0x0000002b2a1b723e */ /* 0x002fe200000000ff */
[----:B------:R-:W-:Y:S01]  /*64d0*/  HMMA.16816.F32 R96, R4, R10, R96 ;  /* 0x0000000a0460723c */ /* 0x000fe20000001860 */
[----:B------:R-:W-:-:S04]  /*64e0*/  FADD.FTZ R43, R43, R234 ;  /* 0x000000ea2b2b7221 */ /* 0x000fc80000010000 */
[----:B------:R-:W-:Y:S01]  /*64f0*/  FADD.FTZ R42, R42, R43 ;  /* 0x0000002b2a2a7221 */ /* 0x000fe20000010000 */
[C---:B------:R-:W-:Y:S01]  /*6500*/  HMMA.16816.F32 R188, R24.reuse, R16, R188 ;  /* 0x0000001018bc723c */ /* 0x040fe200000018bc */
[----:B------:R-:W1:Y:S05]  /*6510*/  MUFU.EX2 R205, R212 ;  /* 0x000000d400cd7308 */ /* 0x000e6a0000000800 */
[C---:B------:R-:W-:Y:S01]  /*6520*/  HMMA.16816.F32 R184, R24.reuse, R18, R184 ;  /* 0x0000001218b8723c */ /* 0x040fe200000018b8 */
[----:B------:R-:W4:Y:S05]  /*6530*/  LDSM.16.MT88.4 R16, [R242+0xf000] ;  /* 0x00f00000f210783b */ /* 0x000f2a0000004200 */
[C---:B------:R-:W-:Y:S06]  /*6540*/  HMMA.16816.F32 R72, R24.reuse, R12, R72 ;  /* 0x0000000c1848723c */ /* 0x040fec0000001848 */
[C---:B------:R-:W-:Y:S01]  /*6550*/  HMMA.16816.F32 R76, R24.reuse, R14, R76 ;  /* 0x0000000e184c723c */ /* 0x040fe2000000184c */
[----:B------:R-:W5:Y:S05]  /*6560*/  LDSM.16.MT88.4 R12, [R241+0xf000] ;  /* 0x00f00000f10c783b */ /* 0x000f6a0000004200 */
[C---:B------:R-:W-:Y:S06]  /*6570*/  HMMA.16816.F32 R88, R24.reuse, R8, R88 ;  /* 0x000000081858723c */ /* 0x040fec0000001858 */
[----:B------:R-:W-:Y:S01]  /*6580*/  HMMA.16816.F32 R92, R24, R10, R92 ;  /* 0x0000000a185c723c */ /* 0x000fe2000000185c */
[----:B------:R-:W1:Y:S05]  /*6590*/  LDSM.16.MT88.4 R8, [R240+0xf000] ;  /* 0x00f00000f008783b */ /* 0x000e6a0000004200 */
[-C--:B------:R-:W-:Y:S06]  /*65a0*/  HMMA.16816.F32 R100, R4, R28.reuse, R100 ;  /* 0x0000001c0464723c */ /* 0x080fec0000001864 */
[C---:B------:R-:W-:Y:S06]  /*65b0*/  HMMA.16816.F32 R104, R24.reuse, R28, R104 ;  /* 0x0000001c1868723c */ /* 0x040fec0000001868 */
[----:B----4-:R-:W-:Y:S01]  /*65c0*/  HMMA.16816.F32 R136, R24, R16, R136 ;  /* 0x000000101888723c */ /* 0x010fe20000001888 */
[----:B--2---:R-:W-:Y:S01]  /*65d0*/  F2FP.F16.F32.PACK_AB R28, R238, R217 ;  /* 0x000000d9ee1c723e */ /* 0x004fe200000000ff */
[----:B------:R-:W-:Y:S01]  /*65e0*/  FADD.FTZ R217, R217, R236 ;  /* 0x000000ecd9d97221 */ /* 0x000fe20000010000 */
[----:B---3--:R-:W-:Y:S01]  /*65f0*/  F2FP.F16.F32.PACK_AB R29, R214, R215 ;  /* 0x000000d7d61d723e */ /* 0x008fe200000000ff */
[----:B------:R-:W-:-:S02]  /*6600*/  FADD.FTZ R215, R215, R42 ;  /* 0x0000002ad7d77221 */ /* 0x000fc40000010000 */
[----:B------:R-:W-:Y:S01]  /*6610*/  HMMA.16816.F32 R140, R24, R18, R140 ;  /* 0x00000012188c723c */ /* 0x000fe2000000188c */
[----:B------:R-:W-:Y:S01]  /*6620*/  FADD.FTZ R238, R238, R217 ;  /* 0x000000d9eeee7221 */ /* 0x000fe20000010000 */
[----:B------:R-:W-:-:S03]  /*6630*/  FADD.FTZ R214, R214, R215 ;  /* 0x000000d7d6d67221 */ /* 0x000fc60000010000 */
[----:B------:R-:W-:Y:S01]  /*6640*/  FADD.FTZ R238, R213, R238 ;  /* 0x000000eed5ee7221 */ /* 0x000fe20000010000 */
[C---:B-----5:R-:W-:Y:S06]  /*6650*/  HMMA.16816.F32 R148, R24.reuse, R12, R148 ;  /* 0x0000000c1894723c */ /* 0x060fec0000001894 */
[C---:B------:R-:W-:Y:S06]  /*6660*/  HMMA.16816.F32 R172, R24.reuse, R14, R172 ;  /* 0x0000000e18ac723c */ /* 0x040fec00000018ac */
[C---:B-1----:R-:W-:Y:S06]  /*6670*/  HMMA.16816.F32 R156, R24.reuse, R8, R156 ;  /* 0x00000008189c723c */ /* 0x042fec000000189c */
[----:B------:R-:W-:Y:S06]  /*6680*/  HMMA.16816.F32 R164, R24, R10, R164 ;  /* 0x0000000a18a4723c */ /* 0x000fec00000018a4 */
[C---:B------:R-:W-:Y:S06]  /*6690*/  HMMA.16816.F32 R132, R4.reuse, R16, R132 ;  /* 0x000000100484723c */ /* 0x040fec0000001884 */
[C---:B------:R-:W-:Y:S01]  /*66a0*/  HMMA.16816.F32 R176, R4.reuse, R18, R176 ;  /* 0x0000001204b0723c */ /* 0x040fe200000018b0 */
[----:B------:R-:W1:Y:S05]  /*66b0*/  LDSM.16.MT88.4 R16, [R244+0xd800] ;  /* 0x00d80000f410783b */ /* 0x000e6a0000004200 */
[C---:B------:R-:W-:Y:S06]  /*66c0*/  HMMA.16816.F32 R144, R4.reuse, R12, R144 ;  /* 0x0000000c0490723c */ /* 0x040fec0000001890 */
[C---:B------:R-:W-:Y:S01]  /*66d0*/  HMMA.16816.F32 R152, R4.reuse, R14, R152 ;  /* 0x0000000e0498723c */ /* 0x040fe20000001898 */
[----:B------:R-:W2:Y:S05]  /*66e0*/  LDSM.16.MT88.4 R12, [R242+0xd800] ;  /* 0x00d80000f20c783b */ /* 0x000eaa0000004200 */
[C---:B------:R-:W-:Y:S06]  /*66f0*/  HMMA.16816.F32 R168, R4.reuse, R8, R168 ;  /* 0x0000000804a8723c */ /* 0x040fec00000018a8 */
[----:B------:R-:W-:Y:S01]  /*6700*/  HMMA.16816.F32 R160, R4, R10, R160 ;  /* 0x0000000a04a0723c */ /* 0x000fe200000018a0 */
[----:B------:R-:W3:Y:S05]  /*6710*/  LDSM.16.MT88.4 R8, [R241+0xd800] ;  /* 0x00d80000f108783b */ /* 0x000eea0000004200 */
[-C--:B------:R-:W-:Y:S06]  /*6720*/  HMMA.16816.F32 R108, R24, R30.reuse, R108 ;  /* 0x0000001e186c723c */ /* 0x080fec000000186c */
[C---:B------:R-:W-:Y:S06]  /*6730*/  HMMA.16816.F32 R112, R4.reuse, R30, R112 ;  /* 0x0000001e0470723c */ /* 0x040fec0000001870 */
[----:B------:R-:W-:Y:S01]  /*6740*/  HMMA.16816.F32 R116, R4, R20, R116 ;  /* 0x000000140474723c */ /* 0x000fe20000001874 */
[----:B------:R-:W-:-:S02]  /*6750*/  F2FP.F16.F32.PACK_AB R30, R207, R213 ;  /* 0x000000d5cf1e723e */ /* 0x000fc400000000ff */
[----:B------:R-:W-:Y:S01]  /*6760*/  F2FP.F16.F32.PACK_AB R31, R204, R205 ;  /* 0x000000cdcc1f723e */ /* 0x000fe200000000ff */
[----:B------:R-:W-:Y:S02]  /*6770*/  FADD.FTZ R205, R205, R214 ;  /* 0x000000d6cdcd7221 */ /* 0x000fe40000010000 */
[----:B------:R-:W-:Y:S06]  /*6780*/  HMMA.16816.F32 R128, R4, R22, R128 ;  /* 0x000000160480723c */ /* 0x000fec0000001880 */
[C---:B------:R-:W-:Y:S01]  /*6790*/  HMMA.16816.F32 R120, R24.reuse, R20, R120 ;  /* 0x000000141878723c */ /* 0x040fe20000001878 */
[----:B------:R-:W-:Y:S01]  /*67a0*/  F2FP.F16.F32.PACK_AB R4, R229, R230 ;  /* 0x000000e6e504723e */ /* 0x000fe200000000ff */
[----:B------:R-:W-:Y:S01]  /*67b0*/  FADD.FTZ R230, R230, R39 ;  /* 0x00000027e6e67221 */ /* 0x000fe20000010000 */
[----:B------:R-:W-:Y:S01]  /*67c0*/  F2FP.F16.F32.PACK_AB R5, R221, R222 ;  /* 0x000000dedd05723e */ /* 0x000fe200000000ff */
[----:B------:R-:W-:Y:S01]  /*67d0*/  FADD.FTZ R222, R222, R35 ;  /* 0x00000023dede7221 */ /* 0x000fe20000010000 */
[----:B------:R-:W-:Y:S01]  /*67e0*/  F2FP.F16.F32.PACK_AB R6, R223, R228 ;  /* 0x000000e4df06723e */ /* 0x000fe200000000ff */
[----:B------:R-:W-:Y:S01]  /*67f0*/  HMMA.16816.F32 R124, R24, R22, R124 ;  /* 0x00000016187c723c */ /* 0x000fe2000000187c */
[----:B------:R-:W-:Y:S01]  /*6800*/  F2FP.F16.F32.PACK_AB R7, R219, R220 ;  /* 0x000000dcdb07723e */ /* 0x000fe200000000ff */
[----:B------:R-:W4:Y:S01]  /*6810*/  LDSM.16.MT88.4 R24, [R240+0xd800] ;  /* 0x00d80000f018783b */ /* 0x000f220000004200 */
[----:B------:R-:W-:Y:S01]  /*6820*/  FADD.FTZ R229, R229, R230 ;  /* 0x000000e6e5e57221 */ /* 0x000fe20000010000 */
[----:B------:R-:W-:-:S02]  /*6830*/  FADD.FTZ R221, R221, R222 ;  /* 0x000000dedddd7221 */ /* 0x000fc40000010000 */
[----:B-1----:R-:W-:Y:S01]  /*6840*/  HMMA.16816.F32 R188, R28, R16, R188 ;  /* 0x000000101cbc723c */ /* 0x002fe200000018bc */
[----:B------:R-:W1:Y:S01]  /*6850*/  LDSM.16.MT88.4 R20, [R244+0xf800] ;  /* 0x00f80000f414783b */ /* 0x000e620000004200 */
[----:B------:R-:W-:Y:S01]  /*6860*/  FADD.FTZ R228, R228, R229 ;  /* 0x000000e5e4e47221 */ /* 0x000fe20000010000 */
[----:B------:R-:W-:-:S03]  /*6870*/  FADD.FTZ R220, R220, R221 ;  /* 0x000000dddcdc7221 */ /* 0x000fc60000010000 */
[----:B------:R-:W-:Y:S06]  /*6880*/  HMMA.16816.F32 R192, R4, R16, R192 ;  /* 0x0000001004c0723c */ /* 0x000fec00000018c0 */
[-C--:B------:R-:W-:Y:S06]  /*6890*/  HMMA.16816.F32 R184, R28, R18.reuse, R184 ;  /* 0x000000121cb8723c */ /* 0x080fec00000018b8 */
[C---:B------:R-:W-:Y:S01]  /*68a0*/  HMMA.16816.F32 R180, R4.reuse, R18, R180 ;  /* 0x0000001204b4723c */ /* 0x040fe200000018b4 */
[----:B------:R-:W5:Y:S05]  /*68b0*/  LDSM.16.MT88.4 R16, [R242+0xf800] ;  /* 0x00f80000f210783b */ /* 0x000f6a0000004200 */
[-C--:B--2---:R-:W-:Y:S06]  /*68c0*/  HMMA.16816.F32 R68, R4, R12.reuse, R68 ;  /* 0x0000000c0444723c */ /* 0x084fec0000001844 */
[C---:B------:R-:W-:Y:S06]  /*68d0*/  HMMA.16816.F32 R72, R28.reuse, R12, R72 ;  /* 0x0000000c1c48723c */ /* 0x040fec0000001848 */
[-C--:B------:R-:W-:Y:S06]  /*68e0*/  HMMA.16816.F32 R76, R28, R14.reuse, R76 ;  /* 0x0000000e1c4c723c */ /* 0x080fec000000184c */
[C---:B------:R-:W-:Y:S01]  /*68f0*/  HMMA.16816.F32 R80, R4.reuse, R14, R80 ;  /* 0x0000000e0450723c */ /* 0x040fe20000001850 */
[----:B------:R-:W2:Y:S05]  /*6900*/  LDSM.16.MT88.4 R12, [R241+0xf800] ;  /* 0x00f80000f10c783b */ /* 0x000eaa0000004200 */
[-C--:B---3--:R-:W-:Y:S06]  /*6910*/  HMMA.16816.F32 R84, R4, R8.reuse, R84 ;  /* 0x000000080454723c */ /* 0x088fec0000001854 */
[C---:B------:R-:W-:Y:S06]  /*6920*/  HMMA.16816.F32 R88, R28.reuse, R8, R88 ;  /* 0x000000081c58723c */ /* 0x040fec0000001858 */
[-C--:B------:R-:W-:Y:S06]  /*6930*/  HMMA.16816.F32 R92, R28, R10.reuse, R92 ;  /* 0x0000000a1c5c723c */ /* 0x080fec000000185c */
[C---:B------:R-:W-:Y:S01]  /*6940*/  HMMA.16816.F32 R96, R4.reuse, R10, R96 ;  /* 0x0000000a0460723c */ /* 0x040fe20000001860 */
[----:B------:R-:W3:Y:S05]  /*6950*/  LDSM.16.MT88.4 R8, [R240+0xf800] ;  /* 0x00f80000f008783b */ /* 0x000eea0000004200 */
[C---:B----4-:R-:W-:Y:S06]  /*6960*/  HMMA.16816.F32 R100, R4.reuse, R24, R100 ;  /* 0x000000180464723c */ /* 0x050fec0000001864 */
[C---:B------:R-:W-:Y:S06]  /*6970*/  HMMA.16816.F32 R112, R4.reuse, R26, R112 ;  /* 0x0000001a0470723c */ /* 0x040fec0000001870 */
[C---:B-1----:R-:W-:Y:S06]  /*6980*/  HMMA.16816.F32 R116, R4.reuse, R20, R116 ;  /* 0x000000140474723c */ /* 0x042fec0000001874 */
[C---:B------:R-:W-:Y:S06]  /*6990*/  HMMA.16816.F32 R128, R4.reuse, R22, R128 ;  /* 0x000000160480723c */ /* 0x040fec0000001880 */
[C---:B-----5:R-:W-:Y:S06]  /*69a0*/  HMMA.16816.F32 R132, R4.reuse, R16, R132 ;  /* 0x000000100484723c */ /* 0x060fec0000001884 */
[C---:B------:R-:W-:Y:S06]  /*69b0*/  HMMA.16816.F32 R176, R4.reuse, R18, R176 ;  /* 0x0000001204b0723c */ /* 0x040fec00000018b0 */
[C---:B--2---:R-:W-:Y:S06]  /*69c0*/  HMMA.16816.F32 R144, R4.reuse, R12, R144 ;  /* 0x0000000c0490723c */ /* 0x044fec0000001890 */
[C---:B------:R-:W-:Y:S06]  /*69d0*/  HMMA.16816.F32 R152, R4.reuse, R14, R152 ;  /* 0x0000000e0498723c */ /* 0x040fec0000001898 */
[C---:B---3--:R-:W-:Y:S06]  /*69e0*/  HMMA.16816.F32 R168, R4.reuse, R8, R168 ;  /* 0x0000000804a8723c */ /* 0x048fec00000018a8 */
[----:B------:R-:W-:Y:S06]  /*69f0*/  HMMA.16816.F32 R160, R4, R10, R160 ;  /* 0x0000000a04a0723c */ /* 0x000fec00000018a0 */
[----:B------:R-:W-:Y:S01]  /*6a00*/  HMMA.16816.F32 R104, R28, R24, R104 ;  /* 0x000000181c68723c */ /* 0x000fe20000001868 */
[----:B------:R-:W-:Y:S01]  /*6a10*/  FADD.FTZ R4, R223, R228 ;  /* 0x000000e4df047221 */ /* 0x000fe20000010000 */
[----:B------:R-:W-:Y:S01]  /*6a20*/  FADD.FTZ R6, R219, R220 ;  /* 0x000000dcdb067221 */ /* 0x000fe20000010000 */
[----:B------:R-:W-:-:S03]  /*6a30*/  FADD.FTZ R5, R207, R238 ;  /* 0x000000eecf057221 */ /* 0x000fc60000010000 */
[----:B------:R1:W-:Y:S01]  /*6a40*/  STL [R1+0x48], R4 ;  /* 0x0000480401007387 */ /* 0x0003e20000100800 */
[C---:B------:R-:W-:Y:S03]  /*6a50*/  HMMA.16816.F32 R108, R28.reuse, R26, R108 ;  /* 0x0000001a1c6c723c */ /* 0x040fe6000000186c */
[----:B------:R2:W-:Y:S03]  /*6a60*/  STL [R1+0x44], R6 ;  /* 0x0000440601007387 */ /* 0x0005e60000100800 */
[C---:B------:R-:W-:Y:S06]  /*6a70*/  HMMA.16816.F32 R120, R28.reuse, R20, R120 ;  /* 0x000000141c78723c */ /* 0x040fec0000001878 */
[C---:B------:R-:W-:Y:S06]  /*6a80*/  HMMA.16816.F32 R124, R28.reuse, R22, R124 ;  /* 0x000000161c7c723c */ /* 0x040fec000000187c */
[----:B------:R-:W-:Y:S01]  /*6a90*/  HMMA.16816.F32 R136, R28, R16, R136 ;  /* 0x000000101c88723c */ /* 0x000fe20000001888 */
[----:B-1----:R-:W-:-:S05]  /*6aa0*/  FADD.FTZ R4, R204, R205 ;  /* 0x000000cdcc047221 */ /* 0x002fca0000010000 */
[C---:B------:R-:W-:Y:S01]  /*6ab0*/  HMMA.16816.F32 R140, R28.reuse, R18, R140 ;  /* 0x000000121c8c723c */ /* 0x040fe2000000188c */
[----:B------:R2:W-:Y:S05]  /*6ac0*/  STL [R1+0x24], R4 ;  /* 0x0000240401007387 */ /* 0x0005ea0000100800 */
[C---:B------:R-:W-:Y:S01]  /*6ad0*/  HMMA.16816.F32 R148, R28.reuse, R12, R148 ;  /* 0x0000000c1c94723c */ /* 0x040fe20000001894 */
[----:B------:R2:W-:Y:S05]  /*6ae0*/  STL [R1+0x40], R5 ;  /* 0x0000400501007387 */ /* 0x0005ea0000100800 */
[C---:B------:R-:W-:Y:S06]  /*6af0*/  HMMA.16816.F32 R172, R28.reuse, R14, R172 ;  /* 0x0000000e1cac723c */ /* 0x040fec00000018ac */
[C---:B------:R-:W-:Y:S06]  /*6b00*/  HMMA.16816.F32 R156, R28.reuse, R8, R156 ;  /* 0x000000081c9c723c */ /* 0x040fec000000189c */
[----:B------:R-:W-:Y:S01]  /*6b10*/  HMMA.16816.F32 R164, R28, R10, R164 ;  /* 0x0000000a1ca4723c */ /* 0x000fe200000018a4 */
[----:B------:R-:W-:-:S08]  /*6b20*/  NOP ;  /* 0x0000000000007918 */ /* 0x000fd00000000000 */
[----:B------:R-:W-:-:S15]  /*6b30*/  @!P0 BRA `(.L_x_218) ;  /* 0x000000a800dc8947 */ /* 0x000fde0003800000 */
[----:B------:R-:W3:Y:S01]  /*6b40*/  LDL R239, [R1+0x20] ;  /* 0x0000200001ef7983 */ /* 0x000ee20000100800 */
[----:B------:R-:W-:Y:S01]  /*6b50*/  ULDC UR4, c[0x0][0x2d0] ;  /* 0x0000b40000047ab9 */ /* 0x000fe20000000800 */
[----:B------:R-:W-:Y:S01]  /*6b60*/  UIADD3 UR12, UR18, -0x2, URZ ;  /* 0xfffffffe120c7890 */ /* 0x000fe2000fffe03f */
[----:B------:R-:W-:Y:S01]  /*6b70*/  ISETP.GE.AND P3, PT, R44, UR4, PT ;  /* 0x000000042c007c0c */ /* 0x000fe2000bf66270 */
[----:B------:R-:W-:-:S04]  /*6b80*/  DEPBAR.LE SB0, 0x0 ;  /* 0x000080000000791a */ /* 0x000fc80000000000 */
[----:B------:R-:W-:Y:S01]  /*6b90*/  USHF.R.S32.HI UR5, URZ, 0x1f, UR12 ;  /* 0x0000001f3f057899 */ /* 0x000fe2000801140c */
[----:B------:R-:W-:Y:S01]  /*6ba0*/  IMAD.U32 R21, RZ, RZ, UR12 ;  /* 0x0000000cff157e24 */ /* 0x000fe2000f8e00ff */
[----:B------:R-:W-:Y:S01]  /*6bb0*/  BAR.SYNC.DEFER_BLOCKING 0x0 ;  /* 0x0000000000007b1d */ /* 0x000fe20000010000 */
[----:B------:R-:W-:Y:S02]  /*6bc0*/  UISETP.GE.AND UP0, UPT, UR18, 0x3, UPT ;  /* 0x000000031200788c */ /* 0x000fe4000bf06270 */
[----:B------:R-:W-:-:S05]  /*6bd0*/  IMAD.WIDE.U32 R20, R21, UR27, R210 ;  /* 0x0000001b15147c25 */ /* 0x000fca000f8e00d2 */
[----:B--2---:R-:W1:Y:S01]  /*6be0*/  @!P3 LDC.64 R4, c[0x0][0x220] ;  /* 0x00008800ff04bb82 */ /* 0x004e620000000a00 */
[----:B------:R-:W2:Y:S07]  /*6bf0*/  S2R R197, SR_TID.X ;  /* 0x0000000000c57919 */ /* 0x000eae0000002100 */
[----:B------:R-:W4:Y:S08]  /*6c00*/  @!P3 LDC.64 R14, c[0x0][0x220] ;  /* 0x00008800ff0ebb82 */ /* 0x000f300000000a00 */
[----:B------:R-:W5:Y:S01]  /*6c10*/  @!P3 LDC.64 R10, c[0x0][0x220] ;  /* 0x00008800ff0abb82 */ /* 0x000f620000000a00 */
[----:B------:R-:W-:Y:S01]  /*6c20*/  @P3 STS.128 [R252+0xc000], RZ ;  /* 0x00c000fffc003388 */ /* 0x000fe20000000c00 */
[----:B-1----:R-:W-:-:S06]  /*6c30*/  @!P3 LEA R24, P0, R20, R4, 0x1 ;  /* 0x000000041418b211 */ /* 0x002fcc00078008ff */
[----:B------:R-:W1:Y:S01]  /*6c40*/  @!P3 LDC.64 R6, c[0x0][0x220] ;  /* 0x00008800ff06bb82 */ /* 0x000e620000000a00 */
[----:B--2---:R-:W-:-:S05]  /*6c50*/  IMAD.SHL.U32 R197, R197, 0x2, RZ ;  /* 0x00000002c5c57824 */ /* 0x004fca00078e00ff */
[----:B------:R-:W-:Y:S02]  /*6c60*/  LOP3.LUT R197, R197, 0x6, RZ, 0xc0, !PT ;  /* 0x00000006c5c57812 */ /* 0x000fe400078ec0ff */
[----:B---3--:R-:W-:Y:S01]  /*6c70*/  ISETP.GE.AND P2, PT, R239, UR4, PT ;  /* 0x00000004ef007c0c */ /* 0x008fe2000bf46270 */
[----:B------:R-:W-:-:S04]  /*6c80*/  UIMAD UR4, UR22, UR12, URZ ;  /* 0x0000000c160472a4 */ /* 0x000fc8000f8e023f */
[----:B------:R-:W-:-:S06]  /*6c90*/  UIMAD UR4, UR5, UR27, UR4 ;  /* 0x0000001b050472a4 */ /* 0x000fcc000f8e0204 */
[----:B------:R-:W-:Y:S02]  /*6ca0*/  VIADD R18, R21, UR4 ;  /* 0x0000000415127c36 */ /* 0x000fe40008000000 */
[----:B------:R-:W2:Y:S03]  /*6cb0*/  @!P2 LDC.64 R16, c[0x0][0x220] ;  /* 0x00008800ff10ab82 */ /* 0x000ea60000000a00 */
[----:B------:R-:W-:-:S05]  /*6cc0*/  @!P3 LEA.HI.X R25, R20, R5, R18, 0x1, P0 ;  /* 0x000000051419b211 */ /* 0x000fca00000f0c12 */
[----:B------:R-:W3:Y:S01]  /*6cd0*/  @!P2 LDC.64 R12, c[0x0][0x220] ;  /* 0x00008800ff0cab82 */ /* 0x000ee20000000a00 */
[----:B------:R-:W-:Y:S01]  /*6ce0*/  @!PT LDS RZ, [RZ] ;  /* 0x00000000fffff984 */ /* 0x000fe20000000800 */
[----:B------:R-:W-:Y:S01]  /*6cf0*/  @!PT LDS RZ, [RZ] ;  /* 0x00000000fffff984 */ /* 0x000fe20000000800 */
[----:B------:R-:W-:Y:S01]  /*6d00*/  @!PT LDS RZ, [RZ] ;  /* 0x00000000fffff984 */ /* 0x000fe20000000800 */
[----:B------:R-:W-:Y:S04]  /*6d10*/  @!P3 LDGSTS.E.BYPASS.LTC128B.128 [R252+0xc000], desc[UR20][R24.64] ;  /* 0x0c00000018fcbfae */ /* 0x000fe8000b901d54 */
[----:B------:R-:W-:Y:S03]  /*6d20*/  @P2 STS.128 [R252+0xe000], RZ ;  /* 0x00e000fffc002388 */ /* 0x000fe60000000c00 */
[----:B------:R-:W1:Y:S08]  /*6d30*/  @!P2 LDC.64 R8, c[0x0][0x220] ;  /* 0x00008800ff08ab82 */ /* 0x000e700000000a00 */
[----:B------:R-:W1:Y:S01]  /*6d40*/  @!P2 LDC.64 R4, c[0x0][0x220] ;  /* 0x00008800ff04ab82 */ /* 0x000e620000000a00 */
[----:B--2---:R-:W-:-:S02]  /*6d50*/  @!P2 LEA R22, P0, R20, R16, 0x1 ;  /* 0x000000101416a211 */ /* 0x004fc400078008ff */
[C---:B------:R-:W-:Y:S02]  /*6d60*/  IADD3 R16, P1, R20.reuse, UR28, RZ ;  /* 0x0000001c14107c10 */ /* 0x040fe4000ff3e0ff */
[----:B------:R-:W-:Y:S02]  /*6d70*/  @!P2 LEA.HI.X R23, R20, R17, R18, 0x1, P0 ;  /* 0x000000111417a211 */ /* 0x000fe400000f0c12 */
[----:B------:R-:W-:Y:S02]  /*6d80*/  IADD3.X R18, R18, UR19, RZ, P1, !PT ;  /* 0x0000001312127c10 */ /* 0x000fe40008ffe4ff */
[C---:B----4-:R-:W-:Y:S01]  /*6d90*/  @!P3 LEA R14, P4, R16.reuse, R14, 0x1 ;  /* 0x0000000e100eb211 */ /* 0x050fe200078808ff */
[----:B------:R-:W-:Y:S01]  /*6da0*/  @!PT LDS RZ, [RZ] ;  /* 0x00000000fffff984 */ /* 0x000fe20000000800 */
[----:B------:R-:W-:Y:S01]  /*6db0*/  @!PT LDS RZ, [RZ] ;  /* 0x00000000fffff984 */ /* 0x000fe20000000800 */
[----:B------:R-:W-:Y:S01]  /*6dc0*/  @!PT LDS RZ, [RZ] ;  /* 0x00000000fffff984 */ /* 0x000fe20000000800 */
[----:B------:R-:W-:Y:S01]  /*6dd0*/  @!P2 LDGSTS.E.BYPASS.LTC128B.128 [R252+0xe000], desc[UR20][R22.64+0x80] ;  /* 0x0e00008016fcafae */ /* 0x000fe2000b901d54 */
[C---:B---3--:R-:W-:Y:S02]  /*6de0*/  @!P2 LEA R20, P0, R16.reuse, R12, 0x1 ;  /* 0x0000000c1014a211 */ /* 0x048fe400078008ff */
[C---:B------:R-:W-:Y:S01]  /*6df0*/  IADD3 R17, P1, R16.reuse, UR28, RZ ;  /* 0x0000001c10117c10 */ /* 0x040fe2000ff3e0ff */
[----:B------:R-:W-:Y:S01]  /*6e00*/  @P3 STS.128 [R252+0xc800], RZ ;  /* 0x00c800fffc003388 */ /* 0x000fe20000000c00 */
[----:B------:R-:W-:-:S02]  /*6e10*/  @!P3 LEA.HI.X R15, R16, R15, R18, 0x1, P4 ;  /* 0x0000000f100fb211 */ /* 0x000fc400020f0c12 */
[----:B------:R-:W-:Y:S02]  /*6e20*/  @!P2 LEA.HI.X R21, R16, R13, R18, 0x1, P0 ;  /* 0x0000000d1015a211 */ /* 0x000fe400000f0c12 */
[----:B------:R-:W-:Y:S01]  /*6e30*/  IADD3.X R18, R18, UR19, RZ, P1, !PT ;  /* 0x0000001312127c10 */ /* 0x000fe20008ffe4ff */
[----:B------:R-:W-:Y:S01]  /*6e40*/  @!PT LDS RZ, [RZ] ;  /* 0x00000000fffff984 */ /* 0x000fe20000000800 */
[----:B------:R-:W-:Y:S01]  /*6e50*/  @!PT LDS RZ, [RZ] ;  /* 0x00000000fffff984 */ /* 0x000fe20000000800 */
[----:B------:R-:W-:Y:S01]  /*6e60*/  @!PT LDS RZ, [RZ] ;  /* 0x00000000fffff984 */ /* 0x000fe20000000800 */
[----:B------:R-:W-:Y:S01]  /*6e70*/  @!P3 LDGSTS.E.BYPASS.LTC128B.128 [R252+0xc800], desc[UR20][R14.64] ;  /* 0x0c8000000efcbfae */ /* 0x000fe2000b901d54 */
[C---:B-----5:R-:W-:Y:S02]  /*6e80*/  @!P3 LEA R10, P1, R17.reuse, R10, 0x1 ;  /* 0x0000000a110ab211 */ /* 0x060fe400078208ff */
[C---:B------:R-:W-:Y:S01]  /*6e90*/  IADD3 R12, P0, R17.reuse, UR28, RZ ;  /* 0x0000001c110c7c10 */ /* 0x040fe2000ff1e0ff */
[----:B------:R-:W-:Y:S01]  /*6ea0*/  @P2 STS.128 [R252+0xe800], RZ ;  /* 0x00e800fffc002388 */ /* 0x000fe20000000c00 */
[C---:B------:R-:W-:Y:S02]  /*6eb0*/  @!P3 LEA.HI.X R11, R17.reuse, R11, R18, 0x1, P1 ;  /* 0x0000000b110bb211 */ /* 0x040fe400008f0c12 */
[----:B-1----:R-:W-:Y:S01]  /*6ec0*/  @!P2 LEA R16, P1, R17, R8, 0x1 ;  /* 0x000000081110a211 */ /* 0x002fe200078208ff */
[----:B------:R-:W-:Y:S01]  /*6ed0*/  @!PT LDS RZ, [RZ] ;  /* 0x00000000fffff984 */ /* 0x000fe20000000800 */
[----:B------:R-:W-:Y:S01]  /*6ee0*/  @!PT LDS RZ, [RZ] ;  /* 0x00000000fffff984 */ /* 0x000fe20000000800 */
[----:B------:R-:W-:Y:S01]  /*6ef0*/  @!PT LDS RZ, [RZ] ;  /* 0x00000000fffff984 */ /* 0x000fe20000000800 */
[----:B------:R1:W-:Y:S01]  /*6f00*/  @!P2 LDGSTS.E.BYPASS.LTC128B.128 [R252+0xe800], desc[UR20][R20.64+0x80] ;  /* 0x0e80008014fcafae */ /* 0x0003e2000b901d54 */
[----:B------:R-:W-:-:S02]  /*6f10*/  IADD3.X R8, R18, UR19, RZ, P0, !PT ;  /* 0x0000001312087c10 */ /* 0x000fc400087fe4ff */
[C---:B------:R-:W-:Y:S01]  /*6f20*/  @!P3 LEA R6, P4, R12.reuse, R6, 0x1 ;  /* 0x000000060c06b211 */ /* 0x040fe200078808ff */
[----:B------:R-:W-:Y:S01]  /*6f30*/  @P3 STS.128 [R252+0xd000], RZ ;  /* 0x00d000fffc003388 */ /* 0x000fe20000000c00 */
[C---:B------:R-:W-:Y:S02]  /*6f40*/  @!P2 LEA R4, P0, R12.reuse, R4, 0x1 ;  /* 0x000000040c04a211 */ /* 0x040fe400078008ff */
[----:B------:R-:W-:Y:S01]  /*6f50*/  @!P2 LEA.HI.X R17, R17, R9, R18, 0x1, P1 ;  /* 0x000000091111a211 */ /* 0x000fe200008f0c12 */
[----:B------:R-:W-:Y:S01]  /*6f60*/  @!PT LDS RZ, [RZ] ;  /* 0x00000000fffff984 */ /* 0x000fe20000000800 */
[----:B------:R-:W-:Y:S01]  /*6f70*/  @!PT LDS RZ, [RZ] ;  /* 0x00000000fffff984 */ /* 0x000fe20000000800 */
[----:B------:R-:W-:Y:S01]  /*6f80*/  @!PT LDS RZ, [RZ] ;  /* 0x00000000fffff984 */ /* 0x000fe20000000800 */
[----:B------:R-:W-:Y:S01]  /*6f90*/  @!P3 LDGSTS.E.BYPASS.LTC128B.128 [R252+0xd000], desc[UR20][R10.64] ;  /* 0x0d0000000afcbfae */ /* 0x000fe2000b901d54 */
[C-C-:B------:R-:W-:Y:S02]  /*6fa0*/  @!P3 LEA.HI.X R7, R12.reuse, R7, R8.reuse, 0x1, P4 ;  /* 0x000000070c07b211 */ /* 0x140fe400020f0c08 */
[----:B------:R-:W-:Y:S01]  /*6fb0*/  @!P2 LEA.HI.X R5, R12, R5, R8, 0x1, P0 ;  /* 0x000000050c05a211 */ /* 0x000fe200000f0c08 */
[----:B------:R-:W-:Y:S04]  /*6fc0*/  @P2 STS.128 [R252+0xf000], RZ ;  /* 0x00f000fffc002388 */ /* 0x000fe80000000c00 */
[----:B------:R-:W-:Y:S01]  /*6fd0*/  @!PT LDS RZ, [RZ] ;  /* 0x00000000fffff984 */ /* 0x000fe20000000800 */
[----:B------:R-:W-:Y:S01]  /*6fe0*/  @!PT LDS RZ, [RZ] ;  /* 0x00000000fffff984 */ /* 0x000fe20000000800 */
[----:B------:R-:W-:Y:S01]  /*6ff0*/  @!PT LDS RZ, [RZ] ;  /* 0x00000000fffff984 */ /* 0x000fe20000000800 */
[----:B------:R-:W-:Y:S04]  /*7000*/  @!P2 LDGSTS.E.BYPASS.LTC128B.128 [R252+0xf000], desc[UR20][R16.64+0x80] ;  /* 0x0f00008010fcafae */ /* 0x000fe8000b901d54 */
        /* <DEDUP_REMOVED lines=9> */
[----:B------:R2:W-:Y:S04]  /*70a0*/  @!P2 LDGSTS.E.BYPASS.LTC128B.128 [R252+0xf800], desc[UR20][R4.64+0x80] ;  /* 0x0f80008004fcafae */ /* 0x0005e8000b901d54 */
[----:B------:R-:W-:Y:S04]  /*70b0*/  LDSM.16.M88.4 R60, [R250+0x8000] ;  /* 0x00800000fa3c783b */ /* 0x000fe80000000200 */
[----:B------:R-:W3:Y:S04]  /*70c0*/  LDSM.16.M88.4 R36, [R251+0x2000] ;  /* 0x00200000fb24783b */ /* 0x000ee80000000200 */
[----:B------:R-:W1:Y:S04]  /*70d0*/  LDSM.16.M88.4 R52, [R250+0x8800] ;  /* 0x00880000fa34783b */ /* 0x000e680000000200 */
[----:B------:R-:W4:Y:S04]  /*70e0*/  LDSM.16.M88.4 R44, [R250+0x9000] ;  /* 0x00900000fa2c783b */ /* 0x000f280000000200 */
[----:B------:R-:W2:Y:S04]  /*70f0*/  LDSM.16.M88.4 R228, [R250+0x9800] ;  /* 0x00980000fae4783b */ /* 0x000ea80000000200 */
[----:B------:R-:W-:Y:S04]  /*7100*/  LDSM.16.M88.4 R220, [R248] ;  /* 0x00000000f8dc783b */ /* 0x000fe80000000200 */
[----:B------:R-:W5:Y:S04]  /*7110*/  LDSM.16.M88.4 R40, [R249+0x2000] ;  /* 0x00200000f928783b */ /* 0x000f680000000200 */
[----:B------:R-:W5:Y:S04]  /*7120*/  LDSM.16.M88.4 R216, [R248+0x800] ;  /* 0x00080000f8d8783b */ /* 0x000f680000000200 */
[----:B------:R-:W5:Y:S04]  /*7130*/  LDSM.16.M88.4 R212, [R248+0x1000] ;  /* 0x00100000f8d4783b */ /* 0x000f680000000200 */
[----:B------:R-:W5:Y:S04]  /*7140*/  LDSM.16.M88.4 R204, [R248+0x1800] ;  /* 0x00180000f8cc783b */ /* 0x000f680000000200 */
[----:B------:R-:W5:Y:S01]  /*7150*/  LDSM.16.M88.4 R32, [R251] ;  /* 0x00000000fb20783b */ /* 0x000f620000000200 */
[C---:B---3--:R-:W-:Y:S03]  /*7160*/  HMMA.16816.F32 R28, R36.reuse, R60, RZ ;  /* 0x0000003c241c723c */ /* 0x048fe600000018ff */
[----:B------:R-:W3:Y:S04]  /*7170*/  LDSM.16.M88.4 R200, [R249] ;  /* 0x00000000f9c8783b */ /* 0x000ee80000000200 */
[----:B------:R-:W0:Y:S01]  /*7180*/  LDGDEPBAR ;  /* 0x00000000000079af */ /* 0x000e220000000000 */
[C---:B-1----:R-:W-:Y:S06]  /*7190*/  HMMA.16816.F32 R20, R36.reuse, R52, RZ ;  /* 0x000000342414723c */ /* 0x042fec00000018ff */
[C---:B----4-:R-:W-:Y:S06]  /*71a0*/  HMMA.16816.F32 R12, R36.reuse, R44, RZ ;  /* 0x0000002c240c723c */ /* 0x050fec00000018ff */
[C---:B--2---:R-:W-:Y:S06]  /*71b0*/  HMMA.16816.F32 R4, R36.reuse, R228, RZ ;  /* 0x000000e42404723c */ /* 0x044fec00000018ff */
[C---:B------:R-:W-:Y:S06]  /*71c0*/  HMMA.16816.F32 R24, R36.reuse, R62, RZ ;  /* 0x0000003e2418723c */ /* 0x040fec00000018ff */
[C---:B------:R-:W-:Y:S06]  /*71d0*/  HMMA.16816.F32 R16, R36.reuse, R54, RZ ;  /* 0x000000362410723c */ /* 0x040fec00000018ff */
[C---:B------:R-:W-:Y:S06]  /*71e0*/  HMMA.16816.F32 R8, R36.reuse, R46, RZ ;  /* 0x0000002e2408723c */ /* 0x040fec00000018ff */
[----:B------:R-:W-:Y:S06]  /*71f0*/  HMMA.16816.F32 R36, R36, R230, RZ ;  /* 0x000000e62424723c */ /* 0x000fec00000018ff */
[C---:B-----5:R-:W-:Y:S06]  /*7200*/  HMMA.16816.F32 R28, R40.reuse, R220, R28 ;  /* 0x000000dc281c723c */ /* 0x060fec000000181c */
[C---:B------:R-:W-:Y:S06]  /*7210*/  HMMA.16816.F32 R20, R40.reuse, R216, R20 ;  /* 0x000000d82814723c */ /* 0x040fec0000001814 */
[C---:B------:R-:W-:Y:S06]  /*7220*/  HMMA.16816.F32 R12, R40.reuse, R212, R12 ;  /* 0x000000d4280c723c */ /* 0x040fec000000180c */
[C---:B------:R-:W-:Y:S06]  /*7230*/  HMMA.16816.F32 R4, R40.reuse, R204, R4 ;  /* 0x000000cc2804723c */ /* 0x040fec0000001804 */
[C---:B------:R-:W-:Y:S06]  /*7240*/  HMMA.16816.F32 R24, R40.reuse, R222, R24 ;  /* 0x000000de2818723c */ /* 0x040fec0000001818 */
[C---:B------:R-:W-:Y:S06]  /*7250*/  HMMA.16816.F32 R16, R40.reuse, R218, R16 ;  /* 0x000000da2810723c */ /* 0x040fec0000001810 */
[C---:B------:R-:W-:Y:S06]  /*7260*/  HMMA.16816.F32 R8, R40.reuse, R214, R8 ;  /* 0x000000d62808723c */ /* 0x040fec0000001808 */
[----:B------:R-:W-:Y:S06]  /*7270*/  HMMA.16816.F32 R36, R40, R206, R36 ;  /* 0x000000ce2824723c */ /* 0x000fec0000001824 */
[C---:B------:R-:W-:Y:S06]  /*7280*/  HMMA.16816.F32 R64, R32.reuse, R60, RZ ;  /* 0x0000003c2040723c */ /* 0x040fec00000018ff */
        /* <DEDUP_REMOVED lines=8> */
[C---:B---3--:R-:W-:Y:S06]  /*7310*/  HMMA.16816.F32 R64, R200.reuse, R220, R64 ;  /* 0x000000dcc840723c */ /* 0x048fec0000001840 */
[C---:B------:R-:W-:Y:S06]  /*7320*/  HMMA.16816.F32 R56, R200.reuse, R216, R56 ;  /* 0x000000d8c838723c */ /* 0x040fec0000001838 */
[C---:B------:R-:W-:Y:S06]  /*7330*/  HMMA.16816.F32 R48, R200.reuse, R212, R48 ;  /* 0x000000d4c830723c */ /* 0x040fec0000001830 */
[C---:B------:R-:W-:Y:S06]  /*7340*/  HMMA.16816.F32 R40, R200.reuse, R204, R40 ;  /* 0x000000ccc828723c */ /* 0x040fec0000001828 */
[C---:B------:R-:W-:Y:S01]  /*7350*/  HMMA.16816.F32 R60, R200.reuse, R222, R60 ;  /* 0x000000dec83c723c */ /* 0x040fe2000000183c */
[----:B------:R-:W1:Y:S05]  /*7360*/  LDSM.16.M88.4 R220, [R243+0x8000] ;  /* 0x00800000f3dc783b */ /* 0x000e6a0000000200 */
[C---:B------:R-:W-:Y:S01]  /*7370*/  HMMA.16816.F32 R52, R200.reuse, R218, R52 ;  /* 0x000000dac834723c */ /* 0x040fe20000001834 */
[----:B------:R-:W2:Y:S05]  /*7380*/  LDSM.16.M88.4 R216, [R243+0x8800] ;  /* 0x00880000f3d8783b */ /* 0x000eaa0000000200 */
[C---:B------:R-:W-:Y:S01]  /*7390*/  HMMA.16816.F32 R44, R200.reuse, R214, R44 ;  /* 0x000000d6c82c723c */ /* 0x040fe2000000182c */
[----:B------:R-:W3:Y:S05]  /*73a0*/  LDSM.16.M88.4 R212, [R243+0x9000] ;  /* 0x00900000f3d4783b */ /* 0x000eea0000000200 */
[----:B------:R-:W-:Y:S01]  /*73b0*/  HMMA.16816.F32 R32, R200, R206, R32 ;  /* 0x000000cec820723c */ /* 0x000fe20000001820 */
[----:B------:R-:W4:Y:S04]  /*73c0*/  LDSM.16.M88.4 R204, [R243+0x9800] ;  /* 0x00980000f3cc783b */ /* 0x000f280000000200 */
[----:B------:R-:W5:Y:S01]  /*73d0*/  LDSM.16.M88.4 R200, [R247] ;  /* 0x00000000f7c8783b */ /* 0x000f620000000200 */
[C---:B-1----:R-:W-:Y:S06]  /*73e0*/  HMMA.16816.F32 R28, R228.reuse, R220, R28 ;  /* 0x000000dce41c723c */ /* 0x042fec000000181c */
[C---:B--2---:R-:W-:Y:S06]  /*73f0*/  HMMA.16816.F32 R20, R228.reuse, R216, R20 ;  /* 0x000000d8e414723c */ /* 0x044fec0000001814 */
[C---:B---3--:R-:W-:Y:S06]  /*7400*/  HMMA.16816.F32 R12, R228.reuse, R212, R12 ;  /* 0x000000d4e40c723c */ /* 0x048fec000000180c */
[C---:B----4-:R-:W-:Y:S06]  /*7410*/  HMMA.16816.F32 R4, R228.reuse, R204, R4 ;  /* 0x000000cce404723c */ /* 0x050fec0000001804 */
[C---:B------:R-:W-:Y:S06]  /*7420*/  HMMA.16816.F32 R24, R228.reuse, R222, R24 ;  /* 0x000000dee418723c */ /* 0x040fec0000001818 */
[C---:B------:R-:W-:Y:S06]  /*7430*/  HMMA.16816.F32 R16, R228.reuse, R218, R16 ;  /* 0x000000dae410723c */ /* 0x040fec0000001810 */
[C---:B------:R-:W-:Y:S06]  /*7440*/  HMMA.16816.F32 R8, R228.reuse, R214, R8 ;  /* 0x000000d6e408723c */ /* 0x040fec0000001808 */
[----:B------:R-:W-:Y:S01]  /*7450*/  HMMA.16816.F32 R36, R228, R206, R36 ;  /* 0x000000cee424723c */ /* 0x000fe20000001824 */
[----:B------:R-:W-:Y:S05]  /*7460*/  LDSM.16.M88.4 R228, [R246+0x2000] ;  /* 0x00200000f6e4783b */ /* 0x000fea0000000200 */
[C---:B-----5:R-:W-:Y:S06]  /*7470*/  HMMA.16816.F32 R64, R200.reuse, R220, R64 ;  /* 0x000000dcc840723c */ /* 0x060fec0000001840 */
[C---:B------:R-:W-:Y:S01]  /*7480*/  HMMA.16816.F32 R60, R200.reuse, R222, R60 ;  /* 0x000000dec83c723c */ /* 0x040fe2000000183c */
[----:B------:R-:W1:Y:S05]  /*7490*/  LDSM.16.M88.4 R220, [R245] ;  /* 0x00000000f5dc783b */ /* 0x000e6a0000000200 */
[C---:B------:R-:W-:Y:S06]  /*74a0*/  HMMA.16816.F32 R56, R200.reuse, R216, R56 ;  /* 0x000000d8c838723c */ /* 0x040fec0000001838 */
[C---:B------:R-:W-:Y:S01]  /*74b0*/  HMMA.16816.F32 R52, R200.reuse, R218, R52 ;  /* 0x000000dac834723c */ /* 0x040fe20000001834 */
[----:B------:R-:W2:Y:S05]  /*74c0*/  LDSM.16.M88.4 R216, [R245+0x800] ;  /* 0x00080000f5d8783b */ /* 0x000eaa0000000200 */
[C---:B------:R-:W-:Y:S06]  /*74d0*/  HMMA.16816.F32 R48, R200.reuse, R212, R48 ;  /* 0x000000d4c830723c */ /* 0x040fec0000001830 */
[C---:B------:R-:W-:Y:S01]  /*74e0*/  HMMA.16816.F32 R44, R200.reuse, R214, R44 ;  /* 0x000000d6c82c723c */ /* 0x040fe2000000182c */
[----:B------:R-:W3:Y:S05]  /*74f0*/  LDSM.16.M88.4 R212, [R245+0x1000] ;  /* 0x00100000f5d4783b */ /* 0x000eea0000000200 */
[C---:B------:R-:W-:Y:S06]  /*7500*/  HMMA.16816.F32 R40, R200.reuse, R204, R40 ;  /* 0x000000ccc828723c */ /* 0x040fec0000001828 */
[----:B------:R-:W-:Y:S01]  /*7510*/  HMMA.16816.F32 R32, R200, R206, R32 ;  /* 0x000000cec820723c */ /* 0x000fe20000001820 */
[----:B------:R-:W4:Y:S04]  /*7520*/  LDSM.16.M88.4 R204, [R245+0x1800] ;  /* 0x00180000f5cc783b */ /* 0x000f280000000200 */
[----:B------:R-:W5:Y:S01]  /*7530*/  LDSM.16.M88.4 R200, [R246] ;  /* 0x00000000f6c8783b */ /* 0x000f620000000200 */
[C---:B-1----:R-:W-:Y:S06]  /*7540*/  HMMA.16816.F32 R28, R228.reuse, R220, R28 ;  /* 0x000000dce41c723c */ /* 0x042fec000000181c */
[C---:B------:R-:W-:Y:S06]  /*7550*/  HMMA.16816.F32 R24, R228.reuse, R222, R24 ;  /* 0x000000dee418723c */ /* 0x040fec0000001818 */
[C---:B--2---:R-:W-:Y:S06]  /*7560*/  HMMA.16816.F32 R20, R228.reuse, R216, R20 ;  /* 0x000000d8e414723c */ /* 0x044fec0000001814 */
[C---:B------:R-:W-:Y:S06]  /*7570*/  HMMA.16816.F32 R16, R228.reuse, R218, R16 ;  /* 0x000000dae410723c */ /* 0x040fec0000001810 */
[C---:B---3--:R-:W-:Y:S06]  /*7580*/  HMMA.16816.F32 R12, R228.reuse, R212, R12 ;  /* 0x000000d4e40c723c */ /* 0x048fec000000180c */
[C---:B------:R-:W-:Y:S06]  /*7590*/  HMMA.16816.F32 R8, R228.reuse, R214, R8 ;  /* 0x000000d6e408723c */ /* 0x040fec0000001808 */
[C---:B----4-:R-:W-:Y:S06]  /*75a0*/  HMMA.16816.F32 R4, R228.reuse, R204, R4 ;  /* 0x000000cce404723c */ /* 0x050fec0000001804 */
[----:B------:R-:W-:Y:S01]  /*75b0*/  HMMA.16816.F32 R36, R228, R206, R36 ;  /* 0x000000cee424723c */ /* 0x000fe20000001824 */
[----:B------:R-:W-:Y:S05]  /*75c0*/  LDSM.16.M88.4 R228, [R251+0x6000] ;  /* 0x00600000fbe4783b */ /* 0x000fea0000000200 */
[C---:B-----5:R-:W-:Y:S06]  /*75d0*/  HMMA.16816.F32 R64, R200.reuse, R220, R64 ;  /* 0x000000dcc840723c */ /* 0x060fec0000001840 */
[C---:B------:R-:W-:Y:S01]  /*75e0*/  HMMA.16816.F32 R60, R200.reuse, R222, R60 ;  /* 0x000000dec83c723c */ /* 0x040fe2000000183c */
[----:B------:R-:W1:Y:S05]  /*75f0*/  LDSM.16.M88.4 R220, [R250+0xa000] ;  /* 0x00a00000fadc783b */ /* 0x000e6a0000000200 */
        /* <DEDUP_REMOVED lines=9> */
[----:B------:R-:W5:Y:S01]  /*7690*/  LDSM.16.M88.4 R200, [R251+0x4000] ;  /* 0x00400000fbc8783b */ /* 0x000f620000000200 */
        /* <DEDUP_REMOVED lines=55> */
[----:B------:R-:W-:Y:S05]  /*7a10*/  LDSM.16.M88.4 R220, [R246+0x6000] ;  /* 0x00600000f6dc783b */ /* 0x000fea0000000200 */
[C---:B------:R-:W-:Y:S06]  /*7a20*/  HMMA.16816.F32 R56, R200.reuse, R216, R56 ;  /* 0x000000d8c838723c */ /* 0x040fec0000001838 */
[C---:B------:R-:W-:Y:S01]  /*7a30*/  HMMA.16816.F32 R52, R200.reuse, R218, R52 ;  /* 0x000000dac834723c */ /* 0x040fe20000001834 */
[----:B------:R-:W1:Y:S05]  /*7a40*/  LDSM.16.M88.4 R216, [R245+0x2000] ;  /* 0x00200000f5d8783b */ /* 0x000e6a0000000200 */
[C---:B------:R-:W-:Y:S06]  /*7a50*/  HMMA.16816.F32 R40, R200.reuse, R204, R40 ;  /* 0x000000ccc828723c */ /* 0x040fec0000001828 */
[C---:B------:R-:W-:Y:S01]  /*7a60*/  HMMA.16816.F32 R32, R200.reuse, R206, R32 ;  /* 0x000000cec820723c */ /* 0x040fe20000001820 */
[----:B------:R-:W2:Y:S05]  /*7a70*/  LDSM.16.M88.4 R204, [R245+0x3000] ;  /* 0x00300000f5cc783b */ /* 0x000eaa0000000200 */
[C---:B------:R-:W-:Y:S06]  /*7a80*/  HMMA.16816.F32 R48, R200.reuse, R212, R48 ;  /* 0x000000d4c830723c */ /* 0x040fec0000001830 */
[----:B------:R-:W-:Y:S01]  /*7a90*/  HMMA.16816.F32 R44, R200, R214, R44 ;  /* 0x000000d6c82c723c */ /* 0x000fe2000000182c */
[----:B------:R-:W3:Y:S04]  /*7aa0*/  LDSM.16.M88.4 R212, [R245+0x2800] ;  /* 0x00280000f5d4783b */ /* 0x000ee80000000200 */
[----:B------:R-:W4:Y:S01]  /*7ab0*/  LDSM.16.M88.4 R200, [R245+0x3800] ;  /* 0x00380000f5c8783b */ /* 0x000f220000000200 */
[----:B------:R-:W-:-:S04]  /*7ac0*/  DEPBAR.LE SB0, 0x0 ;  /* 0x000080000000791a */ /* 0x000fc80000000000 */
[-C--:B-1----:R-:W-:Y:S06]  /*7ad0*/  HMMA.16816.F32 R60, R228, R218.reuse, R60 ;  /* 0x000000dae43c723c */ /* 0x082fec000000183c */
[C---:B------:R-:W-:Y:S06]  /*7ae0*/  HMMA.16816.F32 R24, R220.reuse, R218, R24 ;  /* 0x000000dadc18723c */ /* 0x040fec0000001818 */
[-C--:B--2---:R-:W-:Y:S06]  /*7af0*/  HMMA.16816.F32 R12, R220, R204.reuse, R12 ;  /* 0x000000ccdc0c723c */ /* 0x084fec000000180c */
[C---:B------:R-:W-:Y:S06]  /*7b00*/  HMMA.16816.F32 R48, R228.reuse, R204, R48 ;  /* 0x000000cce430723c */ /* 0x040fec0000001830 */
[----:B---3--:R-:W-:Y:S01]  /*7b10*/  HMMA.16816.F32 R56, R228, R212, R56 ;  /* 0x000000d4e438723c */ /* 0x008fe20000001838 */
[----:B------:R-:W-:-:S04]  /*7b20*/  IMAD.U32 R204, RZ, RZ, UR12 ;  /* 0x0000000cffcc7e24 */ /* 0x000fc8000f8e00ff */
[----:B------:R-:W-:Y:S01]  /*7b30*/  IMAD R204, R204, 0x40, R197 ;  /* 0x00000040cccc7824 */ /* 0x000fe200078e02c5 */
[----:B------:R-:W-:Y:S03]  /*7b40*/  HMMA.16816.F32 R20, R220, R212, R20 ;  /* 0x000000d4dc14723c */ /* 0x000fe60000001814 */
[----:B------:R-:W-:-:S03]  /*7b50*/  VIADD R197, R204, 0x8 ;  /* 0x00000008ccc57836 */ /* 0x000fc60000000000 */
[-C--:B------:R-:W-:Y:S02]  /*7b60*/  HMMA.16816.F32 R52, R228, R214.reuse, R52 ;  /* 0x000000d6e434723c */ /* 0x080fe40000001834 */
[C---:B------:R-:W-:Y:S02]  /*7b70*/  ISETP.GE.AND P6, PT, R197.reuse, R227, PT ;  /* 0x000000e3c500720c */ /* 0x040fe40003fc6270 */
[C---:B------:R-:W-:Y:S02]  /*7b80*/  ISETP.GE.AND P0, PT, R197.reuse, R226, PT ;  /* 0x000000e2c500720c */ /* 0x040fe40003f06270 */
[C---:B------:R-:W-:Y:S01]  /*7b90*/  ISETP.GE.AND P5, PT, R197.reuse, R225, PT ;  /* 0x000000e1c500720c */ /* 0x040fe20003fa6270 */
[----:B------:R-:W-:Y:S01]  /*7ba0*/  HMMA.16816.F32 R16, R220, R214, R16 ;  /* 0x000000d6dc10723c */ /* 0x000fe20000001810 */
[----:B------:R-:W-:Y:S01]  /*7bb0*/  ISETP.GE.AND P1, PT, R197, R224, PT ;  /* 0x000000e0c500720c */ /* 0x000fe20003f26270 */
[----:B------:R-:W-:Y:S01]  /*7bc0*/  VIADD R197, R204, 0x9 ;  /* 0x00000009ccc57836 */ /* 0x000fe20000000000 */
[----:B------:R-:W-:-:S02]  /*7bd0*/  FSEL R199, R60, -INF , !P6 ;  /* 0xff8000003cc77808 */ /* 0x000fc40007000000 */
[----:B------:R-:W-:Y:S01]  /*7be0*/  FSEL R62, R62, -INF , !P0 ;  /* 0xff8000003e3e7808 */ /* 0x000fe20004000000 */
[-C--:B------:R-:W-:Y:S01]  /*7bf0*/  HMMA.16816.F32 R44, R228, R206.reuse, R44 ;  /* 0x000000cee42c723c */ /* 0x080fe2000000182c */
[C---:B------:R-:W-:Y:S02]  /*7c00*/  ISETP.GE.AND P4, PT, R197.reuse, R227, PT ;  /* 0x000000e3c500720c */ /* 0x040fe40003f86270 */
[----:B------:R-:W-:Y:S02]  /*7c10*/  ISETP.GE.AND P6, PT, R197, R226, PT ;  /* 0x000000e2c500720c */ /* 0x000fe40003fc6270 */
[----:B------:R-:W-:Y:S01]  /*7c20*/  FSEL R61, R61, -INF , !P4 ;  /* 0xff8000003d3d7808 */ /* 0x000fe20006000000 */
[C---:B------:R-:W-:Y:S01]  /*7c30*/  HMMA.16816.F32 R8, R220.reuse, R206, R8 ;  /* 0x000000cedc08723c */ /* 0x040fe20000001808 */
[C---:B------:R-:W-:Y:S02]  /*7c40*/  ISETP.GE.AND P0, PT, R197.reuse, R225, PT ;  /* 0x000000e1c500720c */ /* 0x040fe40003f06270 */
[----:B------:R-:W-:Y:S01]  /*7c50*/  ISETP.GE.AND P4, PT, R197, R224, PT ;  /* 0x000000e0c500720c */ /* 0x000fe20003f86270 */
[----:B------:R-:W-:Y:S01]  /*7c60*/  VIADD R197, R204, 0x10 ;  /* 0x00000010ccc57836 */ /* 0x000fe20000000000 */
[----:B------:R-:W-:Y:S01]  /*7c70*/  FSEL R63, R63, -INF , !P6 ;  /* 0xff8000003f3f7808 */ /* 0x000fe20007000000 */
[----:B------:R-:W-:Y:S01]  /*7c80*/  HMMA.16816.F32 R28, R220, R216, R28 ;  /* 0x000000d8dc1c723c */ /* 0x000fe2000000181c */
[----:B------:R-:W-:-:S02]  /*7c90*/  FSEL R60, R24, -INF , !P5 ;  /* 0xff800000183c7808 */ /* 0x000fc40006800000 */
[----:B------:R-:W-:Y:S02]  /*7ca0*/  FSEL R26, R26, -INF , !P1 ;  /* 0xff8000001a1a7808 */ /* 0x000fe40004800000 */
[----:B------:R-:W-:Y:S01]  /*7cb0*/  FSEL R25, R25, -INF , !P0 ;  /* 0xff80000019197808 */ /* 0x000fe20004000000 */
[----:B------:R-:W-:Y:S01]  /*7cc0*/  HMMA.16816.F32 R64, R228, R216, R64 ;  /* 0x000000d8e440723c */ /* 0x000fe20000001840 */
[C---:B------:R-:W-:Y:S02]  /*7cd0*/  ISETP.GE.AND P6, PT, R197.reuse, R227, PT ;  /* 0x000000e3c500720c */ /* 0x040fe40003fc6270 */
[C---:B------:R-:W-:Y:S02]  /*7ce0*/  ISETP.GE.AND P1, PT, R197.reuse, R226, PT ;  /* 0x000000e2c500720c */ /* 0x040fe40003f26270 */
[C---:B------:R-:W-:Y:S01]  /*7cf0*/  ISETP.GE.AND P5, PT, R197.reuse, R225, PT ;  /* 0x000000e1c500720c */ /* 0x040fe20003fa6270 */
[----:B----4-:R-:W-:Y:S01]  /*7d00*/  HMMA.16816.F32 R4, R220, R200, R4 ;  /* 0x000000c8dc04723c */ /* 0x010fe20000001804 */
[----:B------:R-:W-:Y:S01]  /*7d10*/  BAR.SYNC.DEFER_BLOCKING 0x0 ;  /* 0x0000000000007b1d */ /* 0x000fe20000010000 */
[----:B------:R-:W-:Y:S01]  /*7d20*/  ISETP.GE.AND P0, PT, R197, R224, PT ;  /* 0x000000e0c500720c */ /* 0x000fe20003f06270 */
[----:B------:R-:W-:Y:S01]  /*7d30*/  VIADD R197, R204, 0x11 ;  /* 0x00000011ccc57836 */ /* 0x000fe20000000000 */
[----:B------:R-:W-:-:S02]  /*7d40*/  FSEL R24, R27, -INF , !P4 ;  /* 0xff8000001b187808 */ /* 0x000fc40006000000 */
[----:B------:R-:W-:Y:S01]  /*7d50*/  FSEL R27, R56, -INF , !P6 ;  /* 0xff800000381b7808 */ /* 0x000fe20007000000 */
[----:B------:R-:W-:Y:S01]  /*7d60*/  HMMA.16816.F32 R36, R220, R202, R36 ;  /* 0x000000cadc24723c */ /* 0x000fe20000001824 */
[C---:B------:R-:W-:Y:S02]  /*7d70*/  ISETP.GE.AND P4, PT, R197.reuse, R227, PT ;  /* 0x000000e3c500720c */ /* 0x040fe40003f86270 */
[----:B------:R-:W-:Y:S01]  /*7d80*/  FSEL R218, R20, -INF , !P5 ;  /* 0xff80000014da7808 */ /* 0x000fe20006800000 */
[----:B------:R1:W-:Y:S01]  /*7d90*/  STL [R1+0x3c], R27 ;  /* 0x00003c1b01007387 */ /* 0x0003e20000100800 */
[----:B------:R-:W-:Y:S01]  /*7da0*/  ISETP.GE.AND P6, PT, R197, R226, PT ;  /* 0x000000e2c500720c */ /* 0x000fe20003fc6270 */
[----:B------:R-:W-:Y:S01]  /*7db0*/  VIADD R20, R204, 0x19 ;  /* 0x00000019cc147836 */ /* 0x000fe20000000000 */
[----:B------:R-:W-:Y:S01]  /*7dc0*/  FSEL R214, R22, -INF , !P0 ;  /* 0xff80000016d67808 */ /* 0x000fe20004000000 */
[----:B------:R-:W-:Y:S01]  /*7dd0*/  HMMA.16816.F32 R40, R228, R200, R40 ;  /* 0x000000c8e428723c */ /* 0x000fe20000001828 */
[----:B------:R-:W-:-:S02]  /*7de0*/  FSEL R56, R59, -INF , !P6 ;  /* 0xff8000003b387808 */ /* 0x000fc40007000000 */
[----:B------:R-:W-:Y:S02]  /*7df0*/  FSEL R58, R58, -INF , !P1 ;  /* 0xff8000003a3a7808 */ /* 0x000fe40004800000 */
[----:B------:R-:W-:Y:S01]  /*7e00*/  ISETP.GE.AND P1, PT, R197, R225, PT ;  /* 0x000000e1c500720c */ /* 0x000fe20003f26270 */
[----:B------:R-:W-:Y:S03]  /*7e10*/  HMMA.16816.F32 R32, R228, R202, R32 ;  /* 0x000000cae420723c */ /* 0x000fe60000001820 */
[----:B------:R-:W-:Y:S02]  /*7e20*/  FSEL R216, R21, -INF , !P1 ;  /* 0xff80000015d87808 */ /* 0x000fe40004800000 */
[----:B-1----:R-:W-:Y:S02]  /*7e30*/  FSEL R27, R57, -INF , !P4 ;  /* 0xff800000391b7808 */ /* 0x002fe40006000000 */
[----:B------:R-:W-:-:S03]  /*7e40*/  ISETP.GE.AND P4, PT, R197, R224, PT ;  /* 0x000000e0c500720c */ /* 0x000fc60003f86270 */
[----:B------:R1:W-:Y:S01]  /*7e50*/  STL [R1+0x4c], R27 ;  /* 0x00004c1b01007387 */ /* 0x0003e20000100800 */
[----:B------:R-:W-:Y:S02]  /*7e60*/  FSEL R215, R23, -INF , !P4 ;  /* 0xff80000017d77808 */ /* 0x000fe40006000000 */
[C---:B------:R-:W-:Y:S01]  /*7e70*/  ISETP.GE.AND P4, PT, R20.reuse, R227, PT ;  /* 0x000000e31400720c */ /* 0x040fe20003f86270 */
[----:B------:R-:W-:Y:S03]  /*7e80*/  STL [R1+0x38], R56 ;  /* 0x0000383801007387 */ /* 0x000fe60000100800 */
[----:B------:R-:W-:Y:S02]  /*7e90*/  FSEL R53, R53, -INF , !P4 ;  /* 0xff80000035357808 */ /* 0x000fe40006000000 */
[----:B------:R-:W-:Y:S01]  /*7ea0*/  ISETP.GE.AND P4, PT, R20, R224, PT ;  /* 0x000000e01400720c */ /* 0x000fe20003f86270 */
[----:B-1----:R-:W-:-:S05]  /*7eb0*/  VIADD R27, R204, 0x18 ;  /* 0x00000018cc1b7836 */ /* 0x002fca0000000000 */
[C---:B------:R-:W-:Y:S02]  /*7ec0*/  ISETP.GE.AND P6, PT, R27.reuse, R227, PT ;  /* 0x000000e31b00720c */ /* 0x040fe40003fc6270 */
[CC--:B------:R-:W-:Y:S02]  /*7ed0*/  ISETP.GE.AND P0, PT, R27.reuse, R226.reuse, PT ;  /* 0x000000e21b00720c */ /* 0x0c0fe40003f06270 */
[----:B------:R-:W-:Y:S02]  /*7ee0*/  FSEL R52, R52, -INF , !P6 ;  /* 0xff80000034347808 */ /* 0x000fe40007000000 */
[----:B------:R-:W-:Y:S02]  /*7ef0*/  FSEL R54, R54, -INF , !P0 ;  /* 0xff80000036367808 */ /* 0x000fe40004000000 */
[----:B------:R-:W-:Y:S02]  /*7f00*/  ISETP.GE.AND P5, PT, R27, R225, PT ;  /* 0x000000e11b00720c */ /* 0x000fe40003fa6270 */
[----:B------:R-:W-:-:S02]  /*7f10*/  ISETP.GE.AND P6, PT, R20, R226, PT ;  /* 0x000000e21400720c */ /* 0x000fc40003fc6270 */
[----:B------:R-:W-:Y:S01]  /*7f20*/  ISETP.GE.AND P0, PT, R20, R225, PT ;  /* 0x000000e11400720c */ /* 0x000fe20003f06270 */
[----:B------:R-:W-:Y:S01]  /*7f30*/  VIADD R20, R204, 0x20 ;  /* 0x00000020cc147836 */ /* 0x000fe20000000000 */
[----:B------:R-:W-:Y:S01]  /*7f40*/  FSEL R217, R16, -INF , !P5 ;  /* 0xff80000010d97808 */ /* 0x000fe20006800000 */
[----:B------:R-:W-:Y:S01]  /*7f50*/  VIADD R16, R204, 0x21 ;  /* 0x00000021cc107836 */ /* 0x000fe20000000000 */
[----:B------:R-:W-:Y:S02]  /*7f60*/  ISETP.GE.AND P1, PT, R27, R224, PT ;  /* 0x000000e01b00720c */ /* 0x000fe40003f26270 */
[----:B------:R-:W-:Y:S02]  /*7f70*/  FSEL R206, R55, -INF , !P6 ;  /* 0xff80000037ce7808 */ /* 0x000fe40007000000 */
[----:B------:R-:W-:Y:S02]  /*7f80*/  ISETP.GE.AND P6, PT, R20, R227, PT ;  /* 0x000000e31400720c */ /* 0x000fe40003fc6270 */
[----:B------:R-:W-:-:S02]  /*7f90*/  FSEL R207, R18, -INF , !P1 ;  /* 0xff80000012cf7808 */ /* 0x000fc40004800000 */
[----:B------:R-:W-:Y:S02]  /*7fa0*/  FSEL R55, R19, -INF , !P4 ;  /* 0xff80000013377808 */ /* 0x000fe40006000000 */
[-C--:B------:R-:W-:Y:S02]  /*7fb0*/  ISETP.GE.AND P1, PT, R20, R226.reuse, PT ;  /* 0x000000e21400720c */ /* 0x080fe40003f26270 */
[----:B------:R-:W-:Y:S01]  /*7fc0*/  FSEL R205, R17, -INF , !P0 ;  /* 0xff80000011cd7808 */ /* 0x000fe20004000000 */
[----:B------:R-:W-:Y:S01]  /*7fd0*/  VIADD R17, R204, 0x28 ;  /* 0x00000028cc117836 */ /* 0x000fe20000000000 */
[----:B------:R-:W-:Y:S02]  /*7fe0*/  ISETP.GE.AND P4, PT, R16, R227, PT ;  /* 0x000000e31000720c */ /* 0x000fe40003f86270 */
[----:B------:R-:W-:Y:S02]  /*7ff0*/  FSEL R219, R48, -INF , !P6 ;  /* 0xff80000030db7808 */ /* 0x000fe40007000000 */
[----:B------:R-:W-:-:S02]  /*8000*/  ISETP.GE.AND P6, PT, R16, R226, PT ;  /* 0x000000e21000720c */ /* 0x000fc40003fc6270 */
[----:B------:R-:W-:Y:S02]  /*8010*/  FSEL R220, R50, -INF , !P1 ;  /* 0xff80000032dc7808 */ /* 0x000fe40004800000 */
[----:B------:R-:W-:Y:S02]  /*8020*/  FSEL R221, R49, -INF , !P4 ;  /* 0xff80000031dd7808 */ /* 0x000fe40006000000 */
[C---:B------:R-:W-:Y:S02]  /*8030*/  ISETP.GE.AND P1, PT, R16.reuse, R225, PT ;  /* 0x000000e11000720c */ /* 0x040fe40003f26270 */
[----:B------:R-:W-:Y:S01]  /*8040*/  ISETP.GE.AND P4, PT, R16, R224, PT ;  /* 0x000000e01000720c */ /* 0x000fe20003f86270 */
[----:B------:R-:W-:Y:S01]  /*8050*/  VIADD R16, R204, 0x29 ;  /* 0x00000029cc107836 */ /* 0x000fe20000000000 */
[----:B------:R-:W-:Y:S02]  /*8060*/  FSEL R223, R51, -INF , !P6 ;  /* 0xff80000033df7808 */ /* 0x000fe40007000000 */
[----:B------:R-:W-:-:S02]  /*8070*/  ISETP.GE.AND P6, PT, R17, R227, PT ;  /* 0x000000e31100720c */ /* 0x000fc40003fc6270 */
[C---:B------:R-:W-:Y:S02]  /*8080*/  ISETP.GE.AND P5, PT, R20.reuse, R225, PT ;  /* 0x000000e11400720c */ /* 0x040fe40003fa6270 */
[----:B------:R-:W-:Y:S02]  /*8090*/  ISETP.GE.AND P0, PT, R20, R224, PT ;  /* 0x000000e01400720c */ /* 0x000fe40003f06270 */
[----:B------:R-:W-:Y:S02]  /*80a0*/  FSEL R237, R44, -INF , !P6 ;  /* 0xff8000002ced7808 */ /* 0x000fe40007000000 */
[----:B------:R-:W-:Y:S01]  /*80b0*/  FSEL R232, R12, -INF , !P5 ;  /* 0xff8000000ce87808 */ /* 0x000fe20006800000 */
[----:B------:R-:W-:Y:S01]  /*80c0*/  VIADD R12, R204, 0x1 ;  /* 0x00000001cc0c7836 */ /* 0x000fe20000000000 */
[----:B------:R-:W-:Y:S02]  /*80d0*/  ISETP.GE.AND P6, PT, R16, R226, PT ;  /* 0x000000e21000720c */ /* 0x000fe40003fc6270 */
[----:B------:R-:W-:-:S02]  /*80e0*/  FSEL R234, R14, -INF , !P0 ;  /* 0xff8000000eea7808 */ /* 0x000fc40004000000 */
[CC--:B------:R-:W-:Y:S02]  /*80f0*/  ISETP.GE.AND P5, PT, R17.reuse, R225.reuse, PT ;  /* 0x000000e11100720c */ /* 0x0c0fe40003fa6270 */
[----:B------:R-:W-:Y:S02]  /*8100*/  ISETP.GE.AND P0, PT, R17, R226, PT ;  /* 0x000000e21100720c */ /* 0x000fe40003f06270 */
[----:B------:R-:W-:Y:S02]  /*8110*/  FSEL R235, R13, -INF , !P1 ;  /* 0xff8000000deb7808 */ /* 0x000fe40004800000 */
[----:B------:R-:W-:Y:S02]  /*8120*/  FSEL R13, R47, -INF , !P6 ;  /* 0xff8000002f0d7808 */ /* 0x000fe40007000000 */
[----:B------:R-:W-:Y:S02]  /*8130*/  FSEL R8, R8, -INF , !P5 ;  /* 0xff80000008087808 */ /* 0x000fe40006800000 */
[----:B------:R-:W-:Y:S01]  /*8140*/  FSEL R239, R46, -INF , !P0 ;  /* 0xff8000002eef7808 */ /* 0x000fe20004000000 */
[----:B------:R-:W-:Y:S01]  /*8150*/  STL [R1+0x4], R13 ;  /* 0x0000040d01007387 */ /* 0x000fe20000100800 */
[----:B------:R-:W-:-:S02]  /*8160*/  ISETP.GE.AND P0, PT, R16, R225, PT ;  /* 0x000000e11000720c */ /* 0x000fc40003f06270 */
[----:B------:R-:W-:Y:S01]  /*8170*/  FSEL R222, R15, -INF , !P4 ;  /* 0xff8000000fde7808 */ /* 0x000fe20006000000 */
[----:B------:R1:W-:Y:S01]  /*8180*/  STL [R1+0x8], R8 ;  /* 0x0000080801007387 */ /* 0x0003e20000100800 */
[C---:B------:R-:W-:Y:S02]  /*8190*/  ISETP.GE.AND P4, PT, R16.reuse, R227, PT ;  /* 0x000000e31000720c */ /* 0x040fe40003f86270 */
[-C--:B------:R-:W-:Y:S02]  /*81a0*/  ISETP.GE.AND P1, PT, R17, R224.reuse, PT ;  /* 0x000000e01100720c */ /* 0x080fe40003f26270 */
[----:B------:R-:W-:Y:S02]  /*81b0*/  FSEL R48, R45, -INF , !P4 ;  /* 0xff8000002d307808 */ /* 0x000fe40006000000 */
[----:B------:R-:W-:Y:S02]  /*81c0*/  ISETP.GE.AND P4, PT, R16, R224, PT ;  /* 0x000000e01000720c */ /* 0x000fe40003f86270 */
[----:B------:R-:W-:-:S02]  /*81d0*/  FSEL R238, R10, -INF , !P1 ;  /* 0xff8000000aee7808 */ /* 0x000fc40004800000 */
[C---:B------:R-:W-:Y:S02]  /*81e0*/  ISETP.GE.AND P1, PT, R12.reuse, R226, PT ;  /* 0x000000e20c00720c */ /* 0x040fe40003f26270 */
[----:B------:R-:W-:Y:S02]  /*81f0*/  FSEL R236, R11, -INF , !P4 ;  /* 0xff8000000bec7808 */ /* 0x000fe40006000000 */
[C---:B------:R-:W-:Y:S02]  /*8200*/  ISETP.GE.AND P6, PT, R12.reuse, R227, PT ;  /* 0x000000e30c00720c */ /* 0x040fe40003fc6270 */
[----:B------:R-:W-:Y:S02]  /*8210*/  FSEL R67, R67, -INF , !P1 ;  /* 0xff80000043437808 */ /* 0x000fe40004800000 */
[----:B------:R-:W-:Y:S02]  /*8220*/  FSEL R65, R65, -INF , !P6 ;  /* 0xff80000041417808 */ /* 0x000fe40007000000 */
[----:B------:R-:W-:-:S02]  /*8230*/  ISETP.GE.AND P5, PT, R12, R225, PT ;  /* 0x000000e10c00720c */ /* 0x000fc40003fa6270 */
[----:B-1----:R-:W-:Y:S01]  /*8240*/  FSEL R8, R9, -INF , !P0 ;  /* 0xff80000009087808 */ /* 0x002fe20004000000 */
[----:B------:R-:W-:Y:S01]  /*8250*/  VIADD R9, R204, 0x30 ;  /* 0x00000030cc097836 */ /* 0x000fe20000000000 */
[----:B------:R-:W-:Y:S02]  /*8260*/  ISETP.GE.AND P0, PT, R12, R224, PT ;  /* 0x000000e00c00720c */ /* 0x000fe40003f06270 */
[----:B------:R-:W-:Y:S01]  /*8270*/  FSEL R29, R29, -INF , !P5 ;  /* 0xff8000001d1d7808 */ /* 0x000fe20006800000 */
[----:B------:R1:W-:Y:S01]  /*8280*/  STL [R1+0x54], R8 ;  /* 0x0000540801007387 */ /* 0x0003e20000100800 */
[C---:B------:R-:W-:Y:S02]  /*8290*/  ISETP.GE.AND P1, PT, R9.reuse, R226, PT ;  /* 0x000000e20900720c */ /* 0x040fe40003f26270 */
[----:B------:R-:W-:Y:S02]  /*82a0*/  ISETP.GE.AND P6, PT, R9, R227, PT ;  /* 0x000000e30900720c */ /* 0x000fe40003fc6270 */
[----:B------:R-:W-:-:S02]  /*82b0*/  FSEL R42, R42, -INF , !P1 ;  /* 0xff8000002a2a7808 */ /* 0x000fc40004800000 */
[----:B------:R-:W-:Y:S02]  /*82c0*/  ISETP.GE.AND P1, PT, R9, R225, PT ;  /* 0x000000e10900720c */ /* 0x000fe40003f26270 */
[----:B------:R-:W-:Y:S02]  /*82d0*/  FSEL R45, R40, -INF , !P6 ;  /* 0xff800000282d7808 */ /* 0x000fe40007000000 */
[----:B------:R-:W-:Y:S01]  /*82e0*/  FSEL R233, R4, -INF , !P1 ;  /* 0xff80000004e97808 */ /* 0x000fe20004800000 */
[C---:B------:R-:W-:Y:S01]  /*82f0*/  VIADD R4, R204.reuse, 0x38 ;  /* 0x00000038cc047836 */ /* 0x040fe20000000000 */
[----:B------:R-:W-:Y:S02]  /*8300*/  ISETP.GE.AND P1, PT, R204, R227, PT ;  /* 0x000000e3cc00720c */ /* 0x000fe40003f26270 */
[----:B------:R-:W-:Y:S02]  /*8310*/  FSEL R14, R31, -INF , !P0 ;  /* 0xff8000001f0e7808 */ /* 0x000fe40004000000 */
[----:B------:R-:W-:-:S02]  /*8320*/  FSEL R15, R64, -INF , !P1 ;  /* 0xff800000400f7808 */ /* 0x000fc40004800000 */
[C---:B------:R-:W-:Y:S02]  /*8330*/  ISETP.GE.AND P0, PT, R4.reuse, R224, PT ;  /* 0x000000e00400720c */ /* 0x040fe40003f06270 */
[----:B------:R-:W-:Y:S02]  /*8340*/  ISETP.GE.AND P5, PT, R4, R226, PT ;  /* 0x000000e20400720c */ /* 0x000fe40003fa6270 */
[----:B------:R-:W-:Y:S01]  /*8350*/  FSEL R212, R38, -INF , !P0 ;  /* 0xff80000026d47808 */ /* 0x000fe20004000000 */
[----:B-1----:R-:W-:-:S05]  /*8360*/  VIADD R8, R204, 0x31 ;  /* 0x00000031cc087836 */ /* 0x002fca0000000000 */
[C---:B------:R-:W-:Y:S02]  /*8370*/  ISETP.GE.AND P4, PT, R8.reuse, R227, PT ;  /* 0x000000e30800720c */ /* 0x040fe40003f86270 */
[----:B------:R-:W-:Y:S02]  /*8380*/  ISETP.GE.AND P6, PT, R8, R226, PT ;  /* 0x000000e20800720c */ /* 0x000fe40003fc6270 */
[----:B------:R-:W-:Y:S02]  /*8390*/  FSEL R44, R41, -INF , !P4 ;  /* 0xff800000292c7808 */ /* 0x000fe40006000000 */
[----:B------:R-:W-:Y:S02]  /*83a0*/  ISETP.GE.AND P4, PT, R9, R224, PT ;  /* 0x000000e00900720c */ /* 0x000fe40003f86270 */
[----:B------:R-:W-:Y:S02]  /*83b0*/  FSEL R46, R43, -INF , !P6 ;  /* 0xff8000002b2e7808 */ /* 0x000fe40007000000 */
[----:B------:R-:W-:-:S02]  /*83c0*/  FSEL R197, R6, -INF , !P4 ;  /* 0xff80000006c57808 */ /* 0x000fc40006000000 */
[-C--:B------:R-:W-:Y:S02]  /*83d0*/  ISETP.GE.AND P4, PT, R8, R225.reuse, PT ;  /* 0x000000e10800720c */ /* 0x080fe40003f86270 */
[C---:B------:R-:W-:Y:S02]  /*83e0*/  ISETP.GE.AND P6, PT, R204.reuse, R226, PT ;  /* 0x000000e2cc00720c */ /* 0x040fe40003fc6270 */
[----:B------:R-:W-:Y:S02]  /*83f0*/  FSEL R5, R5, -INF , !P4 ;  /* 0xff80000005057808 */ /* 0x000fe40006000000 */
[----:B------:R-:W-:Y:S02]  /*8400*/  ISETP.GE.AND P4, PT, R204, R225, PT ;  /* 0x000000e1cc00720c */ /* 0x000fe40003f86270 */
[----:B------:R-:W-:Y:S01]  /*8410*/  ISETP.GE.AND P1, PT, R8, R224, PT ;  /* 0x000000e00800720c */ /* 0x000fe20003f26270 */
[----:B------:R-:W-:Y:S01]  /*8420*/  STL [R1+0x58], R5 ;  /* 0x0000580501007387 */ /* 0x000fe20000100800 */
[----:B------:R-:W-:-:S02]  /*8430*/  FSEL R66, R66, -INF , !P6 ;  /* 0xff80000042427808 */ /* 0x000fc40007000000 */
[----:B------:R-:W-:Y:S02]  /*8440*/  FSEL R17, R28, -INF , !P4 ;  /* 0xff8000001c117808 */ /* 0x000fe40006000000 */
[----:B------:R-:W-:Y:S02]  /*8450*/  ISETP.GE.AND P6, PT, R4, R225, PT ;  /* 0x000000e10400720c */ /* 0x000fe40003fc6270 */
[C---:B------:R-:W-:Y:S01]  /*8460*/  ISETP.GE.AND P4, PT, R204.reuse, R224, PT ;  /* 0x000000e0cc00720c */ /* 0x040fe20003f86270 */
[----:B------:R-:W-:Y:S01]  /*8470*/  VIADD R204, R204, 0x39 ;  /* 0x00000039cccc7836 */ /* 0x000fe20000000000 */
[----:B------:R-:W-:Y:S02]  /*8480*/  FSEL R198, R7, -INF , !P1 ;  /* 0xff80000007c67808 */ /* 0x000fe40004800000 */
[----:B------:R-:W-:Y:S02]  /*8490*/  ISETP.GE.AND P1, PT, R4, R227, PT ;  /* 0x000000e30400720c */ /* 0x000fe40003f26270 */
[----:B------:R-:W-:-:S02]  /*84a0*/  FSEL R4, R36, -INF , !P6 ;  /* 0xff80000024047808 */ /* 0x000fc40007000000 */
[----:B------:R-:W-:Y:S02]  /*84b0*/  ISETP.GE.AND P0, PT, R204, R225, PT ;  /* 0x000000e1cc00720c */ /* 0x000fe40003f06270 */
[----:B------:R-:W-:Y:S01]  /*84c0*/  FSEL R30, R30, -INF , !P4 ;  /* 0xff8000001e1e7808 */ /* 0x000fe20006000000 */
[----:B------:R1:W-:Y:S01]  /*84d0*/  STL [R1+0x5c], R4 ;  /* 0x00005c0401007387 */ /* 0x0003e20000100800 */
[----:B------:R-:W-:Y:S02]  /*84e0*/  FSEL R56, R32, -INF , !P1 ;  /* 0xff80000020387808 */ /* 0x000fe40004800000 */
[C---:B------:R-:W-:Y:S02]  /*84f0*/  ISETP.GE.AND P6, PT, R204.reuse, R227, PT ;  /* 0x000000e3cc00720c */ /* 0x040fe40003fc6270 */
[C---:B------:R-:W-:Y:S02]  /*8500*/  ISETP.GE.AND P4, PT, R204.reuse, R226, PT ;  /* 0x000000e2cc00720c */ /* 0x040fe40003f86270 */
[----:B------:R-:W-:-:S02]  /*8510*/  ISETP.GE.AND P1, PT, R204, R224, PT ;  /* 0x000000e0cc00720c */ /* 0x000fc40003f26270 */
[----:B------:R-:W-:Y:S02]  /*8520*/  FSEL R28, R34, -INF , !P5 ;  /* 0xff800000221c7808 */ /* 0x000fe40006800000 */
[----:B------:R-:W-:Y:S02]  /*8530*/  FSEL R213, R39, -INF , !P1 ;  /* 0xff80000027d57808 */ /* 0x000fe40004800000 */
[----:B------:R-:W-:Y:S02]  /*8540*/  FSEL R57, R33, -INF , !P6 ;  /* 0xff80000021397808 */ /* 0x000fe40007000000 */
[----:B------:R-:W-:Y:S02]  /*8550*/  FSEL R59, R35, -INF , !P4 ;  /* 0xff800000233b7808 */ /* 0x000fe40006000000 */
[----:B-1----:R-:W-:Y:S02]  /*8560*/  FSEL R4, R37, -INF , !P0 ;  /* 0xff80000025047808 */ /* 0x002fe40004000000 */
[----:B------:R-:W-:-:S03]  /*8570*/  PLOP3.LUT P0, PT, PT, PT, UP0, 0x80, 0x0 ;  /* 0x000000000000781c */ /* 0x000fc60003f0f008 */
[----:B------:R1:W-:Y:S10]  /*8580*/  STL [R1+0x60], R4 ;  /* 0x0000600401007387 */ /* 0x0003f40000100800 */
[----:B------:R-:W-:Y:S05]  /*8590*/  @!P0 BRA `(.L_x_219) ;  /* 0x00000004005c8947 */ /* 0x000fea0003800000 */
[----:B------:R-:W2:Y:S04]  /*85a0*/  LDL.64 R20, [R1+0x28] ;  /* 0x0000280001147983 */ /* 0x000ea80000100a00 */
[----:B------:R-:W3:Y:S01]  /*85b0*/  LDL.64 R22, [R1+0x30] ;  /* 0x0000300001167983 */ /* 0x000ee20000100a00 */
[----:B------:R-:W-:Y:S01]  /*85c0*/  UIADD3 UR5, UR18, -0x3, URZ ;  /* 0xfffffffd12057890 */ /* 0x000fe2000fffe03f */
[----:B------:R-:W4:Y:S01]  /*85d0*/  @!P3 LDC.64 R6, c[0x0][0x218] ;  /* 0x00008600ff06bb82 */ /* 0x000f220000000a00 */
[----:B------:R-:W-:Y:S01]  /*85e0*/  BSSY B0, `(.L_x_220) ;  /* 0x0000051000007945 */ /* 0x000fe20003800000 */
[----:B------:R2:W-:Y:S01]  /*85f0*/  @P3 STS.128 [R252+0x8000], RZ ;  /* 0x008000fffc003388 */ /* 0x0005e20000000c00 */
[----:B------:R-:W-:Y:S02]  /*8600*/  USHF.R.S32.HI UR4, URZ, 0x1f, UR5 ;  /* 0x0000001f3f047899 */ /* 0x000fe40008011405 */
[----:B------:R-:W-:-:S02]  /*8610*/  UIMAD.WIDE.U32 UR30, UR5, UR8, URZ ;  /* 0x00000008051e72a5 */ /* 0x000fc4000f8e003f */
[----:B------:R-:W-:Y:S01]  /*8620*/  UIMAD UR4, UR4, UR8, URZ ;  /* 0x00000008040472a4 */ /* 0x000fe2000f8e023f */
[----:B-1----:R-:W1:Y:S03]  /*8630*/  @!P2 LDC.64 R4, c[0x0][0x218] ;  /* 0x00008600ff04ab82 */ /* 0x002e660000000a00 */
[----:B------:R-:W-:Y:S01]  /*8640*/  UIMAD UR4, UR5, UR9, UR4 ;  /* 0x00000009050472a4 */ /* 0x000fe2000f8e0204 */
[----:B------:R-:W-:Y:S02]  /*8650*/  IMAD.U32 R19, RZ, RZ, UR30 ;  /* 0x0000001eff137e24 */ /* 0x000fe4000f8e00ff */
[----:B------:R-:W-:Y:S01]  /*8660*/  IMAD.U32 R9, RZ, RZ, UR30 ;  /* 0x0000001eff097e24 */ /* 0x000fe2000f8e00ff */
[----:B------:R-:W-:Y:S01]  /*8670*/  UIADD3 UR4, UR31, UR4, URZ ;  /* 0x000000041f047290 */ /* 0x000fe2000fffe03f */
[----:B------:R-:W5:Y:S05]  /*8680*/  @!P3 LDC.64 R12, c[0x0][0x218] ;  /* 0x00008600ff0cbb82 */ /* 0x000f6a0000000a00 */
[----:B------:R-:W-:-:S03]  /*8690*/  IMAD.U32 R16, RZ, RZ, UR4 ;  /* 0x00000004ff107e24 */ /* 0x000fc6000f8e00ff */
[----:B------:R-:W5:Y:S01]  /*86a0*/  @!P2 LDC.64 R10, c[0x0][0x218] ;  /* 0x00008600ff0aab82 */ /* 0x000f620000000a00 */
[----:B--2---:R-:W-:-:S04]  /*86b0*/  LEA R19, P1, R19, R20, 0x6 ;  /* 0x0000001413137211 */ /* 0x004fc800078230ff */
[----:B---3--:R-:W-:Y:S02]  /*86c0*/  LEA.HI.X R16, R9, R23, R16, 0x6, P1 ;  /* 0x0000001709107211 */ /* 0x008fe400008f3410 */
[C---:B----4-:R-:W-:Y:S01]  /*86d0*/  @!P3 LEA R32, P4, R19.reuse, R6, 0x1 ;  /* 0x000000061320b211 */ /* 0x050fe200078808ff */
[----:B------:R-:W2:Y:S01]  /*86e0*/  @!P3 LDC.64 R8, c[0x0][0x218] ;  /* 0x00008600ff08bb82 */ /* 0x000ea20000000a00 */
[C---:B-1----:R-:W-:Y:S02]  /*86f0*/  @!P2 LEA R22, P1, R19.reuse, R4, 0x1 ;  /* 0x000000041316a211 */ /* 0x042fe400078208ff */
[C-C-:B------:R-:W-:Y:S02]  /*8700*/  @!P3 LEA.HI.X R33, R19.reuse, R7, R16.reuse, 0x1, P4 ;  /* 0x000000071321b211 */ /* 0x140fe400020f0c10 */
[C---:B------:R-:W-:Y:S02]  /*8710*/  @!P2 LEA.HI.X R23, R19.reuse, R5, R16, 0x1, P1 ;  /* 0x000000051317a211 */ /* 0x040fe400008f0c10 */
[----:B------:R-:W-:Y:S01]  /*8720*/  IADD3 R18, P4, R19, UR26, RZ ;  /* 0x0000001a13127c10 */ /* 0x000fe2000ff9e0ff */
[----:B------:R-:W1:Y:S01]  /*8730*/  @!P2 LDC.64 R6, c[0x0][0x218] ;  /* 0x00008600ff06ab82 */ /* 0x000e620000000a00 */
[----:B------:R-:W-:Y:S01]  /*8740*/  @!PT LDS RZ, [RZ] ;  /* 0x00000000fffff984 */ /* 0x000fe20000000800 */
[----:B------:R-:W-:Y:S01]  /*8750*/  @!PT LDS RZ, [RZ] ;  /* 0x00000000fffff984 */ /* 0x000fe20000000800 */
[----:B------:R-:W-:Y:S01]  /*8760*/  @!PT LDS RZ, [RZ] ;  /* 0x00000000fffff984 */ /* 0x000fe20000000800 */
[----:B------:R3:W-:Y:S02]  /*8770*/  @!P3 LDGSTS.E.BYPASS.LTC128B.128 [R252+0x8000], desc[UR20][R32.64] ;  /* 0x0800000020fcbfae */ /* 0x0007e4000b901d54 */
[----:B-----5:R-:W-:-:S02]  /*8780*/  @!P3 LEA R20, P1, R18, R12, 0x1 ;  /* 0x0000000c1214b211 */ /* 0x020fc400078208ff */
[----:B------:R-:W-:Y:S01]  /*8790*/  IADD3.X R16, R16, UR25, RZ, P4, !PT ;  /* 0x0000001910107c10 */ /* 0x000fe2000a7fe4ff */
[----:B------:R3:W-:Y:S01]  /*87a0*/  @P2 STS.128 [R252+0xa000], RZ ;  /* 0x00a000fffc002388 */ /* 0x0007e20000000c00 */
[C---:B------:R-:W-:Y:S01]  /*87b0*/  @!P2 LEA R12, P4, R18.reuse, R10, 0x1 ;  /* 0x0000000a120ca211 */ /* 0x040fe200078808ff */
[----:B------:R-:W4:Y:S01]  /*87c0*/  @!P3 LDC.64 R4, c[0x0][0x218] ;  /* 0x00008600ff04bb82 */ /* 0x000f220000000a00 */
[C-C-:B------:R-:W-:Y:S01]  /*87d0*/  @!P3 LEA.HI.X R21, R18.reuse, R13, R16.reuse, 0x1, P1 ;  /* 0x0000000d1215b211 */ /* 0x140fe200008f0c10 */
[----:B------:R-:W-:Y:S01]  /*87e0*/  @!PT LDS RZ, [RZ] ;  /* 0x00000000fffff984 */ /* 0x000fe20000000800 */
[----:B------:R-:W-:Y:S01]  /*87f0*/  @!PT LDS RZ, [RZ] ;  /* 0x00000000fffff984 */ /* 0x000fe20000000800 */
[----:B------:R-:W-:Y:S01]  /*8800*/  @!PT LDS RZ, [RZ] ;  /* 0x00000000fffff984 */ /* 0x000fe20000000800 */
[----:B------:R3:W-:Y:S01]  /*8810*/  @!P2 LDGSTS.E.BYPASS.LTC128B.128 [R252+0xa000], desc[UR20][R22.64+0x80] ;  /* 0x0a00008016fcafae */ /* 0x0007e2000b901d54 */
[C---:B------:R-:W-:Y:S02]  /*8820*/  IADD3 R10, P1, R18.reuse, UR26, RZ ;  /* 0x0000001a120a7c10 */ /* 0x040fe4000ff3e0ff */
[----:B------:R-:W-:Y:S01]  /*8830*/  @!P2 LEA.HI.X R13, R18, R11, R16, 0x1, P4 ;  /* 0x0000000b120da211 */ /* 0x000fe200020f0c10 */
[----:B------:R3:W-:Y:S01]  /*8840*/  @P3 STS.128 [R252+0x8800], RZ ;  /* 0x008800fffc003388 */ /* 0x0007e20000000c00 */
[----:B------:R-:W-:-:S02]  /*8850*/  IADD3.X R16, R16, UR25, RZ, P1, !PT ;  /* 0x0000001910107c10 */ /* 0x000fc40008ffe4ff */
[C---:B--2---:R-:W-:Y:S01]  /*8860*/  @!P3 LEA R8, P5, R10.reuse, R8, 0x1 ;  /* 0x000000080a08b211 */ /* 0x044fe200078a08ff */
[----:B------:R-:W-:Y:S01]  /*8870*/  @!PT LDS RZ, [RZ] ;  /* 0x00000000fffff984 */ /* 0x000fe20000000800 */
[----:B------:R-:W-:Y:S01]  /*8880*/  @!PT LDS RZ, [RZ] ;  /* 0x00000000fffff984 */ /* 0x000fe20000000800 */
[----:B------:R-:W-:Y:S01]  /*8890*/  @!PT LDS RZ, [RZ] ;  /* 0x00000000fffff984 */ /* 0x000fe20000000800 */
[----:B------:R3:W-:Y:S03]  /*88a0*/  @!P3 LDGSTS.E.BYPASS.LTC128B.128 [R252+0x8800], desc[UR20][R20.64] ;  /* 0x0880000014fcbfae */ /* 0x0007e6000b901d54 */
[C-C-:B------:R-:W-:Y:S01]  /*88b0*/  @!P3 LEA.HI.X R9, R10.reuse, R9, R16.reuse, 0x1, P5 ;  /* 0x000000090a09b211 */ /* 0x140fe200028f0c10 */
[----:B------:R3:W-:Y:S01]  /*88c0*/  @P2 STS.128 [R252+0xa800], RZ ;  /* 0x00a800fffc002388 */ /* 0x0007e20000000c00 */
[C---:B-1----:R-:W-:Y:S02]  /*88d0*/  @!P2 LEA R18, P1, R10.reuse, R6, 0x1 ;  /* 0x000000060a12a211 */ /* 0x042fe400078208ff */
[C---:B------:R-:W-:Y:S01]  /*88e0*/  IADD3 R6, P4, R10.reuse, UR26, RZ ;  /* 0x0000001a0a067c10 */ /* 0x040fe2000ff9e0ff */
[----:B------:R-:W-:Y:S01]  /*88f0*/  @!PT LDS RZ, [RZ] ;  /* 0x00000000fffff984 */ /* 0x000fe20000000800 */
[----:B------:R-:W-:Y:S01]  /*8900*/  @!PT LDS RZ, [RZ] ;  /* 0x00000000fffff984 */ /* 0x000fe20000000800 */
[----:B------:R-:W-:Y:S01]  /*8910*/  @!PT LDS RZ, [RZ] ;  /* 0x00000000fffff984 */ /* 0x000fe20000000800 */
[----:B------:R3:W-:Y:S01]  /*8920*/  @!P2 LDGSTS.E.BYPASS.LTC128B.128 [R252+0xa800], desc[UR20][R12.64+0x80] ;  /* 0x0a8000800cfcafae */ /* 0x0007e2000b901d54 */
[----:B------:R-:W-:-:S02]  /*8930*/  @!P2 LEA.HI.X R19, R10, R7, R16, 0x1, P1 ;  /* 0x000000070a13a211 */ /* 0x000fc400008f0c10 */
[----:B------:R-:W-:Y:S01]  /*8940*/  IADD3.X R7, R16, UR25, RZ, P4, !PT ;  /* 0x0000001910077c10 */ /* 0x000fe2000a7fe4ff */
[----:B------:R3:W-:Y:S01]  /*8950*/  @P3 STS.128 [R252+0x9000], RZ ;  /* 0x009000fffc003388 */ /* 0x0007e20000000c00 */
[----:B----4-:R-:W-:-:S03]  /*8960*/  @!P3 LEA R4, P1, R6, R4, 0x1 ;  /* 0x000000040604b211 */ /* 0x010fc600078208ff */
[----:B------:R-:W-:Y:S01]  /*8970*/  @!PT LDS RZ, [RZ] ;  /* 0x00000000fffff984 */ /* 0x000fe20000000800 */
[----:B------:R-:W-:Y:S01]  /*8980*/  @!PT LDS RZ, [RZ] ;  /* 0x00000000fffff984 */ /* 0x000fe20000000800 */
[----:B------:R-:W-:Y:S01]  /*8990*/  @!PT LDS RZ, [RZ] ;  /* 0x00000000fffff984 */ /* 0x000fe20000000800 */
[----:B------:R3:W-:Y:S01]  /*89a0*/  @!P3 LDGSTS.E.BYPASS.LTC128B.128 [R252+0x9000], desc[UR20][R8.64] ;  /* 0x0900000008fcbfae */ /* 0x0007e2000b901d54 */
[----:B------:R-:W-:-:S03]  /*89b0*/  @!P3 LEA.HI.X R5, R6, R5, R7, 0x1, P1 ;  /* 0x000000050605b211 */ /* 0x000fc600008f0c07 */
[----:B------:R3:W-:Y:S04]  /*89c0*/  @P2 STS.128 [R252+0xb000], RZ ;  /* 0x00b000fffc002388 */ /* 0x0007e80000000c00 */
        /* <DEDUP_REMOVED lines=18> */
.L_x_221:
[----:B------:R-:W-:Y:S05]  /*8af0*/  BSYNC B0 ;  /* 0x0000000000007941 */ /* 0x000fea0003800000 */
.L_x_220:
[----:B------:R-:W0:Y:S02]  /*8b00*/  LDGDEPBAR ;  /* 0x00000000000079af */ /* 0x000e240000000000 */
.L_x_219:
[----:B-1-3--:R-:W2:Y:S04]  /*8b10*/  LDL.LU R4, [R1+0x38] ;  /* 0x0000380001047983 */ /* 0x00aea80000300800 */
[----:B------:R-:W3:Y:S04]  /*8b20*/  LDL.LU R27, [R1+0x3c] ;  /* 0x00003c00011b7983 */ /* 0x000ee80000300800 */
[----:B------:R-:W4:Y:S04]  /*8b30*/  LDL.LU R31, [R1+0x4c] ;  /* 0x00004c00011f7983 */ /* 0x000f280000300800 */
[----:B------:R-:W-:Y:S04]  /*8b40*/  STL [R1+0xa8], R251 ;  /* 0x0000a8fb01007387 */ /* 0x000fe80000100800 */
[----:B------:R-:W-:Y:S04]  /*8b50*/  STL [R1+0xa4], R250 ;  /* 0x0000a4fa01007387 */ /* 0x000fe80000100800 */
[----:B------:R-:W-:Y:S04]  /*8b60*/  STL [R1+0xa0], R249 ;  /* 0x0000a0f901007387 */ /* 0x000fe80000100800 */
[----:B------:R1:W-:Y:S01]  /*8b70*/  STL [R1+0x9c], R248 ;  /* 0x00009cf801007387 */ /* 0x0003e20000100800 */
[----:B------:R-:W-:-:S02]  /*8b80*/  FMNMX.FTZ R6, R3, R66, !PT ;  /* 0x0000004203067209 */ /* 0x000fc40007810000 */
[----:B------:R-:W-:Y:S01]  /*8b90*/  MOV R43, R58 ;  /* 0x0000003a002b7202 */ /* 0x000fe20000000f00 */
[----:B------:R-:W-:Y:S04]  /*8ba0*/  LDSM.16.MT88.4 R32, [R242+0xc000] ;  /* 0x00c00000f220783b */ /* 0x000fe80000004200 */
[----:B-1----:R-:W4:Y:S04]  /*8bb0*/  LDL.LU R248, [R1+0x58] ;  /* 0x0000580001f87983 */ /* 0x002f280000300800 */
[----:B------:R1:W-:Y:S04]  /*8bc0*/  STL [R1+0x98], R247 ;  /* 0x000098f701007387 */ /* 0x0003e80000100800 */
[----:B-1----:R-:W4:Y:S04]  /*8bd0*/  LDL.LU R247, [R1+0x5c] ;  /* 0x00005c0001f77983 */ /* 0x002f280000300800 */
[----:B------:R-:W-:Y:S04]  /*8be0*/  STL [R1+0x94], R246 ;  /* 0x000094f601007387 */ /* 0x000fe80000100800 */
[----:B------:R1:W-:Y:S04]  /*8bf0*/  STL [R1+0x90], R245 ;  /* 0x000090f501007387 */ /* 0x0003e80000100800 */
[----:B-1----:R-:W4:Y:S04]  /*8c00*/  LDL.LU R245, [R1+0x60] ;  /* 0x0000600001f57983 */ /* 0x002f280000300800 */
[----:B------:R-:W-:Y:S04]  /*8c10*/  STL [R1+0x8c], R243 ;  /* 0x00008cf301007387 */ /* 0x000fe80000100800 */
[----:B------:R-:W-:Y:S04]  /*8c20*/  STL [R1+0x88], R227 ;  /* 0x000088e301007387 */ /* 0x000fe80000100800 */
[----:B------:R-:W-:Y:S04]  /*8c30*/  STL [R1+0x84], R226 ;  /* 0x000084e201007387 */ /* 0x000fe80000100800 */
[----:B------:R-:W-:Y:S04]  /*8c40*/  STL [R1+0x80], R225 ;  /* 0x000080e101007387 */ /* 0x000fe80000100800 */
[----:B------:R1:W-:Y:S04]  /*8c50*/  STL [R1+0x7c], R224 ;  /* 0x00007ce001007387 */ /* 0x0003e80000100800 */
[----:B------:R1:W-:Y:S01]  /*8c60*/  STL [R1+0x78], R211 ;  /* 0x000078d301007387 */ /* 0x0003e20000100800 */
[----:B------:R-:W-:-:S02]  /*8c70*/  FMNMX.FTZ R5, R67, R6, !PT ;  /* 0x0000000643057209 */ /* 0x000fc40007810000 */
[----:B-1----:R-:W-:Y:S01]  /*8c80*/  MOV R224, R48 ;  /* 0x0000003000e07202 */ /* 0x002fe20000000f00 */
[----:B------:R-:W4:Y:S04]  /*8c90*/  LDL.LU R211, [R1+0x8] ;  /* 0x0000080001d37983 */ /* 0x000f280000300800 */
[----:B------:R-:W-:Y:S04]  /*8ca0*/  STL [R1+0x74], R210 ;  /* 0x000074d201007387 */ /* 0x000fe80000100800 */
[----:B------:R1:W-:Y:S01]  /*8cb0*/  STL [R1+0x70], R209 ;  /* 0x000070d101007387 */ /* 0x0003e20000100800 */
[----:B------:R-:W-:-:S02]  /*8cc0*/  FMNMX.FTZ R6, R62, R5, !PT ;  /* 0x000000053e067209 */ /* 0x000fc40007810000 */
[----:B------:R-:W-:Y:S01]  /*8cd0*/  MOV R226, R206 ;  /* 0x000000ce00e27202 */ /* 0x000fe20000000f00 */
[----:B------:R-:W-:Y:S04]  /*8ce0*/  LDSM.16.MT88.4 R48, [R241+0xc000] ;  /* 0x00c00000f130783b */ /* 0x000fe80000004200 */
[----:B-1----:R-:W4:Y:S04]  /*8cf0*/  LDL.LU R209, [R1+0x4] ;  /* 0x0000040001d17983 */ /* 0x002f280000300800 */
[----:B------:R1:W-:Y:S04]  /*8d00*/  STL [R1+0x6c], R208 ;  /* 0x00006cd001007387 */ /* 0x0003e80000100800 */
[----:B-1----:R-:W4:Y:S01]  /*8d10*/  LDL.LU R208, [R1+0x54] ;  /* 0x0000540001d07983 */ /* 0x002f220000300800 */
[----:B------:R-:W-:-:S04]  /*8d20*/  FMNMX.FTZ R5, R63, R6, !PT ;  /* 0x000000063f057209 */ /* 0x000fc80007810000 */
[----:B------:R-:W-:Y:S02]  /*8d30*/  FMNMX.FTZ R5, R43, R5, !PT ;  /* 0x000000052b057209 */ /* 0x000fe40007810000 */
[----:B------:R-:W-:Y:S02]  /*8d40*/  MOV R39, R218 ;  /* 0x000000da00277202 */ /* 0x000fe40000000f00 */
[----:B--2---:R-:W-:Y:S02]  /*8d50*/  MOV R38, R4 ;  /* 0x0000000400267202 */ /* 0x004fe40000000f00 */
[----:B------:R-:W-:-:S04]  /*8d60*/  FMNMX.FTZ R4, R196, R15, !PT ;  /* 0x0000000fc4047209 */ /* 0x000fc80007810000 */
[----:B------:R-:W-:-:S04]  /*8d70*/  FMNMX.FTZ R4, R65, R4, !PT ;  /* 0x0000000441047209 */ /* 0x000fc80007810000 */
[----:B------:R-:W-:-:S04]  /*8d80*/  FMNMX.FTZ R4, R199, R4, !PT ;  /* 0x00000004c7047209 */ /* 0x000fc80007810000 */
[----:B------:R-:W-:-:S04]  /*8d90*/  FMNMX.FTZ R4, R61, R4, !PT ;  /* 0x000000043d047209 */ /* 0x000fc80007810000 */
[----:B---3--:R-:W-:-:S04]  /*8da0*/  FMNMX.FTZ R4, R27, R4, !PT ;  /* 0x000000041b047209 */ /* 0x008fc80007810000 */
[----:B----4-:R-:W-:-:S04]  /*8db0*/  FMNMX.FTZ R4, R31, R4, !PT ;  /* 0x000000041f047209 */ /* 0x010fc80007810000 */
[----:B------:R-:W-:-:S04]  /*8dc0*/  FMNMX.FTZ R4, R52, R4, !PT ;  /* 0x0000000434047209 */ /* 0x000fc80007810000 */
[----:B------:R-:W-:-:S04]  /*8dd0*/  FMNMX.FTZ R4, R53, R4, !PT ;  /* 0x0000000435047209 */ /* 0x000fc80007810000 */
[----:B------:R-:W-:-:S04]  /*8de0*/  FMNMX.FTZ R4, R219, R4, !PT ;  /* 0x00000004db047209 */ /* 0x000fc80007810000 */
[----:B------:R-:W-:-:S04]  /*8df0*/  FMNMX.FTZ R4, R221, R4, !PT ;  /* 0x00000004dd047209 */ /* 0x000fc80007810000 */
        /* <DEDUP_REMOVED lines=12> */
[----:B------:R-:W-:Y:S01]  /*8ec0*/  FMNMX.FTZ R10, R220, R5, !PT ;  /* 0x00000005dc0a7209 */ /* 0x000fe20007810000 */
[----:B------:R-:W1:Y:S01]  /*8ed0*/  SHFL.BFLY PT, R8, R7, 0x2, 0x1f ;  /* 0x0c401f0007087f89 */ /* 0x000e6200000e0000 */
[----:B------:R-:W-:-:S02]  /*8ee0*/  FMNMX.FTZ R5, R0, R30, !PT ;  /* 0x0000001e00057209 */ /* 0x000fc40007810000 */
[----:B------:R-:W-:Y:S02]  /*8ef0*/  FMNMX.FTZ R9, R25, R4, !PT ;  /* 0x0000000419097209 */ /* 0x000fe40007810000 */
[----:B------:R-:W-:Y:S02]  /*8f00*/  FMNMX.FTZ R5, R14, R5, !PT ;  /* 0x000000050e057209 */ /* 0x000fe40007810000 */
[----:B------:R-:W-:Y:S02]  /*8f10*/  MOV R40, R216 ;  /* 0x000000d800287202 */ /* 0x000fe40000000f00 */
[----:B------:R-:W-:Y:S02]  /*8f20*/  FMNMX.FTZ R9, R39, R9, !PT ;  /* 0x0000000927097209 */ /* 0x000fe40007810000 */
[----:B------:R-:W-:Y:S02]  /*8f30*/  FMNMX.FTZ R5, R26, R5, !PT ;  /* 0x000000051a057209 */ /* 0x000fe40007810000 */
[----:B------:R-:W-:-:S02]  /*8f40*/  MOV R41, R217 ;  /* 0x000000d900297202 */ /* 0x000fc40000000f00 */
[----:B------:R-:W-:Y:S02]  /*8f50*/  FMNMX.FTZ R9, R40, R9, !PT ;  /* 0x0000000928097209 */ /* 0x000fe40007810000 */
[----:B------:R-:W-:Y:S02]  /*8f60*/  MOV R36, R214 ;  /* 0x000000d600247202 */ /* 0x000fe40000000f00 */
[----:B------:R-:W-:Y:S02]  /*8f70*/  FMNMX.FTZ R5, R24, R5, !PT ;  /* 0x0000000518057209 */ /* 0x000fe40007810000 */
[----:B------:R-:W-:Y:S02]  /*8f80*/  MOV R225, R205 ;  /* 0x000000cd00e17202 */ /* 0x000fe40000000f00 */
[----:B------:R-:W-:Y:S02]  /*8f90*/  FMNMX.FTZ R9, R41, R9, !PT ;  /* 0x0000000929097209 */ /* 0x000fe40007810000 */
[----:B------:R-:W-:-:S02]  /*8fa0*/  MOV R37, R215 ;  /* 0x000000d700257202 */ /* 0x000fc40000000f00 */
[----:B------:R-:W-:Y:S02]  /*8fb0*/  FMNMX.FTZ R5, R36, R5, !PT ;  /* 0x0000000524057209 */ /* 0x000fe40007810000 */
[----:B------:R-:W-:Y:S02]  /*8fc0*/  FMNMX.FTZ R9, R225, R9, !PT ;  /* 0x00000009e1097209 */ /* 0x000fe40007810000 */
[----:B------:R-:W-:Y:S02]  /*8fd0*/  MOV R243, R207 ;  /* 0x000000cf00f37202 */ /* 0x000fe40000000f00 */
        /* <DEDUP_REMOVED lines=10> */
[----:B------:R-:W-:Y:S02]  /*9080*/  FMNMX.FTZ R5, R222, R5, !PT ;  /* 0x00000005de057209 */ /* 0x000fe40007810000 */
[----:B------:R-:W-:Y:S02]  /*9090*/  MOV R227, R46 ;  /* 0x0000002e00e37202 */ /* 0x000fe40000000f00 */
[----:B------:R-:W-:Y:S02]  /*90a0*/  FMNMX.FTZ R5, R238, R5, !PT ;  /* 0x00000005ee057209 */ /* 0x000fe40007810000 */
[----:B------:R-:W-:Y:S02]  /*90b0*/  MOV R210, R28 ;  /* 0x0000001c00d27202 */ /* 0x000fe40000000f00 */
[----:B------:R-:W-:-:S04]  /*90c0*/  FMNMX.FTZ R6, R236, R5, !PT ;  /* 0x00000005ec067209 */ /* 0x000fc80007810000 */
[----:B------:R-:W-:-:S04]  /*90d0*/  FMNMX.FTZ R9, R197, R6, !PT ;  /* 0x00000006c5097209 */ /* 0x000fc80007810000 */
[----:B------:R-:W-:Y:S02]  /*90e0*/  FMNMX.FTZ R9, R198, R9, !PT ;  /* 0x00000009c6097209 */ /* 0x000fe40007810000 */
[----:B------:R-:W-:Y:S02]  /*90f0*/  FMNMX.FTZ R4, R211, R4, !PT ;  /* 0x00000004d3047209 */ /* 0x000fe40007810000 */
[----:B-1----:R-:W-:Y:S02]  /*9100*/  FMNMX.FTZ R231, R8, R231, !PT ;  /* 0x000000e708e77209 */ /* 0x002fe40007810000 */
[----:B------:R-:W-:Y:S02]  /*9110*/  FMNMX.FTZ R228, R212, R9, !PT ;  /* 0x00000009d4e47209 */ /* 0x000fe40007810000 */
[C---:B------:R-:W-:Y:S01]  /*9120*/  FSETP.NEU.FTZ.AND P6, PT, R231.reuse, -INF , PT ;  /* 0xff800000e700780b */ /* 0x040fe20003fdd000 */
[----:B------:R-:W-:Y:S01]  /*9130*/  FMUL.FTZ R5, R231, UR10 ;  /* 0x0000000ae7057c20 */ /* 0x000fe20008410000 */
[----:B------:R-:W-:-:S02]  /*9140*/  FMNMX.FTZ R228, R213, R228, !PT ;  /* 0x000000e4d5e47209 */ /* 0x000fc40007810000 */
[----:B------:R-:W-:-:S04]  /*9150*/  FMNMX.FTZ R10, R209, R10, !PT ;  /* 0x0000000ad10a7209 */ /* 0x000fc80007810000 */
[----:B------:R-:W-:-:S04]  /*9160*/  FMNMX.FTZ R10, R42, R10, !PT ;  /* 0x0000000a2a0a7209 */ /* 0x000fc80007810000 */
[----:B------:R-:W-:-:S04]  /*9170*/  FMNMX.FTZ R10, R227, R10, !PT ;  /* 0x0000000ae30a7209 */ /* 0x000fc80007810000 */
[----:B------:R-:W-:Y:S02]  /*9180*/  FMNMX.FTZ R10, R210, R10, !PT ;  /* 0x0000000ad20a7209 */ /* 0x000fe40007810000 */
[----:B------:R-:W-:-:S04]  /*9190*/  FMNMX.FTZ R4, R208, R4, !PT ;  /* 0x00000004d0047209 */ /* 0x000fc80007810000 */
[----:B------:R-:W-:-:S04]  /*91a0*/  FMNMX.FTZ R4, R233, R4, !PT ;  /* 0x00000004e9047209 */ /* 0x000fc80007810000 */
[----:B------:R-:W-:-:S04]  /*91b0*/  FMNMX.FTZ R4, R248, R4, !PT ;  /* 0x00000004f8047209 */ /* 0x000fc80007810000 */
[----:B------:R-:W-:-:S04]  /*91c0*/  FMNMX.FTZ R4, R247, R4, !PT ;  /* 0x00000004f7047209 */ /* 0x000fc80007810000 */
[----:B------:R-:W-:Y:S02]  /*91d0*/  FMNMX.FTZ R4, R245, R4, !PT ;  /* 0x00000004f5047209 */ /* 0x000fe40007810000 */
[----:B------:R-:W-:-:S03]  /*91e0*/  FMNMX.FTZ R10, R59, R10, !PT ;  /* 0x0000000a3b0a7209 */ /* 0x000fc60007810000 */
[----:B------:R-:W1:Y:S04]  /*91f0*/  SHFL.BFLY PT, R229, R4, 0x2, 0x1f ;  /* 0x0c401f0004e57f89 */ /* 0x000e6800000e0000 */
[----:B------:R-:W2:Y:S01]  /*9200*/  SHFL.BFLY PT, R7, R10, 0x2, 0x1f ;  /* 0x0c401f000a077f89 */ /* 0x000ea200000e0000 */
[----:B------:R-:W-:-:S03]  /*9210*/  FSEL R58, R5, RZ, P6 ;  /* 0x000000ff053a7208 */ /* 0x000fc60003000000 */
[----:B------:R-:W3:Y:S01]  /*9220*/  SHFL.BFLY PT, R5, R228, 0x2, 0x1f ;  /* 0x0c401f00e4057f89 */ /* 0x000ee200000e0000 */
[----:B-1----:R-:W-:Y:S02]  /*9230*/  FMNMX.FTZ R229, R4, R229, !PT ;  /* 0x000000e504e57209 */ /* 0x002fe40007810000 */
[----:B--2---:R-:W-:-:S03]  /*9240*/  FMNMX.FTZ R7, R10, R7, !PT ;  /* 0x000000070a077209 */ /* 0x004fc60007810000 */
[----:B------:R-:W1:Y:S01]  /*9250*/  SHFL.BFLY PT, R4, R229, 0x1, 0x1f ;  /* 0x0c201f00e5047f89 */ /* 0x000e6200000e0000 */
[----:B---3--:R-:W-:-:S03]  /*9260*/  FMNMX.FTZ R228, R228, R5, !PT ;  /* 0x00000005e4e47209 */ /* 0x008fc60007810000 */
[----:B------:R-:W2:Y:S04]  /*9270*/  SHFL.BFLY PT, R230, R7, 0x1, 0x1f ;  /* 0x0c201f0007e67f89 */ /* 0x000ea800000e0000 */
[----:B------:R-:W3:Y:S01]  /*9280*/  SHFL.BFLY PT, R5, R228, 0x1, 0x1f ;  /* 0x0c201f00e4057f89 */ /* 0x000ee200000e0000 */
[----:B-1----:R-:W-:Y:S02]  /*9290*/  FMNMX.FTZ R229, R229, R4, !PT ;  /* 0x00000004e5e57209 */ /* 0x002fe40007810000 */
[----:B--2---:R-:W-:-:S03]  /*92a0*/  FMNMX.FTZ R230, R7, R230, !PT ;  /* 0x000000e607e67209 */ /* 0x004fc60007810000 */
[C---:B------:R-:W-:Y:S01]  /*92b0*/  FMUL.FTZ R4, R229.reuse, UR10 ;  /* 0x0000000ae5047c20 */ /* 0x040fe20008410000 */
[----:B------:R-:W-:Y:S02]  /*92c0*/  FSETP.NEU.FTZ.AND P4, PT, R229, -INF , PT ;  /* 0xff800000e500780b */ /* 0x000fe40003f9d000 */
[C---:B------:R-:W-:Y:S01]  /*92d0*/  FSETP.NEU.FTZ.AND P5, PT, R230.reuse, -INF , PT ;  /* 0xff800000e600780b */ /* 0x040fe20003fbd000 */
[----:B------:R-:W-:Y:S01]  /*92e0*/  FMUL.FTZ R6, R230, UR10 ;  /* 0x0000000ae6067c20 */ /* 0x000fe20008410000 */
[----:B---3--:R-:W-:Y:S02]  /*92f0*/  FMNMX.FTZ R228, R228, R5, !PT ;  /* 0x00000005e4e47209 */ /* 0x008fe40007810000 */
[----:B------:R-:W-:Y:S02]  /*9300*/  FSEL R246, R4, RZ, P4 ;  /* 0x000000ff04f67208 */ /* 0x000fe40002000000 */
[----:B------:R-:W-:Y:S02]  /*9310*/  FSEL R5, R231, RZ, P6 ;  /* 0x000000ffe7057208 */ /* 0x000fe40003000000 */
[----:B------:R-:W-:-:S02]  /*9320*/  FSEL R4, R230, RZ, P5 ;  /* 0x000000ffe6047208 */ /* 0x000fc40002800000 */
[----:B------:R-:W-:Y:S02]  /*9330*/  FSETP.NEU.FTZ.AND P1, PT, R228, -INF , PT ;  /* 0xff800000e400780b */ /* 0x000fe40003f3d000 */
[----:B------:R-:W-:Y:S01]  /*9340*/  FSEL R23, R6, RZ, P5 ;  /* 0x000000ff06177208 */ /* 0x000fe20002800000 */
[----:B------:R-:W-:Y:S01]  /*9350*/  FADD.FTZ R6, R196, -R5 ;  /* 0x80000005c4067221 */ /* 0x000fe20000010000 */
[----:B------:R-:W-:Y:S01]  /*9360*/  FADD.FTZ R196, R3, -R4 ;  /* 0x8000000403c47221 */ /* 0x000fe20000010000 */
[----:B------:R-:W-:Y:S01]  /*9370*/  FFMA.FTZ R217, R17, UR10, -R246 ;  /* 0x0000000a11d97c23 */ /* 0x000fe200080108f6 */
[C---:B------:R-:W-:Y:S01]  /*9380*/  FSEL R3, R228.reuse, RZ, P1 ;  /* 0x000000ffe4037208 */ /* 0x040fe20000800000 */
[----:B------:R-:W-:Y:S01]  /*9390*/  FMUL.FTZ R215, R228, UR10 ;  /* 0x0000000ae4d77c20 */ /* 0x000fe20008410000 */
[----:B------:R-:W-:Y:S01]  /*93a0*/  FSEL R5, R229, RZ, P4 ;  /* 0x000000ffe5057208 */ /* 0x000fe20002000000 */
[----:B------:R-:W1:Y:S02]  /*93b0*/  LDSM.16.MT88.4 R16, [R244+0xc000] ;  /* 0x00c00000f410783b */ /* 0x000e640000004200 */
[----:B------:R-:W-:Y:S01]  /*93c0*/  FADD.FTZ R0, R0, -R3 ;  /* 0x8000000300007221 */ /* 0x000fe20000010000 */
[----:B------:R-:W-:Y:S01]  /*93d0*/  FSEL R215, R215, RZ, P1 ;  /* 0x000000ffd7d77208 */ /* 0x000fe20000800000 */
[----:B------:R-:W-:Y:S01]  /*93e0*/  FADD.FTZ R2, R2, -R5 ;  /* 0x8000000502027221 */ /* 0x000fe20000010000 */
[--C-:B------:R-:W-:Y:S01]  /*93f0*/  FFMA.FTZ R207, R199, UR10, -R58.reuse ;  /* 0x0000000ac7cf7c23 */ /* 0x100fe2000801083a */
[----:B------:R-:W-:Y:S01]  /*9400*/  FMUL.FTZ R3, R0, UR10 ;  /* 0x0000000a00037c20 */ /* 0x000fe20008410000 */
[--C-:B------:R-:W-:Y:S01]  /*9410*/  FFMA.FTZ R218, R65, UR10, -R58.reuse ;  /* 0x0000000a41da7c23 */ /* 0x100fe2000801083a */
[----:B------:R-:W-:Y:S01]  /*9420*/  FMUL.FTZ R2, R2, UR10 ;  /* 0x0000000a02027c20 */ /* 0x000fe20008410000 */
[----:B------:R-:W-:Y:S01]  /*9430*/  FFMA.FTZ R202, R61, UR10, -R58 ;  /* 0x0000000a3dca7c23 */ /* 0x000fe2000801083a */
[--C-:B------:R-:W-:Y:S01]  /*9440*/  FFMA.FTZ R216, R67, UR10, -R23.reuse ;  /* 0x0000000a43d87c23 */ /* 0x100fe20008010817 */
[--C-:B------:R-:W-:Y:S01]  /*9450*/  FFMA.FTZ R206, R62, UR10, -R23.reuse ;  /* 0x0000000a3ece7c23 */ /* 0x100fe20008010817 */
[----:B------:R-:W-:Y:S01]  /*9460*/  FFMA.FTZ R201, R63, UR10, -R23 ;  /* 0x0000000a3fc97c23 */ /* 0x000fe20008010817 */
[--C-:B------:R-:W-:Y:S01]  /*9470*/  FFMA.FTZ R204, R29, UR10, -R246.reuse ;  /* 0x0000000a1dcc7c23 */ /* 0x100fe200080108f6 */
[--C-:B------:R-:W-:Y:S01]  /*9480*/  FFMA.FTZ R205, R60, UR10, -R246.reuse ;  /* 0x0000000a3ccd7c23 */ /* 0x100fe200080108f6 */
[----:B------:R-:W-:Y:S01]  /*9490*/  FFMA.FTZ R200, R25, UR10, -R246 ;  /* 0x0000000a19c87c23 */ /* 0x000fe200080108f6 */
[--C-:B------:R-:W-:Y:S01]  /*94a0*/  FFMA.FTZ R214, R30, UR10, -R215.reuse ;  /* 0x0000000a1ed67c23 */ /* 0x100fe200080108d7 */
[--C-:B------:R-:W-:Y:S01]  /*94b0*/  FFMA.FTZ R199, R14, UR10, -R215.reuse ;  /* 0x0000000a0ec77c23 */ /* 0x100fe200080108d7 */
[--C-:B------:R-:W-:Y:S01]  /*94c0*/  FFMA.FTZ R203, R26, UR10, -R215.reuse ;  /* 0x0000000a1acb7c23 */ /* 0x100fe200080108d7 */
[----:B------:R-:W-:Y:S01]  /*94d0*/  FMUL.FTZ R196, R196, UR10 ;  /* 0x0000000ac4c47c20 */ /* 0x000fe20008410000 */
[----:B------:R-:W-:Y:S01]  /*94e0*/  FFMA.FTZ R0, R24, UR10, -R215 ;  /* 0x0000000a18007c23 */ /* 0x000fe200080108d7 */
[----:B------:R-:W-:Y:S01]  /*94f0*/  FFMA.FTZ R15, R15, UR10, -R58 ;  /* 0x0000000a0f0f7c23 */ /* 0x000fe2000801083a */
[----:B------:R-:W-:Y:S01]  /*9500*/  FFMA.FTZ R66, R66, UR10, -R23 ;  /* 0x0000000a42427c23 */ /* 0x000fe20008010817 */
[----:B------:R-:W-:Y:S01]  /*9510*/  FMUL.FTZ R4, R6, UR10 ;  /* 0x0000000a06047c20 */ /* 0x000fe20008410000 */
[----:B------:R-:W2:Y:S08]  /*9520*/  MUFU.EX2 R3, R3 ;  /* 0x0000000300037308 */ /* 0x000eb00000000800 */
[----:B------:R-:W3:Y:S08]  /*9530*/  MUFU.EX2 R2, R2 ;  /* 0x0000000200027308 */ /* 0x000ef00000000800 */
        /* <DEDUP_REMOVED lines=15> */
[----:B------:R-:W4:Y:S08]  /*9630*/  MUFU.EX2 R250, R4 ;  /* 0x0000000400fa7308 */ /* 0x000f300000000800 */
[----:B------:R-:W1:Y:S08]  /*9640*/  MUFU.EX2 R196, R196 ;  /* 0x000000c400c47308 */ /* 0x000e700000000800 */
[----:B------:R-:W1:Y:S01]  /*9650*/  MUFU.EX2 R0, R0 ;  /* 0x0000000000007308 */ /* 0x000e620000000800 */
[-C--:B--2---:R-:W-:Y:S01]  /*9660*/  FMUL.FTZ R22, R186, R3.reuse ;  /* 0x00000003ba167220 */ /* 0x084fe20000410000 */
[-C--:B---3--:R-:W-:Y:S01]  /*9670*/  FMUL.FTZ R8, R188, R2.reuse ;  /* 0x00000002bc087220 */ /* 0x088fe20000410000 */
[----:B------:R-:W-:Y:S01]  /*9680*/  FMUL.FTZ R9, R189, R2 ;  /* 0x00000002bd097220 */ /* 0x000fe20000410000 */
[-C--:B------:R-:W-:Y:S01]  /*9690*/  FMUL.FTZ R10, R190, R3.reuse ;  /* 0x00000003be0a7220 */ /* 0x080fe20000410000 */
[----:B------:R-:W-:Y:S01]  /*96a0*/  FMUL.FTZ R11, R191, R3 ;  /* 0x00000003bf0b7220 */ /* 0x000fe20000410000 */
[----:B------:R-:W-:Y:S01]  /*96b0*/  MOV R186, R23 ;  /* 0x0000001700ba7202 */ /* 0x000fe20000000f00 */
[-C--:B----4-:R-:W-:Y:S01]  /*96c0*/  FMUL.FTZ R12, R192, R250.reuse ;  /* 0x000000fac00c7220 */ /* 0x090fe20000410000 */
[----:B------:R-:W-:Y:S01]  /*96d0*/  FMUL.FTZ R13, R193, R250 ;  /* 0x000000fac10d7220 */ /* 0x000fe20000410000 */
[-C--:B-1----:R-:W-:Y:S01]  /*96e0*/  FMUL.FTZ R14, R194, R196.reuse ;  /* 0x000000c4c20e7220 */ /* 0x082fe20000410000 */
[----:B------:R-:W-:Y:S01]  /*96f0*/  FMUL.FTZ R15, R195, R196 ;  /* 0x000000c4c30f7220 */ /* 0x000fe20000410000 */
[----:B------:R-:W-:Y:S01]  /*9700*/  F2FP.F16.F32.PACK_AB R4, R218, R251 ;  /* 0x000000fbda04723e */ /* 0x000fe200000000ff */
[-C--:B------:R-:W-:Y:S01]  /*9710*/  FMUL.FTZ R20, R184, R2.reuse ;  /* 0x00000002b8147220 */ /* 0x080fe20000410000 */
[----:B------:R-:W-:Y:S01]  /*9720*/  F2FP.F16.F32.PACK_AB R5, R216, R249 ;  /* 0x000000f9d805723e */ /* 0x000fe200000000ff */
[----:B------:R-:W-:Y:S01]  /*9730*/  FMUL.FTZ R21, R185, R2 ;  /* 0x00000002b9157220 */ /* 0x000fe20000410000 */
[----:B------:R-:W-:Y:S01]  /*9740*/  F2FP.F16.F32.PACK_AB R6, R202, R207 ;  /* 0x000000cfca06723e */ /* 0x000fe200000000ff */
[----:B------:R-:W-:Y:S01]  /*9750*/  FMUL.FTZ R23, R187, R3 ;  /* 0x00000003bb177220 */ /* 0x000fe20000410000 */
[----:B------:R-:W-:Y:S01]  /*9760*/  F2FP.F16.F32.PACK_AB R7, R201, R206 ;  /* 0x000000cec907723e */ /* 0x000fe200000000ff */
[-C--:B------:R-:W-:Y:S01]  /*9770*/  FMUL.FTZ R180, R180, R250.reuse ;  /* 0x000000fab4b47220 */ /* 0x080fe20000410000 */
[----:B------:R-:W-:Y:S01]  /*9780*/  F2FP.F16.F32.PACK_AB R188, R204, R217 ;  /* 0x000000d9ccbc723e */ /* 0x000fe200000000ff */
[----:B------:R-:W-:Y:S01]  /*9790*/  FMUL.FTZ R181, R181, R250 ;  /* 0x000000fab5b57220 */ /* 0x000fe20000410000 */
[----:B------:R-:W-:Y:S01]  /*97a0*/  F2FP.F16.F32.PACK_AB R189, R199, R214 ;  /* 0x000000d6c7bd723e */ /* 0x000fe200000000ff */
[-C--:B------:R-:W-:Y:S01]  /*97b0*/  FMUL.FTZ R182, R182, R196.reuse ;  /* 0x000000c4b6b67220 */ /* 0x080fe20000410000 */
[----:B------:R-:W-:Y:S01]  /*97c0*/  F2FP.F16.F32.PACK_AB R190, R200, R205 ;  /* 0x000000cdc8be723e */ /* 0x000fe200000000ff */
[----:B------:R-:W-:Y:S01]  /*97d0*/  FMUL.FTZ R183, R183, R196 ;  /* 0x000000c4b7b77220 */ /* 0x000fe20000410000 */
[----:B------:R-:W-:Y:S01]  /*97e0*/  F2FP.F16.F32.PACK_AB R191, R0, R203 ;  /* 0x000000cb00bf723e */ /* 0x000fe200000000ff */
[----:B------:R-:W-:Y:S01]  /*97f0*/  HMMA.16816.F32 R12, R4, R16, R12 ;  /* 0x00000010040c723c */ /* 0x000fe2000000180c */
[----:B------:R-:W-:Y:S01]  /*9800*/  FMUL.FTZ R28, R68, R250 ;  /* 0x000000fa441c7220 */ /* 0x000fe20000410000 */
[----:B------:R-:W-:Y:S01]  /*9810*/  MOV R68, R43 ;  /* 0x0000002b00447202 */ /* 0x000fe20000000f00 */
[----:B------:R-:W-:Y:S01]  /*9820*/  FMUL.FTZ R46, R86, R196 ;  /* 0x000000c4562e7220 */ /* 0x000fe20000410000 */
[----:B------:R-:W-:-:S02]  /*9830*/  MOV R184, R45 ;  /* 0x0000002d00b87202 */ /* 0x000fc40000000f00 */
[----:B------:R-:W-:Y:S01]  /*9840*/  MOV R62, R41 ;  /* 0x00000029003e7202 */ /* 0x000fe20000000f00 */
[C---:B------:R-:W-:Y:S01]  /*9850*/  HMMA.16816.F32 R8, R188.reuse, R16, R8 ;  /* 0x00000010bc08723c */ /* 0x040fe20000001808 */
[----:B------:R-:W-:Y:S01]  /*9860*/  MOV R185, R44 ;  /* 0x0000002c00b97202 */ /* 0x000fe20000000f00 */
[----:B------:R-:W-:Y:S01]  /*9870*/  FMUL.FTZ R44, R84, R250 ;  /* 0x000000fa542c7220 */ /* 0x000fe20000410000 */
[----:B------:R-:W-:Y:S02]  /*9880*/  MOV R63, R40 ;  /* 0x00000028003f7202 */ /* 0x000fe40000000f00 */
[----:B------:R-:W-:Y:S01]  /*9890*/  MOV R61, R54 ;  /* 0x00000036003d7202 */ /* 0x000fe20000000f00 */
[-C--:B------:R-:W-:Y:S01]  /*98a0*/  HMMA.16816.F32 R20, R188, R18.reuse, R20 ;  /* 0x00000012bc14723c */ /* 0x080fe20000001814 */
[----:B------:R-:W-:Y:S01]  /*98b0*/  MOV R60, R42 ;  /* 0x0000002a003c7202 */ /* 0x000fe20000000f00 */
[----:B------:R-:W-:Y:S01]  /*98c0*/  FMUL.FTZ R45, R85, R250 ;  /* 0x000000fa552d7220 */ /* 0x000fe20000410000 */
[----:B------:R-:W-:Y:S01]  /*98d0*/  MOV R195, R52 ;  /* 0x0000003400c37202 */ /* 0x000fe20000000f00 */
[----:B------:R-:W-:Y:S01]  /*98e0*/  FMUL.FTZ R47, R87, R196 ;  /* 0x000000c4572f7220 */ /* 0x000fe20000410000 */
[-C--:B------:R-:W-:Y:S01]  /*98f0*/  FMUL.FTZ R24, R72, R2.reuse ;  /* 0x0000000248187220 */ /* 0x080fe20000410000 */
[C---:B------:R-:W-:Y:S01]  /*9900*/  HMMA.16816.F32 R16, R4.reuse, R18, R180 ;  /* 0x000000120410723c */ /* 0x040fe200000018b4 */
[-C--:B------:R-:W-:Y:S01]  /*9910*/  FMUL.FTZ R40, R88, R2.reuse ;  /* 0x0000000258287220 */ /* 0x080fe20000410000 */
[-C--:B------:R-:W-:Y:S01]  /*9920*/  FMUL.FTZ R41, R89, R2.reuse ;  /* 0x0000000259297220 */ /* 0x080fe20000410000 */
[-C--:B------:R-:W-:Y:S01]  /*9930*/  FMUL.FTZ R42, R90, R3.reuse ;  /* 0x000000035a2a7220 */ /* 0x080fe20000410000 */
[-C--:B------:R-:W-:Y:S01]  /*9940*/  FMUL.FTZ R43, R91, R3.reuse ;  /* 0x000000035b2b7220 */ /* 0x080fe20000410000 */
[-C--:B------:R-:W-:Y:S01]  /*9950*/  FMUL.FTZ R52, R92, R2.reuse ;  /* 0x000000025c347220 */ /* 0x080fe20000410000 */
[----:B------:R-:W-:Y:S01]  /*9960*/  FMUL.FTZ R54, R94, R3 ;  /* 0x000000035e367220 */ /* 0x000fe20000410000 */
[----:B------:R-:W-:Y:S01]  /*9970*/  MOV R182, R55 ;  /* 0x0000003700b67202 */ /* 0x000fe20000000f00 */
[----:B------:R-:W-:Y:S01]  /*9980*/  FMUL.FTZ R55, R95, R3 ;  /* 0x000000035f377220 */ /* 0x000fe20000410000 */
[----:B------:R-:W-:Y:S01]  /*9990*/  MOV R181, R53 ;  /* 0x0000003500b57202 */ /* 0x000fe20000000f00 */
[----:B------:R-:W-:Y:S01]  /*99a0*/  FMUL.FTZ R53, R93, R2 ;  /* 0x000000025d357220 */ /* 0x000fe20000410000 */
[-C--:B------:R-:W-:Y:S01]  /*99b0*/  FMUL.FTZ R96, R96, R250.reuse ;  /* 0x000000fa60607220 */ /* 0x080fe20000410000 */
[----:B------:R-:W-:Y:S01]  /*99c0*/  FMUL.FTZ R97, R97, R250 ;  /* 0x000000fa61617220 */ /* 0x000fe20000410000 */
[-C--:B------:R-:W-:Y:S01]  /*99d0*/  FMUL.FTZ R98, R98, R196.reuse ;  /* 0x000000c462627220 */ /* 0x080fe20000410000 */
[----:B------:R-:W-:Y:S01]  /*99e0*/  FMUL.FTZ R99, R99, R196 ;  /* 0x000000c463637220 */ /* 0x000fe20000410000 */
[----:B------:R-:W-:Y:S01]  /*99f0*/  MOV R180, R27 ;  /* 0x0000001b00b47202 */ /* 0x000fe20000000f00 */
[-C--:B------:R-:W-:Y:S01]  /*9a00*/  HMMA.16816.F32 R44, R4, R48.reuse, R44 ;  /* 0x00000030042c723c */ /* 0x080fe2000000182c */
[----:B------:R-:W-:Y:S01]  /*9a10*/  MOV R183, R39 ;  /* 0x0000002700b77202 */ /* 0x000fe20000000f00 */
[----:B------:R-:W1:Y:S04]  /*9a20*/  LDSM.16.MT88.4 R64, [R240+0xc000] ;  /* 0x00c00000f040783b */ /* 0x000e680000004200 */
[----:B------:R-:W-:Y:S01]  /*9a30*/  HMMA.16816.F32 R40, R188, R48, R40 ;  /* 0x00000030bc28723c */ /* 0x000fe20000001828 */
[----:B------:R-:W-:-:S05]  /*9a40*/  MOV R72, R61 ;  /* 0x0000003d00487202 */ /* 0x000fca0000000f00 */
[----:B------:R-:W-:Y:S01]  /*9a50*/  HMMA.16816.F32 R52, R188, R50, R52 ;  /* 0x00000032bc34723c */ /* 0x000fe20000001834 */
[----:B------:R-:W-:-:S05]  /*9a60*/  FMUL.FTZ R61, R101, R250 ;  /* 0x000000fa653d7220 */ /* 0x000fca0000410000 */
[----:B------:R-:W-:Y:S01]  /*9a70*/  HMMA.16816.F32 R48, R4, R50, R96 ;  /* 0x000000320430723c */ /* 0x000fe20000001860 */
[----:B------:R-:W-:-:S06]  /*9a80*/  MOV R101, R182 ;  /* 0x000000b600657202 */ /* 0x000fcc0000000f00 */
[----:B------:R-:W-:Y:S02]  /*9a90*/  MOV R99, R180 ;  /* 0x000000b400637202 */ /* 0x000fe40000000f00 */
[----:B------:R-:W-:Y:S02]  /*9aa0*/  MOV R180, R183 ;  /* 0x000000b700b47202 */ /* 0x000fe40000000f00 */
[----:B------:R-:W-:Y:S01]  /*9ab0*/  MOV R183, R58 ;  /* 0x0000003a00b77202 */ /* 0x000fe20000000f00 */
[----:B------:R-:W-:Y:S01]  /*9ac0*/  FMUL.FTZ R58, R106, R3 ;  /* 0x000000036a3a7220 */ /* 0x000fe20000410000 */
[----:B------:R-:W-:Y:S02]  /*9ad0*/  MOV R106, R185 ;  /* 0x000000b9006a7202 */ /* 0x000fe40000000f00 */
[----:B------:R-:W-:Y:S02]  /*9ae0*/  MOV R98, R181 ;  /* 0x000000b500627202 */ /* 0x000fe40000000f00 */
[----:B------:R-:W-:Y:S01]  /*9af0*/  MOV R182, R62 ;  /* 0x0000003e00b67202 */ /* 0x000fe20000000f00 */
[----:B------:R-:W-:Y:S01]  /*9b00*/  FMUL.FTZ R62, R102, R196 ;  /* 0x000000c4663e7220 */ /* 0x000fe20000410000 */
        /* <DEDUP_REMOVED lines=22> */
[----:B------:R-:W-:-:S02]  /*9c70*/  MOV R71, R187 ;  /* 0x000000bb00477202 */ /* 0x000fc40000000f00 */
[----:B------:R-:W-:Y:S01]  /*9c80*/  MOV R138, R106 ;  /* 0x0000006a008a7202 */ /* 0x000fe20000000f00 */
[----:B------:R-:W-:Y:S01]  /*9c90*/  FMUL.FTZ R30, R70, R196 ;  /* 0x000000c4461e7220 */ /* 0x000fe20000410000 */
[----:B------:R-:W-:Y:S01]  /*9ca0*/  MOV R165, R173 ;  /* 0x000000ad00a57202 */ /* 0x000fe20000000f00 */
[----:B------:R-:W-:Y:S01]  /*9cb0*/  FMUL.FTZ R70, R110, R3 ;  /* 0x000000036e467220 */ /* 0x000fe20000410000 */
[----:B------:R-:W-:Y:S02]  /*9cc0*/  MOV R173, R172 ;  /* 0x000000ac00ad7202 */ /* 0x000fe40000000f00 */
        /* <DEDUP_REMOVED lines=11> */
[----:B------:R-:W-:Y:S01]  /*9d80*/  MOV R157, R98 ;  /* 0x00000062009d7202 */ /* 0x000fe20000000f00 */
[----:B------:R-:W-:Y:S01]  /*9d90*/  FMUL.FTZ R98, R150, R3 ;  /* 0x0000000396627220 */ /* 0x000fe20000410000 */
[----:B------:R-:W-:Y:S01]  /*9da0*/  FFMA.FTZ R144, R165, UR10, -R215 ;  /* 0x0000000aa5907c23 */ /* 0x000fe200080108d7 */
[----:B------:R-:W-:Y:S01]  /*9db0*/  MOV R150, R172 ;  /* 0x000000ac00967202 */ /* 0x000fe20000000f00 */
[----:B------:R-:W2:Y:S01]  /*9dc0*/  LDL.LU R165, [R1+0x48] ;  /* 0x0000480001a57983 */ /* 0x000ea20000300800 */
[----:B------:R-:W-:Y:S02]  /*9dd0*/  MOV R172, R185 ;  /* 0x000000b900ac7202 */ /* 0x000fe40000000f00 */
[----:B------:R-:W-:-:S02]  /*9de0*/  MOV R185, R184 ;  /* 0x000000b800b97202 */ /* 0x000fc40000000f00 */
[----:B------:R-:W3:Y:S01]  /*9df0*/  LDL.LU R184, [R1+0x44] ;  /* 0x0000440001b87983 */ /* 0x000ee20000300800 */
[----:B------:R-:W-:Y:S01]  /*9e00*/  MOV R187, R60 ;  /* 0x0000003c00bb7202 */ /* 0x000fe20000000f00 */
[----:B------:R-:W-:Y:S01]  /*9e10*/  FMUL.FTZ R60, R100, R250 ;  /* 0x000000fa643c7220 */ /* 0x000fe20000410000 */
[----:B------:R-:W-:Y:S01]  /*9e20*/  MOV R192, R37 ;  /* 0x0000002500c07202 */ /* 0x000fe20000000f00 */
[----:B------:R-:W-:Y:S01]  /*9e30*/  FMUL.FTZ R56, R104, R2 ;  /* 0x0000000268387220 */ /* 0x000fe20000410000 */
[----:B------:R-:W-:Y:S01]  /*9e40*/  MOV R193, R36 ;  /* 0x0000002400c17202 */ /* 0x000fe20000000f00 */
        /* <DEDUP_REMOVED lines=15> */
[----:B-1----:R-:W-:Y:S01]  /*9f40*/  HMMA.16816.F32 R60, R4, R64, R60 ;  /* 0x00000040043c723c */ /* 0x002fe2000000183c */
[-C--:B------:R-:W-:Y:S01]  /*9f50*/  FMUL.FTZ R76, R116, R250.reuse ;  /* 0x000000fa744c7220 */ /* 0x080fe20000410000 */
[----:B------:R-:W-:Y:S01]  /*9f60*/  FMUL.FTZ R77, R117, R250 ;  /* 0x000000fa754d7220 */ /* 0x000fe20000410000 */
[-C--:B------:R-:W-:Y:S01]  /*9f70*/  FMUL.FTZ R78, R118, R196.reuse ;  /* 0x000000c4764e7220 */ /* 0x080fe20000410000 */
[----:B------:R-:W-:-:S02]  /*9f80*/  FMUL.FTZ R79, R119, R196 ;  /* 0x000000c4774f7220 */ /* 0x000fc40000410000 */
[C---:B------:R-:W-:Y:S01]  /*9f90*/  HMMA.16816.F32 R56, R188.reuse, R64, R56 ;  /* 0x00000040bc38723c */ /* 0x040fe20000001838 */
[-C--:B------:R-:W-:Y:S01]  /*9fa0*/  FMUL.FTZ R84, R124, R2.reuse ;  /* 0x000000027c547220 */ /* 0x080fe20000410000 */
[----:B------:R-:W-:Y:S01]  /*9fb0*/  FMUL.FTZ R85, R125, R2 ;  /* 0x000000027d557220 */ /* 0x000fe20000410000 */
[-C--:B------:R-:W-:Y:S01]  /*9fc0*/  FMUL.FTZ R86, R126, R3.reuse ;  /* 0x000000037e567220 */ /* 0x080fe20000410000 */
[----:B------:R-:W-:Y:S01]  /*9fd0*/  FMUL.FTZ R87, R127, R3 ;  /* 0x000000037f577220 */ /* 0x000fe20000410000 */
[----:B------:R-:W-:Y:S01]  /*9fe0*/  LDSM.16.MT88.4 R116, [R242+0xe000] ;  /* 0x00e00000f274783b */ /* 0x000fe20000004200 */
[----:B------:R-:W-:Y:S03]  /*9ff0*/  HMMA.16816.F32 R68, R188, R66, R68 ;  /* 0x00000042bc44723c */ /* 0x000fe60000001844 */
[----:B------:R-:W-:Y:S03]  /*a000*/  LDSM.16.MT88.4 R124, [R241+0xe000] ;  /* 0x00e00000f17c783b */ /* 0x000fe60000004200 */
[-C--:B------:R-:W-:Y:S06]  /*a010*/  HMMA.16816.F32 R28, R4, R32.reuse, R28 ;  /* 0x00000020041c723c */ /* 0x080fec000000181c */
[C---:B------:R-:W-:Y:S06]  /*a020*/  HMMA.16816.F32 R24, R188.reuse, R32, R24 ;  /* 0x00000020bc18723c */ /* 0x040fec0000001818 */
[----:B------:R-:W-:Y:S06]  /*a030*/  HMMA.16816.F32 R36, R188, R34, R36 ;  /* 0x00000022bc24723c */ /* 0x000fec0000001824 */
[C---:B------:R-:W-:Y:S06]  /*a040*/  HMMA.16816.F32 R64, R4.reuse, R66, R112 ;  /* 0x000000420440723c */ /* 0x040fec0000001870 */
[----:B------:R-:W-:Y:S01]  /*a050*/  HMMA.16816.F32 R32, R4, R34, R80 ;  /* 0x000000220420723c */ /* 0x000fe20000001850 */
[----:B------:R-:W-:Y:S01]  /*a060*/  MOV R115, R180 ;  /* 0x000000b400737202 */ /* 0x000fe20000000f00 */
[----:B------:R-:W1:Y:S01]  /*a070*/  LDSM.16.MT88.4 R80, [R244+0xe000] ;  /* 0x00e00000f450783b */ /* 0x000e620000004200 */
[----:B------:R-:W-:-:S02]  /*a080*/  MOV R114, R181 ;  /* 0x000000b500727202 */ /* 0x000fc40000000f00 */
[----:B------:R-:W-:Y:S02]  /*a090*/  MOV R113, R182 ;  /* 0x000000b600717202 */ /* 0x000fe40000000f00 */
[----:B------:R-:W-:Y:S02]  /*a0a0*/  MOV R112, R183 ;  /* 0x000000b700707202 */ /* 0x000fe40000000f00 */
[----:B------:R-:W4:Y:S01]  /*a0b0*/  LDSM.16.MT88.4 R180, [R240+0xe000] ;  /* 0x00e00000f0b4783b */ /* 0x000f220000004200 */
[-C--:B------:R-:W-:Y:S01]  /*a0c0*/  FMUL.FTZ R88, R136, R2.reuse ;  /* 0x0000000288587220 */ /* 0x080fe20000410000 */
[----:B------:R-:W-:Y:S01]  /*a0d0*/  MOV R136, R99 ;  /* 0x0000006300887202 */ /* 0x000fe20000000f00 */
[----:B------:R-:W-:Y:S01]  /*a0e0*/  FMUL.FTZ R100, R164, R2 ;  /* 0x00000002a4647220 */ /* 0x000fe20000410000 */
[----:B------:R-:W-:Y:S01]  /*a0f0*/  FMUL.FTZ R99, R151, R3 ;  /* 0x0000000397637220 */ /* 0x000fe20000410000 */
[----:B------:R-:W-:Y:S01]  /*a100*/  MOV R164, R112 ;  /* 0x0000007000a47202 */ /* 0x000fe20000000f00 */
[----:B------:R-:W-:Y:S01]  /*a110*/  FMUL.FTZ R73, R121, R2 ;  /* 0x0000000279497220 */ /* 0x000fe20000410000 */
[----:B------:R-:W-:Y:S01]  /*a120*/  MOV R151, R149 ;  /* 0x0000009500977202 */ /* 0x000fe20000000f00 */
[-C--:B------:R-:W-:Y:S01]  /*a130*/  FMUL.FTZ R74, R122, R3.reuse ;  /* 0x000000037a4a7220 */ /* 0x080fe20000410000 */
[-C--:B------:R-:W-:Y:S01]  /*a140*/  FMUL.FTZ R75, R123, R3.reuse ;  /* 0x000000037b4b7220 */ /* 0x080fe20000410000 */
[----:B------:R-:W-:Y:S01]  /*a150*/  MOV R149, R224 ;  /* 0x000000e000957202 */ /* 0x000fe20000000f00 */
[----:B------:R-:W-:Y:S01]  /*a160*/  FMUL.FTZ R121, R145, R250 ;  /* 0x000000fa91797220 */ /* 0x000fe20000410000 */
[-C--:B------:R-:W-:Y:S01]  /*a170*/  FMUL.FTZ R122, R146, R196.reuse ;  /* 0x000000c4927a7220 */ /* 0x080fe20000410000 */
[----:B------:R-:W-:Y:S01]  /*a180*/  FMUL.FTZ R123, R147, R196 ;  /* 0x000000c4937b7220 */ /* 0x000fe20000410000 */
[----:B------:R1:W-:Y:S01]  /*a190*/  MUFU.EX2 R224, R144 ;  /* 0x0000009000e07308 */ /* 0x0003e20000000800 */
[----:B------:R-:W-:Y:S01]  /*a1a0*/  FMUL.FTZ R89, R137, R2 ;  /* 0x0000000289597220 */ /* 0x000fe20000410000 */
[-C--:B------:R-:W-:Y:S01]  /*a1b0*/  FMUL.FTZ R91, R139, R3.reuse ;  /* 0x000000038b5b7220 */ /* 0x080fe20000410000 */
[-C--:B------:R-:W-:Y:S01]  /*a1c0*/  FMUL.FTZ R94, R142, R3.reuse ;  /* 0x000000038e5e7220 */ /* 0x080fe20000410000 */
[----:B------:R-:W-:Y:S01]  /*a1d0*/  FMUL.FTZ R95, R143, R3 ;  /* 0x000000038f5f7220 */ /* 0x000fe20000410000 */
[----:B------:R-:W-:Y:S01]  /*a1e0*/  MOV R139, R111 ;  /* 0x0000006f008b7202 */ /* 0x000fe20000000f00 */
[--C-:B------:R-:W-:Y:S01]  /*a1f0*/  FFMA.FTZ R136, R136, UR10, -R164.reuse ;  /* 0x0000000a88887c23 */ /* 0x100fe200080108a4 */
[----:B------:R-:W-:Y:S01]  /*a200*/  MOV R142, R110 ;  /* 0x0000006e008e7202 */ /* 0x000fe20000000f00 */
[--C-:B------:R-:W-:Y:S01]  /*a210*/  FFMA.FTZ R137, R194, UR10, -R164.reuse ;  /* 0x0000000ac2897c23 */ /* 0x100fe200080108a4 */
[----:B------:R-:W-:Y:S01]  /*a220*/  MOV R143, R107 ;  /* 0x0000006b008f7202 */ /* 0x000fe20000000f00 */
[-C--:B------:R-:W-:Y:S01]  /*a230*/  FMUL.FTZ R92, R140, R2.reuse ;  /* 0x000000028c5c7220 */ /* 0x080fe20000410000 */
[-C--:B------:R-:W-:Y:S01]  /*a240*/  FMUL.FTZ R93, R141, R2.reuse ;  /* 0x000000028d5d7220 */ /* 0x080fe20000410000 */
[-C--:B------:R-:W-:Y:S01]  /*a250*/  FMUL.FTZ R96, R148, R2.reuse ;  /* 0x0000000294607220 */ /* 0x080fe20000410000 */
[----:B------:R-:W-:Y:S01]  /*a260*/  FMUL.FTZ R104, R156, R2 ;  /* 0x000000029c687220 */ /* 0x000fe20000410000 */
[-C--:B------:R-:W-:Y:S01]  /*a270*/  FMUL.FTZ R110, R174, R3.reuse ;  /* 0x00000003ae6e7220 */ /* 0x080fe20000410000 */
[----:B-1----:R-:W1:Y:S01]  /*a280*/  LDSM.16.MT88.4 R144, [R242+0xc800] ;  /* 0x00c80000f290783b */ /* 0x002e620000004200 */
        /* <DEDUP_REMOVED lines=13> */
[----:B------:R4:W-:Y:S01]  /*a360*/  MUFU.EX2 R156, R136 ;  /* 0x00000088009c7308 */ /* 0x0009e20000000800 */
[--C-:B------:R-:W-:Y:S01]  /*a370*/  FFMA.FTZ R135, R195, UR10, -R164.reuse ;  /* 0x0000000ac3877c23 */ /* 0x100fe200080108a4 */
[----:B------:R-:W-:Y:S01]  /*a380*/  FFMA.FTZ R134, R157, UR10, -R164 ;  /* 0x0000000a9d867c23 */ /* 0x000fe200080108a4 */
[--C-:B------:R-:W-:Y:S01]  /*a390*/  FFMA.FTZ R132, R143, UR10, -R186.reuse ;  /* 0x0000000a8f847c23 */ /* 0x100fe200080108ba */
[----:B------:R-:W-:-:S04]  /*a3a0*/  FFMA.FTZ R133, R142, UR10, -R186 ;  /* 0x0000000a8e857c23 */ /* 0x000fc800080108ba */
[----:B------:R1:W1:Y:S01]  /*a3b0*/  MUFU.EX2 R193, R137 ;  /* 0x0000008900c17308 */ /* 0x0002620000000800 */
[----:B------:R-:W-:Y:S01]  /*a3c0*/  HMMA.16816.F32 R72, R188, R80, R72 ;  /* 0x00000050bc48723c */ /* 0x000fe20000001848 */
[----:B----4-:R-:W-:-:S05]  /*a3d0*/  FFMA.FTZ R136, R139, UR10, -R186 ;  /* 0x0000000a8b887c23 */ /* 0x010fca00080108ba */
[----:B------:R-:W-:Y:S01]  /*a3e0*/  HMMA.16816.F32 R84, R188, R82, R84 ;  /* 0x00000052bc54723c */ /* 0x000fe20000001854 */
[----:B------:R4:W-:Y:S01]  /*a3f0*/  MUFU.EX2 R195, R135 ;  /* 0x0000008700c37308 */ /* 0x0009e20000000800 */
[----:B------:R-:W-:Y:S01]  /*a400*/  FFMA.FTZ R139, R243, UR10, -R215 ;  /* 0x0000000af38b7c23 */ /* 0x000fe200080108d7 */
[----:B-1----:R-:W-:-:S03]  /*a410*/  FFMA.FTZ R137, R226, UR10, -R186 ;  /* 0x0000000ae2897c23 */ /* 0x002fc600080108ba */
[C---:B------:R-:W-:Y:S03]  /*a420*/  HMMA.16816.F32 R88, R188.reuse, R116, R88 ;  /* 0x00000074bc58723c */ /* 0x040fe60000001858 */
[----:B------:R1:W-:Y:S03]  /*a430*/  MUFU.EX2 R227, R134 ;  /* 0x0000008600e37308 */ /* 0x0003e60000000800 */
[C---:B------:R-:W-:Y:S05]  /*a440*/  HMMA.16816.F32 R92, R188.reuse, R118, R92 ;  /* 0x00000076bc5c723c */ /* 0x040fea000000185c */
[----:B------:R1:W-:Y:S01]  /*a450*/  MUFU.EX2 R157, R132 ;  /* 0x00000084009d7308 */ /* 0x0003e20000000800 */
[--C-:B----4-:R-:W-:Y:S01]  /*a460*/  FFMA.FTZ R135, R148, UR10, -R246.reuse ;  /* 0x0000000a94877c23 */ /* 0x110fe200080108f6 */
[C---:B------:R-:W-:Y:S06]  /*a470*/  HMMA.16816.F32 R96, R188.reuse, R124, R96 ;  /* 0x0000007cbc60723c */ /* 0x040fec0000001860 */
[----:B------:R4:W-:Y:S01]  /*a480*/  MUFU.EX2 R159, R136 ;  /* 0x00000088009f7308 */ /* 0x0009e20000000800 */
[----:B------:R-:W-:Y:S01]  /*a490*/  HMMA.16816.F32 R108, R188, R126, R108 ;  /* 0x0000007ebc6c723c */ /* 0x000fe2000000186c */
[----:B-1----:R-:W-:-:S05]  /*a4a0*/  FFMA.FTZ R134, R141, UR10, -R246 ;  /* 0x0000000a8d867c23 */ /* 0x002fca00080108f6 */
[C---:B------:R-:W-:Y:S01]  /*a4b0*/  HMMA.16816.F32 R104, R188.reuse, R180, R104 ;  /* 0x000000b4bc68723c */ /* 0x040fe20000001868 */
[----:B------:R1:W-:Y:S01]  /*a4c0*/  MUFU.EX2 R226, R137 ;  /* 0x0000008900e27308 */ /* 0x0003e20000000800 */
[--C-:B------:R-:W-:Y:S01]  /*a4d0*/  FFMA.FTZ R132, R140, UR10, -R246.reuse ;  /* 0x0000000a8c847c23 */ /* 0x100fe200080108f6 */
[----:B------:R-:W-:Y:S01]  /*a4e0*/  MOV R174, R138 ;  /* 0x0000008a00ae7202 */ /* 0x000fe20000000f00 */
[-C--:B------:R-:W-:Y:S01]  /*a4f0*/  FMUL.FTZ R176, R176, R250.reuse ;  /* 0x000000fab0b07220 */ /* 0x080fe20000410000 */
[----:B------:R-:W-:Y:S01]  /*a500*/  FMUL.FTZ R177, R177, R250 ;  /* 0x000000fab1b17220 */ /* 0x000fe20000410000 */
[----:B------:R-:W-:Y:S01]  /*a510*/  HMMA.16816.F32 R100, R188, R182, R100 ;  /* 0x000000b6bc64723c */ /* 0x000fe20000001864 */
[-C--:B------:R-:W-:Y:S01]  /*a520*/  FMUL.FTZ R178, R178, R196.reuse ;  /* 0x000000c4b2b27220 */ /* 0x080fe20000410000 */
[----:B------:R-:W-:Y:S01]  /*a530*/  FMUL.FTZ R179, R179, R196 ;  /* 0x000000c4b3b37220 */ /* 0x000fe20000410000 */
[----:B------:R1:W1:Y:S01]  /*a540*/  MUFU.EX2 R191, R133 ;  /* 0x0000008500bf7308 */ /* 0x0002620000000800 */
[--C-:B----4-:R-:W-:Y:S01]  /*a550*/  FFMA.FTZ R136, R194, UR10, -R215.reuse ;  /* 0x0000000ac2887c23 */ /* 0x110fe200080108d7 */
[-C--:B------:R-:W-:Y:S01]  /*a560*/  FMUL.FTZ R152, R152, R250.reuse ;  /* 0x000000fa98987220 */ /* 0x080fe20000410000 */
[C---:B------:R-:W-:Y:S01]  /*a570*/  HMMA.16816.F32 R112, R4.reuse, R116, R112 ;  /* 0x000000740470723c */ /* 0x040fe20000001870 */
[----:B------:R-:W-:Y:S01]  /*a580*/  FMUL.FTZ R153, R153, R250 ;  /* 0x000000fa99997220 */ /* 0x000fe20000410000 */
[-C--:B------:R-:W-:Y:S01]  /*a590*/  FMUL.FTZ R154, R154, R196.reuse ;  /* 0x000000c49a9a7220 */ /* 0x080fe20000410000 */
[----:B------:R-:W-:Y:S01]  /*a5a0*/  FMUL.FTZ R155, R155, R196 ;  /* 0x000000c49b9b7220 */ /* 0x000fe20000410000 */
[--C-:B------:R-:W-:Y:S01]  /*a5b0*/  FFMA.FTZ R232, R232, UR10, -R246.reuse ;  /* 0x0000000ae8e87c23 */ /* 0x100fe200080108f6 */
[--C-:B-1----:R-:W-:Y:S01]  /*a5c0*/  FFMA.FTZ R137, R192, UR10, -R215.reuse ;  /* 0x0000000ac0897c23 */ /* 0x102fe200080108d7 */
[----:B------:R-:W-:Y:S01]  /*a5d0*/  MUFU.EX2 R148, R135 ;  /* 0x0000008700947308 */ /* 0x000fe20000000800 */
[C---:B------:R-:W-:Y:S01]  /*a5e0*/  HMMA.16816.F32 R120, R4.reuse, R124, R120 ;  /* 0x0000007c0478723c */ /* 0x040fe20000001878 */
[--C-:B------:R-:W-:Y:S01]  /*a5f0*/  FFMA.FTZ R235, R235, UR10, -R246.reuse ;  /* 0x0000000aebeb7c23 */ /* 0x100fe200080108f6 */
[--C-:B------:R-:W-:Y:S01]  /*a600*/  FFMA.FTZ R234, R234, UR10, -R215.reuse ;  /* 0x0000000aeaea7c23 */ /* 0x100fe200080108d7 */
[--C-:B------:R-:W-:Y:S01]  /*a610*/  FFMA.FTZ R222, R222, UR10, -R215.reuse ;  /* 0x0000000adede7c23 */ /* 0x100fe200080108d7 */
[--C-:B------:R-:W-:Y:S01]  /*a620*/  FFMA.FTZ R238, R238, UR10, -R215.reuse ;  /* 0x0000000aeeee7c23 */ /* 0x100fe200080108d7 */
[----:B------:R-:W-:Y:S01]  /*a630*/  FFMA.FTZ R236, R236, UR10, -R215 ;  /* 0x0000000aecec7c23 */ /* 0x000fe200080108d7 */
[----:B------:R-:W-:Y:S01]  /*a640*/  FFMA.FTZ R133, R225, UR10, -R246 ;  /* 0x0000000ae1857c23 */ /* 0x000fe200080108f6 */
[----:B------:R-:W1:Y:S01]  /*a650*/  MUFU.EX2 R190, R134 ;  /* 0x0000008600be7308 */ /* 0x000e620000000800 */
[-C--:B------:R-:W-:Y:S01]  /*a660*/  FMUL.FTZ R128, R128, R250.reuse ;  /* 0x000000fa80807220 */ /* 0x080fe20000410000 */
[----:B------:R-:W-:Y:S01]  /*a670*/  FMUL.FTZ R129, R129, R250 ;  /* 0x000000fa81817220 */ /* 0x000fe20000410000 */
[-C--:B------:R-:W-:Y:S01]  /*a680*/  FMUL.FTZ R130, R130, R196.reuse ;  /* 0x000000c482827220 */ /* 0x080fe20000410000 */
[----:B------:R-:W-:Y:S01]  /*a690*/  FMUL.FTZ R131, R131, R196 ;  /* 0x000000c483837220 */ /* 0x000fe20000410000 */
[----:B------:R-:W-:Y:S01]  /*a6a0*/  HMMA.16816.F32 R76, R4, R80, R76 ;  /* 0x00000050044c723c */ /* 0x000fe2000000184c */
[-C--:B------:R-:W-:Y:S01]  /*a6b0*/  FMUL.FTZ R160, R160, R250.reuse ;  /* 0x000000faa0a07220 */ /* 0x080fe20000410000 */
[----:B------:R-:W-:Y:S01]  /*a6c0*/  FMUL.FTZ R161, R161, R250 ;  /* 0x000000faa1a17220 */ /* 0x000fe20000410000 */
[----:B------:R4:W-:Y:S01]  /*a6d0*/  MUFU.EX2 R158, R132 ;  /* 0x00000084009e7308 */ /* 0x0009e20000000800 */
[-C--:B------:R-:W-:Y:S01]  /*a6e0*/  FMUL.FTZ R162, R162, R196.reuse ;  /* 0x000000c4a2a27220 */ /* 0x080fe20000410000 */
[----:B------:R-:W-:Y:S01]  /*a6f0*/  FMUL.FTZ R163, R163, R196 ;  /* 0x000000c4a3a37220 */ /* 0x000fe20000410000 */
[--C-:B------:R-:W-:Y:S01]  /*a700*/  FFMA.FTZ R219, R219, UR10, -R164.reuse ;  /* 0x0000000adbdb7c23 */ /* 0x100fe200080108a4 */
[--C-:B------:R-:W-:Y:S01]  /*a710*/  FFMA.FTZ R221, R221, UR10, -R164.reuse ;  /* 0x0000000adddd7c23 */ /* 0x100fe200080108a4 */
[----:B------:R-:W-:Y:S01]  /*a720*/  FFMA.FTZ R237, R237, UR10, -R164 ;  /* 0x0000000aeded7c23 */ /* 0x000fe200080108a4 */
[--C-:B------:R-:W-:Y:S01]  /*a730*/  FFMA.FTZ R220, R220, UR10, -R186.reuse ;  /* 0x0000000adcdc7c23 */ /* 0x100fe200080108ba */
[--C-:B------:R-:W-:Y:S01]  /*a740*/  FFMA.FTZ R223, R223, UR10, -R186.reuse ;  /* 0x0000000adfdf7c23 */ /* 0x100fe200080108ba */
[----:B------:R1:W-:Y:S01]  /*a750*/  MUFU.EX2 R225, R133 ;  /* 0x0000008500e17308 */ /* 0x0003e20000000800 */
[--C-:B------:R-:W-:Y:S01]  /*a760*/  FFMA.FTZ R239, R239, UR10, -R186.reuse ;  /* 0x0000000aefef7c23 */ /* 0x100fe200080108ba */
[----:B------:R-:W-:Y:S01]  /*a770*/  FFMA.FTZ R187, R187, UR10, -R186 ;  /* 0x0000000abbbb7c23 */ /* 0x000fe200080108ba */
[----:B------:R-:W-:Y:S05]  /*a780*/  LDSM.16.MT88.4 R140, [R244+0xc800] ;  /* 0x00c80000f48c783b */ /* 0x000fea0000004200 */
[----:B------:R1:W-:Y:S08]  /*a790*/  MUFU.EX2 R194, R136 ;  /* 0x0000008800c27308 */ /* 0x0003f00000000800 */
[----:B------:R-:W1:Y:S08]  /*a7a0*/  MUFU.EX2 R192, R137 ;  /* 0x0000008900c07308 */ /* 0x000e700000000800 */
[----:B------:R-:W1:Y:S01]  /*a7b0*/  MUFU.EX2 R243, R139 ;  /* 0x0000008b00f37308 */ /* 0x000e620000000800 */
[----:B----4-:R-:W-:-:S02]  /*a7c0*/  F2FP.F16.F32.PACK_AB R132, R193, R156 ;  /* 0x0000009cc184723e */ /* 0x010fc400000000ff */
[----:B-1----:R-:W-:Y:S02]  /*a7d0*/  F2FP.F16.F32.PACK_AB R133, R191, R157 ;  /* 0x0000009dbf85723e */ /* 0x002fe400000000ff */
[----:B------:R-:W-:Y:S02]  /*a7e0*/  F2FP.F16.F32.PACK_AB R134, R227, R195 ;  /* 0x000000c3e386723e */ /* 0x000fe400000000ff */
[----:B------:R-:W-:Y:S02]  /*a7f0*/  F2FP.F16.F32.PACK_AB R135, R226, R159 ;  /* 0x0000009fe287723e */ /* 0x000fe400000000ff */
[----:B------:R-:W-:Y:S02]  /*a800*/  F2FP.F16.F32.PACK_AB R136, R190, R148 ;  /* 0x00000094be88723e */ /* 0x000fe400000000ff */
[----:B------:R-:W-:Y:S02]  /*a810*/  F2FP.F16.F32.PACK_AB R137, R192, R194 ;  /* 0x000000c2c089723e */ /* 0x000fe400000000ff */
[----:B------:R-:W-:-:S02]  /*a820*/  F2FP.F16.F32.PACK_AB R138, R225, R158 ;  /* 0x0000009ee18a723e */ /* 0x000fc400000000ff */
[----:B------:R-:W-:Y:S01]  /*a830*/  F2FP.F16.F32.PACK_AB R139, R224, R243 ;  /* 0x000000f3e08b723e */ /* 0x000fe200000000ff */
[-C--:B------:R-:W-:Y:S06]  /*a840*/  HMMA.16816.F32 R28, R132, R144.reuse, R28 ;  /* 0x00000090841c723c */ /* 0x080fec000000181c */
[C---:B------:R-:W-:Y:S06]  /*a850*/  HMMA.16816.F32 R24, R136.reuse, R144, R24 ;  /* 0x000000908818723c */ /* 0x040fec0000001818 */
[-C--:B------:R-:W-:Y:S06]  /*a860*/  HMMA.16816.F32 R36, R136, R146.reuse, R36 ;  /* 0x000000928824723c */ /* 0x080fec0000001824 */
[----:B------:R-:W-:Y:S01]  /*a870*/  HMMA.16816.F32 R32, R132, R146, R32 ;  /* 0x000000928420723c */ /* 0x000fe20000001820 */
[----:B------:R-:W1:Y:S05]  /*a880*/  LDSM.16.MT88.4 R144, [R240+0xc800] ;  /* 0x00c80000f090783b */ /* 0x000e6a0000004200 */
[C---:B------:R-:W-:Y:S01]  /*a890*/  HMMA.16816.F32 R116, R4.reuse, R118, R176 ;  /* 0x000000760474723c */ /* 0x040fe200000018b0 */
[----:B------:R-:W4:Y:S05]  /*a8a0*/  LDSM.16.MT88.4 R176, [R242+0xe800] ;  /* 0x00e80000f2b0783b */ /* 0x000f2a0000004200 */
[----:B------:R-:W-:Y:S01]  /*a8b0*/  HMMA.16816.F32 R124, R4, R126, R152 ;  /* 0x0000007e047c723c */ /* 0x000fe20000001898 */
[----:B------:R-:W-:Y:S05]  /*a8c0*/  LDSM.16.MT88.4 R152, [R241+0xf000] ;  /* 0x00f00000f198783b */ /* 0x000fea0000004200 */
[-C--:B-1----:R-:W-:Y:S06]  /*a8d0*/  HMMA.16816.F32 R60, R132, R144.reuse, R60 ;  /* 0x00000090843c723c */ /* 0x082fec000000183c */
[C---:B------:R-:W-:Y:S06]  /*a8e0*/  HMMA.16816.F32 R56, R136.reuse, R144, R56 ;  /* 0x000000908838723c */ /* 0x040fec0000001838 */
[-C--:B------:R-:W-:Y:S06]  /*a8f0*/  HMMA.16816.F32 R68, R136, R146.reuse, R68 ;  /* 0x000000928844723c */ /* 0x080fec0000001844 */
[----:B------:R-:W-:Y:S01]  /*a900*/  HMMA.16816.F32 R64, R132, R146, R64 ;  /* 0x000000928440723c */ /* 0x000fe20000001840 */
[----:B------:R-:W1:Y:S05]  /*a910*/  LDSM.16.MT88.4 R144, [R241+0xe800] ;  /* 0x00e80000f190783b */ /* 0x000e6a0000004200 */
[C---:B----4-:R-:W-:Y:S06]  /*a920*/  HMMA.16816.F32 R88, R136.reuse, R176, R88 ;  /* 0x000000b08858723c */ /* 0x050fec0000001858 */
[----:B------:R-:W-:Y:S06]  /*a930*/  HMMA.16816.F32 R92, R136, R178, R92 ;  /* 0x000000b2885c723c */ /* 0x000fec000000185c */
[C---:B------:R-:W-:Y:S06]  /*a940*/  HMMA.16816.F32 R112, R132.reuse, R176, R112 ;  /* 0x000000b08470723c */ /* 0x040fec0000001870 */
[----:B------:R-:W-:Y:S07]  /*a950*/  HMMA.16816.F32 R176, R132, R178, R116 ;  /* 0x000000b284b0723c */ /* 0x000fee0000001874 */
[----:B------:R-:W-:Y:S01]  /*a960*/  FFMA.FTZ R116, R149, UR10, -R164 ;  /* 0x0000000a95747c23 */ /* 0x000fe200080108a4 */
[----:B------:R-:W-:Y:S01]  /*a970*/  MOV R149, R210 ;  /* 0x000000d200957202 */ /* 0x000fe20000000f00 */
[----:B------:R-:W-:-:S02]  /*a980*/  FFMA.FTZ R117, R211, UR10, -R246 ;  /* 0x0000000ad3757c23 */ /* 0x000fc400080108f6 */
[----:B------:R4:W-:Y:S01]  /*a990*/  MUFU.EX2 R210, R116 ;  /* 0x0000007400d27308 */ /* 0x0009e20000000800 */
[----:B-1----:R-:W-:Y:S07]  /*a9a0*/  HMMA.16816.F32 R108, R136, R146, R108 ;  /* 0x00000092886c723c */ /* 0x002fee000000186c */
[----:B------:R-:W-:Y:S01]  /*a9b0*/  MUFU.EX2 R232, R232 ;  /* 0x000000e800e87308 */ /* 0x000fe20000000800 */
[----:B----4-:R-:W-:-:S07]  /*a9c0*/  FFMA.FTZ R116, R208, UR10, -R246 ;  /* 0x0000000ad0747c23 */ /* 0x010fce00080108f6 */
[----:B------:R-:W1:Y:S08]  /*a9d0*/  MUFU.EX2 R235, R235 ;  /* 0x000000eb00eb7308 */ /* 0x000e700000000800 */
[----:B------:R-:W-:Y:S08]  /*a9e0*/  MUFU.EX2 R211, R117 ;  /* 0x0000007500d37308 */ /* 0x000ff00000000800 */
[----:B------:R1:W-:Y:S08]  /*a9f0*/  MUFU.EX2 R208, R116 ;  /* 0x0000007400d07308 */ /* 0x0003f00000000800 */
[----:B------:R-:W-:Y:S08]  /*aa00*/  MUFU.EX2 R234, R234 ;  /* 0x000000ea00ea7308 */ /* 0x000ff00000000800 */
[----:B------:R-:W4:Y:S08]  /*aa10*/  MUFU.EX2 R222, R222 ;  /* 0x000000de00de7308 */ /* 0x000f300000000800 */
[----:B------:R-:W-:Y:S08]  /*aa20*/  MUFU.EX2 R238, R238 ;  /* 0x000000ee00ee7308 */ /* 0x000ff00000000800 */
[----:B------:R-:W3:Y:S01]  /*aa30*/  MUFU.EX2 R236, R236 ;  /* 0x000000ec00ec7308 */ /* 0x000ee20000000800 */
[----:B------:R-:W-:Y:S01]  /*aa40*/  HMMA.16816.F32 R80, R4, R82, R128 ;  /* 0x000000520450723c */ /* 0x000fe20000001880 */
[----:B------:R-:W-:-:S06]  /*aa50*/  FFMA.FTZ R118, R209, UR10, -R186 ;  /* 0x0000000ad1767c23 */ /* 0x000fcc00080108ba */
[-C--:B------:R-:W-:Y:S01]  /*aa60*/  FMUL.FTZ R128, R168, R250.reuse ;  /* 0x000000faa8807220 */ /* 0x080fe20000410000 */
[----:B------:R-:W-:Y:S01]  /*aa70*/  FMUL.FTZ R129, R169, R250 ;  /* 0x000000faa9817220 */ /* 0x000fe20000410000 */
[-C--:B------:R-:W-:Y:S01]  /*aa80*/  FMUL.FTZ R130, R170, R196.reuse ;  /* 0x000000c4aa827220 */ /* 0x080fe20000410000 */
[----:B------:R-:W-:Y:S01]  /*aa90*/  FMUL.FTZ R131, R171, R196 ;  /* 0x000000c4ab837220 */ /* 0x000fe20000410000 */
[----:B------:R3:W-:Y:S01]  /*aaa0*/  MUFU.EX2 R209, R118 ;  /* 0x0000007600d17308 */ /* 0x0007e20000000800 */
[----:B--2---:R-:W-:Y:S01]  /*aab0*/  FFMA.FTZ R165, R165, R250, R251 ;  /* 0x000000faa5a57223 */ /* 0x004fe200000100fb */
[----:B-1----:R-:W-:Y:S01]  /*aac0*/  F2FP.F16.F32.PACK_AB R116, R235, R232 ;  /* 0x000000e8eb74723e */ /* 0x002fe200000000ff */
[----:B------:R1:W5:Y:S01]  /*aad0*/  LDL.LU R251, [R1+0xa8] ;  /* 0x0000a80001fb7983 */ /* 0x0003620000300800 */
[----:B----4-:R-:W-:Y:S02]  /*aae0*/  F2FP.F16.F32.PACK_AB R117, R222, R234 ;  /* 0x000000eade75723e */ /* 0x010fe400000000ff */
[----:B---3--:R-:W-:Y:S01]  /*aaf0*/  F2FP.F16.F32.PACK_AB R119, R236, R238 ;  /* 0x000000eeec77723e */ /* 0x008fe200000000ff */
[C---:B------:R-:W-:Y:S01]  /*ab00*/  HMMA.16816.F32 R128, R4.reuse, R180, R128 ;  /* 0x000000b40480723c */ /* 0x040fe20000001880 */
[----:B------:R1:W5:Y:S01]  /*ab10*/  LDL.LU R250, [R1+0xa4] ;  /* 0x0000a40001fa7983 */ /* 0x0003620000300800 */
[----:B------:R-:W-:Y:S01]  /*ab20*/  FFMA.FTZ R167, R184, R196, R249 ;  /* 0x000000c4b8a77223 */ /* 0x000fe200000100f9 */
[--C-:B------:R-:W-:Y:S01]  /*ab30*/  FFMA.FTZ R189, R174, UR10, -R164.reuse ;  /* 0x0000000aaebd7c23 */ /* 0x100fe200080108a4 */
[----:B------:R-:W-:Y:S01]  /*ab40*/  FFMA.FTZ R188, R151, UR10, -R164 ;  /* 0x0000000a97bc7c23 */ /* 0x000fe200080108a4 */
[----:B------:R1:W5:Y:S01]  /*ab50*/  LDL.LU R249, [R1+0xa0] ;  /* 0x0000a00001f97983 */ /* 0x0003620000300800 */
[----:B------:R-:W-:Y:S01]  /*ab60*/  HMMA.16816.F32 R4, R4, R182, R160 ;  /* 0x000000b60404723c */ /* 0x000fe200000018a0 */
[----:B------:R-:W-:Y:S01]  /*ab70*/  FFMA.FTZ R181, R185, UR10, -R186 ;  /* 0x0000000ab9b57c23 */ /* 0x000fe200080108ba */
[----:B------:R-:W-:Y:S01]  /*ab80*/  F2FP.F16.F32.PACK_AB R118, R208, R211 ;  /* 0x000000d3d076723e */ /* 0x000fe200000000ff */
[----:B------:R-:W-:Y:S01]  /*ab90*/  FFMA.FTZ R185, R248, UR10, -R246 ;  /* 0x0000000af8b97c23 */ /* 0x000fe200080108f6 */
[----:B------:R-:W-:-:S03]  /*aba0*/  FFMA.FTZ R180, R172, UR10, -R186 ;  /* 0x0000000aacb47c23 */ /* 0x000fc600080108ba */
[--C-:B------:R-:W-:Y:S01]  /*abb0*/  FFMA.FTZ R182, R150, UR10, -R164.reuse ;  /* 0x0000000a96b67c23 */ /* 0x100fe200080108a4 */
[----:B------:R-:W-:Y:S01]  /*abc0*/  FFMA.FTZ R183, R173, UR10, -R164 ;  /* 0x0000000aadb77c23 */ /* 0x000fe200080108a4 */
[----:B------:R-:W-:Y:S01]  /*abd0*/  FFMA.FTZ R166, R149, UR10, -R186 ;  /* 0x0000000a95a67c23 */ /* 0x000fe200080108ba */
[----:B------:R1:W5:Y:S01]  /*abe0*/  LDL.LU R248, [R1+0x9c] ;  /* 0x00009c0001f87983 */ /* 0x0003620000300800 */
[--C-:B------:R-:W-:Y:S01]  /*abf0*/  FFMA.FTZ R184, R247, UR10, -R246.reuse ;  /* 0x0000000af7b87c23 */ /* 0x100fe200080108f6 */
[--C-:B------:R-:W-:Y:S01]  /*ac00*/  FFMA.FTZ R186, R233, UR10, -R246.reuse ;  /* 0x0000000ae9ba7c23 */ /* 0x100fe200080108f6 */
[----:B------:R-:W-:Y:S01]  /*ac10*/  FFMA.FTZ R164, R245, UR10, -R246 ;  /* 0x0000000af5a47c23 */ /* 0x000fe200080108f6 */
[----:B------:R1:W5:Y:S01]  /*ac20*/  LDL.LU R247, [R1+0x98] ;  /* 0x0000980001f77983 */ /* 0x0003620000300800 */
[----:B------:R-:W-:Y:S03]  /*ac30*/  HMMA.16816.F32 R172, R116, R154, R108 ;  /* 0x0000009a74ac723c */ /* 0x000fe6000000186c */
[----:B------:R1:W5:Y:S04]  /*ac40*/  LDL.LU R246, [R1+0x94] ;  /* 0x0000940001f67983 */ /* 0x0003680000300800 */
[----:B------:R1:W5:Y:S04]  /*ac50*/  LDL.LU R245, [R1+0x90] ;  /* 0x0000900001f57983 */ /* 0x0003680000300800 */
[----:B------:R-:W2:Y:S04]  /*ac60*/  LDL.LU R108, [R1+0x40] ;  /* 0x00004000016c7983 */ /* 0x000ea80000300800 */
[----:B------:R-:W3:Y:S01]  /*ac70*/  LDL.LU R109, [R1+0x24] ;  /* 0x00002400016d7983 */ /* 0x000ee20000300800 */
[-C--:B------:R-:W-:Y:S06]  /*ac80*/  HMMA.16816.F32 R12, R132, R140.reuse, R12 ;  /* 0x0000008c840c723c */ /* 0x080fec000000180c */
[C---:B------:R-:W-:Y:S06]  /*ac90*/  HMMA.16816.F32 R8, R136.reuse, R140, R8 ;  /* 0x0000008c8808723c */ /* 0x040fec0000001808 */
[-C--:B------:R-:W-:Y:S06]  /*aca0*/  HMMA.16816.F32 R20, R136, R142.reuse, R20 ;  /* 0x0000008e8814723c */ /* 0x080fec0000001814 */
[C---:B------:R-:W-:Y:S01]  /*acb0*/  HMMA.16816.F32 R16, R132.reuse, R142, R16 ;  /* 0x0000008e8410723c */ /* 0x040fe20000001810 */
[----:B------:R-:W4:Y:S05]  /*acc0*/  LDSM.16.MT88.4 R140, [R241+0xc800] ;  /* 0x00c80000f18c783b */ /* 0x000f2a0000004200 */
[-C--:B----4-:R-:W-:Y:S06]  /*acd0*/  HMMA.16816.F32 R44, R132, R140.reuse, R44 ;  /* 0x0000008c842c723c */ /* 0x090fec000000182c */
        /* <DEDUP_REMOVED lines=9> */
[C---:B------:R-:W-:Y:S06]  /*ad70*/  HMMA.16816.F32 R120, R132.reuse, R144, R120 ;  /* 0x000000908478723c */ /* 0x040fec0000001878 */
[C---:B------:R-:W-:Y:S01]  /*ad80*/  HMMA.16816.F32 R124, R132.reuse, R146, R124 ;  /* 0x00000092847c723c */ /* 0x040fe2000000187c */
[----:B------:R-:W-:Y:S08]  /*ad90*/  MUFU.EX2 R219, R219 ;  /* 0x000000db00db7308 */ /* 0x000ff00000000800 */
[----:B------:R-:W1:Y:S01]  /*ada0*/  MUFU.EX2 R221, R221 ;  /* 0x000000dd00dd7308 */ /* 0x000e620000000800 */
[C---:B----4-:R-:W-:Y:S01]  /*adb0*/  HMMA.16816.F32 R168, R132.reuse, R140, R128 ;  /* 0x0000008c84a8723c */ /* 0x050fe20000001880 */
[----:B------:R-:W-:Y:S05]  /*adc0*/  LDSM.16.MT88.4 R128, [R241+0xd000] ;  /* 0x00d00000f180783b */ /* 0x000fea0000004200 */
[----:B------:R-:W-:Y:S01]  /*add0*/  HMMA.16816.F32 R4, R132, R142, R4 ;  /* 0x0000008e8404723c */ /* 0x000fe20000001804 */
[----:B------:R-:W4:Y:S01]  /*ade0*/  LDSM.16.MT88.4 R132, [R242+0xd000] ;  /* 0x00d00000f284783b */ /* 0x000f220000004200 */
[----:B------:R-:W1:Y:S08]  /*adf0*/  MUFU.EX2 R237, R237 ;  /* 0x000000ed00ed7308 */ /* 0x000e700000000800 */
[----:B------:R-:W-:Y:S08]  /*ae00*/  MUFU.EX2 R220, R220 ;  /* 0x000000dc00dc7308 */ /* 0x000ff00000000800 */
[----:B------:R-:W4:Y:S08]  /*ae10*/  MUFU.EX2 R223, R223 ;  /* 0x000000df00df7308 */ /* 0x000f300000000800 */
[----:B------:R-:W4:Y:S01]  /*ae20*/  MUFU.EX2 R239, R239 ;  /* 0x000000ef00ef7308 */ /* 0x000f220000000800 */
[----:B-1----:R-:W-:-:S02]  /*ae30*/  F2FP.F16.F32.PACK_AB R160, R221, R219 ;  /* 0x000000dbdda0723e */ /* 0x002fc400000000ff */
[----:B------:R-:W-:Y:S02]  /*ae40*/  F2FP.F16.F32.PACK_AB R162, R210, R237 ;  /* 0x000000edd2a2723e */ /* 0x000fe400000000ff */
[----:B----4-:R-:W-:Y:S02]  /*ae50*/  F2FP.F16.F32.PACK_AB R161, R223, R220 ;  /* 0x000000dcdfa1723e */ /* 0x010fe400000000ff */
[----:B------:R-:W-:Y:S01]  /*ae60*/  F2FP.F16.F32.PACK_AB R163, R209, R239 ;  /* 0x000000efd1a3723e */ /* 0x000fe200000000ff */
[-C--:B------:R-:W-:Y:S06]  /*ae70*/  HMMA.16816.F32 R24, R116, R132.reuse, R24 ;  /* 0x000000847418723c */ /* 0x080fec0000001818 */
[----:B------:R-:W-:Y:S06]  /*ae80*/  HMMA.16816.F32 R28, R160, R132, R28 ;  /* 0x00000084a01c723c */ /* 0x000fec000000181c */
[-C--:B------:R-:W-:Y:S06]  /*ae90*/  HMMA.16816.F32 R36, R116, R134.reuse, R36 ;  /* 0x000000867424723c */ /* 0x080fec0000001824 */
[C---:B------:R-:W-:Y:S01]  /*aea0*/  HMMA.16816.F32 R32, R160.reuse, R134, R32 ;  /* 0x00000086a020723c */ /* 0x040fe20000001820 */
[----:B------:R-:W1:Y:S05]  /*aeb0*/  LDSM.16.MT88.4 R132, [R240+0xd000] ;  /* 0x00d00000f084783b */ /* 0x000e6a0000004200 */
[-C--:B------:R-:W-:Y:S06]  /*aec0*/  HMMA.16816.F32 R44, R160, R128.reuse, R44 ;  /* 0x00000080a02c723c */ /* 0x080fec000000182c */
[C---:B------:R-:W-:Y:S06]  /*aed0*/  HMMA.16816.F32 R40, R116.reuse, R128, R40 ;  /* 0x000000807428723c */ /* 0x040fec0000001828 */
[-C--:B------:R-:W-:Y:S06]  /*aee0*/  HMMA.16816.F32 R52, R116, R130.reuse, R52 ;  /* 0x000000827434723c */ /* 0x080fec0000001834 */
[----:B------:R-:W-:Y:S01]  /*aef0*/  HMMA.16816.F32 R48, R160, R130, R48 ;  /* 0x00000082a030723c */ /* 0x000fe20000001830 */
[----:B------:R-:W4:Y:S01]  /*af00*/  LDSM.16.MT88.4 R128, [R244+0xf000] ;  /* 0x00f00000f480783b */ /* 0x000f220000004200 */
[----:B------:R-:W-:-:S04]  /*af10*/  MOV R196, R148 ;  /* 0x0000009400c47202 */ /* 0x000fc80000000f00 */
[C---:B------:R-:W-:Y:S01]  /*af20*/  HMMA.16816.F32 R96, R136.reuse, R144, R96 ;  /* 0x000000908860723c */ /* 0x040fe20000001860 */
[----:B------:R-:W2:Y:S05]  /*af30*/  LDSM.16.MT88.4 R144, [R242+0xf000] ;  /* 0x00f00000f290783b */ /* 0x000eaa0000004200 */
[C---:B------:R-:W-:Y:S06]  /*af40*/  HMMA.16816.F32 R104, R136.reuse, R140, R104 ;  /* 0x0000008c8868723c */ /* 0x040fec0000001868 */
[----:B------:R-:W-:Y:S01]  /*af50*/  HMMA.16816.F32 R100, R136, R142, R100 ;  /* 0x0000008e8864723c */ /* 0x000fe20000001864 */
[----:B------:R-:W3:Y:S05]  /*af60*/  LDSM.16.MT88.4 R136, [R244+0xd000] ;  /* 0x00d00000f488783b */ /* 0x000eea0000004200 */
[C---:B-1----:R-:W-:Y:S06]  /*af70*/  HMMA.16816.F32 R148, R116.reuse, R132, R56 ;  /* 0x000000847494723c */ /* 0x042fec0000001838 */
[C---:B----4-:R-:W-:Y:S01]  /*af80*/  HMMA.16816.F32 R56, R116.reuse, R128, R72 ;  /* 0x000000807438723c */ /* 0x050fe20000001848 */
[----:B------:R-:W1:Y:S01]  /*af90*/  LDSM.16.MT88.4 R72, [R240+0xf000] ;  /* 0x00f00000f048783b */ /* 0x000e620000004200 */
[----:B------:R-:W-:Y:S04]  /*afa0*/  MUFU.EX2 R111, R183 ;  /* 0x000000b7006f7308 */ /* 0x000fe80000000800 */
[----:B--2---:R-:W-:Y:S04]  /*afb0*/  HMMA.16816.F32 R140, R116, R146, R92 ;  /* 0x00000092748c723c */ /* 0x004fe8000000185c */
[----:B------:R-:W-:Y:S02]  /*afc0*/  MUFU.EX2 R94, R182 ;  /* 0x000000b6005e7308 */ /* 0x000fe40000000800 */
[-C--:B---3--:R-:W-:Y:S06]  /*afd0*/  HMMA.16816.F32 R12, R160, R136.reuse, R12 ;  /* 0x00000088a00c723c */ /* 0x088fec000000180c */
[----:B------:R-:W-:Y:S01]  /*afe0*/  MUFU.EX2 R110, R181 ;  /* 0x000000b5006e7308 */ /* 0x000fe20000000800 */
[C---:B------:R-:W-:Y:S06]  /*aff0*/  HMMA.16816.F32 R8, R116.reuse, R136, R8 ;  /* 0x000000887408723c */ /* 0x040fec0000001808 */
[-C--:B------:R-:W-:Y:S06]  /*b000*/  HMMA.16816.F32 R20, R116, R138.reuse, R20 ;  /* 0x0000008a7414723c */ /* 0x080fec0000001814 */
[----:B------:R-:W-:Y:S06]  /*b010*/  HMMA.16816.F32 R16, R160, R138, R16 ;  /* 0x0000008aa010723c */ /* 0x000fec0000001810 */
[----:B------:R-:W-:Y:S07]  /*b020*/  HMMA.16816.F32 R136, R116, R144, R88 ;  /* 0x000000907488723c */ /* 0x000fee0000001858 */
[----:B------:R-:W-:-:S02]  /*b030*/  MOV R91, R159 ;  /* 0x0000009f005b7202 */ /* 0x000fc40000000f00 */
[----:B------:R-:W-:Y:S02]  /*b040*/  MOV R90, R158 ;  /* 0x0000009e005a7202 */ /* 0x000fe40000000f00 */
[----:B------:R-:W-:Y:S02]  /*b050*/  MOV R89, R157 ;  /* 0x0000009d00597202 */ /* 0x000fe40000000f00 */
[----:B------:R-:W-:Y:S02]  /*b060*/  MOV R88, R156 ;  /* 0x0000009c00587202 */ /* 0x000fe40000000f00 */
[C---:B-1----:R-:W-:Y:S01]  /*b070*/  HMMA.16816.F32 R156, R116.reuse, R72, R104 ;  /* 0x00000048749c723c */ /* 0x042fe20000001868 */
[----:B------:R1:W-:Y:S01]  /*b080*/  MUFU.EX2 R104, R180 ;  /* 0x000000b400687308 */ /* 0x0003e20000000800 */
[--C-:B------:R-:W-:Y:S01]  /*b090*/  FFMA.FTZ R198, R198, UR10, -R215.reuse ;  /* 0x0000000ac6c67c23 */ /* 0x100fe200080108d7 */
[--C-:B------:R-:W-:Y:S01]  /*b0a0*/  FFMA.FTZ R212, R212, UR10, -R215.reuse ;  /* 0x0000000ad4d47c23 */ /* 0x100fe200080108d7 */
[--C-:B------:R-:W-:Y:S01]  /*b0b0*/  FFMA.FTZ R197, R197, UR10, -R215.reuse ;  /* 0x0000000ac5c57c23 */ /* 0x100fe200080108d7 */
[----:B------:R-:W-:Y:S01]  /*b0c0*/  FFMA.FTZ R213, R213, UR10, -R215 ;  /* 0x0000000ad5d57c23 */ /* 0x000fe200080108d7 */
[----:B-1----:R-:W1:Y:S03]  /*b0d0*/  LDSM.16.MT88.4 R180, [R244+0xd800] ;  /* 0x00d80000f4b4783b */ /* 0x002e660000004200 */
[----:B------:R-:W-:Y:S01]  /*b0e0*/  MUFU.EX2 R184, R184 ;  /* 0x000000b800b87308 */ /* 0x000fe20000000800 */
[----:B------:R-:W-:Y:S01]  /*b0f0*/  HMMA.16816.F32 R68, R116, R134, R68 ;  /* 0x000000867444723c */ /* 0x000fe20000001844 */
[----:B------:R-:W-:Y:S01]  /*b100*/  FFMA.FTZ R217, R108, R2, R217 ;  /* 0x000000026cd97223 */ /* 0x000fe200000100d9 */
[----:B------:R-:W-:-:S04]  /*b110*/  FFMA.FTZ R2, R109, R3, R214 ;  /* 0x000000036d027223 */ /* 0x000fc800000100d6 */
[C---:B------:R-:W-:Y:S01]  /*b120*/  HMMA.16816.F32 R60, R160.reuse, R132, R60 ;  /* 0x00000084a03c723c */ /* 0x040fe2000000183c */
[----:B------:R-:W2:Y:S05]  /*b130*/  MUFU.EX2 R164, R164 ;  /* 0x000000a400a47308 */ /* 0x000eaa0000000800 */
[C---:B------:R-:W-:Y:S03]  /*b140*/  HMMA.16816.F32 R64, R160.reuse, R134, R64 ;  /* 0x00000086a040723c */ /* 0x040fe60000001840 */
[----:B------:R-:W3:Y:S03]  /*b150*/  MUFU.EX2 R95, R198 ;  /* 0x000000c6005f7308 */ /* 0x000ee60000000800 */
[C---:B------:R-:W-:Y:S05]  /*b160*/  HMMA.16816.F32 R132, R160.reuse, R144, R112 ;  /* 0x00000090a084723c */ /* 0x040fea0000001870 */
[----:B------:R-:W4:Y:S01]  /*b170*/  MUFU.EX2 R166, R166 ;  /* 0x000000a600a67308 */ /* 0x000f220000000800 */
[C---:B------:R-:W-:Y:S07]  /*b180*/  HMMA.16816.F32 R176, R160.reuse, R146, R176 ;  /* 0x00000092a0b0723c */ /* 0x040fee00000018b0 */
[----:B------:R-:W-:Y:S01]  /*b190*/  MUFU.EX2 R107, R186 ;  /* 0x000000ba006b7308 */ /* 0x000fe20000000800 */
[----:B------:R-:W-:Y:S07]  /*b1a0*/  HMMA.16816.F32 R144, R160, R152, R120 ;  /* 0x00000098a090723c */ /* 0x000fee0000001878 */
[----:B------:R-:W1:Y:S08]  /*b1b0*/  MUFU.EX2 R106, R197 ;  /* 0x000000c5006a7308 */ /* 0x000e700000000800 */
[----:B------:R-:W-:Y:S08]  /*b1c0*/  MUFU.EX2 R212, R212 ;  /* 0x000000d400d47308 */ /* 0x000ff00000000800 */
[----:B------:R-:W1:Y:S01]  /*b1d0*/  MUFU.EX2 R3, R213 ;  /* 0x000000d500037308 */ /* 0x000e620000000800 */
[----:B------:R-:W-:Y:S01]  /*b1e0*/  FADD.FTZ R204, R204, R217 ;  /* 0x000000d9cccc7221 */ /* 0x000fe20000010000 */
[----:B------:R-:W-:Y:S01]  /*b1f0*/  FADD.FTZ R167, R216, R167 ;  /* 0x000000a7d8a77221 */ /* 0x000fe20000010000 */
[----:B--2---:R-:W-:Y:S01]  /*b200*/  MOV R215, R164 ;  /* 0x000000a400d77202 */ /* 0x004fe20000000f00 */
[----:B------:R-:W-:Y:S01]  /*b210*/  FADD.FTZ R218, R218, R165 ;  /* 0x000000a5dada7221 */ /* 0x000fe20000010000 */
[C---:B------:R-:W-:Y:S03]  /*b220*/  HMMA.16816.F32 R84, R116.reuse, R130, R84 ;  /* 0x000000827454723c */ /* 0x040fe60000001854 */
[----:B------:R-:W-:Y:S03]  /*b230*/  MUFU.EX2 R93, R189 ;  /* 0x000000bd005d7308 */ /* 0x000fe60000000800 */
[----:B------:R-:W-:Y:S01]  /*b240*/  HMMA.16816.F32 R96, R116, R152, R96 ;  /* 0x000000987460723c */ /* 0x000fe20000001860 */
[----:B------:R-:W-:-:S04]  /*b250*/  MOV R214, R110 ;  /* 0x0000006e00d67202 */ /* 0x000fc80000000f00 */
[----:B------:R-:W-:Y:S01]  /*b260*/  MUFU.EX2 R233, R188 ;  /* 0x000000bc00e97308 */ /* 0x000fe20000000800 */
[----:B------:R-:W-:Y:S01]  /*b270*/  HMMA.16816.F32 R100, R116, R74, R100 ;  /* 0x0000004a7464723c */ /* 0x000fe20000001864 */
[----:B------:R-:W-:-:S06]  /*b280*/  FADD.FTZ R2, R199, R2 ;  /* 0x00000002c7027221 */ /* 0x000fcc0000010000 */
[----:B------:R-:W-:Y:S01]  /*b290*/  MUFU.EX2 R92, R187 ;  /* 0x000000bb005c7308 */ /* 0x000fe20000000800 */
[----:B------:R-:W-:Y:S01]  /*b2a0*/  HMMA.16816.F32 R168, R160, R72, R168 ;  /* 0x00000048a0a8723c */ /* 0x000fe200000018a8 */
[----:B------:R-:W-:Y:S01]  /*b2b0*/  MOV R109, R194 ;  /* 0x000000c2006d7202 */ /* 0x000fe20000000f00 */
[----:B------:R-:W-:Y:S05]  /*b2c0*/  LDSM.16.MT88.4 R112, [R240+0xd800] ;  /* 0x00d80000f070783b */ /* 0x000fea0000004200 */
[----:B------:R-:W2:Y:S01]  /*b2d0*/  MUFU.EX2 R123, R185 ;  /* 0x000000b9007b7308 */ /* 0x000ea20000000800 */
[----:B------:R-:W-:Y:S01]  /*b2e0*/  FADD.FTZ R205, R205, R204 ;  /* 0x000000cccdcd7221 */ /* 0x000fe20000010000 */
[----:B------:R-:W-:-:S02]  /*b2f0*/  MOV R216, R184 ;  /* 0x000000b800d87202 */ /* 0x000fc40000000f00 */
[----:B---3--:R-:W-:Y:S01]  /*b300*/  MOV R204, R95 ;  /* 0x0000005f00cc7202 */ /* 0x008fe20000000f00 */
[----:B------:R-:W-:Y:S01]  /*b310*/  FADD.FTZ R206, R206, R167 ;  /* 0x000000a7cece7221 */ /* 0x000fe20000010000 */
[----:B----4-:R-:W-:Y:S02]  /*b320*/  MOV R217, R166 ;  /* 0x000000a600d97202 */ /* 0x010fe40000000f00 */
[----:B-1----:R-:W-:Y:S02]  /*b330*/  F2FP.F16.F32.PACK_AB R165, R204, R106 ;  /* 0x0000006acca5723e */ /* 0x002fe400000000ff */
[----:B------:R-:W-:Y:S02]  /*b340*/  F2FP.F16.F32.PACK_AB R166, R215, R216 ;  /* 0x000000d8d7a6723e */ /* 0x000fe400000000ff */
[----:B------:R-:W-:Y:S01]  /*b350*/  F2FP.F16.F32.PACK_AB R167, R3, R212 ;  /* 0x000000d403a7723e */ /* 0x000fe200000000ff */
[----:B------:R-:W-:Y:S01]  /*b360*/  HMMA.16816.F32 R116, R160, R128, R76 ;  /* 0x00000080a074723c */ /* 0x000fe2000000184c */
[----:B--2---:R-:W-:-:S05]  /*b370*/  F2FP.F16.F32.PACK_AB R164, R123, R107 ;  /* 0x0000006b7ba4723e */ /* 0x004fca00000000ff */
[----:B------:R-:W-:Y:S01]  /*b380*/  HMMA.16816.F32 R128, R160, R130, R80 ;  /* 0x00000082a080723c */ /* 0x000fe20000001850 */
[----:B------:R-:W1:Y:S01]  /*b390*/  LDSM.16.MT88.4 R80, [R242+0xd800] ;  /* 0x00d80000f250783b */ /* 0x000e620000004200 */
[----:B------:R-:W-:-:S03]  /*b3a0*/  MOV R110, R196 ;  /* 0x000000c4006e7202 */ /* 0x000fc60000000f00 */
[----:B------:R-:W2:Y:S01]  /*b3b0*/  LDSM.16.MT88.4 R196, [R241+0xd800] ;  /* 0x00d80000f1c4783b */ /* 0x000ea20000004200 */
[----:B------:R-:W-:Y:S03]  /*b3c0*/  HMMA.16816.F32 R184, R164, R182, R20 ;  /* 0x000000b6a4b8723c */ /* 0x000fe60000001814 */
[----:B------:R-:W3:Y:S01]  /*b3d0*/  LDSM.16.MT88.4 R20, [R244+0xf800] ;  /* 0x00f80000f414783b */ /* 0x000ee20000004200 */
[----:B------:R-:W-:Y:S01]  /*b3e0*/  FADD.FTZ R207, R207, R218 ;  /* 0x000000dacfcf7221 */ /* 0x000fe20000010000 */
[----:B------:R-:W-:Y:S02]  /*b3f0*/  MOV R213, R111 ;  /* 0x0000006f00d57202 */ /* 0x000fe40000000f00 */
[----:B------:R-:W-:Y:S01]  /*b400*/  MOV R218, R94 ;  /* 0x0000005e00da7202 */ /* 0x000fe20000000f00 */
[C---:B------:R-:W-:Y:S06]  /*b410*/  HMMA.16816.F32 R152, R160.reuse, R154, R124 ;  /* 0x0000009aa098723c */ /* 0x040fec000000187c */
[----:B------:R-:W-:Y:S01]  /*b420*/  HMMA.16816.F32 R160, R160, R74, R4 ;  /* 0x0000004aa0a0723c */ /* 0x000fe20000001804 */
[----:B------:R-:W-:-:S06]  /*b430*/  MOV R122, R195 ;  /* 0x000000c3007a7202 */ /* 0x000fcc0000000f00 */
[----:B------:R-:W-:Y:S02]  /*b440*/  F2FP.F16.F32.PACK_AB R4, R233, R93 ;  /* 0x0000005de904723e */ /* 0x000fe400000000ff */
[----:B------:R-:W-:Y:S02]  /*b450*/  F2FP.F16.F32.PACK_AB R5, R104, R92 ;  /* 0x0000005c6805723e */ /* 0x000fe400000000ff */
[----:B------:R-:W-:Y:S02]  /*b460*/  F2FP.F16.F32.PACK_AB R6, R213, R218 ;  /* 0x000000dad506723e */ /* 0x000fe400000000ff */
[----:B------:R-:W-:Y:S02]  /*b470*/  F2FP.F16.F32.PACK_AB R7, R214, R217 ;  /* 0x000000d9d607723e */ /* 0x000fe400000000ff */
[----:B------:R-:W-:Y:S02]  /*b480*/  MOV R108, R193 ;  /* 0x000000c1006c7202 */ /* 0x000fe40000000f00 */
[----:B------:R-:W-:-:S02]  /*b490*/  MOV R105, R192 ;  /* 0x000000c000697202 */ /* 0x000fc40000000f00 */
[----:B------:R-:W-:Y:S01]  /*b4a0*/  MOV R95, R191 ;  /* 0x000000bf005f7202 */ /* 0x000fe20000000f00 */
[-C--:B------:R-:W-:Y:S01]  /*b4b0*/  HMMA.16816.F32 R192, R4, R180.reuse, R12 ;  /* 0x000000b404c0723c */ /* 0x080fe2000000180c */
[----:B------:R-:W-:Y:S01]  /*b4c0*/  MOV R94, R190 ;  /* 0x000000be005e7202 */ /* 0x000fe20000000f00 */
[----:B------:R-:W-:Y:S04]  /*b4d0*/  LDSM.16.MT88.4 R12, [R241+0xf800] ;  /* 0x00f80000f10c783b */ /* 0x000fe80000004200 */
[----:B------:R-:W-:Y:S01]  /*b4e0*/  HMMA.16816.F32 R188, R164, R180, R8 ;  /* 0x000000b4a4bc723c */ /* 0x000fe20000001808 */
[----:B------:R-:W-:Y:S05]  /*b4f0*/  LDSM.16.MT88.4 R8, [R240+0xf800] ;  /* 0x00f80000f008783b */ /* 0x000fea0000004200 */
[----:B------:R-:W-:Y:S01]  /*b500*/  HMMA.16816.F32 R180, R4, R182, R16 ;  /* 0x000000b604b4723c */ /* 0x000fe20000001810 */
[----:B------:R-:W4:Y:S01]  /*b510*/  LDSM.16.MT88.4 R16, [R242+0xf800] ;  /* 0x00f80000f210783b */ /* 0x000f220000004200 */
[----:B------:R-:W-:-:S02]  /*b520*/  MOV R127, R88 ;  /* 0x00000058007f7202 */ /* 0x000fc40000000f00 */
[----:B------:R-:W-:Y:S02]  /*b530*/  MOV R111, R89 ;  /* 0x00000059006f7202 */ /* 0x000fe40000000f00 */
[----:B-1----:R-:W-:Y:S01]  /*b540*/  HMMA.16816.F32 R76, R164, R82, R36 ;  /* 0x00000052a44c723c */ /* 0x002fe20000001824 */
[----:B------:R-:W-:-:S05]  /*b550*/  FADD.FTZ R207, R202, R207 ;  /* 0x000000cfcacf7221 */ /* 0x000fca0000010000 */
[----:B------:R-:W-:Y:S01]  /*b560*/  HMMA.16816.F32 R72, R164, R80, R24 ;  /* 0x00000050a448723c */ /* 0x000fe20000001818 */
[----:B------:R-:W-:Y:S02]  /*b570*/  MOV R37, R90 ;  /* 0x0000005a00257202 */ /* 0x000fe40000000f00 */
[----:B------:R-:W-:-:S03]  /*b580*/  MOV R36, R91 ;  /* 0x0000005b00247202 */ /* 0x000fc60000000f00 */
[----:B--2---:R-:W-:Y:S01]  /*b590*/  HMMA.16816.F32 R88, R164, R196, R40 ;  /* 0x000000c4a458723c */ /* 0x004fe20000001828 */
[----:B------:R-:W-:Y:S01]  /*b5a0*/  MOV R27, R123 ;  /* 0x0000007b001b7202 */ /* 0x000fe20000000f00 */
[----:B------:R-:W-:Y:S01]  /*b5b0*/  FADD.FTZ R203, R203, R2 ;  /* 0x00000002cbcb7221 */ /* 0x000fe20000010000 */
[----:B------:R-:W-:-:S04]  /*b5c0*/  MOV R39, R92 ;  /* 0x0000005c00277202 */ /* 0x000fc80000000f00 */
[----:B------:R-:W-:Y:S02]  /*b5d0*/  MOV R43, R122 ;  /* 0x0000007a002b7202 */ /* 0x000fe40000000f00 */
[C---:B---3--:R-:W-:Y:S01]  /*b5e0*/  HMMA.16816.F32 R120, R164.reuse, R20, R56 ;  /* 0x00000014a478723c */ /* 0x048fe20000001838 */
[----:B------:R-:W-:Y:S02]  /*b5f0*/  MOV R38, R93 ;  /* 0x0000005d00267202 */ /* 0x000fe40000000f00 */
[----:B------:R-:W-:Y:S02]  /*b600*/  MOV R41, R94 ;  /* 0x0000005e00297202 */ /* 0x000fe40000000f00 */
[----:B------:R-:W-:Y:S02]  /*b610*/  MOV R40, R95 ;  /* 0x0000005f00287202 */ /* 0x000fe40000000f00 */
[----:B------:R-:W-:Y:S01]  /*b620*/  MOV R59, R127 ;  /* 0x0000007f003b7202 */ /* 0x000fe20000000f00 */
[----:B------:R-:W-:Y:S01]  /*b630*/  HMMA.16816.F32 R92, R164, R198, R52 ;  /* 0x000000c6a45c723c */ /* 0x000fe20000001834 */
[----:B------:R-:W-:Y:S01]  /*b640*/  FADD.FTZ R206, R201, R206 ;  /* 0x000000cec9ce7221 */ /* 0x000fe20000010000 */
[----:B------:R-:W-:-:S02]  /*b650*/  FADD.FTZ R205, R200, R205 ;  /* 0x000000cdc8cd7221 */ /* 0x000fc40000010000 */
[----:B------:R-:W-:-:S03]  /*b660*/  FADD.FTZ R207, R59, R207 ;  /* 0x000000cf3bcf7221 */ /* 0x000fc60000010000 */
[----:B------:R-:W-:Y:S02]  /*b670*/  MOV R55, R108 ;  /* 0x0000006c00377202 */ /* 0x000fe40000000f00 */
[----:B------:R-:W-:Y:S02]  /*b680*/  MOV R52, R111 ;  /* 0x0000006f00347202 */ /* 0x000fe40000000f00 */
[----:B------:R-:W-:Y:S01]  /*b690*/  MOV R53, R110 ;  /* 0x0000006e00357202 */ /* 0x000fe20000000f00 */
[----:B------:R-:W-:Y:S01]  /*b6a0*/  FADD.FTZ R203, R0, R203 ;  /* 0x000000cb00cb7221 */ /* 0x000fe20000010000 */
[----:B------:R-:W-:Y:S01]  /*b6b0*/  MOV R54, R109 ;  /* 0x0000006d00367202 */ /* 0x000fe20000000f00 */
[----:B------:R-:W-:Y:S01]  /*b6c0*/  FADD.FTZ R206, R52, R206 ;  /* 0x000000ce34ce7221 */ /* 0x000fe20000010000 */
[----:B------:R-:W-:Y:S01]  /*b6d0*/  FADD.FTZ R207, R55, R207 ;  /* 0x000000cf37cf7221 */ /* 0x000fe20000010000 */
[----:B------:R-:W-:Y:S01]  /*b6e0*/  MOV R42, R105 ;  /* 0x00000069002a7202 */ /* 0x000fe20000000f00 */
[----:B------:R-:W-:Y:S01]  /*b6f0*/  FADD.FTZ R205, R53, R205 ;  /* 0x000000cd35cd7221 */ /* 0x000fe20000010000 */
[----:B------:R-:W-:Y:S01]  /*b700*/  FADD.FTZ R203, R54, R203 ;  /* 0x000000cb36cb7221 */ /* 0x000fe20000010000 */
[----:B------:R-:W-:Y:S01]  /*b710*/  FADD.FTZ R206, R40, R206 ;  /* 0x000000ce28ce7221 */ /* 0x000fe20000010000 */
[----:B------:R-:W-:Y:S01]  /*b720*/  FADD.FTZ R207, R43, R207 ;  /* 0x000000cf2bcf7221 */ /* 0x000fe20000010000 */
[----:B------:R-:W-:Y:S01]  /*b730*/  FADD.FTZ R205, R41, R205 ;  /* 0x000000cd29cd7221 */ /* 0x000fe20000010000 */
[----:B------:R-:W-:Y:S01]  /*b740*/  MOV R26, R104 ;  /* 0x00000068001a7202 */ /* 0x000fe20000000f00 */
[----:B------:R-:W-:Y:S01]  /*b750*/  FADD.FTZ R203, R42, R203 ;  /* 0x000000cb2acb7221 */ /* 0x000fe20000010000 */
[----:B------:R-:W-:-:S02]  /*b760*/  MOV R25, R106 ;  /* 0x0000006a00197202 */ /* 0x000fc40000000f00 */
[----:B------:R-:W-:Y:S01]  /*b770*/  MOV R24, R107 ;  /* 0x0000006b00187202 */ /* 0x000fe20000000f00 */
[----:B------:R-:W-:Y:S01]  /*b780*/  HMMA.16816.F32 R108, R164, R114, R68 ;  /* 0x00000072a46c723c */ /* 0x000fe20000001844 */
[----:B------:R-:W-:Y:S01]  /*b790*/  FADD.FTZ R206, R36, R206 ;  /* 0x000000ce24ce7221 */ /* 0x000fe20000010000 */
[----:B------:R-:W-:Y:S01]  /*b7a0*/  FADD.FTZ R0, R227, R207 ;  /* 0x000000cfe3007221 */ /* 0x000fe20000010000 */
[----:B------:R-:W-:-:S03]  /*b7b0*/  FADD.FTZ R205, R37, R205 ;  /* 0x000000cd25cd7221 */ /* 0x000fc60000010000 */
[----:B------:R-:W-:Y:S01]  /*b7c0*/  HMMA.16816.F32 R104, R164, R112, R148 ;  /* 0x00000070a468723c */ /* 0x000fe20000001894 */
[----:B------:R-:W-:Y:S01]  /*b7d0*/  FADD.FTZ R203, R243, R203 ;  /* 0x000000cbf3cb7221 */ /* 0x000fe20000010000 */
[----:B------:R-:W-:-:S04]  /*b7e0*/  FADD.FTZ R0, R219, R0 ;  /* 0x00000000db007221 */ /* 0x000fc80000010000 */
[----:B------:R-:W-:Y:S01]  /*b7f0*/  HMMA.16816.F32 R124, R164, R22, R84 ;  /* 0x00000016a47c723c */ /* 0x000fe20000001854 */
[----:B------:R-:W-:-:S05]  /*b800*/  FADD.FTZ R205, R225, R205 ;  /* 0x000000cde1cd7221 */ /* 0x000fca0000010000 */
[C---:B----4-:R-:W-:Y:S06]  /*b810*/  HMMA.16816.F32 R136, R164.reuse, R16, R136 ;  /* 0x00000010a488723c */ /* 0x050fec0000001888 */
[C---:B------:R-:W-:Y:S06]  /*b820*/  HMMA.16816.F32 R140, R164.reuse, R18, R140 ;  /* 0x00000012a48c723c */ /* 0x040fec000000188c */
[C---:B------:R-:W-:Y:S06]  /*b830*/  HMMA.16816.F32 R148, R164.reuse, R12, R96 ;  /* 0x0000000ca494723c */ /* 0x040fec0000001860 */
[C---:B------:R-:W-:Y:S06]  /*b840*/  HMMA.16816.F32 R172, R164.reuse, R14, R172 ;  /* 0x0000000ea4ac723c */ /* 0x040fec00000018ac */
[C---:B------:R-:W-:Y:S01]  /*b850*/  HMMA.16816.F32 R156, R164.reuse, R8, R156 ;  /* 0x00000008a49c723c */ /* 0x040fe2000000189c */
[----:B------:R-:W-:Y:S01]  /*b860*/  FADD.FTZ R203, R224, R203 ;  /* 0x000000cbe0cb7221 */ /* 0x000fe20000010000 */
[----:B------:R1:W5:Y:S04]  /*b870*/  LDL.LU R243, [R1+0x8c] ;  /* 0x00008c0001f37983 */ /* 0x0003680000300800 */
[----:B------:R-:W-:Y:S06]  /*b880*/  HMMA.16816.F32 R164, R164, R10, R100 ;  /* 0x0000000aa4a4723c */ /* 0x000fec0000001864 */
[----:B------:R-:W-:Y:S01]  /*b890*/  HMMA.16816.F32 R68, R4, R80, R28 ;  /* 0x000000500444723c */ /* 0x000fe2000000181c */
[----:B------:R-:W-:-:S05]  /*b8a0*/  FADD.FTZ R0, R221, R0 ;  /* 0x00000000dd007221 */ /* 0x000fca0000010000 */
        /* <DEDUP_REMOVED lines=9> */
[C---:B------:R-:W-:Y:S01]  /*b940*/  HMMA.16816.F32 R160, R4.reuse, R10, R160 ;  /* 0x0000000a04a0723c */ /* 0x040fe200000018a0 */
[----:B------:R-:W-:Y:S01]  /*b950*/  FADD.FTZ R232, R232, R205 ;  /* 0x000000cde8e87221 */ /* 0x000fe20000010000 */
[----:B------:R-:W-:Y:S01]  /*b960*/  FADD.FTZ R203, R234, R203 ;  /* 0x000000cbeacb7221 */ /* 0x000fe20000010000 */
[----:B------:R1:W5:Y:S03]  /*b970*/  LDL.LU R227, [R1+0x88] ;  /* 0x0000880001e37983 */ /* 0x0003660000300800 */
[C---:B------:R-:W-:Y:S06]  /*b980*/  HMMA.16816.F32 R100, R4.reuse, R112, R60 ;  /* 0x000000700464723c */ /* 0x040fec000000183c */
[C---:B------:R-:W-:Y:S06]  /*b990*/  HMMA.16816.F32 R80, R4.reuse, R82, R32 ;  /* 0x000000520450723c */ /* 0x040fec0000001820 */
[----:B------:R-:W-:Y:S07]  /*b9a0*/  HMMA.16816.F32 R112, R4, R114, R64 ;  /* 0x000000720470723c */ /* 0x000fee0000001840 */
[----:B------:R-:W-:Y:S01]  /*b9b0*/  FADD.FTZ R5, R226, R206 ;  /* 0x000000cee2057221 */ /* 0x000fe20000010000 */
[----:B------:R-:W-:Y:S01]  /*b9c0*/  FADD.FTZ R0, R237, R0 ;  /* 0x00000000ed007221 */ /* 0x000fe20000010000 */
[----:B------:R-:W-:Y:S01]  /*b9d0*/  FADD.FTZ R232, R235, R232 ;  /* 0x000000e8ebe87221 */ /* 0x000fe20000010000 */
[----:B------:R-:W-:Y:S01]  /*b9e0*/  FADD.FTZ R203, R222, R203 ;  /* 0x000000cbdecb7221 */ /* 0x000fe20000010000 */
[----:B------:R-:W-:Y:S01]  /*b9f0*/  FADD.FTZ R220, R220, R5 ;  /* 0x00000005dcdc7221 */ /* 0x000fe20000010000 */
[----:B------:R1:W5:Y:S03]  /*ba00*/  LDL.LU R226, [R1+0x84] ;  /* 0x0000840001e27983 */ /* 0x0003660000300800 */
        /* <DEDUP_REMOVED lines=26> */
[----:B------:R-:W-:-:S03]  /*bbb0*/  FADD.FTZ R2, R215, R232 ;  /* 0x000000e8d7027221 */ /* 0x000fc60000010000 */
[----:B------:R1:W5:Y:S04]  /*bbc0*/  LDL.LU R209, [R1+0x70] ;  /* 0x0000700001d17983 */ /* 0x0003680000300800 */
[----:B------:R1:W5:Y:S04]  /*bbd0*/  LDL.LU R208, [R1+0x6c] ;  /* 0x00006c0001d07983 */ /* 0x0003680000300800 */
[----:B------:R2:W-:Y:S01]  /*bbe0*/  STL [R1+0x48], R0 ;  /* 0x0000480001007387 */ /* 0x0005e20000100800 */
[----:B------:R-:W-:-:S03]  /*bbf0*/  MOV R196, R231 ;  /* 0x000000e700c47202 */ /* 0x000fc60000000f00 */
[----:B------:R-:W-:Y:S04]  /*bc00*/  STL [R1+0x44], R4 ;  /* 0x0000440401007387 */ /* 0x000fe80000100800 */
[----:B------:R3:W-:Y:S01]  /*bc10*/  STL [R1+0x40], R2 ;  /* 0x0000400201007387 */ /* 0x0007e20000100800 */
[----:B--2---:R-:W-:Y:S01]  /*bc20*/  FADD.FTZ R0, R3, R212 ;  /* 0x000000d403007221 */ /* 0x004fe20000010000 */
[----:B------:R-:W-:-:S04]  /*bc30*/  MOV R3, R230 ;  /* 0x000000e600037202 */ /* 0x000fc80000000f00 */
[----:B------:R2:W-:Y:S01]  /*bc40*/  STL [R1+0x24], R0 ;  /* 0x0000240001007387 */ /* 0x0005e20000100800 */
[----:B---3--:R-:W-:Y:S02]  /*bc50*/  MOV R2, R229 ;  /* 0x000000e500027202 */ /* 0x008fe40000000f00 */
[----:B--2---:R-:W-:Y:S01]  /*bc60*/  MOV R0, R228 ;  /* 0x000000e400007202 */ /* 0x004fe20000000f00 */
[----:B-1----:R-:W-:Y:S06]  /*bc70*/  @!P0 BRA `(.L_x_218) ;  /* 0x00000058008c8947 */ /* 0x002fec0003800000 */
[----:B------:R-:W-:Y:S01]  /*bc80*/  UIADD3 UR4, UR18, -0x3, URZ ;  /* 0xfffffffd12047890 */ /* 0x000fe2000fffe03f */
[----:B------:R-:W1:Y:S01]  /*bc90*/  @!P3 LDC.64 R4, c[0x0][0x220] ;  /* 0x00008800ff04bb82 */ /* 0x000e620000000a00 */
[----:B------:R-:W-:-:S04]  /*bca0*/  DEPBAR.LE SB0, 0x0 ;  /* 0x000080000000791a */ /* 0x000fc80000000000 */
[----:B------:R-:W-:-:S03]  /*bcb0*/  USHF.R.S32.HI UR5, URZ, 0x1f, UR4 ;  /* 0x0000001f3f057899 */ /* 0x000fc60008011404 */
[----:B------:R-:W-:Y:S01]  /*bcc0*/  BAR.SYNC.DEFER_BLOCKING 0x0 ;  /* 0x0000000000007b1d */ /* 0x000fe20000010000 */
[----:B------:R-:W-:Y:S02]  /*bcd0*/  UIMAD.WIDE.U32 UR12, UR4, UR6, URZ ;  /* 0x00000006040c72a5 */ /* 0x000fe4000f8e003f */
[----:B------:R-:W-:Y:S02]  /*bce0*/  UIMAD UR5, UR5, UR6, URZ ;  /* 0x00000006050572a4 */ /* 0x000fe4000f8e023f */
[----:B------:R-:W-:-:S03]  /*bcf0*/  UISETP.GE.AND UP0, UPT, UR18, 0x4, UPT ;  /* 0x000000041200788c */ /* 0x000fc6000bf06270 */
[----:B------:R-:W2:Y:S01]  /*bd00*/  @!P2 LDC.64 R2, c[0x0][0x220] ;  /* 0x00008800ff02ab82 */ /* 0x000ea20000000a00 */
[----:B------:R-:W-:Y:S01]  /*bd10*/  UIMAD UR5, UR4, UR7, UR5 ;  /* 0x00000007040572a4 */ /* 0x000fe2000f8e0205 */
[----:B------:R-:W-:Y:S01]  /*bd20*/  IMAD.U32 R6, RZ, RZ, UR12 ;  /* 0x0000000cff067e24 */ /* 0x000fe2000f8e00ff */
[----:B------:R-:W-:Y:S01]  /*bd30*/  UIADD3 UR12, UR18, -0x3, URZ ;  /* 0xfffffffd120c7890 */ /* 0x000fe2000fffe03f */
[----:B------:R-:W-:Y:S01]  /*bd40*/  IMAD.U32 R7, RZ, RZ, UR13 ;  /* 0x0000000dff077e24 */ /* 0x000fe2000f8e00ff */
[----:B------:R-:W-:Y:S02]  /*bd50*/  UIADD3 UR5, UR13, UR5, URZ ;  /* 0x000000050d057290 */ /* 0x000fe4000fffe03f */
[----:B-----5:R-:W-:Y:S01]  /*bd60*/  LEA R15, P0, R6, R208, 0x6 ;  /* 0x000000d0060f7211 */ /* 0x020fe200078030ff */
[----:B------:R-:W3:Y:S03]  /*bd70*/  @!P3 LDC.64 R12, c[0x0][0x220] ;  /* 0x00008800ff0cbb82 */ /* 0x000ee60000000a00 */
[----:B------:R-:W-:Y:S01]  /*bd80*/  IMAD.U32 R7, RZ, RZ, UR5 ;  /* 0x00000005ff077e24 */ /* 0x000fe2000f8e00ff */
[----:B-1----:R-:W-:-:S04]  /*bd90*/  @!P3 LEA R16, P1, R15, R4, 0x1 ;  /* 0x000000040f10b211 */ /* 0x002fc800078208ff */
[----:B------:R-:W1:Y:S01]  /*bda0*/  @!P3 LDC.64 R8, c[0x0][0x220] ;  /* 0x00008800ff08bb82 */ /* 0x000e620000000a00 */
[----:B------:R-:W-:Y:S01]  /*bdb0*/  LEA.HI.X R0, R6, R211, R7, 0x6, P0 ;  /* 0x000000d306007211 */ /* 0x000fe200000f3407 */
[----:B------:R-:W-:Y:S03]  /*bdc0*/  @P3 STS.128 [R252+0xc000], RZ ;  /* 0x00c000fffc003388 */ /* 0x000fe60000000c00 */
[----:B------:R-:W-:-:S03]  /*bdd0*/  @!P3 LEA.HI.X R17, R15, R5, R0, 0x1, P1 ;  /* 0x000000050f11b211 */ /* 0x000fc600008f0c00 */
[----:B------:R-:W4:Y:S01]  /*bde0*/  @!P2 LDC.64 R10, c[0x0][0x220] ;  /* 0x00008800ff0aab82 */ /* 0x000f220000000a00 */
[C---:B--2---:R-:W-:Y:S01]  /*bdf0*/  @!P2 LEA R18, P0, R15.reuse, R2, 0x1 ;  /* 0x000000020f12a211 */ /* 0x044fe200078008ff */
[----:B------:R-:W-:Y:S01]  /*be00*/  @!PT LDS RZ, [RZ] ;  /* 0x00000000fffff984 */ /* 0x000fe20000000800 */
[----:B------:R-:W-:Y:S01]  /*be10*/  @!PT LDS RZ, [RZ] ;  /* 0x00000000fffff984 */ /* 0x000fe20000000800 */
[----:B------:R-:W-:Y:S01]  /*be20*/  @!PT LDS RZ, [RZ] ;  /* 0x00000000fffff984 */ /* 0x000fe20000000800 */
[----:B------:R-:W-:Y:S03]  /*be30*/  @!P3 LDGSTS.E.BYPASS.LTC128B.128 [R252+0xc000], desc[UR20][R16.64] ;  /* 0x0c00000010fcbfae */ /* 0x000fe6000b901d54 */
[C---:B------:R-:W-:Y:S01]  /*be40*/  @!P2 LEA.HI.X R19, R15.reuse, R3, R0, 0x1, P0 ;  /* 0x000000030f13a211 */ /* 0x040fe200000f0c00 */
[----:B------:R-:W-:Y:S01]  /*be50*/  @P2 STS.128 [R252+0xe000], RZ ;  /* 0x00e000fffc002388 */ /* 0x000fe20000000c00 */
[----:B------:R-:W-:Y:S01]  /*be60*/  IADD3 R15, P1, R15, UR28, RZ ;  /* 0x0000001c0f0f7c10 */ /* 0x000fe2000ff3e0ff */
[----:B------:R-:W2:Y:S02]  /*be70*/  @!P2 LDC.64 R6, c[0x0][0x220] ;  /* 0x00008800ff06ab82 */ /* 0x000ea40000000a00 */
[----:B------:R-:W-:Y:S01]  /*be80*/  @!PT LDS RZ, [RZ] ;  /* 0x00000000fffff984 */ /* 0x000fe20000000800 */
[----:B------:R-:W-:Y:S01]  /*be90*/  @!PT LDS RZ, [RZ] ;  /* 0x00000000fffff984 */ /* 0x000fe20000000800 */
[----:B------:R-:W-:Y:S01]  /*bea0*/  @!PT LDS RZ, [RZ] ;  /* 0x00000000fffff984 */ /* 0x000fe20000000800 */
[----:B------:R-:W-:Y:S01]  /*beb0*/  @!P2 LDGSTS.E.BYPASS.LTC128B.128 [R252+0xe000], desc[UR20][R18.64+0x80] ;  /* 0x0e00008012fcafae */ /* 0x000fe2000b901d54 */
[----:B---3--:R-:W-:-:S02]  /*bec0*/  @!P3 LEA R20, P0, R15, R12, 0x1 ;  /* 0x0000000c0f14b211 */ /* 0x008fc400078008ff */
[C---:B------:R-:W-:Y:S01]  /*bed0*/  IADD3 R12, P4, R15.reuse, UR28, RZ ;  /* 0x0000001c0f0c7c10 */ /* 0x040fe2000ff9e0ff */
[----:B------:R-:W-:Y:S01]  /*bee0*/  @P3 STS.128 [R252+0xc800], RZ ;  /* 0x00c800fffc003388 */ /* 0x000fe20000000c00 */
[----:B------:R-:W-:Y:S01]  /*bef0*/  IADD3.X R0, R0, UR19, RZ, P1, !PT ;  /* 0x0000001300007c10 */ /* 0x000fe20008ffe4ff */
[----:B------:R-:W3:Y:S01]  /*bf00*/  @!P3 LDC.64 R4, c[0x0][0x220] ;  /* 0x00008800ff04bb82 */ /* 0x000ee20000000a00 */
[----:B-1----:R-:W-:Y:S02]  /*bf10*/  @!P3 LEA R22, P1, R12, R8, 0x1 ;  /* 0x000000080c16b211 */ /* 0x002fe400078208ff */
[----:B------:R-:W-:Y:S02]  /*bf20*/  @!P3 LEA.HI.X R21, R15, R13, R0, 0x1, P0 ;  /* 0x0000000d0f15b211 */ /* 0x000fe400000f0c00 */
[----:B------:R-:W-:-:S03]  /*bf30*/  IADD3.X R8, R0, UR19, RZ, P4, !PT ;  /* 0x0000001300087c10 */ /* 0x000fc6000a7fe4ff */
[----:B------:R-:W1:Y:S01]  /*bf40*/  @!P2 LDC.64 R2, c[0x0][0x220] ;  /* 0x00008800ff02ab82 */ /* 0x000e620000000a00 */
[C---:B----4-:R-:W-:Y:S01]  /*bf50*/  @!P2 LEA R14, P0, R15.reuse, R10, 0x1 ;  /* 0x0000000a0f0ea211 */ /* 0x050fe200078008ff */
[----:B------:R-:W-:Y:S01]  /*bf60*/  @!PT LDS RZ, [RZ] ;  /* 0x00000000fffff984 */ /* 0x000fe20000000800 */
[----:B------:R-:W-:Y:S01]  /*bf70*/  @!PT LDS RZ, [RZ] ;  /* 0x00000000fffff984 */ /* 0x000fe20000000800 */
[----:B------:R-:W-:Y:S01]  /*bf80*/  @!PT LDS RZ, [RZ] ;  /* 0x00000000fffff984 */ /* 0x000fe20000000800 */
[----:B------:R-:W-:Y:S01]  /*bf90*/  @!P3 LDGSTS.E.BYPASS.LTC128B.128 [R252+0xc800], desc[UR20][R20.64] ;  /* 0x0c80000014fcbfae */ /* 0x000fe2000b901d54 */
[C---:B------:R-:W-:Y:S02]  /*bfa0*/  IADD3 R10, P5, R12.reuse, UR28, RZ ;  /* 0x0000001c0c0a7c10 */ /* 0x040fe4000ffbe0ff */
[C---:B------:R-:W-:Y:S01]  /*bfb0*/  @!P3 LEA.HI.X R23, R12.reuse, R9, R8, 0x1, P1 ;  /* 0x000000090c17b211 */ /* 0x040fe200008f0c08 */
[----:B------:R-:W-:Y:S01]  /*bfc0*/  @P2 STS.128 [R252+0xe800], RZ ;  /* 0x00e800fffc002388 */ /* 0x000fe20000000c00 */
[----:B------:R-:W-:Y:S02]  /*bfd0*/  @!P2 LEA.HI.X R15, R15, R11, R0, 0x1, P0 ;  /* 0x0000000b0f0fa211 */ /* 0x000fe400000f0c00 */
[----:B--2---:R-:W-:Y:S02]  /*bfe0*/  @!P2 LEA R6, P1, R12, R6, 0x1 ;  /* 0x000000060c06a211 */ /* 0x004fe400078208ff */
[----:B------:R-:W-:Y:S01]  /*bff0*/  IADD3.X R0, R8, UR19, RZ, P5, !PT ;  /* 0x0000001308007c10 */ /* 0x000fe2000affe4ff */
[----:B------:R-:W-:Y:S01]  /*c000*/  @!PT LDS RZ, [RZ] ;  /* 0x00000000fffff984 */ /* 0x000fe20000000800 */
[----:B------:R-:W-:Y:S01]  /*c010*/  @!PT LDS RZ, [RZ] ;  /* 0x00000000fffff984 */ /* 0x000fe20000000800 */
[----:B------:R-:W-:Y:S01]  /*c020*/  @!PT LDS RZ, [RZ] ;  /* 0x00000000fffff984 */ /* 0x000fe20000000800 */
[----:B------:R-:W-:Y:S01]  /*c030*/  @!P2 LDGSTS.E.BYPASS.LTC128B.128 [R252+0xe800], desc[UR20][R14.64+0x80] ;  /* 0x0e8000800efcafae */ /* 0x000fe2000b901d54 */
[----:B------:R-:W-:-:S02]  /*c040*/  @!P2 LEA.HI.X R7, R12, R7, R8, 0x1, P1 ;  /* 0x000000070c07a211 */ /* 0x000fc400008f0c08 */
[C---:B---3--:R-:W-:Y:S01]  /*c050*/  @!P3 LEA R4, P4, R10.reuse, R4, 0x1 ;  /* 0x000000040a04b211 */ /* 0x048fe200078808ff */
[----:B------:R-:W-:Y:S03]  /*c060*/  @P3 STS.128 [R252+0xd000], RZ ;  /* 0x00d000fffc003388 */ /* 0x000fe60000000c00 */
[C---:B------:R-:W-:Y:S01]  /*c070*/  @!P3 LEA.HI.X R5, R10.reuse, R5, R0, 0x1, P4 ;  /* 0x000000050a05b211 */ /* 0x040fe200020f0c00 */
[----:B------:R-:W-:Y:S01]  /*c080*/  @!PT LDS RZ, [RZ] ;  /* 0x00000000fffff984 */ /* 0x000fe20000000800 */
[----:B------:R-:W-:Y:S01]  /*c090*/  @!PT LDS RZ, [RZ] ;  /* 0x00000000fffff984 */ /* 0x000fe20000000800 */
[----:B------:R-:W-:Y:S01]  /*c0a0*/  @!PT LDS RZ, [RZ] ;  /* 0x00000000fffff984 */ /* 0x000fe20000000800 */
[----:B------:R-:W-:Y:S01]  /*c0b0*/  @!P3 LDGSTS.E.BYPASS.LTC128B.128 [R252+0xd000], desc[UR20][R22.64] ;  /* 0x0d00000016fcbfae */ /* 0x000fe2000b901d54 */
[----:B-1----:R-:W-:-:S03]  /*c0c0*/  @!P2 LEA R2, P0, R10, R2, 0x1 ;  /* 0x000000020a02a211 */ /* 0x002fc600078008ff */
[----:B------:R-:W-:Y:S01]  /*c0d0*/  @P2 STS.128 [R252+0xf000], RZ ;  /* 0x00f000fffc002388 */ /* 0x000fe20000000c00 */
[----:B------:R-:W-:-:S03]  /*c0e0*/  @!P2 LEA.HI.X R3, R10, R3, R0, 0x1, P0 ;  /* 0x000000030a03a211 */ /* 0x000fc600000f0c00 */
        /* <DEDUP_REMOVED lines=15> */
[----:B------:R-:W2:Y:S04]  /*c1e0*/  LDSM.16.M88.4 R36, [R251+0x2000] ;  /* 0x00200000fb24783b */ /* 0x000ea80000000200 */
[----:B------:R-:W3:Y:S04]  /*c1f0*/  LDSM.16.M88.4 R52, [R250+0x8800] ;  /* 0x00880000fa34783b */ /* 0x000ee80000000200 */
[----:B------:R-:W4:Y:S04]  /*c200*/  LDSM.16.M88.4 R44, [R250+0x9000] ;  /* 0x00900000fa2c783b */ /* 0x000f280000000200 */
[----:B------:R-:W4:Y:S04]  /*c210*/  LDSM.16.M88.4 R220, [R250+0x9800] ;  /* 0x00980000fadc783b */ /* 0x000f280000000200 */
[----:B------:R-:W-:Y:S01]  /*c220*/  LDSM.16.M88.4 R216, [R248] ;  /* 0x00000000f8d8783b */ /* 0x000fe20000000200 */
[----:B-1----:R-:W-:-:S03]  /*c230*/  IMAD.U32 R2, RZ, RZ, UR12 ;  /* 0x0000000cff027e24 */ /* 0x002fc6000f8e00ff */
[----:B------:R-:W1:Y:S04]  /*c240*/  LDSM.16.M88.4 R40, [R249+0x2000] ;  /* 0x00200000f928783b */ /* 0x000e680000000200 */
[----:B------:R-:W1:Y:S04]  /*c250*/  LDSM.16.M88.4 R212, [R248+0x800] ;  /* 0x00080000f8d4783b */ /* 0x000e680000000200 */
[----:B------:R-:W1:Y:S04]  /*c260*/  LDSM.16.M88.4 R204, [R248+0x1000] ;  /* 0x00100000f8cc783b */ /* 0x000e680000000200 */
[----:B------:R-:W1:Y:S04]  /*c270*/  LDSM.16.M88.4 R200, [R248+0x1800] ;  /* 0x00180000f8c8783b */ /* 0x000e680000000200 */
[----:B------:R-:W1:Y:S01]  /*c280*/  LDSM.16.M88.4 R32, [R251] ;  /* 0x00000000fb20783b */ /* 0x000e620000000200 */
[C---:B--2---:R-:W-:Y:S03]  /*c290*/  HMMA.16816.F32 R28, R36.reuse, R60, RZ ;  /* 0x0000003c241c723c */ /* 0x044fe600000018ff */
[----:B------:R-:W2:Y:S01]  /*c2a0*/  LDSM.16.M88.4 R196, [R249] ;  /* 0x00000000f9c4783b */ /* 0x000ea20000000200 */
[----:B------:R-:W1:Y:S02]  /*c2b0*/  S2R R0, SR_TID.X ;  /* 0x0000000000007919 */ /* 0x000e640000002100 */
[C---:B---3--:R-:W-:Y:S01]  /*c2c0*/  HMMA.16816.F32 R20, R36.reuse, R52, RZ ;  /* 0x000000342414723c */ /* 0x048fe200000018ff */
[----:B------:R-:W0:Y:S05]  /*c2d0*/  LDGDEPBAR ;  /* 0x00000000000079af */ /* 0x000e2a0000000000 */
[C---:B----4-:R-:W-:Y:S06]  /*c2e0*/  HMMA.16816.F32 R12, R36.reuse, R44, RZ ;  /* 0x0000002c240c723c */ /* 0x050fec00000018ff */
[C---:B------:R-:W-:Y:S06]  /*c2f0*/  HMMA.16816.F32 R4, R36.reuse, R220, RZ ;  /* 0x000000dc2404723c */ /* 0x040fec00000018ff */
[C---:B------:R-:W-:Y:S06]  /*c300*/  HMMA.16816.F32 R24, R36.reuse, R62, RZ ;  /* 0x0000003e2418723c */ /* 0x040fec00000018ff */
[C---:B------:R-:W-:Y:S06]  /*c310*/  HMMA.16816.F32 R16, R36.reuse, R54, RZ ;  /* 0x000000362410723c */ /* 0x040fec00000018ff */
[----:B------:R-:W-:Y:S01]  /*c320*/  HMMA.16816.F32 R8, R36, R46, RZ ;  /* 0x0000002e2408723c */ /* 0x000fe200000018ff */
[----:B-1----:R-:W-:-:S05]  /*c330*/  IMAD.SHL.U32 R0, R0, 0x2, RZ ;  /* 0x0000000200007824 */ /* 0x002fca00078e00ff */
[----:B------:R-:W-:Y:S01]  /*c340*/  HMMA.16816.F32 R36, R36, R222, RZ ;  /* 0x000000de2424723c */ /* 0x000fe200000018ff */
[----:B------:R-:W-:-:S05]  /*c350*/  LOP3.LUT R3, R0, 0x6, RZ, 0xc0, !PT ;  /* 0x0000000600037812 */ /* 0x000fca00078ec0ff */
[----:B------:R-:W-:Y:S01]  /*c360*/  HMMA.16816.F32 R28, R40, R216, R28 ;  /* 0x000000d8281c723c */ /* 0x000fe2000000181c */
[----:B------:R-:W-:-:S04]  /*c370*/  IMAD R2, R2, 0x40, R3 ;  /* 0x0000004002027824 */ /* 0x000fc800078e0203 */
[C---:B------:R-:W-:Y:S01]  /*c380*/  VIADD R3, R2.reuse, 0x38 ;  /* 0x0000003802037836 */ /* 0x040fe20000000000 */
[----:B------:R-:W-:Y:S01]  /*c390*/  HMMA.16816.F32 R20, R40, R212, R20 ;  /* 0x000000d42814723c */ /* 0x000fe20000001814 */
[C---:B------:R-:W-:Y:S02]  /*c3a0*/  ISETP.GE.AND P5, PT, R2.reuse, R227, PT ;  /* 0x000000e30200720c */ /* 0x040fe40003fa6270 */
[----:B------:R-:W-:-:S03]  /*c3b0*/  ISETP.GE.AND P1, PT, R2, R226, PT ;  /* 0x000000e20200720c */ /* 0x000fc60003f26270 */
        /* <DEDUP_REMOVED lines=15> */
[C---:B--2---:R-:W-:Y:S06]  /*c4b0*/  HMMA.16816.F32 R64, R196.reuse, R216, R64 ;  /* 0x000000d8c440723c */ /* 0x044fec0000001840 */
        /* <DEDUP_REMOVED lines=11> */
[----:B------:R-:W4:Y:S01]  /*c570*/  LDSM.16.M88.4 R196, [R247] ;  /* 0x00000000f7c4783b */ /* 0x000f220000000200 */
        /* <DEDUP_REMOVED lines=9> */
[C---:B------:R-:W-:Y:S06]  /*c610*/  HMMA.16816.F32 R64, R196.reuse, R216, R64 ;  /* 0x000000d8c440723c */ /* 0x040fec0000001840 */
        /* <DEDUP_REMOVED lines=11> */
[----:B------:R-:W4:Y:S01]  /*c6d0*/  LDSM.16.M88.4 R196, [R246] ;  /* 0x00000000f6c4783b */ /* 0x000f220000000200 */
        /* <DEDUP_REMOVED lines=21> */
[----:B------:R-:W4:Y:S01]  /*c830*/  LDSM.16.M88.4 R196, [R251+0x4000] ;  /* 0x00400000fbc4783b */ /* 0x000f220000000200 */
        /* <DEDUP_REMOVED lines=66> */
[----:B-1----:R-:W-:Y:S01]  /*cc60*/  HMMA.16816.F32 R64, R220, R212, R64 ;  /* 0x000000d4dc40723c */ /* 0x002fe20000001840 */
[----:B------:R-:W-:-:S05]  /*cc70*/  DEPBAR.LE SB0, 0x0 ;  /* 0x000080000000791a */ /* 0x000fca0000000000 */
[C---:B------:R-:W-:Y:S06]  /*cc80*/  HMMA.16816.F32 R60, R220.reuse, R214, R60 ;  /* 0x000000d6dc3c723c */ /* 0x040fec000000183c */
[C---:B--2---:R-:W-:Y:S06]  /*cc90*/  HMMA.16816.F32 R56, R220.reuse, R204, R56 ;  /* 0x000000ccdc38723c */ /* 0x044fec0000001838 */
[----:B------:R-:W-:Y:S06]  /*cca0*/  HMMA.16816.F32 R52, R220, R206, R52 ;  /* 0x000000cedc34723c */ /* 0x000fec0000001834 */
[----:B------:R-:W-:Y:S01]  /*ccb0*/  FSEL R64, R64, -INF , !P5 ;  /* 0xff80000040407808 */ /* 0x000fe20006800000 */
[C---:B---3--:R-:W-:Y:S06]  /*ccc0*/  HMMA.16816.F32 R20, R216.reuse, R204, R20 ;  /* 0x000000ccd814723c */ /* 0x048fec0000001814 */
[C---:B------:R-:W-:Y:S06]  /*ccd0*/  HMMA.16816.F32 R28, R216.reuse, R212, R28 ;  /* 0x000000d4d81c723c */ /* 0x040fec000000181c */
[C---:B----4-:R-:W-:Y:S06]  /*cce0*/  HMMA.16816.F32 R12, R216.reuse, R200, R12 ;  /* 0x000000c8d80c723c */ /* 0x050fec000000180c */
[----:B------:R-:W-:Y:S06]  /*ccf0*/  HMMA.16816.F32 R36, R216, R198, R36 ;  /* 0x000000c6d824723c */ /* 0x000fec0000001824 */
[C---:B------:R-:W-:Y:S06]  /*cd00*/  HMMA.16816.F32 R48, R220.reuse, R200, R48 ;  /* 0x000000c8dc30723c */ /* 0x040fec0000001830 */
[----:B------:R-:W-:Y:S01]  /*cd10*/  HMMA.16816.F32 R32, R220, R198, R32 ;  /* 0x000000c6dc20723c */ /* 0x000fe20000001820 */
[----:B------:R-:W-:-:S02]  /*cd20*/  VIADD R200, R2, 0x1 ;  /* 0x0000000102c87836 */ /* 0x000fc40000000000 */
[----:B------:R-:W-:-:S03]  /*cd30*/  VIADD R201, R2, 0x10 ;  /* 0x0000001002c97836 */ /* 0x000fc60000000000 */
[-C--:B------:R-:W-:Y:S01]  /*cd40*/  HMMA.16816.F32 R4, R216, R196.reuse, R4 ;  /* 0x000000c4d804723c */ /* 0x080fe20000001804 */
[----:B------:R-:W-:Y:S01]  /*cd50*/  VIADD R198, R2, 0x8 ;  /* 0x0000000802c67836 */ /* 0x000fe20000000000 */
[-C--:B------:R-:W-:Y:S01]  /*cd60*/  ISETP.GE.AND P4, PT, R200, R227.reuse, PT ;  /* 0x000000e3c800720c */ /* 0x080fe20003f86270 */
[----:B------:R-:W-:Y:S01]  /*cd70*/  VIADD R199, R2, 0x11 ;  /* 0x0000001102c77836 */ /* 0x000fe20000000000 */
[----:B------:R-:W-:Y:S02]  /*cd80*/  ISETP.GE.AND P0, PT, R200, R226, PT ;  /* 0x000000e2c800720c */ /* 0x000fe40003f06270 */
[C---:B------:R-:W-:Y:S01]  /*cd90*/  HMMA.16816.F32 R40, R220.reuse, R196, R40 ;  /* 0x000000c4dc28723c */ /* 0x040fe20000001828 */
[-C--:B------:R-:W-:Y:S02]  /*cda0*/  ISETP.GE.AND P5, PT, R198, R227.reuse, PT ;  /* 0x000000e3c600720c */ /* 0x080fe40003fa6270 */
[----:B------:R-:W-:Y:S02]  /*cdb0*/  FSEL R0, R65, -INF , !P4 ;  /* 0xff80000041007808 */ /* 0x000fe40006000000 */
[----:B------:R-:W-:Y:S01]  /*cdc0*/  FSEL R60, R60, -INF , !P5 ;  /* 0xff8000003c3c7808 */ /* 0x000fe20006800000 */
[----:B------:R-:W-:Y:S01]  /*cdd0*/  HMMA.16816.F32 R44, R220, R202, R44 ;  /* 0x000000cadc2c723c */ /* 0x000fe2000000182c */
[C---:B------:R-:W-:Y:S01]  /*cde0*/  VIADD R196, R2.reuse, 0x9 ;  /* 0x0000000902c47836 */ /* 0x040fe20000000000 */
[-C--:B------:R-:W-:Y:S01]  /*cdf0*/  ISETP.GE.AND P5, PT, R201, R227.reuse, PT ;  /* 0x000000e3c900720c */ /* 0x080fe20003fa6270 */
[----:B------:R-:W-:Y:S01]  /*ce00*/  VIADD R197, R2, 0x18 ;  /* 0x0000001802c57836 */ /* 0x000fe20000000000 */
[----:B------:R-:W-:Y:S01]  /*ce10*/  FSEL R65, R66, -INF , !P1 ;  /* 0xff80000042417808 */ /* 0x000fe20004800000 */
[----:B------:R-:W-:Y:S01]  /*ce20*/  VIADD R66, R2, 0x19 ;  /* 0x0000001902427836 */ /* 0x000fe20000000000 */
[----:B------:R-:W-:Y:S01]  /*ce30*/  BAR.SYNC.DEFER_BLOCKING 0x0 ;  /* 0x0000000000007b1d */ /* 0x000fe20000010000 */
[----:B------:R-:W-:Y:S01]  /*ce40*/  ISETP.GE.AND P4, PT, R196, R227, PT ;  /* 0x000000e3c400720c */ /* 0x000fe20003f86270 */
[----:B------:R-:W-:Y:S01]  /*ce50*/  HMMA.16816.F32 R24, R216, R214, R24 ;  /* 0x000000d6d818723c */ /* 0x000fe20000001818 */
[----:B------:R-:W-:Y:S01]  /*ce60*/  FSEL R238, R56, -INF , !P5 ;  /* 0xff80000038ee7808 */ /* 0x000fe20006800000 */
[----:B------:R-:W-:Y:S01]  /*ce70*/  VIADD R56, R2, 0x20 ;  /* 0x0000002002387836 */ /* 0x000fe20000000000 */
[----:B------:R-:W-:-:S02]  /*ce80*/  FSEL R61, R61, -INF , !P4 ;  /* 0xff8000003d3d7808 */ /* 0x000fc40006000000 */
[-C--:B------:R-:W-:Y:S01]  /*ce90*/  ISETP.GE.AND P4, PT, R199, R227.reuse, PT ;  /* 0x000000e3c700720c */ /* 0x080fe20003f86270 */
[C---:B------:R-:W-:Y:S01]  /*cea0*/  HMMA.16816.F32 R16, R216.reuse, R206, R16 ;  /* 0x000000ced810723c */ /* 0x040fe20000001810 */
[-C--:B------:R-:W-:Y:S02]  /*ceb0*/  ISETP.GE.AND P5, PT, R197, R227.reuse, PT ;  /* 0x000000e3c500720c */ /* 0x080fe40003fa6270 */
[----:B------:R-:W-:Y:S02]  /*cec0*/  ISETP.GE.AND P1, PT, R198, R226, PT ;  /* 0x000000e2c600720c */ /* 0x000fe40003f26270 */
[----:B------:R-:W-:Y:S01]  /*ced0*/  FSEL R236, R57, -INF , !P4 ;  /* 0xff80000039ec7808 */ /* 0x000fe20006000000 */
[----:B------:R-:W-:Y:S01]  /*cee0*/  HMMA.16816.F32 R8, R216, R202, R8 ;  /* 0x000000cad808723c */ /* 0x000fe20000001808 */
[----:B------:R-:W-:Y:S01]  /*cef0*/  FSEL R239, R52, -INF , !P5 ;  /* 0xff80000034ef7808 */ /* 0x000fe20006800000 */
[----:B------:R-:W-:Y:S01]  /*cf00*/  VIADD R52, R2, 0x21 ;  /* 0x0000002102347836 */ /* 0x000fe20000000000 */
[----:B------:R-:W-:-:S02]  /*cf10*/  ISETP.GE.AND P4, PT, R66, R227, PT ;  /* 0x000000e34200720c */ /* 0x000fc40003f86270 */
[----:B------:R-:W-:Y:S02]  /*cf20*/  FSEL R62, R62, -INF , !P1 ;  /* 0xff8000003e3e7808 */ /* 0x000fe40004800000 */
[----:B------:R-:W-:Y:S02]  /*cf30*/  ISETP.GE.AND P1, PT, R201, R226, PT ;  /* 0x000000e2c900720c */ /* 0x000fe40003f26270 */
[----:B------:R-:W-:Y:S02]  /*cf40*/  FSEL R205, R53, -INF , !P4 ;  /* 0xff80000035cd7808 */ /* 0x000fe40006000000 */
[----:B------:R-:W-:Y:S02]  /*cf50*/  ISETP.GE.AND P4, PT, R52, R227, PT ;  /* 0x000000e33400720c */ /* 0x000fe40003f86270 */
[----:B------:R-:W-:Y:S02]  /*cf60*/  FSEL R67, R67, -INF , !P0 ;  /* 0xff80000043437808 */ /* 0x000fe40004000000 */
[----:B------:R-:W-:-:S02]  /*cf70*/  FSEL R237, R58, -INF , !P1 ;  /* 0xff8000003aed7808 */ /* 0x000fc40004800000 */
[-C--:B------:R-:W-:Y:S02]  /*cf80*/  ISETP.GE.AND P0, PT, R196, R226.reuse, PT ;  /* 0x000000e2c400720c */ /* 0x080fe40003f06270 */
[----:B------:R-:W-:Y:S02]  /*cf90*/  ISETP.GE.AND P1, PT, R197, R226, PT ;  /* 0x000000e2c500720c */ /* 0x000fe40003f26270 */
[----:B------:R-:W-:Y:S01]  /*cfa0*/  FSEL R235, R49, -INF , !P4 ;  /* 0xff80000031eb7808 */ /* 0x000fe20006000000 */
[----:B------:R-:W-:Y:S01]  /*cfb0*/  VIADD R49, R2, 0x28 ;  /* 0x0000002802317836 */ /* 0x000fe20000000000 */
        /* <DEDUP_REMOVED lines=11> */
[----:B------:R-:W-:Y:S01]  /*d070*/  FSEL R50, R44, -INF , !P5 ;  /* 0xff8000002c327808 */ /* 0x000fe20006800000 */
[----:B------:R-:W-:Y:S01]  /*d080*/  VIADD R44, R2, 0x31 ;  /* 0x00000031022c7836 */ /* 0x000fe20000000000 */
[-C--:B------:R-:W-:Y:S02]  /*d090*/  ISETP.GE.AND P1, PT, R49, R226.reuse, PT ;  /* 0x000000e23100720c */ /* 0x080fe40003f26270 */
[----:B------:R-:W-:Y:S02]  /*d0a0*/  FSEL R214, R55, -INF , !P0 ;  /* 0xff80000037d67808 */ /* 0x000fe40004000000 */
[----:B------:R-:W-:Y:S02]  /*d0b0*/  ISETP.GE.AND P4, PT, R48, R227, PT ;  /* 0x000000e33000720c */ /* 0x000fe40003f86270 */
[----:B------:R-:W-:-:S02]  /*d0c0*/  ISETP.GE.AND P0, PT, R52, R226, PT ;  /* 0x000000e23400720c */ /* 0x000fc40003f06270 */
[----:B------:R-:W-:Y:S02]  /*d0d0*/  FSEL R216, R46, -INF , !P1 ;  /* 0xff8000002ed87808 */ /* 0x000fe40004800000 */
[----:B------:R-:W-:Y:S02]  /*d0e0*/  ISETP.GE.AND P1, PT, R44, R227, PT ;  /* 0x000000e32c00720c */ /* 0x000fe40003f26270 */
[----:B------:R-:W-:Y:S01]  /*d0f0*/  FSEL R215, R45, -INF , !P4 ;  /* 0xff8000002dd77808 */ /* 0x000fe20006000000 */
[----:B------:R-:W-:Y:S01]  /*d100*/  VIADD R45, R2, 0x30 ;  /* 0x00000030022d7836 */ /* 0x000fe20000000000 */
[----:B------:R-:W-:Y:S02]  /*d110*/  FSEL R218, R51, -INF , !P0 ;  /* 0xff80000033da7808 */ /* 0x000fe40004000000 */
[----:B------:R-:W-:Y:S02]  /*d120*/  ISETP.GE.AND P0, PT, R48, R226, PT ;  /* 0x000000e23000720c */ /* 0x000fe40003f06270 */
[----:B------:R-:W-:-:S02]  /*d130*/  FSEL R234, R41, -INF , !P1 ;  /* 0xff80000029ea7808 */ /* 0x000fc40004800000 */
[----:B------:R-:W-:Y:S02]  /*d140*/  ISETP.GE.AND P1, PT, R44, R226, PT ;  /* 0x000000e22c00720c */ /* 0x000fe40003f26270 */
[----:B------:R-:W-:Y:S02]  /*d150*/  FSEL R217, R47, -INF , !P0 ;  /* 0xff8000002fd97808 */ /* 0x000fe40004000000 */
[----:B------:R-:W-:Y:S02]  /*d160*/  ISETP.GE.AND P5, PT, R45, R227, PT ;  /* 0x000000e32d00720c */ /* 0x000fe40003fa6270 */
[CC--:B------:R-:W-:Y:S02]  /*d170*/  ISETP.GE.AND P0, PT, R2.reuse, R225.reuse, PT ;  /* 0x000000e10200720c */ /* 0x0c0fe40003f06270 */
[----:B------:R-:W-:Y:S02]  /*d180*/  FSEL R59, R43, -INF , !P1 ;  /* 0xff8000002b3b7808 */ /* 0x000fe40004800000 */
[C---:B------:R-:W-:Y:S01]  /*d190*/  ISETP.GE.AND P4, PT, R2.reuse, R224, PT ;  /* 0x000000e00200720c */ /* 0x040fe20003f86270 */
[----:B------:R-:W-:Y:S01]  /*d1a0*/  VIADD R2, R2, 0x39 ;  /* 0x0000003902027836 */ /* 0x000fe20000000000 */
[----:B------:R-:W-:-:S02]  /*d1b0*/  ISETP.GE.AND P1, PT, R200, R225, PT ;  /* 0x000000e1c800720c */ /* 0x000fc40003f26270 */
[----:B------:R-:W-:Y:S02]  /*d1c0*/  FSEL R232, R40, -INF , !P5 ;  /* 0xff80000028e87808 */ /* 0x000fe40006800000 */
[----:B------:R-:W-:Y:S02]  /*d1d0*/  FSEL R40, R28, -INF , !P0 ;  /* 0xff8000001c287808 */ /* 0x000fe40004000000 */
[----:B------:R-:W-:Y:S02]  /*d1e0*/  ISETP.GE.AND P0, PT, R200, R224, PT ;  /* 0x000000e0c800720c */ /* 0x000fe40003f06270 */
[----:B------:R-:W-:Y:S02]  /*d1f0*/  FSEL R30, R30, -INF , !P4 ;  /* 0xff8000001e1e7808 */ /* 0x000fe40006000000 */
[----:B------:R-:W-:Y:S02]  /*d200*/  FSEL R29, R29, -INF , !P1 ;  /* 0xff8000001d1d7808 */ /* 0x000fe40004800000 */
[----:B------:R-:W-:-:S02]  /*d210*/  ISETP.GE.AND P4, PT, R198, R225, PT ;  /* 0x000000e1c600720c */ /* 0x000fc40003f86270 */
[-C--:B------:R-:W-:Y:S02]  /*d220*/  ISETP.GE.AND P1, PT, R198, R224.reuse, PT ;  /* 0x000000e0c600720c */ /* 0x080fe40003f26270 */
[----:B------:R-:W-:Y:S02]  /*d230*/  FSEL R28, R31, -INF , !P0 ;  /* 0xff8000001f1c7808 */ /* 0x000fe40004000000 */
[----:B------:R-:W-:Y:S02]  /*d240*/  FSEL R31, R24, -INF , !P4 ;  /* 0xff800000181f7808 */ /* 0x000fe40006000000 */
[----:B------:R-:W-:Y:S02]  /*d250*/  FSEL R26, R26, -INF , !P1 ;  /* 0xff8000001a1a7808 */ /* 0x000fe40004800000 */
[----:B------:R-:W-:Y:S02]  /*d260*/  ISETP.GE.AND P4, PT, R196, R224, PT ;  /* 0x000000e0c400720c */ /* 0x000fe40003f86270 */
[----:B------:R-:W-:-:S02]  /*d270*/  ISETP.GE.AND P1, PT, R201, R225, PT ;  /* 0x000000e1c900720c */ /* 0x000fc40003f26270 */
[----:B------:R-:W-:Y:S02]  /*d280*/  ISETP.GE.AND P6, PT, R45, R226, PT ;  /* 0x000000e22d00720c */ /* 0x000fe40003fc6270 */
[----:B------:R-:W-:Y:S02]  /*d290*/  FSEL R24, R27, -INF , !P4 ;  /* 0xff8000001b187808 */ /* 0x000fe40006000000 */
[----:B------:R-:W-:Y:S02]  /*d2a0*/  FSEL R51, R20, -INF , !P1 ;  /* 0xff80000014337808 */ /* 0x000fe40004800000 */
[CC--:B------:R-:W-:Y:S02]  /*d2b0*/  ISETP.GE.AND P4, PT, R199.reuse, R225.reuse, PT ;  /* 0x000000e1c700720c */ /* 0x0c0fe40003f86270 */
[----:B------:R-:W-:Y:S02]  /*d2c0*/  ISETP.GE.AND P1, PT, R199, R224, PT ;  /* 0x000000e0c700720c */ /* 0x000fe40003f26270 */
[----:B------:R-:W-:-:S02]  /*d2d0*/  ISETP.GE.AND P0, PT, R196, R225, PT ;  /* 0x000000e1c400720c */ /* 0x000fc40003f06270 */
[----:B------:R-:W-:Y:S02]  /*d2e0*/  FSEL R219, R42, -INF , !P6 ;  /* 0xff8000002adb7808 */ /* 0x000fe40007000000 */
[----:B------:R-:W-:Y:S02]  /*d2f0*/  FSEL R43, R21, -INF , !P4 ;  /* 0xff800000152b7808 */ /* 0x000fe40006000000 */
[----:B------:R-:W-:Y:S02]  /*d300*/  FSEL R42, R23, -INF , !P1 ;  /* 0xff800000172a7808 */ /* 0x000fe40004800000 */
[----:B------:R-:W-:Y:S02]  /*d310*/  FSEL R25, R25, -INF , !P0 ;  /* 0xff80000019197808 */ /* 0x000fe40004000000 */
[----:B------:R-:W-:Y:S02]  /*d320*/  ISETP.GE.AND P4, PT, R197, R224, PT ;  /* 0x000000e0c500720c */ /* 0x000fe40003f86270 */
[----:B------:R-:W-:-:S02]  /*d330*/  ISETP.GE.AND P1, PT, R66, R225, PT ;  /* 0x000000e14200720c */ /* 0x000fc40003f26270 */
[-C--:B------:R-:W-:Y:S02]  /*d340*/  ISETP.GE.AND P0, PT, R201, R224.reuse, PT ;  /* 0x000000e0c900720c */ /* 0x080fe40003f06270 */
[----:B------:R-:W-:Y:S02]  /*d350*/  FSEL R53, R18, -INF , !P4 ;  /* 0xff80000012357808 */ /* 0x000fe40006000000 */
[----:B------:R-:W-:Y:S02]  /*d360*/  FSEL R199, R17, -INF , !P1 ;  /* 0xff80000011c77808 */ /* 0x000fe40004800000 */
[----:B------:R-:W-:Y:S02]  /*d370*/  FSEL R20, R22, -INF , !P0 ;  /* 0xff80000016147808 */ /* 0x000fe40004000000 */
[CC--:B------:R-:W-:Y:S02]  /*d380*/  ISETP.GE.AND P4, PT, R56.reuse, R225.reuse, PT ;  /* 0x000000e13800720c */ /* 0x0c0fe40003f86270 */
[----:B------:R-:W-:Y:S01]  /*d390*/  ISETP.GE.AND P1, PT, R56, R224, PT ;  /* 0x000000e03800720c */ /* 0x000fe20003f26270 */
[----:B------:R1:W-:Y:S01]  /*d3a0*/  STL [R1+0x68], R20 ;  /* 0x0000681401007387 */ /* 0x0003e20000100800 */
[----:B------:R-:W-:-:S02]  /*d3b0*/  ISETP.GE.AND P0, PT, R197, R225, PT ;  /* 0x000000e1c500720c */ /* 0x000fc40003f06270 */
[----:B------:R-:W-:Y:S02]  /*d3c0*/  FSEL R203, R12, -INF , !P4 ;  /* 0xff8000000ccb7808 */ /* 0x000fe40006000000 */
[----:B------:R-:W-:Y:S02]  /*d3d0*/  FSEL R196, R14, -INF , !P1 ;  /* 0xff8000000ec47808 */ /* 0x000fe40004800000 */
[----:B------:R-:W-:Y:S02]  /*d3e0*/  FSEL R58, R16, -INF , !P0 ;  /* 0xff800000103a7808 */ /* 0x000fe40004000000 */
[-C--:B------:R-:W-:Y:S02]  /*d3f0*/  ISETP.GE.AND P4, PT, R52, R224.reuse, PT ;  /* 0x000000e03400720c */ /* 0x080fe40003f86270 */
[----:B------:R-:W-:Y:S02]  /*d400*/  ISETP.GE.AND P1, PT, R49, R225, PT ;  /* 0x000000e13100720c */ /* 0x000fe40003f26270 */
[----:B------:R-:W-:-:S02]  /*d410*/  ISETP.GE.AND P0, PT, R66, R224, PT ;  /* 0x000000e04200720c */ /* 0x000fc40003f06270 */
[----:B------:R-:W-:Y:S02]  /*d420*/  FSEL R198, R15, -INF , !P4 ;  /* 0xff8000000fc67808 */ /* 0x000fe40006000000 */
        /* <DEDUP_REMOVED lines=8> */
[-C--:B------:R-:W-:Y:S01]  /*d4b0*/  ISETP.GE.AND P4, PT, R45, R224.reuse, PT ;  /* 0x000000e02d00720c */ /* 0x080fe20003f86270 */
[----:B------:R1:W-:Y:S01]  /*d4c0*/  STL [R1+0x50], R8 ;  /* 0x0000500801007387 */ /* 0x0003e20000100800 */
[----:B------:R-:W-:Y:S02]  /*d4d0*/  ISETP.GE.AND P1, PT, R44, R225, PT ;  /* 0x000000e12c00720c */ /* 0x000fe40003f26270 */
[----:B------:R-:W-:-:S02]  /*d4e0*/  ISETP.GE.AND P0, PT, R49, R224, PT ;  /* 0x000000e03100720c */ /* 0x000fc40003f06270 */
[----:B------:R-:W-:Y:S02]  /*d4f0*/  ISETP.GE.AND P5, PT, R3, R227, PT ;  /* 0x000000e30300720c */ /* 0x000fe40003fa6270 */
[----:B------:R-:W-:Y:S02]  /*d500*/  FSEL R200, R6, -INF , !P4 ;  /* 0xff80000006c87808 */ /* 0x000fe40006000000 */
[----:B------:R-:W-:Y:S02]  /*d510*/  FSEL R56, R5, -INF , !P1 ;  /* 0xff80000005387808 */ /* 0x000fe40004800000 */
[----:B------:R-:W-:Y:S02]  /*d520*/  FSEL R66, R10, -INF , !P0 ;  /* 0xff8000000a427808 */ /* 0x000fe40004000000 */
[-C--:B------:R-:W-:Y:S02]  /*d530*/  ISETP.GE.AND P4, PT, R3, R225.reuse, PT ;  /* 0x000000e10300720c */ /* 0x080fe40003f86270 */
[----:B------:R-:W-:-:S02]  /*d540*/  ISETP.GE.AND P1, PT, R2, R225, PT ;  /* 0x000000e10200720c */ /* 0x000fc40003f26270 */
[----:B------:R-:W-:Y:S02]  /*d550*/  ISETP.GE.AND P0, PT, R45, R225, PT ;  /* 0x000000e12d00720c */ /* 0x000fe40003f06270 */
[----:B------:R-:W-:Y:S02]  /*d560*/  FSEL R23, R32, -INF , !P5 ;  /* 0xff80000020177808 */ /* 0x000fe40006800000 */
[----:B------:R-:W-:Y:S02]  /*d570*/  ISETP.GE.AND P5, PT, R3, R226, PT ;  /* 0x000000e20300720c */ /* 0x000fe40003fa6270 */
[----:B------:R-:W-:Y:S02]  /*d580*/  FSEL R45, R36, -INF , !P4 ;  /* 0xff800000242d7808 */ /* 0x000fe40006000000 */
[----:B------:R-:W-:Y:S02]  /*d590*/  FSEL R22, R37, -INF , !P1 ;  /* 0xff80000025167808 */ /* 0x000fe40004800000 */
[----:B------:R-:W-:-:S02]  /*d5a0*/  ISETP.GE.AND P6, PT, R2, R227, PT ;  /* 0x000000e30200720c */ /* 0x000fc40003fc6270 */
[----:B------:R-:W-:Y:S02]  /*d5b0*/  FSEL R47, R4, -INF , !P0 ;  /* 0xff800000042f7808 */ /* 0x000fe40004000000 */
[C---:B------:R-:W-:Y:S02]  /*d5c0*/  ISETP.GE.AND P4, PT, R2.reuse, R226, PT ;  /* 0x000000e20200720c */ /* 0x040fe40003f86270 */
[-C--:B------:R-:W-:Y:S02]  /*d5d0*/  ISETP.GE.AND P1, PT, R2, R224.reuse, PT ;  /* 0x000000e00200720c */ /* 0x080fe40003f26270 */
[----:B------:R-:W-:Y:S02]  /*d5e0*/  ISETP.GE.AND P0, PT, R44, R224, PT ;  /* 0x000000e02c00720c */ /* 0x000fe40003f06270 */
[----:B------:R-:W-:Y:S02]  /*d5f0*/  FSEL R2, R34, -INF , !P5 ;  /* 0xff80000022027808 */ /* 0x000fe40006800000 */
[----:B------:R-:W-:-:S02]  /*d600*/  FSEL R201, R7, -INF , !P0 ;  /* 0xff80000007c97808 */ /* 0x000fc40004000000 */
[----:B------:R-:W-:Y:S01]  /*d610*/  ISETP.GE.AND P0, PT, R3, R224, PT ;  /* 0x000000e00300720c */ /* 0x000fe20003f06270 */
[----:B------:R1:W-:Y:S01]  /*d620*/  STL [R1+0x64], R2 ;  /* 0x0000640201007387 */ /* 0x0003e20000100800 */
[----:B------:R-:W-:Y:S02]  /*d630*/  FSEL R212, R39, -INF , !P1 ;  /* 0xff80000027d47808 */ /* 0x000fe40004800000 */
[----:B------:R-:W-:Y:S02]  /*d640*/  FSEL R202, R38, -INF , !P0 ;  /* 0xff80000026ca7808 */ /* 0x000fe40004000000 */
[----:B------:R-:W-:Y:S02]  /*d650*/  PLOP3.LUT P0, PT, PT, PT, UP0, 0x80, 0x0 ;  /* 0x000000000000781c */ /* 0x000fe40003f0f008 */
[----:B------:R-:W-:Y:S02]  /*d660*/  FSEL R33, R33, -INF , !P6 ;  /* 0xff80000021217808 */ /* 0x000fe40007000000 */
[----:B------:R-:W-:-:S09]  /*d670*/  FSEL R55, R35, -INF , !P4 ;  /* 0xff80000023377808 */ /* 0x000fd20006000000 */
[----:B------:R-:W-:Y:S05]  /*d680*/  @!P0 BRA `(.L_x_222) ;  /* 0x00000004005c8947 */ /* 0x000fea0003800000 */
[----:B------:R-:W2:Y:S04]  /*d690*/  LDL.64 R222, [R1+0x28] ;  /* 0x0000280001de7983 */ /* 0x000ea80000100a00 */
[----:B------:R-:W3:Y:S01]  /*d6a0*/  LDL.64 R206, [R1+0x30] ;  /* 0x0000300001ce7983 */ /* 0x000ee20000100a00 */
[----:B------:R-:W-:Y:S01]  /*d6b0*/  UIADD3 UR5, UR18, -0x4, URZ ;  /* 0xfffffffc12057890 */ /* 0x000fe2000fffe03f */
[----:B-1----:R-:W1:Y:S01]  /*d6c0*/  @!P3 LDC.64 R2, c[0x0][0x218] ;  /* 0x00008600ff02bb82 */ /* 0x002e620000000a00 */
[----:B------:R-:W-:Y:S01]  /*d6d0*/  BSSY B0, `(.L_x_223) ;  /* 0x0000051000007945 */ /* 0x000fe20003800000 */
[----:B------:R4:W-:Y:S01]  /*d6e0*/  @P3 STS.128 [R252+0x8000], RZ ;  /* 0x008000fffc003388 */ /* 0x0009e20000000c00 */
[----:B------:R-:W-:Y:S02]  /*d6f0*/  USHF.R.S32.HI UR4, URZ, 0x1f, UR5 ;  /* 0x0000001f3f047899 */ /* 0x000fe40008011405 */
[----:B------:R-:W-:-:S02]  /*d700*/  UIMAD.WIDE.U32 UR6, UR5, UR8, URZ ;  /* 0x00000008050672a5 */ /* 0x000fc4000f8e003f */
[----:B------:R-:W-:Y:S01]  /*d710*/  UIMAD UR4, UR4, UR8, URZ ;  /* 0x00000008040472a4 */ /* 0x000fe2000f8e023f */
[----:B------:R-:W5:Y:S03]  /*d720*/  @!P2 LDC.64 R12, c[0x0][0x218] ;  /* 0x00008600ff0cab82 */ /* 0x000f660000000a00 */
[----:B------:R-:W-:Y:S01]  /*d730*/  UIMAD UR4, UR5, UR9, UR4 ;  /* 0x00000009050472a4 */ /* 0x000fe2000f8e0204 */
[----:B------:R-:W-:Y:S02]  /*d740*/  IMAD.U32 R15, RZ, RZ, UR6 ;  /* 0x00000006ff0f7e24 */ /* 0x000fe4000f8e00ff */
[----:B------:R-:W-:Y:S01]  /*d750*/  IMAD.U32 R5, RZ, RZ, UR6 ;  /* 0x00000006ff057e24 */ /* 0x000fe2000f8e00ff */
[----:B------:R-:W-:Y:S01]  /*d760*/  UIADD3 UR4, UR7, UR4, URZ ;  /* 0x0000000407047290 */ /* 0x000fe2000fffe03f */
[----:B------:R-:W4:Y:S05]  /*d770*/  @!P3 LDC.64 R10, c[0x0][0x218] ;  /* 0x00008600ff0abb82 */ /* 0x000f2a0000000a00 */
[----:B------:R-:W-:-:S03]  /*d780*/  IMAD.U32 R14, RZ, RZ, UR4 ;  /* 0x00000004ff0e7e24 */ /* 0x000fc6000f8e00ff */
[----:B------:R-:W4:Y:S08]  /*d790*/  @!P2 LDC.64 R8, c[0x0][0x218] ;  /* 0x00008600ff08ab82 */ /* 0x000f300000000a00 */
[----:B------:R-:W4:Y:S01]  /*d7a0*/  @!P3 LDC.64 R6, c[0x0][0x218] ;  /* 0x00008600ff06bb82 */ /* 0x000f220000000a00 */
[----:B--2---:R-:W-:-:S04]  /*d7b0*/  LEA R15, P1, R15, R222, 0x6 ;  /* 0x000000de0f0f7211 */ /* 0x004fc800078230ff */
[----:B---3--:R-:W-:Y:S02]  /*d7c0*/  LEA.HI.X R14, R5, R207, R14, 0x6, P1 ;  /* 0x000000cf050e7211 */ /* 0x008fe400008f340e */
[C---:B-1----:R-:W-:Y:S01]  /*d7d0*/  @!P3 LEA R20, P1, R15.reuse, R2, 0x1 ;  /* 0x000000020f14b211 */ /* 0x042fe200078208ff */
[----:B------:R-:W1:Y:S03]  /*d7e0*/  @!P2 LDC.64 R4, c[0x0][0x218] ;  /* 0x00008600ff04ab82 */ /* 0x000e660000000a00 */
[C-C-:B------:R-:W-:Y:S02]  /*d7f0*/  @!P3 LEA.HI.X R21, R15.reuse, R3, R14.reuse, 0x1, P1 ;  /* 0x000000030f15b211 */ /* 0x140fe400008f0c0e */
[C---:B-----5:R-:W-:Y:S02]  /*d800*/  @!P2 LEA R16, P1, R15.reuse, R12, 0x1 ;  /* 0x0000000c0f10a211 */ /* 0x060fe400078208ff */
[C---:B------:R-:W-:Y:S01]  /*d810*/  IADD3 R12, P4, R15.reuse, UR26, RZ ;  /* 0x0000001a0f0c7c10 */ /* 0x040fe2000ff9e0ff */
[----:B------:R-:W2:Y:S01]  /*d820*/  @!P3 LDC.64 R2, c[0x0][0x218] ;  /* 0x00008600ff02bb82 */ /* 0x000ea20000000a00 */
[----:B------:R-:W-:Y:S01]  /*d830*/  @!P2 LEA.HI.X R17, R15, R13, R14, 0x1, P1 ;  /* 0x0000000d0f11a211 */ /* 0x000fe200008f0c0e */
[----:B------:R-:W-:Y:S01]  /*d840*/  @!PT LDS RZ, [RZ] ;  /* 0x00000000fffff984 */ /* 0x000fe20000000800 */
[----:B------:R-:W-:Y:S01]  /*d850*/  @!PT LDS RZ, [RZ] ;  /* 0x00000000fffff984 */ /* 0x000fe20000000800 */
[----:B------:R-:W-:Y:S01]  /*d860*/  @!PT LDS RZ, [RZ] ;  /* 0x00000000fffff984 */ /* 0x000fe20000000800 */
[----:B------:R3:W-:Y:S01]  /*d870*/  @!P3 LDGSTS.E.BYPASS.LTC128B.128 [R252+0x8000], desc[UR20][R20.64] ;  /* 0x0800000014fcbfae */ /* 0x0007e2000b901d54 */
[----:B----4-:R-:W-:-:S02]  /*d880*/  @!P3 LEA R18, P1, R12, R10, 0x1 ;  /* 0x0000000a0c12b211 */ /* 0x010fc400078208ff */
[----:B------:R-:W-:Y:S01]  /*d890*/  IADD3.X R14, R14, UR25, RZ, P4, !PT ;  /* 0x000000190e0e7c10 */ /* 0x000fe2000a7fe4ff */
[----:B------:R4:W-:Y:S03]  /*d8a0*/  @P2 STS.128 [R252+0xa000], RZ ;  /* 0x00a000fffc002388 */ /* 0x0009e60000000c00 */
[C---:B------:R-:W-:Y:S01]  /*d8b0*/  @!P3 LEA.HI.X R19, R12.reuse, R11, R14, 0x1, P1 ;  /* 0x0000000b0c13b211 */ /* 0x040fe200008f0c0e */
[----:B------:R-:W-:Y:S01]  /*d8c0*/  @!PT LDS RZ, [RZ] ;  /* 0x00000000fffff984 */ /* 0x000fe20000000800 */
[----:B------:R-:W-:Y:S01]  /*d8d0*/  @!PT LDS RZ, [RZ] ;  /* 0x00000000fffff984 */ /* 0x000fe20000000800 */
[----:B------:R-:W-:Y:S01]  /*d8e0*/  @!PT LDS RZ, [RZ] ;  /* 0x00000000fffff984 */ /* 0x000fe20000000800 */
[----:B------:R4:W-:Y:S01]  /*d8f0*/  @!P2 LDGSTS.E.BYPASS.LTC128B.128 [R252+0xa000], desc[UR20][R16.64+0x80] ;  /* 0x0a00008010fcafae */ /* 0x0009e2000b901d54 */
[----:B------:R-:W-:-:S03]  /*d900*/  IADD3 R10, P1, R12, UR26, RZ ;  /* 0x0000001a0c0a7c10 */ /* 0x000fc6000ff3e0ff */
[----:B------:R4:W-:Y:S01]  /*d910*/  @P3 STS.128 [R252+0x8800], RZ ;  /* 0x008800fffc003388 */ /* 0x0009e20000000c00 */
[----:B------:R-:W-:-:S03]  /*d920*/  @!P3 LEA R6, P6, R10, R6, 0x1 ;  /* 0x000000060a06b211 */ /* 0x000fc600078c08ff */
[----:B------:R-:W-:Y:S01]  /*d930*/  @!PT LDS RZ, [RZ] ;  /* 0x00000000fffff984 */ /* 0x000fe20000000800 */
[----:B------:R-:W-:Y:S01]  /*d940*/  @!PT LDS RZ, [RZ] ;  /* 0x00000000fffff984 */ /* 0x000fe20000000800 */
[----:B------:R-:W-:Y:S01]  /*d950*/  @!PT LDS RZ, [RZ] ;  /* 0x00000000fffff984 */ /* 0x000fe20000000800 */
[----:B------:R4:W-:Y:S04]  /*d960*/  @!P3 LDGSTS.E.BYPASS.LTC128B.128 [R252+0x8800], desc[UR20][R18.64] ;  /* 0x0880000012fcbfae */ /* 0x0009e8000b901d54 */
[----:B------:R4:W-:Y:S01]  /*d970*/  @P2 STS.128 [R252+0xa800], RZ ;  /* 0x00a800fffc002388 */ /* 0x0009e20000000c00 */
[----:B---3--:R-:W-:Y:S02]  /*d980*/  @!P2 LEA R20, P4, R12, R8, 0x1 ;  /* 0x000000080c14a211 */ /* 0x008fe400078808ff */
[----:B------:R-:W-:Y:S02]  /*d990*/  IADD3 R8, P5, R10, UR26, RZ ;  /* 0x0000001a0a087c10 */ /* 0x000fe4000ffbe0ff */
[----:B------:R-:W-:Y:S02]  /*d9a0*/  @!P2 LEA.HI.X R21, R12, R9, R14, 0x1, P4 ;  /* 0x000000090c15a211 */ /* 0x000fe400020f0c0e */
[----:B------:R-:W-:-:S02]  /*d9b0*/  IADD3.X R14, R14, UR25, RZ, P1, !PT ;  /* 0x000000190e0e7c10 */ /* 0x000fc40008ffe4ff */
[----:B-1----:R-:W-:Y:S01]  /*d9c0*/  @!P2 LEA R4, P1, R10, R4, 0x1 ;  /* 0x000000040a04a211 */ /* 0x002fe200078208ff */
[----:B------:R-:W-:Y:S01]  /*d9d0*/  @!PT LDS RZ, [RZ] ;  /* 0x00000000fffff984 */ /* 0x000fe20000000800 */
[----:B------:R-:W-:Y:S01]  /*d9e0*/  @!PT LDS RZ, [RZ] ;  /* 0x00000000fffff984 */ /* 0x000fe20000000800 */
[----:B------:R-:W-:Y:S01]  /*d9f0*/  @!PT LDS RZ, [RZ] ;  /* 0x00000000fffff984 */ /* 0x000fe20000000800 */
[----:B------:R4:W-:Y:S01]  /*da00*/  @!P2 LDGSTS.E.BYPASS.LTC128B.128 [R252+0xa800], desc[UR20][R20.64+0x80] ;  /* 0x0a80008014fcafae */ /* 0x0009e2000b901d54 */
[----:B--2---:R-:W-:Y:S02]  /*da10*/  @!P3 LEA R2, P4, R8, R2, 0x1 ;  /* 0x000000020802b211 */ /* 0x004fe400078808ff */
[----:B------:R-:W-:Y:S01]  /*da20*/  IADD3.X R9, R14, UR25, RZ, P5, !PT ;  /* 0x000000190e097c10 */ /* 0x000fe2000affe4ff */
[----:B------:R4:W-:Y:S01]  /*da30*/  @P3 STS.128 [R252+0x9000], RZ ;  /* 0x009000fffc003388 */ /* 0x0009e20000000c00 */
[C-C-:B------:R-:W-:Y:S02]  /*da40*/  @!P3 LEA.HI.X R7, R10.reuse, R7, R14.reuse, 0x1, P6 ;  /* 0x000000070a07b211 */ /* 0x140fe400030f0c0e */
[----:B------:R-:W-:Y:S02]  /*da50*/  @!P2 LEA.HI.X R5, R10, R5, R14, 0x1, P1 ;  /* 0x000000050a05a211 */ /* 0x000fe400008f0c0e */
        /* <DEDUP_REMOVED lines=24> */
.L_x_224:
[----:B------:R-:W-:Y:S05]  /*dbe0*/  BSYNC B0 ;  /* 0x0000000000007941 */ /* 0x000fea0003800000 */
.L_x_223:
[----:B------:R-:W0:Y:S02]  /*dbf0*/  LDGDEPBAR ;  /* 0x00000000000079af */ /* 0x000e240000000000 */
.L_x_222:
[----:B------:R2:W-:Y:S01]  /*dc00*/  STL [R1+0x80], R245 ;  /* 0x000080f501007387 */ /* 0x0005e20000100800 */
[----:B------:R-:W-:Y:S01]  /*dc10*/  MOV R37, R205 ;  /* 0x000000cd00257202 */ /* 0x000fe20000000f00 */
[----:B------:R-:W-:Y:S01]  /*dc20*/  IMAD.MOV.U32 R36, RZ, RZ, R213 ;  /* 0x000000ffff247224 */ /* 0x000fe200078e00d5 */
[----:B------:R-:W-:Y:S01]  /*dc30*/  MOV R39, R215 ;  /* 0x000000d700277202 */ /* 0x000fe20000000f00 */
[----:B------:R3:W-:Y:S01]  /*dc40*/  STL [R1+0x7c], R243 ;  /* 0x00007cf301007387 */ /* 0x0007e20000100800 */
[----:B------:R-:W-:Y:S01]  /*dc50*/  MOV R226, R214 ;  /* 0x000000d600e27202 */ /* 0x000fe20000000f00 */
[----:B-1----:R-:W-:Y:S01]  /*dc60*/  IMAD.MOV.U32 R8, RZ, RZ, R218 ;  /* 0x000000ffff087224 */ /* 0x002fe200078e00da */
[----:B------:R-:W-:Y:S01]  /*dc70*/  MOV R52, R216 ;  /* 0x000000d800347202 */ /* 0x000fe20000000f00 */
[----:B------:R1:W-:Y:S01]  /*dc80*/  STL [R1+0x78], R211 ;  /* 0x000078d301007387 */ /* 0x0003e20000100800 */
[----:B------:R-:W-:Y:S01]  /*dc90*/  IMAD.MOV.U32 R224, RZ, RZ, R43 ;  /* 0x000000ffffe07224 */ /* 0x000fe200078e002b */
[----:B----4-:R-:W-:-:S02]  /*dca0*/  FMNMX.FTZ R3, R231, R64, !PT ;  /* 0x00000040e7037209 */ /* 0x010fc40007810000 */
[----:B------:R4:W-:Y:S01]  /*dcb0*/  STL [R1+0x74], R210 ;  /* 0x000074d201007387 */ /* 0x0009e20000100800 */
[----:B------:R-:W-:Y:S02]  /*dcc0*/  MOV R43, R217 ;  /* 0x000000d9002b7202 */ /* 0x000fe40000000f00 */
[----:B------:R-:W-:Y:S01]  /*dcd0*/  MOV R10, R219 ;  /* 0x000000db000a7202 */ /* 0x000fe20000000f00 */
[----:B------:R4:W-:Y:S01]  /*dce0*/  STL [R1+0x70], R209 ;  /* 0x000070d101007387 */ /* 0x0009e20000100800 */
[----:B------:R-:W-:Y:S02]  /*dcf0*/  MOV R11, R58 ;  /* 0x0000003a000b7202 */ /* 0x000fe40000000f00 */
[----:B------:R-:W-:Y:S01]  /*dd00*/  MOV R38, R196 ;  /* 0x000000c400267202 */ /* 0x000fe20000000f00 */
[----:B------:R4:W-:Y:S04]  /*dd10*/  STL [R1+0x6c], R208 ;  /* 0x00006cd001007387 */ /* 0x0009e80000100800 */
[----:B------:R-:W-:Y:S04]  /*dd20*/  LDSM.16.MT88.4 R16, [R244+0xc000] ;  /* 0x00c00000f410783b */ /* 0x000fe80000004200 */
[----:B--2---:R-:W2:Y:S04]  /*dd30*/  LDL.LU R245, [R1+0x50] ;  /* 0x0000500001f57983 */ /* 0x004ea80000300800 */
[----:B---3--:R-:W3:Y:S04]  /*dd40*/  LDL.LU R243, [R1+0x64] ;  /* 0x0000640001f37983 */ /* 0x008ee80000300800 */
[----:B-1----:R-:W2:Y:S01]  /*dd50*/  LDL.LU R211, [R1+0x68] ;  /* 0x0000680001d37983 */ /* 0x002ea20000300800 */
[----:B------:R-:W-:-:S02]  /*dd60*/  FMNMX.FTZ R3, R0, R3, !PT ;  /* 0x0000000300037209 */ /* 0x000fc40007810000 */
[----:B----4-:R-:W-:Y:S02]  /*dd70*/  MOV R210, R204 ;  /* 0x000000cc00d27202 */ /* 0x010fe40000000f00 */
        /* <DEDUP_REMOVED lines=26> */
[----:B------:R-:W-:Y:S01]  /*df20*/  FMNMX.FTZ R9, R8, R9, !PT ;  /* 0x0000000908097209 */ /* 0x000fe20007810000 */
[----:B------:R-:W1:Y:S01]  /*df30*/  SHFL.BFLY PT, R5, R2, 0x2, 0x1f ;  /* 0x0c401f0002057f89 */ /* 0x000e6200000e0000 */
        /* <DEDUP_REMOVED lines=12> */
[----:B------:R-:W-:-:S04]  /*e000*/  FMNMX.FTZ R7, R224, R7, !PT ;  /* 0x00000007e0077209 */ /* 0x000fc80007810000 */
[----:B------:R-:W-:Y:S02]  /*e010*/  FMNMX.FTZ R7, R11, R7, !PT ;  /* 0x000000070b077209 */ /* 0x000fe40007810000 */
[----:B-1----:R-:W-:Y:S02]  /*e020*/  FMNMX.FTZ R5, R2, R5, !PT ;  /* 0x0000000502057209 */ /* 0x002fe40007810000 */
[----:B------:R-:W-:-:S03]  /*e030*/  FMNMX.FTZ R7, R209, R7, !PT ;  /* 0x00000007d1077209 */ /* 0x000fc60007810000 */
[----:B------:R-:W1:Y:S01]  /*e040*/  SHFL.BFLY PT, R196, R5, 0x1, 0x1f ;  /* 0x0c201f0005c47f89 */ /* 0x000e6200000e0000 */
[----:B------:R-:W-:-:S04]  /*e050*/  FMNMX.FTZ R7, R208, R7, !PT ;  /* 0x00000007d0077209 */ /* 0x000fc80007810000 */
[----:B------:R-:W-:-:S04]  /*e060*/  FMNMX.FTZ R7, R27, R7, !PT ;  /* 0x000000071b077209 */ /* 0x000fc80007810000 */
[----:B------:R-:W-:-:S04]  /*e070*/  FMNMX.FTZ R7, R210, R7, !PT ;  /* 0x00000007d2077209 */ /* 0x000fc80007810000 */
[----:B------:R-:W-:-:S04]  /*e080*/  FMNMX.FTZ R7, R46, R7, !PT ;  /* 0x000000072e077209 */ /* 0x000fc80007810000 */
[----:B------:R-:W-:-:S04]  /*e090*/  FMNMX.FTZ R7, R47, R7, !PT ;  /* 0x000000072f077209 */ /* 0x000fc80007810000 */
[----:B------:R-:W-:Y:S02]  /*e0a0*/  FMNMX.FTZ R7, R56, R7, !PT ;  /* 0x0000000738077209 */ /* 0x000fe40007810000 */
[----:B-1----:R-:W-:Y:S02]  /*e0b0*/  FMNMX.FTZ R196, R5, R196, !PT ;  /* 0x000000c405c47209 */ /* 0x002fe40007810000 */
[----:B------:R-:W-:Y:S02]  /*e0c0*/  FMNMX.FTZ R7, R45, R7, !PT ;  /* 0x000000072d077209 */ /* 0x000fe40007810000 */
[----:B------:R-:W-:Y:S02]  /*e0d0*/  FSETP.NEU.FTZ.AND P4, PT, R196, -INF , PT ;  /* 0xff800000c400780b */ /* 0x000fe40003f9d000 */
[----:B------:R-:W-:-:S05]  /*e0e0*/  FMNMX.FTZ R7, R22, R7, !PT ;  /* 0x0000000716077209 */ /* 0x000fca0007810000 */
[----:B------:R-:W1:Y:S02]  /*e0f0*/  SHFL.BFLY PT, R2, R7, 0x2, 0x1f ;  /* 0x0c401f0007027f89 */ /* 0x000e6400000e0000 */
[----:B-1----:R-:W-:-:S05]  /*e100*/  FMNMX.FTZ R2, R7, R2, !PT ;  /* 0x0000000207027209 */ /* 0x002fca0007810000 */
[----:B------:R-:W1:Y:S02]  /*e110*/  SHFL.BFLY PT, R7, R2, 0x1, 0x1f ;  /* 0x0c201f0002077f89 */ /* 0x000e6400000e0000 */
[----:B-1----:R-:W-:-:S04]  /*e120*/  FMNMX.FTZ R2, R2, R7, !PT ;  /* 0x0000000702027209 */ /* 0x002fc80007810000 */
[----:B------:R-:W-:Y:S02]  /*e130*/  FSETP.NEU.FTZ.AND P2, PT, R2, -INF , PT ;  /* 0xff8000000200780b */ /* 0x000fe40003f5d000 */
[----:B---3--:R-:W-:Y:S02]  /*e140*/  FMNMX.FTZ R9, R243, R9, !PT ;  /* 0x00000009f3097209 */ /* 0x008fe40007810000 */
[----:B--2---:R-:W-:Y:S02]  /*e150*/  FMNMX.FTZ R3, R211, R3, !PT ;  /* 0x00000003d3037209 */ /* 0x004fe40007810000 */
[----:B------:R-:W-:Y:S02]  /*e160*/  FMNMX.FTZ R9, R55, R9, !PT ;  /* 0x0000000937097209 */ /* 0x000fe40007810000 */
        /* <DEDUP_REMOVED lines=9> */
[----:B------:R-:W-:-:S04]  /*e200*/  FMNMX.FTZ R4, R200, R3, !PT ;  /* 0x00000003c8047209 */ /* 0x000fc80007810000 */
[----:B------:R-:W-:Y:S01]  /*e210*/  FMNMX.FTZ R5, R201, R4, !PT ;  /* 0x00000004c9057209 */ /* 0x000fe20007810000 */
[----:B------:R-:W1:Y:S01]  /*e220*/  SHFL.BFLY PT, R3, R6, 0x1, 0x1f ;  /* 0x0c201f0006037f89 */ /* 0x000e6200000e0000 */
[----:B------:R-:W-:Y:S02]  /*e230*/  FMUL.FTZ R4, R196, UR10 ;  /* 0x0000000ac4047c20 */ /* 0x000fe40008410000 */
[----:B------:R-:W-:-:S03]  /*e240*/  FMNMX.FTZ R5, R202, R5, !PT ;  /* 0x00000005ca057209 */ /* 0x000fc60007810000 */
[----:B------:R-:W-:Y:S02]  /*e250*/  FSEL R58, R4, RZ, P4 ;  /* 0x000000ff043a7208 */ /* 0x000fe40002000000 */
[----:B------:R-:W-:-:S05]  /*e260*/  FMNMX.FTZ R4, R212, R5, !PT ;  /* 0x00000005d4047209 */ /* 0x000fca0007810000 */
[----:B------:R-:W2:Y:S01]  /*e270*/  SHFL.BFLY PT, R5, R4, 0x2, 0x1f ;  /* 0x0c401f0004057f89 */ /* 0x000ea200000e0000 */
[----:B------:R-:W-:Y:S01]  /*e280*/  FFMA.FTZ R207, R0, UR10, -R58 ;  /* 0x0000000a00cf7c23 */ /* 0x000fe2000801083a */
[----:B-1----:R-:W-:-:S04]  /*e290*/  FMNMX.FTZ R3, R6, R3, !PT ;  /* 0x0000000306037209 */ /* 0x002fc80007810000 */
[C---:B------:R-:W-:Y:S01]  /*e2a0*/  FSETP.NEU.FTZ.AND P3, PT, R3.reuse, -INF , PT ;  /* 0xff8000000300780b */ /* 0x040fe20003f7d000 */
[----:B------:R-:W-:-:S05]  /*e2b0*/  FMUL.FTZ R0, R3, UR10 ;  /* 0x0000000a03007c20 */ /* 0x000fca0008410000 */
[----:B------:R-:W-:Y:S02]  /*e2c0*/  FSEL R9, R0, RZ, P3 ;  /* 0x000000ff00097208 */ /* 0x000fe40001800000 */
[----:B--2---:R-:W-:-:S05]  /*e2d0*/  FMNMX.FTZ R0, R4, R5, !PT ;  /* 0x0000000504007209 */ /* 0x004fca0007810000 */
[----:B------:R-:W1:Y:S01]  /*e2e0*/  SHFL.BFLY PT, R5, R0, 0x1, 0x1f ;  /* 0x0c201f0000057f89 */ /* 0x000e6200000e0000 */
[--C-:B------:R-:W-:Y:S01]  /*e2f0*/  FFMA.FTZ R214, R65, UR10, -R9.reuse ;  /* 0x0000000a41d67c23 */ /* 0x100fe20008010809 */
[----:B------:R-:W-:Y:S02]  /*e300*/  IMAD.MOV.U32 R65, RZ, RZ, R9 ;  /* 0x000000ffff417224 */ /* 0x000fe400078e0009 */
[----:B------:R-:W-:Y:S02]  /*e310*/  FMUL.FTZ R4, R2, UR10 ;  /* 0x0000000a02047c20 */ /* 0x000fe40008410000 */
[----:B------:R-:W-:Y:S01]  /*e320*/  FFMA.FTZ R205, R67, UR10, -R65 ;  /* 0x0000000a43cd7c23 */ /* 0x000fe20008010841 */
[----:B------:R-:W-:Y:S02]  /*e330*/  MOV R67, R23 ;  /* 0x0000001700437202 */ /* 0x000fe40000000f00 */
[----:B------:R-:W-:Y:S02]  /*e340*/  FSEL R23, R4, RZ, P2 ;  /* 0x000000ff04177208 */ /* 0x000fe40001000000 */
[----:B------:R-:W-:-:S02]  /*e350*/  FSEL R4, R196, RZ, P4 ;  /* 0x000000ffc4047208 */ /* 0x000fc40002000000 */
[----:B-1----:R-:W-:Y:S02]  /*e360*/  FMNMX.FTZ R0, R0, R5, !PT ;  /* 0x0000000500007209 */ /* 0x002fe40007810000 */
[----:B------:R-:W-:Y:S02]  /*e370*/  FSEL R5, R3, RZ, P3 ;  /* 0x000000ff03057208 */ /* 0x000fe40001800000 */
[----:B------:R-:W-:-:S03]  /*e380*/  FSETP.NEU.FTZ.AND P1, PT, R0, -INF , PT ;  /* 0xff8000000000780b */ /* 0x000fc60003f3d000 */
[----:B------:R-:W-:Y:S01]  /*e390*/  FADD.FTZ R5, R230, -R5 ;  /* 0x80000005e6057221 */ /* 0x000fe20000010000 */
[----:B------:R-:W-:Y:S01]  /*e3a0*/  FADD.FTZ R225, R231, -R4 ;  /* 0x80000004e7e17221 */ /* 0x000fe20000010000 */
[----:B------:R-:W-:Y:S01]  /*e3b0*/  FSEL R4, R2, RZ, P2 ;  /* 0x000000ff02047208 */ /* 0x000fe20001000000 */
[C---:B------:R-:W-:Y:S01]  /*e3c0*/  FMUL.FTZ R213, R0.reuse, UR10 ;  /* 0x0000000a00d57c20 */ /* 0x040fe20008410000 */
[----:B------:R-:W-:Y:S01]  /*e3d0*/  FMUL.FTZ R227, R5, UR10 ;  /* 0x0000000a05e37c20 */ /* 0x000fe20008410000 */
[----:B------:R-:W-:Y:S02]  /*e3e0*/  FSEL R5, R0, RZ, P1 ;  /* 0x000000ff00057208 */ /* 0x000fe40000800000 */
[----:B------:R-:W-:Y:S01]  /*e3f0*/  FADD.FTZ R4, R229, -R4 ;  /* 0x80000004e5047221 */ /* 0x000fe20000010000 */
[----:B------:R-:W-:Y:S02]  /*e400*/  FSEL R213, R213, RZ, P1 ;  /* 0x000000ffd5d57208 */ /* 0x000fe40000800000 */
[----:B------:R-:W-:Y:S01]  /*e410*/  FADD.FTZ R5, R228, -R5 ;  /* 0x80000005e4057221 */ /* 0x000fe20000010000 */
[----:B------:R-:W-:Y:S01]  /*e420*/  FMUL.FTZ R225, R225, UR10 ;  /* 0x0000000ae1e17c20 */ /* 0x000fe20008410000 */
[--C-:B------:R-:W-:Y:S01]  /*e430*/  FFMA.FTZ R217, R62, UR10, -R65.reuse ;  /* 0x0000000a3ed97c23 */ /* 0x100fe20008010841 */
[----:B------:R-:W-:Y:S01]  /*e440*/  FMUL.FTZ R223, R4, UR10 ;  /* 0x0000000a04df7c20 */ /* 0x000fe20008410000 */
[----:B------:R-:W-:Y:S01]  /*e450*/  MOV R62, R198 ;  /* 0x000000c6003e7202 */ /* 0x000fe20000000f00 */
[----:B------:R-:W-:Y:S01]  /*e460*/  FMUL.FTZ R215, R5, UR10 ;  /* 0x0000000a05d77c20 */ /* 0x000fe20008410000 */
[--C-:B------:R-:W-:Y:S01]  /*e470*/  FFMA.FTZ R222, R64, UR10, -R58.reuse ;  /* 0x0000000a40de7c23 */ /* 0x100fe2000801083a */
[--C-:B------:R-:W-:Y:S01]  /*e480*/  FFMA.FTZ R219, R60, UR10, -R58.reuse ;  /* 0x0000000a3cdb7c23 */ /* 0x100fe2000801083a */
[----:B------:R-:W-:Y:S01]  /*e490*/  FFMA.FTZ R218, R61, UR10, -R58 ;  /* 0x0000000a3dda7c23 */ /* 0x000fe2000801083a */
[----:B------:R-:W-:Y:S01]  /*e4a0*/  FFMA.FTZ R216, R63, UR10, -R65 ;  /* 0x0000000a3fd87c23 */ /* 0x000fe20008010841 */
[--C-:B------:R-:W-:Y:S01]  /*e4b0*/  FFMA.FTZ R206, R40, UR10, -R23.reuse ;  /* 0x0000000a28ce7c23 */ /* 0x100fe20008010817 */
[--C-:B------:R-:W-:Y:S01]  /*e4c0*/  FFMA.FTZ R203, R29, UR10, -R23.reuse ;  /* 0x0000000a1dcb7c23 */ /* 0x100fe20008010817 */
[--C-:B------:R-:W-:Y:S01]  /*e4d0*/  FFMA.FTZ R199, R31, UR10, -R23.reuse ;  /* 0x0000000a1fc77c23 */ /* 0x100fe20008010817 */
[----:B------:R-:W-:Y:S01]  /*e4e0*/  FFMA.FTZ R198, R25, UR10, -R23 ;  /* 0x0000000a19c67c23 */ /* 0x000fe20008010817 */
[--C-:B------:R-:W-:Y:S01]  /*e4f0*/  FFMA.FTZ R204, R30, UR10, -R213.reuse ;  /* 0x0000000a1ecc7c23 */ /* 0x100fe200080108d5 */
[--C-:B------:R-:W-:Y:S01]  /*e500*/  FFMA.FTZ R197, R28, UR10, -R213.reuse ;  /* 0x0000000a1cc57c23 */ /* 0x100fe200080108d5 */
[--C-:B------:R-:W-:Y:S01]  /*e510*/  FFMA.FTZ R220, R26, UR10, -R213.reuse ;  /* 0x0000000a1adc7c23 */ /* 0x100fe200080108d5 */
[----:B------:R-:W-:Y:S01]  /*e520*/  FFMA.FTZ R221, R24, UR10, -R213 ;  /* 0x0000000a18dd7c23 */ /* 0x000fe200080108d5 */
[----:B------:R-:W1:Y:S08]  /*e530*/  MUFU.EX2 R225, R225 ;  /* 0x000000e100e17308 */ /* 0x000e700000000800 */
[----:B------:R-:W2:Y:S08]  /*e540*/  MUFU.EX2 R227, R227 ;  /* 0x000000e300e37308 */ /* 0x000eb00000000800 */
[----:B------:R-:W3:Y:S08]  /*e550*/  MUFU.EX2 R223, R223 ;  /* 0x000000df00df7308 */ /* 0x000ef00000000800 */
[----:B------:R-:W4:Y:S08]  /*e560*/  MUFU.EX2 R215, R215 ;  /* 0x000000d700d77308 */ /* 0x000f300000000800 */
[----:B------:R-:W-:Y:S08]  /*e570*/  MUFU.EX2 R222, R222 ;  /* 0x000000de00de7308 */ /* 0x000ff00000000800 */
[----:B------:R-:W4:Y:S08]  /*e580*/  MUFU.EX2 R207, R207 ;  /* 0x000000cf00cf7308 */ /* 0x000f300000000800 */
[----:B------:R-:W-:Y:S08]  /*e590*/  MUFU.EX2 R219, R219 ;  /* 0x000000db00db7308 */ /* 0x000ff00000000800 */
[----:B------:R-:W-:Y:S08]  /*e5a0*/  MUFU.EX2 R218, R218 ;  /* 0x000000da00da7308 */ /* 0x000ff00000000800 */
[----:B------:R-:W-:Y:S08]  /*e5b0*/  MUFU.EX2 R214, R214 ;  /* 0x000000d600d67308 */ /* 0x000ff00000000800 */
[----:B------:R-:W4:Y:S08]  /*e5c0*/  MUFU.EX2 R205, R205 ;  /* 0x000000cd00cd7308 */ /* 0x000f300000000800 */
[----:B------:R-:W-:Y:S08]  /*e5d0*/  MUFU.EX2 R217, R217 ;  /* 0x000000d900d97308 */ /* 0x000ff00000000800 */
        /* <DEDUP_REMOVED lines=8> */
[----:B------:R-:W4:Y:S01]  /*e660*/  MUFU.EX2 R221, R221 ;  /* 0x000000dd00dd7308 */ /* 0x000f220000000800 */
[----:B-1----:R-:W-:Y:S01]  /*e670*/  FMUL.FTZ R12, R192, R225 ;  /* 0x000000e1c00c7220 */ /* 0x002fe20000410000 */
[-C--:B--2---:R-:W-:Y:S01]  /*e680*/  FMUL.FTZ R14, R194, R227.reuse ;  /* 0x000000e3c20e7220 */ /* 0x084fe20000410000 */
[----:B------:R-:W-:Y:S01]  /*e690*/  FMUL.FTZ R15, R195, R227 ;  /* 0x000000e3c30f7220 */ /* 0x000fe20000410000 */
[----:B------:R-:W-:Y:S01]  /*e6a0*/  MOV R192, R11 ;  /* 0x0000000b00c07202 */ /* 0x000fe20000000f00 */
[----:B------:R-:W-:Y:S01]  /*e6b0*/  FMUL.FTZ R13, R193, R225 ;  /* 0x000000e1c10d7220 */ /* 0x000fe20000410000 */
[----:B------:R-:W-:Y:S01]  /*e6c0*/  MOV R194, R10 ;  /* 0x0000000a00c27202 */ /* 0x000fe20000000f00 */
[----:B---3--:R-:W-:Y:S01]  /*e6d0*/  FMUL.FTZ R20, R184, R223 ;  /* 0x000000dfb8147220 */ /* 0x008fe20000410000 */
[----:B------:R-:W-:Y:S01]  /*e6e0*/  MOV R195, R8 ;  /* 0x0000000800c37202 */ /* 0x000fe20000000f00 */
[----:B------:R-:W-:-:S02]  /*e6f0*/  IMAD.MOV.U32 R193, RZ, RZ, R22 ;  /* 0x000000ffffc17224 */ /* 0x000fc400078e0016 */
[-C--:B------:R-:W-:Y:S01]  /*e700*/  FMUL.FTZ R8, R188, R223.reuse ;  /* 0x000000dfbc087220 */ /* 0x080fe20000410000 */
[----:B------:R-:W-:Y:S01]  /*e710*/  FMUL.FTZ R9, R189, R223 ;  /* 0x000000dfbd097220 */ /* 0x000fe20000410000 */
[-C--:B----4-:R-:W-:Y:S01]  /*e720*/  FMUL.FTZ R10, R190, R215.reuse ;  /* 0x000000d7be0a7220 */ /* 0x090fe20000410000 */
[----:B------:R-:W-:Y:S01]  /*e730*/  FMUL.FTZ R11, R191, R215 ;  /* 0x000000d7bf0b7220 */ /* 0x000fe20000410000 */
[----:B------:R-:W-:Y:S01]  /*e740*/  MOV R184, R23 ;  /* 0x0000001700b87202 */ /* 0x000fe20000000f00 */
        /* <DEDUP_REMOVED lines=13> */
[----:B------:R-:W-:-:S02]  /*e820*/  F2FP.F16.F32.PACK_AB R190, R198, R199 ;  /* 0x000000c7c6be723e */ /* 0x000fc400000000ff */
[----:B------:R-:W-:Y:S01]  /*e830*/  F2FP.F16.F32.PACK_AB R191, R221, R220 ;  /* 0x000000dcddbf723e */ /* 0x000fe200000000ff */
[----:B------:R-:W-:Y:S01]  /*e840*/  IMAD.MOV.U32 R229, RZ, RZ, R50 ;  /* 0x000000ffffe57224 */ /* 0x000fe200078e0032 */
[----:B------:R-:W-:Y:S01]  /*e850*/  MOV R231, R51 ;  /* 0x0000003300e77202 */ /* 0x000fe20000000f00 */
[----:B------:R-:W-:Y:S01]  /*e860*/  HMMA.16816.F32 R12, R4, R16, R12 ;  /* 0x00000010040c723c */ /* 0x000fe2000000180c */
[----:B------:R-:W1:Y:S01]  /*e870*/  LDSM.16.MT88.4 R48, [R241+0xc000] ;  /* 0x00c00000f130783b */ /* 0x000e620000004200 */
[----:B------:R-:W-:-:S04]  /*e880*/  MOV R187, R47 ;  /* 0x0000002f00bb7202 */ /* 0x000fc80000000f00 */
[----:B------:R-:W-:Y:S01]  /*e890*/  HMMA.16816.F32 R8, R188, R16, R8 ;  /* 0x00000010bc08723c */ /* 0x000fe20000001808 */
[----:B------:R-:W-:Y:S01]  /*e8a0*/  MOV R64, R33 ;  /* 0x0000002100407202 */ /* 0x000fe20000000f00 */
[----:B------:R-:W-:-:S04]  /*e8b0*/  FMUL.FTZ R29, R69, R225 ;  /* 0x000000e1451d7220 */ /* 0x000fc80000410000 */
[-C--:B------:R-:W-:Y:S01]  /*e8c0*/  HMMA.16816.F32 R20, R188, R18.reuse, R20 ;  /* 0x00000012bc14723c */ /* 0x080fe20000001814 */
[----:B------:R-:W-:Y:S01]  /*e8d0*/  FMUL.FTZ R30, R70, R227 ;  /* 0x000000e3461e7220 */ /* 0x000fe20000410000 */
[----:B------:R-:W-:Y:S01]  /*e8e0*/  FMUL.FTZ R28, R68, R225 ;  /* 0x000000e1441c7220 */ /* 0x000fe20000410000 */
[----:B------:R-:W-:Y:S03]  /*e8f0*/  LDSM.16.MT88.4 R32, [R242+0xc000] ;  /* 0x00c00000f220783b */ /* 0x000fe60000004200 */
[----:B------:R-:W-:Y:S01]  /*e900*/  HMMA.16816.F32 R16, R4, R18, R180 ;  /* 0x000000120410723c */ /* 0x000fe200000018b4 */
[----:B------:R-:W-:Y:S01]  /*e910*/  MOV R69, R187 ;  /* 0x000000bb00457202 */ /* 0x000fe20000000f00 */
[----:B------:R-:W-:-:S05]  /*e920*/  IMAD.MOV.U32 R187, RZ, RZ, R195 ;  /* 0x000000ffffbb7224 */ /* 0x000fca00078e00c3 */
        /* <DEDUP_REMOVED lines=8> */
[----:B------:R-:W2:Y:S01]  /*e9b0*/  LDSM.16.MT88.4 R64, [R240+0xc000] ;  /* 0x00c00000f040783b */ /* 0x000ea20000004200 */
[----:B------:R-:W-:Y:S01]  /*e9c0*/  MOV R60, R42 ;  /* 0x0000002a003c7202 */ /* 0x000fe20000000f00 */
[----:B------:R-:W-:Y:S01]  /*e9d0*/  FMUL.FTZ R42, R90, R215 ;  /* 0x000000d75a2a7220 */ /* 0x000fe20000410000 */
[----:B------:R-:W-:Y:S01]  /*e9e0*/  MOV R182, R27 ;  /* 0x0000001b00b67202 */ /* 0x000fe20000000f00 */
[----:B------:R-:W-:Y:S02]  /*e9f0*/  IMAD.MOV.U32 R90, RZ, RZ, R43 ;  /* 0x000000ffff5a7224 */ /* 0x000fe400078e002b */
[----:B------:R-:W-:Y:S01]  /*ea00*/  FMUL.FTZ R43, R91, R215 ;  /* 0x000000d75b2b7220 */ /* 0x000fe20000410000 */
[----:B------:R-:W-:Y:S02]  /*ea10*/  MOV R228, R41 ;  /* 0x0000002900e47202 */ /* 0x000fe40000000f00 */
[----:B------:R-:W-:Y:S01]  /*ea20*/  MOV R91, R182 ;  /* 0x000000b6005b7202 */ /* 0x000fe20000000f00 */
[----:B------:R-:W-:Y:S01]  /*ea30*/  IMAD.MOV.U32 R182, RZ, RZ, R62 ;  /* 0x000000ffffb67224 */ /* 0x000fe200078e003e */
[----:B------:R-:W-:Y:S01]  /*ea40*/  MOV R62, R53 ;  /* 0x00000035003e7202 */ /* 0x000fe20000000f00 */
[----:B------:R-:W-:Y:S01]  /*ea50*/  FMUL.FTZ R53, R93, R223 ;  /* 0x000000df5d357220 */ /* 0x000fe20000410000 */
[----:B------:R-:W-:Y:S01]  /*ea60*/  MOV R93, R228 ;  /* 0x000000e4005d7202 */ /* 0x000fe20000000f00 */
[----:B------:R-:W-:Y:S01]  /*ea70*/  IMAD.MOV.U32 R228, RZ, RZ, R229 ;  /* 0x000000ffffe47224 */ /* 0x000fe200078e00e5 */
[----:B------:R-:W-:-:S02]  /*ea80*/  MOV R229, R231 ;  /* 0x000000e700e57202 */ /* 0x000fc40000000f00 */
[----:B------:R-:W-:Y:S01]  /*ea90*/  MOV R231, R54 ;  /* 0x0000003600e77202 */ /* 0x000fe20000000f00 */
[----:B------:R-:W-:Y:S01]  /*eaa0*/  FMUL.FTZ R54, R94, R215 ;  /* 0x000000d75e367220 */ /* 0x000fe20000410000 */
        /* <DEDUP_REMOVED lines=11> */
[-C--:B------:R-:W-:Y:S01]  /*eb60*/  FMUL.FTZ R44, R84, R225.reuse ;  /* 0x000000e1542c7220 */ /* 0x080fe20000410000 */
[----:B------:R-:W-:Y:S01]  /*eb70*/  FMUL.FTZ R45, R85, R225 ;  /* 0x000000e1552d7220 */ /* 0x000fe20000410000 */
[-C--:B------:R-:W-:Y:S01]  /*eb80*/  FMUL.FTZ R46, R86, R227.reuse ;  /* 0x000000e3562e7220 */ /* 0x080fe20000410000 */
[----:B------:R-:W-:Y:S01]  /*eb90*/  FMUL.FTZ R47, R87, R227 ;  /* 0x000000e3572f7220 */ /* 0x000fe20000410000 */
        /* <DEDUP_REMOVED lines=9> */
[----:B------:R-:W-:Y:S01]  /*ec30*/  MOV R95, R62 ;  /* 0x0000003e005f7202 */ /* 0x000fe20000000f00 */
[----:B------:R-:W-:Y:S01]  /*ec40*/  FMUL.FTZ R62, R102, R227 ;  /* 0x000000e3663e7220 */ /* 0x000fe20000410000 */
[----:B------:R-:W-:Y:S01]  /*ec50*/  FMUL.FTZ R26, R74, R215 ;  /* 0x000000d74a1a7220 */ /* 0x000fe20000410000 */
[----:B------:R-:W-:Y:S01]  /*ec60*/  MOV R102, R228 ;  /* 0x000000e400667202 */ /* 0x000fe20000000f00 */
[----:B------:R-:W-:Y:S01]  /*ec70*/  IMAD.MOV.U32 R185, RZ, RZ, R38 ;  /* 0x000000ffffb97224 */ /* 0x000fe200078e0026 */
[----:B------:R-:W-:Y:S01]  /*ec80*/  MOV R186, R39 ;  /* 0x0000002700ba7202 */ /* 0x000fe20000000f00 */
[-C--:B-1----:R-:W-:Y:S01]  /*ec90*/  HMMA.16816.F32 R44, R4, R48.reuse, R44 ;  /* 0x00000030042c723c */ /* 0x082fe2000000182c */
[----:B------:R-:W-:Y:S01]  /*eca0*/  MOV R230, R37 ;  /* 0x0000002500e67202 */ /* 0x000fe20000000f00 */
[----:B------:R-:W-:Y:S01]  /*ecb0*/  FMUL.FTZ R27, R75, R215 ;  /* 0x000000d74b1b7220 */ /* 0x000fe20000410000 */
[----:B------:R-:W-:Y:S01]  /*ecc0*/  MOV R228, R63 ;  /* 0x0000003f00e47202 */ /* 0x000fe20000000f00 */
[----:B------:R-:W-:Y:S01]  /*ecd0*/  FMUL.FTZ R36, R76, R223 ;  /* 0x000000df4c247220 */ /* 0x000fe20000410000 */
[----:B------:R-:W-:Y:S01]  /*ece0*/  MOV R74, R193 ;  /* 0x000000c1004a7202 */ /* 0x000fe20000000f00 */
[C---:B------:R-:W-:Y:S01]  /*ecf0*/  HMMA.16816.F32 R40, R188.reuse, R48, R40 ;  /* 0x00000030bc28723c */ /* 0x040fe20000001828 */
[----:B------:R-:W-:Y:S01]  /*ed00*/  FMUL.FTZ R37, R77, R223 ;  /* 0x000000df4d257220 */ /* 0x000fe20000410000 */
[-C--:B------:R-:W-:Y:S01]  /*ed10*/  FMUL.FTZ R38, R78, R215.reuse ;  /* 0x000000d74e267220 */ /* 0x080fe20000410000 */
[----:B------:R-:W-:Y:S01]  /*ed20*/  FMUL.FTZ R39, R79, R215 ;  /* 0x000000d74f277220 */ /* 0x000fe20000410000 */
[-C--:B------:R-:W-:Y:S01]  /*ed30*/  FMUL.FTZ R63, R103, R227.reuse ;  /* 0x000000e3673f7220 */ /* 0x080fe20000410000 */
[----:B------:R-:W-:Y:S01]  /*ed40*/  IMAD.MOV.U32 R193, RZ, RZ, R192 ;  /* 0x000000ffffc17224 */ /* 0x000fe200078e00c0 */
[-C--:B------:R-:W-:Y:S01]  /*ed50*/  HMMA.16816.F32 R52, R188, R50.reuse, R52 ;  /* 0x00000032bc34723c */ /* 0x080fe20000001834 */
[----:B------:R-:W-:Y:S01]  /*ed60*/  FMUL.FTZ R31, R71, R227 ;  /* 0x000000e3471f7220 */ /* 0x000fe20000410000 */
[----:B------:R-:W-:Y:S01]  /*ed70*/  IMAD.MOV.U32 R103, RZ, RZ, R70 ;  /* 0x000000ffff677224 */ /* 0x000fe200078e0046 */
[----:B------:R-:W-:Y:S01]  /*ed80*/  MOV R77, R69 ;  /* 0x00000045004d7202 */ /* 0x000fe20000000f00 */
[----:B------:R-:W-:Y:S01]  /*ed90*/  IMAD.MOV.U32 R79, RZ, RZ, R56 ;  /* 0x000000ffff4f7224 */ /* 0x000fe200078e0038 */
[----:B------:R-:W-:Y:S01]  /*eda0*/  MOV R76, R68 ;  /* 0x00000044004c7202 */ /* 0x000fe20000000f00 */
[C---:B------:R-:W-:Y:S01]  /*edb0*/  HMMA.16816.F32 R48, R4.reuse, R50, R96 ;  /* 0x000000320430723c */ /* 0x040fe20000001860 */
[----:B------:R-:W-:Y:S01]  /*edc0*/  MOV R75, R59 ;  /* 0x0000003b004b7202 */ /* 0x000fe20000000f00 */
[----:B------:R-:W-:Y:S01]  /*edd0*/  FMUL.FTZ R56, R104, R223 ;  /* 0x000000df68387220 */ /* 0x000fe20000410000 */
[----:B------:R-:W-:Y:S01]  /*ede0*/  MOV R192, R58 ;  /* 0x0000003a00c07202 */ /* 0x000fe20000000f00 */
[----:B------:R-:W-:Y:S01]  /*edf0*/  FMUL.FTZ R58, R106, R215 ;  /* 0x000000d76a3a7220 */ /* 0x000fe20000410000 */
[----:B------:R-:W-:Y:S01]  /*ee00*/  MOV R78, R57 ;  /* 0x00000039004e7202 */ /* 0x000fe20000000f00 */
[----:B------:R-:W-:Y:S01]  /*ee10*/  FMUL.FTZ R57, R105, R223 ;  /* 0x000000df69397220 */ /* 0x000fe20000410000 */
[----:B------:R-:W-:Y:S01]  /*ee20*/  IMAD.MOV.U32 R99, RZ, RZ, R61 ;  /* 0x000000ffff637224 */ /* 0x000fe200078e003d */
[----:B------:R-:W-:Y:S01]  /*ee30*/  MOV R98, R60 ;  /* 0x0000003c00627202 */ /* 0x000fe20000000f00 */
        /* <DEDUP_REMOVED lines=17> */
[----:B--2---:R-:W-:Y:S01]  /*ef50*/  HMMA.16816.F32 R60, R4, R64, R60 ;  /* 0x00000040043c723c */ /* 0x004fe2000000183c */
[-C--:B------:R-:W-:Y:S01]  /*ef60*/  FMUL.FTZ R72, R120, R223.reuse ;  /* 0x000000df78487220 */ /* 0x080fe20000410000 */
[----:B------:R-:W-:Y:S01]  /*ef70*/  FMUL.FTZ R73, R121, R223 ;  /* 0x000000df79497220 */ /* 0x000fe20000410000 */
[----:B------:R-:W-:-:S02]  /*ef80*/  MOV R121, R77 ;  /* 0x0000004d00797202 */ /* 0x000fc40000000f00 */
[----:B------:R-:W-:Y:S01]  /*ef90*/  MOV R104, R75 ;  /* 0x0000004b00687202 */ /* 0x000fe20000000f00 */
[----:B------:R-:W-:Y:S01]  /*efa0*/  HMMA.16816.F32 R56, R188, R64, R56 ;  /* 0x00000040bc38723c */ /* 0x000fe20000001838 */
[----:B------:R-:W-:Y:S01]  /*efb0*/  MOV R120, R76 ;  /* 0x0000004c00787202 */ /* 0x000fe20000000f00 */
[----:B------:R-:W-:Y:S01]  /*efc0*/  FMUL.FTZ R76, R124, R223 ;  /* 0x000000df7c4c7220 */ /* 0x000fe20000410000 */
[----:B------:R-:W-:-:S03]  /*efd0*/  MOV R105, R74 ;  /* 0x0000004a00697202 */ /* 0x000fc60000000f00 */
[----:B------:R-:W-:Y:S01]  /*efe0*/  HMMA.16816.F32 R28, R4, R32, R28 ;  /* 0x00000020041c723c */ /* 0x000fe2000000181c */
[----:B------:R-:W-:Y:S01]  /*eff0*/  FMUL.FTZ R77, R125, R223 ;  /* 0x000000df7d4d7220 */ /* 0x000fe20000410000 */
[-C--:B------:R-:W-:Y:S01]  /*f000*/  FMUL.FTZ R74, R122, R215.reuse ;  /* 0x000000d77a4a7220 */ /* 0x080fe20000410000 */
[----:B------:R-:W-:-:S03]  /*f010*/  FMUL.FTZ R75, R123, R215 ;  /* 0x000000d77b4b7220 */ /* 0x000fc60000410000 */
[C---:B------:R-:W-:Y:S01]  /*f020*/  HMMA.16816.F32 R36, R188.reuse, R34, R36 ;  /* 0x00000022bc24723c */ /* 0x040fe20000001824 */
[----:B------:R-:W-:Y:S01]  /*f030*/  MOV R124, R195 ;  /* 0x000000c3007c7202 */ /* 0x000fe20000000f00 */
[----:B------:R-:W-:Y:S01]  /*f040*/  IMAD.MOV.U32 R125, RZ, RZ, R194 ;  /* 0x000000ffff7d7224 */ /* 0x000fe200078e00c2 */
[----:B------:R-:W-:Y:S01]  /*f050*/  MOV R106, R180 ;  /* 0x000000b4006a7202 */ /* 0x000fe20000000f00 */
[----:B------:R-:W-:Y:S01]  /*f060*/  IMAD.MOV.U32 R107, RZ, RZ, R181 ;  /* 0x000000ffff6b7224 */ /* 0x000fe200078e00b5 */
[----:B------:R-:W1:Y:S01]  /*f070*/  LDSM.16.MT88.4 R108, [R244+0xe000] ;  /* 0x00e00000f46c783b */ /* 0x000e620000004200 */
[----:B------:R-:W-:Y:S01]  /*f080*/  HMMA.16816.F32 R68, R188, R66, R68 ;  /* 0x00000042bc44723c */ /* 0x000fe20000001844 */
[----:B------:R-:W-:Y:S01]  /*f090*/  IMAD.MOV.U32 R122, RZ, RZ, R186 ;  /* 0x000000ffff7a7224 */ /* 0x000fe200078e00ba */
[----:B------:R-:W-:-:S04]  /*f0a0*/  MOV R123, R185 ;  /* 0x000000b9007b7202 */ /* 0x000fc80000000f00 */
[----:B------:R-:W-:Y:S06]  /*f0b0*/  HMMA.16816.F32 R24, R188, R32, R24 ;  /* 0x00000020bc18723c */ /* 0x000fec0000001818 */
[C---:B------:R-:W-:Y:S06]  /*f0c0*/  HMMA.16816.F32 R64, R4.reuse, R66, R112 ;  /* 0x000000420440723c */ /* 0x040fec0000001870 */
[----:B------:R-:W-:Y:S01]  /*f0d0*/  HMMA.16816.F32 R32, R4, R34, R80 ;  /* 0x000000220420723c */ /* 0x000fe20000001850 */
[----:B------:R-:W-:-:S02]  /*f0e0*/  IMAD.MOV.U32 R112, RZ, RZ, R78 ;  /* 0x000000ffff707224 */ /* 0x000fc400078e004e */
[----:B------:R-:W-:Y:S01]  /*f0f0*/  FMUL.FTZ R78, R126, R215 ;  /* 0x000000d77e4e7220 */ /* 0x000fe20000410000 */
[----:B------:R-:W-:Y:S02]  /*f100*/  MOV R115, R182 ;  /* 0x000000b600737202 */ /* 0x000fe40000000f00 */
[----:B------:R-:W-:Y:S01]  /*f110*/  MOV R114, R183 ;  /* 0x000000b700727202 */ /* 0x000fe20000000f00 */
[-C--:B------:R-:W-:Y:S01]  /*f120*/  FMUL.FTZ R80, R136, R223.reuse ;  /* 0x000000df88507220 */ /* 0x080fe20000410000 */
[----:B------:R-:W-:Y:S01]  /*f130*/  FMUL.FTZ R81, R137, R223 ;  /* 0x000000df89517220 */ /* 0x000fe20000410000 */
[----:B------:R-:W-:Y:S01]  /*f140*/  MOV R136, R193 ;  /* 0x000000c100887202 */ /* 0x000fe20000000f00 */
[----:B------:R-:W-:Y:S01]  /*f150*/  LDSM.16.MT88.4 R180, [R240+0xe000] ;  /* 0x00e00000f0b4783b */ /* 0x000fe20000004200 */
[----:B------:R-:W-:Y:S02]  /*f160*/  MOV R137, R192 ;  /* 0x000000c000897202 */ /* 0x000fe40000000f00 */
[----:B------:R-:W-:Y:S01]  /*f170*/  MOV R113, R187 ;  /* 0x000000bb00717202 */ /* 0x000fe20000000f00 */
[----:B------:R-:W2:Y:S01]  /*f180*/  LDSM.16.MT88.4 R192, [R242+0xe000] ;  /* 0x00e00000f2c0783b */ /* 0x000ea20000004200 */
[----:B------:R-:W-:-:S03]  /*f190*/  MOV R126, R184 ;  /* 0x000000b8007e7202 */ /* 0x000fc60000000f00 */
[----:B------:R-:W3:Y:S01]  /*f1a0*/  LDSM.16.MT88.4 R184, [R241+0xe000] ;  /* 0x00e00000f1b8783b */ /* 0x000ee20000004200 */
[----:B------:R-:W-:Y:S01]  /*f1b0*/  FMUL.FTZ R84, R140, R223 ;  /* 0x000000df8c547220 */ /* 0x000fe20000410000 */
[----:B------:R-:W-:Y:S01]  /*f1c0*/  MOV R140, R79 ;  /* 0x0000004f008c7202 */ /* 0x000fe20000000f00 */
[----:B------:R-:W-:Y:S01]  /*f1d0*/  FMUL.FTZ R83, R139, R215 ;  /* 0x000000d78b537220 */ /* 0x000fe20000410000 */
[----:B------:R-:W-:Y:S01]  /*f1e0*/  MOV R139, R122 ;  /* 0x0000007a008b7202 */ /* 0x000fe20000000f00 */
        /* <DEDUP_REMOVED lines=31> */
[-C--:B------:R-:W-:Y:S01]  /*f3e0*/  FMUL.FTZ R90, R150, R215.reuse ;  /* 0x000000d7965a7220 */ /* 0x080fe20000410000 */
[-C--:B------:R-:W-:Y:S01]  /*f3f0*/  FMUL.FTZ R103, R175, R215.reuse ;  /* 0x000000d7af677220 */ /* 0x080fe20000410000 */
[-C--:B------:R-:W-:Y:S01]  /*f400*/  FMUL.FTZ R98, R158, R215.reuse ;  /* 0x000000d79e627220 */ /* 0x080fe20000410000 */
[-C--:B------:R-:W-:Y:S01]  /*f410*/  FMUL.FTZ R99, R159, R215.reuse ;  /* 0x000000d79f637220 */ /* 0x080fe20000410000 */
[-C--:B------:R-:W-:Y:S01]  /*f420*/  FMUL.FTZ R94, R166, R215.reuse ;  /* 0x000000d7a65e7220 */ /* 0x080fe20000410000 */
[----:B------:R-:W-:Y:S01]  /*f430*/  FMUL.FTZ R95, R167, R215 ;  /* 0x000000d7a75f7220 */ /* 0x000fe20000410000 */
        /* <DEDUP_REMOVED lines=8> */
[----:B------:R-:W-:Y:S01]  /*f4c0*/  FMUL.FTZ R113, R133, R225 ;  /* 0x000000e185717220 */ /* 0x000fe20000410000 */
[-C--:B------:R-:W-:Y:S01]  /*f4d0*/  FMUL.FTZ R114, R134, R227.reuse ;  /* 0x000000e386727220 */ /* 0x080fe20000410000 */
[----:B------:R-:W-:Y:S01]  /*f4e0*/  FMUL.FTZ R115, R135, R227 ;  /* 0x000000e387737220 */ /* 0x000fe20000410000 */
[----:B-1----:R-:W-:Y:S01]  /*f4f0*/  HMMA.16816.F32 R72, R188, R108, R72 ;  /* 0x0000006cbc48723c */ /* 0x002fe20000001848 */
[----:B------:R-:W-:Y:S01]  /*f500*/  IMAD.MOV.U32 R158, RZ, RZ, R139 ;  /* 0x000000ffff9e7224 */ /* 0x000fe200078e008b */
[----:B------:R-:W-:-:S04]  /*f510*/  MOV R151, R107 ;  /* 0x0000006b00977202 */ /* 0x000fc80000000f00 */
[----:B------:R-:W-:Y:S01]  /*f520*/  HMMA.16816.F32 R76, R188, R110, R76 ;  /* 0x0000006ebc4c723c */ /* 0x000fe2000000184c */
[----:B------:R-:W-:Y:S01]  /*f530*/  MOV R139, R140 ;  /* 0x0000008c008b7202 */ /* 0x000fe20000000f00 */
[----:B------:R-:W-:Y:S01]  /*f540*/  FMUL.FTZ R104, R116, R225 ;  /* 0x000000e174687220 */ /* 0x000fe20000410000 */
[----:B------:R-:W-:-:S03]  /*f550*/  MOV R140, R121 ;  /* 0x00000079008c7202 */ /* 0x000fc60000000f00 */
[----:B--2---:R-:W-:Y:S01]  /*f560*/  HMMA.16816.F32 R80, R188, R192, R80 ;  /* 0x000000c0bc50723c */ /* 0x004fe20000001850 */
[----:B------:R-:W-:-:S05]  /*f570*/  MOV R175, R173 ;  /* 0x000000ad00af7202 */ /* 0x000fca0000000f00 */
[----:B------:R-:W-:Y:S01]  /*f580*/  HMMA.16816.F32 R84, R188, R194, R84 ;  /* 0x000000c2bc54723c */ /* 0x000fe20000001854 */
[----:B------:R-:W-:-:S05]  /*f590*/  MOV R173, R106 ;  /* 0x0000006a00ad7202 */ /* 0x000fca0000000f00 */
[----:B---3--:R-:W-:Y:S01]  /*f5a0*/  HMMA.16816.F32 R88, R188, R184, R88 ;  /* 0x000000b8bc58723c */ /* 0x008fe20000001858 */
[----:B------:R-:W-:-:S05]  /*f5b0*/  IMAD.MOV.U32 R174, RZ, RZ, R105 ;  /* 0x000000ffffae7224 */ /* 0x000fca00078e0069 */
[----:B------:R-:W-:Y:S01]  /*f5c0*/  HMMA.16816.F32 R100, R188, R186, R100 ;  /* 0x000000babc64723c */ /* 0x000fe20000001864 */
[----:B------:R-:W-:-:S05]  /*f5d0*/  FMUL.FTZ R116, R176, R225 ;  /* 0x000000e1b0747220 */ /* 0x000fca0000410000 */
[----:B------:R-:W-:Y:S01]  /*f5e0*/  HMMA.16816.F32 R96, R188, R180, R96 ;  /* 0x000000b4bc60723c */ /* 0x000fe20000001860 */
[----:B------:R-:W-:-:S05]  /*f5f0*/  MOV R133, R165 ;  /* 0x000000a500857202 */ /* 0x000fca0000000f00 */
[----:B------:R-:W-:Y:S01]  /*f600*/  HMMA.16816.F32 R92, R188, R182, R92 ;  /* 0x000000b6bc5c723c */ /* 0x000fe2000000185c */
[----:B------:R-:W-:Y:S01]  /*f610*/  FMUL.FTZ R105, R117, R225 ;  /* 0x000000e175697220 */ /* 0x000fe20000410000 */
[----:B------:R-:W-:Y:S01]  /*f620*/  FMUL.FTZ R106, R118, R227 ;  /* 0x000000e3766a7220 */ /* 0x000fe20000410000 */
[----:B------:R-:W-:Y:S01]  /*f630*/  MOV R166, R149 ;  /* 0x0000009500a67202 */ /* 0x000fe20000000f00 */
[--C-:B------:R-:W-:Y:S01]  /*f640*/  FFMA.FTZ R229, R229, UR10, -R164.reuse ;  /* 0x0000000ae5e57c23 */ /* 0x100fe200080108a4 */
[----:B------:R-:W-:Y:S01]  /*f650*/  MOV R167, R148 ;  /* 0x0000009400a77202 */ /* 0x000fe20000000f00 */
[----:B------:R-:W-:Y:S01]  /*f660*/  FFMA.FTZ R224, R224, UR10, -R164 ;  /* 0x0000000ae0e07c23 */ /* 0x000fe200080108a4 */
[----:B------:R-:W-:Y:S01]  /*f670*/  MOV R188, R156 ;  /* 0x0000009c00bc7202 */ /* 0x000fe20000000f00 */
[----:B------:R-:W-:Y:S01]  /*f680*/  IMAD.MOV.U32 R191, RZ, RZ, R141 ;  /* 0x000000ffffbf7224 */ /* 0x000fe200078e008d */
[----:B------:R-:W-:Y:S01]  /*f690*/  MOV R156, R172 ;  /* 0x000000ac009c7202 */ /* 0x000fe20000000f00 */
[----:B------:R-:W-:Y:S01]  /*f6a0*/  FMUL.FTZ R128, R128, R225 ;  /* 0x000000e180807220 */ /* 0x000fe20000410000 */
[----:B------:R-:W-:Y:S01]  /*f6b0*/  MOV R141, R124 ;  /* 0x0000007c008d7202 */ /* 0x000fe20000000f00 */
[----:B------:R-:W-:Y:S01]  /*f6c0*/  HMMA.16816.F32 R112, R4, R192, R112 ;  /* 0x000000c00470723c */ /* 0x000fe20000001870 */
[----:B------:R-:W-:Y:S01]  /*f6d0*/  FMUL.FTZ R107, R119, R227 ;  /* 0x000000e3776b7220 */ /* 0x000fe20000410000 */
[----:B------:R-:W-:Y:S01]  /*f6e0*/  IMAD.MOV.U32 R176, RZ, RZ, R151 ;  /* 0x000000ffffb07224 */ /* 0x000fe200078e0097 */
        /* <DEDUP_REMOVED lines=10> */
[----:B------:R-:W-:Y:S01]  /*f790*/  IMAD.MOV.U32 R156, RZ, RZ, R140 ;  /* 0x000000ffff9c7224 */ /* 0x000fe200078e008c */
[----:B------:R-:W-:Y:S01]  /*f7a0*/  MOV R157, R141 ;  /* 0x0000008d009d7202 */ /* 0x000fe20000000f00 */
[----:B------:R-:W-:Y:S01]  /*f7b0*/  FMUL.FTZ R130, R130, R227 ;  /* 0x000000e382827220 */ /* 0x000fe20000410000 */
[----:B------:R-:W1:Y:S01]  /*f7c0*/  LDSM.16.MT88.4 R140, [R244+0xc800] ;  /* 0x00c80000f48c783b */ /* 0x000e620000004200 */
[----:B------:R-:W-:-:S02]  /*f7d0*/  MOV R172, R138 ;  /* 0x0000008a00ac7202 */ /* 0x000fc40000000f00 */
[----:B------:R-:W-:Y:S01]  /*f7e0*/  MOV R138, R243 ;  /* 0x000000f3008a7202 */ /* 0x000fe20000000f00 */
[----:B------:R-:W-:Y:S01]  /*f7f0*/  FMUL.FTZ R131, R131, R227 ;  /* 0x000000e383837220 */ /* 0x000fe20000410000 */
[----:B------:R-:W-:Y:S01]  /*f800*/  MOV R189, R123 ;  /* 0x0000007b00bd7202 */ /* 0x000fe20000000f00 */
[C---:B------:R-:W-:Y:S01]  /*f810*/  HMMA.16816.F32 R116, R4.reuse, R194, R116 ;  /* 0x000000c20474723c */ /* 0x040fe20000001874 */
[----:B------:R-:W-:Y:S01]  /*f820*/  MOV R178, R175 ;  /* 0x000000af00b27202 */ /* 0x000fe20000000f00 */
[----:B------:R-:W-:Y:S01]  /*f830*/  FMUL.FTZ R160, R160, R225 ;  /* 0x000000e1a0a07220 */ /* 0x000fe20000410000 */
[----:B------:R-:W-:Y:S01]  /*f840*/  MOV R159, R138 ;  /* 0x0000008a009f7202 */ /* 0x000fe20000000f00 */
[----:B------:R-:W-:Y:S01]  /*f850*/  IMAD.MOV.U32 R138, RZ, RZ, R122 ;  /* 0x000000ffff8a7224 */ /* 0x000fe200078e007a */
[----:B------:R-:W-:Y:S01]  /*f860*/  MOV R149, R137 ;  /* 0x0000008900957202 */ /* 0x000fe20000000f00 */
[-C--:B------:R-:W-:Y:S01]  /*f870*/  FMUL.FTZ R121, R145, R225.reuse ;  /* 0x000000e191797220 */ /* 0x080fe20000410000 */
[----:B------:R-:W-:Y:S01]  /*f880*/  MOV R137, R136 ;  /* 0x0000008800897202 */ /* 0x000fe20000000f00 */
[----:B------:R-:W-:Y:S01]  /*f890*/  IMAD.MOV.U32 R136, RZ, RZ, R211 ;  /* 0x000000ffff887224 */ /* 0x000fe200078e00d3 */
[----:B------:R-:W-:Y:S01]  /*f8a0*/  MOV R132, R120 ;  /* 0x0000007800847202 */ /* 0x000fe20000000f00 */
[----:B------:R-:W-:Y:S01]  /*f8b0*/  FMUL.FTZ R120, R144, R225 ;  /* 0x000000e190787220 */ /* 0x000fe20000410000 */
[----:B------:R-:W-:Y:S01]  /*f8c0*/  MOV R195, R189 ;  /* 0x000000bd00c37202 */ /* 0x000fe20000000f00 */
[-C--:B------:R-:W-:Y:S01]  /*f8d0*/  FMUL.FTZ R122, R146, R227.reuse ;  /* 0x000000e3927a7220 */ /* 0x080fe20000410000 */
[----:B------:R-:W-:Y:S01]  /*f8e0*/  FMUL.FTZ R123, R147, R227 ;  /* 0x000000e3937b7220 */ /* 0x000fe20000410000 */
[----:B------:R-:W-:Y:S01]  /*f8f0*/  MOV R190, R127 ;  /* 0x0000007f00be7202 */ /* 0x000fe20000000f00 */
        /* <DEDUP_REMOVED lines=8> */
[--C-:B------:R-:W-:Y:S01]  /*f980*/  FFMA.FTZ R132, R132, UR10, -R164.reuse ;  /* 0x0000000a84847c23 */ /* 0x100fe200080108a4 */
[----:B------:R-:W-:Y:S01]  /*f990*/  FFMA.FTZ R134, R209, UR10, -R164 ;  /* 0x0000000ad1867c23 */ /* 0x000fe200080108a4 */
[--C-:B------:R-:W-:Y:S01]  /*f9a0*/  FFMA.FTZ R136, R136, UR10, -R213.reuse ;  /* 0x0000000a88887c23 */ /* 0x100fe200080108d5 */
[--C-:B------:R-:W-:Y:S01]  /*f9b0*/  FFMA.FTZ R137, R137, UR10, -R213.reuse ;  /* 0x0000000a89897c23 */ /* 0x100fe200080108d5 */
[--C-:B------:R-:W-:Y:S01]  /*f9c0*/  FFMA.FTZ R139, R139, UR10, -R213.reuse ;  /* 0x0000000a8b8b7c23 */ /* 0x100fe200080108d5 */
[----:B------:R-:W-:Y:S01]  /*f9d0*/  FFMA.FTZ R144, R195, UR10, -R213 ;  /* 0x0000000ac3907c23 */ /* 0x000fe200080108d5 */
[----:B------:R-:W-:Y:S01]  /*f9e0*/  MOV R179, R190 ;  /* 0x000000be00b37202 */ /* 0x000fe20000000f00 */
[----:B------:R-:W-:Y:S01]  /*f9f0*/  HMMA.16816.F32 R120, R4, R184, R120 ;  /* 0x000000b80478723c */ /* 0x000fe20000001878 */
[----:B------:R-:W-:Y:S01]  /*fa00*/  MOV R190, R167 ;  /* 0x000000a700be7202 */ /* 0x000fe20000000f00 */
[----:B------:R-:W-:Y:S01]  /*fa10*/  IMAD.MOV.U32 R189, RZ, RZ, R166 ;  /* 0x000000ffffbd7224 */ /* 0x000fe200078e00a6 */
[----:B------:R-:W-:Y:S01]  /*fa20*/  MOV R193, R159 ;  /* 0x0000009f00c17202 */ /* 0x000fe20000000f00 */
[----:B------:R-:W-:Y:S01]  /*fa30*/  MUFU.EX2 R238, R238 ;  /* 0x000000ee00ee7308 */ /* 0x000fe20000000800 */
[----:B------:R-:W-:Y:S01]  /*fa40*/  MOV R177, R174 ;  /* 0x000000ae00b17202 */ /* 0x000fe20000000f00 */
[----:B------:R-:W-:Y:S01]  /*fa50*/  IMAD.MOV.U32 R148, RZ, RZ, R125 ;  /* 0x000000ffff947224 */ /* 0x000fe200078e007d */
[----:B------:R-:W-:Y:S01]  /*fa60*/  MOV R175, R126 ;  /* 0x0000007e00af7202 */ /* 0x000fe20000000f00 */
[----:B------:R-:W-:Y:S01]  /*fa70*/  FMUL.FTZ R161, R161, R225 ;  /* 0x000000e1a1a17220 */ /* 0x000fe20000410000 */
[-C--:B------:R-:W-:Y:S01]  /*fa80*/  FMUL.FTZ R162, R162, R227.reuse ;  /* 0x000000e3a2a27220 */ /* 0x080fe20000410000 */
[----:B------:R-:W-:Y:S01]  /*fa90*/  FMUL.FTZ R163, R163, R227 ;  /* 0x000000e3a3a37220 */ /* 0x000fe20000410000 */
[----:B------:R3:W5:Y:S01]  /*faa0*/  LDL.LU R245, [R1+0x80] ;  /* 0x0000800001f57983 */ /* 0x0007620000300800 */
[----:B------:R-:W2:Y:S01]  /*fab0*/  MUFU.EX2 R236, R236 ;  /* 0x000000ec00ec7308 */ /* 0x000ea20000000800 */
[-C--:B------:R-:W-:Y:S01]  /*fac0*/  FMUL.FTZ R124, R152, R225.reuse ;  /* 0x000000e1987c7220 */ /* 0x080fe20000410000 */
[----:B------:R-:W-:-:S06]  /*fad0*/  FMUL.FTZ R125, R153, R225 ;  /* 0x000000e1997d7220 */ /* 0x000fcc0000410000 */
[----:B------:R-:W-:Y:S01]  /*fae0*/  MUFU.EX2 R239, R239 ;  /* 0x000000ef00ef7308 */ /* 0x000fe20000000800 */
[-C--:B------:R-:W-:Y:S01]  /*faf0*/  FMUL.FTZ R126, R154, R227.reuse ;  /* 0x000000e39a7e7220 */ /* 0x080fe20000410000 */
[----:B------:R-:W-:-:S06]  /*fb00*/  FMUL.FTZ R127, R155, R227 ;  /* 0x000000e39b7f7220 */ /* 0x000fcc0000410000 */
[----:B------:R-:W-:Y:S08]  /*fb10*/  MUFU.EX2 R230, R230 ;  /* 0x000000e600e67308 */ /* 0x000ff00000000800 */
[----:B------:R-:W-:Y:S08]  /*fb20*/  MUFU.EX2 R237, R237 ;  /* 0x000000ed00ed7308 */ /* 0x000ff00000000800 */
[----:B------:R-:W4:Y:S08]  /*fb30*/  MUFU.EX2 R228, R228 ;  /* 0x000000e400e47308 */ /* 0x000f300000000800 */
[----:B------:R-:W-:Y:S08]  /*fb40*/  MUFU.EX2 R231, R231 ;  /* 0x000000e700e77308 */ /* 0x000ff00000000800 */
[----:B------:R-:W1:Y:S08]  /*fb50*/  MUFU.EX2 R226, R226 ;  /* 0x000000e200e27308 */ /* 0x000e700000000800 */
[----:B------:R-:W-:Y:S08]  /*fb60*/  MUFU.EX2 R229, R229 ;  /* 0x000000e500e57308 */ /* 0x000ff00000000800 */
[----:B------:R-:W3:Y:S08]  /*fb70*/  MUFU.EX2 R224, R224 ;  /* 0x000000e000e07308 */ /* 0x000ef00000000800 */
[----:B------:R2:W-:Y:S08]  /*fb80*/  MUFU.EX2 R167, R132 ;  /* 0x0000008400a77308 */ /* 0x0005f00000000800 */
[----:B------:R-:W-:Y:S08]  /*fb90*/  MUFU.EX2 R209, R134 ;  /* 0x0000008600d17308 */ /* 0x000ff00000000800 */
[----:B------:R-:W-:Y:S08]  /*fba0*/  MUFU.EX2 R159, R136 ;  /* 0x00000088009f7308 */ /* 0x000ff00000000800 */
[----:B------:R-:W3:Y:S08]  /*fbb0*/  MUFU.EX2 R174, R137 ;  /* 0x0000008900ae7308 */ /* 0x000ef00000000800 */
[----:B------:R-:W-:Y:S08]  /*fbc0*/  MUFU.EX2 R166, R139 ;  /* 0x0000008b00a67308 */ /* 0x000ff00000000800 */
[----:B------:R1:W3:Y:S01]  /*fbd0*/  MUFU.EX2 R184, R144 ;  /* 0x0000009000b87308 */ /* 0x0002e20000000800 */
[C---:B------:R-:W-:Y:S01]  /*fbe0*/  HMMA.16816.F32 R124, R4.reuse, R186, R124 ;  /* 0x000000ba047c723c */ /* 0x040fe2000000187c */
[----:B------:R-:W-:Y:S01]  /*fbf0*/  MOV R185, R179 ;  /* 0x000000b300b97202 */ /* 0x000fe20000000f00 */
[----:B------:R-:W-:Y:S01]  /*fc00*/  IMAD.MOV.U32 R179, RZ, RZ, R135 ;  /* 0x000000ffffb37224 */ /* 0x000fe200078e0087 */
[----:B------:R-:W-:Y:S01]  /*fc10*/  MOV R194, R138 ;  /* 0x0000008a00c27202 */ /* 0x000fe20000000f00 */
[----:B------:R-:W-:Y:S03]  /*fc20*/  LDSM.16.MT88.4 R152, [R244+0xe800] ;  /* 0x00e80000f498783b */ /* 0x000fe60000004200 */
[----:B------:R-:W-:Y:S01]  /*fc30*/  MOV R186, R177 ;  /* 0x000000b100ba7202 */ /* 0x000fe20000000f00 */
[----:B------:R-:W-:Y:S01]  /*fc40*/  HMMA.16816.F32 R104, R4, R108, R104 ;  /* 0x0000006c0468723c */ /* 0x000fe20000001868 */
[----:B------:R-:W-:Y:S01]  /*fc50*/  MOV R177, R176 ;  /* 0x000000b000b17202 */ /* 0x000fe20000000f00 */
[--C-:B------:R-:W-:Y:S01]  /*fc60*/  FFMA.FTZ R233, R233, UR10, -R178.reuse ;  /* 0x0000000ae9e97c23 */ /* 0x100fe200080108b2 */
[----:B------:R-:W-:Y:S01]  /*fc70*/  MOV R176, R133 ;  /* 0x0000008500b07202 */ /* 0x000fe20000000f00 */
[----:B------:R-:W-:Y:S01]  /*fc80*/  FFMA.FTZ R235, R235, UR10, -R178 ;  /* 0x0000000aebeb7c23 */ /* 0x000fe200080108b2 */
[----:B--2---:R-:W-:Y:S01]  /*fc90*/  F2FP.F16.F32.PACK_AB R132, R236, R238 ;  /* 0x000000eeec84723e */ /* 0x004fe200000000ff */
[----:B------:R-:W-:Y:S01]  /*fca0*/  FFMA.FTZ R156, R156, UR10, -R164 ;  /* 0x0000000a9c9c7c23 */ /* 0x000fe200080108a4 */
[----:B----4-:R-:W-:Y:S01]  /*fcb0*/  F2FP.F16.F32.PACK_AB R133, R228, R237 ;  /* 0x000000ede485723e */ /* 0x010fe200000000ff */
[----:B-1----:R-:W1:Y:S01]  /*fcc0*/  LDSM.16.MT88.4 R144, [R241+0xc800] ;  /* 0x00c80000f190783b */ /* 0x002e620000004200 */
[----:B------:R-:W-:-:S02]  /*fcd0*/  F2FP.F16.F32.PACK_AB R134, R230, R239 ;  /* 0x000000efe686723e */ /* 0x000fc400000000ff */
[----:B------:R-:W-:Y:S01]  /*fce0*/  F2FP.F16.F32.PACK_AB R135, R226, R231 ;  /* 0x000000e7e287723e */ /* 0x000fe200000000ff */
[----:B------:R4:W5:Y:S01]  /*fcf0*/  LDL.LU R243, [R1+0x7c] ;  /* 0x00007c0001f37983 */ /* 0x0009620000300800 */
[----:B---3--:R-:W-:Y:S02]  /*fd00*/  F2FP.F16.F32.PACK_AB R136, R224, R229 ;  /* 0x000000e5e088723e */ /* 0x008fe400000000ff */
[----:B------:R-:W-:Y:S02]  /*fd10*/  F2FP.F16.F32.PACK_AB R137, R174, R159 ;  /* 0x0000009fae89723e */ /* 0x000fe400000000ff */
[----:B------:R-:W-:Y:S02]  /*fd20*/  F2FP.F16.F32.PACK_AB R138, R209, R167 ;  /* 0x000000a7d18a723e */ /* 0x000fe400000000ff */
[----:B------:R-:W-:Y:S01]  /*fd30*/  F2FP.F16.F32.PACK_AB R139, R184, R166 ;  /* 0x000000a6b88b723e */ /* 0x000fe200000000ff */
[----:B------:R-:W-:Y:S01]  /*fd40*/  HMMA.16816.F32 R108, R4, R110, R128 ;  /* 0x0000006e046c723c */ /* 0x000fe20000001880 */
[----:B------:R-:W-:-:S02]  /*fd50*/  MOV R195, R158 ;  /* 0x0000009e00c37202 */ /* 0x000fc40000000f00 */
[----:B------:R-:W-:Y:S01]  /*fd60*/  MOV R187, R151 ;  /* 0x0000009700bb7202 */ /* 0x000fe20000000f00 */
[----:B------:R-:W-:Y:S01]  /*fd70*/  MUFU.EX2 R233, R233 ;  /* 0x000000e900e97308 */ /* 0x000fe20000000800 */
[----:B------:R-:W-:Y:S01]  /*fd80*/  MOV R158, R157 ;  /* 0x0000009d009e7202 */ /* 0x000fe20000000f00 */
[-C--:B------:R-:W-:Y:S01]  /*fd90*/  HMMA.16816.F32 R12, R132, R140.reuse, R12 ;  /* 0x0000008c840c723c */ /* 0x080fe2000000180c */
[-C--:B------:R-:W-:Y:S01]  /*fda0*/  FMUL.FTZ R128, R168, R225.reuse ;  /* 0x000000e1a8807220 */ /* 0x080fe20000410000 */
[----:B------:R-:W-:Y:S01]  /*fdb0*/  FMUL.FTZ R129, R169, R225 ;  /* 0x000000e1a9817220 */ /* 0x000fe20000410000 */
[----:B------:R-:W-:Y:S01]  /*fdc0*/  IMAD.MOV.U32 R168, RZ, RZ, R150 ;  /* 0x000000ffffa87224 */ /* 0x000fe200078e0096 */
[----:B------:R-:W-:Y:S01]  /*fdd0*/  MOV R157, R149 ;  /* 0x00000095009d7202 */ /* 0x000fe20000000f00 */
[----:B------:R-:W-:Y:S01]  /*fde0*/  IMAD.MOV.U32 R169, RZ, RZ, R148 ;  /* 0x000000ffffa97224 */ /* 0x000fe200078e0094 */
[C---:B------:R-:W-:Y:S01]  /*fdf0*/  HMMA.16816.F32 R8, R136.reuse, R140, R8 ;  /* 0x0000008c8808723c */ /* 0x040fe20000001808 */
[----:B------:R-:W2:Y:S01]  /*fe00*/  LDSM.16.MT88.4 R148, [R242+0xc800] ;  /* 0x00c80000f294783b */ /* 0x000ea20000004200 */
[----:B------:R-:W-:Y:S03]  /*fe10*/  MUFU.EX2 R235, R235 ;  /* 0x000000eb00eb7308 */ /* 0x000fe60000000800 */
[----:B------:R4:W5:Y:S01]  /*fe20*/  LDL.LU R211, [R1+0x78] ;  /* 0x0000780001d37983 */ /* 0x0009620000300800 */
[-C--:B------:R-:W-:Y:S06]  /*fe30*/  HMMA.16816.F32 R20, R136, R142.reuse, R20 ;  /* 0x0000008e8814723c */ /* 0x080fec0000001814 */
[C---:B------:R-:W-:Y:S01]  /*fe40*/  HMMA.16816.F32 R16, R132.reuse, R142, R16 ;  /* 0x0000008e8410723c */ /* 0x040fe20000001810 */
[----:B------:R-:W3:Y:S05]  /*fe50*/  LDSM.16.MT88.4 R140, [R240+0xc800] ;  /* 0x00c80000f08c783b */ /* 0x000eea0000004200 */
[-C--:B-1----:R-:W-:Y:S06]  /*fe60*/  HMMA.16816.F32 R44, R132, R144.reuse, R44 ;  /* 0x00000090842c723c */ /* 0x082fec000000182c */
[C---:B------:R-:W-:Y:S06]  /*fe70*/  HMMA.16816.F32 R40, R136.reuse, R144, R40 ;  /* 0x000000908828723c */ /* 0x040fec0000001828 */
[-C--:B------:R-:W-:Y:S06]  /*fe80*/  HMMA.16816.F32 R52, R136, R146.reuse, R52 ;  /* 0x000000928834723c */ /* 0x080fec0000001834 */
[C---:B------:R-:W-:Y:S01]  /*fe90*/  HMMA.16816.F32 R48, R132.reuse, R146, R48 ;  /* 0x000000928430723c */ /* 0x040fe20000001830 */
[----:B------:R-:W-:Y:S05]  /*fea0*/  LDSM.16.MT88.4 R144, [R241+0xe800] ;  /* 0x00e80000f190783b */ /* 0x000fea0000004200 */
[-C--:B--2---:R-:W-:Y:S06]  /*feb0*/  HMMA.16816.F32 R28, R132, R148.reuse, R28 ;  /* 0x00000094841c723c */ /* 0x084fec000000181c */
[C---:B------:R-:W-:Y:S06]  /*fec0*/  HMMA.16816.F32 R24, R136.reuse, R148, R24 ;  /* 0x000000948818723c */ /* 0x040fec0000001818 */
[-C--:B------:R-:W-:Y:S06]  /*fed0*/  HMMA.16816.F32 R36, R136, R150.reuse, R36 ;  /* 0x000000968824723c */ /* 0x080fec0000001824 */
[C---:B------:R-:W-:Y:S01]  /*fee0*/  HMMA.16816.F32 R32, R132.reuse, R150, R32 ;  /* 0x000000968420723c */ /* 0x040fe20000001820 */
[----:B------:R-:W1:Y:S05]  /*fef0*/  LDSM.16.MT88.4 R148, [R242+0xe800] ;  /* 0x00e80000f294783b */ /* 0x000e6a0000004200 */
[-C--:B---3--:R-:W-:Y:S06]  /*ff00*/  HMMA.16816.F32 R60, R132, R140.reuse, R60 ;  /* 0x0000008c843c723c */ /* 0x088fec000000183c */
[C---:B------:R-:W-:Y:S06]  /*ff10*/  HMMA.16816.F32 R56, R136.reuse, R140, R56 ;  /* 0x0000008c8838723c */ /* 0x040fec0000001838 */
[-C--:B------:R-:W-:Y:S06]  /*ff20*/  HMMA.16816.F32 R68, R136, R142.reuse, R68 ;  /* 0x0000008e8844723c */ /* 0x080fec0000001844 */
[----:B------:R-:W-:Y:S01]  /*ff30*/  HMMA.16816.F32 R64, R132, R142, R64 ;  /* 0x0000008e8440723c */ /* 0x000fe20000001840 */
[----:B------:R-:W2:Y:S01]  /*ff40*/  LDSM.16.MT88.4 R140, [R240+0xe800] ;  /* 0x00e80000f08c783b */ /* 0x000ea20000004200 */
[-C--:B------:R-:W-:Y:S01]  /*ff50*/  FMUL.FTZ R130, R170, R227.reuse ;  /* 0x000000e3aa827220 */ /* 0x080fe20000410000 */
[----:B------:R-:W-:-:S07]  /*ff60*/  FMUL.FTZ R131, R171, R227 ;  /* 0x000000e3ab837220 */ /* 0x000fce0000410000 */
[C---:B------:R-:W-:Y:S06]  /*ff70*/  HMMA.16816.F32 R128, R4.reuse, R180, R128 ;  /* 0x000000b40480723c */ /* 0x040fec0000001880 */
[----:B------:R-:W-:Y:S01]  /*ff80*/  HMMA.16816.F32 R4, R4, R182, R160 ;  /* 0x000000b60404723c */ /* 0x000fe200000018a0 */
[----:B------:R-:W3:Y:S05]  /*ff90*/  LDSM.16.MT88.4 R180, [R244+0xd000] ;  /* 0x00d00000f4b4783b */ /* 0x000eea0000004200 */
[C---:B------:R-:W-:Y:S06]  /*ffa0*/  HMMA.16816.F32 R72, R136.reuse, R152, R72 ;  /* 0x000000988848723c */ /* 0x040fec0000001848 */
[C---:B------:R-:W-:Y:S06]  /*ffb0*/  HMMA.16816.F32 R76, R136.reuse, R154, R76 ;  /* 0x0000009a884c723c */ /* 0x040fec000000184c */
[C---:B-1----:R-:W-:Y:S06]  /*ffc0*/  HMMA.16816.F32 R80, R136.reuse, R148, R80 ;  /* 0x000000948850723c */ /* 0x042fec0000001850 */
[C---:B------:R-:W-:Y:S06]  /*ffd0*/  HMMA.16816.F32 R84, R136.reuse, R150, R84 ;  /* 0x000000968854723c */ /* 0x040fec0000001854 */
[C---:B------:R-:W-:Y:S06]  /*ffe0*/  HMMA.16816.F32 R88, R136.reuse, R144, R88 ;  /* 0x000000908858723c */ /* 0x040fec0000001858 */
[C---:B------:R-:W-:Y:S06]  /*fff0*/  HMMA.16816.F32 R100, R136.reuse, R146, R100 ;  /* 0x000000928864723c */ /* 0x040fec0000001864 */
[C---:B--2---:R-:W-:Y:S06]  /*10000*/  HMMA.16816.F32 R96, R136.reuse, R140, R96 ;  /* 0x0000008c8860723c */ /* 0x044fec0000001860 */
[----:B------:R-:W-:Y:S01]  /*10010*/  HMMA.16816.F32 R92, R136, R142, R92 ;  /* 0x0000008e885c723c */ /* 0x000fe2000000185c */
[--C-:B------:R-:W-:Y:S01]  /*10020*/  FFMA.FTZ R171, R232, UR10, -R178.reuse ;  /* 0x0000000ae8ab7c23 */ /* 0x100fe200080108b2 */
[----:B------:R-:W-:-:S05]  /*10030*/  FFMA.FTZ R170, R234, UR10, -R178 ;  /* 0x0000000aeaaa7c23 */ /* 0x000fca00080108b2 */
[----:B------:R-:W-:Y:S01]  /*10040*/  FFMA.FTZ R136, R195, UR10, -R188 ;  /* 0x0000000ac3887c23 */ /* 0x000fe200080108bc */
[----:B------:R-:W-:Y:S01]  /*10050*/  MOV R195, R179 ;  /* 0x000000b300c37202 */ /* 0x000fe20000000f00 */
[--C-:B------:R-:W-:Y:S01]  /*10060*/  FFMA.FTZ R139, R169, UR10, -R178.reuse ;  /* 0x0000000aa98b7c23 */ /* 0x100fe200080108b2 */
[----:B------:R-:W-:Y:S01]  /*10070*/  FFMA.FTZ R138, R168, UR10, -R178 ;  /* 0x0000000aa88a7c23 */ /* 0x000fe200080108b2 */
[----:B------:R-:W-:Y:S01]  /*10080*/  FFMA.FTZ R137, R187, UR10, -R188 ;  /* 0x0000000abb897c23 */ /* 0x000fe200080108bc */
[C---:B------:R-:W-:Y:S01]  /*10090*/  HMMA.16816.F32 R120, R132.reuse, R144, R120 ;  /* 0x000000908478723c */ /* 0x040fe20000001878 */
[----:B------:R-:W-:Y:S01]  /*100a0*/  MOV R179, R177 ;  /* 0x000000b100b37202 */ /* 0x000fe20000000f00 */
[--C-:B------:R-:W-:Y:S01]  /*100b0*/  FFMA.FTZ R232, R195, UR10, -R213.reuse ;  /* 0x0000000ac3e87c23 */ /* 0x100fe200080108d5 */
[----:B------:R-:W-:Y:S01]  /*100c0*/  MOV R177, R173 ;  /* 0x000000ad00b17202 */ /* 0x000fe20000000f00 */
[--C-:B------:R-:W-:Y:S01]  /*100d0*/  FFMA.FTZ R234, R191, UR10, -R213.reuse ;  /* 0x0000000abfea7c23 */ /* 0x100fe200080108d5 */
[----:B------:R1:W-:Y:S01]  /*100e0*/  MUFU.EX2 R145, R138 ;  /* 0x0000008a00917308 */ /* 0x0003e20000000800 */
[----:B------:R-:W-:Y:S01]  /*100f0*/  HMMA.16816.F32 R124, R132, R146, R124 ;  /* 0x00000092847c723c */ /* 0x000fe2000000187c */
[----:B------:R-:W-:-:S05]  /*10100*/  FFMA.FTZ R144, R190, UR10, -R213 ;  /* 0x0000000abe907c23 */ /* 0x000fca00080108d5 */
[C---:B------:R-:W-:Y:S01]  /*10110*/  HMMA.16816.F32 R104, R132.reuse, R152, R104 ;  /* 0x000000988468723c */ /* 0x040fe20000001868 */
[----:B------:R2:W-:Y:S05]  /*10120*/  MUFU.EX2 R146, R139 ;  /* 0x0000008b00927308 */ /* 0x0005ea0000000800 */
[C---:B------:R-:W-:Y:S06]  /*10130*/  HMMA.16816.F32 R108, R132.reuse, R154, R108 ;  /* 0x0000009a846c723c */ /* 0x040fec000000186c */
[----:B------:R-:W-:Y:S01]  /*10140*/  HMMA.16816.F32 R112, R132, R148, R112 ;  /* 0x000000948470723c */ /* 0x000fe20000001870 */
[----:B------:R4:W-:Y:S01]  /*10150*/  MUFU.EX2 R187, R137 ;  /* 0x0000008900bb7308 */ /* 0x0009e20000000800 */
[----:B-1----:R-:W-:-:S04]  /*10160*/  FFMA.FTZ R138, R175, UR10, -R164 ;  /* 0x0000000aaf8a7c23 */ /* 0x002fc800080108a4 */
[----:B------:R-:W-:Y:S01]  /*10170*/  HMMA.16816.F32 R116, R132, R150, R116 ;  /* 0x000000968474723c */ /* 0x000fe20000001874 */
[----:B--2---:R-:W-:-:S05]  /*10180*/  FFMA.FTZ R139, R208, UR10, -R164 ;  /* 0x0000000ad08b7c23 */ /* 0x004fca00080108a4 */
[C---:B------:R-:W-:Y:S01]  /*10190*/  HMMA.16816.F32 R128, R132.reuse, R140, R128 ;  /* 0x0000008c8480723c */ /* 0x040fe20000001880 */
[----:B------:R1:W-:Y:S05]  /*101a0*/  MUFU.EX2 R173, R136 ;  /* 0x0000008800ad7308 */ /* 0x0003ea0000000800 */
[----:B------:R-:W-:Y:S01]  /*101b0*/  HMMA.16816.F32 R4, R132, R142, R4 ;  /* 0x0000008e8404723c */ /* 0x000fe20000001804 */
[----:B----4-:R-:W-:Y:S01]  /*101c0*/  FFMA.FTZ R137, R210, UR10, -R164 ;  /* 0x0000000ad2897c23 */ /* 0x010fe200080108a4 */
[--C-:B------:R-:W-:Y:S01]  /*101d0*/  FFMA.FTZ R141, R186, UR10, -R188.reuse ;  /* 0x0000000aba8d7c23 */ /* 0x100fe200080108bc */
[----:B------:R-:W-:Y:S01]  /*101e0*/  FFMA.FTZ R140, R185, UR10, -R188 ;  /* 0x0000000ab98c7c23 */ /* 0x000fe200080108bc */
[----:B------:R-:W-:Y:S01]  /*101f0*/  MUFU.EX2 R232, R232 ;  /* 0x000000e800e87308 */ /* 0x000fe20000000800 */
[----:B------:R-:W-:Y:S01]  /*10200*/  FFMA.FTZ R157, R157, UR10, -R164 ;  /* 0x0000000a9d9d7c23 */ /* 0x000fe200080108a4 */
[--C-:B------:R-:W-:Y:S01]  /*10210*/  FFMA.FTZ R168, R176, UR10, -R188.reuse ;  /* 0x0000000ab0a87c23 */ /* 0x100fe200080108bc */
[----:B------:R-:W-:Y:S01]  /*10220*/  FFMA.FTZ R132, R172, UR10, -R213 ;  /* 0x0000000aac847c23 */ /* 0x000fe200080108d5 */
[--C-:B------:R-:W-:Y:S01]  /*10230*/  FFMA.FTZ R161, R192, UR10, -R188.reuse ;  /* 0x0000000ac0a17c23 */ /* 0x100fe200080108bc */
[--C-:B------:R-:W-:Y:S01]  /*10240*/  FFMA.FTZ R160, R193, UR10, -R188.reuse ;  /* 0x0000000ac1a07c23 */ /* 0x100fe200080108bc */
[----:B------:R-:W-:Y:S01]  /*10250*/  FFMA.FTZ R162, R189, UR10, -R188 ;  /* 0x0000000abda27c23 */ /* 0x000fe200080108bc */
[----:B------:R-:W-:Y:S01]  /*10260*/  LDSM.16.MT88.4 R152, [R241+0xf000] ;  /* 0x00f00000f198783b */ /* 0x000fe20000004200 */
[--C-:B-1----:R-:W-:Y:S01]  /*10270*/  FFMA.FTZ R136, R194, UR10, -R164.reuse ;  /* 0x0000000ac2887c23 */ /* 0x102fe200080108a4 */
[----:B------:R-:W-:Y:S08]  /*10280*/  MUFU.EX2 R208, R139 ;  /* 0x0000008b00d07308 */ /* 0x000ff00000000800 */
[----:B------:R-:W1:Y:S08]  /*10290*/  MUFU.EX2 R175, R138 ;  /* 0x0000008a00af7308 */ /* 0x000e700000000800 */
[----:B------:R-:W-:Y:S08]  /*102a0*/  MUFU.EX2 R210, R137 ;  /* 0x0000008900d27308 */ /* 0x000ff00000000800 */
[----:B------:R2:W-:Y:S08]  /*102b0*/  MUFU.EX2 R185, R136 ;  /* 0x0000008800b97308 */ /* 0x0005f00000000800 */
[----:B------:R-:W4:Y:S08]  /*102c0*/  MUFU.EX2 R172, R132 ;  /* 0x0000008400ac7308 */ /* 0x000f300000000800 */
[----:B------:R-:W-:Y:S08]  /*102d0*/  MUFU.EX2 R144, R144 ;  /* 0x0000009000907308 */ /* 0x000ff00000000800 */
[----:B------:R-:W3:Y:S08]  /*102e0*/  MUFU.EX2 R234, R234 ;  /* 0x000000ea00ea7308 */ /* 0x000ef00000000800 */
[----:B------:R-:W-:Y:S08]  /*102f0*/  MUFU.EX2 R147, R141 ;  /* 0x0000008d00937308 */ /* 0x000ff00000000800 */
[----:B------:R3:W3:Y:S01]  /*10300*/  MUFU.EX2 R186, R140 ;  /* 0x0000008c00ba7308 */ /* 0x0006e20000000800 */
[----:B------:R-:W-:Y:S01]  /*10310*/  MOV R151, R159 ;  /* 0x0000009f00977202 */ /* 0x000fe20000000f00 */
[--C-:B------:R-:W-:Y:S01]  /*10320*/  FFMA.FTZ R159, R158, UR10, -R164.reuse ;  /* 0x0000000a9e9f7c23 */ /* 0x100fe200080108a4 */
[----:B------:R-:W-:Y:S01]  /*10330*/  IMAD.MOV.U32 R149, RZ, RZ, R167 ;  /* 0x000000ffff957224 */ /* 0x000fe200078e00a7 */
[----:B------:R-:W-:Y:S01]  /*10340*/  MOV R148, R166 ;  /* 0x000000a600947202 */ /* 0x000fe20000000f00 */
[----:B------:R-:W-:Y:S01]  /*10350*/  FFMA.FTZ R158, R165, UR10, -R164 ;  /* 0x0000000aa59e7c23 */ /* 0x000fe200080108a4 */
[----:B-1----:R-:W-:Y:S01]  /*10360*/  F2FP.F16.F32.PACK_AB R164, R175, R208 ;  /* 0x000000d0afa4723e */ /* 0x002fe200000000ff */
[----:B--2---:R-:W-:Y:S01]  /*10370*/  LDSM.16.MT88.4 R136, [R241+0xd000] ;  /* 0x00d00000f188783b */ /* 0x004fe20000004200 */
[----:B----4-:R-:W-:-:S02]  /*10380*/  F2FP.F16.F32.PACK_AB R165, R232, R172 ;  /* 0x000000ace8a5723e */ /* 0x010fc400000000ff */
[----:B------:R-:W-:Y:S02]  /*10390*/  F2FP.F16.F32.PACK_AB R166, R185, R210 ;  /* 0x000000d2b9a6723e */ /* 0x000fe400000000ff */
[----:B---3--:R-:W-:Y:S02]  /*103a0*/  F2FP.F16.F32.PACK_AB R167, R234, R144 ;  /* 0x00000090eaa7723e */ /* 0x008fe400000000ff */
[----:B------:R-:W-:Y:S02]  /*103b0*/  F2FP.F16.F32.PACK_AB R132, R235, R233 ;  /* 0x000000e9eb84723e */ /* 0x000fe400000000ff */
[----:B------:R-:W-:Y:S01]  /*103c0*/  F2FP.F16.F32.PACK_AB R133, R173, R187 ;  /* 0x000000bbad85723e */ /* 0x000fe200000000ff */
[----:B------:R-:W1:Y:S01]  /*103d0*/  LDSM.16.MT88.4 R140, [R242+0xd000] ;  /* 0x00d00000f28c783b */ /* 0x000e620000004200 */
[----:B------:R-:W-:Y:S02]  /*103e0*/  F2FP.F16.F32.PACK_AB R134, R145, R146 ;  /* 0x000000929186723e */ /* 0x000fe400000000ff */
[----:B------:R-:W-:Y:S01]  /*103f0*/  F2FP.F16.F32.PACK_AB R135, R186, R147 ;  /* 0x00000093ba87723e */ /* 0x000fe200000000ff */
[-C--:B------:R-:W-:Y:S01]  /*10400*/  HMMA.16816.F32 R188, R164, R180.reuse, R8 ;  /* 0x000000b4a4bc723c */ /* 0x080fe20000001808 */
[----:B------:R-:W2:Y:S05]  /*10410*/  LDSM.16.MT88.4 R8, [R240+0xd000] ;  /* 0x00d00000f008783b */ /* 0x000eaa0000004200 */
[----:B------:R-:W-:Y:S01]  /*10420*/  HMMA.16816.F32 R192, R132, R180, R12 ;  /* 0x000000b484c0723c */ /* 0x000fe2000000180c */
[----:B------:R-:W3:Y:S01]  /*10430*/  LDSM.16.MT88.4 R12, [R244+0xf000] ;  /* 0x00f00000f40c783b */ /* 0x000ee20000004200 */
[--C-:B------:R-:W-:Y:S01]  /*10440*/  FFMA.FTZ R163, R179, UR10, -R178.reuse ;  /* 0x0000000ab3a37c23 */ /* 0x100fe200080108b2 */
[----:B------:R-:W-:-:S02]  /*10450*/  FFMA.FTZ R169, R177, UR10, -R178 ;  /* 0x0000000ab1a97c23 */ /* 0x000fc400080108b2 */
[----:B------:R-:W4:Y:S01]  /*10460*/  LDSM.16.MT88.4 R176, [R242+0xf000] ;  /* 0x00f00000f2b0783b */ /* 0x000f220000004200 */
[-C--:B------:R-:W-:Y:S06]  /*10470*/  HMMA.16816.F32 R20, R164, R182.reuse, R20 ;  /* 0x000000b6a414723c */ /* 0x080fec0000001814 */
[C---:B------:R-:W-:Y:S06]  /*10480*/  HMMA.16816.F32 R180, R132.reuse, R182, R16 ;  /* 0x000000b684b4723c */ /* 0x040fec0000001810 */
[-C--:B-1----:R-:W-:Y:S06]  /*10490*/  HMMA.16816.F32 R28, R132, R140.reuse, R28 ;  /* 0x0000008c841c723c */ /* 0x082fec000000181c */
[C---:B------:R-:W-:Y:S06]  /*104a0*/  HMMA.16816.F32 R24, R164.reuse, R140, R24 ;  /* 0x0000008ca418723c */ /* 0x040fec0000001818 */
[-C--:B------:R-:W-:Y:S06]  /*104b0*/  HMMA.16816.F32 R36, R164, R142.reuse, R36 ;  /* 0x0000008ea424723c */ /* 0x080fec0000001824 */
[----:B------:R-:W-:Y:S06]  /*104c0*/  HMMA.16816.F32 R32, R132, R142, R32 ;  /* 0x0000008e8420723c */ /* 0x000fec0000001820 */
[C---:B--2---:R-:W-:Y:S06]  /*104d0*/  HMMA.16816.F32 R140, R164.reuse, R8, R56 ;  /* 0x00000008a48c723c */ /* 0x044fec0000001838 */
[----:B---3--:R-:W-:Y:S07]  /*104e0*/  HMMA.16816.F32 R56, R164, R14, R76 ;  /* 0x0000000ea438723c */ /* 0x008fee000000184c */
[----:B------:R-:W-:Y:S01]  /*104f0*/  IMAD.MOV.U32 R78, RZ, RZ, R148 ;  /* 0x000000ffff4e7224 */ /* 0x000fe200078e0094 */
[----:B------:R-:W-:Y:S01]  /*10500*/  MOV R77, R151 ;  /* 0x00000097004d7202 */ /* 0x000fe20000000f00 */
[----:B------:R-:W-:Y:S01]  /*10510*/  HMMA.16816.F32 R16, R132, R12, R104 ;  /* 0x0000000c8410723c */ /* 0x000fe20000001868 */
[----:B------:R-:W-:-:S05]  /*10520*/  MOV R79, R149 ;  /* 0x00000095004f7202 */ /* 0x000fca0000000f00 */
[----:B------:R-:W-:Y:S01]  /*10530*/  HMMA.16816.F32 R148, R164, R152, R88 ;  /* 0x00000098a494723c */ /* 0x000fe20000001858 */
[----:B------:R-:W-:Y:S01]  /*10540*/  MOV R105, R78 ;  /* 0x0000004e00697202 */ /* 0x000fe20000000f00 */
[----:B------:R-:W2:Y:S01]  /*10550*/  LDL.LU R88, [R1+0x48] ;  /* 0x0000480001587983 */ /* 0x000ea20000300800 */
[----:B------:R1:W-:Y:S03]  /*10560*/  MUFU.EX2 R78, R171 ;  /* 0x000000ab004e7308 */ /* 0x0003e60000000800 */
[-C--:B------:R-:W-:Y:S06]  /*10570*/  HMMA.16816.F32 R44, R132, R136.reuse, R44 ;  /* 0x00000088842c723c */ /* 0x080fec000000182c */
[C---:B------:R-:W-:Y:S06]  /*10580*/  HMMA.16816.F32 R40, R164.reuse, R136, R40 ;  /* 0x00000088a428723c */ /* 0x040fec0000001828 */
[-C--:B------:R-:W-:Y:S01]  /*10590*/  HMMA.16816.F32 R52, R164, R138.reuse, R52 ;  /* 0x0000008aa434723c */ /* 0x080fe20000001834 */
[----:B-1----:R-:W3:Y:S05]  /*105a0*/  LDL.LU R171, [R1+0x44] ;  /* 0x0000440001ab7983 */ /* 0x002eea0000300800 */
[----:B------:R-:W-:Y:S06]  /*105b0*/  HMMA.16816.F32 R48, R132, R138, R48 ;  /* 0x0000008a8430723c */ /* 0x000fec0000001830 */
[----:B------:R-:W-:Y:S06]  /*105c0*/  HMMA.16816.F32 R136, R164, R10, R68 ;  /* 0x0000000aa488723c */ /* 0x000fec0000001844 */
[C---:B------:R-:W-:Y:S06]  /*105d0*/  HMMA.16816.F32 R60, R132.reuse, R8, R60 ;  /* 0x00000008843c723c */ /* 0x040fec000000183c */
[C---:B------:R-:W-:Y:S06]  /*105e0*/  HMMA.16816.F32 R64, R132.reuse, R10, R64 ;  /* 0x0000000a8440723c */ /* 0x040fec0000001840 */
[----:B----4-:R-:W-:Y:S01]  /*105f0*/  HMMA.16816.F32 R8, R132, R176, R112 ;  /* 0x000000b08408723c */ /* 0x010fe20000001870 */
[----:B------:R-:W4:Y:S04]  /*10600*/  LDL.LU R113, [R1+0x40] ;  /* 0x0000400001717983 */ /* 0x000f280000300800 */
[----:B------:R-:W4:Y:S01]  /*10610*/  LDL.LU R114, [R1+0x24] ;  /* 0x0000240001727983 */ /* 0x000f220000300800 */
[----:B------:R-:W-:-:S02]  /*10620*/  MOV R106, R77 ;  /* 0x0000004d006a7202 */ /* 0x000fc40000000f00 */
[----:B------:R-:W1:Y:S01]  /*10630*/  MUFU.EX2 R77, R160 ;  /* 0x000000a0004d7308 */ /* 0x000e620000000800 */
[----:B------:R-:W-:Y:S01]  /*10640*/  HMMA.16816.F32 R68, R164, R12, R72 ;  /* 0x0000000ca444723c */ /* 0x000fe20000001848 */
[----:B------:R-:W1:Y:S06]  /*10650*/  LDSM.16.MT88.4 R72, [R240+0xf000] ;  /* 0x00f00000f048783b */ /* 0x000e6c0000004200 */
[----:B------:R1:W-:Y:S08]  /*10660*/  MUFU.EX2 R89, R158 ;  /* 0x0000009e00597308 */ /* 0x0003f00000000800 */
[----:B------:R-:W-:Y:S01]  /*10670*/  MUFU.EX2 R76, R162 ;  /* 0x000000a2004c7308 */ /* 0x000fe20000000800 */
[----:B-1----:R-:W-:-:S07]  /*10680*/  IMAD.MOV.U32 R158, RZ, RZ, R77 ;  /* 0x000000ffff9e7224 */ /* 0x002fce00078e004d */
[----:B------:R-:W1:Y:S01]  /*10690*/  MUFU.EX2 R77, R157 ;  /* 0x0000009d004d7308 */ /* 0x000e620000000800 */
[----:B------:R-:W-:Y:S01]  /*106a0*/  HMMA.16816.F32 R12, R132, R14, R108 ;  /* 0x0000000e840c723c */ /* 0x000fe2000000186c */
[----:B------:R-:W-:Y:S02]  /*106b0*/  MOV R115, R144 ;  /* 0x0000009000737202 */ /* 0x000fe40000000f00 */
[----:B------:R-:W-:Y:S01]  /*106c0*/  MOV R104, R210 ;  /* 0x000000d200687202 */ /* 0x000fe20000000f00 */
[----:B------:R-:W-:Y:S02]  /*106d0*/  IMAD.MOV.U32 R107, RZ, RZ, R79 ;  /* 0x000000ffff6b7224 */ /* 0x000fe400078e004f */
[----:B------:R-:W-:Y:S01]  /*106e0*/  HMMA.16816.F32 R100, R164, R154, R100 ;  /* 0x0000009aa464723c */ /* 0x000fe20000001864 */
[----:B------:R-:W-:Y:S02]  /*106f0*/  MOV R109, R147 ;  /* 0x00000093006d7202 */ /* 0x000fe40000000f00 */
[----:B------:R-:W-:-:S02]  /*10700*/  MOV R110, R146 ;  /* 0x00000092006e7202 */ /* 0x000fc40000000f00 */
[----:B------:R-:W-:Y:S01]  /*10710*/  MOV R108, R145 ;  /* 0x00000091006c7202 */ /* 0x000fe20000000f00 */
[----:B------:R1:W-:Y:S01]  /*10720*/  MUFU.EX2 R210, R159 ;  /* 0x0000009f00d27308 */ /* 0x0003e20000000800 */
[C---:B------:R-:W-:Y:S06]  /*10730*/  HMMA.16816.F32 R144, R132.reuse, R152, R120 ;  /* 0x000000988490723c */ /* 0x040fec0000001878 */
[----:B------:R-:W-:Y:S07]  /*10740*/  HMMA.16816.F32 R152, R132, R154, R124 ;  /* 0x0000009a8498723c */ /* 0x000fee000000187c */
[----:B-1----:R-:W-:-:S02]  /*10750*/  MOV R125, R77 ;  /* 0x0000004d007d7202 */ /* 0x002fc40000000f00 */
[----:B------:R-:W-:Y:S02]  /*10760*/  MOV R124, R76 ;  /* 0x0000004c007c7202 */ /* 0x000fe40000000f00 */
[----:B------:R-:W-:Y:S02]  /*10770*/  MOV R159, R78 ;  /* 0x0000004e009f7202 */ /* 0x000fe40000000f00 */
[----:B------:R-:W1:Y:S01]  /*10780*/  LDSM.16.MT88.4 R76, [R244+0xd800] ;  /* 0x00d80000f44c783b */ /* 0x000e620000004200 */
[--C-:B------:R-:W-:Y:S01]  /*10790*/  FFMA.FTZ R200, R200, UR10, -R213.reuse ;  /* 0x0000000ac8c87c23 */ /* 0x100fe200080108d5 */
[--C-:B------:R-:W-:Y:S01]  /*107a0*/  FFMA.FTZ R201, R201, UR10, -R213.reuse ;  /* 0x0000000ac9c97c23 */ /* 0x100fe200080108d5 */
[--C-:B------:R-:W-:Y:S01]  /*107b0*/  FFMA.FTZ R202, R202, UR10, -R213.reuse ;  /* 0x0000000acaca7c23 */ /* 0x100fe200080108d5 */
[----:B------:R-:W-:Y:S01]  /*107c0*/  FFMA.FTZ R212, R212, UR10, -R213 ;  /* 0x0000000ad4d47c23 */ /* 0x000fe200080108d5 */
[C---:B------:R-:W-:Y:S01]  /*107d0*/  HMMA.16816.F32 R80, R164.reuse, R176, R80 ;  /* 0x000000b0a450723c */ /* 0x040fe20000001850 */
[----:B------:R-:W-:Y:S05]  /*107e0*/  MUFU.EX2 R157, R156 ;  /* 0x0000009c009d7308 */ /* 0x000fea0000000800 */
[C---:B------:R-:W-:Y:S03]  /*107f0*/  HMMA.16816.F32 R84, R164.reuse, R178, R84 ;  /* 0x000000b2a454723c */ /* 0x040fe60000001854 */
[----:B------:R-:W-:Y:S03]  /*10800*/  MUFU.EX2 R90, R201 ;  /* 0x000000c9005a7308 */ /* 0x000fe60000000800 */
[C---:B------:R-:W-:Y:S05]  /*10810*/  HMMA.16816.F32 R96, R164.reuse, R72, R96 ;  /* 0x00000048a460723c */ /* 0x040fea0000001860 */
[----:B------:R-:W-:Y:S01]  /*10820*/  MUFU.EX2 R126, R202 ;  /* 0x000000ca007e7308 */ /* 0x000fe20000000800 */
[----:B------:R-:W-:Y:S07]  /*10830*/  HMMA.16816.F32 R164, R164, R74, R92 ;  /* 0x0000004aa4a4723c */ /* 0x000fee000000185c */
[----:B------:R-:W-:Y:S01]  /*10840*/  MUFU.EX2 R92, R200 ;  /* 0x000000c8005c7308 */ /* 0x000fe20000000800 */
[----:B------:R-:W-:Y:S01]  /*10850*/  HMMA.16816.F32 R176, R132, R178, R116 ;  /* 0x000000b284b0723c */ /* 0x000fe20000001874 */
[----:B------:R-:W-:Y:S01]  /*10860*/  LDSM.16.MT88.4 R116, [R241+0xd800] ;  /* 0x00d80000f174783b */ /* 0x000fe20000004200 */
[----:B------:R-:W-:Y:S01]  /*10870*/  MOV R123, R115 ;  /* 0x00000073007b7202 */ /* 0x000fe20000000f00 */
[----:B------:R-:W-:-:S04]  /*10880*/  IMAD.MOV.U32 R111, RZ, RZ, R209 ;  /* 0x000000ffff6f7224 */ /* 0x000fc800078e00d1 */
[----:B------:R-:W1:Y:S01]  /*10890*/  MUFU.EX2 R94, R170 ;  /* 0x000000aa005e7308 */ /* 0x000e620000000800 */
[----:B------:R-:W-:Y:S07]  /*108a0*/  HMMA.16816.F32 R4, R132, R74, R4 ;  /* 0x0000004a8404723c */ /* 0x000fee0000001804 */
[----:B------:R-:W-:Y:S08]  /*108b0*/  MUFU.EX2 R209, R169 ;  /* 0x000000a900d17308 */ /* 0x000ff00000000800 */
[----:B------:R-:W-:Y:S01]  /*108c0*/  MUFU.EX2 R95, R168 ;  /* 0x000000a8005f7308 */ /* 0x000fe20000000800 */
[----:B------:R-:W-:Y:S01]  /*108d0*/  IMAD.MOV.U32 R122, RZ, RZ, R108 ;  /* 0x000000ffff7a7224 */ /* 0x000fe200078e006c */
[----:B------:R-:W-:Y:S01]  /*108e0*/  MOV R108, R104 ;  /* 0x00000068006c7202 */ /* 0x000fe20000000f00 */
[----:B------:R-:W-:Y:S01]  /*108f0*/  IMAD.MOV.U32 R104, RZ, RZ, R186 ;  /* 0x000000ffff687224 */ /* 0x000fe200078e00ba */
[----:B------:R-:W-:-:S04]  /*10900*/  MOV R127, R105 ;  /* 0x00000069007f7202 */ /* 0x000fc80000000f00 */
[----:B------:R-:W1:Y:S01]  /*10910*/  MUFU.EX2 R91, R163 ;  /* 0x000000a3005b7308 */ /* 0x000e620000000800 */
[----:B------:R-:W-:Y:S02]  /*10920*/  MOV R105, R187 ;  /* 0x000000bb00697202 */ /* 0x000fe40000000f00 */
[----:B------:R-:W-:-:S05]  /*10930*/  MOV R121, R185 ;  /* 0x000000b900797202 */ /* 0x000fca0000000f00 */
[----:B------:R-:W1:Y:S01]  /*10940*/  MUFU.EX2 R93, R161 ;  /* 0x000000a1005d7308 */ /* 0x000e620000000800 */
[----:B------:R-:W-:Y:S02]  /*10950*/  MOV R120, R184 ;  /* 0x000000b800787202 */ /* 0x000fe40000000f00 */
[----:B-1----:R-:W-:Y:S02]  /*10960*/  F2FP.F16.F32.PACK_AB R160, R94, R159 ;  /* 0x0000009f5ea0723e */ /* 0x002fe400000000ff */
[----:B------:R-:W-:Y:S02]  /*10970*/  F2FP.F16.F32.PACK_AB R162, R209, R91 ;  /* 0x0000005bd1a2723e */ /* 0x000fe400000000ff */
[----:B------:R-:W-:Y:S02]  /*10980*/  F2FP.F16.F32.PACK_AB R163, R124, R158 ;  /* 0x0000009e7ca3723e */ /* 0x000fe400000000ff */
[----:B------:R-:W-:-:S07]  /*10990*/  F2FP.F16.F32.PACK_AB R161, R93, R95 ;  /* 0x0000005f5da1723e */ /* 0x000fce00000000ff */
[C---:B------:R-:W-:Y:S06]  /*109a0*/  HMMA.16816.F32 R192, R160.reuse, R76, R192 ;  /* 0x0000004ca0c0723c */ /* 0x040fec00000018c0 */
[----:B------:R-:W-:Y:S01]  /*109b0*/  HMMA.16816.F32 R180, R160, R78, R180 ;  /* 0x0000004ea0b4723c */ /* 0x000fe200000018b4 */
[----:B--2---:R-:W-:Y:S02]  /*109c0*/  FFMA.FTZ R88, R88, R225, R222 ;  /* 0x000000e158587223 */ /* 0x004fe400000100de */
[----:B------:R1:W2:Y:S01]  /*109d0*/  MUFU.EX2 R222, R212 ;  /* 0x000000d400de7308 */ /* 0x0002a20000000800 */
[----:B---3--:R-:W-:-:S04]  /*109e0*/  FFMA.FTZ R214, R171, R227, R214 ;  /* 0x000000e3abd67223 */ /* 0x008fc800000100d6 */
[----:B------:R-:W-:Y:S01]  /*109f0*/  FADD.FTZ R227, R205, R214 ;  /* 0x000000d6cde37221 */ /* 0x000fe20000010000 */
[----:B------:R-:W-:Y:S01]  /*10a00*/  HMMA.16816.F32 R168, R132, R72, R128 ;  /* 0x0000004884a8723c */ /* 0x000fe20000001880 */
[----:B------:R-:W-:Y:S01]  /*10a10*/  LDSM.16.MT88.4 R128, [R244+0xf800] ;  /* 0x00f80000f480783b */ /* 0x000fe20000004200 */
[----:B------:R-:W-:-:S05]  /*10a20*/  FADD.FTZ R225, R207, R88 ;  /* 0x00000058cfe17221 */ /* 0x000fca0000010000 */
[----:B------:R-:W-:Y:S02]  /*10a30*/  F2FP.F16.F32.PACK_AB R132, R89, R210 ;  /* 0x000000d25984723e */ /* 0x000fe400000000ff */
[----:B------:R-:W-:Y:S01]  /*10a40*/  F2FP.F16.F32.PACK_AB R133, R90, R92 ;  /* 0x0000005c5a85723e */ /* 0x000fe200000000ff */
[----:B----4-:R-:W-:Y:S01]  /*10a50*/  FFMA.FTZ R206, R113, R223, R206 ;  /* 0x000000df71ce7223 */ /* 0x010fe200000100ce */
[----:B------:R-:W-:Y:S02]  /*10a60*/  FFMA.FTZ R223, R114, R215, R204 ;  /* 0x000000d772df7223 */ /* 0x000fe400000100cc */
[----:B-1----:R-:W1:Y:S04]  /*10a70*/  LDSM.16.MT88.4 R212, [R242+0xd800] ;  /* 0x00d80000f2d4783b */ /* 0x002e680000004200 */
[----:B------:R-:W3:Y:S01]  /*10a80*/  LDSM.16.MT88.4 R112, [R240+0xd800] ;  /* 0x00d80000f070783b */ /* 0x000ee20000004200 */
[----:B------:R-:W-:Y:S01]  /*10a90*/  F2FP.F16.F32.PACK_AB R134, R157, R125 ;  /* 0x0000007d9d86723e */ /* 0x000fe200000000ff */
[----:B------:R-:W-:Y:S01]  /*10aa0*/  FADD.FTZ R156, R203, R206 ;  /* 0x000000cecb9c7221 */ /* 0x000fe20000010000 */
[----:B--2---:R-:W-:Y:S01]  /*10ab0*/  F2FP.F16.F32.PACK_AB R135, R222, R126 ;  /* 0x0000007ede87723e */ /* 0x004fe200000000ff */
[----:B------:R-:W2:Y:S04]  /*10ac0*/  LDSM.16.MT88.4 R204, [R242+0xf800] ;  /* 0x00f80000f2cc783b */ /* 0x000ea80000004200 */
[----:B------:R-:W4:Y:S02]  /*10ad0*/  LDSM.16.MT88.4 R200, [R241+0xf800] ;  /* 0x00f80000f1c8783b */ /* 0x000f240000004200 */
[C---:B------:R-:W-:Y:S02]  /*10ae0*/  HMMA.16816.F32 R184, R132.reuse, R78, R20 ;  /* 0x0000004e84b8723c */ /* 0x040fe40000001814 */
[----:B------:R-:W4:Y:S04]  /*10af0*/  LDSM.16.MT88.4 R20, [R240+0xf800] ;  /* 0x00f80000f014783b */ /* 0x000f280000004200 */
[C---:B------:R-:W-:Y:S06]  /*10b00*/  HMMA.16816.F32 R188, R132.reuse, R76, R188 ;  /* 0x0000004c84bc723c */ /* 0x040fec00000018bc */
[----:B-1----:R-:W-:Y:S07]  /*10b10*/  HMMA.16816.F32 R76, R132, R214, R36 ;  /* 0x000000d6844c723c */ /* 0x002fee0000001824 */
[----:B------:R-:W-:Y:S01]  /*10b20*/  IMAD.MOV.U32 R38, RZ, RZ, R91 ;  /* 0x000000ffff267224 */ /* 0x000fe200078e005b */
[----:B------:R-:W-:-:S02]  /*10b30*/  MOV R37, R90 ;  /* 0x0000005a00257202 */ /* 0x000fc40000000f00 */
[----:B------:R-:W-:Y:S02]  /*10b40*/  MOV R36, R89 ;  /* 0x0000005900247202 */ /* 0x000fe40000000f00 */
[----:B------:R-:W-:Y:S01]  /*10b50*/  HMMA.16816.F32 R88, R132, R116, R40 ;  /* 0x000000748458723c */ /* 0x000fe20000001828 */
[----:B------:R-:W-:Y:S01]  /*10b60*/  MOV R39, R158 ;  /* 0x0000009e00277202 */ /* 0x000fe20000000f00 */
[----:B------:R-:W-:-:S04]  /*10b70*/  IMAD.MOV.U32 R158, RZ, RZ, R106 ;  /* 0x000000ffff9e7224 */ /* 0x000fc800078e006a */
[C---:B------:R-:W-:Y:S01]  /*10b80*/  HMMA.16816.F32 R72, R132.reuse, R212, R24 ;  /* 0x000000d48448723c */ /* 0x040fe20000001818 */
[----:B------:R-:W-:Y:S01]  /*10b90*/  MOV R43, R93 ;  /* 0x0000005d002b7202 */ /* 0x000fe20000000f00 */
[----:B------:R-:W-:Y:S01]  /*10ba0*/  IMAD.MOV.U32 R42, RZ, RZ, R94 ;  /* 0x000000ffff2a7224 */ /* 0x000fe200078e005e */
[----:B------:R-:W-:Y:S02]  /*10bb0*/  MOV R41, R92 ;  /* 0x0000005c00297202 */ /* 0x000fe40000000f00 */
[----:B------:R-:W-:Y:S02]  /*10bc0*/  MOV R40, R95 ;  /* 0x0000005f00287202 */ /* 0x000fe40000000f00 */
[----:B------:R-:W-:Y:S01]  /*10bd0*/  HMMA.16816.F32 R92, R132, R118, R52 ;  /* 0x00000076845c723c */ /* 0x000fe20000001834 */
[----:B------:R-:W-:Y:S02]  /*10be0*/  MOV R27, R157 ;  /* 0x0000009d001b7202 */ /* 0x000fe40000000f00 */
[----:B------:R-:W-:-:S04]  /*10bf0*/  MOV R157, R107 ;  /* 0x0000006b009d7202 */ /* 0x000fc80000000f00 */
[----:B------:R-:W-:Y:S02]  /*10c00*/  MOV R55, R159 ;  /* 0x0000009f00377202 */ /* 0x000fe40000000f00 */
[----:B------:R-:W-:Y:S02]  /*10c10*/  MOV R52, R104 ;  /* 0x0000006800347202 */ /* 0x000fe40000000f00 */
[----:B------:R-:W-:Y:S02]  /*10c20*/  MOV R159, R105 ;  /* 0x00000069009f7202 */ /* 0x000fe40000000f00 */
[----:B---3--:R-:W-:Y:S01]  /*10c30*/  HMMA.16816.F32 R104, R132, R112, R140 ;  /* 0x000000708468723c */ /* 0x008fe2000000188c */
[----:B------:R-:W-:Y:S01]  /*10c40*/  IMAD.MOV.U32 R54, RZ, RZ, R120 ;  /* 0x000000ffff367224 */ /* 0x000fe200078e0078 */
[----:B------:R-:W-:Y:S01]  /*10c50*/  MOV R53, R121 ;  /* 0x0000007900357202 */ /* 0x000fe20000000f00 */
[----:B------:R-:W-:-:S04]  /*10c60*/  IMAD.MOV.U32 R24, RZ, RZ, R125 ;  /* 0x000000ffff187224 */ /* 0x000fc800078e007d */
        /* <DEDUP_REMOVED lines=9> */
[----:B------:R-:W-:Y:S07]  /*10d00*/  HMMA.16816.F32 R120, R132, R128, R68 ;  /* 0x000000808478723c */ /* 0x000fee0000001844 */
[----:B------:R-:W-:-:S02]  /*10d10*/  IMAD.MOV.U32 R71, RZ, RZ, R127 ;  /* 0x000000ffff477224 */ /* 0x000fc400078e007f */
[C---:B------:R-:W-:Y:S07]  /*10d20*/  HMMA.16816.F32 R124, R132.reuse, R130, R56 ;  /* 0x00000082847c723c */ /* 0x040fee0000001838 */
[----:B------:R-:W-:Y:S02]  /*10d30*/  MOV R59, R138 ;  /* 0x0000008a003b7202 */ /* 0x000fe40000000f00 */
[----:B------:R-:W-:Y:S01]  /*10d40*/  MOV R58, R139 ;  /* 0x0000008b003a7202 */ /* 0x000fe20000000f00 */
[----:B------:R-:W-:Y:S01]  /*10d50*/  IMAD.MOV.U32 R56, RZ, RZ, R141 ;  /* 0x000000ffff387224 */ /* 0x000fe200078e008d */
[----:B--2---:R-:W-:Y:S01]  /*10d60*/  HMMA.16816.F32 R136, R132, R204, R80 ;  /* 0x000000cc8488723c */ /* 0x004fe20000001850 */
[----:B------:R-:W-:-:S06]  /*10d70*/  MOV R57, R140 ;  /* 0x0000008c00397202 */ /* 0x000fcc0000000f00 */
[----:B------:R-:W-:Y:S02]  /*10d80*/  MOV R82, R142 ;  /* 0x0000008e00527202 */ /* 0x000fe40000000f00 */
[----:B------:R-:W-:Y:S02]  /*10d90*/  MOV R83, R143 ;  /* 0x0000008f00537202 */ /* 0x000fe40000000f00 */
[----:B------:R-:W-:Y:S07]  /*10da0*/  HMMA.16816.F32 R140, R132, R206, R84 ;  /* 0x000000ce848c723c */ /* 0x000fee0000001854 */
[----:B------:R-:W-:Y:S01]  /*10db0*/  MOV R84, R175 ;  /* 0x000000af00547202 */ /* 0x000fe20000000f00 */
[----:B------:R-:W-:Y:S01]  /*10dc0*/  IMAD.MOV.U32 R85, RZ, RZ, R174 ;  /* 0x000000ffff557224 */ /* 0x000fe200078e00ae */
[----:B------:R-:W-:-:S02]  /*10dd0*/  MOV R86, R173 ;  /* 0x000000ad00567202 */ /* 0x000fc40000000f00 */
[----:B------:R-:W-:Y:S02]  /*10de0*/  MOV R87, R172 ;  /* 0x000000ac00577202 */ /* 0x000fe40000000f00 */
[----:B----4-:R-:W-:Y:S07]  /*10df0*/  HMMA.16816.F32 R172, R132, R202, R100 ;  /* 0x000000ca84ac723c */ /* 0x010fee0000001864 */
[----:B------:R-:W-:Y:S01]  /*10e00*/  MOV R100, R157 ;  /* 0x0000009d00647202 */ /* 0x000fe20000000f00 */
[----:B------:R-:W-:Y:S01]  /*10e10*/  IMAD.MOV.U32 R101, RZ, RZ, R156 ;  /* 0x000000ffff657224 */ /* 0x000fe200078e009c */
[----:B------:R-:W-:-:S02]  /*10e20*/  MOV R102, R158 ;  /* 0x0000009e00667202 */ /* 0x000fc40000000f00 */
[----:B------:R-:W-:Y:S02]  /*10e30*/  MOV R103, R159 ;  /* 0x0000009f00677202 */ /* 0x000fe40000000f00 */
[----:B------:R-:W-:Y:S07]  /*10e40*/  HMMA.16816.F32 R156, R132, R20, R96 ;  /* 0x00000014849c723c */ /* 0x000fee0000001860 */
[----:B------:R-:W-:Y:S02]  /*10e50*/  MOV R99, R71 ;  /* 0x0000004700637202 */ /* 0x000fe40000000f00 */
[----:B------:R-:W-:Y:S01]  /*10e60*/  HMMA.16816.F32 R68, R160, R212, R28 ;  /* 0x000000d4a044723c */ /* 0x000fe2000000181c */
[----:B------:R-:W-:-:S06]  /*10e70*/  FADD.FTZ R223, R197, R223 ;  /* 0x000000dfc5df7221 */ /* 0x000fcc0000010000 */
[----:B------:R-:W-:Y:S01]  /*10e80*/  IMAD.MOV.U32 R31, RZ, RZ, R82 ;  /* 0x000000ffff1f7224 */ /* 0x000fe200078e0052 */
[----:B------:R-:W-:Y:S02]  /*10e90*/  MOV R30, R83 ;  /* 0x00000053001e7202 */ /* 0x000fe40000000f00 */
[----:B------:R-:W-:Y:S01]  /*10ea0*/  HMMA.16816.F32 R80, R160, R214, R32 ;  /* 0x000000d6a050723c */ /* 0x000fe20000001820 */
[----:B------:R-:W-:-:S06]  /*10eb0*/  FADD.FTZ R225, R219, R225 ;  /* 0x000000e1dbe17221 */ /* 0x000fcc0000010000 */
[----:B------:R-:W-:Y:S01]  /*10ec0*/  IMAD.MOV.U32 R215, RZ, RZ, R101 ;  /* 0x000000ffffd77224 */ /* 0x000fe200078e0065 */
[----:B------:R-:W-:Y:S01]  /*10ed0*/  MOV R32, R102 ;  /* 0x0000006600207202 */ /* 0x000fe20000000f00 */
[----:B------:R-:W-:Y:S01]  /*10ee0*/  IMAD.MOV.U32 R33, RZ, RZ, R85 ;  /* 0x000000ffff217224 */ /* 0x000fe200078e0055 */
[----:B------:R-:W-:Y:S01]  /*10ef0*/  MOV R34, R100 ;  /* 0x0000006400227202 */ /* 0x000fe20000000f00 */
[----:B------:R-:W-:Y:S01]  /*10f00*/  FADD.FTZ R199, R199, R215 ;  /* 0x000000d7c7c77221 */ /* 0x000fe20000010000 */
[----:B------:R-:W-:Y:S02]  /*10f10*/  MOV R35, R99 ;  /* 0x0000006300237202 */ /* 0x000fe40000000f00 */
[----:B------:R-:W-:Y:S01]  /*10f20*/  MOV R215, R32 ;  /* 0x0000002000d77202 */ /* 0x000fe20000000f00 */
[----:B------:R-:W-:Y:S01]  /*10f30*/  IMAD.MOV.U32 R32, RZ, RZ, R33 ;  /* 0x000000ffff207224 */ /* 0x000fe200078e0021 */
[----:B------:R-:W-:Y:S01]  /*10f40*/  MOV R33, R34 ;  /* 0x0000002200217202 */ /* 0x000fe20000000f00 */
[----:B------:R-:W-:Y:S01]  /*10f50*/  FADD.FTZ R220, R220, R223 ;  /* 0x000000dfdcdc7221 */ /* 0x000fe20000010000 */
[----:B------:R-:W-:Y:S01]  /*10f60*/  MOV R34, R35 ;  /* 0x0000002300227202 */ /* 0x000fe20000000f00 */
[----:B------:R-:W-:Y:S01]  /*10f70*/  FADD.FTZ R227, R217, R227 ;  /* 0x000000e3d9e37221 */ /* 0x000fe20000010000 */
[----:B------:R-:W-:Y:S01]  /*10f80*/  MOV R35, R30 ;  /* 0x0000001e00237202 */ /* 0x000fe20000000f00 */
[----:B------:R-:W-:-:S02]  /*10f90*/  IMAD.MOV.U32 R30, RZ, RZ, R31 ;  /* 0x000000ffff1e7224 */ /* 0x000fc400078e001f */
        /* <DEDUP_REMOVED lines=8> */
[----:B------:R-:W-:Y:S02]  /*11020*/  IMAD.MOV.U32 R59, RZ, RZ, R52 ;  /* 0x000000ffff3b7224 */ /* 0x000fe400078e0034 */
[----:B------:R-:W-:Y:S01]  /*11030*/  FADD.FTZ R198, R198, R199 ;  /* 0x000000c7c6c67221 */ /* 0x000fe20000010000 */
[----:B------:R-:W-:Y:S01]  /*11040*/  FADD.FTZ R220, R215, R220 ;  /* 0x000000dcd7dc7221 */ /* 0x000fe20000010000 */
[----:B------:R-:W-:-:S02]  /*11050*/  MOV R52, R53 ;  /* 0x0000003500347202 */ /* 0x000fc40000000f00 */
        /* <DEDUP_REMOVED lines=11> */
[----:B------:R-:W-:Y:S01]  /*11110*/  MOV R215, R32 ;  /* 0x0000002000d77202 */ /* 0x000fe20000000f00 */
[----:B------:R-:W-:Y:S01]  /*11120*/  FADD.FTZ R239, R239, R236 ;  /* 0x000000ecefef7221 */ /* 0x000fe20000010000 */
[----:B------:R-:W-:Y:S01]  /*11130*/  FADD.FTZ R229, R224, R229 ;  /* 0x000000e5e0e57221 */ /* 0x000fe20000010000 */
[----:B------:R-:W-:Y:S01]  /*11140*/  IMAD.MOV.U32 R32, RZ, RZ, R33 ;  /* 0x000000ffff207224 */ /* 0x000fe200078e0021 */
[----:B------:R-:W-:Y:S01]  /*11150*/  MOV R212, R103 ;  /* 0x0000006700d47202 */ /* 0x000fe20000000f00 */
[----:B------:R-:W-:Y:S01]  /*11160*/  FADD.FTZ R231, R231, R228 ;  /* 0x000000e4e7e77221 */ /* 0x000fe20000010000 */
[----:B------:R-:W-:Y:S01]  /*11170*/  MOV R33, R34 ;  /* 0x0000002200217202 */ /* 0x000fe20000000f00 */
[----:B------:R-:W-:Y:S01]  /*11180*/  FADD.FTZ R230, R230, R239 ;  /* 0x000000efe6e67221 */ /* 0x000fe20000010000 */
[----:B------:R-:W-:Y:S01]  /*11190*/  MOV R34, R35 ;  /* 0x0000002300227202 */ /* 0x000fe20000000f00 */
[----:B------:R-:W-:Y:S01]  /*111a0*/  FADD.FTZ R229, R215, R229 ;  /* 0x000000e5d7e57221 */ /* 0x000fe20000010000 */
        /* <DEDUP_REMOVED lines=8> */
[----:B------:R-:W-:Y:S01]  /*11230*/  HMMA.16816.F32 R96, R160, R118, R48 ;  /* 0x00000076a060723c */ /* 0x000fe20000001830 */
[----:B------:R-:W-:Y:S01]  /*11240*/  MOV R213, R87 ;  /* 0x0000005700d57202 */ /* 0x000fe20000000f00 */
[----:B------:R-:W-:Y:S01]  /*11250*/  FADD.FTZ R220, R34, R220 ;  /* 0x000000dc22dc7221 */ /* 0x000fe20000010000 */
[----:B------:R-:W-:Y:S01]  /*11260*/  FADD.FTZ R231, R35, R231 ;  /* 0x000000e723e77221 */ /* 0x000fe20000010000 */
[----:B------:R-:W-:-:S02]  /*11270*/  FADD.FTZ R230, R235, R230 ;  /* 0x000000e6ebe67221 */ /* 0x000fc40000010000 */
[----:B------:R-:W-:Y:S01]  /*11280*/  HMMA.16816.F32 R84, R160, R116, R44 ;  /* 0x00000074a054723c */ /* 0x000fe2000000182c */
[----:B------:R-:W-:Y:S01]  /*11290*/  FADD.FTZ R229, R212, R229 ;  /* 0x000000e5d4e57221 */ /* 0x000fe20000010000 */
[----:B------:R-:W-:-:S04]  /*112a0*/  MOV R54, R55 ;  /* 0x0000003700367202 */ /* 0x000fc80000000f00 */
[----:B------:R-:W-:Y:S01]  /*112b0*/  HMMA.16816.F32 R148, R132, R200, R148 ;  /* 0x000000c88494723c */ /* 0x000fe20000001894 */
[----:B------:R-:W-:-:S05]  /*112c0*/  MOV R55, R40 ;  /* 0x0000002800377202 */ /* 0x000fca0000000f00 */
[----:B------:R-:W-:Y:S01]  /*112d0*/  HMMA.16816.F32 R164, R132, R22, R164 ;  /* 0x0000001684a4723c */ /* 0x000fe200000018a4 */
[----:B------:R-:W-:-:S05]  /*112e0*/  IMAD.MOV.U32 R40, RZ, RZ, R210 ;  /* 0x000000ffff287224 */ /* 0x000fca00078e00d2 */
[----:B------:R-:W-:Y:S01]  /*112f0*/  HMMA.16816.F32 R100, R160, R112, R60 ;  /* 0x00000070a064723c */ /* 0x000fe2000000183c */
[----:B------:R-:W-:-:S05]  /*11300*/  FADD.FTZ R231, R28, R231 ;  /* 0x000000e71ce77221 */ /* 0x000fca0000010000 */
[----:B------:R-:W-:Y:S01]  /*11310*/  HMMA.16816.F32 R116, R160, R128, R16 ;  /* 0x00000080a074723c */ /* 0x000fe20000001810 */
[----:B------:R-:W-:-:S05]  /*11320*/  FADD.FTZ R230, R30, R230 ;  /* 0x000000e61ee67221 */ /* 0x000fca0000010000 */
[----:B------:R-:W-:Y:S01]  /*11330*/  HMMA.16816.F32 R176, R160, R206, R176 ;  /* 0x000000cea0b0723c */ /* 0x000fe200000018b0 */
[----:B------:R-:W-:-:S05]  /*11340*/  FADD.FTZ R229, R29, R229 ;  /* 0x000000e51de57221 */ /* 0x000fca0000010000 */
[C---:B------:R-:W-:Y:S06]  /*11350*/  HMMA.16816.F32 R144, R160.reuse, R200, R144 ;  /* 0x000000c8a090723c */ /* 0x040fec0000001890 */
[C---:B------:R-:W-:Y:S06]  /*11360*/  HMMA.16816.F32 R152, R160.reuse, R202, R152 ;  /* 0x000000caa098723c */ /* 0x040fec0000001898 */
[C---:B------:R-:W-:Y:S01]  /*11370*/  HMMA.16816.F32 R168, R160.reuse, R20, R168 ;  /* 0x00000014a0a8723c */ /* 0x040fe200000018a8 */
[----:B------:R-:W-:Y:S01]  /*11380*/  MOV R53, R54 ;  /* 0x0000003600357202 */ /* 0x000fe20000000f00 */
[----:B------:R1:W5:Y:S04]  /*11390*/  LDL.LU R210, [R1+0x74] ;  /* 0x0000740001d27983 */ /* 0x0003680000300800 */
[C---:B------:R-:W-:Y:S06]  /*113a0*/  HMMA.16816.F32 R112, R160.reuse, R114, R64 ;  /* 0x00000072a070723c */ /* 0x040fec0000001840 */
[C---:B------:R-:W-:Y:S06]  /*113b0*/  HMMA.16816.F32 R128, R160.reuse, R130, R12 ;  /* 0x00000082a080723c */ /* 0x040fec000000180c */
[C---:B------:R-:W-:Y:S06]  /*113c0*/  HMMA.16816.F32 R132, R160.reuse, R204, R8 ;  /* 0x000000cca084723c */ /* 0x040fec0000001808 */
[----:B------:R-:W-:Y:S01]  /*113d0*/  HMMA.16816.F32 R160, R160, R22, R4 ;  /* 0x00000016a0a0723c */ /* 0x000fe20000001804 */
[----:B------:R-:W-:-:S06]  /*113e0*/  MOV R54, R55 ;  /* 0x0000003700367202 */ /* 0x000fcc0000000f00 */
[----:B------:R-:W-:Y:S01]  /*113f0*/  FADD.FTZ R5, R213, R220 ;  /* 0x000000dcd5057221 */ /* 0x000fe20000010000 */
[----:B------:R-:W-:Y:S01]  /*11400*/  FADD.FTZ R231, R31, R231 ;  /* 0x000000e71fe77221 */ /* 0x000fe20000010000 */
[----:B------:R-:W-:Y:S02]  /*11410*/  FADD.FTZ R230, R58, R230 ;  /* 0x000000e63ae67221 */ /* 0x000fe40000010000 */
[----:B------:R-:W-:Y:S01]  /*11420*/  FADD.FTZ R5, R232, R5 ;  /* 0x00000005e8057221 */ /* 0x000fe20000010000 */
[----:B------:R-:W-:Y:S01]  /*11430*/  MOV R55, R40 ;  /* 0x0000002800377202 */ /* 0x000fe20000000f00 */
[----:B------:R-:W-:Y:S01]  /*11440*/  FADD.FTZ R229, R56, R229 ;  /* 0x000000e538e57221 */ /* 0x000fe20000010000 */
[----:B------:R-:W-:Y:S01]  /*11450*/  MOV R40, R41 ;  /* 0x0000002900287202 */ /* 0x000fe20000000f00 */
[----:B------:R-:W-:Y:S01]  /*11460*/  FADD.FTZ R5, R57, R5 ;  /* 0x0000000539057221 */ /* 0x000fe20000010000 */
[----:B------:R-:W-:Y:S01]  /*11470*/  IMAD.MOV.U32 R41, RZ, RZ, R42 ;  /* 0x000000ffff297224 */ /* 0x000fe200078e002a */
        /* <DEDUP_REMOVED lines=8> */
[----:B------:R-:W-:-:S02]  /*11500*/  IMAD.MOV.U32 R38, RZ, RZ, R39 ;  /* 0x000000ffff267224 */ /* 0x000fc400078e0027 */
        /* <DEDUP_REMOVED lines=17> */
[----:B------:R-:W-:-:S02]  /*11620*/  FADD.FTZ R6, R27, R229 ;  /* 0x000000e51b067221 */ /* 0x000fc40000010000 */
[----:B------:R1:W5:Y:S04]  /*11630*/  LDL.LU R208, [R1+0x6c] ;  /* 0x00006c0001d07983 */ /* 0x0003680000300800 */
[----:B------:R2:W-:Y:S04]  /*11640*/  STL [R1+0x48], R4 ;  /* 0x0000480401007387 */ /* 0x0005e80000100800 */
[----:B------:R1:W-:Y:S04]  /*11650*/  STL [R1+0x44], R7 ;  /* 0x0000440701007387 */ /* 0x0003e80000100800 */
[----:B------:R1:W-:Y:S01]  /*11660*/  STL [R1+0x40], R6 ;  /* 0x0000400601007387 */ /* 0x0003e20000100800 */
[----:B--2---:R-:W-:-:S05]  /*11670*/  FADD.FTZ R4, R222, R5 ;  /* 0x00000005de047221 */ /* 0x004fca0000010000 */
[----:B------:R1:W-:Y:S01]  /*11680*/  STL [R1+0x24], R4 ;  /* 0x0000240401007387 */ /* 0x0003e20000100800 */
[----:B------:R-:W-:Y:S01]  /*11690*/  @UP0 UIADD3 UR18, UR18, -0x4, URZ ;  /* 0xfffffffc12120890 */ /* 0x000fe2000fffe03f */
[----:B------:R-:W-:Y:S11]  /*116a0*/  @P0 BRA `(.L_x_225) ;  /* 0x0000000000040947 */ /* 0x000ff60003800000 */
.L_x_218:
[----:B------:R-:W-:-:S12]  /*116b0*/  UIADD3 UR18, UR12, -0x1, URZ ;  /* 0xffffffff0c127890 */ /* 0x000fd8000fffe03f */
.L_x_225:
[----:B------:R-:W-:-:S13]  /*116c0*/  ISETP.LE.AND P0, PT, RZ, UR18, PT ;  /* 0x00000012ff007c0c */ /* 0x000fda000bf03270 */
[----:B------:R-:W-:Y:S05]  /*116d0*/  @!P0 BRA `(.L_x_226) ;  /* 0x0000003c00f48947 */ /* 0x000fea0003800000 */
[----:B--2---:R-:W1:Y:S01]  /*116e0*/  S2R R5, SR_TID.X ;  /* 0x0000000000057919 */ /* 0x004e620000002100 */
[----:B------:R-:W-:Y:S01]  /*116f0*/  ULDC UR4, c[0x0][0x2d0] ;  /* 0x0000b40000047ab9 */ /* 0x000fe20000000800 */
[----:B------:R-:W-:Y:S01]  /*11700*/  MOV R198, R3 ;  /* 0x0000000300c67202 */ /* 0x000fe20000000f00 */
[----:B------:R-:W-:Y:S01]  /*11710*/  IMAD.MOV.U32 R201, RZ, RZ, R196 ;  /* 0x000000ffffc97224 */ /* 0x000fe200078e00c4 */
[----:B------:R-:W-:Y:S01]  /*11720*/  MOV R199, R2 ;  /* 0x0000000200c77202 */ /* 0x000fe20000000f00 */
[----:B-----5:R-:W-:Y:S01]  /*11730*/  IMAD.MOV.U32 R2, RZ, RZ, R208 ;  /* 0x000000ffff027224 */ /* 0x020fe200078e00d0 */
[----:B------:R-:W-:Y:S01]  /*11740*/  MOV R3, R211 ;  /* 0x000000d300037202 */ /* 0x000fe20000000f00 */
[----:B------:R-:W-:Y:S01]  /*11750*/  IMAD.MOV.U32 R197, RZ, RZ, R0 ;  /* 0x000000ffffc57224 */ /* 0x000fe200078e0000 */
[----:B------:R-:W-:Y:S01]  /*11760*/  ULDC UR5, c[0x0][0x2d0] ;  /* 0x0000b40000057ab9 */ /* 0x000fe20000000800 */
[----:B------:R-:W-:Y:S01]  /*11770*/  ULDC.64 UR6, c[0x0][0x248] ;  /* 0x0000920000067ab9 */ /* 0x000fe20000000a00 */
[----:B-1----:R-:W-:-:S04]  /*11780*/  SHF.R.S32.HI R4, RZ, 0x1f, R5 ;  /* 0x0000001fff047819 */ /* 0x002fc80000011405 */
[----:B------:R-:W-:-:S04]  /*11790*/  LEA.HI R4, R4, R5, RZ, 0x3 ;  /* 0x0000000504047211 */ /* 0x000fc800078f18ff */
[----:B------:R-:W-:-:S05]  /*117a0*/  LOP3.LUT R4, R4, 0xfffffff8, RZ, 0xc0, !PT ;  /* 0xfffffff804047812 */ /* 0x000fca00078ec0ff */
[----:B------:R-:W-:-:S04]  /*117b0*/  IMAD.IADD R4, R5, 0x1, -R4 ;  /* 0x0000000105047824 */ /* 0x000fc800078e0a04 */
[----:B------:R-:W-:-:S05]  /*117c0*/  IMAD.SHL.U32 R4, R4, 0x8, RZ ;  /* 0x0000000804047824 */ /* 0x000fca00078e00ff */
[----:B------:R-:W-:Y:S01]  /*117d0*/  ISETP.GE.AND P3, PT, R4, UR4, PT ;  /* 0x0000000404007c0c */ /* 0x000fe2000bf66270 */
[----:B------:R-:W-:-:S12]  /*117e0*/  ULDC UR4, c[0x0][0x2ec] ;  /* 0x0000bb0000047ab9 */ /* 0x000fd80000000800 */
[----:B------:R-:W1:Y:S08]  /*117f0*/  @!P3 LDC.64 R4, c[0x0][0x220] ;  /* 0x00008800ff04bb82 */ /* 0x000e700000000a00 */
[----:B------:R-:W2:Y:S08]  /*11800*/  @!P3 LDC.64 R8, c[0x0][0x220] ;  /* 0x00008800ff08bb82 */ /* 0x000eb00000000a00 */
[----:B------:R-:W3:Y:S01]  /*11810*/  @!P3 LDC.64 R6, c[0x0][0x220] ;  /* 0x00008800ff06bb82 */ /* 0x000ee20000000a00 */
[----:B-1----:R1:W-:Y:S04]  /*11820*/  @!P3 STL.64 [R1+0x18], R4 ;  /* 0x000018040100b387 */ /* 0x0023e80000100a00 */
[----:B--2---:R2:W-:Y:S04]  /*11830*/  @!P3 STL.64 [R1+0x10], R8 ;  /* 0x000010080100b387 */ /* 0x0045e80000100a00 */
[----:B---3--:R2:W-:Y:S01]  /*11840*/  @!P3 STL.64 [R1+0x8], R6 ;  /* 0x000008060100b387 */ /* 0x0085e20000100a00 */
[----:B-1----:R-:W1:Y:S03]  /*11850*/  @!P3 LDC.64 R4, c[0x0][0x220] ;  /* 0x00008800ff04bb82 */ /* 0x002e660000000a00 */
[----:B-1----:R2:W-:Y:S04]  /*11860*/  @!P3 STL.64 [R1], R4 ;  /* 0x000000040100b387 */ /* 0x0025e80000100a00 */
[----:B------:R2:W-:Y:S01]  /*11870*/  STL.64 [R1+0x38], R2 ;  /* 0x0000380201007387 */ /* 0x0005e20000100a00 */
[----:B------:R-:W-:Y:S05]  /*11880*/  BRA `(.L_x_227) ;  /* 0x0000000400547947 */ /* 0x000fea0003800000 */
.L_x_229:
[----:B------:R-:W2:Y:S01]  /*11890*/  LDL.64 R238, [R1+0x28] ;  /* 0x0000280001ee7983 */ /* 0x000ea20000100a00 */
[----:B------:R-:W1:Y:S01]  /*118a0*/  @!P3 LDC.64 R202, c[0x0][0x218] ;  /* 0x00008600ffcabb82 */ /* 0x000e620000000a00 */
[----:B------:R-:W-:Y:S02]  /*118b0*/  UIADD3 UR9, UR18, -0x1, URZ ;  /* 0xffffffff12097890 */ /* 0x000fe4000fffe03f */
[----:B------:R-:W3:Y:S02]  /*118c0*/  LDL.64 R232, [R1+0x30] ;  /* 0x0000300001e87983 */ /* 0x000ee40000100a00 */
[----:B------:R-:W-:Y:S02]  /*118d0*/  USHF.R.S32.HI UR8, URZ, 0x1f, UR9 ;  /* 0x0000001f3f087899 */ /* 0x000fe40008011409 */
[----:B------:R4:W-:Y:S01]  /*118e0*/  @P3 STS.128 [R252+0x8000], RZ ;  /* 0x008000fffc003388 */ /* 0x0009e20000000c00 */
[----:B------:R-:W5:Y:S01]  /*118f0*/  @!P2 LDC.64 R2, c[0x0][0x218] ;  /* 0x00008600ff02ab82 */ /* 0x000f620000000a00 */
[----:B------:R-:W-:Y:S02]  /*11900*/  UIMAD UR8, UR8, UR6, URZ ;  /* 0x00000006080872a4 */ /* 0x000fe4000f8e023f */
[----:B------:R-:W-:Y:S02]  /*11910*/  UIMAD.WIDE.U32 UR10, UR9, UR6, URZ ;  /* 0x00000006090a72a5 */ /* 0x000fe4000f8e003f */
[----:B------:R-:W-:Y:S03]  /*11920*/  UIMAD UR8, UR9, UR7, UR8 ;  /* 0x00000007090872a4 */ /* 0x000fe6000f8e0208 */
[----:B------:R-:W4:Y:S01]  /*11930*/  @!P3 LDC.64 R210, c[0x0][0x218] ;  /* 0x00008600ffd2bb82 */ /* 0x000f220000000a00 */
[----:B------:R-:W-:Y:S01]  /*11940*/  UIADD3 UR8, UR11, UR8, URZ ;  /* 0x000000080b087290 */ /* 0x000fe2000fffe03f */
[----:B------:R-:W-:Y:S02]  /*11950*/  IMAD.U32 R213, RZ, RZ, UR10 ;  /* 0x0000000affd57e24 */ /* 0x000fe4000f8e00ff */
[----:B------:R-:W-:Y:S03]  /*11960*/  IMAD.U32 R205, RZ, RZ, UR10 ;  /* 0x0000000affcd7e24 */ /* 0x000fe6000f8e00ff */
[----:B------:R-:W-:Y:S01]  /*11970*/  IMAD.U32 R0, RZ, RZ, UR8 ;  /* 0x00000008ff007e24 */ /* 0x000fe2000f8e00ff */
[----:B------:R-:W4:Y:S08]  /*11980*/  @!P2 LDC.64 R208, c[0x0][0x218] ;  /* 0x00008600ffd0ab82 */ /* 0x000f300000000a00 */
[----:B------:R-:W4:Y:S01]  /*11990*/  @!P3 LDC.64 R206, c[0x0][0x218] ;  /* 0x00008600ffcebb82 */ /* 0x000f220000000a00 */
[----:B--2---:R-:W-:Y:S04]  /*119a0*/  LEA R213, P0, R213, R238, 0x6 ;  /* 0x000000eed5d57211 */ /* 0x004fe800078030ff */
[----:B---3--:R-:W-:Y:S02]  /*119b0*/  LEA.HI.X R0, R205, R233, R0, 0x6, P0 ;  /* 0x000000e9cd007211 */ /* 0x008fe400000f3400 */
[C---:B-1----:R-:W-:Y:S01]  /*119c0*/  @!P3 LEA R214, P1, R213.reuse, R202, 0x1 ;  /* 0x000000cad5d6b211 */ /* 0x042fe200078208ff */
[----:B------:R-:W1:Y:S01]  /*119d0*/  @!P2 LDC.64 R204, c[0x0][0x218] ;  /* 0x00008600ffccab82 */ /* 0x000e620000000a00 */
[C---:B-----5:R-:W-:Y:S02]  /*119e0*/  @!P2 LEA R216, P0, R213.reuse, R2, 0x1 ;  /* 0x00000002d5d8a211 */ /* 0x060fe400078008ff */
[C-C-:B------:R-:W-:Y:S02]  /*119f0*/  @!P3 LEA.HI.X R215, R213.reuse, R203, R0.reuse, 0x1, P1 ;  /* 0x000000cbd5d7b211 */ /* 0x140fe400008f0c00 */
[C---:B------:R-:W-:Y:S02]  /*11a00*/  @!P2 LEA.HI.X R217, R213.reuse, R3, R0, 0x1, P0 ;  /* 0x00000003d5d9a211 */ /* 0x040fe400000f0c00 */
[----:B------:R-:W-:Y:S01]  /*11a10*/  IADD3 R213, P1, R213, UR26, RZ ;  /* 0x0000001ad5d57c10 */ /* 0x000fe2000ff3e0ff */
[----:B------:R-:W-:Y:S01]  /*11a20*/  @!PT LDS RZ, [RZ] ;  /* 0x00000000fffff984 */ /* 0x000fe20000000800 */
[----:B------:R-:W-:Y:S01]  /*11a30*/  @!PT LDS RZ, [RZ] ;  /* 0x00000000fffff984 */ /* 0x000fe20000000800 */
[----:B------:R-:W-:Y:S01]  /*11a40*/  @!PT LDS RZ, [RZ] ;  /* 0x00000000fffff984 */ /* 0x000fe20000000800 */
[----:B------:R2:W-:Y:S01]  /*11a50*/  @!P3 LDGSTS.E.BYPASS.LTC128B.128 [R252+0x8000], desc[UR20][R214.64] ;  /* 0x08000000d6fcbfae */ /* 0x0005e2000b901d54 */
[----:B------:R-:W3:Y:S02]  /*11a60*/  @!P3 LDC.64 R202, c[0x0][0x218] ;  /* 0x00008600ffcabb82 */ /* 0x000ee40000000a00 */
[C---:B----4-:R-:W-:Y:S01]  /*11a70*/  @!P3 LEA R218, P0, R213.reuse, R210, 0x1 ;  /* 0x000000d2d5dab211 */ /* 0x050fe200078008ff */
[----:B------:R2:W-:Y:S01]  /*11a80*/  @P2 STS.128 [R252+0xa000], RZ ;  /* 0x00a000fffc002388 */ /* 0x0005e20000000c00 */
[----:B------:R-:W-:Y:S02]  /*11a90*/  IADD3.X R0, R0, UR25, RZ, P1, !PT ;  /* 0x0000001900007c10 */ /* 0x000fe40008ffe4ff */
[C---:B------:R-:W-:Y:S01]  /*11aa0*/  IADD3 R210, P5, R213.reuse, UR26, RZ ;  /* 0x0000001ad5d27c10 */ /* 0x040fe2000ffbe0ff */
[----:B------:R-:W-:Y:S01]  /*11ab0*/  @!PT LDS RZ, [RZ] ;  /* 0x00000000fffff984 */ /* 0x000fe20000000800 */
[----:B------:R-:W-:Y:S01]  /*11ac0*/  @!PT LDS RZ, [RZ] ;  /* 0x00000000fffff984 */ /* 0x000fe20000000800 */
[----:B------:R-:W-:Y:S01]  /*11ad0*/  @!PT LDS RZ, [RZ] ;  /* 0x00000000fffff984 */ /* 0x000fe20000000800 */
[----:B------:R2:W-:Y:S01]  /*11ae0*/  @!P2 LDGSTS.E.BYPASS.LTC128B.128 [R252+0xa000], desc[UR20][R216.64+0x80] ;  /* 0x0a000080d8fcafae */ /* 0x0005e2000b901d54 */
[C-C-:B------:R-:W-:Y:S01]  /*11af0*/  @!P3 LEA.HI.X R219, R213.reuse, R211, R0.reuse, 0x1, P0 ;  /* 0x000000d3d5dbb211 */ /* 0x140fe200000f0c00 */
[----:B------:R-:W4:Y:S01]  /*11b00*/  @!P2 LDC.64 R2, c[0x0][0x218] ;  /* 0x00008600ff02ab82 */ /* 0x000f220000000a00 */
[C---:B------:R-:W-:Y:S01]  /*11b10*/  @!P2 LEA R212, P0, R213.reuse, R208, 0x1 ;  /* 0x000000d0d5d4a211 */ /* 0x040fe200078008ff */
[----:B------:R2:W-:Y:S01]  /*11b20*/  @P3 STS.128 [R252+0x8800], RZ ;  /* 0x008800fffc003388 */ /* 0x0005e20000000c00 */
[----:B------:R-:W-:Y:S02]  /*11b30*/  @!P3 LEA R220, P1, R210, R206, 0x1 ;  /* 0x000000ced2dcb211 */ /* 0x000fe400078208ff */
[----:B------:R-:W-:Y:S01]  /*11b40*/  @!P2 LEA.HI.X R213, R213, R209, R0, 0x1, P0 ;  /* 0x000000d1d5d5a211 */ /* 0x000fe200000f0c00 */
[----:B------:R-:W-:Y:S01]  /*11b50*/  @!PT LDS RZ, [RZ] ;  /* 0x00000000fffff984 */ /* 0x000fe20000000800 */
[----:B------:R-:W-:Y:S01]  /*11b60*/  @!PT LDS RZ, [RZ] ;  /* 0x00000000fffff984 */ /* 0x000fe20000000800 */
[----:B------:R-:W-:Y:S01]  /*11b70*/  @!PT LDS RZ, [RZ] ;  /* 0x00000000fffff984 */ /* 0x000fe20000000800 */
[----:B------:R2:W-:Y:S01]  /*11b80*/  @!P3 LDGSTS.E.BYPASS.LTC128B.128 [R252+0x8800], desc[UR20][R218.64] ;  /* 0x08800000dafcbfae */ /* 0x0005e2000b901d54 */
[----:B------:R-:W-:Y:S02]  /*11b90*/  IADD3.X R206, R0, UR25, RZ, P5, !PT ;  /* 0x0000001900ce7c10 */ /* 0x000fe4000affe4ff */
[C---:B------:R-:W-:Y:S01]  /*11ba0*/  IADD3 R208, P6, R210.reuse, UR26, RZ ;  /* 0x0000001ad2d07c10 */ /* 0x040fe2000ffde0ff */
[----:B------:R2:W-:Y:S01]  /*11bb0*/  @P2 STS.128 [R252+0xa800], RZ ;  /* 0x00a800fffc002388 */ /* 0x0005e20000000c00 */
[C-C-:B------:R-:W-:Y:S02]  /*11bc0*/  @!P3 LEA.HI.X R221, R210.reuse, R207, R206.reuse, 0x1, P1 ;  /* 0x000000cfd2ddb211 */ /* 0x140fe400008f0cce */
[----:B-1----:R-:W-:Y:S01]  /*11bd0*/  @!P2 LEA R204, P1, R210, R204, 0x1 ;  /* 0x000000ccd2cca211 */ /* 0x002fe200078208ff */
[----:B------:R-:W-:Y:S01]  /*11be0*/  @!PT LDS RZ, [RZ] ;  /* 0x00000000fffff984 */ /* 0x000fe20000000800 */
[----:B------:R-:W-:Y:S01]  /*11bf0*/  @!PT LDS RZ, [RZ] ;  /* 0x00000000fffff984 */ /* 0x000fe20000000800 */
[----:B------:R-:W-:Y:S01]  /*11c00*/  @!PT LDS RZ, [RZ] ;  /* 0x00000000fffff984 */ /* 0x000fe20000000800 */
[----:B------:R2:W-:Y:S01]  /*11c10*/  @!P2 LDGSTS.E.BYPASS.LTC128B.128 [R252+0xa800], desc[UR20][R212.64+0x80] ;  /* 0x0a800080d4fcafae */ /* 0x0005e2000b901d54 */
[----:B---3--:R-:W-:Y:S02]  /*11c20*/  @!P3 LEA R202, P5, R208, R202, 0x1 ;  /* 0x000000cad0cab211 */ /* 0x008fe400078a08ff */
[----:B------:R-:W-:Y:S01]  /*11c30*/  @!P2 LEA.HI.X R205, R210, R205, R206, 0x1, P1 ;  /* 0x000000cdd2cda211 */ /* 0x000fe200008f0cce */
[----:B------:R2:W-:Y:S01]  /*11c40*/  @P3 STS.128 [R252+0x9000], RZ ;  /* 0x009000fffc003388 */ /* 0x0005e20000000c00 */
[----:B------:R-:W-:Y:S03]  /*11c50*/  IADD3.X R0, R206, UR25, RZ, P6, !PT ;  /* 0x00000019ce007c10 */ /* 0x000fe6000b7fe4ff */
[----:B------:R-:W-:Y:S01]  /*11c60*/  @!PT LDS RZ, [RZ] ;  /* 0x00000000fffff984 */ /* 0x000fe20000000800 */
[----:B------:R-:W-:Y:S01]  /*11c70*/  @!PT LDS RZ, [RZ] ;  /* 0x00000000fffff984 */ /* 0x000fe20000000800 */
[----:B------:R-:W-:Y:S01]  /*11c80*/  @!PT LDS RZ, [RZ] ;  /* 0x00000000fffff984 */ /* 0x000fe20000000800 */
[----:B------:R2:W-:Y:S01]  /*11c90*/  @!P3 LDGSTS.E.BYPASS.LTC128B.128 [R252+0x9000], desc[UR20][R220.64] ;  /* 0x09000000dcfcbfae */ /* 0x0005e2000b901d54 */
[C-C-:B------:R-:W-:Y:S02]  /*11ca0*/  @!P3 LEA.HI.X R203, R208.reuse, R203, R0.reuse, 0x1, P5 ;  /* 0x000000cbd0cbb211 */ /* 0x140fe400028f0c00 */
        /* <DEDUP_REMOVED lines=17> */
[----:B------:R-:W0:Y:S01]  /*11dc0*/  LDGDEPBAR ;  /* 0x00000000000079af */ /* 0x000e220000000000 */
[----:B------:R-:W-:Y:S05]  /*11dd0*/  BRA `(.L_x_228) ;  /* 0x0000001400087947 */ /* 0x000fea0003800000 */
.L_x_227:
[----:B--23--:R-:W2:Y:S01]  /*11de0*/  LDL.64 R4, [R1+0x38] ;  /* 0x0000380001047983 */ /* 0x00cea20000100a00 */
[----:B------:R-:W-:Y:S01]  /*11df0*/  IMAD.U32 R202, RZ, RZ, UR18 ;  /* 0x00000012ffca7e24 */ /* 0x000fe2000f8e00ff */
[----:B------:R-:W-:Y:S04]  /*11e00*/  DEPBAR.LE SB0, 0x0 ;  /* 0x000080000000791a */ /* 0x000fe80000000000 */
[----:B------:R-:W3:Y:S01]  /*11e10*/  LDL R2, [R1+0x20] ;  /* 0x0000200001027983 */ /* 0x000ee20000100800 */
[----:B------:R-:W-:Y:S02]  /*11e20*/  USHF.R.S32.HI UR9, URZ, 0x1f, UR18 ;  /* 0x0000001f3f097899 */ /* 0x000fe40008011412 */
[----:B------:R-:W-:Y:S02]  /*11e30*/  UIMAD UR8, UR22, UR18, URZ ;  /* 0x00000012160872a4 */ /* 0x000fe4000f8e023f */
[----:B------:R-:W4:Y:S02]  /*11e40*/  LDL R0, [R1+0x18] ;  /* 0x0000180001007983 */ /* 0x000f240000100800 */
[----:B------:R-:W-:Y:S03]  /*11e50*/  UIMAD UR8, UR9, UR27, UR8 ;  /* 0x0000001b090872a4 */ /* 0x000fe6000f8e0208 */
[----:B------:R-:W5:Y:S05]  /*11e60*/  LDL R10, [R1+0x1c] ;  /* 0x00001c00010a7983 */ /* 0x000f6a0000100800 */
[----:B------:R-:W5:Y:S05]  /*11e70*/  LDL R9, [R1+0x10] ;  /* 0x0000100001097983 */ /* 0x000f6a0000100800 */
[----:B------:R-:W5:Y:S05]  /*11e80*/  LDL R8, [R1+0x14] ;  /* 0x0000140001087983 */ /* 0x000f6a0000100800 */
[----:B------:R-:W5:Y:S05]  /*11e90*/  LDL R7, [R1+0x8] ;  /* 0x0000080001077983 */ /* 0x000f6a0000100800 */
[----:B------:R-:W5:Y:S01]  /*11ea0*/  LDL R6, [R1] ;  /* 0x0000000001067983 */ /* 0x000f620000100800 */
[----:B------:R-:W-:Y:S06]  /*11eb0*/  BAR.SYNC.DEFER_BLOCKING 0x0 ;  /* 0x0000000000007b1d */ /* 0x000fec0000010000 */
[----:B------:R-:W-:Y:S01]  /*11ec0*/  @P3 STS.128 [R252+0xc000], RZ ;  /* 0x00c000fffc003388 */ /* 0x000fe20000000c00 */
[----:B--2---:R-:W-:Y:S04]  /*11ed0*/  IMAD.WIDE.U32 R202, R202, UR27, R4 ;  /* 0x0000001bcaca7c25 */ /* 0x004fe8000f8e0004 */
[----:B------:R-:W2:Y:S01]  /*11ee0*/  LDL R5, [R1+0xc] ;  /* 0x00000c0001057983 */ /* 0x000ea20000100800 */
[----:B------:R-:W-:Y:S04]  /*11ef0*/  VIADD R200, R203, UR8 ;  /* 0x00000008cbc87c36 */ /* 0x000fe80008000000 */
[----:B------:R-:W2:Y:S01]  /*11f00*/  LDL R4, [R1+0x4] ;  /* 0x0000040001047983 */ /* 0x000ea20000100800 */
[----:B---3--:R-:W-:Y:S02]  /*11f10*/  ISETP.GE.AND P2, PT, R2, UR5, PT ;  /* 0x0000000502007c0c */ /* 0x008fe4000bf46270 */
[C---:B----4-:R-:W-:Y:S02]  /*11f20*/  @!P3 LEA R18, P4, R202.reuse, R0, 0x1 ;  /* 0x00000000ca12b211 */ /* 0x050fe400078808ff */
[C---:B------:R-:W-:Y:S02]  /*11f30*/  IADD3 R0, P1, R202.reuse, UR28, RZ ;  /* 0x0000001cca007c10 */ /* 0x040fe4000ff3e0ff */
[C-C-:B-----5:R-:W-:Y:S05]  /*11f40*/  @!P3 LEA.HI.X R19, R202.reuse, R10, R200.reuse, 0x1, P4 ;  /* 0x0000000aca13b211 */ /* 0x160fea00020f0cc8 */
[----:B------:R-:W-:Y:S01]  /*11f50*/  @!PT LDS RZ, [RZ] ;  /* 0x00000000fffff984 */ /* 0x000fe20000000800 */
[----:B------:R-:W-:Y:S01]  /*11f60*/  @!PT LDS RZ, [RZ] ;  /* 0x00000000fffff984 */ /* 0x000fe20000000800 */
[----:B------:R-:W-:Y:S01]  /*11f70*/  @!PT LDS RZ, [RZ] ;  /* 0x00000000fffff984 */ /* 0x000fe20000000800 */
[----:B------:R1:W-:Y:S02]  /*11f80*/  @!P3 LDGSTS.E.BYPASS.LTC128B.128 [R252+0xc000], desc[UR20][R18.64] ;  /* 0x0c00000012fcbfae */ /* 0x0003e4000b901d54 */
[----:B------:R-:W3:Y:S03]  /*11f90*/  @!P2 LDC.64 R2, c[0x0][0x220] ;  /* 0x00008800ff02ab82 */ /* 0x000ee60000000a00 */
[----:B------:R-:W-:Y:S05]  /*11fa0*/  @P2 STS.128 [R252+0xe000], RZ ;  /* 0x00e000fffc002388 */ /* 0x000fea0000000c00 */
[----:B------:R-:W4:Y:S01]  /*11fb0*/  @!P2 LDC.64 R14, c[0x0][0x220] ;  /* 0x00008800ff0eab82 */ /* 0x000f220000000a00 */
[C---:B---3--:R-:W-:Y:S04]  /*11fc0*/  @!P2 LEA R22, P0, R202.reuse, R2, 0x1 ;  /* 0x00000002ca16a211 */ /* 0x048fe800078008ff */
[----:B------:R-:W-:Y:S03]  /*11fd0*/  @!P2 LEA.HI.X R23, R202, R3, R200, 0x1, P0 ;  /* 0x00000003ca17a211 */ /* 0x000fe600000f0cc8 */
[----:B------:R-:W3:Y:S01]  /*11fe0*/  @!P2 LDC.64 R202, c[0x0][0x220] ;  /* 0x00008800ffcaab82 */ /* 0x000ee20000000a00 */
[----:B------:R-:W-:Y:S02]  /*11ff0*/  @!P3 LEA R26, P0, R0, R9, 0x1 ;  /* 0x00000009001ab211 */ /* 0x000fe400078008ff */
[----:B------:R-:W-:Y:S01]  /*12000*/  IADD3.X R200, R200, UR19, RZ, P1, !PT ;  /* 0x00000013c8c87c10 */ /* 0x000fe20008ffe4ff */
[----:B------:R-:W-:Y:S01]  /*12010*/  @!PT LDS RZ, [RZ] ;  /* 0x00000000fffff984 */ /* 0x000fe20000000800 */
[----:B------:R-:W-:Y:S01]  /*12020*/  @!PT LDS RZ, [RZ] ;  /* 0x00000000fffff984 */ /* 0x000fe20000000800 */
[----:B------:R-:W-:Y:S01]  /*12030*/  @!PT LDS RZ, [RZ] ;  /* 0x00000000fffff984 */ /* 0x000fe20000000800 */
[----:B------:R5:W-:Y:S01]  /*12040*/  @!P2 LDGSTS.E.BYPASS.LTC128B.128 [R252+0xe000], desc[UR20][R22.64+0x80] ;  /* 0x0e00008016fcafae */ /* 0x000be2000b901d54 */
[C---:B------:R-:W-:Y:S02]  /*12050*/  IADD3 R196, P1, R0.reuse, UR28, RZ ;  /* 0x0000001c00c47c10 */ /* 0x040fe4000ff3e0ff */
[C-C-:B------:R-:W-:Y:S02]  /*12060*/  @!P3 LEA.HI.X R27, R0.reuse, R8, R200.reuse, 0x1, P0 ;  /* 0x00000008001bb211 */ /* 0x140fe400000f0cc8 */
[----:B------:R-:W-:Y:S01]  /*12070*/  @P3 STS.128 [R252+0xc800], RZ ;  /* 0x00c800fffc003388 */ /* 0x000fe20000000c00 */
[----:B----4-:R-:W-:Y:S01]  /*12080*/  @!P2 LEA R14, P0, R0, R14, 0x1 ;  /* 0x0000000e000ea211 */ /* 0x010fe200078008ff */
[----:B------:R-:W4:Y:S01]  /*12090*/  @!P2 LDC.64 R2, c[0x0][0x220] ;  /* 0x00008800ff02ab82 */ /* 0x000f220000000a00 */
[----:B------:R-:W-:Y:S02]  /*120a0*/  IADD3.X R17, R200, UR19, RZ, P1, !PT ;  /* 0x00000013c8117c10 */ /* 0x000fe40008ffe4ff */
[----:B------:R-:W-:Y:S01]  /*120b0*/  @!PT LDS RZ, [RZ] ;  /* 0x00000000fffff984 */ /* 0x000fe20000000800 */
[----:B------:R-:W-:Y:S01]  /*120c0*/  @!PT LDS RZ, [RZ] ;  /* 0x00000000fffff984 */ /* 0x000fe20000000800 */
[----:B------:R-:W-:Y:S01]  /*120d0*/  @!PT LDS RZ, [RZ] ;  /* 0x00000000fffff984 */ /* 0x000fe20000000800 */
[----:B------:R-:W-:Y:S01]  /*120e0*/  @!P3 LDGSTS.E.BYPASS.LTC128B.128 [R252+0xc800], desc[UR20][R26.64] ;  /* 0x0c8000001afcbfae */ /* 0x000fe2000b901d54 */
[----:B------:R-:W-:Y:S02]  /*120f0*/  @!P2 LEA.HI.X R15, R0, R15, R200, 0x1, P0 ;  /* 0x0000000f000fa211 */ /* 0x000fe400000f0cc8 */
[C---:B-1----:R-:W-:Y:S02]  /*12100*/  @!P3 LEA R18, P0, R196.reuse, R7, 0x1 ;  /* 0x00000007c412b211 */ /* 0x042fe400078008ff */
[----:B------:R-:W-:Y:S01]  /*12110*/  @P2 STS.128 [R252+0xe800], RZ ;  /* 0x00e800fffc002388 */ /* 0x000fe20000000c00 */
[C---:B------:R-:W-:Y:S04]  /*12120*/  IADD3 R13, P4, R196.reuse, UR28, RZ ;  /* 0x0000001cc40d7c10 */ /* 0x040fe8000ff9e0ff */
[----:B------:R-:W-:Y:S01]  /*12130*/  @!PT LDS RZ, [RZ] ;  /* 0x00000000fffff984 */ /* 0x000fe20000000800 */
[----:B------:R-:W-:Y:S01]  /*12140*/  @!PT LDS RZ, [RZ] ;  /* 0x00000000fffff984 */ /* 0x000fe20000000800 */
[----:B------:R-:W-:Y:S01]  /*12150*/  @!PT LDS RZ, [RZ] ;  /* 0x00000000fffff984 */ /* 0x000fe20000000800 */
[----:B------:R1:W-:Y:S01]  /*12160*/  @!P2 LDGSTS.E.BYPASS.LTC128B.128 [R252+0xe800], desc[UR20][R14.64+0x80] ;  /* 0x0e8000800efcafae */ /* 0x0003e2000b901d54 */
[----:B------:R-:W-:Y:S04]  /*12170*/  IADD3.X R0, R17, UR19, RZ, P4, !PT ;  /* 0x0000001311007c10 */ /* 0x000fe8000a7fe4ff */
[----:B------:R-:W-:Y:S01]  /*12180*/  @P3 STS.128 [R252+0xd000], RZ ;  /* 0x00d000fffc003388 */ /* 0x000fe20000000c00 */
[C---:B---3--:R-:W-:Y:S04]  /*12190*/  @!P2 LEA R202, P1, R196.reuse, R202, 0x1 ;  /* 0x000000cac4caa211 */ /* 0x048fe800078208ff */
[C-C-:B------:R-:W-:Y:S02]  /*121a0*/  @!P2 LEA.HI.X R203, R196.reuse, R203, R17.reuse, 0x1, P1 ;  /* 0x000000cbc4cba211 */ /* 0x140fe400008f0c11 */
[C---:B-----5:R-:W-:Y:S02]  /*121b0*/  @!P3 LEA R22, P4, R13.reuse, R6, 0x1 ;  /* 0x000000060d16b211 */ /* 0x060fe400078808ff */
[----:B--2---:R-:W-:Y:S02]  /*121c0*/  @!P3 LEA.HI.X R19, R196, R5, R17, 0x1, P0 ;  /* 0x00000005c413b211 */ /* 0x004fe400000f0c11 */
[C---:B----4-:R-:W-:Y:S02]  /*121d0*/  @!P2 LEA R2, P0, R13.reuse, R2, 0x1 ;  /* 0x000000020d02a211 */ /* 0x050fe400078008ff */
[C-C-:B------:R-:W-:Y:S01]  /*121e0*/  @!P3 LEA.HI.X R23, R13.reuse, R4, R0.reuse, 0x1, P4 ;  /* 0x000000040d17b211 */ /* 0x140fe200020f0c00 */
[----:B------:R-:W-:Y:S01]  /*121f0*/  @!PT LDS RZ, [RZ] ;  /* 0x00000000fffff984 */ /* 0x000fe20000000800 */
[----:B------:R-:W-:Y:S01]  /*12200*/  @!PT LDS RZ, [RZ] ;  /* 0x00000000fffff984 */ /* 0x000fe20000000800 */
[----:B------:R-:W-:Y:S01]  /*12210*/  @!PT LDS RZ, [RZ] ;  /* 0x00000000fffff984 */ /* 0x000fe20000000800 */
[----:B------:R2:W-:Y:S01]  /*12220*/  @!P3 LDGSTS.E.BYPASS.LTC128B.128 [R252+0xd000], desc[UR20][R18.64] ;  /* 0x0d00000012fcbfae */ /* 0x0005e2000b901d54 */
[----:B------:R-:W-:Y:S02]  /*12230*/  @!P2 LEA.HI.X R3, R13, R3, R0, 0x1, P0 ;  /* 0x000000030d03a211 */ /* 0x000fe400000f0c00 */
[----:B------:R-:W-:Y:S02]  /*12240*/  ISETP.LT.AND P4, PT, RZ, UR18, PT ;  /* 0x00000012ff007c0c */ /* 0x000fe4000bf81270 */
[----:B------:R-:W-:Y:S05]  /*12250*/  @P2 STS.128 [R252+0xf000], RZ ;  /* 0x00f000fffc002388 */ /* 0x000fea0000000c00 */
[----:B------:R-:W-:Y:S01]  /*12260*/  @!PT LDS RZ, [RZ] ;  /* 0x00000000fffff984 */ /* 0x000fe20000000800 */
[----:B------:R-:W-:Y:S01]  /*12270*/  @!PT LDS RZ, [RZ] ;  /* 0x00000000fffff984 */ /* 0x000fe20000000800 */
[----:B------:R-:W-:Y:S01]  /*12280*/  @!PT LDS RZ, [RZ] ;  /* 0x00000000fffff984 */ /* 0x000fe20000000800 */
[----:B------:R-:W-:Y:S05]  /*12290*/  @!P2 LDGSTS.E.BYPASS.LTC128B.128 [R252+0xf000], desc[UR20][R202.64+0x80] ;  /* 0x0f000080cafcafae */ /* 0x000fea000b901d54 */
[----:B------:R-:W-:Y:S05]  /*122a0*/  @P3 STS.128 [R252+0xd800], RZ ;  /* 0x00d800fffc003388 */ /* 0x000fea0000000c00 */
[----:B------:R-:W-:Y:S01]  /*122b0*/  @!PT LDS RZ, [RZ] ;  /* 0x00000000fffff984 */ /* 0x000fe20000000800 */
[----:B------:R-:W-:Y:S01]  /*122c0*/  @!PT LDS RZ, [RZ] ;  /* 0x00000000fffff984 */ /* 0x000fe20000000800 */
[----:B------:R-:W-:Y:S01]  /*122d0*/  @!PT LDS RZ, [RZ] ;  /* 0x00000000fffff984 */ /* 0x000fe20000000800 */
[----:B------:R3:W-:Y:S05]  /*122e0*/  @!P3 LDGSTS.E.BYPASS.LTC128B.128 [R252+0xd800], desc[UR20][R22.64] ;  /* 0x0d80000016fcbfae */ /* 0x0007ea000b901d54 */
[----:B------:R-:W-:Y:S05]  /*122f0*/  @P2 STS.128 [R252+0xf800], RZ ;  /* 0x00f800fffc002388 */ /* 0x000fea0000000c00 */
[----:B------:R-:W-:Y:S01]  /*12300*/  @!PT LDS RZ, [RZ] ;  /* 0x00000000fffff984 */ /* 0x000fe20000000800 */
[----:B------:R-:W-:Y:S01]  /*12310*/  @!PT LDS RZ, [RZ] ;  /* 0x00000000fffff984 */ /* 0x000fe20000000800 */
[----:B------:R-:W-:Y:S01]  /*12320*/  @!PT LDS RZ, [RZ] ;  /* 0x00000000fffff984 */ /* 0x000fe20000000800 */
[----:B------:R4:W-:Y:S05]  /*12330*/  @!P2 LDGSTS.E.BYPASS.LTC128B.128 [R252+0xf800], desc[UR20][R2.64+0x80] ;  /* 0x0f80008002fcafae */ /* 0x0009ea000b901d54 */
[----:B------:R-:W-:Y:S05]  /*12340*/  LDSM.16.M88.4 R204, [R251] ;  /* 0x00000000fbcc783b */ /* 0x000fea0000000200 */
[----:B------:R-:W5:Y:S05]  /*12350*/  LDSM.16.M88.4 R208, [R250+0x8000] ;  /* 0x00800000fad0783b */ /* 0x000f6a0000000200 */
[----:B------:R-:W1:Y:S05]  /*12360*/  LDSM.16.M88.4 R212, [R251+0x2000] ;  /* 0x00200000fbd4783b */ /* 0x000e6a0000000200 */
[----:B------:R-:W3:Y:S05]  /*12370*/  LDSM.16.M88.4 R216, [R250+0x8800] ;  /* 0x00880000fad8783b */ /* 0x000eea0000000200 */
[----:B------:R-:W0:Y:S05]  /*12380*/  LDGDEPBAR ;  /* 0x00000000000079af */ /* 0x000e2a0000000000 */
[----:B------:R-:W4:Y:S05]  /*12390*/  LDSM.16.M88.4 R220, [R250+0x9000] ;  /* 0x00900000fadc783b */ /* 0x000f2a0000000200 */
[----:B------:R-:W4:Y:S05]  /*123a0*/  LDSM.16.M88.4 R224, [R250+0x9800] ;  /* 0x00980000fae0783b */ /* 0x000f2a0000000200 */
[----:B------:R-:W-:Y:S05]  /*123b0*/  LDSM.16.M88.4 R228, [R249] ;  /* 0x00000000f9e4783b */ /* 0x000fea0000000200 */
[----:B------:R-:W4:Y:S05]  /*123c0*/  LDSM.16.M88.4 R232, [R248] ;  /* 0x00000000f8e8783b */ /* 0x000f2a0000000200 */
[----:B------:R-:W4:Y:S01]  /*123d0*/  LDSM.16.M88.4 R236, [R249+0x2000] ;  /* 0x00200000f9ec783b */ /* 0x000f220000000200 */
[-C--:B-----5:R-:W-:Y:S06]  /*123e0*/  HMMA.16816.F32 R4, R204, R208.reuse, RZ ;  /* 0x000000d0cc04723c */ /* 0x0a0fec00000018ff */
[C---:B-1----:R-:W-:Y:S06]  /*123f0*/  HMMA.16816.F32 R8, R212.reuse, R208, RZ ;  /* 0x000000d0d408723c */ /* 0x042fec00000018ff */
[-C--:B------:R-:W-:Y:S06]  /*12400*/  HMMA.16816.F32 R12, R212, R210.reuse, RZ ;  /* 0x000000d2d40c723c */ /* 0x080fec00000018ff */
[C---:B--2---:R-:W-:Y:S01]  /*12410*/  HMMA.16816.F32 R16, R204.reuse, R210, RZ ;  /* 0x000000d2cc10723c */ /* 0x044fe200000018ff */
[----:B------:R-:W-:Y:S05]  /*12420*/  LDSM.16.M88.4 R208, [R248+0x1000] ;  /* 0x00100000f8d0783b */ /* 0x000fea0000000200 */
[-C--:B---3--:R-:W-:Y:S06]  /*12430*/  HMMA.16816.F32 R20, R204, R216.reuse, RZ ;  /* 0x000000d8cc14723c */ /* 0x088fec00000018ff */
[C---:B------:R-:W-:Y:S06]  /*12440*/  HMMA.16816.F32 R24, R212.reuse, R216, RZ ;  /* 0x000000d8d418723c */ /* 0x040fec00000018ff */
[-C--:B------:R-:W-:Y:S06]  /*12450*/  HMMA.16816.F32 R28, R212, R218.reuse, RZ ;  /* 0x000000dad41c723c */ /* 0x080fec00000018ff */
[C---:B------:R-:W-:Y:S01]  /*12460*/  HMMA.16816.F32 R32, R204.reuse, R218, RZ ;  /* 0x000000dacc20723c */ /* 0x040fe200000018ff */
[----:B------:R-:W-:Y:S05]  /*12470*/  LDSM.16.M88.4 R216, [R247+0x2000] ;  /* 0x00200000f7d8783b */ /* 0x000fea0000000200 */
[-C--:B----4-:R-:W-:Y:S06]  /*12480*/  HMMA.16816.F32 R36, R204, R220.reuse, RZ ;  /* 0x000000dccc24723c */ /* 0x090fec00000018ff */
[C---:B------:R-:W-:Y:S06]  /*12490*/  HMMA.16816.F32 R40, R212.reuse, R220, RZ ;  /* 0x000000dcd428723c */ /* 0x040fec00000018ff */
[-C--:B------:R-:W-:Y:S06]  /*124a0*/  HMMA.16816.F32 R44, R212, R222.reuse, RZ ;  /* 0x000000ded42c723c */ /* 0x080fec00000018ff */
[C---:B------:R-:W-:Y:S01]  /*124b0*/  HMMA.16816.F32 R48, R204.reuse, R222, RZ ;  /* 0x000000decc30723c */ /* 0x040fe200000018ff */
[----:B------:R-:W-:Y:S05]  /*124c0*/  LDSM.16.M88.4 R220, [R243+0x9000] ;  /* 0x00900000f3dc783b */ /* 0x000fea0000000200 */
[-C--:B------:R-:W-:Y:S06]  /*124d0*/  HMMA.16816.F32 R52, R204, R224.reuse, RZ ;  /* 0x000000e0cc34723c */ /* 0x080fec00000018ff */
[C---:B------:R-:W-:Y:S06]  /*124e0*/  HMMA.16816.F32 R56, R212.reuse, R224, RZ ;  /* 0x000000e0d438723c */ /* 0x040fec00000018ff */
[-C--:B------:R-:W-:Y:S01]  /*124f0*/  HMMA.16816.F32 R60, R212, R226.reuse, RZ ;  /* 0x000000e2d43c723c */ /* 0x080fe200000018ff */
[----:B------:R-:W-:Y:S05]  /*12500*/  LDSM.16.M88.4 R212, [R248+0x1800] ;  /* 0x00180000f8d4783b */ /* 0x000fea0000000200 */
[----:B------:R-:W-:Y:S01]  /*12510*/  HMMA.16816.F32 R64, R204, R226, RZ ;  /* 0x000000e2cc40723c */ /* 0x000fe200000018ff */
[----:B------:R-:W1:Y:S05]  /*12520*/  LDSM.16.M88.4 R204, [R248+0x800] ;  /* 0x00080000f8cc783b */ /* 0x000e6a0000000200 */
[-C--:B------:R-:W-:Y:S01]  /*12530*/  HMMA.16816.F32 R4, R228, R232.reuse, R4 ;  /* 0x000000e8e404723c */ /* 0x080fe20000001804 */
[----:B------:R-:W-:Y:S05]  /*12540*/  LDSM.16.M88.4 R224, [R243+0x9800] ;  /* 0x00980000f3e0783b */ /* 0x000fea0000000200 */
[C---:B------:R-:W-:Y:S06]  /*12550*/  HMMA.16816.F32 R8, R236.reuse, R232, R8 ;  /* 0x000000e8ec08723c */ /* 0x040fec0000001808 */
[-C--:B------:R-:W-:Y:S06]  /*12560*/  HMMA.16816.F32 R12, R236, R234.reuse, R12 ;  /* 0x000000eaec0c723c */ /* 0x080fec000000180c */
[C---:B------:R-:W-:Y:S06]  /*12570*/  HMMA.16816.F32 R16, R228.reuse, R234, R16 ;  /* 0x000000eae410723c */ /* 0x040fec0000001810 */
[-C--:B-1----:R-:W-:Y:S06]  /*12580*/  HMMA.16816.F32 R20, R228, R204.reuse, R20 ;  /* 0x000000cce414723c */ /* 0x082fec0000001814 */
[C---:B------:R-:W-:Y:S06]  /*12590*/  HMMA.16816.F32 R24, R236.reuse, R204, R24 ;  /* 0x000000ccec18723c */ /* 0x040fec0000001818 */
[-C--:B------:R-:W-:Y:S06]  /*125a0*/  HMMA.16816.F32 R28, R236, R206.reuse, R28 ;  /* 0x000000ceec1c723c */ /* 0x080fec000000181c */
[C---:B------:R-:W-:Y:S01]  /*125b0*/  HMMA.16816.F32 R32, R228.reuse, R206, R32 ;  /* 0x000000cee420723c */ /* 0x040fe20000001820 */
[----:B------:R-:W-:Y:S05]  /*125c0*/  LDSM.16.M88.4 R204, [R247] ;  /* 0x00000000f7cc783b */ /* 0x000fea0000000200 */
[-C--:B------:R-:W-:Y:S06]  /*125d0*/  HMMA.16816.F32 R36, R228, R208.reuse, R36 ;  /* 0x000000d0e424723c */ /* 0x080fec0000001824 */
[C---:B------:R-:W-:Y:S06]  /*125e0*/  HMMA.16816.F32 R40, R236.reuse, R208, R40 ;  /* 0x000000d0ec28723c */ /* 0x040fec0000001828 */
[-C--:B------:R-:W-:Y:S06]  /*125f0*/  HMMA.16816.F32 R44, R236, R210.reuse, R44 ;  /* 0x000000d2ec2c723c */ /* 0x080fec000000182c */
[C---:B------:R-:W-:Y:S01]  /*12600*/  HMMA.16816.F32 R48, R228.reuse, R210, R48 ;  /* 0x000000d2e430723c */ /* 0x040fe20000001830 */
[----:B------:R-:W1:Y:S05]  /*12610*/  LDSM.16.M88.4 R208, [R243+0x8000] ;  /* 0x00800000f3d0783b */ /* 0x000e6a0000000200 */
[-C--:B------:R-:W-:Y:S06]  /*12620*/  HMMA.16816.F32 R52, R228, R212.reuse, R52 ;  /* 0x000000d4e434723c */ /* 0x080fec0000001834 */
[C---:B------:R-:W-:Y:S06]  /*12630*/  HMMA.16816.F32 R56, R236.reuse, R212, R56 ;  /* 0x000000d4ec38723c */ /* 0x040fec0000001838 */
[-C--:B------:R-:W-:Y:S06]  /*12640*/  HMMA.16816.F32 R60, R236, R214.reuse, R60 ;  /* 0x000000d6ec3c723c */ /* 0x080fec000000183c */
[----:B------:R-:W-:Y:S01]  /*12650*/  HMMA.16816.F32 R64, R228, R214, R64 ;  /* 0x000000d6e440723c */ /* 0x000fe20000001840 */
[----:B------:R-:W2:Y:S05]  /*12660*/  LDSM.16.M88.4 R212, [R243+0x8800] ;  /* 0x00880000f3d4783b */ /* 0x000eaa0000000200 */
[-C--:B-1----:R-:W-:Y:S06]  /*12670*/  HMMA.16816.F32 R4, R204, R208.reuse, R4 ;  /* 0x000000d0cc04723c */ /* 0x082fec0000001804 */
[C---:B------:R-:W-:Y:S06]  /*12680*/  HMMA.16816.F32 R8, R216.reuse, R208, R8 ;  /* 0x000000d0d808723c */ /* 0x040fec0000001808 */
[-C--:B------:R-:W-:Y:S06]  /*12690*/  HMMA.16816.F32 R12, R216, R210.reuse, R12 ;  /* 0x000000d2d80c723c */ /* 0x080fec000000180c */
[C---:B------:R-:W-:Y:S01]  /*126a0*/  HMMA.16816.F32 R16, R204.reuse, R210, R16 ;  /* 0x000000d2cc10723c */ /* 0x040fe20000001810 */
[----:B------:R-:W-:Y:S05]  /*126b0*/  LDSM.16.M88.4 R208, [R246] ;  /* 0x00000000f6d0783b */ /* 0x000fea0000000200 */
[-C--:B--2---:R-:W-:Y:S06]  /*126c0*/  HMMA.16816.F32 R20, R204, R212.reuse, R20 ;  /* 0x000000d4cc14723c */ /* 0x084fec0000001814 */
        /* <DEDUP_REMOVED lines=101> */
[----:B------:R-:W-:Y:S01]  /*12d20*/  HMMA.16816.F32 R64, R204, R226, R64 ;  /* 0x000000e2cc40723c */ /* 0x000fe20000001840 */
[----:B------:R-:W4:Y:S05]  /*12d30*/  LDSM.16.M88.4 R204, [R245+0x3000] ;  /* 0x00300000f5cc783b */ /* 0x000f2a0000000200 */
[-C--:B-1----:R-:W-:Y:S01]  /*12d40*/  HMMA.16816.F32 R4, R208, R212.reuse, R4 ;  /* 0x000000d4d004723c */ /* 0x082fe20000001804 */
[----:B------:R-:W1:Y:S01]  /*12d50*/  LDSM.16.M88.4 R224, [R245+0x3800] ;  /* 0x00380000f5e0783b */ /* 0x000e620000000200 */
[----:B------:R-:W-:Y:S04]  /*12d60*/  DEPBAR.LE SB0, 0x0 ;  /* 0x000080000000791a */ /* 0x000fe80000000000 */
[----:B------:R-:W-:Y:S01]  /*12d70*/  BAR.SYNC.DEFER_BLOCKING 0x0 ;  /* 0x0000000000007b1d */ /* 0x000fe20000010000 */
[C---:B---3--:R-:W-:Y:S06]  /*12d80*/  HMMA.16816.F32 R8, R220.reuse, R212, R8 ;  /* 0x000000d4dc08723c */ /* 0x048fec0000001808 */
[-C--:B------:R-:W-:Y:S06]  /*12d90*/  HMMA.16816.F32 R12, R220, R214.reuse, R12 ;  /* 0x000000d6dc0c723c */ /* 0x080fec000000180c */
        /* <DEDUP_REMOVED lines=70> */
.L_x_228:
[----:B--2---:R-:W-:Y:S01]  /*13200*/  FMNMX.FTZ R203, R57, R234, !PT ;  /* 0x000000ea39cb7209 */ /* 0x004fe20007810000 */
[----:B------:R-:W-:Y:S01]  /*13210*/  SHFL.BFLY PT, R209, R196, 0x2, 0x1f ;  /* 0x0c401f00c4d17f89 */ /* 0x000fe200000e0000 */
[----:B------:R-:W-:Y:S01]  /*13220*/  FMNMX.FTZ R202, R58, R200, !PT ;  /* 0x000000c83aca7209 */ /* 0x000fe20007810000 */
[----:B------:R-:W-:Y:S01]  /*13230*/  UIADD3 UR18, UR18, -0x1, URZ ;  /* 0xffffffff12127890 */ /* 0x000fe2000fffe03f */
[----:B------:R-:W-:Y:S02]  /*13240*/  FMNMX.FTZ R0, R60, R203, !PT ;  /* 0x000000cb3c007209 */ /* 0x000fe40007810000 */
[----:B------:R-:W-:Y:S02]  /*13250*/  FMNMX.FTZ R203, R59, R202, !PT ;  /* 0x000000ca3bcb7209 */ /* 0x000fe40007810000 */
[----:B------:R-:W-:Y:S02]  /*13260*/  FMNMX.FTZ R2, R61, R0, !PT ;  /* 0x000000003d027209 */ /* 0x000fe40007810000 */
[----:B------:R-:W-:Y:S02]  /*13270*/  FMNMX.FTZ R235, R67, R235, !PT ;  /* 0x000000eb43eb7209 */ /* 0x000fe40007810000 */
[----:B------:R-:W-:Y:S01]  /*13280*/  FMNMX.FTZ R0, R62, R203, !PT ;  /* 0x000000cb3e007209 */ /* 0x000fe20007810000 */
[----:B------:R-:W-:Y:S03]  /*13290*/  SHFL.BFLY PT, R211, R2, 0x2, 0x1f ;  /* 0x0c401f0002d37f89 */ /* 0x000fe600000e0000 */
[----:B------:R-:W-:Y:S05]  /*132a0*/  FMNMX.FTZ R3, R63, R0, !PT ;  /* 0x000000003f037209 */ /* 0x000fea0007810000 */
[----:B------:R-:W-:Y:S08]  /*132b0*/  SHFL.BFLY PT, R200, R235, 0x2, 0x1f ;  /* 0x0c401f00ebc87f89 */ /* 0x000ff000000e0000 */
[----:B------:R-:W1:Y:S02]  /*132c0*/  SHFL.BFLY PT, R0, R3, 0x2, 0x1f ;  /* 0x0c401f0003007f89 */ /* 0x000e6400000e0000 */
[----:B-1----:R-:W-:Y:S02]  /*132d0*/  FMNMX.FTZ R203, R3, R0, !PT ;  /* 0x0000000003cb7209 */ /* 0x002fe40007810000 */
[----:B------:R-:W-:Y:S02]  /*132e0*/  FMNMX.FTZ R209, R196, R209, !PT ;  /* 0x000000d1c4d17209 */ /* 0x000fe40007810000 */
[----:B------:R-:W-:Y:S02]  /*132f0*/  FMNMX.FTZ R207, R235, R200, !PT ;  /* 0x000000c8ebcf7209 */ /* 0x000fe40007810000 */
[----:B------:R-:W1:Y:S01]  /*13300*/  SHFL.BFLY PT, R0, R203, 0x1, 0x1f ;  /* 0x0c201f00cb007f89 */ /* 0x000e6200000e0000 */
[----:B------:R-:W-:Y:S07]  /*13310*/  FMNMX.FTZ R205, R2, R211, !PT ;  /* 0x000000d302cd7209 */ /* 0x000fee0007810000 */
[----:B------:R-:W2:Y:S08]  /*13320*/  SHFL.BFLY PT, R196, R209, 0x1, 0x1f ;  /* 0x0c201f00d1c47f89 */ /* 0x000eb000000e0000 */
[----:B------:R-:W3:Y:S08]  /*13330*/  SHFL.BFLY PT, R200, R207, 0x1, 0x1f ;  /* 0x0c201f00cfc87f89 */ /* 0x000ef000000e0000 */
[----:B------:R-:W4:Y:S01]  /*13340*/  SHFL.BFLY PT, R202, R205, 0x1, 0x1f ;  /* 0x0c201f00cdca7f89 */ /* 0x000f2200000e0000 */
[----:B-1----:R-:W-:Y:S02]  /*13350*/  FMNMX.FTZ R0, R203, R0, !PT ;  /* 0x00000000cb007209 */ /* 0x002fe40007810000 */
[----:B--2---:R-:W-:Y:S03]  /*13360*/  FMNMX.FTZ R196, R209, R196, !PT ;  /* 0x000000c4d1c47209 */ /* 0x004fe60007810000 */
[C---:B------:R-:W-:Y:S01]  /*13370*/  FADD.FTZ R197, -R0.reuse, R197 ;  /* 0x000000c500c57221 */ /* 0x040fe20000010100 */
[----:B------:R-:W-:Y:S01]  /*13380*/  FMUL.FTZ R229, R0, UR4 ;  /* 0x0000000400e57c20 */ /* 0x000fe20008410000 */
[----:B------:R-:W-:Y:S01]  /*13390*/  LDSM.16.MT88.4 R208, [R242+0xc000] ;  /* 0x00c00000f2d0783b */ /* 0x000fe20000004200 */
[----:B---3--:R-:W-:Y:S01]  /*133a0*/  FMNMX.FTZ R3, R207, R200, !PT ;  /* 0x000000c8cf037209 */ /* 0x008fe20007810000 */
[C---:B------:R-:W-:Y:S01]  /*133b0*/  FADD.FTZ R2, -R196.reuse, R201 ;  /* 0x000000c9c4027221 */ /* 0x040fe20000010100 */
[----:B------:R-:W-:Y:S01]  /*133c0*/  FMUL.FTZ R203, R197, UR4 ;  /* 0x00000004c5cb7c20 */ /* 0x000fe20008410000 */
[C---:B------:R-:W-:Y:S01]  /*133d0*/  FMUL.FTZ R225, R196.reuse, UR4 ;  /* 0x00000004c4e17c20 */ /* 0x040fe20008410000 */
[----:B------:R-:W-:Y:S01]  /*133e0*/  FSETP.NEU.FTZ.AND P0, PT, R196, -INF , PT ;  /* 0xff800000c400780b */ /* 0x000fe20003f1d000 */
[----:B------:R-:W-:Y:S01]  /*133f0*/  FMUL.FTZ R204, R2, UR4 ;  /* 0x0000000402cc7c20 */ /* 0x000fe20008410000 */
[----:B------:R-:W-:Y:S01]  /*13400*/  FADD.FTZ R200, -R3, R198 ;  /* 0x000000c603c87221 */ /* 0x000fe20000010100 */
[----:B----4-:R-:W-:Y:S01]  /*13410*/  FMNMX.FTZ R2, R205, R202, !PT ;  /* 0x000000cacd027209 */ /* 0x010fe20007810000 */
[----:B------:R1:W2:Y:S01]  /*13420*/  MUFU.EX2 R197, R203 ;  /* 0x000000cb00c57308 */ /* 0x0002a20000000800 */
[----:B------:R-:W-:Y:S01]  /*13430*/  FSEL R225, R225, RZ, P0 ;  /* 0x000000ffe1e17208 */ /* 0x000fe20000000000 */
[----:B------:R-:W-:Y:S01]  /*13440*/  FMUL.FTZ R201, R200, UR4 ;  /* 0x00000004c8c97c20 */ /* 0x000fe20008410000 */
[C---:B------:R-:W-:Y:S01]  /*13450*/  FMUL.FTZ R231, R3.reuse, UR4 ;  /* 0x0000000403e77c20 */ /* 0x040fe20008410000 */
[C---:B------:R-:W-:Y:S01]  /*13460*/  FADD.FTZ R200, -R2.reuse, R199 ;  /* 0x000000c702c87221 */ /* 0x040fe20000010100 */
[----:B------:R-:W-:Y:S01]  /*13470*/  FSETP.NEU.FTZ.AND P0, PT, R3, -INF , PT ;  /* 0xff8000000300780b */ /* 0x000fe20003f1d000 */
[----:B------:R-:W-:Y:S01]  /*13480*/  FMUL.FTZ R230, R2, UR4 ;  /* 0x0000000402e67c20 */ /* 0x000fe20008410000 */
[--C-:B------:R-:W-:Y:S03]  /*13490*/  FFMA.FTZ R216, R16, UR4, -R225.reuse ;  /* 0x0000000410d87c23 */ /* 0x100fe600080108e1 */
[----:B------:R3:W4:Y:S01]  /*134a0*/  MUFU.EX2 R198, R204 ;  /* 0x000000cc00c67308 */ /* 0x0007220000000800 */
[----:B------:R-:W-:Y:S01]  /*134b0*/  FMUL.FTZ R202, R200, UR4 ;  /* 0x00000004c8ca7c20 */ /* 0x000fe20008410000 */
[----:B------:R-:W-:Y:S01]  /*134c0*/  FSEL R231, R231, RZ, P0 ;  /* 0x000000ffe7e77208 */ /* 0x000fe20000000000 */
[--C-:B------:R-:W-:Y:S01]  /*134d0*/  FFMA.FTZ R223, R4, UR4, -R225.reuse ;  /* 0x0000000404df7c23 */ /* 0x100fe200080108e1 */
[----:B------:R-:W-:Y:S01]  /*134e0*/  FSETP.NEU.FTZ.AND P0, PT, R2, -INF , PT ;  /* 0xff8000000200780b */ /* 0x000fe20003f1d000 */
[--C-:B------:R-:W-:Y:S01]  /*134f0*/  FFMA.FTZ R220, R5, UR4, -R225.reuse ;  /* 0x0000000405dc7c23 */ /* 0x100fe200080108e1 */
[----:B------:R-:W-:Y:S01]  /*13500*/  FFMA.FTZ R234, R48, UR4, -R225 ;  /* 0x0000000430ea7c23 */ /* 0x000fe200080108e1 */
[----:B------:R-:W-:Y:S03]  /*13510*/  FFMA.FTZ R212, R18, UR4, -R231 ;  /* 0x0000000412d47c23 */ /* 0x000fe600080108e7 */
[----:B------:R5:W4:Y:S01]  /*13520*/  MUFU.EX2 R199, R201 ;  /* 0x000000c900c77308 */ /* 0x000b220000000800 */
[----:B------:R-:W-:Y:S01]  /*13530*/  FSEL R230, R230, RZ, P0 ;  /* 0x000000ffe6e67208 */ /* 0x000fe20000000000 */
[----:B-1----:R-:W-:Y:S01]  /*13540*/  FFMA.FTZ R203, R17, UR4, -R225 ;  /* 0x0000000411cb7c23 */ /* 0x002fe200080108e1 */
[----:B------:R-:W-:Y:S01]  /*13550*/  FSETP.NEU.FTZ.AND P0, PT, R0, -INF , PT ;  /* 0xff8000000000780b */ /* 0x000fe20003f1d000 */
[--C-:B------:R-:W-:Y:S01]  /*13560*/  FFMA.FTZ R213, R19, UR4, -R231.reuse ;  /* 0x0000000413d57c23 */ /* 0x100fe200080108e7 */
[--C-:B------:R-:W-:Y:S01]  /*13570*/  FFMA.FTZ R226, R6, UR4, -R231.reuse ;  /* 0x0000000406e27c23 */ /* 0x100fe200080108e7 */
[----:B------:R-:W-:Y:S01]  /*13580*/  FFMA.FTZ R219, R7, UR4, -R231 ;  /* 0x0000000407db7c23 */ /* 0x000fe200080108e7 */
[----:B------:R-:W-:Y:S03]  /*13590*/  FSEL R229, R229, RZ, P0 ;  /* 0x000000ffe5e57208 */ /* 0x000fe60000000000 */
[----:B------:R1:W1:Y:S01]  /*135a0*/  MUFU.EX2 R200, R202 ;  /* 0x000000ca00c87308 */ /* 0x0002620000000800 */
[----:B---3--:R-:W3:Y:S01]  /*135b0*/  LDSM.16.MT88.4 R204, [R244+0xc000] ;  /* 0x00c00000f4cc783b */ /* 0x008ee20000004200 */
[--C-:B------:R-:W-:Y:S01]  /*135c0*/  FFMA.FTZ R227, R8, UR4, -R230.reuse ;  /* 0x0000000408e37c23 */ /* 0x100fe200080108e6 */
[--C-:B------:R-:W-:Y:S01]  /*135d0*/  FFMA.FTZ R217, R9, UR4, -R230.reuse ;  /* 0x0000000409d97c23 */ /* 0x100fe200080108e6 */
[--C-:B------:R-:W-:Y:S01]  /*135e0*/  FFMA.FTZ R222, R10, UR4, -R229.reuse ;  /* 0x000000040ade7c23 */ /* 0x100fe200080108e5 */
[--C-:B------:R-:W-:Y:S01]  /*135f0*/  FFMA.FTZ R218, R11, UR4, -R229.reuse ;  /* 0x000000040bda7c23 */ /* 0x100fe200080108e5 */
[--C-:B------:R-:W-:Y:S01]  /*13600*/  FFMA.FTZ R214, R12, UR4, -R230.reuse ;  /* 0x000000040cd67c23 */ /* 0x100fe200080108e6 */
[--C-:B------:R-:W-:Y:S03]  /*13610*/  FFMA.FTZ R215, R14, UR4, -R229.reuse ;  /* 0x000000040ed77c23 */ /* 0x100fe600080108e5 */
[----:B------:R-:W-:Y:S01]  /*13620*/  MUFU.EX2 R212, R212 ;  /* 0x000000d400d47308 */ /* 0x000fe20000000800 */
[--C-:B-----5:R-:W-:Y:S01]  /*13630*/  FFMA.FTZ R201, R13, UR4, -R230.reuse ;  /* 0x000000040dc97c23 */ /* 0x120fe200080108e6 */
[C---:B--2---:R-:W-:Y:S01]  /*13640*/  FMUL.FTZ R10, R197.reuse, R190 ;  /* 0x000000bec50a7220 */ /* 0x044fe20000410000 */
[----:B------:R-:W-:Y:S01]  /*13650*/  FMUL.FTZ R11, R197, R191 ;  /* 0x000000bfc50b7220 */ /* 0x000fe20000410000 */
[C---:B----4-:R-:W-:Y:S01]  /*13660*/  FMUL.FTZ R4, R198.reuse, R192 ;  /* 0x000000c0c6047220 */ /* 0x050fe20000410000 */
[----:B------:R-:W-:Y:S01]  /*13670*/  FMUL.FTZ R5, R198, R193 ;  /* 0x000000c1c6057220 */ /* 0x000fe20000410000 */
[C---:B------:R-:W-:Y:S01]  /*13680*/  FMUL.FTZ R6, R199.reuse, R194 ;  /* 0x000000c2c7067220 */ /* 0x040fe20000410000 */
[----:B------:R-:W-:Y:S03]  /*13690*/  FMUL.FTZ R7, R199, R195 ;  /* 0x000000c3c7077220 */ /* 0x000fe60000410000 */
[----:B------:R-:W2:Y:S01]  /*136a0*/  MUFU.EX2 R213, R213 ;  /* 0x000000d500d57308 */ /* 0x000ea20000000800 */
[--C-:B-1----:R-:W-:Y:S01]  /*136b0*/  FFMA.FTZ R202, R15, UR4, -R229.reuse ;  /* 0x000000040fca7c23 */ /* 0x102fe200080108e5 */
[C---:B------:R-:W-:Y:S01]  /*136c0*/  FMUL.FTZ R8, R200.reuse, R188 ;  /* 0x000000bcc8087220 */ /* 0x040fe20000410000 */
[C---:B------:R-:W-:Y:S01]  /*136d0*/  FMUL.FTZ R9, R200.reuse, R189 ;  /* 0x000000bdc8097220 */ /* 0x040fe20000410000 */
[C---:B------:R-:W-:Y:S01]  /*136e0*/  FMUL.FTZ R12, R200.reuse, R184 ;  /* 0x000000b8c80c7220 */ /* 0x040fe20000410000 */
[----:B------:R-:W-:Y:S01]  /*136f0*/  FMUL.FTZ R13, R200, R185 ;  /* 0x000000b9c80d7220 */ /* 0x000fe20000410000 */
[C---:B------:R-:W-:Y:S01]  /*13700*/  FMUL.FTZ R14, R197.reuse, R186 ;  /* 0x000000bac50e7220 */ /* 0x040fe20000410000 */
[----:B------:R-:W-:Y:S03]  /*13710*/  FMUL.FTZ R15, R197, R187 ;  /* 0x000000bbc50f7220 */ /* 0x000fe60000410000 */
[----:B------:R-:W-:Y:S01]  /*13720*/  MUFU.EX2 R223, R223 ;  /* 0x000000df00df7308 */ /* 0x000fe20000000800 */
[C---:B------:R-:W-:Y:S01]  /*13730*/  FMUL.FTZ R16, R198.reuse, R180 ;  /* 0x000000b4c6107220 */ /* 0x040fe20000410000 */
[C---:B------:R-:W-:Y:S01]  /*13740*/  FMUL.FTZ R17, R198.reuse, R181 ;  /* 0x000000b5c6117220 */ /* 0x040fe20000410000 */
[C---:B------:R-:W-:Y:S01]  /*13750*/  FMUL.FTZ R18, R199.reuse, R182 ;  /* 0x000000b6c7127220 */ /* 0x040fe20000410000 */
[----:B------:R-:W-:Y:S01]  /*13760*/  FMUL.FTZ R19, R199, R183 ;  /* 0x000000b7c7137220 */ /* 0x000fe20000410000 */
[C---:B------:R-:W-:Y:S01]  /*13770*/  FMUL.FTZ R68, R198.reuse, R68 ;  /* 0x00000044c6447220 */ /* 0x040fe20000410000 */
[----:B------:R-:W1:Y:S01]  /*13780*/  LDSM.16.MT88.4 R180, [R241+0xc000] ;  /* 0x00c00000f1b4783b */ /* 0x000e620000004200 */
[----:B------:R-:W-:Y:S03]  /*13790*/  FMUL.FTZ R69, R198, R69 ;  /* 0x00000045c6457220 */ /* 0x000fe60000410000 */
[----:B------:R-:W4:Y:S01]  /*137a0*/  MUFU.EX2 R220, R220 ;  /* 0x000000dc00dc7308 */ /* 0x000f220000000800 */
[----:B--2---:R-:W-:Y:S01]  /*137b0*/  F2FP.F16.F32.PACK_AB R191, R213, R212 ;  /* 0x000000d4d5bf723e */ /* 0x004fe200000000ff */
[C---:B------:R-:W-:Y:S01]  /*137c0*/  FMUL.FTZ R70, R199.reuse, R70 ;  /* 0x00000046c7467220 */ /* 0x040fe20000410000 */
[----:B------:R-:W-:Y:S01]  /*137d0*/  FMUL.FTZ R71, R199, R71 ;  /* 0x00000047c7477220 */ /* 0x000fe20000410000 */
[C---:B------:R-:W-:Y:S01]  /*137e0*/  FMUL.FTZ R72, R200.reuse, R72 ;  /* 0x00000048c8487220 */ /* 0x040fe20000410000 */
[C---:B------:R-:W-:Y:S01]  /*137f0*/  FMUL.FTZ R73, R200.reuse, R73 ;  /* 0x00000049c8497220 */ /* 0x040fe20000410000 */
[C---:B------:R-:W-:Y:S01]  /*13800*/  FMUL.FTZ R74, R197.reuse, R74 ;  /* 0x0000004ac54a7220 */ /* 0x040fe20000410000 */
[C---:B------:R-:W-:Y:S03]  /*13810*/  FMUL.FTZ R75, R197.reuse, R75 ;  /* 0x0000004bc54b7220 */ /* 0x040fe60000410000 */
[----:B------:R-:W-:Y:S01]  /*13820*/  MUFU.EX2 R226, R226 ;  /* 0x000000e200e27308 */ /* 0x000fe20000000800 */
[C---:B------:R-:W-:Y:S01]  /*13830*/  FMUL.FTZ R76, R200.reuse, R76 ;  /* 0x0000004cc84c7220 */ /* 0x040fe20000410000 */
[----:B------:R-:W-:Y:S01]  /*13840*/  FMUL.FTZ R77, R200, R77 ;  /* 0x0000004dc84d7220 */ /* 0x000fe20000410000 */
[C---:B------:R-:W-:Y:S01]  /*13850*/  FMUL.FTZ R78, R197.reuse, R78 ;  /* 0x0000004ec54e7220 */ /* 0x040fe20000410000 */
[----:B------:R-:W-:Y:S01]  /*13860*/  FMUL.FTZ R79, R197, R79 ;  /* 0x0000004fc54f7220 */ /* 0x000fe20000410000 */
[C---:B------:R-:W-:Y:S01]  /*13870*/  FMUL.FTZ R80, R198.reuse, R80 ;  /* 0x00000050c6507220 */ /* 0x040fe20000410000 */
[----:B------:R-:W-:Y:S01]  /*13880*/  FMUL.FTZ R81, R198, R81 ;  /* 0x00000051c6517220 */ /* 0x000fe20000410000 */
[C---:B------:R-:W-:Y:S03]  /*13890*/  FMUL.FTZ R82, R199.reuse, R82 ;  /* 0x00000052c7527220 */ /* 0x040fe60000410000 */
[----:B------:R-:W2:Y:S01]  /*138a0*/  MUFU.EX2 R219, R219 ;  /* 0x000000db00db7308 */ /* 0x000ea20000000800 */
[----:B----4-:R-:W-:Y:S01]  /*138b0*/  F2FP.F16.F32.PACK_AB R188, R220, R223 ;  /* 0x000000dfdcbc723e */ /* 0x010fe200000000ff */
[C---:B------:R-:W-:Y:S01]  /*138c0*/  FMUL.FTZ R83, R199.reuse, R83 ;  /* 0x00000053c7537220 */ /* 0x040fe20000410000 */
[C---:B------:R-:W-:Y:S01]  /*138d0*/  FMUL.FTZ R84, R198.reuse, R84 ;  /* 0x00000054c6547220 */ /* 0x040fe20000410000 */
[----:B------:R-:W-:Y:S01]  /*138e0*/  FMUL.FTZ R85, R198, R85 ;  /* 0x00000055c6557220 */ /* 0x000fe20000410000 */
[C---:B------:R-:W-:Y:S01]  /*138f0*/  FMUL.FTZ R86, R199.reuse, R86 ;  /* 0x00000056c7567220 */ /* 0x040fe20000410000 */
[----:B------:R-:W-:Y:S01]  /*13900*/  FMUL.FTZ R87, R199, R87 ;  /* 0x00000057c7577220 */ /* 0x000fe20000410000 */
[----:B------:R-:W4:Y:S03]  /*13910*/  LDSM.16.MT88.4 R184, [R240+0xc000] ;  /* 0x00c00000f0b8783b */ /* 0x000f260000004200 */
[----:B------:R-:W-:Y:S01]  /*13920*/  MUFU.EX2 R216, R216 ;  /* 0x000000d800d87308 */ /* 0x000fe20000000800 */
[C---:B------:R-:W-:Y:S01]  /*13930*/  FMUL.FTZ R88, R200.reuse, R88 ;  /* 0x00000058c8587220 */ /* 0x040fe20000410000 */
[C---:B------:R-:W-:Y:S01]  /*13940*/  FMUL.FTZ R89, R200.reuse, R89 ;  /* 0x00000059c8597220 */ /* 0x040fe20000410000 */
[C---:B------:R-:W-:Y:S01]  /*13950*/  FMUL.FTZ R90, R197.reuse, R90 ;  /* 0x0000005ac55a7220 */ /* 0x040fe20000410000 */
[C---:B------:R-:W-:Y:S01]  /*13960*/  FMUL.FTZ R91, R197.reuse, R91 ;  /* 0x0000005bc55b7220 */ /* 0x040fe20000410000 */
[C---:B------:R-:W-:Y:S01]  /*13970*/  FMUL.FTZ R92, R200.reuse, R92 ;  /* 0x0000005cc85c7220 */ /* 0x040fe20000410000 */
[----:B------:R-:W-:Y:S01]  /*13980*/  FMUL.FTZ R93, R200, R93 ;  /* 0x0000005dc85d7220 */ /* 0x000fe20000410000 */
[----:B------:R-:W-:Y:S03]  /*13990*/  FMUL.FTZ R94, R197, R94 ;  /* 0x0000005ec55e7220 */ /* 0x000fe60000410000 */
[----:B------:R-:W5:Y:S01]  /*139a0*/  MUFU.EX2 R203, R203 ;  /* 0x000000cb00cb7308 */ /* 0x000f620000000800 */
[----:B--2---:R-:W-:Y:S01]  /*139b0*/  F2FP.F16.F32.PACK_AB R189, R219, R226 ;  /* 0x000000e2dbbd723e */ /* 0x004fe200000000ff */
[----:B------:R-:W-:Y:S01]  /*139c0*/  FMUL.FTZ R95, R197, R95 ;  /* 0x0000005fc55f7220 */ /* 0x000fe20000410000 */
[C---:B------:R-:W-:Y:S01]  /*139d0*/  FMUL.FTZ R96, R198.reuse, R96 ;  /* 0x00000060c6607220 */ /* 0x040fe20000410000 */
[C---:B------:R-:W-:Y:S01]  /*139e0*/  FMUL.FTZ R97, R198.reuse, R97 ;  /* 0x00000061c6617220 */ /* 0x040fe20000410000 */
[C---:B------:R-:W-:Y:S01]  /*139f0*/  FMUL.FTZ R98, R199.reuse, R98 ;  /* 0x00000062c7627220 */ /* 0x040fe20000410000 */
[C---:B------:R-:W-:Y:S01]  /*13a00*/  FMUL.FTZ R99, R199.reuse, R99 ;  /* 0x00000063c7637220 */ /* 0x040fe20000410000 */
[C---:B------:R-:W-:Y:S03]  /*13a10*/  FMUL.FTZ R100, R198.reuse, R100 ;  /* 0x00000064c6647220 */ /* 0x040fe60000410000 */
[----:B------:R-:W-:Y:S01]  /*13a20*/  MUFU.EX2 R227, R227 ;  /* 0x000000e300e37308 */ /* 0x000fe20000000800 */
[----:B------:R-:W-:Y:S01]  /*13a30*/  FMUL.FTZ R101, R198, R101 ;  /* 0x00000065c6657220 */ /* 0x000fe20000410000 */
[C---:B------:R-:W-:Y:S01]  /*13a40*/  FMUL.FTZ R102, R199.reuse, R102 ;  /* 0x00000066c7667220 */ /* 0x040fe20000410000 */
[----:B------:R-:W-:Y:S01]  /*13a50*/  FMUL.FTZ R103, R199, R103 ;  /* 0x00000067c7677220 */ /* 0x000fe20000410000 */
[C---:B------:R-:W-:Y:S01]  /*13a60*/  FMUL.FTZ R104, R200.reuse, R104 ;  /* 0x00000068c8687220 */ /* 0x040fe20000410000 */
[C---:B------:R-:W-:Y:S01]  /*13a70*/  FMUL.FTZ R105, R200.reuse, R105 ;  /* 0x00000069c8697220 */ /* 0x040fe20000410000 */
[C---:B------:R-:W-:Y:S01]  /*13a80*/  FMUL.FTZ R106, R197.reuse, R106 ;  /* 0x0000006ac56a7220 */ /* 0x040fe20000410000 */
[----:B------:R-:W-:Y:S03]  /*13a90*/  FMUL.FTZ R107, R197, R107 ;  /* 0x0000006bc56b7220 */ /* 0x000fe60000410000 */
[----:B------:R-:W2:Y:S01]  /*13aa0*/  MUFU.EX2 R217, R217 ;  /* 0x000000d900d97308 */ /* 0x000ea20000000800 */
[----:B-----5:R-:W-:Y:S01]  /*13ab0*/  F2FP.F16.F32.PACK_AB R190, R203, R216 ;  /* 0x000000d8cbbe723e */ /* 0x020fe200000000ff */
[--C-:B------:R-:W-:Y:S01]  /*13ac0*/  FFMA.FTZ R239, R47, UR4, -R229.reuse ;  /* 0x000000042fef7c23 */ /* 0x100fe200080108e5 */
[C---:B------:R-:W-:Y:S01]  /*13ad0*/  FMUL.FTZ R108, R200.reuse, R108 ;  /* 0x0000006cc86c7220 */ /* 0x040fe20000410000 */
[----:B------:R-:W-:Y:S01]  /*13ae0*/  FMUL.FTZ R109, R200, R109 ;  /* 0x0000006dc86d7220 */ /* 0x000fe20000410000 */
[C---:B------:R-:W-:Y:S01]  /*13af0*/  FMUL.FTZ R110, R197.reuse, R110 ;  /* 0x0000006ec56e7220 */ /* 0x040fe20000410000 */
[----:B------:R-:W-:Y:S01]  /*13b00*/  FMUL.FTZ R111, R197, R111 ;  /* 0x0000006fc56f7220 */ /* 0x000fe20000410000 */
[C---:B------:R-:W-:Y:S01]  /*13b10*/  FMUL.FTZ R112, R198.reuse, R112 ;  /* 0x00000070c6707220 */ /* 0x040fe20000410000 */
[-C--:B---3--:R-:W-:Y:S02]  /*13b20*/  HMMA.16816.F32 R4, R188, R204.reuse, R4 ;  /* 0x000000ccbc04723c */ /* 0x088fe40000001804 */
[----:B------:R-:W-:Y:S03]  /*13b30*/  MUFU.EX2 R222, R222 ;  /* 0x000000de00de7308 */ /* 0x000fe60000000800 */
[C---:B------:R-:W-:Y:S01]  /*13b40*/  FMUL.FTZ R113, R198.reuse, R113 ;  /* 0x00000071c6717220 */ /* 0x040fe20000410000 */
[C---:B------:R-:W-:Y:S01]  /*13b50*/  FMUL.FTZ R114, R199.reuse, R114 ;  /* 0x00000072c7727220 */ /* 0x040fe20000410000 */
[----:B------:R-:W-:Y:S01]  /*13b60*/  FMUL.FTZ R115, R199, R115 ;  /* 0x00000073c7737220 */ /* 0x000fe20000410000 */
[C---:B------:R-:W-:Y:S04]  /*13b70*/  FMUL.FTZ R116, R198.reuse, R116 ;  /* 0x00000074c6747220 */ /* 0x040fe80000410000 */
[----:B------:R-:W3:Y:S01]  /*13b80*/  MUFU.EX2 R218, R218 ;  /* 0x000000da00da7308 */ /* 0x000ee20000000800 */
[----:B--2---:R-:W-:Y:S01]  /*13b90*/  F2FP.F16.F32.PACK_AB R192, R217, R227 ;  /* 0x000000e3d9c0723e */ /* 0x004fe200000000ff */
[----:B------:R-:W-:Y:S01]  /*13ba0*/  FMUL.FTZ R117, R198, R117 ;  /* 0x00000075c6757220 */ /* 0x000fe20000410000 */
[C---:B------:R-:W-:Y:S01]  /*13bb0*/  FMUL.FTZ R118, R199.reuse, R118 ;  /* 0x00000076c7767220 */ /* 0x040fe20000410000 */
[----:B------:R-:W-:Y:S01]  /*13bc0*/  FMUL.FTZ R119, R199, R119 ;  /* 0x00000077c7777220 */ /* 0x000fe20000410000 */
[C---:B------:R-:W-:Y:S01]  /*13bd0*/  FMUL.FTZ R120, R200.reuse, R120 ;  /* 0x00000078c8787220 */ /* 0x040fe20000410000 */
[C---:B------:R-:W-:Y:S04]  /*13be0*/  FMUL.FTZ R121, R200.reuse, R121 ;  /* 0x00000079c8797220 */ /* 0x040fe80000410000 */
[----:B------:R-:W-:Y:S01]  /*13bf0*/  MUFU.EX2 R214, R214 ;  /* 0x000000d600d67308 */ /* 0x000fe20000000800 */
[C---:B------:R-:W-:Y:S01]  /*13c00*/  FMUL.FTZ R122, R197.reuse, R122 ;  /* 0x0000007ac57a7220 */ /* 0x040fe20000410000 */
[C---:B------:R-:W-:Y:S01]  /*13c10*/  FMUL.FTZ R123, R197.reuse, R123 ;  /* 0x0000007bc57b7220 */ /* 0x040fe20000410000 */
[C---:B------:R-:W-:Y:S01]  /*13c20*/  FMUL.FTZ R124, R200.reuse, R124 ;  /* 0x0000007cc87c7220 */ /* 0x040fe20000410000 */
[----:B------:R-:W-:Y:S01]  /*13c30*/  FMUL.FTZ R125, R200, R125 ;  /* 0x0000007dc87d7220 */ /* 0x000fe20000410000 */
[C---:B------:R-:W-:Y:S01]  /*13c40*/  FMUL.FTZ R126, R197.reuse, R126 ;  /* 0x0000007ec57e7220 */ /* 0x040fe20000410000 */
[----:B------:R-:W-:Y:S01]  /*13c50*/  FMUL.FTZ R127, R197, R127 ;  /* 0x0000007fc57f7220 */ /* 0x000fe20000410000 */
[----:B------:R-:W-:Y:S03]  /*13c60*/  FMUL.FTZ R128, R198, R128 ;  /* 0x00000080c6807220 */ /* 0x000fe60000410000 */
[----:B------:R-:W2:Y:S01]  /*13c70*/  MUFU.EX2 R201, R201 ;  /* 0x000000c900c97308 */ /* 0x000ea20000000800 */
[----:B---3--:R-:W-:Y:S01]  /*13c80*/  F2FP.F16.F32.PACK_AB R193, R218, R222 ;  /* 0x000000dedac1723e */ /* 0x008fe200000000ff */
[C---:B------:R-:W-:Y:S01]  /*13c90*/  FMUL.FTZ R129, R198.reuse, R129 ;  /* 0x00000081c6817220 */ /* 0x040fe20000410000 */
[C---:B------:R-:W-:Y:S01]  /*13ca0*/  FMUL.FTZ R130, R199.reuse, R130 ;  /* 0x00000082c7827220 */ /* 0x040fe20000410000 */
[C---:B------:R-:W-:Y:S01]  /*13cb0*/  FMUL.FTZ R131, R199.reuse, R131 ;  /* 0x00000083c7837220 */ /* 0x040fe20000410000 */
[C---:B------:R-:W-:Y:S01]  /*13cc0*/  FMUL.FTZ R132, R198.reuse, R132 ;  /* 0x00000084c6847220 */ /* 0x040fe20000410000 */
[----:B------:R-:W-:Y:S01]  /*13cd0*/  FMUL.FTZ R133, R198, R133 ;  /* 0x00000085c6857220 */ /* 0x000fe20000410000 */
[C---:B------:R-:W-:Y:S03]  /*13ce0*/  FMUL.FTZ R134, R199.reuse, R134 ;  /* 0x00000086c7867220 */ /* 0x040fe60000410000 */
[----:B------:R-:W-:Y:S01]  /*13cf0*/  MUFU.EX2 R215, R215 ;  /* 0x000000d700d77308 */ /* 0x000fe20000000800 */
[----:B------:R-:W-:Y:S01]  /*13d00*/  FMUL.FTZ R135, R199, R135 ;  /* 0x00000087c7877220 */ /* 0x000fe20000410000 */
[C---:B------:R-:W-:Y:S01]  /*13d10*/  FMUL.FTZ R136, R200.reuse, R136 ;  /* 0x00000088c8887220 */ /* 0x040fe20000410000 */
[C---:B------:R-:W-:Y:S01]  /*13d20*/  FMUL.FTZ R137, R200.reuse, R137 ;  /* 0x00000089c8897220 */ /* 0x040fe20000410000 */
[C---:B------:R-:W-:Y:S01]  /*13d30*/  FMUL.FTZ R138, R197.reuse, R138 ;  /* 0x0000008ac58a7220 */ /* 0x040fe20000410000 */
[----:B------:R-:W-:Y:S01]  /*13d40*/  FMUL.FTZ R139, R197, R139 ;  /* 0x0000008bc58b7220 */ /* 0x000fe20000410000 */
[C---:B------:R-:W-:Y:S01]  /*13d50*/  FMUL.FTZ R140, R200.reuse, R140 ;  /* 0x0000008cc88c7220 */ /* 0x040fe20000410000 */
[----:B------:R-:W-:Y:S03]  /*13d60*/  FMUL.FTZ R141, R200, R141 ;  /* 0x0000008dc88d7220 */ /* 0x000fe60000410000 */
[----:B------:R-:W3:Y:S01]  /*13d70*/  MUFU.EX2 R202, R202 ;  /* 0x000000ca00ca7308 */ /* 0x000ee20000000800 */
[----:B--2---:R-:W-:Y:S01]  /*13d80*/  F2FP.F16.F32.PACK_AB R194, R201, R214 ;  /* 0x000000d6c9c2723e */ /* 0x004fe200000000ff */
        /* <DEDUP_REMOVED lines=14> */
[----:B------:R-:W-:Y:S01]  /*13e70*/  FMUL.FTZ R156, R200, R156 ;  /* 0x0000009cc89c7220 */ /* 0x000fe20000410000 */
[----:B---3--:R-:W-:Y:S01]  /*13e80*/  F2FP.F16.F32.PACK_AB R195, R202, R215 ;  /* 0x000000d7cac3723e */ /* 0x008fe200000000ff */
[----:B------:R-:W-:Y:S01]  /*13e90*/  FMUL.FTZ R157, R200, R157 ;  /* 0x0000009dc89d7220 */ /* 0x000fe20000410000 */
[C---:B------:R-:W-:Y:S01]  /*13ea0*/  FMUL.FTZ R158, R197.reuse, R158 ;  /* 0x0000009ec59e7220 */ /* 0x040fe20000410000 */
[----:B------:R-:W-:Y:S01]  /*13eb0*/  FMUL.FTZ R159, R197, R159 ;  /* 0x0000009fc59f7220 */ /* 0x000fe20000410000 */
[--C-:B------:R-:W-:Y:S01]  /*13ec0*/  FFMA.FTZ R221, R28, UR4, -R230.reuse ;  /* 0x000000041cdd7c23 */ /* 0x100fe200080108e6 */
[--C-:B------:R-:W-:Y:S01]  /*13ed0*/  FFMA.FTZ R224, R29, UR4, -R230.reuse ;  /* 0x000000041de07c23 */ /* 0x100fe200080108e6 */
[----:B------:R-:W-:Y:S01]  /*13ee0*/  FFMA.FTZ R228, R31, UR4, -R229 ;  /* 0x000000041fe47c23 */ /* 0x000fe200080108e5 */
[C---:B------:R-:W-:Y:S01]  /*13ef0*/  HMMA.16816.F32 R8, R192.reuse, R204, R8 ;  /* 0x000000ccc008723c */ /* 0x040fe20000001808 */
[----:B------:R-:W-:Y:S03]  /*13f00*/  MUFU.EX2 R234, R234 ;  /* 0x000000ea00ea7308 */ /* 0x000fe60000000800 */
[C---:B------:R-:W-:Y:S01]  /*13f10*/  FMUL.FTZ R28, R200.reuse, R164 ;  /* 0x000000a4c81c7220 */ /* 0x040fe20000410000 */
[----:B------:R-:W-:Y:S01]  /*13f20*/  FMUL.FTZ R29, R200, R165 ;  /* 0x000000a5c81d7220 */ /* 0x000fe20000410000 */
[-C--:B------:R-:W-:Y:S05]  /*13f30*/  HMMA.16816.F32 R12, R192, R206.reuse, R12 ;  /* 0x000000cec00c723c */ /* 0x080fea000000180c */
[----:B------:R-:W-:Y:S01]  /*13f40*/  MUFU.EX2 R221, R221 ;  /* 0x000000dd00dd7308 */ /* 0x000fe20000000800 */
[--C-:B------:R-:W-:Y:S01]  /*13f50*/  FFMA.FTZ R204, R20, UR4, -R225.reuse ;  /* 0x0000000414cc7c23 */ /* 0x100fe200080108e1 */
[C---:B------:R-:W-:Y:S04]  /*13f60*/  HMMA.16816.F32 R16, R188.reuse, R206, R16 ;  /* 0x000000cebc10723c */ /* 0x040fe80000001810 */
[C---:B------:R-:W-:Y:S02]  /*13f70*/  FMUL.FTZ R20, R198.reuse, R176 ;  /* 0x000000b0c6147220 */ /* 0x040fe40000410000 */
[-C--:B------:R-:W-:Y:S02]  /*13f80*/  HMMA.16816.F32 R68, R188, R208.reuse, R68 ;  /* 0x000000d0bc44723c */ /* 0x080fe40000001844 */
[----:B------:R-:W-:Y:S03]  /*13f90*/  MUFU.EX2 R224, R224 ;  /* 0x000000e000e07308 */ /* 0x000fe60000000800 */
[----:B------:R-:W-:Y:S01]  /*13fa0*/  FFMA.FTZ R205, R21, UR4, -R225 ;  /* 0x0000000415cd7c23 */ /* 0x000fe200080108e1 */
[C---:B------:R-:W-:Y:S06]  /*13fb0*/  HMMA.16816.F32 R72, R192.reuse, R208, R72 ;  /* 0x000000d0c048723c */ /* 0x040fec0000001848 */
[----:B------:R-:W-:Y:S01]  /*13fc0*/  MUFU.EX2 R228, R228 ;  /* 0x000000e400e47308 */ /* 0x000fe20000000800 */
[----:B------:R-:W-:Y:S01]  /*13fd0*/  FMUL.FTZ R21, R198, R177 ;  /* 0x000000b1c6157220 */ /* 0x000fe20000410000 */
[-C--:B------:R-:W-:Y:S03]  /*13fe0*/  HMMA.16816.F32 R76, R192, R210.reuse, R76 ;  /* 0x000000d2c04c723c */ /* 0x080fe6000000184c */
[--C-:B------:R-:W-:Y:S03]  /*13ff0*/  FFMA.FTZ R206, R22, UR4, -R231.reuse ;  /* 0x0000000416ce7c23 */ /* 0x100fe600080108e7 */
[C---:B------:R-:W-:Y:S02]  /*14000*/  HMMA.16816.F32 R80, R188.reuse, R210, R80 ;  /* 0x000000d2bc50723c */ /* 0x040fe40000001850 */
[----:B------:R-:W-:Y:S03]  /*14010*/  MUFU.EX2 R204, R204 ;  /* 0x000000cc00cc7308 */ /* 0x000fe60000000800 */
[----:B------:R-:W-:Y:S01]  /*14020*/  FMUL.FTZ R22, R199, R178 ;  /* 0x000000b2c7167220 */ /* 0x000fe20000410000 */
[-C--:B-1----:R-:W-:Y:S06]  /*14030*/  HMMA.16816.F32 R84, R188, R180.reuse, R84 ;  /* 0x000000b4bc54723c */ /* 0x082fec0000001854 */
[----:B------:R-:W1:Y:S01]  /*14040*/  MUFU.EX2 R205, R205 ;  /* 0x000000cd00cd7308 */ /* 0x000e620000000800 */
[--C-:B------:R-:W-:Y:S01]  /*14050*/  FFMA.FTZ R207, R23, UR4, -R231.reuse ;  /* 0x0000000417cf7c23 */ /* 0x100fe200080108e7 */
[C---:B------:R-:W-:Y:S04]  /*14060*/  HMMA.16816.F32 R88, R192.reuse, R180, R88 ;  /* 0x000000b4c058723c */ /* 0x040fe80000001858 */
[----:B------:R-:W-:Y:S02]  /*14070*/  FMUL.FTZ R23, R199, R179 ;  /* 0x000000b3c7177220 */ /* 0x000fe40000410000 */
[-C--:B------:R-:W-:Y:S01]  /*14080*/  HMMA.16816.F32 R92, R192, R182.reuse, R92 ;  /* 0x000000b6c05c723c */ /* 0x080fe2000000185c */
[----:B------:R-:W-:Y:S01]  /*14090*/  LDSM.16.MT88.4 R176, [R240+0xe000] ;  /* 0x00e00000f0b0783b */ /* 0x000fe20000004200 */
[----:B------:R-:W-:Y:S03]  /*140a0*/  MUFU.EX2 R206, R206 ;  /* 0x000000ce00ce7308 */ /* 0x000fe60000000800 */
[----:B------:R-:W-:Y:S01]  /*140b0*/  FMUL.FTZ R31, R197, R167 ;  /* 0x000000a7c51f7220 */ /* 0x000fe20000410000 */
[C---:B------:R-:W-:Y:S03]  /*140c0*/  HMMA.16816.F32 R96, R188.reuse, R182, R96 ;  /* 0x000000b6bc60723c */ /* 0x040fe60000001860 */
[----:B------:R-:W2:Y:S03]  /*140d0*/  LDSM.16.MT88.4 R180, [R244+0xe000] ;  /* 0x00e00000f4b4783b */ /* 0x000ea60000004200 */
[----:B------:R-:W-:Y:S01]  /*140e0*/  MUFU.EX2 R207, R207 ;  /* 0x000000cf00cf7308 */ /* 0x000fe20000000800 */
[--C-:B------:R-:W-:Y:S01]  /*140f0*/  FFMA.FTZ R167, R67, UR4, -R231.reuse ;  /* 0x0000000443a77c23 */ /* 0x100fe200080108e7 */
[-C--:B----4-:R-:W-:Y:S03]  /*14100*/  HMMA.16816.F32 R100, R188, R184.reuse, R100 ;  /* 0x000000b8bc64723c */ /* 0x090fe60000001864 */
[----:B-1----:R-:W-:Y:S03]  /*14110*/  F2FP.F16.F32.PACK_AB R48, R205, R204 ;  /* 0x000000cccd30723e */ /* 0x002fe600000000ff */
[C---:B------:R-:W-:Y:S02]  /*14120*/  HMMA.16816.F32 R104, R192.reuse, R184, R104 ;  /* 0x000000b8c068723c */ /* 0x040fe40000001868 */
[----:B------:R-:W-:Y:S03]  /*14130*/  MUFU.EX2 R239, R239 ;  /* 0x000000ef00ef7308 */ /* 0x000fe60000000800 */
[--C-:B------:R-:W-:Y:S01]  /*14140*/  FFMA.FTZ R164, R54, UR4, -R231.reuse ;  /* 0x0000000436a47c23 */ /* 0x100fe200080108e7 */
[-C--:B------:R-:W-:Y:S06]  /*14150*/  HMMA.16816.F32 R108, R192, R186.reuse, R108 ;  /* 0x000000bac06c723c */ /* 0x080fec000000186c */
[----:B------:R-:W-:Y:S01]  /*14160*/  MUFU.EX2 R167, R167 ;  /* 0x000000a700a77308 */ /* 0x000fe20000000800 */
[----:B------:R-:W-:Y:S01]  /*14170*/  F2FP.F16.F32.PACK_AB R54, R224, R221 ;  /* 0x000000dde036723e */ /* 0x000fe200000000ff */
[C---:B------:R-:W-:Y:S01]  /*14180*/  HMMA.16816.F32 R112, R188.reuse, R186, R112 ;  /* 0x000000babc70723c */ /* 0x040fe20000001870 */
[----:B------:R-:W1:Y:S03]  /*14190*/  LDSM.16.MT88.4 R184, [R242+0xe000] ;  /* 0x00e00000f2b8783b */ /* 0x000e660000004200 */
[----:B------:R-:W-:Y:S01]  /*141a0*/  FFMA.FTZ R165, R55, UR4, -R231 ;  /* 0x0000000437a57c23 */ /* 0x000fe200080108e7 */
[--C-:B------:R-:W-:Y:S01]  /*141b0*/  FFMA.FTZ R236, R41, UR4, -R230.reuse ;  /* 0x0000000429ec7c23 */ /* 0x100fe200080108e6 */
[--C-:B------:R-:W-:Y:S01]  /*141c0*/  FFMA.FTZ R41, R44, UR4, -R230.reuse ;  /* 0x000000042c297c23 */ /* 0x100fe200080108e6 */
[--C-:B------:R-:W-:Y:S01]  /*141d0*/  FFMA.FTZ R235, R40, UR4, -R230.reuse ;  /* 0x0000000428eb7c23 */ /* 0x100fe200080108e6 */
[----:B------:R-:W-:Y:S03]  /*141e0*/  MUFU.EX2 R164, R164 ;  /* 0x000000a400a47308 */ /* 0x000fe60000000800 */
[--C-:B------:R-:W-:Y:S01]  /*141f0*/  FFMA.FTZ R237, R42, UR4, -R229.reuse ;  /* 0x000000042aed7c23 */ /* 0x100fe200080108e5 */
[----:B------:R-:W-:Y:S01]  /*14200*/  FFMA.FTZ R238, R43, UR4, -R229 ;  /* 0x000000042bee7c23 */ /* 0x000fe200080108e5 */
[--C-:B------:R-:W-:Y:S01]  /*14210*/  FFMA.FTZ R208, R32, UR4, -R225.reuse ;  /* 0x0000000420d07c23 */ /* 0x100fe200080108e1 */
[C---:B------:R-:W-:Y:S01]  /*14220*/  FMUL.FTZ R32, R200.reuse, R172 ;  /* 0x000000acc8207220 */ /* 0x040fe20000410000 */
[----:B------:R-:W-:Y:S01]  /*14230*/  FFMA.FTZ R209, R33, UR4, -R225 ;  /* 0x0000000421d17c23 */ /* 0x000fe200080108e1 */
[----:B------:R-:W-:Y:S01]  /*14240*/  FMUL.FTZ R33, R200, R173 ;  /* 0x000000adc8217220 */ /* 0x000fe20000410000 */
[----:B------:R-:W-:Y:S01]  /*14250*/  FFMA.FTZ R210, R34, UR4, -R231 ;  /* 0x0000000422d27c23 */ /* 0x000fe200080108e7 */
[----:B------:R-:W-:Y:S01]  /*14260*/  FMUL.FTZ R34, R197, R174 ;  /* 0x000000aec5227220 */ /* 0x000fe20000410000 */
[-C--:B--2---:R-:W-:Y:S01]  /*14270*/  HMMA.16816.F32 R116, R188, R180.reuse, R116 ;  /* 0x000000b4bc74723c */ /* 0x084fe20000001874 */
[----:B------:R-:W-:Y:S02]  /*14280*/  MUFU.EX2 R208, R208 ;  /* 0x000000d000d07308 */ /* 0x000fe40000000800 */
[----:B------:R-:W-:Y:S01]  /*14290*/  FFMA.FTZ R174, R26, UR4, -R229 ;  /* 0x000000041aae7c23 */ /* 0x000fe200080108e5 */
[----:B------:R-:W-:Y:S01]  /*142a0*/  FMUL.FTZ R26, R199, R170 ;  /* 0x000000aac71a7220 */ /* 0x000fe20000410000 */
[----:B------:R-:W-:Y:S01]  /*142b0*/  FFMA.FTZ R211, R35, UR4, -R231 ;  /* 0x0000000423d37c23 */ /* 0x000fe200080108e7 */
[C---:B------:R-:W-:Y:S05]  /*142c0*/  HMMA.16816.F32 R120, R192.reuse, R180, R120 ;  /* 0x000000b4c078723c */ /* 0x040fea0000001878 */
[----:B------:R-:W-:Y:S01]  /*142d0*/  MUFU.EX2 R174, R174 ;  /* 0x000000ae00ae7308 */ /* 0x000fe20000000800 */
[----:B------:R-:W-:Y:S01]  /*142e0*/  FMUL.FTZ R35, R197, R175 ;  /* 0x000000afc5237220 */ /* 0x000fe20000410000 */
[-C--:B------:R-:W-:Y:S04]  /*142f0*/  HMMA.16816.F32 R124, R192, R182.reuse, R124 ;  /* 0x000000b6c07c723c */ /* 0x080fe8000000187c */
[----:B------:R-:W-:Y:S02]  /*14300*/  FFMA.FTZ R175, R27, UR4, -R229 ;  /* 0x000000041baf7c23 */ /* 0x000fe400080108e5 */
[C---:B------:R-:W-:Y:S01]  /*14310*/  HMMA.16816.F32 R128, R188.reuse, R182, R128 ;  /* 0x000000b6bc80723c */ /* 0x040fe20000001880 */
[----:B------:R-:W2:Y:S01]  /*14320*/  LDSM.16.MT88.4 R180, [R241+0xe000] ;  /* 0x00e00000f1b4783b */ /* 0x000ea20000004200 */
[----:B------:R-:W3:Y:S03]  /*14330*/  MUFU.EX2 R209, R209 ;  /* 0x000000d100d17308 */ /* 0x000ee60000000800 */
[----:B------:R-:W-:Y:S01]  /*14340*/  FMUL.FTZ R27, R199, R171 ;  /* 0x000000abc71b7220 */ /* 0x000fe20000410000 */
[-C--:B-1----:R-:W-:Y:S06]  /*14350*/  HMMA.16816.F32 R132, R188, R184.reuse, R132 ;  /* 0x000000b8bc84723c */ /* 0x082fec0000001884 */
[----:B------:R-:W-:Y:S01]  /*14360*/  MUFU.EX2 R175, R175 ;  /* 0x000000af00af7308 */ /* 0x000fe20000000800 */
[--C-:B------:R-:W-:Y:S01]  /*14370*/  FFMA.FTZ R233, R50, UR4, -R231.reuse ;  /* 0x0000000432e97c23 */ /* 0x100fe200080108e7 */
[C---:B------:R-:W-:Y:S04]  /*14380*/  HMMA.16816.F32 R136, R192.reuse, R184, R136 ;  /* 0x000000b8c088723c */ /* 0x040fe80000001888 */
[----:B------:R-:W-:Y:S02]  /*14390*/  FFMA.FTZ R232, R51, UR4, -R231 ;  /* 0x0000000433e87c23 */ /* 0x000fe400080108e7 */
[-C--:B------:R-:W-:Y:S02]  /*143a0*/  HMMA.16816.F32 R140, R192, R186.reuse, R140 ;  /* 0x000000bac08c723c */ /* 0x080fe4000000188c */
[----:B------:R-:W-:Y:S03]  /*143b0*/  MUFU.EX2 R233, R233 ;  /* 0x000000e900e97308 */ /* 0x000fe60000000800 */
[----:B------:R-:W-:Y:S01]  /*143c0*/  FFMA.FTZ R184, R36, UR4, -R225 ;  /* 0x0000000424b87c23 */ /* 0x000fe200080108e1 */
[C---:B------:R-:W-:Y:S06]  /*143d0*/  HMMA.16816.F32 R20, R188.reuse, R186, R20 ;  /* 0x000000babc14723c */ /* 0x040fec0000001814 */
[----:B------:R-:W1:Y:S01]  /*143e0*/  MUFU.EX2 R232, R232 ;  /* 0x000000e800e87308 */ /* 0x000e620000000800 */
[----:B------:R-:W-:Y:S01]  /*143f0*/  FMUL.FTZ R36, R198, R160 ;  /* 0x000000a0c6247220 */ /* 0x000fe20000410000 */
[--C-:B------:R-:W-:Y:S03]  /*14400*/  FFMA.FTZ R185, R39, UR4, -R231.reuse ;  /* 0x0000000427b97c23 */ /* 0x100fe600080108e7 */
[C---:B------:R-:W-:Y:S01]  /*14410*/  FMUL.FTZ R39, R199.reuse, R163 ;  /* 0x000000a3c7277220 */ /* 0x040fe20000410000 */
[----:B------:R-:W-:Y:S01]  /*14420*/  FFMA.FTZ R186, R38, UR4, -R231 ;  /* 0x0000000426ba7c23 */ /* 0x000fe200080108e7 */
[----:B------:R-:W-:Y:S01]  /*14430*/  FMUL.FTZ R38, R199, R162 ;  /* 0x000000a2c7267220 */ /* 0x000fe20000410000 */
[----:B---3--:R-:W-:Y:S02]  /*14440*/  F2FP.F16.F32.PACK_AB R50, R209, R208 ;  /* 0x000000d0d132723e */ /* 0x008fe400000000ff */
[----:B------:R-:W-:Y:S01]  /*14450*/  MUFU.EX2 R187, R41 ;  /* 0x0000002900bb7308 */ /* 0x000fe20000000800 */
[-C--:B--2---:R-:W-:Y:S03]  /*14460*/  HMMA.16816.F32 R144, R188, R180.reuse, R144 ;  /* 0x000000b4bc90723c */ /* 0x084fe60000001890 */
[----:B-1----:R-:W-:Y:S06]  /*14470*/  F2FP.F16.F32.PACK_AB R43, R232, R233 ;  /* 0x000000e9e82b723e */ /* 0x002fec00000000ff */
[----:B------:R-:W-:Y:S01]  /*14480*/  MUFU.EX2 R210, R210 ;  /* 0x000000d200d27308 */ /* 0x000fe20000000800 */
[C---:B------:R-:W-:Y:S06]  /*14490*/  HMMA.16816.F32 R148, R192.reuse, R180, R148 ;  /* 0x000000b4c094723c */ /* 0x040fec0000001894 */
[-C--:B------:R-:W-:Y:S03]  /*144a0*/  HMMA.16816.F32 R32, R192, R182.reuse, R32 ;  /* 0x000000b6c020723c */ /* 0x080fe60000001820 */
[----:B------:R-:W1:Y:S02]  /*144b0*/  MUFU.EX2 R211, R211 ;  /* 0x000000d300d37308 */ /* 0x000e640000000800 */
[--C-:B------:R-:W-:Y:S01]  /*144c0*/  FFMA.FTZ R181, R24, UR4, -R230.reuse ;  /* 0x0000000418b57c23 */ /* 0x100fe200080108e6 */
[C---:B------:R-:W-:Y:S07]  /*144d0*/  HMMA.16816.F32 R152, R188.reuse, R182, R152 ;  /* 0x000000b6bc98723c */ /* 0x040fee0000001898 */
[----:B------:R2:W-:Y:S01]  /*144e0*/  MUFU.EX2 R172, R181 ;  /* 0x000000b500ac7308 */ /* 0x0005e20000000800 */
[--C-:B------:R-:W-:Y:S03]  /*144f0*/  FFMA.FTZ R180, R25, UR4, -R230.reuse ;  /* 0x0000000419b47c23 */ /* 0x100fe600080108e6 */
[C---:B------:R-:W-:Y:S01]  /*14500*/  FMUL.FTZ R24, R198.reuse, R168 ;  /* 0x000000a8c6187220 */ /* 0x040fe20000410000 */
[C---:B------:R-:W-:Y:S01]  /*14510*/  FMUL.FTZ R25, R198.reuse, R169 ;  /* 0x000000a9c6197220 */ /* 0x040fe20000410000 */
[--C-:B------:R-:W-:Y:S01]  /*14520*/  FFMA.FTZ R183, R37, UR4, -R225.reuse ;  /* 0x0000000425b77c23 */ /* 0x100fe200080108e1 */
[----:B------:R-:W3:Y:S03]  /*14530*/  LDSM.16.MT88.4 R168, [R244+0xc800] ;  /* 0x00c80000f4a8783b */ /* 0x000ee60000004200 */
[----:B------:R4:W5:Y:S01]  /*14540*/  MUFU.EX2 R173, R180 ;  /* 0x000000b400ad7308 */ /* 0x0009620000000800 */
[----:B------:R-:W-:Y:S01]  /*14550*/  FMUL.FTZ R37, R198, R161 ;  /* 0x000000a1c6257220 */ /* 0x000fe20000410000 */
[--C-:B------:R-:W-:Y:S01]  /*14560*/  FFMA.FTZ R182, R49, UR4, -R225.reuse ;  /* 0x0000000431b67c23 */ /* 0x100fe200080108e1 */
[-C--:B------:R-:W-:Y:S02]  /*14570*/  HMMA.16816.F32 R24, R188, R176.reuse, R24 ;  /* 0x000000b0bc18723c */ /* 0x080fe40000001818 */
[----:B------:R-:W3:Y:S01]  /*14580*/  LDSM.16.MT88.4 R160, [R242+0xc800] ;  /* 0x00c80000f2a0783b */ /* 0x000ee20000004200 */
[----:B------:R-:W-:Y:S04]  /*14590*/  F2FP.F16.F32.PACK_AB R49, R207, R206 ;  /* 0x000000cecf31723e */ /* 0x000fe800000000ff */
[----:B------:R-:W-:Y:S01]  /*145a0*/  MUFU.EX2 R235, R235 ;  /* 0x000000eb00eb7308 */ /* 0x000fe20000000800 */
[C---:B------:R-:W-:Y:S04]  /*145b0*/  HMMA.16816.F32 R156, R192.reuse, R176, R156 ;  /* 0x000000b0c09c723c */ /* 0x040fe8000000189c */
[--C-:B--2---:R-:W-:Y:S01]  /*145c0*/  FFMA.FTZ R181, R65, UR4, -R225.reuse ;  /* 0x0000000441b57c23 */ /* 0x104fe200080108e1 */
[----:B-1----:R-:W-:Y:S02]  /*145d0*/  F2FP.F16.F32.PACK_AB R51, R211, R210 ;  /* 0x000000d2d333723e */ /* 0x002fe400000000ff */
[--C-:B------:R-:W-:Y:S01]  /*145e0*/  FFMA.FTZ R176, R52, UR4, -R225.reuse ;  /* 0x0000000434b07c23 */ /* 0x100fe200080108e1 */
[--C-:B----4-:R-:W-:Y:S01]  /*145f0*/  FFMA.FTZ R180, R64, UR4, -R225.reuse ;  /* 0x0000000440b47c23 */ /* 0x110fe200080108e1 */
[----:B------:R-:W-:Y:S02]  /*14600*/  MUFU.EX2 R236, R236 ;  /* 0x000000ec00ec7308 */ /* 0x000fe40000000800 */
[----:B------:R-:W-:Y:S01]  /*14610*/  FFMA.FTZ R177, R53, UR4, -R225 ;  /* 0x0000000435b17c23 */ /* 0x000fe200080108e1 */
[----:B------:R-:W-:Y:S01]  /*14620*/  FFMA.FTZ R225, R30, UR4, -R229 ;  /* 0x000000041ee17c23 */ /* 0x000fe200080108e5 */
[----:B------:R-:W-:Y:S01]  /*14630*/  FMUL.FTZ R30, R197, R166 ;  /* 0x000000a6c51e7220 */ /* 0x000fe20000410000 */
[----:B-----5:R-:W-:Y:S01]  /*14640*/  F2FP.F16.F32.PACK_AB R52, R173, R172 ;  /* 0x000000acad34723e */ /* 0x020fe200000000ff */
[----:B------:R-:W-:Y:S01]  /*14650*/  FFMA.FTZ R166, R66, UR4, -R231 ;  /* 0x0000000442a67c23 */ /* 0x000fe200080108e7 */
[----:B------:R-:W-:Y:S01]  /*14660*/  F2FP.F16.F32.PACK_AB R53, R175, R174 ;  /* 0x000000aeaf35723e */ /* 0x000fe200000000ff */
[----:B------:R-:W1:Y:S02]  /*14670*/  LDSM.16.MT88.4 R64, [R241+0xc800] ;  /* 0x00c80000f140783b */ /* 0x000e640000004200 */
[----:B------:R-:W2:Y:S01]  /*14680*/  MUFU.EX2 R225, R225 ;  /* 0x000000e100e17308 */ /* 0x000ea20000000800 */
[-C--:B------:R-:W-:Y:S05]  /*14690*/  HMMA.16816.F32 R28, R192, R178.reuse, R28 ;  /* 0x000000b2c01c723c */ /* 0x080fea000000181c */
[----:B------:R-:W4:Y:S01]  /*146a0*/  LDL.LU R192, [R1+0x44] ;  /* 0x0000440001c07983 */ /* 0x000f220000300800 */
[----:B------:R-:W-:Y:S03]  /*146b0*/  HMMA.16816.F32 R36, R188, R178, R36 ;  /* 0x000000b2bc24723c */ /* 0x000fe60000001824 */
[----:B------:R-:W-:Y:S01]  /*146c0*/  MUFU.EX2 R177, R177 ;  /* 0x000000b100b17308 */ /* 0x000fe20000000800 */
[----:B------:R-:W5:Y:S02]  /*146d0*/  LDL.LU R193, [R1+0x40] ;  /* 0x0000400001c17983 */ /* 0x000f640000300800 */
[-C--:B---3--:R-:W-:Y:S02]  /*146e0*/  HMMA.16816.F32 R4, R48, R168.reuse, R4 ;  /* 0x000000a83004723c */ /* 0x088fe40000001804 */
[----:B------:R-:W3:Y:S05]  /*146f0*/  LDL.LU R191, [R1+0x48] ;  /* 0x0000480001bf7983 */ /* 0x000eea0000300800 */
[----:B------:R1:W1:Y:S01]  /*14700*/  MUFU.EX2 R231, R182 ;  /* 0x000000b600e77308 */ /* 0x0002620000000800 */
[----:B--2---:R-:W-:Y:S03]  /*14710*/  F2FP.F16.F32.PACK_AB R55, R228, R225 ;  /* 0x000000e1e437723e */ /* 0x004fe600000000ff */
[--C-:B------:R-:W-:Y:S01]  /*14720*/  FFMA.FTZ R179, R45, UR4, -R230.reuse ;  /* 0x000000042db37c23 */ /* 0x100fe200080108e6 */
[--C-:B------:R-:W-:Y:S05]  /*14730*/  FFMA.FTZ R178, R56, UR4, -R230.reuse ;  /* 0x0000000438b27c23 */ /* 0x100fea00080108e6 */
[----:B------:R-:W-:Y:S01]  /*14740*/  MUFU.EX2 R194, R179 ;  /* 0x000000b300c27308 */ /* 0x000fe20000000800 */
[C---:B------:R-:W-:Y:S06]  /*14750*/  HMMA.16816.F32 R8, R52.reuse, R168, R8 ;  /* 0x000000a83408723c */ /* 0x040fec0000001808 */
[-C--:B------:R-:W-:Y:S03]  /*14760*/  HMMA.16816.F32 R12, R52, R170.reuse, R12 ;  /* 0x000000aa340c723c */ /* 0x080fe6000000180c */
[----:B------:R-:W-:Y:S02]  /*14770*/  MUFU.EX2 R179, R181 ;  /* 0x000000b500b37308 */ /* 0x000fe40000000800 */
[--C-:B-1----:R-:W-:Y:S01]  /*14780*/  FFMA.FTZ R182, R46, UR4, -R229.reuse ;  /* 0x000000042eb67c23 */ /* 0x102fe200080108e5 */
[C---:B------:R-:W-:Y:S01]  /*14790*/  HMMA.16816.F32 R16, R48.reuse, R170, R16 ;  /* 0x000000aa3010723c */ /* 0x040fe20000001810 */
[----:B------:R-:W-:Y:S06]  /*147a0*/  LDSM.16.MT88.4 R44, [R244+0xd000] ;  /* 0x00d00000f42c783b */ /* 0x000fec0000004200 */
[----:B------:R1:W-:Y:S01]  /*147b0*/  MUFU.EX2 R171, R184 ;  /* 0x000000b800ab7308 */ /* 0x0003e20000000800 */
[----:B------:R-:W-:Y:S01]  /*147c0*/  F2FP.F16.F32.PACK_AB R42, R231, R234 ;  /* 0x000000eae72a723e */ /* 0x000fe200000000ff */
[-C--:B------:R-:W-:Y:S08]  /*147d0*/  HMMA.16816.F32 R68, R48, R160.reuse, R68 ;  /* 0x000000a03044723c */ /* 0x080ff00000001844 */
[----:B------:R-:W2:Y:S01]  /*147e0*/  MUFU.EX2 R170, R183 ;  /* 0x000000b700aa7308 */ /* 0x000ea20000000800 */
[C---:B------:R-:W-:Y:S06]  /*147f0*/  HMMA.16816.F32 R72, R52.reuse, R160, R72 ;  /* 0x000000a03448723c */ /* 0x040fec0000001848 */
[-C--:B------:R-:W-:Y:S03]  /*14800*/  HMMA.16816.F32 R76, R52, R162.reuse, R76 ;  /* 0x000000a2344c723c */ /* 0x080fe6000000184c */
[----:B------:R-:W-:Y:S01]  /*14810*/  MUFU.EX2 R195, R182 ;  /* 0x000000b600c37308 */ /* 0x000fe20000000800 */
[----:B-1----:R-:W3:Y:S02]  /*14820*/  LDL.LU R184, [R1+0x24] ;  /* 0x0000240001b87983 */ /* 0x002ee40000300800 */
[C---:B------:R-:W-:Y:S02]  /*14830*/  HMMA.16816.F32 R80, R48.reuse, R162, R80 ;  /* 0x000000a23050723c */ /* 0x040fe40000001850 */
[----:B------:R-:W1:Y:S05]  /*14840*/  LDSM.16.MT88.4 R160, [R240+0xc800] ;  /* 0x00c80000f0a0783b */ /* 0x000e6a0000004200 */
[----:B------:R-:W-:Y:S01]  /*14850*/  MUFU.EX2 R178, R178 ;  /* 0x000000b200b27308 */ /* 0x000fe20000000800 */
[----:B--2---:R-:W-:Y:S01]  /*14860*/  F2FP.F16.F32.PACK_AB R40, R170, R171 ;  /* 0x000000abaa28723e */ /* 0x004fe200000000ff */
[-C--:B------:R-:W-:Y:S08]  /*14870*/  HMMA.16816.F32 R84, R48, R64.reuse, R84 ;  /* 0x000000403054723c */ /* 0x080ff00000001854 */
[----:B------:R-:W-:Y:S01]  /*14880*/  MUFU.EX2 R169, R186 ;  /* 0x000000ba00a97308 */ /* 0x000fe20000000800 */
[C---:B------:R-:W-:Y:S06]  /*14890*/  HMMA.16816.F32 R88, R52.reuse, R64, R88 ;  /* 0x000000403458723c */ /* 0x040fec0000001858 */
[-C--:B------:R-:W-:Y:S03]  /*148a0*/  HMMA.16816.F32 R92, R52, R66.reuse, R92 ;  /* 0x00000042345c723c */ /* 0x080fe6000000185c */
[----:B------:R-:W2:Y:S03]  /*148b0*/  MUFU.EX2 R168, R185 ;  /* 0x000000b900a87308 */ /* 0x000ea60000000800 */
[C---:B------:R-:W-:Y:S01]  /*148c0*/  HMMA.16816.F32 R96, R48.reuse, R66, R96 ;  /* 0x000000423060723c */ /* 0x040fe20000001860 */
[----:B------:R-:W1:Y:S06]  /*148d0*/  LDSM.16.MT88.4 R64, [R244+0xe800] ;  /* 0x00e80000f440783b */ /* 0x000e6c0000004200 */
[----:B------:R-:W-:Y:S10]  /*148e0*/  MUFU.EX2 R237, R237 ;  /* 0x000000ed00ed7308 */ /* 0x000ff40000000800 */
[----:B------:R-:W1:Y:S01]  /*148f0*/  MUFU.EX2 R238, R238 ;  /* 0x000000ee00ee7308 */ /* 0x000e620000000800 */
[----:B--2---:R-:W-:Y:S01]  /*14900*/  F2FP.F16.F32.PACK_AB R41, R168, R169 ;  /* 0x000000a9a829723e */ /* 0x004fe200000000ff */
[-C--:B-1----:R-:W-:Y:S08]  /*14910*/  HMMA.16816.F32 R100, R48, R160.reuse, R100 ;  /* 0x000000a03064723c */ /* 0x082ff00000001864 */
[----:B------:R-:W-:Y:S01]  /*14920*/  MUFU.EX2 R166, R166 ;  /* 0x000000a600a67308 */ /* 0x000fe20000000800 */
[C---:B------:R-:W-:Y:S06]  /*14930*/  HMMA.16816.F32 R104, R52.reuse, R160, R104 ;  /* 0x000000a03468723c */ /* 0x040fec0000001868 */
[-C--:B------:R-:W-:Y:S06]  /*14940*/  HMMA.16816.F32 R108, R52, R162.reuse, R108 ;  /* 0x000000a2346c723c */ /* 0x080fec000000186c */
[C---:B------:R-:W-:Y:S01]  /*14950*/  HMMA.16816.F32 R112, R48.reuse, R162, R112 ;  /* 0x000000a23070723c */ /* 0x040fe20000001870 */
[----:B------:R-:W1:Y:S05]  /*14960*/  LDSM.16.MT88.4 R160, [R242+0xe800] ;  /* 0x00e80000f2a0783b */ /* 0x000e6a0000004200 */
[-C--:B------:R-:W-:Y:S06]  /*14970*/  HMMA.16816.F32 R116, R48, R64.reuse, R116 ;  /* 0x000000403074723c */ /* 0x080fec0000001874 */
        /* <DEDUP_REMOVED lines=13> */
[C---:B------:R-:W-:Y:S05]  /*14a50*/  HMMA.16816.F32 R152, R48.reuse, R66, R152 ;  /* 0x000000423098723c */ /* 0x040fea0000001898 */
[--C-:B------:R-:W-:Y:S01]  /*14a60*/  FFMA.FTZ R64, R60, UR4, -R230.reuse ;  /* 0x000000043c407c23 */ /* 0x100fe200080108e6 */
[----:B------:R-:W-:Y:S01]  /*14a70*/  MUFU.EX2 R65, R65 ;  /* 0x0000004100417308 */ /* 0x000fe20000000800 */
[--C-:B------:R-:W-:Y:S01]  /*14a80*/  FFMA.FTZ R66, R57, UR4, -R230.reuse ;  /* 0x0000000439427c23 */ /* 0x100fe200080108e6 */
[--C-:B------:R-:W-:Y:S02]  /*14a90*/  FFMA.FTZ R67, R58, UR4, -R229.reuse ;  /* 0x000000043a437c23 */ /* 0x100fe400080108e5 */
[----:B------:R-:W2:Y:S01]  /*14aa0*/  LDSM.16.MT88.4 R56, [R242+0xd000] ;  /* 0x00d00000f238783b */ /* 0x000ea20000004200 */
[----:B------:R-:W-:Y:S05]  /*14ab0*/  FFMA.FTZ R230, R61, UR4, -R230 ;  /* 0x000000043de67c23 */ /* 0x000fea00080108e6 */
[----:B------:R-:W-:Y:S01]  /*14ac0*/  MUFU.EX2 R66, R66 ;  /* 0x0000004200427308 */ /* 0x000fe20000000800 */
[-C--:B-1----:R-:W-:Y:S09]  /*14ad0*/  HMMA.16816.F32 R24, R48, R160.reuse, R24 ;  /* 0x000000a03018723c */ /* 0x082ff20000001818 */
[----:B------:R-:W-:Y:S01]  /*14ae0*/  MUFU.EX2 R64, R64 ;  /* 0x0000004000407308 */ /* 0x000fe20000000800 */
[C---:B------:R-:W-:Y:S06]  /*14af0*/  HMMA.16816.F32 R156, R52.reuse, R160, R156 ;  /* 0x000000a0349c723c */ /* 0x040fec000000189c */
[-C--:B------:R-:W-:Y:S01]  /*14b00*/  HMMA.16816.F32 R28, R52, R162.reuse, R28 ;  /* 0x000000a2341c723c */ /* 0x080fe2000000181c */
[----:B------:R-:W1:Y:S02]  /*14b10*/  LDSM.16.MT88.4 R52, [R241+0xd000] ;  /* 0x00d00000f134783b */ /* 0x000e640000004200 */
[----:B------:R-:W-:Y:S02]  /*14b20*/  MUFU.EX2 R161, R67 ;  /* 0x0000004300a17308 */ /* 0x000fe40000000800 */
[--C-:B------:R-:W-:Y:S01]  /*14b30*/  FFMA.FTZ R160, R62, UR4, -R229.reuse ;  /* 0x000000043ea07c23 */ /* 0x100fe200080108e5 */
[----:B------:R-:W-:Y:S07]  /*14b40*/  HMMA.16816.F32 R36, R48, R162, R36 ;  /* 0x000000a23024723c */ /* 0x000fee0000001824 */
[----:B------:R-:W-:Y:S01]  /*14b50*/  MUFU.EX2 R230, R230 ;  /* 0x000000e600e67308 */ /* 0x000fe20000000800 */
[----:B------:R-:W-:Y:S01]  /*14b60*/  FFMA.FTZ R229, R63, UR4, -R229 ;  /* 0x000000043fe57c23 */ /* 0x000fe200080108e5 */
[-C--:B------:R-:W-:Y:S01]  /*14b70*/  HMMA.16816.F32 R4, R40, R44.reuse, R4 ;  /* 0x0000002c2804723c */ /* 0x080fe20000001804 */
[----:B------:R-:W5:Y:S04]  /*14b80*/  LDSM.16.MT88.4 R60, [R240+0xd000] ;  /* 0x00d00000f03c783b */ /* 0x000f680000004200 */
[----:B------:R-:W-:Y:S02]  /*14b90*/  F2FP.F16.F32.PACK_AB R48, R236, R235 ;  /* 0x000000ebec30723e */ /* 0x000fe400000000ff */
[----:B------:R-:W-:Y:S04]  /*14ba0*/  F2FP.F16.F32.PACK_AB R49, R238, R237 ;  /* 0x000000edee31723e */ /* 0x000fe800000000ff */
[----:B------:R-:W-:Y:S02]  /*14bb0*/  F2FP.F16.F32.PACK_AB R50, R194, R187 ;  /* 0x000000bbc232723e */ /* 0x000fe400000000ff */
[----:B------:R-:W-:Y:S07]  /*14bc0*/  F2FP.F16.F32.PACK_AB R51, R239, R195 ;  /* 0x000000c3ef33723e */ /* 0x000fee00000000ff */
[C---:B------:R-:W-:Y:S06]  /*14bd0*/  HMMA.16816.F32 R8, R48.reuse, R44, R8 ;  /* 0x0000002c3008723c */ /* 0x040fec0000001808 */
[-C--:B------:R-:W-:Y:S06]  /*14be0*/  HMMA.16816.F32 R12, R48, R46.reuse, R12 ;  /* 0x0000002e300c723c */ /* 0x080fec000000180c */
[C---:B------:R-:W-:Y:S01]  /*14bf0*/  HMMA.16816.F32 R16, R40.reuse, R46, R16 ;  /* 0x0000002e2810723c */ /* 0x040fe20000001810 */
[----:B------:R-:W3:Y:S05]  /*14c00*/  LDSM.16.MT88.4 R44, [R244+0xf000] ;  /* 0x00f00000f42c783b */ /* 0x000eea0000004200 */
[-C--:B--2---:R-:W-:Y:S06]  /*14c10*/  HMMA.16816.F32 R68, R40, R56.reuse, R68 ;  /* 0x000000382844723c */ /* 0x084fec0000001844 */
[C---:B------:R-:W-:Y:S06]  /*14c20*/  HMMA.16816.F32 R72, R48.reuse, R56, R72 ;  /* 0x000000383048723c */ /* 0x040fec0000001848 */
[-C--:B------:R-:W-:Y:S06]  /*14c30*/  HMMA.16816.F32 R76, R48, R58.reuse, R76 ;  /* 0x0000003a304c723c */ /* 0x080fec000000184c */
[C---:B------:R-:W-:Y:S01]  /*14c40*/  HMMA.16816.F32 R80, R40.reuse, R58, R80 ;  /* 0x0000003a2850723c */ /* 0x040fe20000001850 */
[----:B------:R-:W2:Y:S05]  /*14c50*/  LDSM.16.MT88.4 R56, [R242+0xf000] ;  /* 0x00f00000f238783b */ /* 0x000eaa0000004200 */
[-C--:B-1----:R-:W-:Y:S05]  /*14c60*/  HMMA.16816.F32 R84, R40, R52.reuse, R84 ;  /* 0x000000342854723c */ /* 0x082fea0000001854 */
[----:B----4-:R-:W-:Y:S01]  /*14c70*/  FFMA.FTZ R226, R199, R192, R226 ;  /* 0x000000c0c7e27223 */ /* 0x010fe200000100e2 */
[C---:B------:R-:W-:Y:S01]  /*14c80*/  HMMA.16816.F32 R88, R48.reuse, R52, R88 ;  /* 0x000000343058723c */ /* 0x040fe20000001858 */
[----:B------:R1:W4:Y:S04]  /*14c90*/  MUFU.EX2 R199, R180 ;  /* 0x000000b400c77308 */ /* 0x0003280000000800 */
[----:B-----5:R-:W-:Y:S01]  /*14ca0*/  FFMA.FTZ R227, R200, R193, R227 ;  /* 0x000000c1c8e37223 */ /* 0x020fe200000100e3 */
[-C--:B------:R-:W-:Y:S05]  /*14cb0*/  HMMA.16816.F32 R92, R48, R54.reuse, R92 ;  /* 0x00000036305c723c */ /* 0x080fea000000185c */
[----:B------:R-:W5:Y:S01]  /*14cc0*/  MUFU.EX2 R200, R176 ;  /* 0x000000b000c87308 */ /* 0x000f620000000800 */
[----:B------:R-:W-:Y:S01]  /*14cd0*/  FADD.FTZ R219, R219, R226 ;  /* 0x000000e2dbdb7221 */ /* 0x000fe20000010000 */
[C---:B------:R-:W-:Y:S01]  /*14ce0*/  HMMA.16816.F32 R96, R40.reuse, R54, R96 ;  /* 0x000000362860723c */ /* 0x040fe20000001860 */
[----:B------:R-:W5:Y:S03]  /*14cf0*/  LDSM.16.MT88.4 R52, [R241+0xf000] ;  /* 0x00f00000f134783b */ /* 0x000f660000004200 */
[----:B------:R-:W-:Y:S02]  /*14d00*/  MOV R226, R179 ;  /* 0x000000b300e27202 */ /* 0x000fe40000000f00 */
[-C--:B------:R-:W-:Y:S03]  /*14d10*/  HMMA.16816.F32 R100, R40, R60.reuse, R100 ;  /* 0x0000003c2864723c */ /* 0x080fe60000001864 */
[----:B-1----:R-:W-:Y:S02]  /*14d20*/  LDSM.16.MT88.4 R180, [R244+0xd800] ;  /* 0x00d80000f4b4783b */ /* 0x002fe40000004200 */
[----:B----4-:R-:W-:Y:S01]  /*14d30*/  F2FP.F16.F32.PACK_AB R162, R226, R199 ;  /* 0x000000c7e2a2723e */ /* 0x010fe200000000ff */
[C---:B------:R-:W-:Y:S05]  /*14d40*/  HMMA.16816.F32 R104, R48.reuse, R60, R104 ;  /* 0x0000003c3068723c */ /* 0x040fea0000001868 */
[----:B---3--:R-:W-:Y:S01]  /*14d50*/  FFMA.FTZ R223, R198, R191, R223 ;  /* 0x000000bfc6df7223 */ /* 0x008fe200000100df */
[-C--:B------:R-:W-:Y:S01]  /*14d60*/  HMMA.16816.F32 R108, R48, R62.reuse, R108 ;  /* 0x0000003e306c723c */ /* 0x080fe2000000186c */
[----:B------:R-:W1:Y:S04]  /*14d70*/  MUFU.EX2 R198, R165 ;  /* 0x000000a500c67308 */ /* 0x000e680000000800 */
[----:B------:R-:W-:Y:S01]  /*14d80*/  FADD.FTZ R223, R220, R223 ;  /* 0x000000dfdcdf7221 */ /* 0x000fe20000010000 */
[C---:B------:R-:W-:Y:S01]  /*14d90*/  HMMA.16816.F32 R112, R40.reuse, R62, R112 ;  /* 0x0000003e2870723c */ /* 0x040fe20000001870 */
[----:B------:R-:W3:Y:S04]  /*14da0*/  LDSM.16.MT88.4 R60, [R240+0xf000] ;  /* 0x00f00000f03c783b */ /* 0x000ee80000004200 */
[----:B------:R-:W-:Y:S01]  /*14db0*/  MOV R220, R167 ;  /* 0x000000a700dc7202 */ /* 0x000fe20000000f00 */
[-C--:B------:R-:W-:Y:S05]  /*14dc0*/  HMMA.16816.F32 R116, R40, R44.reuse, R116 ;  /* 0x0000002c2874723c */ /* 0x080fea0000001874 */
[----:B------:R-:W-:Y:S01]  /*14dd0*/  FADD.FTZ R216, R216, R223 ;  /* 0x000000dfd8d87221 */ /* 0x000fe20000010000 */
[C---:B------:R-:W-:Y:S05]  /*14de0*/  HMMA.16816.F32 R120, R48.reuse, R44, R120 ;  /* 0x0000002c3078723c */ /* 0x040fea0000001878 */
[----:B------:R-:W-:Y:S01]  /*14df0*/  MOV R223, R66 ;  /* 0x0000004200df7202 */ /* 0x000fe20000000f00 */
[-C--:B------:R-:W-:Y:S05]  /*14e00*/  HMMA.16816.F32 R124, R48, R46.reuse, R124 ;  /* 0x0000002e307c723c */ /* 0x080fea000000187c */
[----:B------:R-:W-:Y:S01]  /*14e10*/  FFMA.FTZ R222, R197, R184, R222 ;  /* 0x000000b8c5de7223 */ /* 0x000fe200000100de */
[C---:B------:R-:W-:Y:S01]  /*14e20*/  HMMA.16816.F32 R128, R40.reuse, R46, R128 ;  /* 0x0000002e2880723c */ /* 0x040fe20000001880 */
[----:B------:R-:W4:Y:S01]  /*14e30*/  LDSM.16.MT88.4 R44, [R242+0xd800] ;  /* 0x00d80000f22c783b */ /* 0x000f220000004200 */
[----:B------:R-:W-:Y:S03]  /*14e40*/  MUFU.EX2 R197, R160 ;  /* 0x000000a000c57308 */ /* 0x000fe60000000800 */
[----:B------:R-:W-:Y:S01]  /*14e50*/  FADD.FTZ R222, R218, R222 ;  /* 0x000000dedade7221 */ /* 0x000fe20000010000 */
[-C--:B--2---:R-:W-:Y:S05]  /*14e60*/  HMMA.16816.F32 R132, R40, R56.reuse, R132 ;  /* 0x000000382884723c */ /* 0x084fea0000001884 */
[----:B------:R-:W-:Y:S01]  /*14e70*/  MOV R218, R65 ;  /* 0x0000004100da7202 */ /* 0x000fe20000000f00 */
[C---:B------:R-:W-:Y:S05]  /*14e80*/  HMMA.16816.F32 R136, R48.reuse, R56, R136 ;  /* 0x000000383088723c */ /* 0x040fea0000001888 */
[----:B------:R-:W-:Y:S01]  /*14e90*/  FADD.FTZ R212, R212, R219 ;  /* 0x000000dbd4d47221 */ /* 0x000fe20000010000 */
[-C--:B------:R-:W-:Y:S05]  /*14ea0*/  HMMA.16816.F32 R140, R48, R58.reuse, R140 ;  /* 0x0000003a308c723c */ /* 0x080fea000000188c */
[----:B------:R-:W-:Y:S01]  /*14eb0*/  MOV R219, R195 ;  /* 0x000000c300db7202 */ /* 0x000fe20000000f00 */
[C---:B------:R-:W-:Y:S01]  /*14ec0*/  HMMA.16816.F32 R20, R40.reuse, R58, R20 ;  /* 0x0000003a2814723c */ /* 0x040fe20000001814 */
[----:B------:R-:W-:Y:S04]  /*14ed0*/  LDSM.16.MT88.4 R56, [R240+0xd800] ;  /* 0x00d80000f038783b */ /* 0x000fe80000004200 */
[----:B------:R-:W-:Y:S01]  /*14ee0*/  FADD.FTZ R227, R217, R227 ;  /* 0x000000e3d9e37221 */ /* 0x000fe20000010000 */
[-C--:B-----5:R-:W-:Y:S05]  /*14ef0*/  HMMA.16816.F32 R144, R40, R52.reuse, R144 ;  /* 0x000000342890723c */ /* 0x0a0fea0000001890 */
[----:B------:R-:W-:Y:S01]  /*14f00*/  MOV R217, R166 ;  /* 0x000000a600d97202 */ /* 0x000fe20000000f00 */
[C---:B------:R-:W-:Y:S05]  /*14f10*/  HMMA.16816.F32 R148, R48.reuse, R52, R148 ;  /* 0x000000343094723c */ /* 0x040fea0000001894 */
[----:B------:R-:W-:Y:S01]  /*14f20*/  F2FP.F16.F32.PACK_AB R163, R220, R217 ;  /* 0x000000d9dca3723e */ /* 0x000fe200000000ff */
[-C--:B------:R-:W-:Y:S05]  /*14f30*/  HMMA.16816.F32 R32, R48, R54.reuse, R32 ;  /* 0x000000363020723c */ /* 0x080fea0000001820 */
[----:B------:R-:W-:Y:S01]  /*14f40*/  FADD.FTZ R214, R214, R227 ;  /* 0x000000e3d6d67221 */ /* 0x000fe20000010000 */
[C---:B------:R-:W-:Y:S01]  /*14f50*/  HMMA.16816.F32 R152, R40.reuse, R54, R152 ;  /* 0x000000362898723c */ /* 0x040fe20000001898 */
[----:B------:R-:W2:Y:S04]  /*14f60*/  LDSM.16.MT88.4 R52, [R241+0xd800] ;  /* 0x00d80000f134783b */ /* 0x000ea80000004200 */
[----:B------:R-:W-:Y:S01]  /*14f70*/  MOV R227, R187 ;  /* 0x000000bb00e37202 */ /* 0x000fe20000000f00 */
[-C--:B---3--:R-:W-:Y:S05]  /*14f80*/  HMMA.16816.F32 R24, R40, R60.reuse, R24 ;  /* 0x0000003c2818723c */ /* 0x088fea0000001818 */
[----:B------:R-:W-:Y:S01]  /*14f90*/  FADD.FTZ R201, R201, R214 ;  /* 0x000000d6c9c97221 */ /* 0x000fe20000010000 */
[C---:B------:R-:W-:Y:S01]  /*14fa0*/  HMMA.16816.F32 R156, R48.reuse, R60, R156 ;  /* 0x0000003c309c723c */ /* 0x040fe2000000189c */
[----:B------:R3:W5:Y:S04]  /*14fb0*/  MUFU.EX2 R60, R229 ;  /* 0x000000e5003c7308 */ /* 0x0007680000000800 */
[----:B------:R-:W-:Y:S01]  /*14fc0*/  FADD.FTZ R172, R172, R201 ;  /* 0x000000c9acac7221 */ /* 0x000fe20000010000 */
[-C--:B------:R-:W-:Y:S05]  /*14fd0*/  HMMA.16816.F32 R28, R48, R62.reuse, R28 ;  /* 0x0000003e301c723c */ /* 0x080fea000000181c */
[----:B------:R-:W-:Y:S01]  /*14fe0*/  MOV R61, R64 ;  /* 0x00000040003d7202 */ /* 0x000fe20000000f00 */
[----:B------:R-:W-:Y:S01]  /*14ff0*/  HMMA.16816.F32 R36, R40, R62, R36 ;  /* 0x0000003e2824723c */ /* 0x000fe20000001824 */
[----:B------:R-:W2:Y:S04]  /*15000*/  LDSM.16.MT88.4 R64, [R244+0xf800] ;  /* 0x00f80000f440783b */ /* 0x000ea80000004200 */
[----:B------:R-:W-:Y:S01]  /*15010*/  MOV R49, R164 ;  /* 0x000000a400317202 */ /* 0x000fe20000000f00 */
[----:B------:R-:W-:Y:S01]  /*15020*/  FADD.FTZ R172, R173, R172 ;  /* 0x000000acadac7221 */ /* 0x000fe20000010000 */
[----:B---3--:R-:W-:Y:S01]  /*15030*/  MOV R229, R177 ;  /* 0x000000b100e57202 */ /* 0x008fe20000000f00 */
[----:B------:R-:W-:Y:S01]  /*15040*/  FADD.FTZ R215, R215, R222 ;  /* 0x000000ded7d77221 */ /* 0x000fe20000010000 */
[----:B------:R-:W-:Y:S02]  /*15050*/  LDSM.16.MT88.4 R40, [R241+0xf800] ;  /* 0x00f80000f128783b */ /* 0x000fe40000004200 */
[----:B------:R-:W-:Y:S01]  /*15060*/  MOV R51, R161 ;  /* 0x000000a100337202 */ /* 0x000fe20000000f00 */
[----:B------:R-:W-:Y:S01]  /*15070*/  FADD.FTZ R221, R221, R172 ;  /* 0x000000acdddd7221 */ /* 0x000fe20000010000 */
[----:B------:R-:W-:Y:S01]  /*15080*/  F2FP.F16.F32.PACK_AB R160, R229, R200 ;  /* 0x000000c8e5a0723e */ /* 0x000fe200000000ff */
[----:B------:R-:W-:Y:S01]  /*15090*/  FADD.FTZ R215, R202, R215 ;  /* 0x000000d7cad77221 */ /* 0x000fe20000010000 */
[----:B-1----:R-:W-:Y:S01]  /*150a0*/  F2FP.F16.F32.PACK_AB R161, R198, R49 ;  /* 0x00000031c6a1723e */ /* 0x002fe200000000ff */
[----:B------:R-:W-:Y:S01]  /*150b0*/  FADD.FTZ R203, R203, R216 ;  /* 0x000000d8cbcb7221 */ /* 0x000fe20000010000 */
[----:B------:R-:W-:Y:S01]  /*150c0*/  MOV R50, R178 ;  /* 0x000000b200327202 */ /* 0x000fe20000000f00 */
[----:B------:R-:W-:Y:S01]  /*150d0*/  FADD.FTZ R174, R174, R215 ;  /* 0x000000d7aeae7221 */ /* 0x000fe20000010000 */
[----:B------:R-:W-:Y:S01]  /*150e0*/  MOV R48, R194 ;  /* 0x000000c200307202 */ /* 0x000fe20000000f00 */
[----:B------:R-:W1:Y:S01]  /*150f0*/  LDSM.16.MT88.4 R176, [R242+0xf800] ;  /* 0x00f80000f2b0783b */ /* 0x000e620000004200 */
[----:B------:R-:W-:Y:S01]  /*15100*/  F2FP.F16.F32.PACK_AB R164, R223, R50 ;  /* 0x00000032dfa4723e */ /* 0x000fe200000000ff */
[-C--:B------:R-:W-:Y:S05]  /*15110*/  HMMA.16816.F32 R192, R160, R180.reuse, R4 ;  /* 0x000000b4a0c0723c */ /* 0x080fea0000001804 */
[----:B------:R-:W-:Y:S01]  /*15120*/  F2FP.F16.F32.PACK_AB R165, R218, R51 ;  /* 0x00000033daa5723e */ /* 0x000fe200000000ff */
[----:B------:R-:W3:Y:S01]  /*15130*/  LDSM.16.MT88.4 R4, [R240+0xf800] ;  /* 0x00f80000f004783b */ /* 0x000ee20000004200 */
[----:B------:R-:W-:Y:S01]  /*15140*/  F2FP.F16.F32.PACK_AB R166, R230, R61 ;  /* 0x0000003de6a6723e */ /* 0x000fe200000000ff */
[----:B------:R-:W-:Y:S03]  /*15150*/  FADD.FTZ R174, R175, R174 ;  /* 0x000000aeafae7221 */ /* 0x000fe60000010000 */
[----:B-----5:R-:W-:Y:S01]  /*15160*/  F2FP.F16.F32.PACK_AB R167, R60, R197 ;  /* 0x000000c53ca7723e */ /* 0x020fe200000000ff */
        /* <DEDUP_REMOVED lines=9> */
[-C--:B------:R-:W-:Y:S05]  /*15200*/  HMMA.16816.F32 R184, R164, R182.reuse, R12 ;  /* 0x000000b6a4b8723c */ /* 0x080fea000000180c */
[----:B------:R-:W-:Y:S01]  /*15210*/  FADD.FTZ R208, R209, R208 ;  /* 0x000000d0d1d07221 */ /* 0x000fe20000010000 */
[C---:B------:R-:W-:Y:S05]  /*15220*/  HMMA.16816.F32 R180, R160.reuse, R182, R16 ;  /* 0x000000b6a0b4723c */ /* 0x040fea0000001810 */
        /* <DEDUP_REMOVED lines=49> */
[-C--:B---3--:R-:W-:Y:S05]  /*15540*/  HMMA.16816.F32 R168, R160, R4.reuse, R24 ;  /* 0x00000004a0a8723c */ /* 0x088fea0000001818 */
[----:B------:R-:W-:Y:S01]  /*15550*/  FADD.FTZ R235, R61, R235 ;  /* 0x000000eb3deb7221 */ /* 0x000fe20000010000 */
[C---:B------:R-:W-:Y:S05]  /*15560*/  HMMA.16816.F32 R156, R164.reuse, R4, R156 ;  /* 0x00000004a49c723c */ /* 0x040fea000000189c */
[----:B------:R-:W-:Y:S01]  /*15570*/  MOV R198, R3 ;  /* 0x0000000300c67202 */ /* 0x000fe20000000f00 */
[-C--:B------:R-:W-:Y:S05]  /*15580*/  HMMA.16816.F32 R164, R164, R6.reuse, R28 ;  /* 0x00000006a4a4723c */ /* 0x080fea000000181c */
[----:B------:R-:W-:Y:S01]  /*15590*/  FADD.FTZ R4, R219, R237 ;  /* 0x000000eddb047221 */ /* 0x000fe20000010000 */
[----:B------:R-:W-:Y:S05]  /*155a0*/  HMMA.16816.F32 R160, R160, R6, R36 ;  /* 0x00000006a0a0723c */ /* 0x000fea0000001824 */
[----:B------:R-:W-:Y:S01]  /*155b0*/  FADD.FTZ R4, R239, R4 ;  /* 0x00000004ef047221 */ /* 0x000fe20000010000 */
[----:B------:R-:W-:Y:S01]  /*155c0*/  FADD.FTZ R5, R230, R235 ;  /* 0x000000ebe6057221 */ /* 0x000fe20000010000 */
[----:B------:R-:W-:Y:S01]  /*155d0*/  FADD.FTZ R6, R220, R233 ;  /* 0x000000e9dc067221 */ /* 0x000fe20000010000 */
[----:B------:R-:W-:Y:S03]  /*155e0*/  MOV R201, R196 ;  /* 0x000000c400c97202 */ /* 0x000fe60000000f00 */
[----:B------:R-:W-:Y:S01]  /*155f0*/  FADD.FTZ R4, R51, R4 ;  /* 0x0000000433047221 */ /* 0x000fe20000010000 */
[----:B------:R-:W-:Y:S03]  /*15600*/  MOV R199, R2 ;  /* 0x0000000200c77202 */ /* 0x000fe60000000f00 */
[----:B------:R-:W-:Y:S04]  /*15610*/  FADD.FTZ R4, R218, R4 ;  /* 0x00000004da047221 */ /* 0x000fe80000010000 */
[----:B------:R-:W-:Y:S01]  /*15620*/  FADD.FTZ R197, R197, R4 ;  /* 0x00000004c5c57221 */ /* 0x000fe20000010000 */
[----:B------:R-:W-:Y:S05]  /*15630*/  FADD.FTZ R4, R226, R8 ;  /* 0x00000008e2047221 */ /* 0x000fea0000010000 */
[----:B------:R1:W-:Y:S04]  /*15640*/  STL [R1+0x48], R4 ;  /* 0x0000480401007387 */ /* 0x0003e80000100800 */
[----:B------:R3:W-:Y:S04]  /*15650*/  STL [R1+0x44], R6 ;  /* 0x0000440601007387 */ /* 0x0007e80000100800 */
[----:B------:R3:W-:Y:S01]  /*15660*/  STL [R1+0x40], R5 ;  /* 0x0000400501007387 */ /* 0x0007e20000100800 */
[----:B-1----:R-:W-:Y:S01]  /*15670*/  FADD.FTZ R4, R60, R197 ;  /* 0x000000c53c047221 */ /* 0x002fe20000010000 */
[----:B------:R-:W-:Y:S04]  /*15680*/  MOV R197, R0 ;  /* 0x0000000000c57202 */ /* 0x000fe80000000f00 */
[----:B------:R3:W-:Y:S01]  /*15690*/  STL [R1+0x24], R4 ;  /* 0x0000240401007387 */ /* 0x0007e20000100800 */
[----:B------:R-:W-:Y:S05]  /*156a0*/  @P4 BRA `(.L_x_227) ;  /* 0xffffffc400cc4947 */ /* 0x000fea000383ffff */
.L_x_226:
[----:B-1----:R-:W4:Y:S04]  /*156b0*/  LDL.LU R7, [R1+0x48] ;  /* 0x0000480001077983 */ /* 0x002f280000300800 */
[----:B------:R-:W4:Y:S04]  /*156c0*/  LDL.LU R9, [R1+0x44] ;  /* 0x0000440001097983 */ /* 0x000f280000300800 */
[----:B--23--:R-:W2:Y:S04]  /*156d0*/  LDL.LU R4, [R1+0x40] ;  /* 0x0000400001047983 */ /* 0x00cea80000300800 */
[----:B------:R-:W3:Y:S01]  /*156e0*/  LDL.LU R8, [R1+0x24] ;  /* 0x0000240001087983 */ /* 0x000ee20000300800 */
[----:B------:R-:W1:Y:S01]  /*156f0*/  S2UR UR7, SR_CTAID.X ;  /* 0x00000000000779c3 */ /* 0x000e620000002500 */
[----:B------:R-:W-:Y:S01]  /*15700*/  UISETP.NE.AND UP0, UPT, UR15, -0x1, UPT ;  /* 0xffffffff0f00788c */ /* 0x000fe2000bf05270 */
[----:B------:R-:W-:-:S02]  /*15710*/  MOV R15, 0x3f800000 ;  /* 0x3f800000000f7802 */ /* 0x000fc40000000f00 */
[----:B------:R-:W-:-:S04]  /*15720*/  MOV R16, 0x3f800000 ;  /* 0x3f80000000107802 */ /* 0x000fc80000000f00 */
[----:B------:R-:W1:Y:S04]  /*15730*/  S2UR UR8, SR_CgaCtaId ;  /* 0x00000000000879c3 */ /* 0x000e680000008800 */
[----:B------:R-:W-:Y:S02]  /*15740*/  @UP0 ULDC.64 UR4, c[0x0][0x298] ;  /* 0x0000a60000040ab9 */ /* 0x000fe40000000a00 */
[----:B------:R-:W-:-:S03]  /*15750*/  @UP0 UIMAD.WIDE.U32 UR10, UR15, UR4, URZ ;  /* 0x000000040f0a02a5 */ /* 0x000fc6000f8e003f */
[----:B------:R-:W-:Y:S01]  /*15760*/  UMOV UR4, 0x400 ;  /* 0x0000040000047882 */ /* 0x000fe20000000000 */
[----:B-1----:R-:W-:Y:S02]  /*15770*/  UIMAD UR6, UR7, -0x80, UR17 ;  /* 0xffffff80070678a4 */ /* 0x002fe4000f8e0211 */
[----:B------:R-:W-:Y:S02]  /*15780*/  ULEA UR4, UR8, UR4, 0x18 ;  /* 0x0000000408047291 */ /* 0x000fe4000f8ec03f */
[----:B------:R-:W-:Y:S01]  /*15790*/  @UP0 UIMAD UR8, UR15, UR5, UR11 ;  /* 0x000000050f0802a4 */ /* 0x000fe2000f8e020b */
[----:B----4-:R-:W1:Y:S04]  /*157a0*/  SHFL.BFLY PT, R6, R7, 0x2, 0x1f ;  /* 0x0c401f0007067f89 */ /* 0x010e6800000e0000 */
[----:B------:R-:W4:Y:S04]  /*157b0*/  SHFL.BFLY PT, R5, R9, 0x2, 0x1f ;  /* 0x0c401f0009057f89 */ /* 0x000f2800000e0000 */
[----:B--2---:R-:W2:Y:S04]  /*157c0*/  SHFL.BFLY PT, R12, R4, 0x2, 0x1f ;  /* 0x0c401f00040c7f89 */ /* 0x004ea800000e0000 */
[----:B---3--:R-:W3:Y:S01]  /*157d0*/  SHFL.BFLY PT, R17, R8, 0x2, 0x1f ;  /* 0x0c401f0008117f89 */ /* 0x008ee200000e0000 */
[----:B-1----:R-:W-:-:S02]  /*157e0*/  FADD.FTZ R6, R6, R7 ;  /* 0x0000000706067221 */ /* 0x002fc40000010000 */
[----:B------:R-:W1:Y:S01]  /*157f0*/  S2R R7, SR_TID.X ;  /* 0x0000000000077919 */ /* 0x000e620000002100 */
[----:B----4-:R-:W-:Y:S02]  /*15800*/  FADD.FTZ R5, R5, R9 ;  /* 0x0000000905057221 */ /* 0x010fe40000010000 */
[----:B------:R-:W4:Y:S01]  /*15810*/  SHFL.BFLY PT, R11, R6, 0x1, 0x1f ;  /* 0x0c201f00060b7f89 */ /* 0x000f2200000e0000 */
[----:B--2---:R-:W-:Y:S02]  /*15820*/  FADD.FTZ R12, R12, R4 ;  /* 0x000000040c0c7221 */ /* 0x004fe40000010000 */
[----:B------:R-:W2:Y:S01]  /*15830*/  S2R R4, SR_TID.X ;  /* 0x0000000000047919 */ /* 0x000ea20000002100 */
[----:B---3--:R-:W-:Y:S01]  /*15840*/  FADD.FTZ R17, R17, R8 ;  /* 0x0000000811117221 */ /* 0x008fe20000010000 */
[----:B------:R-:W3:Y:S04]  /*15850*/  SHFL.BFLY PT, R10, R5, 0x1, 0x1f ;  /* 0x0c201f00050a7f89 */ /* 0x000ee800000e0000 */
[----:B------:R-:W2:Y:S04]  /*15860*/  SHFL.BFLY PT, R8, R17, 0x1, 0x1f ;  /* 0x0c201f0011087f89 */ /* 0x000ea800000e0000 */
[----:B------:R-:W2:Y:S01]  /*15870*/  SHFL.BFLY PT, R9, R12, 0x1, 0x1f ;  /* 0x0c201f000c097f89 */ /* 0x000ea200000e0000 */
[----:B----4-:R-:W-:Y:S01]  /*15880*/  FADD.FTZ R11, R6, R11 ;  /* 0x0000000b060b7221 */ /* 0x010fe20000010000 */
[----:B-1----:R-:W-:-:S04]  /*15890*/  SHF.R.S32.HI R6, RZ, 0x1f, R7 ;  /* 0x0000001fff067819 */ /* 0x002fc80000011407 */
[----:B------:R-:W-:Y:S02]  /*158a0*/  FSETP.NE.FTZ.AND P6, PT, R11, RZ, PT ;  /* 0x000000ff0b00720b */ /* 0x000fe40003fd5000 */
[-C--:B------:R-:W-:Y:S01]  /*158b0*/  LEA.HI R13, R6, R7.reuse, RZ, 0x2 ;  /* 0x00000007060d7211 */ /* 0x080fe200078f10ff */
[----:B---3--:R-:W-:Y:S01]  /*158c0*/  FADD.FTZ R10, R5, R10 ;  /* 0x0000000a050a7221 */ /* 0x008fe20000010000 */
[----:B--2---:R-:W-:Y:S02]  /*158d0*/  FADD.FTZ R8, R17, R8 ;  /* 0x0000000811087221 */ /* 0x004fe40000010000 */
[----:B------:R-:W-:Y:S02]  /*158e0*/  LOP3.LUT R18, R13, 0x3ffffffc, RZ, 0xc0, !PT ;  /* 0x3ffffffc0d127812 */ /* 0x000fe400078ec0ff */
[----:B------:R-:W-:Y:S01]  /*158f0*/  SHF.R.S32.HI R14, RZ, 0x2, R13 ;  /* 0x00000002ff0e7819 */ /* 0x000fe2000001140d */
[----:B------:R-:W-:Y:S01]  /*15900*/  FADD.FTZ R9, R12, R9 ;  /* 0x000000090c097221 */ /* 0x000fe20000010000 */
[----:B------:R-:W-:-:S02]  /*15910*/  LEA.HI R17, R6, R7, RZ, 0x5 ;  /* 0x0000000706117211 */ /* 0x000fc400078f28ff */
[----:B------:R-:W-:Y:S01]  /*15920*/  SHF.R.S32.HI R13, RZ, 0x1f, R13 ;  /* 0x0000001fff0d7819 */ /* 0x000fe2000001140d */
[----:B------:R-:W1:Y:S01]  /*15930*/  @P6 MUFU.RCP R15, R11 ;  /* 0x0000000b000f6308 */ /* 0x000e620000001000 */
[----:B------:R-:W-:Y:S02]  /*15940*/  SHF.R.S32.HI R5, RZ, 0x1f, R4 ;  /* 0x0000001fff057819 */ /* 0x000fe40000011404 */
[----:B------:R-:W-:Y:S02]  /*15950*/  LOP3.LUT R12, R17, 0xffffffe0, RZ, 0xc0, !PT ;  /* 0xffffffe0110c7812 */ /* 0x000fe400078ec0ff */
[----:B------:R-:W-:Y:S02]  /*15960*/  LEA.HI R13, R13, R14, RZ, 0x3 ;  /* 0x0000000e0d0d7211 */ /* 0x000fe400078f18ff */
[----:B------:R-:W-:Y:S02]  /*15970*/  LEA.HI R6, R6, R7, RZ, 0x3 ;  /* 0x0000000706067211 */ /* 0x000fe400078f18ff */
[----:B------:R-:W-:-:S02]  /*15980*/  FSETP.NE.FTZ.AND P3, PT, R10, RZ, PT ;  /* 0x000000ff0a00720b */ /* 0x000fc40003f75000 */
[----:B------:R-:W-:Y:S02]  /*15990*/  LEA.HI R5, R5, R4, RZ, 0x3 ;  /* 0x0000000405057211 */ /* 0x000fe400078f18ff */
[-C--:B------:R-:W-:Y:S02]  /*159a0*/  IADD3 R18, -R18, R7.reuse, RZ ;  /* 0x0000000712127210 */ /* 0x080fe40007ffe1ff */
[----:B------:R-:W-:Y:S02]  /*159b0*/  IADD3 R7, -R12, R7, RZ ;  /* 0x000000070c077210 */ /* 0x000fe40007ffe1ff */
[----:B------:R-:W-:Y:S01]  /*159c0*/  LOP3.LUT R13, R13, 0xfffffff8, RZ, 0xc0, !PT ;  /* 0xfffffff80d0d7812 */ /* 0x000fe200078ec0ff */
[C---:B-1----:R-:W-:Y:S01]  /*159d0*/  FMUL.FTZ R192, R15.reuse, R192 ;  /* 0x000000c00fc07220 */ /* 0x042fe20000410000 */
[----:B------:R-:W-:Y:S01]  /*159e0*/  SHF.R.S32.HI R12, RZ, 0x3, R6 ;  /* 0x00000003ff0c7819 */ /* 0x000fe20000011406 */
[----:B------:R-:W-:Y:S01]  /*159f0*/  FMUL.FTZ R193, R15, R193 ;  /* 0x000000c10fc17220 */ /* 0x000fe20000410000 */
[----:B------:R-:W-:Y:S01]  /*15a00*/  SHF.R.S32.HI R17, RZ, 0x5, R17 ;  /* 0x00000005ff117819 */ /* 0x000fe20000011411 */
[----:B------:R-:W1:Y:S01]  /*15a10*/  @P3 MUFU.RCP R16, R10 ;  /* 0x0000000a00103308 */ /* 0x000e620000001000 */
[----:B------:R-:W-:Y:S01]  /*15a20*/  LOP3.LUT R19, R5, 0xfffffff8, RZ, 0xc0, !PT ;  /* 0xfffffff805137812 */ /* 0x000fe200078ec0ff */
[C---:B------:R-:W-:Y:S01]  /*15a30*/  FMUL.FTZ R180, R15.reuse, R180 ;  /* 0x000000b40fb47220 */ /* 0x040fe20000410000 */
[----:B------:R-:W-:Y:S01]  /*15a40*/  IADD3 R13, R14, -R13, RZ ;  /* 0x8000000d0e0d7210 */ /* 0x000fe20007ffe0ff */
[C---:B------:R-:W-:Y:S01]  /*15a50*/  FMUL.FTZ R181, R15.reuse, R181 ;  /* 0x000000b50fb57220 */ /* 0x040fe20000410000 */
[----:B------:R-:W-:Y:S01]  /*15a60*/  ISETP.GE.AND P0, PT, R12, UR6, PT ;  /* 0x000000060c007c0c */ /* 0x000fe2000bf06270 */
[----:B------:R-:W-:Y:S01]  /*15a70*/  FMUL.FTZ R68, R15, R68 ;  /* 0x000000440f447220 */ /* 0x000fe20000410000 */
[----:B------:R-:W-:Y:S01]  /*15a80*/  LEA R12, R17, R18, 0x9 ;  /* 0x00000012110c7211 */ /* 0x000fe200078e48ff */
[----:B------:R-:W-:Y:S01]  /*15a90*/  FMUL.FTZ R69, R15, R69 ;  /* 0x000000450f457220 */ /* 0x000fe20000410000 */
[----:B------:R-:W-:Y:S01]  /*15aa0*/  IADD3 R4, -R19, R4, RZ ;  /* 0x0000000413047210 */ /* 0x000fe20007ffe1ff */
[----:B------:R-:W2:Y:S01]  /*15ab0*/  @P6 LDC R17, c[0x0][0x2e8] ;  /* 0x0000ba00ff116b82 */ /* 0x000ea20000000800 */
[----:B------:R-:W-:Y:S01]  /*15ac0*/  SHF.L.U32 R19, R13, 0x6, RZ ;  /* 0x000000060d137819 */ /* 0x000fe200000006ff */
[----:B------:R-:W-:Y:S01]  /*15ad0*/  FMUL.FTZ R80, R15, R80 ;  /* 0x000000500f507220 */ /* 0x000fe20000410000 */
[----:B------:R-:W-:Y:S01]  /*15ae0*/  R2P PR, R13, 0x6 ;  /* 0x000000060d007804 */ /* 0x000fe20000000000 */
[----:B------:R-:W-:Y:S01]  /*15af0*/  FMUL.FTZ R81, R15, R81 ;  /* 0x000000510f517220 */ /* 0x000fe20000410000 */
[----:B------:R-:W-:Y:S01]  /*15b00*/  LOP3.LUT R19, R19, 0x1c0, RZ, 0xc0, !PT ;  /* 0x000001c013137812 */ /* 0x000fe200078ec0ff */
[C---:B------:R-:W-:Y:S01]  /*15b10*/  FMUL.FTZ R84, R15.reuse, R84 ;  /* 0x000000540f547220 */ /* 0x040fe20000410000 */
[----:B------:R-:W-:Y:S01]  /*15b20*/  PLOP3.LUT P5, PT, PT, PT, UP0, 0x80, 0x0 ;  /* 0x000000000000781c */ /* 0x000fe20003faf008 */
[----:B------:R-:W-:Y:S01]  /*15b30*/  FMUL.FTZ R85, R15, R85 ;  /* 0x000000550f557220 */ /* 0x000fe20000410000 */
[----:B------:R-:W-:Y:S01]  /*15b40*/  LOP3.LUT R14, R13, 0x1, RZ, 0xc0, !PT ;  /* 0x000000010d0e7812 */ /* 0x000fe200078ec0ff */
[----:B------:R-:W-:Y:S01]  /*15b50*/  FMUL.FTZ R96, R15, R96 ;  /* 0x000000600f607220 */ /* 0x000fe20000410000 */
[----:B------:R-:W-:Y:S01]  /*15b60*/  LEA.HI R19, R19, R19, RZ, 0x1d ;  /* 0x0000001313137211 */ /* 0x000fe200078fe8ff */
[C---:B------:R-:W-:Y:S01]  /*15b70*/  FMUL.FTZ R97, R15.reuse, R97 ;  /* 0x000000610f617220 */ /* 0x040fe20000410000 */
[----:B------:R-:W-:Y:S01]  /*15b80*/  ISETP.NE.U32.AND P4, PT, R14, 0x1, PT ;  /* 0x000000010e00780c */ /* 0x000fe20003f85070 */
[C---:B------:R-:W-:Y:S01]  /*15b90*/  FMUL.FTZ R100, R15.reuse, R100 ;  /* 0x000000640f647220 */ /* 0x040fe20000410000 */
[----:B------:R-:W-:Y:S01]  /*15ba0*/  LEA R14, R12, R19, 0x1 ;  /* 0x000000130c0e7211 */ /* 0x000fe200078e08ff */
[C---:B------:R-:W-:Y:S01]  /*15bb0*/  FMUL.FTZ R101, R15.reuse, R101 ;  /* 0x000000650f657220 */ /* 0x040fe20000410000 */
[----:B------:R3:W4:Y:S01]  /*15bc0*/  @P6 MUFU.LG2 R19, R11 ;  /* 0x0000000b00136308 */ /* 0x0007220000000c00 */
        /* <DEDUP_REMOVED lines=16> */
[----:B---3--:R-:W-:Y:S01]  /*15cd0*/  LEA R11, R14, UR4, 0x1 ;  /* 0x000000040e0b7c11 */ /* 0x008fe2000f8e08ff */
[C---:B------:R-:W-:Y:S01]  /*15ce0*/  FMUL.FTZ R168, R15.reuse, R168 ;  /* 0x000000a80fa87220 */ /* 0x040fe20000410000 */
[C---:B------:R-:W-:Y:S01]  /*15cf0*/  FMUL.FTZ R169, R15.reuse, R169 ;  /* 0x000000a90fa97220 */ /* 0x040fe20000410000 */
[C---:B------:R-:W-:Y:S01]  /*15d00*/  FMUL.FTZ R160, R15.reuse, R160 ;  /* 0x000000a00fa07220 */ /* 0x040fe20000410000 */
[----:B------:R-:W-:Y:S01]  /*15d10*/  FMUL.FTZ R15, R15, R161 ;  /* 0x000000a10f0f7220 */ /* 0x000fe20000410000 */
        /* <DEDUP_REMOVED lines=10> */
[----:B--2-4-:R-:W-:Y:S06]  /*15dc0*/  @P5 BRA `(.L_x_230) ;  /* 0x00000000001c5947 */ /* 0x014fec0003800000 */
[----:B------:R-:W1:Y:S01]  /*15dd0*/  S2UR UR9, SR_CTAID.Y ;  /* 0x00000000000979c3 */ /* 0x000e620000002600 */
[----:B------:R-:W-:Y:S01]  /*15de0*/  ULDC.64 UR4, c[0x0][0x290] ;  /* 0x0000a40000047ab9 */ /* 0x000fe20000000a00 */
[----:B-1----:R-:W-:Y:S02]  /*15df0*/  USHF.R.S32.HI UR8, URZ, 0x1f, UR9 ;  /* 0x0000001f3f087899 */ /* 0x002fe40008011409 */
[----:B------:R-:W-:Y:S02]  /*15e00*/  UIMAD.WIDE.U32 UR10, UR9, UR4, URZ ;  /* 0x00000004090a72a5 */ /* 0x000fe4000f8e003f */
[----:B------:R-:W-:-:S04]  /*15e10*/  UIMAD UR8, UR8, UR4, URZ ;  /* 0x00000004080872a4 */ /* 0x000fc8000f8e023f */
[----:B------:R-:W-:-:S04]  /*15e20*/  UIMAD UR8, UR9, UR5, UR8 ;  /* 0x00000005090872a4 */ /* 0x000fc8000f8e0208 */
[----:B------:R-:W-:-:S12]  /*15e30*/  UIADD3 UR8, UR11, UR8, URZ ;  /* 0x000000080b087290 */ /* 0x000fd8000fffe03f */
.L_x_230:
[----:B------:R-:W-:Y:S01]  /*15e40*/  ULDC.U8 UR4, c[0x0][0x3d8] ;  /* 0x0000f60000047ab9 */ /* 0x000fe20000000000 */
[----:B------:R-:W-:Y:S01]  /*15e50*/  ULDC.U8 UR9, c[0x0][0x3d9] ;  /* 0x0000f64000097ab9 */ /* 0x000fe20000000000 */
[----:B------:R-:W-:Y:S01]  /*15e60*/  ISETP.NE.AND P2, PT, RZ, UR4, PT ;  /* 0x00000004ff007c0c */ /* 0x000fe2000bf45270 */
[----:B------:R-:W-:Y:S01]  /*15e70*/  @P6 FMUL.FTZ R19, R19, 0.69314718246459960938 ;  /* 0x3f31721813136820 */ /* 0x000fe20000410000 */
[----:B------:R-:W-:Y:S01]  /*15e80*/  MOV R14, 0x7f800000 ;  /* 0x7f800000000e7802 */ /* 0x000fe20000000f00 */
[----:B------:R-:W-:Y:S01]  /*15e90*/  FMUL.FTZ R86, R16, R86 ;  /* 0x0000005610567220 */ /* 0x000fe20000410000 */
[----:B------:R-:W-:Y:S01]  /*15ea0*/  ISETP.NE.OR P1, PT, RZ, UR9, !P2 ;  /* 0x00000009ff007c0c */ /* 0x000fe2000d725670 */
[----:B------:R-:W-:Y:S01]  /*15eb0*/  @P6 FFMA.FTZ R14, R196, R17, R19 ;  /* 0x00000011c40e6223 */ /* 0x000fe20000010013 */
[----:B------:R-:W-:Y:S01]  /*15ec0*/  FSETP.NE.FTZ.AND P5, PT, R9, RZ, PT ;  /* 0x000000ff0900720b */ /* 0x000fe20003fb5000 */
[C---:B------:R-:W-:Y:S01]  /*15ed0*/  FMUL.FTZ R87, R16.reuse, R87 ;  /* 0x0000005710577220 */ /* 0x040fe20000410000 */
[C---:B------:R-:W-:Y:S01]  /*15ee0*/  FMUL.FTZ R98, R16.reuse, R98 ;  /* 0x0000006210627220 */ /* 0x040fe20000410000 */
[C---:B------:R-:W-:Y:S01]  /*15ef0*/  FMUL.FTZ R99, R16.reuse, R99 ;  /* 0x0000006310637220 */ /* 0x040fe20000410000 */
[----:B------:R-:W-:Y:S01]  /*15f00*/  PLOP3.LUT P6, PT, PT, PT, PT, 0x8, 0x0 ;  /* 0x000000000000781c */ /* 0x000fe20003fce170 */
[----:B------:R-:W-:Y:S01]  /*15f10*/  FMUL.FTZ R102, R16, R102 ;  /* 0x0000006610667220 */ /* 0x000fe20000410000 */
[----:B------:R-:W-:-:S05]  /*15f20*/  CS2R R18, SRZ ;  /* 0x0000000000127805 */ /* 0x000fca000001ff00 */
[----:B------:R-:W-:Y:S06]  /*15f30*/  @P1 BRA `(.L_x_231) ;  /* 0x0000000000201947 */ /* 0x000fec0003800000 */
        /* <DEDUP_REMOVED lines=8> */
.L_x_231:
[----:B------:R-:W-:Y:S01]  /*15fc0*/  ISETP.NE.AND P1, PT, RZ, UR9, PT ;  /* 0x00000009ff007c0c */ /* 0x000fe2000bf25270 */
[C---:B------:R-:W-:Y:S01]  /*15fd0*/  FMUL.FTZ R103, R16.reuse, R103 ;  /* 0x0000006710677220 */ /* 0x040fe20000410000 */
[C---:B------:R-:W-:Y:S01]  /*15fe0*/  IADD3 R17, R11.reuse, -0x10, RZ ;  /* 0xfffffff00b117810 */ /* 0x040fe20007ffe0ff */
[C---:B------:R-:W-:Y:S01]  /*15ff0*/  FMUL.FTZ R114, R16.reuse, R114 ;  /* 0x0000007210727220 */ /* 0x040fe20000410000 */
[----:B------:R-:W-:Y:S01]  /*16000*/  @P4 IADD3 R17, R11, 0x10, RZ ;  /* 0x000000100b114810 */ /* 0x000fe20007ffe0ff */
[C---:B------:R-:W-:Y:S01]  /*16010*/  FMUL.FTZ R115, R16.reuse, R115 ;  /* 0x0000007310737220 */ /* 0x040fe20000410000 */
[----:B------:R-:W-:Y:S01]  /*16020*/  PLOP3.LUT P4, PT, PT, PT, PT, 0x8, 0x0 ;  /* 0x000000000000781c */ /* 0x000fe20003f8e170 */
[C---:B------:R-:W-:Y:S01]  /*16030*/  FMUL.FTZ R118, R16.reuse, R118 ;  /* 0x0000007610767220 */ /* 0x040fe20000410000 */
[----:B------:R-:W-:Y:S01]  /*16040*/  MOV R20, 0x3f800000 ;  /* 0x3f80000000147802 */ /* 0x000fe20000000f00 */
[C---:B------:R-:W-:Y:S01]  /*16050*/  FMUL.FTZ R119, R16.reuse, R119 ;  /* 0x0000007710777220 */ /* 0x040fe20000410000 */
[----:B------:R-:W-:Y:S01]  /*16060*/  MOV R21, 0x3f800000 ;  /* 0x3f80000000157802 */ /* 0x000fe20000000f00 */
[C---:B------:R-:W-:Y:S01]  /*16070*/  FMUL.FTZ R130, R16.reuse, R130 ;  /* 0x0000008210827220 */ /* 0x040fe20000410000 */
[----:B------:R-:W-:Y:S01]  /*16080*/  F2FP.F16.F32.PACK_AB R192, R193, R192 ;  /* 0x000000c0c1c0723e */ /* 0x000fe200000000ff */
[----:B------:R-:W-:Y:S01]  /*16090*/  FMUL.FTZ R131, R16, R131 ;  /* 0x0000008310837220 */ /* 0x000fe20000410000 */
[----:B------:R-:W-:Y:S01]  /*160a0*/  @!P1 PLOP3.LUT P4, PT, P2, PT, PT, 0x80, 0x0 ;  /* 0x000000000000981c */ /* 0x000fe2000178f070 */
[----:B------:R-:W1:Y:S01]  /*160b0*/  @P5 MUFU.RCP R20, R9 ;  /* 0x0000000900145308 */ /* 0x000e620000001000 */
[----:B------:R-:W-:Y:S01]  /*160c0*/  FSETP.NE.FTZ.AND P2, PT, R8, RZ, PT ;  /* 0x000000ff0800720b */ /* 0x000fe20003f55000 */
[----:B------:R-:W-:Y:S01]  /*160d0*/  STS [R11], R192 ;  /* 0x000000c00b007388 */ /* 0x000fe20000000800 */
[----:B------:R-:W-:Y:S01]  /*160e0*/  F2FP.F16.F32.PACK_AB R194, R195, R194 ;  /* 0x000000c2c3c2723e */ /* 0x000fe200000000ff */
[C---:B------:R-:W-:Y:S01]  /*160f0*/  FMUL.FTZ R134, R16.reuse, R134 ;  /* 0x0000008610867220 */ /* 0x040fe20000410000 */
[----:B------:R-:W-:Y:S01]  /*16100*/  F2FP.F16.F32.PACK_AB R180, R181, R180 ;  /* 0x000000b4b5b4723e */ /* 0x000fe200000000ff */
[C---:B------:R-:W-:Y:S01]  /*16110*/  FMUL.FTZ R135, R16.reuse, R135 ;  /* 0x0000008710877220 */ /* 0x040fe20000410000 */
[----:B------:R-:W-:Y:S01]  /*16120*/  F2FP.F16.F32.PACK_AB R182, R183, R182 ;  /* 0x000000b6b7b6723e */ /* 0x000fe200000000ff */
[----:B------:R-:W-:Y:S01]  /*16130*/  STS [R11+0x400], R194 ;  /* 0x000400c20b007388 */ /* 0x000fe20000000800 */
[----:B------:R-:W-:Y:S01]  /*16140*/  F2FP.F16.F32.PACK_AB R68, R69, R68 ;  /* 0x000000444544723e */ /* 0x000fe200000000ff */
[----:B------:R-:W-:Y:S01]  /*16150*/  FMUL.FTZ R178, R16, R178 ;  /* 0x000000b210b27220 */ /* 0x000fe20000410000 */
[----:B------:R-:W-:Y:S01]  /*16160*/  F2FP.F16.F32.PACK_AB R70, R71, R70 ;  /* 0x000000464746723e */ /* 0x000fe200000000ff */
[----:B------:R-:W-:Y:S01]  /*16170*/  STS [R17], R180 ;  /* 0x000000b411007388 */ /* 0x000fe20000000800 */
[----:B------:R-:W-:Y:S01]  /*16180*/  F2FP.F16.F32.PACK_AB R80, R81, R80 ;  /* 0x000000505150723e */ /* 0x000fe200000000ff */
[----:B------:R-:W2:Y:S01]  /*16190*/  @P2 MUFU.RCP R21, R8 ;  /* 0x0000000800152308 */ /* 0x000ea20000001000 */
[----:B------:R-:W-:Y:S01]  /*161a0*/  F2FP.F16.F32.PACK_AB R82, R83, R82 ;  /* 0x000000525352723e */ /* 0x000fe200000000ff */
[----:B------:R-:W-:Y:S01]  /*161b0*/  STS [R17+0x400], R182 ;  /* 0x000400b611007388 */ /* 0x000fe20000000800 */
[C---:B-1----:R-:W-:Y:S01]  /*161c0*/  FMUL.FTZ R188, R20.reuse, R188 ;  /* 0x000000bc14bc7220 */ /* 0x042fe20000410000 */
[C---:B------:R-:W-:Y:S01]  /*161d0*/  FMUL.FTZ R189, R20.reuse, R189 ;  /* 0x000000bd14bd7220 */ /* 0x040fe20000410000 */
[C---:B------:R-:W-:Y:S01]  /*161e0*/  FMUL.FTZ R184, R20.reuse, R184 ;  /* 0x000000b814b87220 */ /* 0x040fe20000410000 */
[C---:B------:R-:W-:Y:S01]  /*161f0*/  FMUL.FTZ R185, R20.reuse, R185 ;  /* 0x000000b914b97220 */ /* 0x040fe20000410000 */
[C---:B------:R-:W-:Y:S01]  /*16200*/  FMUL.FTZ R72, R20.reuse, R72 ;  /* 0x0000004814487220 */ /* 0x040fe20000410000 */
[C---:B------:R-:W-:Y:S01]  /*16210*/  FMUL.FTZ R73, R20.reuse, R73 ;  /* 0x0000004914497220 */ /* 0x040fe20000410000 */
[C---:B------:R-:W-:Y:S01]  /*16220*/  FMUL.FTZ R76, R20.reuse, R76 ;  /* 0x0000004c144c7220 */ /* 0x040fe20000410000 */
[C---:B------:R-:W-:Y:S01]  /*16230*/  FMUL.FTZ R77, R20.reuse, R77 ;  /* 0x0000004d144d7220 */ /* 0x040fe20000410000 */
[----:B------:R-:W-:Y:S01]  /*16240*/  F2FP.F16.F32.PACK_AB R188, R189, R188 ;  /* 0x000000bcbdbc723e */ /* 0x000fe200000000ff */
[C---:B------:R-:W-:Y:S01]  /*16250*/  FMUL.FTZ R88, R20.reuse, R88 ;  /* 0x0000005814587220 */ /* 0x040fe20000410000 */
[----:B------:R-:W-:Y:S01]  /*16260*/  F2FP.F16.F32.PACK_AB R184, R185, R184 ;  /* 0x000000b8b9b8723e */ /* 0x000fe200000000ff */
[C---:B------:R-:W-:Y:S01]  /*16270*/  FMUL.FTZ R89, R20.reuse, R89 ;  /* 0x0000005914597220 */ /* 0x040fe20000410000 */
[C---:B------:R-:W-:Y:S01]  /*16280*/  FMUL.FTZ R92, R20.reuse, R92 ;  /* 0x0000005c145c7220 */ /* 0x040fe20000410000 */
[C---:B------:R-:W-:Y:S01]  /*16290*/  FMUL.FTZ R93, R20.reuse, R93 ;  /* 0x0000005d145d7220 */ /* 0x040fe20000410000 */
[C---:B--2---:R-:W-:Y:S01]  /*162a0*/  FMUL.FTZ R191, R21.reuse, R191 ;  /* 0x000000bf15bf7220 */ /* 0x044fe20000410000 */
        /* <DEDUP_REMOVED lines=33> */
[----:B------:R-:W-:Y:S01]  /*164c0*/  STS [R11+0x2000], R188 ;  /* 0x002000bc0b007388 */ /* 0x000fe20000000800 */
[----:B------:R-:W-:Y:S01]  /*164d0*/  IADD3 R21, R11, R13, RZ ;  /* 0x0000000d0b157210 */ /* 0x000fe20007ffe0ff */
[C---:B------:R-:W-:Y:S01]  /*164e0*/  FMUL.FTZ R104, R20.reuse, R104 ;  /* 0x0000006814687220 */ /* 0x040fe20000410000 */
[----:B------:R-:W-:Y:S01]  /*164f0*/  IADD3 R13, R13, R17, RZ ;  /* 0x000000110d0d7210 */ /* 0x000fe20007ffe0ff */
[----:B------:R-:W-:Y:S01]  /*16500*/  STS [R11+0x2400], R190 ;  /* 0x002400be0b007388 */ /* 0x000fe20000000800 */
[----:B------:R-:W-:Y:S01]  /*16510*/  F2FP.F16.F32.PACK_AB R72, R73, R72 ;  /* 0x000000484948723e */ /* 0x000fe200000000ff */
[C---:B------:R-:W-:Y:S01]  /*16520*/  FMUL.FTZ R105, R20.reuse, R105 ;  /* 0x0000006914697220 */ /* 0x040fe20000410000 */
[----:B------:R-:W-:Y:S01]  /*16530*/  F2FP.F16.F32.PACK_AB R74, R75, R74 ;  /* 0x0000004a4b4a723e */ /* 0x000fe200000000ff */
        /* <DEDUP_REMOVED lines=8> */
[----:B------:R-:W-:Y:S01]  /*165c0*/  STS [R21], R68 ;  /* 0x0000004415007388 */ /* 0x000fe20000000800 */
[----:B------:R-:W-:Y:S01]  /*165d0*/  IADD3 R23, R11, R12, RZ ;  /* 0x0000000c0b177210 */ /* 0x000fe20007ffe0ff */
[----:B------:R-:W-:Y:S01]  /*165e0*/  IMAD.IADD R27, R21, 0x1, R12 ;  /* 0x00000001151b7824 */ /* 0x000fe200078e020c */
[----:B------:R-:W-:Y:S01]  /*165f0*/  F2FP.F16.F32.PACK_AB R96, R97, R96 ;  /* 0x000000606160723e */ /* 0x000fe200000000ff */
[----:B------:R-:W-:Y:S01]  /*16600*/  STS [R21+0x400], R70 ;  /* 0x0004004615007388 */ /* 0x000fe20000000800 */
[----:B------:R-:W-:Y:S01]  /*16610*/  F2FP.F16.F32.PACK_AB R98, R99, R98 ;  /* 0x000000626362723e */ /* 0x000fe200000000ff */
[----:B------:R-:W-:Y:S01]  /*16620*/  FMUL.FTZ R120, R20, R120 ;  /* 0x0000007814787220 */ /* 0x000fe20000410000 */
[----:B------:R-:W-:Y:S01]  /*16630*/  IADD3 R25, R12, R17, RZ ;  /* 0x000000110c197210 */ /* 0x000fe20007ffe0ff */
[----:B------:R-:W-:Y:S01]  /*16640*/  STS [R13], R80 ;  /* 0x000000500d007388 */ /* 0x000fe20000000800 */
        /* <DEDUP_REMOVED lines=8> */
[----:B------:R-:W-:Y:S01]  /*166d0*/  IADD3 R29, R13, R12, RZ ;  /* 0x0000000c0d1d7210 */ /* 0x000fe20007ffe0ff */
[----:B------:R-:W-:Y:S01]  /*166e0*/  FMUL.FTZ R125, R20, R125 ;  /* 0x0000007d147d7220 */ /* 0x000fe20000410000 */
[----:B------:R-:W-:Y:S01]  /*166f0*/  F2FP.F16.F32.PACK_AB R100, R101, R100 ;  /* 0x000000646564723e */ /* 0x000fe200000000ff */
[----:B------:R-:W-:Y:S01]  /*16700*/  STS [R21+0x2400], R74 ;  /* 0x0024004a15007388 */ /* 0x000fe20000000800 */
[----:B------:R-:W-:Y:S01]  /*16710*/  F2FP.F16.F32.PACK_AB R102, R103, R102 ;  /* 0x000000666766723e */ /* 0x000fe200000000ff */
[----:B------:R-:W1:Y:S01]  /*16720*/  @!P1 LDC R12, c[0x0][0x2c4] ;  /* 0x0000b100ff0c9b82 */ /* 0x000e620000000800 */
[----:B------:R-:W-:Y:S01]  /*16730*/  F2FP.F16.F32.PACK_AB R112, R113, R112 ;  /* 0x000000707170723e */ /* 0x000fe200000000ff */
[----:B------:R-:W-:Y:S01]  /*16740*/  STS [R13+0x2000], R76 ;  /* 0x0020004c0d007388 */ /* 0x000fe20000000800 */
[----:B------:R-:W-:Y:S01]  /*16750*/  F2FP.F16.F32.PACK_AB R114, R115, R114 ;  /* 0x000000727372723e */ /* 0x000fe200000000ff */
[----:B------:R-:W-:Y:S01]  /*16760*/  FMUL.FTZ R179, R16, R179 ;  /* 0x000000b310b37220 */ /* 0x000fe20000410000 */
[----:B------:R-:W-:Y:S01]  /*16770*/  F2FP.F16.F32.PACK_AB R104, R105, R104 ;  /* 0x000000686968723e */ /* 0x000fe200000000ff */
[----:B------:R-:W-:Y:S01]  /*16780*/  STS [R13+0x2400], R78 ;  /* 0x0024004e0d007388 */ /* 0x000fe20000000800 */
[----:B------:R-:W-:Y:S01]  /*16790*/  F2FP.F16.F32.PACK_AB R106, R107, R106 ;  /* 0x0000006a6b6a723e */ /* 0x000fe200000000ff */
[C---:B------:R-:W-:Y:S01]  /*167a0*/  FMUL.FTZ R136, R20.reuse, R136 ;  /* 0x0000008814887220 */ /* 0x040fe20000410000 */
[----:B------:R-:W-:Y:S01]  /*167b0*/  F2FP.F16.F32.PACK_AB R108, R109, R108 ;  /* 0x0000006c6d6c723e */ /* 0x000fe200000000ff */
        /* <DEDUP_REMOVED lines=9> */
[----:B------:R-:W-:Y:S01]  /*16850*/  F2FP.F16.F32.PACK_AB R130, R131, R130 ;  /* 0x000000828382723e */ /* 0x000fe200000000ff */
[----:B------:R-:W-:Y:S01]  /*16860*/  FMUL.FTZ R141, R20, R141 ;  /* 0x0000008d148d7220 */ /* 0x000fe20000410000 */
[----:B------:R-:W-:Y:S01]  /*16870*/  F2FP.F16.F32.PACK_AB R120, R121, R120 ;  /* 0x000000787978723e */ /* 0x000fe200000000ff */
[----:B------:R-:W-:Y:S01]  /*16880*/  STS [R25+0x400], R98 ;  /* 0x0004006219007388 */ /* 0x000fe20000000800 */
[----:B------:R-:W-:Y:S01]  /*16890*/  F2FP.F16.F32.PACK_AB R122, R123, R122 ;  /* 0x0000007a7b7a723e */ /* 0x000fe200000000ff */
[C---:B------:R-:W-:Y:S01]  /*168a0*/  FMUL.FTZ R146, R16.reuse, R146 ;  /* 0x0000009210927220 */ /* 0x040fe20000410000 */
[C---:B------:R-:W-:Y:S01]  /*168b0*/  FMUL.FTZ R147, R16.reuse, R147 ;  /* 0x0000009310937220 */ /* 0x040fe20000410000 */
[----:B------:R-:W-:Y:S01]  /*168c0*/  STS [R23+0x2000], R88 ;  /* 0x0020005817007388 */ /* 0x000fe20000000800 */
[----:B------:R-:W-:Y:S01]  /*168d0*/  F2FP.F16.F32.PACK_AB R124, R125, R124 ;  /* 0x0000007c7d7c723e */ /* 0x000fe200000000ff */
[C---:B------:R-:W-:Y:S01]  /*168e0*/  FMUL.FTZ R154, R16.reuse, R154 ;  /* 0x0000009a109a7220 */ /* 0x040fe20000410000 */
[----:B------:R-:W-:Y:S01]  /*168f0*/  F2FP.F16.F32.PACK_AB R126, R127, R126 ;  /* 0x0000007e7f7e723e */ /* 0x000fe200000000ff */
[----:B------:R-:W-:Y:S01]  /*16900*/  STS [R23+0x2400], R90 ;  /* 0x0024005a17007388 */ /* 0x000fe20000000800 */
[----:B------:R-:W-:Y:S01]  /*16910*/  FMUL.FTZ R155, R16, R155 ;  /* 0x0000009b109b7220 */ /* 0x000fe20000410000 */
[----:B------:R-:W-:Y:S01]  /*16920*/  F2FP.F16.F32.PACK_AB R132, R133, R132 ;  /* 0x000000848584723e */ /* 0x000fe200000000ff */
[C---:B------:R-:W-:Y:S01]  /*16930*/  FMUL.FTZ R148, R20.reuse, R148 ;  /* 0x0000009414947220 */ /* 0x040fe20000410000 */
[----:B------:R-:W-:Y:S01]  /*16940*/  STS [R25+0x2000], R92 ;  /* 0x0020005c19007388 */ /* 0x000fe20000000800 */
[----:B------:R-:W-:Y:S01]  /*16950*/  F2FP.F16.F32.PACK_AB R134, R135, R134 ;  /* 0x000000868786723e */ /* 0x000fe200000000ff */
[C---:B------:R-:W-:Y:S01]  /*16960*/  FMUL.FTZ R149, R20.reuse, R149 ;  /* 0x0000009514957220 */ /* 0x040fe20000410000 */
[----:B------:R-:W-:Y:S01]  /*16970*/  F2FP.F16.F32.PACK_AB R176, R177, R176 ;  /* 0x000000b0b1b0723e */ /* 0x000fe200000000ff */
[----:B------:R-:W-:Y:S01]  /*16980*/  STS [R25+0x2400], R94 ;  /* 0x0024005e19007388 */ /* 0x000fe20000000800 */
[----:B------:R-:W-:Y:S01]  /*16990*/  F2FP.F16.F32.PACK_AB R178, R179, R178 ;  /* 0x000000b2b3b2723e */ /* 0x000fe200000000ff */
[C---:B------:R-:W-:Y:S01]  /*169a0*/  FMUL.FTZ R172, R20.reuse, R172 ;  /* 0x000000ac14ac7220 */ /* 0x040fe20000410000 */
[----:B------:R-:W-:Y:S01]  /*169b0*/  FMUL.FTZ R173, R20, R173 ;  /* 0x000000ad14ad7220 */ /* 0x000fe20000410000 */
[----:B------:R-:W-:Y:S01]  /*169c0*/  STS [R27], R100 ;  /* 0x000000641b007388 */ /* 0x000fe20000000800 */
[----:B------:R-:W-:Y:S01]  /*169d0*/  F2FP.F16.F32.PACK_AB R136, R137, R136 ;  /* 0x000000888988723e */ /* 0x000fe200000000ff */
[C---:B------:R-:W-:Y:S01]  /*169e0*/  FMUL.FTZ R170, R16.reuse, R170 ;  /* 0x000000aa10aa7220 */ /* 0x040fe20000410000 */
[----:B------:R-:W-:Y:S01]  /*169f0*/  F2FP.F16.F32.PACK_AB R138, R139, R138 ;  /* 0x0000008a8b8a723e */ /* 0x000fe200000000ff */
[----:B------:R-:W-:Y:S01]  /*16a00*/  STS [R27+0x400], R102 ;  /* 0x000400661b007388 */ /* 0x000fe20000000800 */
[C---:B------:R-:W-:Y:S01]  /*16a10*/  FMUL.FTZ R171, R16.reuse, R171 ;  /* 0x000000ab10ab7220 */ /* 0x040fe20000410000 */
[----:B------:R-:W-:Y:S01]  /*16a20*/  F2FP.F16.F32.PACK_AB R140, R141, R140 ;  /* 0x0000008c8d8c723e */ /* 0x000fe200000000ff */
[C---:B------:R-:W-:Y:S01]  /*16a30*/  FMUL.FTZ R162, R16.reuse, R162 ;  /* 0x000000a210a27220 */ /* 0x040fe20000410000 */
        /* <DEDUP_REMOVED lines=15> */
[----:B-1----:R-:W1:Y:S01]  /*16b30*/  @P4 LDC R12, c[0x0][0x2e4] ;  /* 0x0000b900ff0c4b82 */ /* 0x002e620000000800 */
[----:B------:R-:W-:Y:S01]  /*16b40*/  STS [R29+0x2000], R108 ;  /* 0x0020006c1d007388 */ /* 0x000fe20000000800 */
[----:B------:R-:W-:Y:S01]  /*16b50*/  F2FP.F16.F32.PACK_AB R150, R151, R150 ;  /* 0x000000969796723e */ /* 0x000fe200000000ff */
[----:B------:R-:W2:Y:S01]  /*16b60*/  @P3 MUFU.LG2 R10, R10 ;  /* 0x0000000a000a3308 */ /* 0x000ea20000000c00 */
[----:B------:R-:W-:Y:S01]  /*16b70*/  F2FP.F16.F32.PACK_AB R172, R173, R172 ;  /* 0x000000acadac723e */ /* 0x000fe200000000ff */
[----:B------:R-:W-:Y:S01]  /*16b80*/  STS [R29+0x2400], R110 ;  /* 0x0024006e1d007388 */ /* 0x000fe20000000800 */
[----:B------:R-:W-:Y:S01]  /*16b90*/  F2FP.F16.F32.PACK_AB R174, R175, R174 ;  /* 0x000000aeafae723e */ /* 0x000fe200000000ff */
[----:B------:R-:W-:Y:S01]  /*16ba0*/  BSSY B0, `(.L_x_232) ;  /* 0x000008c000007945 */ /* 0x000fe20003800000 */
[----:B------:R-:W-:Y:S01]  /*16bb0*/  F2FP.F16.F32.PACK_AB R168, R169, R168 ;  /* 0x000000a8a9a8723e */ /* 0x000fe200000000ff */
[----:B------:R-:W-:Y:S01]  /*16bc0*/  STS [R11+0x4000], R116 ;  /* 0x004000740b007388 */ /* 0x000fe20000000800 */
[----:B------:R-:W-:Y:S01]  /*16bd0*/  F2FP.F16.F32.PACK_AB R170, R171, R170 ;  /* 0x000000aaabaa723e */ /* 0x000fe200000000ff */
[----:B------:R-:W3:Y:S01]  /*16be0*/  @P3 LDC R22, c[0x0][0x2e8] ;  /* 0x0000ba00ff163b82 */ /* 0x000ee20000000800 */
[----:B------:R-:W-:Y:S01]  /*16bf0*/  F2FP.F16.F32.PACK_AB R15, R15, R160 ;  /* 0x000000a00f0f723e */ /* 0x000fe200000000ff */
[----:B------:R-:W-:Y:S01]  /*16c00*/  STS [R11+0x4400], R118 ;  /* 0x004400760b007388 */ /* 0x000fe20000000800 */
[----:B------:R-:W-:Y:S01]  /*16c10*/  F2FP.F16.F32.PACK_AB R162, R163, R162 ;  /* 0x000000a2a3a2723e */ /* 0x000fe200000000ff */
[----:B------:R-:W-:Y:S01]  /*16c20*/  @P5 MUFU.LG2 R9, R9 ;  /* 0x0000000900095308 */ /* 0x000fe20000000c00 */
[----:B------:R-:W-:Y:S01]  /*16c30*/  F2FP.F16.F32.PACK_AB R156, R157, R156 ;  /* 0x0000009c9d9c723e */ /* 0x000fe200000000ff */
[----:B------:R-:W-:Y:S01]  /*16c40*/  STS [R17+0x4000], R128 ;  /* 0x0040008011007388 */ /* 0x000fe20000000800 */
[----:B------:R-:W-:-:S02]  /*16c50*/  F2FP.F16.F32.PACK_AB R158, R159, R158 ;  /* 0x0000009e9f9e723e */ /* 0x000fc400000000ff */
[----:B------:R-:W-:Y:S01]  /*16c60*/  F2FP.F16.F32.PACK_AB R164, R165, R164 ;  /* 0x000000a4a5a4723e */ /* 0x000fe200000000ff */
[----:B------:R-:W-:Y:S01]  /*16c70*/  STS [R17+0x4400], R130 ;  /* 0x0044008211007388 */ /* 0x000fe20000000800 */
[----:B------:R-:W-:Y:S01]  /*16c80*/  F2FP.F16.F32.PACK_AB R166, R167, R166 ;  /* 0x000000a6a7a6723e */ /* 0x000fe200000000ff */
[----:B--2---:R-:W-:Y:S02]  /*16c90*/  @P3 FMUL.FTZ R10, R10, 0.69314718246459960938 ;  /* 0x3f3172180a0a3820 */ /* 0x004fe40000410000 */
        /* <DEDUP_REMOVED lines=8> */
[----:B--2---:R-:W1:Y:S03]  /*16d20*/  @!P1 LDC R11, c[0x0][0x270] ;  /* 0x00009c00ff0b9b82 */ /* 0x004e660000000800 */
[----:B------:R-:W-:Y:S04]  /*16d30*/  STS [R21+0x6000], R136 ;  /* 0x0060008815007388 */ /* 0x000fe80000000800 */
[----:B------:R2:W-:Y:S01]  /*16d40*/  STS [R21+0x6400], R138 ;  /* 0x0064008a15007388 */ /* 0x0005e20000000800 */
[----:B----4-:R-:W4:Y:S03]  /*16d50*/  @P1 LDC.64 R16, c[0x0][0x2c0] ;  /* 0x0000b000ff101b82 */ /* 0x010f260000000a00 */
[----:B------:R-:W-:Y:S04]  /*16d60*/  STS [R13+0x6000], R140 ;  /* 0x0060008c0d007388 */ /* 0x000fe80000000800 */
[----:B------:R-:W-:Y:S04]  /*16d70*/  STS [R13+0x6400], R142 ;  /* 0x0064008e0d007388 */ /* 0x000fe80000000800 */
[----:B------:R-:W-:Y:S04]  /*16d80*/  STS [R23+0x4000], R144 ;  /* 0x0040009017007388 */ /* 0x000fe80000000800 */
[----:B------:R-:W-:Y:S04]  /*16d90*/  STS [R23+0x4400], R146 ;  /* 0x0044009217007388 */ /* 0x000fe80000000800 */
[----:B------:R-:W-:Y:S04]  /*16da0*/  STS [R25+0x4000], R152 ;  /* 0x0040009819007388 */ /* 0x000fe80000000800 */
[----:B------:R-:W-:Y:S01]  /*16db0*/  STS [R25+0x4400], R154 ;  /* 0x0044009a19007388 */ /* 0x000fe20000000800 */
[----:B--2---:R-:W-:Y:S01]  /*16dc0*/  @P1 MOV R21, 0x1 ;  /* 0x0000000100151802 */ /* 0x004fe20000000f00 */
[----:B-1----:R-:W-:Y:S01]  /*16dd0*/  @!P1 IMAD R21, R12, R11, RZ ;  /* 0x0000000b0c159224 */ /* 0x002fe200078e02ff */
[----:B------:R-:W-:Y:S01]  /*16de0*/  LEA.HI.SX32 R11, R6, 0x10, 0x1d ;  /* 0x00000010060b7811 */ /* 0x000fe200078feaff */
[----:B------:R-:W-:Y:S01]  /*16df0*/  STS [R23+0x6000], R148 ;  /* 0x0060009417007388 */ /* 0x000fe20000000800 */
[----:B----4-:R-:W-:Y:S01]  /*16e00*/  @P1 IMAD R24, R17, R16, RZ ;  /* 0x0000001011181224 */ /* 0x010fe200078e02ff */
[----:B------:R-:W-:Y:S01]  /*16e10*/  MOV R16, 0x7f800000 ;  /* 0x7f80000000107802 */ /* 0x000fe20000000f00 */
[----:B------:R1:W2:Y:S01]  /*16e20*/  @P2 MUFU.LG2 R17, R8 ;  /* 0x0000000800112308 */ /* 0x0002a20000000c00 */
[----:B------:R4:W-:Y:S01]  /*16e30*/  STS [R23+0x6400], R150 ;  /* 0x0064009617007388 */ /* 0x0009e20000000800 */
[----:B------:R-:W-:Y:S01]  /*16e40*/  ISETP.GE.AND P4, PT, R11, UR6, PT ;  /* 0x000000060b007c0c */ /* 0x000fe2000bf86270 */
[----:B---3--:R-:W-:Y:S01]  /*16e50*/  @P3 FFMA.FTZ R16, R3, R22, R10 ;  /* 0x0000001603103223 */ /* 0x008fe2000001000a */
[----:B------:R-:W3:Y:S01]  /*16e60*/  @P2 LDC R11, c[0x0][0x2e8] ;  /* 0x0000ba00ff0b2b82 */ /* 0x000ee20000000800 */
[----:B------:R-:W-:Y:S01]  /*16e70*/  STS [R25+0x6000], R172 ;  /* 0x006000ac19007388 */ /* 0x000fe20000000800 */
[----:B------:R-:W-:-:S02]  /*16e80*/  @!P1 MOV R24, R12 ;  /* 0x0000000c00189202 */ /* 0x000fc40000000f00 */
[----:B------:R-:W-:Y:S01]  /*16e90*/  LEA.HI.SX32 R6, R6, 0x20, 0x1d ;  /* 0x0000002006067811 */ /* 0x000fe200078feaff */
[----:B------:R-:W-:Y:S03]  /*16ea0*/  STS [R25+0x6400], R174 ;  /* 0x006400ae19007388 */ /* 0x000fe60000000800 */
[----:B------:R-:W-:Y:S01]  /*16eb0*/  ISETP.GE.AND P3, PT, R6, UR6, PT ;  /* 0x0000000606007c0c */ /* 0x000fe2000bf66270 */
[----:B------:R-:W-:Y:S01]  /*16ec0*/  STS [R27+0x4000], R168 ;  /* 0x004000a81b007388 */ /* 0x000fe20000000800 */
[----:B------:R-:W-:-:S03]  /*16ed0*/  MOV R6, 0x7f800000 ;  /* 0x7f80000000067802 */ /* 0x000fc60000000f00 */
[----:B------:R-:W-:Y:S01]  /*16ee0*/  STS [R27+0x4400], R170 ;  /* 0x004400aa1b007388 */ /* 0x000fe20000000800 */
[----:B-1----:R-:W-:Y:S01]  /*16ef0*/  SHF.R.S32.HI R8, RZ, 0x3, R5 ;  /* 0x00000003ff087819 */ /* 0x002fe20000011405 */
[----:B--2---:R-:W-:Y:S01]  /*16f00*/  @P2 FMUL.FTZ R17, R17, 0.69314718246459960938 ;  /* 0x3f31721811112820 */ /* 0x004fe20000410000 */
[----:B------:R-:W-:Y:S01]  /*16f10*/  MOV R5, 0x7f800000 ;  /* 0x7f80000000057802 */ /* 0x000fe20000000f00 */
[----:B------:R1:W-:Y:S04]  /*16f20*/  STS [R29+0x4000], R15 ;  /* 0x0040000f1d007388 */ /* 0x0003e80000000800 */
[----:B------:R2:W-:Y:S01]  /*16f30*/  STS [R29+0x4400], R162 ;  /* 0x004400a21d007388 */ /* 0x0005e20000000800 */
[----:B----4-:R-:W4:Y:S01]  /*16f40*/  @P1 LDC R23, c[0x0][0x2c0] ;  /* 0x0000b000ff171b82 */ /* 0x010f220000000800 */
[----:B---3--:R-:W-:-:S02]  /*16f50*/  @P2 FFMA.FTZ R6, R0, R11, R17 ;  /* 0x0000000b00062223 */ /* 0x008fc40000010011 */
[----:B------:R2:W-:Y:S01]  /*16f60*/  STS [R27+0x6000], R156 ;  /* 0x0060009c1b007388 */ /* 0x0005e20000000800 */
[----:B------:R-:W-:-:S03]  /*16f70*/  SHF.L.U32 R0, R4, 0x3, RZ ;  /* 0x0000000304007819 */ /* 0x000fc600000006ff */
[----:B------:R2:W-:Y:S04]  /*16f80*/  STS [R27+0x6400], R158 ;  /* 0x0064009e1b007388 */ /* 0x0005e80000000800 */
[----:B------:R2:W-:Y:S04]  /*16f90*/  STS [R29+0x6000], R164 ;  /* 0x006000a41d007388 */ /* 0x0005e80000000800 */
[----:B------:R2:W-:Y:S01]  /*16fa0*/  STS [R29+0x6400], R166 ;  /* 0x006400a61d007388 */ /* 0x0005e20000000800 */
[----:B------:R-:W-:Y:S01]  /*16fb0*/  BAR.SYNC.DEFER_BLOCKING 0x0 ;  /* 0x0000000000007b1d */ /* 0x000fe20000010000 */
[----:B------:R-:W-:-:S07]  /*16fc0*/  @!P1 IMAD.MOV.U32 R23, RZ, RZ, 0x1 ;  /* 0x00000001ff179424 */ /* 0x000fce00078e00ff */
[----:B-1----:R-:W1:Y:S01]  /*16fd0*/  @P5 LDC R15, c[0x0][0x2e8] ;  /* 0x0000ba00ff0f5b82 */ /* 0x002e620000000800 */
[----:B------:R-:W3:Y:S01]  /*16fe0*/  S2R R20, SR_CTAID.Y ;  /* 0x0000000000147919 */ /* 0x000ee20000002600 */
[----:B----4-:R-:W-:Y:S01]  /*16ff0*/  IMAD R10, R23, UR7, RZ ;  /* 0x00000007170a7c24 */ /* 0x010fe2000f8e02ff */
[----:B------:R-:W4:Y:S04]  /*17000*/  S2R R13, SR_CTAID.Z ;  /* 0x00000000000d7919 */ /* 0x000f280000002700 */
[----:B------:R-:W-:Y:S01]  /*17010*/  SHF.L.U32 R10, R10, 0x7, RZ ;  /* 0x000000070a0a7819 */ /* 0x000fe200000006ff */
[----:B------:R2:W1:Y:S01]  /*17020*/  LDS.128 R32, [R252+0x3800] ;  /* 0x00380000fc207984 */ /* 0x0004620000000c00 */
[----:B---3--:R-:W-:Y:S02]  /*17030*/  IMAD R20, R20, R21, RZ ;  /* 0x0000001514147224 */ /* 0x008fe400078e02ff */
[----:B------:R-:W-:-:S03]  /*17040*/  @P5 FMUL.FTZ R21, R9, 0.69314718246459960938 ;  /* 0x3f31721809155820 */ /* 0x000fc60000410000 */
[----:B------:R-:W-:Y:S01]  /*17050*/  SEL R20, R20, RZ, !P6 ;  /* 0x000000ff14147207 */ /* 0x000fe20007000000 */
[----:B-1----:R-:W-:Y:S01]  /*17060*/  @P5 FFMA.FTZ R5, R2, R15, R21 ;  /* 0x0000000f02055223 */ /* 0x002fe20000010015 */
[----:B------:R-:W-:Y:S02]  /*17070*/  LOP3.LUT P6, RZ, R7, 0x3, RZ, 0xc0, !PT ;  /* 0x0000000307ff7812 */ /* 0x000fe400078cc0ff */
[----:B------:R-:W-:Y:S01]  /*17080*/  IADD3 R7, R8, 0x30, RZ ;  /* 0x0000003008077810 */ /* 0x000fe20007ffe0ff */
[----:B----4-:R-:W-:-:S03]  /*17090*/  IMAD R3, R13, R24, R20 ;  /* 0x000000180d037224 */ /* 0x010fc600078e0214 */
[----:B------:R-:W-:Y:S02]  /*170a0*/  ISETP.GE.AND P1, PT, R7, UR14, PT ;  /* 0x0000000e07007c0c */ /* 0x000fe4000bf26270 */
[--C-:B------:R-:W-:Y:S02]  /*170b0*/  IADD3 R11, P5, P2, R10, R18, R3.reuse ;  /* 0x000000120a0b7210 */ /* 0x100fe40007abe003 */
[----:B------:R-:W-:Y:S02]  /*170c0*/  SHF.R.S32.HI R7, RZ, 0x1f, R10 ;  /* 0x0000001fff077819 */ /* 0x000fe4000001140a */
[----:B------:R-:W-:-:S04]  /*170d0*/  SHF.R.S32.HI R18, RZ, 0x1f, R3 ;  /* 0x0000001fff127819 */ /* 0x000fc80000011403 */
[----:B------:R-:W-:Y:S01]  /*170e0*/  IADD3.X R10, R7, R19, R18, P5, P2 ;  /* 0x00000013070a7210 */ /* 0x000fe20002fe4412 */
[----:B--2---:R-:W-:Y:S06]  /*170f0*/  @P6 BRA `(.L_x_233) ;  /* 0x0000000000d86947 */ /* 0x004fec0003800000 */
[----:B------:R-:W1:Y:S01]  /*17100*/  S2R R2, SR_TID.X ;  /* 0x0000000000027919 */ /* 0x000e620000002100 */
[----:B------:R-:W-:Y:S02]  /*17110*/  P2R R7, PR, RZ, 0x1 ;  /* 0x00000001ff077803 */ /* 0x000fe40000000000 */
[----:B------:R-:W-:Y:S02]  /*17120*/  P2R R19, PR, RZ, 0x2 ;  /* 0x00000002ff137803 */ /* 0x000fe40000000000 */
[----:B-1----:R-:W-:-:S04]  /*17130*/  SHF.R.S32.HI R3, RZ, 0x1f, R2 ;  /* 0x0000001fff037819 */ /* 0x002fc80000011402 */
[----:B------:R-:W-:-:S04]  /*17140*/  LEA.HI R3, R3, R2, RZ, 0x5 ;  /* 0x0000000203037211 */ /* 0x000fc800078f28ff */
[----:B------:R-:W-:Y:S02]  /*17150*/  SHF.R.S32.HI R15, RZ, 0x5, R3 ;  /* 0x00000005ff0f7819 */ /* 0x000fe40000011403 */
[----:B------:R-:W-:Y:S02]  /*17160*/  LOP3.LUT R3, R3, 0xffffffe0, RZ, 0xc0, !PT ;  /* 0xffffffe003037812 */ /* 0x000fe400078ec0ff */
[----:B------:R-:W-:-:S03]  /*17170*/  SHF.R.S32.HI R4, RZ, 0x1f, R15 ;  /* 0x0000001fff047819 */ /* 0x000fc6000001140f */
[----:B------:R-:W-:Y:S01]  /*17180*/  IMAD.IADD R3, R2, 0x1, -R3 ;  /* 0x0000000102037824 */ /* 0x000fe200078e0a03 */
[----:B------:R-:W-:-:S04]  /*17190*/  LEA.HI R4, R4, R15, RZ, 0x2 ;  /* 0x0000000f04047211 */ /* 0x000fc800078f10ff */
[----:B------:R-:W-:Y:S02]  /*171a0*/  SHF.R.S32.HI R2, RZ, 0x1f, R3 ;  /* 0x0000001fff027819 */ /* 0x000fe40000011403 */
[----:B------:R-:W-:Y:S02]  /*171b0*/  LOP3.LUT R4, R4, 0xfffffffc, RZ, 0xc0, !PT ;  /* 0xfffffffc04047812 */ /* 0x000fe400078ec0ff */
[----:B------:R-:W-:-:S03]  /*171c0*/  LEA.HI R2, R2, R3, RZ, 0x2 ;  /* 0x0000000302027211 */ /* 0x000fc600078f10ff */
[----:B------:R-:W-:Y:S01]  /*171d0*/  IMAD.IADD R4, R15, 0x1, -R4 ;  /* 0x000000010f047824 */ /* 0x000fe200078e0a04 */
[----:B------:R-:W-:-:S05]  /*171e0*/  SHF.R.S32.HI R3, RZ, 0x2, R2 ;  /* 0x00000002ff037819 */ /* 0x000fca0000011402 */
[----:B------:R-:W-:-:S04]  /*171f0*/  IMAD R2, R4, 0x10, R3 ;  /* 0x0000001004027824 */ /* 0x000fc800078e0203 */
[C---:B------:R-:W-:Y:S01]  /*17200*/  VIADD R4, R2.reuse, 0x8 ;  /* 0x0000000802047836 */ /* 0x040fe20000000000 */
[C---:B------:R-:W-:Y:S01]  /*17210*/  ISETP.GE.AND P0, PT, R2.reuse, UR14, PT ;  /* 0x0000000e02007c0c */ /* 0x040fe2000bf06270 */
[----:B------:R-:W-:-:S03]  /*17220*/  VIADD R12, R2, 0x40 ;  /* 0x00000040020c7836 */ /* 0x000fc60000000000 */
[----:B------:R-:W-:Y:S02]  /*17230*/  ISETP.GE.AND P1, PT, R4, UR14, PT ;  /* 0x0000000e04007c0c */ /* 0x000fe4000bf26270 */
[----:B------:R-:W-:-:S07]  /*17240*/  ISETP.GE.AND P6, PT, R12, UR14, PT ;  /* 0x0000000e0c007c0c */ /* 0x000fce000bfc6270 */
[CC--:B------:R-:W-:Y:S02]  /*17250*/  @!P0 IMAD R22, R2.reuse, R23.reuse, RZ ;  /* 0x0000001702168224 */ /* 0x0c0fe400078e02ff */
[----:B------:R-:W-:Y:S02]  /*17260*/  VIADD R2, R2, 0x48 ;  /* 0x0000004802027836 */ /* 0x000fe40000000000 */
[----:B------:R-:W-:Y:S01]  /*17270*/  @!P1 IMAD R18, R4, R23, RZ ;  /* 0x0000001704129224 */ /* 0x000fe200078e02ff */
[----:B------:R-:W-:Y:S01]  /*17280*/  @!P0 IADD3 R21, P2, R22, R11, RZ ;  /* 0x0000000b16158210 */ /* 0x000fe20007f5e0ff */
[----:B------:R-:W-:Y:S01]  /*17290*/  @!P6 IMAD R12, R12, R23, RZ ;  /* 0x000000170c0ce224 */ /* 0x000fe200078e02ff */
[----:B------:R-:W-:Y:S02]  /*172a0*/  ISETP.GE.AND P5, PT, R2, UR14, PT ;  /* 0x0000000e02007c0c */ /* 0x000fe4000bfa6270 */
[----:B------:R-:W-:Y:S02]  /*172b0*/  @!P0 LEA.HI.X.SX32 R22, R22, R10, 0x1, P2 ;  /* 0x0000000a16168211 */ /* 0x000fe400010f0eff */
[----:B------:R-:W-:-:S04]  /*172c0*/  @!P1 IADD3 R17, P2, R18, R11, RZ ;  /* 0x0000000b12119210 */ /* 0x000fc80007f5e0ff */
[----:B------:R-:W-:Y:S02]  /*172d0*/  @!P1 LEA.HI.X.SX32 R18, R18, R10, 0x1, P2 ;  /* 0x0000000a12129211 */ /* 0x000fe400010f0eff */
[----:B------:R-:W-:-:S03]  /*172e0*/  @!P6 IADD3 R15, P2, R12, R11, RZ ;  /* 0x0000000b0c0fe210 */ /* 0x000fc60007f5e0ff */
[----:B------:R-:W-:Y:S01]  /*172f0*/  @!P5 IMAD R23, R2, R23, RZ ;  /* 0x000000170217d224 */ /* 0x000fe200078e02ff */
[----:B------:R-:W-:Y:S01]  /*17300*/  @!P6 LEA.HI.X.SX32 R12, R12, R10, 0x1, P2 ;  /* 0x0000000a0c0ce211 */ /* 0x000fe200010f0eff */
[----:B------:R-:W1:Y:S03]  /*17310*/  @!P0 LDC.64 R2, c[0x0][0x2b0] ;  /* 0x0000ac00ff028b82 */ /* 0x000e660000000a00 */
        /* <DEDUP_REMOVED lines=13> */
[----:B------:R-:W1:Y:S02]  /*173f0*/  @!P5 LDC.64 R2, c[0x0][0x2b0] ;  /* 0x0000ac00ff02db82 */ /* 0x000e640000000a00 */
[----:B-1----:R-:W-:-:S04]  /*17400*/  @!P5 LEA R2, P2, R11, R2, 0x2 ;  /* 0x000000020b02d211 */ /* 0x002fc800078410ff */
[----:B------:R-:W-:Y:S02]  /*17410*/  @!P5 LEA.HI.X R3, R11, R3, R10, 0x2, P2 ;  /* 0x000000030b03d211 */ /* 0x000fe400010f140a */
[----:B------:R-:W-:-:S13]  /*17420*/  ISETP.GE.AND P2, PT, R4, UR14, PT ;  /* 0x0000000e04007c0c */ /* 0x000fda000bf46270 */
[----:B------:R2:W-:Y:S04]  /*17430*/  @!P2 STG.E desc[UR20][R22.64], R16 ;  /* 0x000000101600a986 */ /* 0x0005e8000c101914 */
[----:B------:R2:W-:Y:S04]  /*17440*/  @!P6 STG.E desc[UR20][R18.64], R5 ;  /* 0x000000051200e986 */ /* 0x0005e8000c101914 */
[----:B------:R2:W-:Y:S02]  /*17450*/  @!P5 STG.E desc[UR20][R2.64], R6 ;  /* 0x000000060200d986 */ /* 0x0005e4000c101914 */
.L_x_233:
[----:B------:R-:W-:Y:S05]  /*17460*/  BSYNC B0 ;  /* 0x0000000000007941 */ /* 0x000fea0003800000 */
.L_x_232:
[----:B------:R1:W5:Y:S01]  /*17470*/  LDL R24, [R1+0x20] ;  /* 0x0000200001187983 */ /* 0x0003620000100800 */
[----:B------:R-:W-:Y:S01]  /*17480*/  SHF.R.S32.HI R4, RZ, 0x1f, R0 ;  /* 0x0000001fff047819 */ /* 0x000fe20000011400 */
[----:B--2---:R-:W-:Y:S01]  /*17490*/  VIADD R2, R8, 0x50 ;  /* 0x0000005008027836 */ /* 0x004fe20000000000 */
[----:B------:R-:W-:Y:S01]  /*174a0*/  IADD3 R18, P2, R0, UR10, RZ ;  /* 0x0000000a00127c10 */ /* 0x000fe2000ff5e0ff */
[----:B------:R-:W-:Y:S01]  /*174b0*/  ULDC.64 UR4, c[0x0][0x2a0] ;  /* 0x0000a80000047ab9 */ /* 0x000fe20000000a00 */
[----:B------:R-:W-:Y:S01]  /*174c0*/  SHF.R.S32.HI R5, RZ, 0x1f, R13 ;  /* 0x0000001fff057819 */ /* 0x000fe2000001140d */
[----:B------:R-:W-:Y:S01]  /*174d0*/  VIADD R3, R8, 0x40 ;  /* 0x0000004008037836 */ /* 0x000fe20000000000 */
[----:B------:R-:W-:Y:S01]  /*174e0*/  IADD3.X R19, R4, UR8, RZ, P2, !PT ;  /* 0x0000000804137c10 */ /* 0x000fe200097fe4ff */
[----:B------:R-:W-:Y:S01]  /*174f0*/  BSSY B0, `(.L_x_234) ;  /* 0x000001c000007945 */ /* 0x000fe20003800000 */
[----:B------:R-:W-:Y:S01]  /*17500*/  ISETP.GE.AND P2, PT, R2, UR14, PT ;  /* 0x0000000e02007c0c */ /* 0x000fe2000bf46270 */
[----:B------:R-:W-:Y:S01]  /*17510*/  IMAD R2, R5, UR4, RZ ;  /* 0x0000000405027c24 */ /* 0x000fe2000f8e02ff */
[----:B------:R-:W-:Y:S01]  /*17520*/  SHF.R.S32.HI R9, RZ, 0x1f, R8 ;  /* 0x0000001fff097819 */ /* 0x000fe20000011408 */
[----:B------:R-:W-:Y:S01]  /*17530*/  IMAD.WIDE.U32 R18, R13, UR4, R18 ;  /* 0x000000040d127c25 */ /* 0x000fe2000f8e0012 */
[----:B------:R1:W2:Y:S01]  /*17540*/  LDS.128 R4, [R252+0x4000] ;  /* 0x00400000fc047984 */ /* 0x0002a20000000c00 */
[----:B------:R-:W-:-:S02]  /*17550*/  MOV R17, UR16 ;  /* 0x0000001000117c02 */ /* 0x000fc40008000f00 */
[----:B------:R-:W-:Y:S01]  /*17560*/  IMAD R21, R13, UR5, R2 ;  /* 0x000000050d157c24 */ /* 0x000fe2000f8e0202 */
[----:B------:R-:W-:Y:S01]  /*17570*/  ISETP.GE.AND P5, PT, R3, UR14, PT ;  /* 0x0000000e03007c0c */ /* 0x000fe2000bfa6270 */
[----:B------:R1:W3:Y:S01]  /*17580*/  LDS.128 R12, [R252] ;  /* 0x00000000fc0c7984 */ /* 0x0002e20000000c00 */
[----:B------:R-:W-:Y:S02]  /*17590*/  IMAD.WIDE R16, R17, 0x80, R8 ;  /* 0x0000008011107825 */ /* 0x000fe400078e0208 */
[----:B------:R-:W-:Y:S02]  /*175a0*/  IADD3 R21, R19, R21, RZ ;  /* 0x0000001513157210 */ /* 0x000fe40007ffe0ff */
[----:B------:R-:W-:Y:S01]  /*175b0*/  VIADD R2, R8, 0x60 ;  /* 0x0000006008027836 */ /* 0x000fe20000000000 */
[----:B------:R-:W-:Y:S06]  /*175c0*/  @P0 BRA `(.L_x_235) ;  /* 0x0000000000380947 */ /* 0x000fec0003800000 */
[----:B------:R-:W-:Y:S01]  /*175d0*/  ULDC.64 UR4, c[0x0][0x298] ;  /* 0x0000a60000047ab9 */ /* 0x000fe20000000a00 */
[----:B------:R-:W-:Y:S02]  /*175e0*/  IMAD.MOV.U32 R20, RZ, RZ, R18 ;  /* 0x000000ffff147224 */ /* 0x000fe400078e0012 */
[----:B------:R-:W-:Y:S02]  /*175f0*/  IMAD R3, R17, UR4, RZ ;  /* 0x0000000411037c24 */ /* 0x000fe4000f8e02ff */
[----:B------:R-:W-:-:S04]  /*17600*/  IMAD.WIDE.U32 R10, R16, UR4, R20 ;  /* 0x00000004100a7c25 */ /* 0x000fc8000f8e0014 */
[----:B------:R-:W-:Y:S01]  /*17610*/  IMAD R3, R16, UR5, R3 ;  /* 0x0000000510037c24 */ /* 0x000fe2000f8e0203 */
[----:B------:R-:W-:Y:S02]  /*17620*/  ULDC.64 UR4, c[0x0][0x280] ;  /* 0x0000a00000047ab9 */ /* 0x000fe40000000a00 */
[----:B------:R-:W-:Y:S01]  /*17630*/  LEA R22, P0, R10, UR4, 0x1 ;  /* 0x000000040a167c11 */ /* 0x000fe2000f8008ff */
[----:B------:R-:W-:Y:S01]  /*17640*/  ULDC UR4, c[0x0][0x2d0] ;  /* 0x0000b40000047ab9 */ /* 0x000fe20000000800 */
[----:B------:R-:W-:Y:S02]  /*17650*/  IADD3 R3, R11, R3, RZ ;  /* 0x000000030b037210 */ /* 0x000fe40007ffe0ff */
[----:B------:R-:W-:Y:S02]  /*17660*/  ISETP.GE.AND P6, PT, R0, UR4, PT ;  /* 0x0000000400007c0c */ /* 0x000fe4000bfc6270 */
[----:B------:R-:W-:Y:S02]  /*17670*/  LEA.HI.X R23, R10, UR5, R3, 0x1, P0 ;  /* 0x000000050a177c11 */ /* 0x000fe400080f0c03 */
[----:B-----5:R-:W-:-:S09]  /*17680*/  ISETP.GE.AND P0, PT, R24, UR4, PT ;  /* 0x0000000418007c0c */ /* 0x020fd2000bf06270 */
[----:B---3--:R4:W-:Y:S04]  /*17690*/  @!P6 STG.E.128 desc[UR20][R22.64], R12 ;  /* 0x0000000c1600e986 */ /* 0x0089e8000c101d14 */
[----:B--2---:R4:W-:Y:S02]  /*176a0*/  @!P0 STG.E.128 desc[UR20][R22.64+0x80], R4 ;  /* 0x0000800416008986 */ /* 0x0049e4000c101d14 */
.L_x_235:
[----:B------:R-:W-:Y:S05]  /*176b0*/  BSYNC B0 ;  /* 0x0000000000007941 */ /* 0x000fea0003800000 */
.L_x_234:
[----:B------:R-:W-:Y:S01]  /*176c0*/  ISETP.GE.AND P0, PT, R2, UR14, PT ;  /* 0x0000000e02007c0c */ /* 0x000fe2000bf06270 */
[----:B--2-4-:R2:W4:Y:S01]  /*176d0*/  LDS.128 R4, [R252+0x4800] ;  /* 0x00480000fc047984 */ /* 0x0145220000000c00 */
[----:B------:R-:W-:Y:S01]  /*176e0*/  IADD3 R2, R8, 0x70, RZ ;  /* 0x0000007008027810 */ /* 0x000fe20007ffe0ff */
[----:B------:R-:W-:Y:S02]  /*176f0*/  BSSY B0, `(.L_x_236) ;  /* 0x0000014000007945 */ /* 0x000fe40003800000 */
[----:B------:R2:W1:Y:S02]  /*17700*/  LDS.128 R8, [R252+0x800] ;  /* 0x00080000fc087984 */ /* 0x0004640000000c00 */
[----:B------:R-:W-:Y:S05]  /*17710*/  @P4 BRA `(.L_x_237) ;  /* 0x0000000000444947 */ /* 0x000fea0003800000 */
[----:B---3--:R-:W-:Y:S01]  /*17720*/  IADD3 R12, P4, R16, 0x10, RZ ;  /* 0x00000010100c7810 */ /* 0x008fe20007f9e0ff */
[----:B------:R-:W-:Y:S01]  /*17730*/  ULDC.64 UR4, c[0x0][0x298] ;  /* 0x0000a60000047ab9 */ /* 0x000fe20000000a00 */
[----:B------:R-:W-:Y:S01]  /*17740*/  MOV R15, R21 ;  /* 0x00000015000f7202 */ /* 0x000fe20000000f00 */
[----:B------:R-:W-:Y:S02]  /*17750*/  IMAD.MOV.U32 R14, RZ, RZ, R18 ;  /* 0x000000ffff0e7224 */ /* 0x000fe400078e0012 */
[----:B------:R-:W-:Y:S02]  /*17760*/  IMAD.X R3, RZ, RZ, R17, P4 ;  /* 0x000000ffff037224 */ /* 0x000fe400020e0611 */
[----:B------:R-:W-:-:S04]  /*17770*/  IMAD.WIDE.U32 R14, R12, UR4, R14 ;  /* 0x000000040c0e7c25 */ /* 0x000fc8000f8e000e */
[----:B------:R-:W-:-:S04]  /*17780*/  IMAD R3, R3, UR4, RZ ;  /* 0x0000000403037c24 */ /* 0x000fc8000f8e02ff */
[----:B------:R-:W-:Y:S01]  /*17790*/  IMAD R3, R12, UR5, R3 ;  /* 0x000000050c037c24 */ /* 0x000fe2000f8e0203 */
[----:B------:R-:W-:Y:S02]  /*177a0*/  ULDC.64 UR4, c[0x0][0x280] ;  /* 0x0000a00000047ab9 */ /* 0x000fe40000000a00 */
[----:B------:R-:W-:Y:S01]  /*177b0*/  LEA R12, P4, R14, UR4, 0x1 ;  /* 0x000000040e0c7c11 */ /* 0x000fe2000f8808ff */
[----:B------:R-:W-:Y:S01]  /*177c0*/  IMAD.IADD R3, R15, 0x1, R3 ;  /* 0x000000010f037824 */ /* 0x000fe200078e0203 */
[----:B------:R-:W-:Y:S02]  /*177d0*/  ULDC UR4, c[0x0][0x2d0] ;  /* 0x0000b40000047ab9 */ /* 0x000fe40000000800 */
[----:B------:R-:W-:Y:S02]  /*177e0*/  ISETP.GE.AND P6, PT, R0, UR4, PT ;  /* 0x0000000400007c0c */ /* 0x000fe4000bfc6270 */
[----:B------:R-:W-:Y:S02]  /*177f0*/  LEA.HI.X R13, R14, UR5, R3, 0x1, P4 ;  /* 0x000000050e0d7c11 */ /* 0x000fe4000a0f0c03 */
[----:B-----5:R-:W-:-:S09]  /*17800*/  ISETP.GE.AND P4, PT, R24, UR4, PT ;  /* 0x0000000418007c0c */ /* 0x020fd2000bf86270 */
[----:B-1----:R1:W-:Y:S04]  /*17810*/  @!P6 STG.E.128 desc[UR20][R12.64], R8 ;  /* 0x000000080c00e986 */ /* 0x0023e8000c101d14 */
[----:B----4-:R1:W-:Y:S02]  /*17820*/  @!P4 STG.E.128 desc[UR20][R12.64+0x80], R4 ;  /* 0x000080040c00c986 */ /* 0x0103e4000c101d14 */
.L_x_237:
[----:B------:R-:W-:Y:S05]  /*17830*/  BSYNC B0 ;  /* 0x0000000000007941 */ /* 0x000fea0003800000 */
.L_x_236:
[----:B-1----:R1:W1:Y:S01]  /*17840*/  LDS.128 R8, [R252+0x1000] ;  /* 0x00100000fc087984 */ /* 0x0022620000000c00 */
[----:B------:R-:W-:Y:S01]  /*17850*/  BSSY B0, `(.L_x_238) ;  /* 0x0000015000007945 */ /* 0x000fe20003800000 */
[----:B------:R-:W-:Y:S02]  /*17860*/  ISETP.GE.AND P4, PT, R2, UR14, PT ;  /* 0x0000000e02007c0c */ /* 0x000fe4000bf86270 */
[----:B----4-:R4:W1:Y:S01]  /*17870*/  LDS.128 R4, [R252+0x5000] ;  /* 0x00500000fc047984 */ /* 0x0108620000000c00 */
[----:B------:R-:W-:Y:S10]  /*17880*/  @P3 BRA `(.L_x_239) ;  /* 0x0000000000443947 */ /* 0x000ff40003800000 */
[----:B------:R-:W-:Y:S01]  /*17890*/  IADD3 R3, P3, R16, 0x20, RZ ;  /* 0x0000002010037810 */ /* 0x000fe20007f7e0ff */
[----:B------:R-:W-:Y:S01]  /*178a0*/  ULDC.64 UR4, c[0x0][0x298] ;  /* 0x0000a60000047ab9 */ /* 0x000fe20000000a00 */
[----:B---3--:R-:W-:Y:S01]  /*178b0*/  MOV R13, R21 ;  /* 0x00000015000d7202 */ /* 0x008fe20000000f00 */
        /* <DEDUP_REMOVED lines=13> */
[----:B------:R1:W-:Y:S02]  /*17990*/  @!P3 STG.E.128 desc[UR20][R14.64+0x80], R4 ;  /* 0x000080040e00b986 */ /* 0x0003e4000c101d14 */
.L_x_239:
[----:B------:R-:W-:Y:S05]  /*179a0*/  BSYNC B0 ;  /* 0x0000000000007941 */ /* 0x000fea0003800000 */
.L_x_238:
[----:B-1----:R1:W1:Y:S01]  /*179b0*/  LDS.128 R8, [R252+0x1800] ;  /* 0x00180000fc087984 */ /* 0x0022620000000c00 */
[----:B------:R-:W-:Y:S03]  /*179c0*/  BSSY B0, `(.L_x_240) ;  /* 0x0000014000007945 */ /* 0x000fe60003800000 */
[----:B------:R1:W1:Y:S01]  /*179d0*/  LDS.128 R4, [R252+0x5800] ;  /* 0x00580000fc047984 */ /* 0x0002620000000c00 */
[----:B------:R-:W-:Y:S05]  /*179e0*/  @P1 BRA `(.L_x_241) ;  /* 0x0000000000441947 */ /* 0x000fea0003800000 */
[----:B------:R-:W-:Y:S01]  /*179f0*/  IADD3 R3, P1, R16, 0x30, RZ ;  /* 0x0000003010037810 */ /* 0x000fe20007f3e0ff */
[----:B------:R-:W-:Y:S01]  /*17a00*/  ULDC.64 UR4, c[0x0][0x298] ;  /* 0x0000a60000047ab9 */ /* 0x000fe20000000a00 */
[----:B---3--:R-:W-:Y:S01]  /*17a10*/  MOV R13, R21 ;  /* 0x00000015000d7202 */ /* 0x008fe20000000f00 */
[----:B------:R-:W-:Y:S01]  /*17a20*/  IMAD.MOV.U32 R12, RZ, RZ, R18 ;  /* 0x000000ffff0c7224 */ /* 0x000fe200078e0012 */
[----:B------:R-:W-:Y:S01]  /*17a30*/  ULDC UR6, c[0x0][0x2d0] ;  /* 0x0000b40000067ab9 */ /* 0x000fe20000000800 */
[----:B------:R-:W-:Y:S01]  /*17a40*/  IMAD.X R2, RZ, RZ, R17, P1 ;  /* 0x000000ffff027224 */ /* 0x000fe200008e0611 */
[----:B------:R-:W-:Y:S01]  /*17a50*/  ISETP.GE.AND P3, PT, R0, UR6, PT ;  /* 0x0000000600007c0c */ /* 0x000fe2000bf66270 */
[----:B------:R-:W-:Y:S01]  /*17a60*/  IMAD.WIDE.U32 R12, R3, UR4, R12 ;  /* 0x00000004030c7c25 */ /* 0x000fe2000f8e000c */
[----:B-----5:R-:W-:-:S03]  /*17a70*/  ISETP.GE.AND P1, PT, R24, UR6, PT ;  /* 0x0000000618007c0c */ /* 0x020fc6000bf26270 */
[----:B------:R-:W-:-:S04]  /*17a80*/  IMAD R2, R2, UR4, RZ ;  /* 0x0000000402027c24 */ /* 0x000fc8000f8e02ff */
[----:B------:R-:W-:Y:S01]  /*17a90*/  IMAD R2, R3, UR5, R2 ;  /* 0x0000000503027c24 */ /* 0x000fe2000f8e0202 */
[----:B------:R-:W-:Y:S02]  /*17aa0*/  ULDC.64 UR4, c[0x0][0x280] ;  /* 0x0000a00000047ab9 */ /* 0x000fe40000000a00 */
[----:B------:R-:W-:Y:S01]  /*17ab0*/  LEA R14, P6, R12, UR4, 0x1 ;  /* 0x000000040c0e7c11 */ /* 0x000fe2000f8c08ff */
[----:B------:R-:W-:-:S05]  /*17ac0*/  IMAD.IADD R2, R13, 0x1, R2 ;  /* 0x000000010d027824 */ /* 0x000fca00078e0202 */
[----:B------:R-:W-:-:S05]  /*17ad0*/  LEA.HI.X R15, R12, UR5, R2, 0x1, P6 ;  /* 0x000000050c0f7c11 */ /* 0x000fca000b0f0c02 */
[----:B-1----:R1:W-:Y:S04]  /*17ae0*/  @!P3 STG.E.128 desc[UR20][R14.64], R8 ;  /* 0x000000080e00b986 */ /* 0x0023e8000c101d14 */
[----:B------:R1:W-:Y:S02]  /*17af0*/  @!P1 STG.E.128 desc[UR20][R14.64+0x80], R4 ;  /* 0x000080040e009986 */ /* 0x0003e4000c101d14 */
.L_x_241:
[----:B------:R-:W-:Y:S05]  /*17b00*/  BSYNC B0 ;  /* 0x0000000000007941 */ /* 0x000fea0003800000 */
.L_x_240:
        /* <DEDUP_REMOVED lines=21> */
.L_x_243:
[----:B------:R-:W-:Y:S05]  /*17c60*/  BSYNC B0 ;  /* 0x0000000000007941 */ /* 0x000fea0003800000 */
.L_x_242:
        /* <DEDUP_REMOVED lines=21> */
.L_x_245:
[----:B------:R-:W-:Y:S05]  /*17dc0*/  BSYNC B0 ;  /* 0x0000000000007941 */ /* 0x000fea0003800000 */
.L_x_244:
        /* <DEDUP_REMOVED lines=21> */
.L_x_247:
[----:B------:R-:W-:Y:S05]  /*17f20*/  BSYNC B0 ;  /* 0x0000000000007941 */ /* 0x000fea0003800000 */
.L_x_246:
[----:B-1----:R1:W1:Y:S01]  /*17f30*/  LDS.128 R4, [R252+0x7800] ;  /* 0x00780000fc047984 */ /* 0x0022620000000c00 */
[----:B------:R-:W-:Y:S05]  /*17f40*/  @P4 EXIT ;  /* 0x000000000000494d */ /* 0x000fea0003800000 */
[----:B------:R-:W-:Y:S01]  /*17f50*/  IADD3 R2, P0, R16, 0x70, RZ ;  /* 0x0000007010027810 */ /* 0x000fe20007f1e0ff */
[----:B------:R-:W-:Y:S01]  /*17f60*/  ULDC.64 UR4, c[0x0][0x298] ;  /* 0x0000a60000047ab9 */ /* 0x000fe20000000a00 */
[----:B------:R-:W-:Y:S01]  /*17f70*/  MOV R9, R21 ;  /* 0x0000001500097202 */ /* 0x000fe20000000f00 */
        /* <DEDUP_REMOVED lines=12> */
[----:B------:R1:W-:Y:S01]  /*18040*/  @!P1 STG.E.128 desc[UR20][R2.64], R32 ;  /* 0x0000002002009986 */ /* 0x0003e2000c101d14 */
[----:B------:R-:W-:Y:S05]  /*18050*/  @P0 EXIT ;  /* 0x000000000000094d */ /* 0x000fea0003800000 */
[----:B-1----:R-:W-:Y:S01]  /*18060*/  STG.E.128 desc[UR20][R2.64+0x80], R4 ;  /* 0x0000800402007986 */ /* 0x002fe2000c101d14 */
[----:B------:R-:W-:Y:S05]  /*18070*/  EXIT ;  /* 0x000000000000794d */ /* 0x000fea0003800000 */
.L_x_180:
[----:B------:R-:W-:Y:S01]  /*18080*/  UISETP.NE.AND UP0, UPT, UR15, -0x1, UPT ;  /* 0xffffffff0f00788c */ /* 0x000fe2000bf05270 */
[----:B------:R-:W-:Y:S01]  /*18090*/  SHF.R.S32.HI R3, RZ, 0x1f, R124 ;  /* 0x0000001fff037819 */ /* 0x000fe2000001147c */
[----:B------:R-:W-:Y:S01]  /*180a0*/  ULDC.U8 UR8, c[0x0][0x3d9] ;  /* 0x0000f64000087ab9 */ /* 0x000fe20000000000 */
[----:B------:R-:W-:Y:S01]  /*180b0*/  ULDC.U8 UR10, c[0x0][0x3d8] ;  /* 0x0000f600000a7ab9 */ /* 0x000fe20000000000 */
[----:B------:R-:W-:Y:S01]  /*180c0*/  UISETP.NE.AND UP2, UPT, UR8, URZ, UPT ;  /* 0x0000003f0800728c */ /* 0x000fe2000bf45270 */
[----:B------:R-:W-:Y:S01]  /*180d0*/  LEA.HI R18, R3, R124, RZ, 0x3 ;  /* 0x0000007c03127211 */ /* 0x000fe200078f18ff */
[----:B------:R-:W-:Y:S01]  /*180e0*/  UISETP.NE.AND UP3, UPT, UR10, URZ, UPT ;  /* 0x0000003f0a00728c */ /* 0x000fe2000bf65270 */
[----:B------:R-:W-:Y:S01]  /*180f0*/  IMAD.U32 R17, RZ, RZ, UR16 ;  /* 0x00000010ff117e24 */ /* 0x000fe2000f8e00ff */
[----:B------:R-:W-:Y:S01]  /*18100*/  UIADD3 UR17, -UR22, UR17, URZ ;  /* 0x0000001116117290 */ /* 0x000fe2000fffe13f */
[----:B------:R-:W-:Y:S01]  /*18110*/  LOP3.LUT R3, R18, 0xfffffff8, RZ, 0xc0, !PT ;  /* 0xfffffff812037812 */ /* 0x000fe200078ec0ff */
[----:B------:R-:W-:Y:S01]  /*18120*/  UISETP.NE.OR UP3, UPT, UR8, URZ, !UP3 ;  /* 0x0000003f0800728c */ /* 0x000fe2000df65670 */
[----:B------:R-:W-:Y:S01]  /*18130*/  SHF.R.S32.HI R18, RZ, 0x3, R18 ;  /* 0x00000003ff127819 */ /* 0x000fe20000011412 */
[----:B------:R-:W-:Y:S01]  /*18140*/  @!UP0 USHF.R.S32.HI UR9, URZ, 0x1f, UR11 ;  /* 0x0000001f3f098899 */ /* 0x000fe2000801140b */
[----:B------:R-:W-:Y:S01]  /*18150*/  BSSY B0, `(.L_x_248) ;  /* 0x000004a000007945 */ /* 0x000fe20003800000 */
[----:B------:R-:W-:Y:S01]  /*18160*/  @UP0 ULDC.64 UR6, c[0x0][0x298] ;  /* 0x0000a60000060ab9 */ /* 0x000fe20000000a00 */
[----:B------:R-:W-:Y:S01]  /*18170*/  @!UP0 ULDC.64 UR4, c[0x0][0x290] ;  /* 0x0000a40000048ab9 */ /* 0x000fe20000000a00 */
[----:B------:R-:W-:Y:S01]  /*18180*/  @UP0 UIMAD.WIDE.U32 UR12, UR15, UR6, URZ ;  /* 0x000000060f0c02a5 */ /* 0x000fe2000f8e003f */
[----:B------:R-:W-:Y:S01]  /*18190*/  IMAD.IADD R124, R124, 0x1, -R3 ;  /* 0x000000017c7c7824 */ /* 0x000fe200078e0a03 */
[----:B------:R-:W-:Y:S01]  /*181a0*/  @!UP0 UIMAD UR6, UR9, UR4, URZ ;  /* 0x00000004090682a4 */ /* 0x000fe2000f8e023f */
[----:B------:R-:W-:Y:S01]  /*181b0*/  ISETP.GE.AND P4, PT, R18, UR17, PT ;  /* 0x0000001112007c0c */ /* 0x000fe2000bf86270 */
[----:B------:R-:W-:Y:S01]  /*181c0*/  @!UP0 UIMAD.WIDE.U32 UR18, UR11, UR4, URZ ;  /* 0x000000040b1282a5 */ /* 0x000fe2000f8e003f */
[----:B------:R-:W-:Y:S01]  /*181d0*/  IMAD.SHL.U32 R9, R124, 0x8, RZ ;  /* 0x000000087c097824 */ /* 0x000fe200078e00ff */
[----:B------:R-:W-:Y:S01]  /*181e0*/  @!UP0 UIMAD UR6, UR11, UR5, UR6 ;  /* 0x000000050b0682a4 */ /* 0x000fe2000f8e0206 */
[----:B------:R-:W-:Y:S01]  /*181f0*/  SHF.R.S32.HI R19, RZ, 0x1f, R18 ;  /* 0x0000001fff137819 */ /* 0x000fe20000011412 */
[----:B------:R-:W-:Y:S01]  /*18200*/  @UP0 UIMAD UR7, UR15, UR7, UR13 ;  /* 0x000000070f0702a4 */ /* 0x000fe2000f8e020d */
[C---:B------:R-:W-:Y:S01]  /*18210*/  VIADD R7, R18.reuse, 0x10 ;  /* 0x0000001012077836 */ /* 0x040fe20000000000 */
[----:B------:R-:W-:Y:S01]  /*18220*/  @!UP0 UIADD3 UR7, UR19, UR6, URZ ;  /* 0x0000000613078290 */ /* 0x000fe2000fffe03f */
[C---:B------:R-:W-:Y:S01]  /*18230*/  VIADD R6, R18.reuse, 0x20 ;  /* 0x0000002012067836 */ /* 0x040fe20000000000 */
[----:B------:R-:W-:Y:S01]  /*18240*/  @!UP0 UMOV UR12, UR18 ;  /* 0x00000012000c8c82 */ /* 0x000fe20008000000 */
[----:B------:R-:W-:Y:S01]  /*18250*/  UISETP.NE.AND UP0, UPT, UR10, URZ, !UP2 ;  /* 0x0000003f0a00728c */ /* 0x000fe2000d705270 */
[C---:B------:R-:W-:Y:S01]  /*18260*/  IADD3 R2, P0, R9.reuse, UR12, RZ ;  /* 0x0000000c09027c10 */ /* 0x040fe2000ff1e0ff */
[----:B------:R-:W-:Y:S01]  /*18270*/  @UP2 ULDC.64 UR4, c[0x0][0x2c0] ;  /* 0x0000b00000042ab9 */ /* 0x000fe20000000a00 */
[----:B------:R-:W-:Y:S01]  /*18280*/  USHF.R.S32.HI UR9, URZ, 0x1f, UR24 ;  /* 0x0000001f3f097899 */ /* 0x000fe20008011418 */
[----:B------:R-:W-:Y:S01]  /*18290*/  VIADD R5, R18, 0x30 ;  /* 0x0000003012057836 */ /* 0x000fe20000000000 */
[----:B------:R-:W-:Y:S01]  /*182a0*/  @UP2 UIMAD UR13, UR5, UR4, URZ ;  /* 0x00000004050d22a4 */ /* 0x000fe2000f8e023f */
[----:B------:R-:W-:Y:S01]  /*182b0*/  LEA.HI.X.SX32 R3, R9, UR7, 0x1, P0 ;  /* 0x0000000709037c11 */ /* 0x000fe200080f0eff */
[----:B------:R-:W-:Y:S01]  /*182c0*/  UISETP.NE.OR UP1, UPT, UR15, -0x1, UP3 ;  /* 0xffffffff0f00788c */ /* 0x000fe20009f25670 */
[----:B------:R-:W-:Y:S01]  /*182d0*/  ISETP.NE.AND P1, PT, R124, RZ, PT ;  /* 0x000000ff7c00720c */ /* 0x000fe20003f25270 */
[----:B------:R-:W-:Y:S01]  /*182e0*/  ULDC.64 UR4, c[0x0][0x2a0] ;  /* 0x0000a80000047ab9 */ /* 0x000fe20000000a00 */
[----:B------:R-:W-:Y:S01]  /*182f0*/  @!UP2 ULDC UR6, c[0x0][0x270] ;  /* 0x00009c000006aab9 */ /* 0x000fe20000000800 */
[----:B------:R-:W-:Y:S01]  /*18300*/  UIMAD UR9, UR9, UR4, URZ ;  /* 0x00000004090972a4 */ /* 0x000fe2000f8e023f */
[----:B------:R-:W-:Y:S01]  /*18310*/  IMAD.U32 R12, RZ, RZ, UR4 ;  /* 0x00000004ff0c7e24 */ /* 0x000fe2000f8e00ff */
[----:B------:R-:W-:Y:S01]  /*18320*/  @UP2 UMOV UR8, 0x1 ;  /* 0x0000000100082882 */ /* 0x000fe20000000000 */
[----:B------:R-:W-:Y:S01]  /*18330*/  @!UP2 ULDC UR4, c[0x0][0x2c4] ;  /* 0x0000b1000004aab9 */ /* 0x000fe20000000800 */
[----:B------:R-:W-:Y:S01]  /*18340*/  @UP0 ULDC UR4, c[0x0][0x2e4] ;  /* 0x0000b90000040ab9 */ /* 0x000fe20000000800 */
[----:B------:R-:W-:Y:S01]  /*18350*/  @!UP3 ULDC UR7, c[0x0][0x2c4] ;  /* 0x0000b1000007bab9 */ /* 0x000fe20000000800 */
[----:B------:R-:W-:Y:S01]  /*18360*/  @!UP2 UIMAD UR8, UR4, UR6, URZ ;  /* 0x000000060408a2a4 */ /* 0x000fe2000f8e023f */
[----:B------:R-:W-:Y:S01]  /*18370*/  IMAD.WIDE.U32 R12, R12, UR24, R2 ;  /* 0x000000180c0c7c25 */ /* 0x000fe2000f8e0002 */
[----:B------:R-:W-:Y:S01]  /*18380*/  UIMAD UR5, UR24, UR5, UR9 ;  /* 0x00000005180572a4 */ /* 0x000fe2000f8e0209 */
[----:B------:R-:W-:Y:S01]  /*18390*/  ISETP.GE.AND P0, PT, R7, UR17, PT ;  /* 0x0000001107007c0c */ /* 0x000fe2000bf06270 */
[----:B------:R-:W-:Y:S01]  /*183a0*/  UIMAD UR8, UR11, UR8, URZ ;  /* 0x000000080b0872a4 */ /* 0x000fe2000f8e023f */
[----:B------:R-:W-:Y:S01]  /*183b0*/  ISETP.GE.AND P3, PT, R6, UR17, PT ;  /* 0x0000001106007c0c */ /* 0x000fe2000bf66270 */
[----:B------:R-:W-:Y:S01]  /*183c0*/  @!UP1 UIMAD UR15, UR11, UR7, URZ ;  /* 0x000000070b0f92a4 */ /* 0x000fe2000f8e023f */
[----:B------:R-:W-:Y:S01]  /*183d0*/  ISETP.GE.AND P2, PT, R5, UR17, PT ;  /* 0x0000001105007c0c */ /* 0x000fe2000bf46270 */
[----:B------:R-:W-:Y:S01]  /*183e0*/  @UP2 ULDC UR9, c[0x0][0x2c0] ;  /* 0x0000b00000092ab9 */ /* 0x000fe20000000800 */
[----:B------:R-:W-:Y:S01]  /*183f0*/  USEL UR8, UR8, URZ, UP3 ;  /* 0x0000003f08087287 */ /* 0x000fe20009800000 */
[----:B------:R-:W-:Y:S01]  /*18400*/  VIADD R15, R13, UR5 ;  /* 0x000000050d0f7c36 */ /* 0x000fe20008000000 */
[----:B------:R-:W-:Y:S01]  /*18410*/  @!UP2 UMOV UR9, 0x1 ;  /* 0x000000010009a882 */ /* 0x000fe20000000000 */
[----:B------:R-:W-:Y:S01]  /*18420*/  @!UP2 UMOV UR13, UR4 ;  /* 0x00000004000dac82 */ /* 0x000fe20008000000 */
[----:B------:R-:W-:Y:S01]  /*18430*/  UIMAD UR6, UR22, UR9, URZ ;  /* 0x00000009160672a4 */ /* 0x000fe2000f8e023f */
[----:B------:R-:W-:Y:S01]  /*18440*/  IMAD.WIDE R16, R17, 0x80, R18 ;  /* 0x0000008011107825 */ /* 0x000fe200078e0212 */
[----:B------:R-:W-:Y:S01]  /*18450*/  UIMAD UR13, UR24, UR13, UR8 ;  /* 0x0000000d180d72a4 */ /* 0x000fe2000f8e0208 */
[----:B------:R-:W-:Y:S01]  /*18460*/  UMOV UR26, URZ ;  /* 0x0000003f001a7c82 */ /* 0x000fe20008000000 */
[----:B------:R-:W-:Y:S01]  /*18470*/  @!UP3 UMOV UR26, UR15 ;  /* 0x0000000f001abc82 */ /* 0x000fe20008000000 */
[----:B------:R-:W-:Y:S01]  /*18480*/  UMOV UR27, URZ ;  /* 0x0000003f001b7c82 */ /* 0x000fe20008000000 */
[----:B------:R-:W-:Y:S01]  /*18490*/  USHF.R.S32.HI UR4, URZ, 0x1f, UR6 ;  /* 0x0000001f3f047899 */ /* 0x000fe20008011406 */
[----:B------:R-:W-:Y:S01]  /*184a0*/  VIADD R4, R18, 0x40 ;  /* 0x0000004012047836 */ /* 0x000fe20000000000 */
[----:B------:R-:W-:Y:S01]  /*184b0*/  @!UP3 USHF.R.S32.HI UR27, URZ, 0x1f, UR15 ;  /* 0x0000001f3f1bb899 */ /* 0x000fe2000801140f */
[----:B------:R-:W-:Y:S01]  /*184c0*/  VIADD R8, R9, 0x40 ;  /* 0x0000004009087836 */ /* 0x000fe20000000000 */
[----:B------:R-:W-:-:S02]  /*184d0*/  USHF.R.S32.HI UR7, URZ, 0x1f, UR13 ;  /* 0x0000001f3f077899 */ /* 0x000fc4000801140d */
[----:B------:R-:W-:-:S04]  /*184e0*/  UIADD3 UR6, UP1, UP0, UR6, UR26, UR13 ;  /* 0x0000001a06067290 */ /* 0x000fc8000f83e00d */
[----:B------:R-:W-:Y:S01]  /*184f0*/  UIADD3.X UR26, UR4, UR27, UR7, UP1, UP0 ;  /* 0x0000001b041a7290 */ /* 0x000fe20008fe0407 */
[----:B------:R-:W-:Y:S11]  /*18500*/  @P4 BRA `(.L_x_249) ;  /* 0x0000000000384947 */ /* 0x000ff60003800000 */
[----:B------:R-:W-:Y:S01]  /*18510*/  ULDC.64 UR4, c[0x0][0x298] ;  /* 0x0000a60000047ab9 */ /* 0x000fe20000000a00 */
[----:B------:R-:W-:Y:S01]  /*18520*/  IMAD.MOV.U32 R14, RZ, RZ, R12 ;  /* 0x000000ffff0e7224 */ /* 0x000fe200078e000c */
[----:B------:R-:W-:Y:S01]  /*18530*/  ULDC UR7, c[0x0][0x2d0] ;  /* 0x0000b40000077ab9 */ /* 0x000fe20000000800 */
[----:B------:R-:W-:Y:S01]  /*18540*/  IMAD R3, R17, UR4, RZ ;  /* 0x0000000411037c24 */ /* 0x000fe2000f8e02ff */
[----:B------:R-:W-:Y:S01]  /*18550*/  ISETP.GE.AND P5, PT, R9, UR7, PT ;  /* 0x0000000709007c0c */ /* 0x000fe2000bfa6270 */
[----:B------:R-:W-:Y:S01]  /*18560*/  IMAD.WIDE.U32 R10, R16, UR4, R14 ;  /* 0x00000004100a7c25 */ /* 0x000fe2000f8e000e */
[----:B------:R-:W-:-:S03]  /*18570*/  ISETP.GE.AND P4, PT, R8, UR7, PT ;  /* 0x0000000708007c0c */ /* 0x000fc6000bf86270 */
[----:B------:R-:W-:Y:S01]  /*18580*/  IMAD R0, R16, UR5, R3 ;  /* 0x0000000510007c24 */ /* 0x000fe2000f8e0203 */
[----:B------:R-:W-:Y:S02]  /*18590*/  ULDC.64 UR4, c[0x0][0x280] ;  /* 0x0000a00000047ab9 */ /* 0x000fe40000000a00 */
[----:B------:R-:W-:Y:S02]  /*185a0*/  LEA R2, P6, R10, UR4, 0x1 ;  /* 0x000000040a027c11 */ /* 0x000fe4000f8c08ff */
[----:B------:R-:W-:-:S04]  /*185b0*/  IADD3 R0, R11, R0, RZ ;  /* 0x000000000b007210 */ /* 0x000fc80007ffe0ff */
[----:B------:R-:W-:-:S05]  /*185c0*/  LEA.HI.X R3, R10, UR5, R0, 0x1, P6 ;  /* 0x000000050a037c11 */ /* 0x000fca000b0f0c00 */
[----:B------:R1:W-:Y:S04]  /*185d0*/  @!P5 STG.E.128 desc[UR20][R2.64], RZ ;  /* 0x000000ff0200d986 */ /* 0x0003e8000c101d14 */
[----:B------:R1:W-:Y:S02]  /*185e0*/  @!P4 STG.E.128 desc[UR20][R2.64+0x80], RZ ;  /* 0x000080ff0200c986 */ /* 0x0003e4000c101d14 */
.L_x_249:
[----:B------:R-:W-:Y:S05]  /*185f0*/  BSYNC B0 ;  /* 0x0000000000007941 */ /* 0x000fea0003800000 */
.L_x_248:
[----:B------:R-:W-:Y:S01]  /*18600*/  BSSY B0, `(.L_x_250) ;  /* 0x0000015000007945 */ /* 0x000fe20003800000 */
[----:B------:R-:W-:Y:S02]  /*18610*/  ISETP.GE.AND P4, PT, R4, UR17, PT ;  /* 0x0000001104007c0c */ /* 0x000fe4000bf86270 */
[----:B-1----:R-:W-:Y:S01]  /*18620*/  IADD3 R3, R18, 0x50, RZ ;  /* 0x0000005012037810 */ /* 0x002fe20007ffe0ff */
[----:B------:R-:W-:Y:S05]  /*18630*/  @P0 BRA `(.L_x_251) ;  /* 0x0000000000440947 */ /* 0x000fea0003800000 */
        /* <DEDUP_REMOVED lines=8> */
[----:B------:R-:W-:-:S03]  /*186c0*/  ISETP.GE.AND P0, PT, R8, UR7, PT ;  /* 0x0000000708007c0c */ /* 0x000fc6000bf06270 */
[----:B------:R-:W-:-:S04]  /*186d0*/  IMAD R0, R0, UR4, RZ ;  /* 0x0000000400007c24 */ /* 0x000fc8000f8e02ff */
[----:B------:R-:W-:Y:S01]  /*186e0*/  IMAD R0, R11, UR5, R0 ;  /* 0x000000050b007c24 */ /* 0x000fe2000f8e0200 */
[----:B------:R-:W-:Y:S02]  /*186f0*/  ULDC.64 UR4, c[0x0][0x280] ;  /* 0x0000a00000047ab9 */ /* 0x000fe40000000a00 */
[----:B------:R-:W-:Y:S01]  /*18700*/  LEA R10, P6, R20, UR4, 0x1 ;  /* 0x00000004140a7c11 */ /* 0x000fe2000f8c08ff */
[----:B------:R-:W-:-:S05]  /*18710*/  IMAD.IADD R0, R21, 0x1, R0 ;  /* 0x0000000115007824 */ /* 0x000fca00078e0200 */
[----:B------:R-:W-:-:S05]  /*18720*/  LEA.HI.X R11, R20, UR5, R0, 0x1, P6 ;  /* 0x00000005140b7c11 */ /* 0x000fca000b0f0c00 */
[----:B------:R1:W-:Y:S04]  /*18730*/  @!P5 STG.E.128 desc[UR20][R10.64], RZ ;  /* 0x000000ff0a00d986 */ /* 0x0003e8000c101d14 */
[----:B------:R1:W-:Y:S02]  /*18740*/  @!P0 STG.E.128 desc[UR20][R10.64+0x80], RZ ;  /* 0x000080ff0a008986 */ /* 0x0003e4000c101d14 */
.L_x_251:
[----:B------:R-:W-:Y:S05]  /*18750*/  BSYNC B0 ;  /* 0x0000000000007941 */ /* 0x000fea0003800000 */
.L_x_250:
[----:B------:R-:W-:Y:S01]  /*18760*/  BSSY B0, `(.L_x_252) ;  /* 0x0000015000007945 */ /* 0x000fe20003800000 */
[----:B------:R-:W-:Y:S02]  /*18770*/  ISETP.GE.AND P0, PT, R3, UR17, PT ;  /* 0x0000001103007c0c */ /* 0x000fe4000bf06270 */
[----:B------:R-:W-:Y:S01]  /*18780*/  IADD3 R2, R18, 0x60, RZ ;  /* 0x0000006012027810 */ /* 0x000fe20007ffe0ff */
[----:B------:R-:W-:Y:S05]  /*18790*/  @P3 BRA `(.L_x_253) ;  /* 0x0000000000443947 */ /* 0x000fea0003800000 */
[----:B-1----:R-:W-:Y:S01]  /*187a0*/  IADD3 R11, P3, R16, 0x20, RZ ;  /* 0x00000020100b7810 */ /* 0x002fe20007f7e0ff */
        /* <DEDUP_REMOVED lines=16> */
.L_x_253:
[----:B------:R-:W-:Y:S05]  /*188b0*/  BSYNC B0 ;  /* 0x0000000000007941 */ /* 0x000fea0003800000 */
.L_x_252:
[----:B------:R-:W-:Y:S01]  /*188c0*/  BSSY B0, `(.L_x_254) ;  /* 0x0000015000007945 */ /* 0x000fe20003800000 */
[----:B------:R-:W-:Y:S02]  /*188d0*/  ISETP.GE.AND P3, PT, R2, UR17, PT ;  /* 0x0000001102007c0c */ /* 0x000fe4000bf66270 */
[----:B------:R-:W-:Y:S01]  /*188e0*/  IADD3 R0, R18, 0x70, RZ ;  /* 0x0000007012007810 */ /* 0x000fe20007ffe0ff */
[----:B------:R-:W-:Y:S05]  /*188f0*/  @P2 BRA `(.L_x_255) ;  /* 0x0000000000442947 */ /* 0x000fea0003800000 */
[----:B-12---:R-:W-:Y:S01]  /*18900*/  IADD3 R11, P2, R16, 0x30, RZ ;  /* 0x00000030100b7810 */ /* 0x006fe20007f5e0ff */
        /* <DEDUP_REMOVED lines=16> */
.L_x_255:
[----:B------:R-:W-:Y:S05]  /*18a10*/  BSYNC B0 ;  /* 0x0000000000007941 */ /* 0x000fea0003800000 */
.L_x_254:
[----:B------:R-:W-:Y:S01]  /*18a20*/  BSSY B0, `(.L_x_256) ;  /* 0x0000014000007945 */ /* 0x000fe20003800000 */
[----:B------:R-:W-:-:S03]  /*18a30*/  ISETP.GE.AND P2, PT, R0, UR17, PT ;  /* 0x0000001100007c0c */ /* 0x000fc6000bf46270 */
[----:B------:R-:W-:Y:S10]  /*18a40*/  @P4 BRA `(.L_x_257) ;  /* 0x0000000000444947 */ /* 0x000ff40003800000 */
        /* <DEDUP_REMOVED lines=12> */
[----:B---3--:R-:W-:Y:S01]  /*18b10*/  LEA R22, P6, R20, UR4, 0x1 ;  /* 0x0000000414167c11 */ /* 0x008fe2000f8c08ff */
[----:B------:R-:W-:-:S05]  /*18b20*/  IMAD.IADD R10, R21, 0x1, R10 ;  /* 0x00000001150a7824 */ /* 0x000fca00078e020a */
[----:B------:R-:W-:-:S05]  /*18b30*/  LEA.HI.X R23, R20, UR5, R10, 0x1, P6 ;  /* 0x0000000514177c11 */ /* 0x000fca000b0f0c0a */
[----:B------:R4:W-:Y:S04]  /*18b40*/  @!P5 STG.E.128 desc[UR20][R22.64], RZ ;  /* 0x000000ff1600d986 */ /* 0x0009e8000c101d14 */
[----:B------:R4:W-:Y:S02]  /*18b50*/  @!P4 STG.E.128 desc[UR20][R22.64+0x80], RZ ;  /* 0x000080ff1600c986 */ /* 0x0009e4000c101d14 */
.L_x_257:
[----:B------:R-:W-:Y:S05]  /*18b60*/  BSYNC B0 ;  /* 0x0000000000007941 */ /* 0x000fea0003800000 */
.L_x_256:
[----:B------:R-:W-:Y:S01]  /*18b70*/  BSSY B0, `(.L_x_258) ;  /* 0x0000014000007945 */ /* 0x000fe20003800000 */
[----:B------:R-:W-:-:S03]  /*18b80*/  ISETP.GE.OR P5, PT, R18, UR17, P1 ;  /* 0x0000001112007c0c */ /* 0x000fc60008fa6670 */
        /* <DEDUP_REMOVED lines=13> */
[----:B---34-:R-:W-:Y:S01]  /*18c60*/  LEA R22, P6, R20, UR4, 0x1 ;  /* 0x0000000414167c11 */ /* 0x018fe2000f8c08ff */
[----:B------:R-:W-:-:S05]  /*18c70*/  IMAD.IADD R10, R21, 0x1, R10 ;  /* 0x00000001150a7824 */ /* 0x000fca00078e020a */
[----:B------:R-:W-:-:S05]  /*18c80*/  LEA.HI.X R23, R20, UR5, R10, 0x1, P6 ;  /* 0x0000000514177c11 */ /* 0x000fca000b0f0c0a */
[----:B------:R1:W-:Y:S04]  /*18c90*/  @!P4 STG.E.128 desc[UR20][R22.64], RZ ;  /* 0x000000ff1600c986 */ /* 0x0003e8000c101d14 */
[----:B------:R1:W-:Y:S02]  /*18ca0*/  @!P0 STG.E.128 desc[UR20][R22.64+0x80], RZ ;  /* 0x000080ff16008986 */ /* 0x0003e4000c101d14 */
.L_x_259:
[----:B------:R-:W-:Y:S05]  /*18cb0*/  BSYNC B0 ;  /* 0x0000000000007941 */ /* 0x000fea0003800000 */
.L_x_258:
        /* <DEDUP_REMOVED lines=20> */
.L_x_261:
[----:B------:R-:W-:Y:S05]  /*18e00*/  BSYNC B0 ;  /* 0x0000000000007941 */ /* 0x000fea0003800000 */
.L_x_260:
[----:B------:R-:W-:Y:S01]  /*18e10*/  BSSY B0, `(.L_x_262) ;  /* 0x0000013000007945 */ /* 0x000fe20003800000 */
[----:B------:R-:W-:-:S03]  /*18e20*/  ISETP.GE.OR P6, PT, R6, UR17, P1 ;  /* 0x0000001106007c0c */ /* 0x000fc60008fc6670 */
[----:B------:R-:W-:Y:S10]  /*18e30*/  @P2 BRA `(.L_x_263) ;  /* 0x0000000000402947 */ /* 0x000ff40003800000 */
[----:B-12---:R-:W-:Y:S01]  /*18e40*/  IADD3 R10, P2, R16, 0x70, RZ ;  /* 0x00000070100a7810 */ /* 0x006fe20007f5e0ff */
[----:B------:R-:W-:Y:S01]  /*18e50*/  ULDC.64 UR4, c[0x0][0x298] ;  /* 0x0000a60000047ab9 */ /* 0x000fe20000000a00 */
[----:B------:R-:W-:Y:S01]  /*18e60*/  MOV R13, R15 ;  /* 0x0000000f000d7202 */ /* 0x000fe20000000f00 */
[----:B------:R-:W-:Y:S02]  /*18e70*/  ULDC UR7, c[0x0][0x2d0] ;  /* 0x0000b40000077ab9 */ /* 0x000fe40000000800 */
        /* <DEDUP_REMOVED lines=12> */
.L_x_263:
[----:B------:R-:W-:Y:S05]  /*18f40*/  BSYNC B0 ;  /* 0x0000000000007941 */ /* 0x000fea0003800000 */
.L_x_262:
[----:B------:R-:W-:Y:S04]  /*18f50*/  BSSY B0, `(.L_x_264) ;  /* 0x000000a000007945 */ /* 0x000fe80003800000 */
[----:B------:R-:W-:Y:S05]  /*18f60*/  @P5 BRA `(.L_x_265) ;  /* 0x0000000000205947 */ /* 0x000fea0003800000 */
[----:B-1----:R-:W-:Y:S01]  /*18f70*/  IMAD R8, R18, UR9, RZ ;  /* 0x0000000912087c24 */ /* 0x002fe2000f8e02ff */
[----:B------:R-:W-:-:S04]  /*18f80*/  ULDC.64 UR4, c[0x0][0x2b0] ;  /* 0x0000ac0000047ab9 */ /* 0x000fc80000000a00 */
[----:B------:R-:W-:-:S04]  /*18f90*/  IADD3 R9, P2, R8, UR6, RZ ;  /* 0x0000000608097c10 */ /* 0x000fc8000ff5e0ff */
[----:B------:R-:W-:Y:S02]  /*18fa0*/  LEA.HI.X.SX32 R8, R8, UR26, 0x1, P2 ;  /* 0x0000001a08087c11 */ /* 0x000fe400090f0eff */
[----:B--2---:R-:W-:-:S04]  /*18fb0*/  LEA R10, P2, R9, UR4, 0x2 ;  /* 0x00000004090a7c11 */ /* 0x004fc8000f8410ff */
[----:B------:R-:W-:Y:S01]  /*18fc0*/  LEA.HI.X R11, R9, UR5, R8, 0x2, P2 ;  /* 0x00000005090b7c11 */ /* 0x000fe200090f1408 */
[----:B------:R-:W-:-:S05]  /*18fd0*/  IMAD.MOV.U32 R9, RZ, RZ, 0x7f800000 ;  /* 0x7f800000ff097424 */ /* 0x000fca00078e00ff */
[----:B------:R1:W-:Y:S03]  /*18fe0*/  STG.E desc[UR20][R10.64], R9 ;  /* 0x000000090a007986 */ /* 0x0003e6000c101914 */
.L_x_265:
[----:B------:R-:W-:Y:S05]  /*18ff0*/  BSYNC B0 ;  /* 0x0000000000007941 */ /* 0x000fea0003800000 */
.L_x_264:
[----:B------:R-:W-:Y:S01]  /*19000*/  BSSY B0, `(.L_x_266) ;  /* 0x000000f000007945 */ /* 0x000fe20003800000 */
[----:B------:R-:W-:Y:S02]  /*19010*/  ISETP.GE.OR P5, PT, R5, UR17, P1 ;  /* 0x0000001105007c0c */ /* 0x000fe40008fa6670 */
[----:B------:R-:W-:Y:S02]  /*19020*/  ISETP.GE.OR P4, PT, R4, UR17, P1 ;  /* 0x0000001104007c0c */ /* 0x000fe40008f86670 */
[----:B------:R-:W-:Y:S02]  /*19030*/  ISETP.GE.OR P3, PT, R3, UR17, P1 ;  /* 0x0000001103007c0c */ /* 0x000fe40008f66670 */
[----:B------:R-:W-:Y:S02]  /*19040*/  ISETP.GE.OR P2, PT, R2, UR17, P1 ;  /* 0x0000001102007c0c */ /* 0x000fe40008f46670 */
[----:B------:R-:W-:Y:S01]  /*19050*/  ISETP.GE.OR P1, PT, R0, UR17, P1 ;  /* 0x0000001100007c0c */ /* 0x000fe20008f26670 */
[----:B------:R-:W-:-:S12]  /*19060*/  @P0 BRA `(.L_x_267) ;  /* 0x0000000000200947 */ /* 0x000fd80003800000 */
[----:B------:R-:W-:Y:S01]  /*19070*/  IMAD R7, R7, UR9, RZ ;  /* 0x0000000907077c24 */ /* 0x000fe2000f8e02ff */
[----:B------:R-:W-:-:S04]  /*19080*/  ULDC.64 UR4, c[0x0][0x2b0] ;  /* 0x0000ac0000047ab9 */ /* 0x000fc80000000a00 */
[----:B-1----:R-:W-:-:S04]  /*19090*/  IADD3 R8, P0, R7, UR6, RZ ;  /* 0x0000000607087c10 */ /* 0x002fc8000ff1e0ff */
[----:B------:R-:W-:Y:S02]  /*190a0*/  LEA.HI.X.SX32 R7, R7, UR26, 0x1, P0 ;  /* 0x0000001a07077c11 */ /* 0x000fe400080f0eff */
[----:B--2---:R-:W-:-:S04]  /*190b0*/  LEA R10, P0, R8, UR4, 0x2 ;  /* 0x00000004080a7c11 */ /* 0x004fc8000f8010ff */
[----:B------:R-:W-:Y:S01]  /*190c0*/  LEA.HI.X R11, R8, UR5, R7, 0x2, P0 ;  /* 0x00000005080b7c11 */ /* 0x000fe200080f1407 */
[----:B------:R-:W-:-:S05]  /*190d0*/  IMAD.MOV.U32 R7, RZ, RZ, 0x7f800000 ;  /* 0x7f800000ff077424 */ /* 0x000fca00078e00ff */
[----:B------:R1:W-:Y:S03]  /*190e0*/  STG.E desc[UR20][R10.64], R7 ;  /* 0x000000070a007986 */ /* 0x0003e6000c101914 */
.L_x_267:
[----:B------:R-:W-:Y:S05]  /*190f0*/  BSYNC B0 ;  /* 0x0000000000007941 */ /* 0x000fea0003800000 */
.L_x_266:
        /* <DEDUP_REMOVED lines=10> */
.L_x_269:
[----:B------:R-:W-:Y:S05]  /*191a0*/  BSYNC B0 ;  /* 0x0000000000007941 */ /* 0x000fea0003800000 */
.L_x_268:
[----:B------:R-:W-:Y:S04]  /*191b0*/  BSSY B0, `(.L_x_270) ;  /* 0x000000a000007945 */ /* 0x000fe80003800000 */
[----:B------:R-:W-:Y:S05]  /*191c0*/  @P5 BRA `(.L_x_271) ;  /* 0x0000000000205947 */ /* 0x000fea0003800000 */
[----:B------:R-:W-:Y:S01]  /*191d0*/  IMAD R5, R5, UR9, RZ ;  /* 0x0000000905057c24 */ /* 0x000fe2000f8e02ff */
[----:B------:R-:W-:-:S04]  /*191e0*/  ULDC.64 UR4, c[0x0][0x2b0] ;  /* 0x0000ac0000047ab9 */ /* 0x000fc80000000a00 */
[----:B------:R-:W-:-:S04]  /*191f0*/  IADD3 R6, P0, R5, UR6, RZ ;  /* 0x0000000605067c10 */ /* 0x000fc8000ff1e0ff */
[----:B------:R-:W-:Y:S02]  /*19200*/  LEA.HI.X.SX32 R5, R5, UR26, 0x1, P0 ;  /* 0x0000001a05057c11 */ /* 0x000fe400080f0eff */
[----:B-1----:R-:W-:-:S04]  /*19210*/  LEA R8, P0, R6, UR4, 0x2 ;  /* 0x0000000406087c11 */ /* 0x002fc8000f8010ff */
[----:B------:R-:W-:Y:S01]  /*19220*/  LEA.HI.X R9, R6, UR5, R5, 0x2, P0 ;  /* 0x0000000506097c11 */ /* 0x000fe200080f1405 */
[----:B------:R-:W-:-:S05]  /*19230*/  IMAD.MOV.U32 R5, RZ, RZ, 0x7f800000 ;  /* 0x7f800000ff057424 */ /* 0x000fca00078e00ff */
[----:B------:R1:W-:Y:S03]  /*19240*/  STG.E desc[UR20][R8.64], R5 ;  /* 0x0000000508007986 */ /* 0x0003e6000c101914 */
.L_x_271:
[----:B------:R-:W-:Y:S05]  /*19250*/  BSYNC B0 ;  /* 0x0000000000007941 */ /* 0x000fea0003800000 */
.L_x_270:
        /* <DEDUP_REMOVED lines=10> */
.L_x_273:
[----:B------:R-:W-:Y:S05]  /*19300*/  BSYNC B0 ;  /* 0x0000000000007941 */ /* 0x000fea0003800000 */
.L_x_272:
        /* <DEDUP_REMOVED lines=10> */
.L_x_275:
[----:B------:R-:W-:Y:S05]  /*193b0*/  BSYNC B0 ;  /* 0x0000000000007941 */ /* 0x000fea0003800000 */
.L_x_274:
        /* <DEDUP_REMOVED lines=10> */
.L_x_277:
[----:B------:R-:W-:Y:S05]  /*19460*/  BSYNC B0 ;  /* 0x0000000000007941 */ /* 0x000fea0003800000 */
.L_x_276:
[----:B------:R-:W-:Y:S05]  /*19470*/  @P1 EXIT ;  /* 0x000000000000194d */ /* 0x000fea0003800000 */
[----:B------:R-:W-:Y:S01]  /*19480*/  IMAD R0, R0, UR9, RZ ;  /* 0x0000000900007c24 */ /* 0x000fe2000f8e02ff */
[----:B------:R-:W-:Y:S01]  /*19490*/  ULDC.64 UR4, c[0x0][0x2b0] ;  /* 0x0000ac0000047ab9 */ /* 0x000fe20000000a00 */
[----:B-1----:R-:W-:-:S03]  /*194a0*/  IMAD.MOV.U32 R5, RZ, RZ, 0x7f800000 ;  /* 0x7f800000ff057424 */ /* 0x002fc600078e00ff */
[----:B------:R-:W-:-:S04]  /*194b0*/  IADD3 R3, P0, R0, UR6, RZ ;  /* 0x0000000600037c10 */ /* 0x000fc8000ff1e0ff */
[----:B------:R-:W-:Y:S02]  /*194c0*/  LEA.HI.X.SX32 R0, R0, UR26, 0x1, P0 ;  /* 0x0000001a00007c11 */ /* 0x000fe400080f0eff */
[----:B------:R-:W-:-:S04]  /*194d0*/  LEA R2, P0, R3, UR4, 0x2 ;  /* 0x0000000403027c11 */ /* 0x000fc8000f8010ff */
[----:B------:R-:W-:-:S05]  /*194e0*/  LEA.HI.X R3, R3, UR5, R0, 0x2, P0 ;  /* 0x0000000503037c11 */ /* 0x000fca00080f1400 */
[----:B------:R-:W-:Y:S01]  /*194f0*/  STG.E desc[UR20][R2.64], R5 ;  /* 0x0000000502007986 */ /* 0x000fe2000c101914 */
[----:B------:R-:W-:Y:S05]  /*19500*/  EXIT ;  /* 0x000000000000794d */ /* 0x000fea0003800000 */
.L_x_278:
        /* <DEDUP_REMOVED lines=15> */
.L_x_1741:


//--------------------- .text._ZN5flash16flash_fwd_kernelI23Flash_fwd_kernel_traitsILi128ELi128ELi64ELi4ELb0ELb0EN7cutlass6half_tE19Flash_kernel_traitsILi128ELi128ELi64ELi4ES3_EELb0ELb1ELb0ELb0ELb0ELb0ELb1ELb0EEEvNS_16Flash_fwd_paramsE --------------------------
	.section	.text._ZN5flash16flash_fwd_kernelI23Flash_fwd_kernel_traitsILi128ELi128ELi64ELi4ELb0ELb0EN7cutlass6half_tE19Flash_kernel_traitsILi128ELi128ELi64ELi4ES3_EELb0ELb1ELb0ELb0ELb0ELb0ELb1ELb0EEEvNS_16Flash_fwd_paramsE,"ax",@progbits
	.align	128
        .global         _ZN5flash16flash_fwd_kernelI23Flash_fwd_kernel_traitsILi128ELi128ELi64ELi4ELb0ELb0EN7cutlass6half_tE19Flash_kernel_traitsILi128ELi128ELi64ELi4ES3_EELb0ELb1ELb0ELb0ELb0ELb0ELb1ELb0EEEvNS_16Flash_fwd_paramsE
        .type           _ZN5flash16flash_fwd_kernelI23Flash_fwd_kernel_traitsILi128ELi128ELi64ELi4ELb0ELb0EN7cutlass6half_tE19Flash_kernel_traitsILi128ELi128ELi64ELi4ES3_EELb0ELb1ELb0ELb0ELb0ELb0ELb1ELb0EEEvNS_16Flash_fwd_paramsE,@function
        .size           _ZN5flash16flash_fwd_kernelI23Flash_fwd_kernel_traitsILi128ELi128ELi64ELi4ELb0ELb0EN7cutlass6half_tE19Flash_kernel_traitsILi128ELi128ELi64ELi4ES3_EELb0ELb1ELb0ELb0ELb0ELb0ELb1ELb0EEEvNS_16Flash_fwd_paramsE,(.L_x_1742 - _ZN5flash16flash_fwd_kernelI23Flash_fwd_kernel_traitsILi128ELi128ELi64ELi4ELb0ELb0EN7cutlass6half_tE19Flash_kernel_traitsILi128ELi128ELi64ELi4ES3_EELb0ELb1ELb0ELb0ELb0ELb0ELb1ELb0EEEvNS_16Flash_fwd_paramsE)
        .other          _ZN5flash16flash_fwd_kernelI23Flash_fwd_kernel_traitsILi128ELi128ELi64ELi4ELb0ELb0EN7cutlass6half_tE19Flash_kernel_traitsILi128ELi128ELi64ELi4ES3_EELb0ELb1ELb0ELb0ELb0ELb0ELb1ELb0EEEvNS_16Flash_fwd_paramsE,@"STO_CUDA_ENTRY STV_DEFAULT"
_ZN5flash16flash_fwd_kernelI23Flash_fwd_kernel_traitsILi128ELi128ELi64ELi4ELb0ELb0EN7cutlass6half_tE19Flash_kernel_traitsILi128ELi128ELi64ELi4ES3_EELb0ELb1ELb0ELb0ELb0ELb0ELb1ELb0EEEvNS_16Flash_fwd_paramsE:
.text._ZN5flash16flash_fwd_kernelI23Flash_fwd_kernel_traitsILi128ELi128ELi64ELi4ELb0ELb0EN7cutlass6half_tE19Flash_kernel_traitsILi128ELi128ELi64ELi4ES3_EELb0ELb1ELb0ELb0ELb0ELb0ELb1ELb0EEEvNS_16Flash_fwd_paramsE:
        /* <DEDUP_REMOVED lines=55> */
.L_x_279:
[----:B------:R-:W-:-:S05]  /*0370*/  ULDC UR7, c[0x0][0x2c8] ;  /* 0x0000b20000077ab9 */ /* 0x000fca0000000800 */
.L_x_280:
        /* <DEDUP_REMOVED lines=46> */
[----:B------:R-:W-:-:S02]  /*0660*/  SHF.R.S32.HI R6, RZ, 0x3, R4 ;  /* 0x00000003ff067819 */ /* 0x000fc40000011404 */
[----:B------:R-:W-:Y:S02]  /*0670*/  LOP3.LUT R4, R4, 0xfffffff8, RZ, 0xc0, !PT ;  /* 0xfffffff804047812 */ /* 0x000fe400078ec0ff */
[----:B------:R-:W-:Y:S01]  /*0680*/  @UP1 ULDC.64 UR4, c[0x0][0x240] ;  /* 0x0000900000041ab9 */ /* 0x000fe20000000a00 */
[----:B------:R-:W-:Y:S01]  /*0690*/  @!UP1 USHF.R.S32.HI UR8, URZ, 0x1f, UR11 ;  /* 0x0000001f3f089899 */ /* 0x000fe2000801140b */
[----:B------:R-:W-:Y:S01]  /*06a0*/  PLOP3.LUT P1, PT, PT, PT, UP0, 0x80, 0x0 ;  /* 0x000000000000781c */ /* 0x000fe20003f2f008 */
[----:B------:R-:W-:Y:S01]  /*06b0*/  @UP1 UIMAD.WIDE.U32 UR26, UR15, UR4, URZ ;  /* 0x000000040f1a12a5 */ /* 0x000fe2000f8e003f */
[----:B------:R-:W-:Y:S01]  /*06c0*/  IADD3 R21, -R4, R168, RZ ;  /* 0x000000a804157210 */ /* 0x000fe20007ffe1ff */
[----:B------:R-:W-:Y:S01]  /*06d0*/  @UP0 UIADD3 UR7, UR12, UR6, URZ ;  /* 0x000000060c070290 */ /* 0x000fe2000fffe03f */
[--C-:B------:R-:W-:Y:S01]  /*06e0*/  SHF.R.S32.HI R7, RZ, 0x1f, R6.reuse ;  /* 0x0000001fff077819 */ /* 0x100fe20000011406 */
[----:B------:R-:W-:Y:S02]  /*06f0*/  @UP1 UIMAD UR10, UR15, UR5, UR27 ;  /* 0x000000050f0a12a4 */ /* 0x000fe4000f8e021b */
[----:B------:R-:W-:Y:S01]  /*0700*/  IMAD.SHL.U32 R138, R21, 0x8, RZ ;  /* 0x00000008158a7824 */ /* 0x000fe200078e00ff */
[----:B-1----:R-:W-:Y:S01]  /*0710*/  IABS R0, R14 ;  /* 0x0000000e00007213 */ /* 0x002fe20000000000 */
[----:B------:R-:W-:Y:S01]  /*0720*/  @!UP1 ULDC.64 UR4, c[0x0][0x228] ;  /* 0x00008a0000049ab9 */ /* 0x000fe20000000a00 */
[----:B------:R-:W-:Y:S01]  /*0730*/  IMAD.WIDE R8, R8, 0x80, R6 ;  /* 0x0000008008087825 */ /* 0x000fe200078e0206 */
[----:B------:R-:W-:-:S02]  /*0740*/  @!UP1 UIMAD UR8, UR8, UR4, URZ ;  /* 0x00000004080892a4 */ /* 0x000fc4000f8e023f */
[----:B------:R-:W-:Y:S01]  /*0750*/  @!UP1 UIMAD.WIDE.U32 UR28, UR11, UR4, URZ ;  /* 0x000000040b1c92a5 */ /* 0x000fe2000f8e003f */
[----:B------:R-:W-:Y:S01]  /*0760*/  IMAD.MOV.U32 R11, RZ, RZ, R0 ;  /* 0x000000ffff0b7224 */ /* 0x000fe200078e0000 */
[----:B------:R-:W-:Y:S01]  /*0770*/  @!UP1 UIMAD UR5, UR11, UR5, UR8 ;  /* 0x000000050b0592a4 */ /* 0x000fe2000f8e0208 */
[----:B--2---:R-:W-:Y:S02]  /*0780*/  IABS R5, R5 ;  /* 0x0000000500057213 */ /* 0x004fe40000000000 */
[----:B------:R-:W1:Y:S01]  /*0790*/  I2F.RP R2, R11 ;  /* 0x0000000b00027306 */ /* 0x000e620000209400 */
[----:B------:R-:W-:Y:S01]  /*07a0*/  @UP0 ULDC.64 UR8, c[0x0][0x248] ;  /* 0x0000920000080ab9 */ /* 0x000fe20000000a00 */
[----:B------:R-:W-:Y:S02]  /*07b0*/  @!UP1 UIADD3 UR10, UR29, UR5, URZ ;  /* 0x000000051d0a9290 */ /* 0x000fe4000fffe03f */
[----:B------:R-:W-:Y:S02]  /*07c0*/  @UP0 UIMAD.WIDE.U32 UR30, UR7, UR8, URZ ;  /* 0x00000008071e02a5 */ /* 0x000fe4000f8e003f */
[----:B------:R-:W-:Y:S01]  /*07d0*/  @UP0 UIMAD UR7, UR7, UR9, URZ ;  /* 0x00000009070702a4 */ /* 0x000fe2000f8e023f */
[----:B------:R-:W-:-:S03]  /*07e0*/  @!UP1 UMOV UR26, UR28 ;  /* 0x0000001c001a9c82 */ /* 0x000fc60008000000 */
[----:B------:R-:W-:Y:S01]  /*07f0*/  @UP0 UIADD3 UR27, UR31, UR7, URZ ;  /* 0x000000071f1b0290 */ /* 0x000fe2000fffe03f */
[----:B-1----:R-:W1:Y:S02]  /*0800*/  MUFU.RCP R2, R2 ;  /* 0x0000000200027308 */ /* 0x002e640000001000 */
[----:B-1----:R-:W-:-:S06]  /*0810*/  VIADD R2, R2, 0xffffffe ;  /* 0x0ffffffe02027836 */ /* 0x002fcc0000000000 */
[----:B------:R1:W2:Y:S02]  /*0820*/  F2I.FTZ.U32.TRUNC.NTZ R3, R2 ;  /* 0x0000000200037305 */ /* 0x0002a4000021f000 */
[----:B-1----:R-:W-:Y:S02]  /*0830*/  VIADD R2, R6, 0x40 ;  /* 0x0000004006027836 */ /* 0x002fe40000000000 */
[----:B--2---:R-:W-:-:S03]  /*0840*/  IMAD.MOV R0, RZ, RZ, -R3 ;  /* 0x000000ffff007224 */ /* 0x004fc600078e0a03 */
[----:B------:R-:W-:Y:S01]  /*0850*/  ISETP.GE.AND P4, PT, R2, UR14, PT ;  /* 0x0000000e02007c0c */ /* 0x000fe2000bf86270 */
[----:B------:R-:W-:Y:S02]  /*0860*/  IMAD R0, R0, R11, RZ ;  /* 0x0000000b00007224 */ /* 0x000fe400078e02ff */
[----:B------:R-:W-:-:S04]  /*0870*/  IMAD.MOV.U32 R2, RZ, RZ, RZ ;  /* 0x000000ffff027224 */ /* 0x000fc800078e00ff */
[----:B------:R-:W-:Y:S01]  /*0880*/  IMAD.HI.U32 R3, R3, R0, R2 ;  /* 0x0000000003037227 */ /* 0x000fe200078e0002 */
[----:B------:R-:W-:-:S03]  /*0890*/  IADD3 R0, R6, 0x60, RZ ;  /* 0x0000006006007810 */ /* 0x000fc60007ffe0ff */
[----:B------:R-:W-:Y:S01]  /*08a0*/  VIADD R2, R6, 0x50 ;  /* 0x0000005006027836 */ /* 0x000fe20000000000 */
[----:B------:R-:W-:Y:S01]  /*08b0*/  ISETP.GE.AND P0, PT, R0, UR14, PT ;  /* 0x0000000e00007c0c */ /* 0x000fe2000bf06270 */
[----:B------:R-:W-:-:S03]  /*08c0*/  IMAD.HI.U32 R0, R3, R5, RZ ;  /* 0x0000000503007227 */ /* 0x000fc600078e00ff */
[----:B------:R-:W-:Y:S01]  /*08d0*/  ISETP.GE.AND P3, PT, R2, UR14, PT ;  /* 0x0000000e02007c0c */ /* 0x000fe2000bf66270 */
[----:B------:R-:W-:Y:S02]  /*08e0*/  IMAD.SHL.U32 R3, R6, 0x40, RZ ;  /* 0x0000004006037824 */ /* 0x000fe400078e00ff */
[----:B------:R-:W-:-:S03]  /*08f0*/  IMAD.MOV R2, RZ, RZ, -R0 ;  /* 0x000000ffff027224 */ /* 0x000fc600078e0a00 */
[----:B------:R-:W-:Y:S01]  /*0900*/  LOP3.LUT R3, R3, 0x1c0, RZ, 0xc0, !PT ;  /* 0x000001c003037812 */ /* 0x000fe200078ec0ff */
[----:B------:R-:W-:-:S03]  /*0910*/  IMAD R2, R11, R2, R5 ;  /* 0x000000020b027224 */ /* 0x000fc600078e0205 */
[----:B------:R-:W-:Y:S02]  /*0920*/  LOP3.LUT R4, R3, 0x38, R138, 0xf8, !PT ;  /* 0x0000003803047812 */ /* 0x000fe400078ef88a */
[----:B------:R-:W-:Y:S02]  /*0930*/  ISETP.GT.U32.AND P5, PT, R11, R2, PT ;  /* 0x000000020b00720c */ /* 0x000fe40003fa4070 */
[----:B------:R-:W-:Y:S01]  /*0940*/  SHF.R.U32.HI R3, RZ, 0x3, R3 ;  /* 0x00000003ff037819 */ /* 0x000fe20000011603 */
[----:B------:R-:W-:Y:S10]  /*0950*/  @P1 BRA `(.L_x_282) ;  /* 0x0000000000301947 */ /* 0x000ff40003800000 */
        /* <DEDUP_REMOVED lines=12> */
.L_x_282:
[----:B------:R-:W-:Y:S01]  /*0a20*/  LOP3.LUT R5, R25, 0xfffffff0, RZ, 0xc0, !PT ;  /* 0xfffffff019057812 */ /* 0x000fe200078ec0ff */
[----:B------:R-:W-:Y:S01]  /*0a30*/  @UP0 UIADD3 UR13, UR12, UR6, URZ ;  /* 0x000000060c0d0290 */ /* 0x000fe2000fffe03f */
[----:B------:R-:W-:Y:S01]  /*0a40*/  @!P5 IMAD.IADD R2, R2, 0x1, -R11 ;  /* 0x000000010202d824 */ /* 0x000fe200078e0a0b */
[----:B------:R-:W-:Y:S01]  /*0a50*/  LOP3.LUT R12, R4, R3, RZ, 0x3c, !PT ;  /* 0x00000003040c7212 */ /* 0x000fe200078e3cff */
[----:B------:R-:W-:Y:S01]  /*0a60*/  @UP0 ULDC.64 UR6, c[0x0][0x250] ;  /* 0x0000940000060ab9 */ /* 0x000fe20000000a00 */
[----:B------:R-:W-:Y:S01]  /*0a70*/  IMAD.IADD R4, R168, 0x1, -R5 ;  /* 0x00000001a8047824 */ /* 0x000fe200078e0a05 */
[----:B------:R-:W-:Y:S01]  /*0a80*/  @UP0 UIMAD.WIDE.U32 UR28, UR13, UR6, URZ ;  /* 0x000000060d1c02a5 */ /* 0x000fe2000f8e003f */
[----:B------:R-:W-:Y:S01]  /*0a90*/  LOP3.LUT R10, R14, UR24, RZ, 0x3c, !PT ;  /* 0x000000180e0a7c12 */ /* 0x000fe2000f8e3cff */
[----:B------:R-:W-:Y:S01]  /*0aa0*/  @UP0 UIMAD UR13, UR13, UR7, URZ ;  /* 0x000000070d0d02a4 */ /* 0x000fe2000f8e023f */
[----:B------:R-:W-:Y:S01]  /*0ab0*/  ISETP.GE.U32.AND P6, PT, R2, R11, PT ;  /* 0x0000000b0200720c */ /* 0x000fe20003fc6070 */
[----:B------:R-:W-:Y:S01]  /*0ac0*/  USHF.R.S32.HI UR25, URZ, 0x1f, UR24 ;  /* 0x0000001f3f197899 */ /* 0x000fe20008011418 */
[----:B------:R-:W-:Y:S01]  /*0ad0*/  SHF.R.S32.HI R2, RZ, 0x1f, R4 ;  /* 0x0000001fff027819 */ /* 0x000fe20000011404 */
[----:B------:R-:W-:Y:S01]  /*0ae0*/  @UP0 UIADD3 UR13, UR29, UR13, URZ ;  /* 0x0000000d1d0d0290 */ /* 0x000fe2000fffe03f */
[----:B------:R-:W-:Y:S01]  /*0af0*/  ISETP.GE.AND P2, PT, R10, RZ, PT ;  /* 0x000000ff0a00720c */ /* 0x000fe20003f46270 */
[----:B------:R-:W-:Y:S01]  /*0b00*/  @!P5 VIADD R0, R0, 0x1 ;  /* 0x000000010000d836 */ /* 0x000fe20000000000 */
[----:B------:R-:W-:-:S02]  /*0b10*/  ISETP.NE.AND P5, PT, R14, RZ, PT ;  /* 0x000000ff0e00720c */ /* 0x000fc40003fa5270 */
        /* <DEDUP_REMOVED lines=16> */
.L_x_283:
[----:B------:R-:W-:Y:S01]  /*0c20*/  IMAD R5, R7, UR8, RZ ;  /* 0x0000000807057c24 */ /* 0x000fe2000f8e02ff */
[----:B------:R-:W-:Y:S01]  /*0c30*/  LOP3.LUT R11, R24, 0xfffffff8, RZ, 0xc0, !PT ;  /* 0xfffffff8180b7812 */ /* 0x000fe200078ec0ff */
[----:B------:R-:W-:Y:S01]  /*0c40*/  IMAD.WIDE.U32 R2, R6, UR8, R138 ;  /* 0x0000000806027c25 */ /* 0x000fe2000f8e008a */
[----:B------:R-:W-:Y:S01]  /*0c50*/  ULDC.64 UR4, c[0x0][0x258] ;  /* 0x0000960000047ab9 */ /* 0x000fe20000000a00 */
[----:B------:R-:W-:Y:S01]  /*0c60*/  MOV R28, 0x10 ;  /* 0x00000010001c7802 */ /* 0x000fe20000000f00 */
[----:B------:R-:W-:Y:S01]  /*0c70*/  UIMAD UR25, UR25, UR4, URZ ;  /* 0x00000004191972a4 */ /* 0x000fe2000f8e023f */
[----:B------:R-:W-:Y:S01]  /*0c80*/  IMAD.SHL.U32 R13, R10, 0x8, RZ ;  /* 0x000000080a0d7824 */ /* 0x000fe200078e00ff */
[----:B------:R-:W-:Y:S01]  /*0c90*/  IADD3 R10, P1, R2, UR30, RZ ;  /* 0x0000001e020a7c10 */ /* 0x000fe2000ff3e0ff */
[----:B------:R-:W-:Y:S01]  /*0ca0*/  IMAD R5, R6, UR9, R5 ;  /* 0x0000000906057c24 */ /* 0x000fe2000f8e0205 */
[----:B------:R-:W-:Y:S01]  /*0cb0*/  UIMAD UR5, UR24, UR5, UR25 ;  /* 0x00000005180572a4 */ /* 0x000fe2000f8e0219 */
[----:B------:R-:W-:Y:S01]  /*0cc0*/  IMAD.IADD R22, R4, 0x1, -R11 ;  /* 0x0000000104167824 */ /* 0x000fe200078e0a0b */
[----:B------:R-:W-:Y:S01]  /*0cd0*/  LOP3.LUT R12, R12, 0xfffffe00, R13, 0xf8, !PT ;  /* 0xfffffe000c0c7812 */ /* 0x000fe200078ef80d */
[----:B------:R-:W-:Y:S01]  /*0ce0*/  @P6 VIADD R0, R0, 0x1 ;  /* 0x0000000100006836 */ /* 0x000fe20000000000 */
[----:B------:R-:W-:Y:S01]  /*0cf0*/  IADD3.X R11, R3, UR27, R5, P1, !PT ;  /* 0x0000001b030b7c10 */ /* 0x000fe20008ffe405 */
[C---:B------:R-:W-:Y:S01]  /*0d00*/  IMAD.WIDE.U32 R2, R6.reuse, UR6, R138 ;  /* 0x0000000606027c25 */ /* 0x040fe2000f8e008a */
[----:B------:R-:W1:Y:S01]  /*0d10*/  S2UR UR27, SR_CgaCtaId ;  /* 0x00000000001b79c3 */ /* 0x000e620000008800 */
[----:B------:R-:W-:Y:S01]  /*0d20*/  ISETP.GE.AND P6, PT, R6, UR14, PT ;  /* 0x0000000e06007c0c */ /* 0x000fe2000bfc6270 */
[----:B------:R-:W-:Y:S01]  /*0d30*/  BSSY B0, `(.L_x_284) ;  /* 0x000003e000007945 */ /* 0x000fe20003800000 */
[----:B------:R-:W-:Y:S01]  /*0d40*/  IMAD R4, R7, UR6, RZ ;  /* 0x0000000607047c24 */ /* 0x000fe2000f8e02ff */
[----:B------:R-:W-:Y:S01]  /*0d50*/  @!P2 IADD3 R0, -R0, RZ, RZ ;  /* 0x000000ff0000a210 */ /* 0x000fe20007ffe1ff */
[----:B------:R-:W-:Y:S01]  /*0d60*/  VIADD R200, R138, 0x40 ;  /* 0x000000408ac87836 */ /* 0x000fe20000000000 */
[----:B------:R-:W-:Y:S01]  /*0d70*/  IADD3 R2, P2, R2, UR28, RZ ;  /* 0x0000001c02027c10 */ /* 0x000fe2000ff5e0ff */
[C---:B------:R-:W-:Y:S01]  /*0d80*/  IMAD R5, R6.reuse, UR7, R4 ;  /* 0x0000000706057c24 */ /* 0x040fe2000f8e0204 */
[----:B------:R-:W-:Y:S01]  /*0d90*/  @!P5 LOP3.LUT R0, RZ, R14, RZ, 0x33, !PT ;  /* 0x0000000eff00d212 */ /* 0x000fe200078e33ff */
[----:B------:R-:W-:Y:S01]  /*0da0*/  VIADD R18, R6, 0x10 ;  /* 0x0000001006127836 */ /* 0x000fe20000000000 */
[----:B------:R-:W-:Y:S01]  /*0db0*/  IADD3 R14, P1, R138, UR26, RZ ;  /* 0x0000001a8a0e7c10 */ /* 0x000fe2000ff3e0ff */
[----:B------:R-:W-:Y:S01]  /*0dc0*/  IMAD.MOV.U32 R29, RZ, RZ, 0x20 ;  /* 0x00000020ff1d7424 */ /* 0x000fe200078e00ff */
[----:B------:R-:W-:Y:S01]  /*0dd0*/  IADD3.X R3, R3, UR13, R5, P2, !PT ;  /* 0x0000000d03037c10 */ /* 0x000fe200097fe405 */
[----:B------:R-:W-:Y:S01]  /*0de0*/  ULDC.64 UR12, c[0x0][0x260] ;  /* 0x00009800000c7ab9 */ /* 0x000fe20000000a00 */
[----:B------:R-:W-:Y:S01]  /*0df0*/  IADD3.X R15, R139, UR10, RZ, P1, !PT ;  /* 0x0000000a8b0f7c10 */ /* 0x000fe20008ffe4ff */
[----:B------:R-:W-:Y:S01]  /*0e00*/  ULDC.64 UR10, c[0x0][0x268] ;  /* 0x00009a00000a7ab9 */ /* 0x000fe20000000a00 */
[C---:B------:R-:W-:Y:S01]  /*0e10*/  IMAD.WIDE.U32 R32, R0.reuse, UR12, R10 ;  /* 0x0000000c00207c25 */ /* 0x040fe2000f8e000a */
[----:B------:R-:W-:Y:S01]  /*0e20*/  MOV R13, UR4 ;  /* 0x00000004000d7c02 */ /* 0x000fe20008000f00 */
[----:B------:R-:W-:Y:S01]  /*0e30*/  UMOV UR4, 0x400 ;  /* 0x0000040000047882 */ /* 0x000fe20000000000 */
[----:B------:R-:W-:Y:S01]  /*0e40*/  SHF.R.S32.HI R4, RZ, 0x1f, R0 ;  /* 0x0000001fff047819 */ /* 0x000fe20000011400 */
[----:B------:R-:W-:Y:S01]  /*0e50*/  IMAD.WIDE.U32 R30, R0, UR10, R2 ;  /* 0x0000000a001e7c25 */ /* 0x000fe2000f8e0002 */
[----:B------:R2:W-:Y:S01]  /*0e60*/  STL.64 [R1+0x68], R32 ;  /* 0x0000682001007387 */ /* 0x0005e20000100a00 */
[----:B------:R-:W-:-:S02]  /*0e70*/  ISETP.GE.AND P5, PT, R18, UR14, PT ;  /* 0x0000000e12007c0c */ /* 0x000fc4000bfa6270 */
[----:B------:R-:W-:Y:S01]  /*0e80*/  IMAD.WIDE.U32 R14, R13, UR24, R14 ;  /* 0x000000180d0e7c25 */ /* 0x000fe2000f8e000e */
[----:B------:R2:W-:Y:S01]  /*0e90*/  STL.64 [R1+0x78], R30 ;  /* 0x0000781e01007387 */ /* 0x0005e20000100a00 */
[----:B-1----:R-:W-:Y:S01]  /*0ea0*/  ULEA UR4, UR27, UR4, 0x18 ;  /* 0x000000041b047291 */ /* 0x002fe2000f8ec03f */
[----:B------:R-:W-:Y:S01]  /*0eb0*/  R2P PR, R22, 0x6 ;  /* 0x0000000616007804 */ /* 0x000fe20000000000 */
[C---:B------:R-:W-:Y:S01]  /*0ec0*/  IMAD R5, R4.reuse, UR12, RZ ;  /* 0x0000000c04057c24 */ /* 0x040fe2000f8e02ff */
[----:B------:R2:W-:Y:S01]  /*0ed0*/  STL [R1+0x2c], R200 ;  /* 0x00002cc801007387 */ /* 0x0005e20000100800 */
[----:B------:R-:W-:Y:S01]  /*0ee0*/  IMAD R4, R4, UR10, RZ ;  /* 0x0000000a04047c24 */ /* 0x000fe2000f8e02ff */
[----:B------:R-:W-:Y:S01]  /*0ef0*/  IADD3 R11, R15, UR5, RZ ;  /* 0x000000050f0b7c10 */ /* 0x000fe2000fffe0ff */
[----:B------:R-:W-:Y:S01]  /*0f00*/  IMAD R23, R0, UR13, R5 ;  /* 0x0000000d00177c24 */ /* 0x000fe2000f8e0205 */
[----:B------:R-:W-:Y:S01]  /*0f10*/  IADD3 R19, R6, 0x20, RZ ;  /* 0x0000002006137810 */ /* 0x000fe20007ffe0ff */
[----:B------:R-:W-:Y:S01]  /*0f20*/  IMAD R26, R0, UR11, R4 ;  /* 0x0000000b001a7c24 */ /* 0x000fe2000f8e0204 */
[----:B------:R-:W-:-:S02]  /*0f30*/  SEL R5, R28, 0xfffffff0, !P1 ;  /* 0xfffffff01c057807 */ /* 0x000fc40004800000 */
[----:B------:R-:W-:Y:S02]  /*0f40*/  SEL R3, R29, 0xffffffe0, !P2 ;  /* 0xffffffe01d037807 */ /* 0x000fe40005000000 */
[----:B------:R-:W-:Y:S01]  /*0f50*/  LEA R244, R12, UR4, 0x1 ;  /* 0x000000040cf47c11 */ /* 0x000fe2000f8e08ff */
        /* <DEDUP_REMOVED lines=27> */
.L_x_285:
[----:B------:R-:W-:Y:S05]  /*1110*/  BSYNC B0 ;  /* 0x0000000000007941 */ /* 0x000fea0003800000 */
.L_x_284:
        /* <DEDUP_REMOVED lines=33> */
.L_x_287:
[----:B------:R-:W-:Y:S05]  /*1330*/  BSYNC B0 ;  /* 0x0000000000007941 */ /* 0x000fea0003800000 */
.L_x_286:
        /* <DEDUP_REMOVED lines=34> */
.L_x_289:
[----:B------:R-:W-:Y:S05]  /*1560*/  BSYNC B0 ;  /* 0x0000000000007941 */ /* 0x000fea0003800000 */
.L_x_288:
        /* <DEDUP_REMOVED lines=33> */
.L_x_291:
[----:B------:R-:W-:Y:S05]  /*1780*/  BSYNC B0 ;  /* 0x0000000000007941 */ /* 0x000fea0003800000 */
.L_x_290:
        /* <DEDUP_REMOVED lines=32> */
.L_x_293:
[----:B------:R-:W-:Y:S05]  /*1990*/  BSYNC B0 ;  /* 0x0000000000007941 */ /* 0x000fea0003800000 */
.L_x_292:
        /* <DEDUP_REMOVED lines=32> */
.L_x_295:
[----:B------:R-:W-:Y:S05]  /*1ba0*/  BSYNC B0 ;  /* 0x0000000000007941 */ /* 0x000fea0003800000 */
.L_x_294:
        /* <DEDUP_REMOVED lines=32> */
.L_x_297:
[----:B------:R-:W-:Y:S05]  /*1db0*/  BSYNC B0 ;  /* 0x0000000000007941 */ /* 0x000fea0003800000 */
.L_x_296:
        /* <DEDUP_REMOVED lines=14> */
[----:B------:R-:W5:Y:S01]  /*1ea0*/  @!P1 LDC.64 R12, c[0x0][0x210] ;  /* 0x00008400ff0c9b82 */ /* 0x000f620000000a00 */
[----:B------:R-:W-:Y:S01]  /*1eb0*/  IMAD R0, R0, UR11, R8 ;  /* 0x0000000b00007c24 */ /* 0x000fe2000f8e0208 */
[----:B------:R1:W-:Y:S03]  /*1ec0*/  @P1 STS.128 [R244+0x3800], RZ ;  /* 0x003800fff4001388 */ /* 0x0003e60000000c00 */
[----:B------:R-:W-:Y:S01]  /*1ed0*/  IMAD.IADD R0, R11, 0x1, R0 ;  /* 0x000000010b007824 */ /* 0x000fe200078e0200 */
[----:B-----5:R-:W-:-:S04]  /*1ee0*/  @!P1 LEA R8, P6, R10, R12, 0x1 ;  /* 0x0000000c0a089211 */ /* 0x020fc800078c08ff */
        /* <DEDUP_REMOVED lines=8> */
[----:B-1----:R-:W-:-:S04]  /*1f70*/  LEA R8, P0, R10, UR10, 0x1 ;  /* 0x0000000a0a087c11 */ /* 0x002fc8000f8008ff */
[----:B------:R-:W-:-:S05]  /*1f80*/  LEA.HI.X R9, R10, UR11, R0, 0x1, P0 ;  /* 0x0000000b0a097c11 */ /* 0x000fca00080f0c00 */
[----:B------:R-:W-:Y:S01]  /*1f90*/  @!PT LDS RZ, [RZ] ;  /* 0x00000000fffff984 */ /* 0x000fe20000000800 */
[----:B------:R-:W-:Y:S01]  /*1fa0*/  @!PT LDS RZ, [RZ] ;  /* 0x00000000fffff984 */ /* 0x000fe20000000800 */
[----:B------:R-:W-:Y:S01]  /*1fb0*/  @!PT LDS RZ, [RZ] ;  /* 0x00000000fffff984 */ /* 0x000fe20000000800 */
[----:B------:R1:W-:Y:S04]  /*1fc0*/  LDGSTS.E.BYPASS.LTC128B.128 [R244+0x7800], desc[UR20][R8.64+0x80] ;  /* 0x0780008008f47fae */ /* 0x0003e8000b901d54 */
.L_x_299:
[----:B------:R-:W-:Y:S05]  /*1fd0*/  BSYNC B0 ;  /* 0x0000000000007941 */ /* 0x000fea0003800000 */
.L_x_298:
        /* <DEDUP_REMOVED lines=9> */
[----:B-1----:R-:W-:Y:S01]  /*2070*/  IMAD.WIDE.U32 R8, R174, UR12, R198 ;  /* 0x0000000cae087c25 */ /* 0x002fe2000f8e00c6 */
[----:B------:R-:W-:Y:S01]  /*2080*/  BSSY B0, `(.L_x_300) ;  /* 0x0000018000007945 */ /* 0x000fe20003800000 */
[----:B------:R-:W-:-:S03]  /*2090*/  LOP3.LUT R14, R10, 0xffffffe0, RZ, 0xc0, !PT ;  /* 0xffffffe00a0e7812 */ /* 0x000fc600078ec0ff */
[----:B------:R-:W-:Y:S02]  /*20a0*/  VIADD R11, R9, UR10 ;  /* 0x0000000a090b7c36 */ /* 0x000fe40008000000 */
[----:B------:R-:W-:Y:S05]  /*20b0*/  @P0 BRA `(.L_x_301) ;  /* 0x0000000000500947 */ /* 0x000fea0003800000 */
[----:B------:R-:W-:Y:S02]  /*20c0*/  ULDC UR10, c[0x0][0x2d0] ;  /* 0x0000b400000a7ab9 */ /* 0x000fe40000000800 */
[----:B------:R-:W-:Y:S02]  /*20d0*/  ISETP.GE.AND P1, PT, R138, UR10, PT ;  /* 0x0000000a8a007c0c */ /* 0x000fe4000bf26270 */
[----:B------:R-:W-:-:S11]  /*20e0*/  ISETP.GE.AND P0, PT, R200, UR10, PT ;  /* 0x0000000ac8007c0c */ /* 0x000fd6000bf06270 */
[----:B------:R-:W1:Y:S01]  /*20f0*/  @!P1 LDC.64 R12, c[0x0][0x218] ;  /* 0x00008600ff0c9b82 */ /* 0x000e620000000a00 */
[----:B------:R1:W-:Y:S02]  /*2100*/  @P1 STS.128 [R244+0x8000], RZ ;  /* 0x008000fff4001388 */ /* 0x0003e40000000c00 */
        /* <DEDUP_REMOVED lines=15> */
.L_x_301:
[----:B------:R-:W-:Y:S05]  /*2200*/  BSYNC B0 ;  /* 0x0000000000007941 */ /* 0x000fea0003800000 */
.L_x_300:
[----:B------:R-:W-:Y:S01]  /*2210*/  USHF.L.U64.HI UR25, UR8, 0x4, UR9 ;  /* 0x0000000408197899 */ /* 0x000fe20008010209 */
[----:B------:R-:W-:Y:S01]  /*2220*/  BSSY B0, `(.L_x_302) ;  /* 0x000001a000007945 */ /* 0x000fe20003800000 */
[----:B------:R-:W-:Y:S01]  /*2230*/  USHF.L.U32 UR26, UR8, 0x4, URZ ;  /* 0x00000004081a7899 */ /* 0x000fe2000800063f */
[----:B---34-:R-:W-:Y:S02]  /*2240*/  SHF.R.S32.HI R16, RZ, 0x4, R25 ;  /* 0x00000004ff107819 */ /* 0x018fe40000011419 */
[----:B------:R-:W-:Y:S09]  /*2250*/  @P2 BRA `(.L_x_303) ;  /* 0x0000000000582947 */ /* 0x000ff20003800000 */
[----:B------:R-:W-:Y:S01]  /*2260*/  ULDC UR10, c[0x0][0x2d0] ;  /* 0x0000b400000a7ab9 */ /* 0x000fe20000000800 */
[----:B------:R-:W-:Y:S02]  /*2270*/  IADD3 R0, P2, R8, UR26, RZ ;  /* 0x0000001a08007c10 */ /* 0x000fe4000ff5e0ff */
[----:B------:R-:W-:Y:S02]  /*2280*/  ISETP.GE.AND P1, PT, R138, UR10, PT ;  /* 0x0000000a8a007c0c */ /* 0x000fe4000bf26270 */
[----:B------:R-:W-:Y:S02]  /*2290*/  ISETP.GE.AND P0, PT, R200, UR10, PT ;  /* 0x0000000ac8007c0c */ /* 0x000fe4000bf06270 */
[----:B------:R-:W-:-:S09]  /*22a0*/  IADD3.X R2, R11, UR25, RZ, P2, !PT ;  /* 0x000000190b027c10 */ /* 0x000fd200097fe4ff */
[----:B-1----:R-:W1:Y:S01]  /*22b0*/  @!P1 LDC.64 R12, c[0x0][0x218] ;  /* 0x00008600ff0c9b82 */ /* 0x002e620000000a00 */
        /* <DEDUP_REMOVED lines=16> */
.L_x_303:
[----:B------:R-:W-:Y:S05]  /*23c0*/  BSYNC B0 ;  /* 0x0000000000007941 */ /* 0x000fea0003800000 */
.L_x_302:
        /* <DEDUP_REMOVED lines=33> */
.L_x_305:
[----:B------:R-:W-:Y:S05]  /*25e0*/  BSYNC B0 ;  /* 0x0000000000007941 */ /* 0x000fea0003800000 */
.L_x_304:
[----:B------:R-:W-:Y:S01]  /*25f0*/  IMAD.SHL.U32 R4, R21, 0x40, RZ ;  /* 0x0000004015047824 */ /* 0x000fe200078e00ff */
[----:B------:R-:W-:Y:S01]  /*2600*/  BSSY B0, `(.L_x_306) ;  /* 0x0000021000007945 */ /* 0x000fe20003800000 */
[----:B------:R-:W-:Y:S01]  /*2610*/  IMAD.IADD R15, R16, 0x1, -R15 ;  /* 0x00000001100f7824 */ /* 0x000fe200078e0a0f */
[----:B------:R-:W-:Y:S01]  /*2620*/  LEA.HI R16, R17, R14, RZ, 0x2 ;  /* 0x0000000e11107211 */ /* 0x000fe200078f10ff */
[C---:B------:R-:W-:Y:S01]  /*2630*/  IMAD.SHL.U32 R2, R6.reuse, 0x8, RZ ;  /* 0x0000000806027824 */ /* 0x040fe200078e00ff */
[----:B------:R-:W-:Y:S02]  /*2640*/  ISETP.GE.AND P6, PT, R6, UR5, PT ;  /* 0x0000000506007c0c */ /* 0x000fe4000bfc6270 */
[----:B------:R-:W-:Y:S02]  /*2650*/  SHF.R.S32.HI R14, RZ, 0x5, R10 ;  /* 0x00000005ff0e7819 */ /* 0x000fe4000001140a */
[----:B------:R-:W-:Y:S01]  /*2660*/  LOP3.LUT R4, R4, 0x1c0, RZ, 0xc0, !PT ;  /* 0x000001c004047812 */ /* 0x000fe200078ec0ff */
[----:B------:R-:W-:Y:S08]  /*2670*/  @P1 BRA `(.L_x_307) ;  /* 0x0000000000641947 */ /* 0x000ff00003800000 */
        /* <DEDUP_REMOVED lines=25> */
.L_x_307:
[----:B------:R-:W-:Y:S05]  /*2810*/  BSYNC B0 ;  /* 0x0000000000007941 */ /* 0x000fea0003800000 */
.L_x_306:
[----:B------:R-:W0:Y:S01]  /*2820*/  LDGDEPBAR ;  /* 0x00000000000079af */ /* 0x000e220000000000 */
[----:B------:R-:W-:Y:S01]  /*2830*/  IMAD.IADD R11, R31, 0x1, R26 ;  /* 0x000000011f0b7824 */ /* 0x000fe200078e021a */
[----:B------:R-:W-:Y:S01]  /*2840*/  LOP3.LUT R2, R4, 0x8, R2, 0xf8, !PT ;  /* 0x0000000804027812 */ /* 0x000fe200078ef802 */
[----:B------:R-:W-:Y:S01]  /*2850*/  IMAD.MOV.U32 R10, RZ, RZ, R30 ;  /* 0x000000ffff0a7224 */ /* 0x000fe200078e001e */
[----:B------:R-:W-:Y:S01]  /*2860*/  SHF.R.U32.HI R4, RZ, 0x3, R4 ;  /* 0x00000003ff047819 */ /* 0x000fe20000011604 */
[----:B------:R-:W-:Y:S01]  /*2870*/  IMAD.SHL.U32 R0, R22, 0x40, RZ ;  /* 0x0000004016007824 */ /* 0x000fe200078e00ff */
[----:B-1-3--:R-:W-:Y:S01]  /*2880*/  LEA R8, R14, UR22, 0x4 ;  /* 0x000000160e087c11 */ /* 0x00afe2000f8e20ff */
[C---:B------:R-:W-:Y:S01]  /*2890*/  IMAD.SHL.U32 R7, R15.reuse, 0x8, RZ ;  /* 0x000000080f077824 */ /* 0x040fe200078e00ff */
[----:B------:R-:W-:Y:S01]  /*28a0*/  SHF.R.S32.HI R6, RZ, 0x2, R16 ;  /* 0x00000002ff067819 */ /* 0x000fe20000011410 */
[----:B------:R1:W-:Y:S01]  /*28b0*/  STL.64 [R1+0x70], R10 ;  /* 0x0000700a01007387 */ /* 0x0003e20000100a00 */
[----:B------:R-:W-:Y:S01]  /*28c0*/  LOP3.LUT R0, R0, 0x1c0, RZ, 0xc0, !PT ;  /* 0x000001c000007812 */ /* 0x000fe200078ec0ff */
[----:B------:R-:W-:Y:S01]  /*28d0*/  USHF.L.U64.HI UR22, UR6, 0x6, UR7 ;  /* 0x0000000606167899 */ /* 0x000fe20008010207 */
[----:B------:R-:W-:Y:S01]  /*28e0*/  LOP3.LUT R2, R2, R4, RZ, 0x3c, !PT ;  /* 0x0000000402027212 */ /* 0x000fe200078e3cff */
[----:B------:R-:W-:Y:S01]  /*28f0*/  IMAD.U32 R4, RZ, RZ, UR23 ;  /* 0x00000017ff047e24 */ /* 0x000fe2000f8e00ff */
[----:B------:R-:W-:Y:S01]  /*2900*/  IADD3 R6, R8, 0x1, R6 ;  /* 0x0000000108067810 */ /* 0x000fe20007ffe006 */
[----:B------:R-:W-:Y:S01]  /*2910*/  USHF.L.U32 UR27, UR6, 0x6, URZ ;  /* 0x00000006061b7899 */ /* 0x000fe2000800063f */
[----:B------:R-:W-:Y:S01]  /*2920*/  LOP3.LUT R9, R0, 0x8, R7, 0xf8, !PT ;  /* 0x0000000800097812 */ /* 0x000fe200078ef807 */
[----:B------:R-:W-:Y:S01]  /*2930*/  UIMAD UR10, UR22, UR12, URZ ;  /* 0x0000000c160a72a4 */ /* 0x000fe2000f8e023f */
[----:B------:R-:W-:Y:S01]  /*2940*/  SHF.R.U32.HI R7, RZ, 0x3, R0 ;  /* 0x00000003ff077819 */ /* 0x000fe20000011600 */
[----:B------:R-:W-:Y:S01]  /*2950*/  IMAD R0, R15, 0x200, R2 ;  /* 0x000002000f007824 */ /* 0x000fe200078e0202 */
[----:B------:R-:W-:Y:S01]  /*2960*/  IADD3 R2, R4, -UR17, R6 ;  /* 0x8000001104027c10 */ /* 0x000fe2000fffe006 */
[----:B------:R-:W-:Y:S01]  /*2970*/  IMAD.U32 R6, RZ, RZ, UR12 ;  /* 0x0000000cff067e24 */ /* 0x000fe2000f8e00ff */
[----:B------:R-:W-:Y:S01]  /*2980*/  UIMAD UR10, UR28, UR27, UR10 ;  /* 0x0000001b1c0a72a4 */ /* 0x000fe2000f8e020a */
[----:B------:R-:W-:Y:S01]  /*2990*/  IMAD.SHL.U32 R8, R24, 0x40, RZ ;  /* 0x0000004018087824 */ /* 0x000fe200078e00ff */
[----:B------:R-:W-:-:S04]  /*29a0*/  DEPBAR.LE SB0, 0x0 ;  /* 0x000080000000791a */ /* 0x000fc80000000000 */
[----:B------:R-:W-:Y:S01]  /*29b0*/  BAR.SYNC.DEFER_BLOCKING 0x0 ;  /* 0x0000000000007b1d */ /* 0x000fe20000010000 */
[----:B------:R-:W-:Y:S01]  /*29c0*/  LOP3.LUT R173, R9, R7, RZ, 0x3c, !PT ;  /* 0x0000000709ad7212 */ /* 0x000fe200078e3cff */
[----:B------:R-:W-:Y:S01]  /*29d0*/  IMAD.WIDE.U32 R6, R6, UR27, R10 ;  /* 0x0000001b06067c25 */ /* 0x000fe2000f8e000a */
[----:B------:R-:W-:-:S03]  /*29e0*/  LOP3.LUT R172, R8, 0xfffffe00, RZ, 0xc0, !PT ;  /* 0xfffffe0008ac7812 */ /* 0x000fc600078ec0ff */
[----:B------:R-:W-:Y:S01]  /*29f0*/  VIADD R9, R7, UR10 ;  /* 0x0000000a07097c36 */ /* 0x000fe20008000000 */
[----:B------:R-:W-:Y:S01]  /*2a00*/  BSSY B0, `(.L_x_308) ;  /* 0x000001a000007945 */ /* 0x000fe20003800000 */
[----:B------:R-:W-:Y:S02]  /*2a10*/  IMAD R4, R14, 0x400, R172 ;  /* 0x000004000e047824 */ /* 0x000fe400078e02ac */
[----:B------:R-:W-:Y:S01]  /*2a20*/  VIADD R136, R2, UR19 ;  /* 0x0000001302887c36 */ /* 0x000fe20008000000 */
[----:B------:R1:W-:Y:S04]  /*2a30*/  @P6 STS.128 [R244+0xc000], RZ ;  /* 0x00c000fff4006388 */ /* 0x0003e80000000c00 */
[----:B------:R1:W-:Y:S01]  /*2a40*/  @P6 STS.128 [R244+0xe000], RZ ;  /* 0x00e000fff4006388 */ /* 0x0003e20000000c00 */
[----:B------:R-:W-:Y:S05]  /*2a50*/  @P6 BRA `(.L_x_309) ;  /* 0x0000000000506947 */ /* 0x000fea0003800000 */
[----:B------:R-:W-:Y:S02]  /*2a60*/  ULDC UR10, c[0x0][0x2d0] ;  /* 0x0000b400000a7ab9 */ /* 0x000fe40000000800 */
[----:B------:R-:W-:Y:S02]  /*2a70*/  ISETP.GE.AND P2, PT, R138, UR10, PT ;  /* 0x0000000a8a007c0c */ /* 0x000fe4000bf46270 */
[----:B------:R-:W-:-:S11]  /*2a80*/  ISETP.GE.AND P1, PT, R200, UR10, PT ;  /* 0x0000000ac8007c0c */ /* 0x000fd6000bf26270 */
        /* <DEDUP_REMOVED lines=17> */
.L_x_309:
[----:B------:R-:W-:Y:S05]  /*2ba0*/  BSYNC B0 ;  /* 0x0000000000007941 */ /* 0x000fea0003800000 */
.L_x_308:
        /* <DEDUP_REMOVED lines=11> */
[----:B----4-:R-:W-:-:S09]  /*2c60*/  IADD3.X R12, R9, UR19, RZ, P3, !PT ;  /* 0x00000013090c7c10 */ /* 0x010fd20009ffe4ff */
[----:B-1-3--:R-:W1:Y:S01]  /*2c70*/  @!P2 LDC.64 R10, c[0x0][0x220] ;  /* 0x00008800ff0aab82 */ /* 0x00ae620000000a00 */
        /* <DEDUP_REMOVED lines=16> */
.L_x_311:
[----:B------:R-:W-:Y:S05]  /*2d80*/  BSYNC B0 ;  /* 0x0000000000007941 */ /* 0x000fea0003800000 */
.L_x_310:
[----:B------:R1:W-:Y:S01]  /*2d90*/  @P4 STS.128 [R244+0xd000], RZ ;  /* 0x00d000fff4004388 */ /* 0x0003e20000000c00 */
[----:B------:R-:W-:Y:S03]  /*2da0*/  BSSY B0, `(.L_x_312) ;  /* 0x000001c000007945 */ /* 0x000fe60003800000 */
[----:B------:R1:W-:Y:S01]  /*2db0*/  @P4 STS.128 [R244+0xf000], RZ ;  /* 0x00f000fff4004388 */ /* 0x0003e20000000c00 */
[----:B------:R-:W-:Y:S05]  /*2dc0*/  @P4 BRA `(.L_x_313) ;  /* 0x0000000000644947 */ /* 0x000fea0003800000 */
[----:B------:R-:W-:Y:S01]  /*2dd0*/  ULDC UR10, c[0x0][0x2d0] ;  /* 0x0000b400000a7ab9 */ /* 0x000fe20000000800 */
[----:B------:R-:W-:Y:S01]  /*2de0*/  IMAD.U32 R4, RZ, RZ, UR6 ;  /* 0x00000006ff047e24 */ /* 0x000fe2000f8e00ff */
[----:B------:R-:W-:Y:S01]  /*2df0*/  ISETP.GE.AND P2, PT, R138, UR10, PT ;  /* 0x0000000a8a007c0c */ /* 0x000fe2000bf46270 */
[----:B-1-3--:R-:W-:Y:S01]  /*2e00*/  IMAD.U32 R10, RZ, RZ, UR6 ;  /* 0x00000006ff0a7e24 */ /* 0x00afe2000f8e00ff */
[----:B------:R-:W-:Y:S01]  /*2e10*/  ISETP.GE.AND P1, PT, R200, UR10, PT ;  /* 0x0000000ac8007c0c */ /* 0x000fe2000bf26270 */
[----:B----4-:R-:W-:Y:S01]  /*2e20*/  IMAD.U32 R12, RZ, RZ, UR7 ;  /* 0x00000007ff0c7e24 */ /* 0x010fe2000f8e00ff */
[----:B------:R-:W-:-:S04]  /*2e30*/  LEA R4, P3, R4, R6, 0x5 ;  /* 0x0000000604047211 */ /* 0x000fc800078628ff */
[----:B------:R-:W-:-:S05]  /*2e40*/  LEA.HI.X R12, R10, R9, R12, 0x5, P3 ;  /* 0x000000090a0c7211 */ /* 0x000fca00018f2c0c */
        /* <DEDUP_REMOVED lines=17> */
.L_x_313:
[----:B------:R-:W-:Y:S05]  /*2f60*/  BSYNC B0 ;  /* 0x0000000000007941 */ /* 0x000fea0003800000 */
.L_x_312:
        /* <DEDUP_REMOVED lines=34> */
.L_x_315:
[----:B------:R-:W-:Y:S05]  /*3190*/  BSYNC B0 ;  /* 0x0000000000007941 */ /* 0x000fea0003800000 */
.L_x_314:
[----:B----4-:R-:W-:Y:S01]  /*31a0*/  LDSM.16.M88.4 R12, [R240] ;  /* 0x00000000f00c783b */ /* 0x010fe20000000200 */
[----:B------:R-:W-:Y:S01]  /*31b0*/  IMAD R241, R5, 0x2, R240 ;  /* 0x0000000205f17824 */ /* 0x000fe200078e02f0 */
[----:B------:R-:W-:Y:S01]  /*31c0*/  ULDC UR29, c[0x0][0x39c] ;  /* 0x0000e700001d7ab9 */ /* 0x000fe20000000800 */
[--C-:B------:R-:W-:Y:S01]  /*31d0*/  IMAD R6, R2, 0x2, R232.reuse ;  /* 0x0000000202067824 */ /* 0x100fe200078e02e8 */
[----:B------:R-:W4:Y:S01]  /*31e0*/  LDSM.16.M88.4 R16, [R232+0x8000] ;  /* 0x00800000e810783b */ /* 0x000f220000000200 */
[----:B------:R-:W-:Y:S01]  /*31f0*/  IMAD R238, R0, 0x2, R232 ;  /* 0x0000000200ee7824 */ /* 0x000fe200078e02e8 */
[----:B------:R-:W-:Y:S01]  /*3200*/  UISETP.GE.AND UP0, UPT, UR18, 0x2, UPT ;  /* 0x000000021200788c */ /* 0x000fe2000bf06270 */
[C---:B------:R-:W-:Y:S01]  /*3210*/  IMAD R243, R3.reuse, 0x2, R240 ;  /* 0x0000000203f37824 */ /* 0x040fe200078e02f0 */
[----:B-1-3--:R-:W1:Y:S01]  /*3220*/  LDSM.16.M88.4 R8, [R240+0x2000] ;  /* 0x00200000f008783b */ /* 0x00ae620000000200 */
[----:B------:R-:W-:Y:S02]  /*3230*/  VIADD R4, R232, 0x8000 ;  /* 0x00008000e8047836 */ /* 0x000fe40000000000 */
[----:B------:R-:W-:Y:S01]  /*3240*/  IMAD R242, R3, 0x2, R241 ;  /* 0x0000000203f27824 */ /* 0x000fe200078e02f1 */
[----:B--2---:R-:W2:Y:S01]  /*3250*/  LDSM.16.M88.4 R28, [R232+0x8800] ;  /* 0x00880000e81c783b */ /* 0x004ea20000000200 */
[----:B------:R-:W-:-:S02]  /*3260*/  IMAD R239, R2, 0x2, R4 ;  /* 0x0000000202ef7824 */ /* 0x000fc400078e0204 */
[----:B------:R-:W-:Y:S01]  /*3270*/  IMAD.SHL.U32 R4, R168, 0x2, RZ ;  /* 0x00000002a8047824 */ /* 0x000fe200078e00ff */
[----:B------:R-:W3:Y:S01]  /*3280*/  LDSM.16.M88.4 R24, [R232+0x9000] ;  /* 0x00900000e818783b */ /* 0x000ee20000000200 */
[----:B------:R-:W-:-:S03]  /*3290*/  IMAD R237, R0, 0x2, R239 ;  /* 0x0000000200ed7824 */ /* 0x000fc600078e02ef */
[----:B------:R-:W5:Y:S01]  /*32a0*/  LDSM.16.M88.4 R32, [R232+0x9800] ;  /* 0x00980000e820783b */ /* 0x000f620000000200 */
[----:B------:R-:W-:-:S03]  /*32b0*/  LOP3.LUT R4, R4, 0x6, RZ, 0xc0, !PT ;  /* 0x0000000604047812 */ /* 0x000fc600078ec0ff */
[----:B------:R-:W-:Y:S04]  /*32c0*/  LDSM.16.M88.4 R20, [R241] ;  /* 0x00000000f114783b */ /* 0x000fe80000000200 */
[----:B------:R-:W5:Y:S04]  /*32d0*/  LDSM.16.M88.4 R36, [R6+0x8000] ;  /* 0x008000000624783b */ /* 0x000f680000000200 */
[----:B------:R-:W-:Y:S04]  /*32e0*/  LDSM.16.M88.4 R52, [R6+0x8800] ;  /* 0x008800000634783b */ /* 0x000fe80000000200 */
[----:B------:R-:W-:Y:S04]  /*32f0*/  LDSM.16.M88.4 R48, [R6+0x9000] ;  /* 0x009000000630783b */ /* 0x000fe80000000200 */
[----:B------:R-:W-:Y:S01]  /*3300*/  LDSM.16.M88.4 R40, [R243] ;  /* 0x00000000f328783b */ /* 0x000fe20000000200 */
[-C--:B----4-:R-:W-:Y:S03]  /*3310*/  HMMA.16816.F32 R56, R12, R16.reuse, RZ ;  /* 0x000000100c38723c */ /* 0x090fe600000018ff */
[----:B------:R-:W-:Y:S04]  /*3320*/  LDSM.16.M88.4 R92, [R238+0x9800] ;  /* 0x00980000ee5c783b */ /* 0x000fe80000000200 */
[----:B------:R-:W-:Y:S01]  /*3330*/  LDSM.16.M88.4 R68, [R237] ;  /* 0x00000000ed44783b */ /* 0x000fe20000000200 */
[C---:B-1----:R-:W-:Y:S03]  /*3340*/  HMMA.16816.F32 R44, R8.reuse, R16, RZ ;  /* 0x00000010082c723c */ /* 0x042fe600000018ff */
[----:B------:R-:W0:Y:S03]  /*3350*/  LDGDEPBAR ;  /* 0x00000000000079af */ /* 0x000e260000000000 */
[-C--:B------:R-:W-:Y:S06]  /*3360*/  HMMA.16816.F32 R80, R8, R18.reuse, RZ ;  /* 0x000000120850723c */ /* 0x080fec00000018ff */
[----:B------:R-:W-:Y:S01]  /*3370*/  HMMA.16816.F32 R132, R12, R18, RZ ;  /* 0x000000120c84723c */ /* 0x000fe200000018ff */
[----:B------:R-:W1:Y:S05]  /*3380*/  LDSM.16.M88.4 R16, [R241+0x2000] ;  /* 0x00200000f110783b */ /* 0x000e6a0000000200 */
[C---:B--2---:R-:W-:Y:S06]  /*3390*/  HMMA.16816.F32 R60, R8.reuse, R28, RZ ;  /* 0x0000001c083c723c */ /* 0x044fec00000018ff */
[----:B------:R-:W-:Y:S06]  /*33a0*/  HMMA.16816.F32 R76, R8, R30, RZ ;  /* 0x0000001e084c723c */ /* 0x000fec00000018ff */
[C---:B------:R-:W-:Y:S06]  /*33b0*/  HMMA.16816.F32 R104, R12.reuse, R28, RZ ;  /* 0x0000001c0c68723c */ /* 0x040fec00000018ff */
[----:B------:R-:W-:Y:S01]  /*33c0*/  HMMA.16816.F32 R128, R12, R30, RZ ;  /* 0x0000001e0c80723c */ /* 0x000fe200000018ff */
[----:B------:R-:W2:Y:S05]  /*33d0*/  LDSM.16.M88.4 R28, [R6+0x9800] ;  /* 0x00980000061c783b */ /* 0x000eaa0000000200 */
[C---:B---3--:R-:W-:Y:S06]  /*33e0*/  HMMA.16816.F32 R64, R8.reuse, R24, RZ ;  /* 0x000000180840723c */ /* 0x048fec00000018ff */
[----:B------:R-:W-:Y:S06]  /*33f0*/  HMMA.16816.F32 R96, R8, R26, RZ ;  /* 0x0000001a0860723c */ /* 0x000fec00000018ff */
[C---:B------:R-:W-:Y:S06]  /*3400*/  HMMA.16816.F32 R100, R12.reuse, R24, RZ ;  /* 0x000000180c64723c */ /* 0x040fec00000018ff */
[----:B------:R-:W-:Y:S01]  /*3410*/  HMMA.16816.F32 R140, R12, R26, RZ ;  /* 0x0000001a0c8c723c */ /* 0x000fe200000018ff */
[----:B------:R-:W3:Y:S05]  /*3420*/  LDSM.16.M88.4 R24, [R238+0x8000] ;  /* 0x00800000ee18783b */ /* 0x000eea0000000200 */
[C---:B-----5:R-:W-:Y:S06]  /*3430*/  HMMA.16816.F32 R72, R8.reuse, R32, RZ ;  /* 0x000000200848723c */ /* 0x060fec00000018ff */
[----:B------:R-:W-:Y:S01]  /*3440*/  HMMA.16816.F32 R88, R8, R34, RZ ;  /* 0x000000220858723c */ /* 0x000fe200000018ff */
[----:B------:R-:W4:Y:S05]  /*3450*/  LDSM.16.M88.4 R8, [R243+0x2000] ;  /* 0x00200000f308783b */ /* 0x000f2a0000000200 */
[----:B------:R-:W-:Y:S01]  /*3460*/  HMMA.16816.F32 R112, R20, R36, R56 ;  /* 0x000000241470723c */ /* 0x000fe20000001838 */
[----:B------:R-:W-:Y:S05]  /*3470*/  LDSM.16.M88.4 R56, [R238+0x9000] ;  /* 0x00900000ee38783b */ /* 0x000fea0000000200 */
[C---:B------:R-:W-:Y:S06]  /*3480*/  HMMA.16816.F32 R84, R12.reuse, R32, RZ ;  /* 0x000000200c54723c */ /* 0x040fec00000018ff */
[----:B------:R-:W-:Y:S01]  /*3490*/  HMMA.16816.F32 R144, R12, R34, RZ ;  /* 0x000000220c90723c */ /* 0x000fe200000018ff */
[----:B------:R-:W5:Y:S04]  /*34a0*/  LDSM.16.M88.4 R12, [R238+0x8800] ;  /* 0x00880000ee0c783b */ /* 0x000f680000000200 */
[----:B------:R-:W-:Y:S01]  /*34b0*/  LDSM.16.M88.4 R32, [R242+0x2000] ;  /* 0x00200000f220783b */ /* 0x000fe20000000200 */
[C---:B-1----:R-:W-:Y:S03]  /*34c0*/  HMMA.16816.F32 R124, R16.reuse, R36, R44 ;  /* 0x00000024107c723c */ /* 0x042fe6000000182c */
[----:B------:R-:W1:Y:S03]  /*34d0*/  LDSM.16.M88.4 R44, [R242] ;  /* 0x00000000f22c783b */ /* 0x000e660000000200 */
[C---:B------:R-:W-:Y:S06]  /*34e0*/  HMMA.16816.F32 R120, R16.reuse, R52, R60 ;  /* 0x000000341078723c */ /* 0x040fec000000183c */
[C---:B--2---:R-:W-:Y:S06]  /*34f0*/  HMMA.16816.F32 R108, R16.reuse, R28, R72 ;  /* 0x0000001c106c723c */ /* 0x044fec0000001848 */
[C---:B------:R-:W-:Y:S06]  /*3500*/  HMMA.16816.F32 R116, R16.reuse, R48, R64 ;  /* 0x000000301074723c */ /* 0x040fec0000001840 */
[C---:B------:R-:W-:Y:S06]  /*3510*/  HMMA.16816.F32 R80, R16.reuse, R38, R80 ;  /* 0x000000261050723c */ /* 0x040fec0000001850 */
[C---:B------:R-:W-:Y:S06]  /*3520*/  HMMA.16816.F32 R76, R16.reuse, R54, R76 ;  /* 0x00000036104c723c */ /* 0x040fec000000184c */
[C---:B------:R-:W-:Y:S06]  /*3530*/  HMMA.16816.F32 R72, R16.reuse, R50, R96 ;  /* 0x000000321048723c */ /* 0x040fec0000001860 */
[----:B------:R-:W-:Y:S01]  /*3540*/  HMMA.16816.F32 R60, R16, R30, R88 ;  /* 0x0000001e103c723c */ /* 0x000fe20000001858 */
[----:B------:R-:W-:Y:S05]  /*3550*/  LDSM.16.M88.4 R88, [R232+0xa000] ;  /* 0x00a00000e858783b */ /* 0x000fea0000000200 */
[----:B---3--:R-:W-:Y:S06]  /*3560*/  HMMA.16816.F32 R16, R40, R24, R112 ;  /* 0x000000182810723c */ /* 0x008fec0000001870 */
[C---:B------:R-:W-:Y:S01]  /*3570*/  HMMA.16816.F32 R64, R20.reuse, R38, R132 ;  /* 0x000000261440723c */ /* 0x040fe20000001884 */
[----:B------:R-:W2:Y:S05]  /*3580*/  LDSM.16.M88.4 R36, [R240+0x4000] ;  /* 0x00400000f024783b */ /* 0x000eaa0000000200 */
[C---:B------:R-:W-:Y:S06]  /*3590*/  HMMA.16816.F32 R96, R20.reuse, R52, R104 ;  /* 0x000000341460723c */ /* 0x040fec0000001868 */
[C---:B------:R-:W-:Y:S06]  /*35a0*/  HMMA.16816.F32 R148, R20.reuse, R28, R84 ;  /* 0x0000001c1494723c */ /* 0x040fec0000001854 */
[C---:B------:R-:W-:Y:S06]  /*35b0*/  HMMA.16816.F32 R100, R20.reuse, R48, R100 ;  /* 0x000000301464723c */ /* 0x040fec0000001864 */
[C---:B------:R-:W-:Y:S06]  /*35c0*/  HMMA.16816.F32 R52, R20.reuse, R54, R128 ;  /* 0x000000361434723c */ /* 0x040fec0000001880 */
[C---:B------:R-:W-:Y:S06]  /*35d0*/  HMMA.16816.F32 R84, R20.reuse, R50, R140 ;  /* 0x000000321454723c */ /* 0x040fec000000188c */
[----:B------:R-:W-:Y:S01]  /*35e0*/  HMMA.16816.F32 R144, R20, R30, R144 ;  /* 0x0000001e1490723c */ /* 0x000fe20000001890 */
[----:B------:R-:W-:Y:S05]  /*35f0*/  LDSM.16.M88.4 R28, [R241+0x4000] ;  /* 0x00400000f11c783b */ /* 0x000fea0000000200 */
[C---:B----4-:R-:W-:Y:S06]  /*3600*/  HMMA.16816.F32 R20, R8.reuse, R24, R124 ;  /* 0x000000180814723c */ /* 0x050fec000000187c */
[C---:B-----5:R-:W-:Y:S06]  /*3610*/  HMMA.16816.F32 R132, R8.reuse, R12, R120 ;  /* 0x0000000c0884723c */ /* 0x060fec0000001878 */
[C---:B------:R-:W-:Y:S06]  /*3620*/  HMMA.16816.F32 R160, R8.reuse, R56, R116 ;  /* 0x0000003808a0723c */ /* 0x040fec0000001874 */
[C---:B------:R-:W-:Y:S06]  /*3630*/  HMMA.16816.F32 R156, R8.reuse, R92, R108 ;  /* 0x0000005c089c723c */ /* 0x040fec000000186c */
[C---:B------:R-:W-:Y:S06]  /*3640*/  HMMA.16816.F32 R104, R8.reuse, R26, R80 ;  /* 0x0000001a0868723c */ /* 0x040fec0000001850 */
[C---:B------:R-:W-:Y:S06]  /*3650*/  HMMA.16816.F32 R152, R8.reuse, R14, R76 ;  /* 0x0000000e0898723c */ /* 0x040fec000000184c */
[C---:B------:R-:W-:Y:S01]  /*3660*/  HMMA.16816.F32 R140, R8.reuse, R58, R72 ;  /* 0x0000003a088c723c */ /* 0x040fe20000001848 */
[----:B------:R-:W-:Y:S05]  /*3670*/  LDSM.16.M88.4 R72, [R6+0xa000] ;  /* 0x00a000000648783b */ /* 0x000fea0000000200 */
[----:B------:R-:W-:Y:S01]  /*3680*/  HMMA.16816.F32 R124, R8, R94, R60 ;  /* 0x0000005e087c723c */ /* 0x000fe2000000183c */
[----:B------:R-:W3:Y:S04]  /*3690*/  LDSM.16.M88.4 R8, [R240+0x6000] ;  /* 0x00600000f008783b */ /* 0x000ee80000000200 */
[----:B------:R-:W-:Y:S01]  /*36a0*/  LDSM.16.M88.4 R60, [R238+0xa000] ;  /* 0x00a00000ee3c783b */ /* 0x000fe20000000200 */
[----:B-1----:R-:W-:Y:S06]  /*36b0*/  HMMA.16816.F32 R16, R44, R68, R16 ;  /* 0x000000442c10723c */ /* 0x002fec0000001810 */
[----:B------:R-:W-:Y:S01]  /*36c0*/  HMMA.16816.F32 R76, R40, R26, R64 ;  /* 0x0000001a284c723c */ /* 0x000fe20000001840 */
[----:B------:R-:W1:Y:S04]  /*36d0*/  LDSM.16.M88.4 R24, [R241+0x6000] ;  /* 0x00600000f118783b */ /* 0x000e680000000200 */
[----:B------:R-:W-:Y:S01]  /*36e0*/  LDSM.16.M88.4 R64, [R237+0x1000] ;  /* 0x00100000ed40783b */ /* 0x000fe20000000200 */
[----:B------:R-:W-:Y:S03]  /*36f0*/  HMMA.16816.F32 R48, R32, R68, R20 ;  /* 0x000000442030723c */ /* 0x000fe60000001814 */
[----:B------:R-:W4:Y:S03]  /*3700*/  LDSM.16.M88.4 R20, [R243+0x4000] ;  /* 0x00400000f314783b */ /* 0x000f260000000200 */
[C---:B------:R-:W-:Y:S06]  /*3710*/  HMMA.16816.F32 R116, R40.reuse, R12, R96 ;  /* 0x0000000c2874723c */ /* 0x040fec0000001860 */
[----:B------:R-:W-:Y:S01]  /*3720*/  HMMA.16816.F32 R128, R40, R14, R52 ;  /* 0x0000000e2880723c */ /* 0x000fe20000001834 */
[----:B------:R-:W5:Y:S05]  /*3730*/  LDSM.16.M88.4 R52, [R237+0x800] ;  /* 0x00080000ed34783b */ /* 0x000f6a0000000200 */
[----:B--2---:R-:W-:Y:S01]  /*3740*/  HMMA.16816.F32 R12, R36, R88, R16 ;  /* 0x00000058240c723c */ /* 0x004fe20000001810 */
[----:B------:R-:W-:Y:S05]  /*3750*/  LDSM.16.M88.4 R16, [R243+0x6000] ;  /* 0x00600000f310783b */ /* 0x000fea0000000200 */
[C---:B------:R-:W-:Y:S06]  /*3760*/  HMMA.16816.F32 R112, R40.reuse, R58, R84 ;  /* 0x0000003a2870723c */ /* 0x040fec0000001854 */
[----:B------:R-:W-:Y:S01]  /*3770*/  HMMA.16816.F32 R120, R40, R56, R100 ;  /* 0x000000382878723c */ /* 0x000fe20000001864 */
[----:B------:R-:W2:Y:S04]  /*3780*/  LDSM.16.M88.4 R100, [R237+0x1800] ;  /* 0x00180000ed64783b */ /* 0x000ea80000000200 */
[----:B------:R-:W-:Y:S01]  /*3790*/  LDSM.16.M88.4 R56, [R237+0x2000] ;  /* 0x00200000ed38783b */ /* 0x000fe20000000200 */
[----:B------:R-:W-:Y:S06]  /*37a0*/  HMMA.16816.F32 R84, R44, R70, R76 ;  /* 0x000000462c54723c */ /* 0x000fec000000184c */
[----:B---3--:R-:W-:Y:S06]  /*37b0*/  HMMA.16816.F32 R48, R8, R88, R48 ;  /* 0x000000580830723c */ /* 0x008fec0000001830 */
[----:B------:R-:W-:Y:S01]  /*37c0*/  HMMA.16816.F32 R76, R32, R70, R104 ;  /* 0x00000046204c723c */ /* 0x000fe20000001868 */
[----:B------:R-:W-:Y:S05]  /*37d0*/  LDSM.16.M88.4 R68, [R232+0xa800] ;  /* 0x00a80000e844783b */ /* 0x000fea0000000200 */
[----:B------:R-:W-:Y:S01]  /*37e0*/  HMMA.16816.F32 R80, R28, R72, R12 ;  /* 0x000000481c50723c */ /* 0x000fe2000000180c */
[----:B------:R-:W3:Y:S05]  /*37f0*/  LDSM.16.M88.4 R12, [R242+0x4000] ;  /* 0x00400000f20c783b */ /* 0x000eea0000000200 */
[----:B------:R-:W-:Y:S06]  /*3800*/  HMMA.16816.F32 R96, R36, R90, R84 ;  /* 0x0000005a2460723c */ /* 0x000fec0000001854 */
[----:B-1----:R-:W-:Y:S06]  /*3810*/  HMMA.16816.F32 R48, R24, R72, R48 ;  /* 0x000000481830723c */ /* 0x002fec0000001830 */
[----:B------:R-:W-:Y:S06]  /*3820*/  HMMA.16816.F32 R84, R8, R90, R76 ;  /* 0x0000005a0854723c */ /* 0x000fec000000184c */
[C---:B------:R-:W-:Y:S06]  /*3830*/  HMMA.16816.F32 R108, R40.reuse, R92, R148 ;  /* 0x0000005c286c723c */ /* 0x040fec0000001894 */
[----:B------:R-:W-:Y:S01]  /*3840*/  HMMA.16816.F32 R144, R40, R94, R144 ;  /* 0x0000005e2890723c */ /* 0x000fe20000001890 */
[----:B------:R-:W1:Y:S05]  /*3850*/  LDSM.16.M88.4 R40, [R242+0x6000] ;  /* 0x00600000f228783b */ /* 0x000e6a0000000200 */
[----:B----4-:R-:W-:Y:S06]  /*3860*/  HMMA.16816.F32 R92, R20, R60, R80 ;  /* 0x0000003c145c723c */ /* 0x010fec0000001850 */
[C---:B-----5:R-:W-:Y:S06]  /*3870*/  HMMA.16816.F32 R104, R32.reuse, R52, R132 ;  /* 0x000000342068723c */ /* 0x060fec0000001884 */
[C---:B------:R-:W-:Y:S06]  /*3880*/  HMMA.16816.F32 R132, R32.reuse, R54, R152 ;  /* 0x000000362084723c */ /* 0x040fec0000001898 */
[C---:B------:R-:W-:Y:S06]  /*3890*/  HMMA.16816.F32 R160, R32.reuse, R64, R160 ;  /* 0x0000004020a0723c */ /* 0x040fec00000018a0 */
[C---:B------:R-:W-:Y:S06]  /*38a0*/  HMMA.16816.F32 R140, R32.reuse, R66, R140 ;  /* 0x00000042208c723c */ /* 0x040fec000000188c */
[C---:B--2---:R-:W-:Y:S06]  /*38b0*/  HMMA.16816.F32 R156, R32.reuse, R100, R156 ;  /* 0x00000064209c723c */ /* 0x044fec000000189c */
[----:B------:R-:W-:Y:S06]  /*38c0*/  HMMA.16816.F32 R124, R32, R102, R124 ;  /* 0x00000066207c723c */ /* 0x000fec000000187c */
[----:B------:R-:W-:Y:S06]  /*38d0*/  HMMA.16816.F32 R32, R44, R52, R116 ;  /* 0x000000342c20723c */ /* 0x000fec0000001874 */
[----:B------:R-:W-:Y:S06]  /*38e0*/  HMMA.16816.F32 R80, R28, R74, R96 ;  /* 0x0000004a1c50723c */ /* 0x000fec0000001860 */
[----:B------:R-:W-:Y:S01]  /*38f0*/  HMMA.16816.F32 R76, R16, R60, R48 ;  /* 0x0000003c104c723c */ /* 0x000fe20000001830 */
[----:B------:R-:W2:Y:S05]  /*3900*/  LDSM.16.M88.4 R48, [R6+0xa800] ;  /* 0x00a800000630783b */ /* 0x000eaa0000000200 */
[----:B------:R-:W-:Y:S06]  /*3910*/  HMMA.16816.F32 R84, R24, R74, R84 ;  /* 0x0000004a1854723c */ /* 0x000fec0000001854 */
[----:B---3--:R-:W-:Y:S06]  /*3920*/  HMMA.16816.F32 R92, R12, R56, R92 ;  /* 0x000000380c5c723c */ /* 0x008fec000000185c */
[----:B------:R-:W-:Y:S06]  /*3930*/  HMMA.16816.F32 R72, R36, R68, R32 ;  /* 0x000000442448723c */ /* 0x000fec0000001820 */
[C---:B------:R-:W-:Y:S06]  /*3940*/  HMMA.16816.F32 R120, R44.reuse, R64, R120 ;  /* 0x000000402c78723c */ /* 0x040fec0000001878 */
[----:B------:R-:W-:Y:S06]  /*3950*/  HMMA.16816.F32 R112, R44, R66, R112 ;  /* 0x000000422c70723c */ /* 0x000fec0000001870 */
[----:B------:R-:W-:Y:S01]  /*3960*/  HMMA.16816.F32 R64, R20, R62, R80 ;  /* 0x0000003e1440723c */ /* 0x000fe20000001850 */
[----:B------:R-:W-:-:S04]  /*3970*/  FMUL.FTZ R0, R92, UR29 ;  /* 0x0000001d5c007c20 */ /* 0x000fc80008410000 */
[----:B------:R3:W-:Y:S01]  /*3980*/  MUFU.TANH R152, R0 ;  /* 0x0000000000987308 */ /* 0x0007e20000002400 */
[----:B------:R-:W-:Y:S01]  /*3990*/  HMMA.16816.F32 R88, R44, R54, R128 ;  /* 0x000000362c58723c */ /* 0x000fe20000001880 */
[----:B------:R-:W4:Y:S05]  /*39a0*/  LDSM.16.M88.4 R52, [R238+0xa800] ;  /* 0x00a80000ee34783b */ /* 0x000f2a0000000200 */
[----:B------:R-:W-:Y:S06]  /*39b0*/  HMMA.16816.F32 R32, R8, R68, R104 ;  /* 0x000000440820723c */ /* 0x000fec0000001868 */
[----:B-1----:R-:W-:Y:S01]  /*39c0*/  HMMA.16816.F32 R76, R40, R56, R76 ;  /* 0x00000038284c723c */ /* 0x002fe2000000184c */
[----:B---3--:R-:W-:-:S05]  /*39d0*/  FMUL.FTZ R0, R93, UR29 ;  /* 0x0000001d5d007c20 */ /* 0x008fca0008410000 */
[----:B------:R-:W-:Y:S01]  /*39e0*/  HMMA.16816.F32 R60, R16, R62, R84 ;  /* 0x0000003e103c723c */ /* 0x000fe20000001854 */
[----:B------:R1:W3:Y:S05]  /*39f0*/  MUFU.TANH R164, R0 ;  /* 0x0000000000a47308 */ /* 0x0002ea0000002400 */
[----:B--2---:R-:W-:Y:S06]  /*3a00*/  HMMA.16816.F32 R72, R28, R48, R72 ;  /* 0x000000301c48723c */ /* 0x004fec0000001848 */
[----:B------:R-:W-:Y:S06]  /*3a10*/  HMMA.16816.F32 R80, R12, R58, R64 ;  /* 0x0000003a0c50723c */ /* 0x000fec0000001840 */
[----:B------:R-:W-:Y:S01]  /*3a20*/  HMMA.16816.F32 R64, R24, R48, R32 ;  /* 0x000000301840723c */ /* 0x000fe20000001820 */
[----:B-1----:R-:W-:Y:S01]  /*3a30*/  FMUL.FTZ R0, R94, UR29 ;  /* 0x0000001d5e007c20 */ /* 0x002fe20008410000 */
[----:B------:R-:W1:Y:S03]  /*3a40*/  LDSM.16.M88.4 R32, [R237+0x2800] ;  /* 0x00280000ed20783b */ /* 0x000e660000000200 */
[----:B------:R2:W-:Y:S01]  /*3a50*/  MUFU.TANH R151, R0 ;  /* 0x0000000000977308 */ /* 0x0005e20000002400 */
[----:B------:R-:W-:Y:S06]  /*3a60*/  HMMA.16816.F32 R108, R44, R100, R108 ;  /* 0x000000642c6c723c */ /* 0x000fec000000186c */
[----:B----4-:R-:W-:Y:S06]  /*3a70*/  HMMA.16816.F32 R72, R20, R52, R72 ;  /* 0x000000341448723c */ /* 0x010fec0000001848 */
[----:B------:R-:W-:Y:S01]  /*3a80*/  HMMA.16816.F32 R100, R44, R102, R144 ;  /* 0x000000662c64723c */ /* 0x000fe20000001890 */
[----:B------:R-:W-:Y:S01]  /*3a90*/  LDSM.16.M88.4 R44, [R237+0x3000] ;  /* 0x00300000ed2c783b */ /* 0x000fe20000000200 */
[----:B--2---:R-:W-:-:S04]  /*3aa0*/  FMUL.FTZ R0, R95, UR29 ;  /* 0x0000001d5f007c20 */ /* 0x004fc80008410000 */
[----:B------:R-:W-:Y:S01]  /*3ab0*/  HMMA.16816.F32 R92, R40, R58, R60 ;  /* 0x0000003a285c723c */ /* 0x000fe2000000183c */
[----:B------:R-:W2:Y:S01]  /*3ac0*/  LDSM.16.M88.4 R56, [R232+0xb000] ;  /* 0x00b00000e838783b */ /* 0x000ea20000000200 */
[----:B------:R4:W5:Y:S04]  /*3ad0*/  MUFU.TANH R166, R0 ;  /* 0x0000000000a67308 */ /* 0x0009680000002400 */
[----:B------:R-:W-:Y:S06]  /*3ae0*/  HMMA.16816.F32 R60, R36, R70, R88 ;  /* 0x00000046243c723c */ /* 0x000fec0000001858 */
[----:B------:R-:W-:Y:S06]  /*3af0*/  HMMA.16816.F32 R64, R16, R52, R64 ;  /* 0x000000341040723c */ /* 0x000fec0000001840 */
[----:B-1----:R-:W-:Y:S01]  /*3b00*/  HMMA.16816.F32 R84, R12, R32, R72 ;  /* 0x000000200c54723c */ /* 0x002fe20000001848 */
[----:B----4-:R-:W-:-:S04]  /*3b10*/  FMUL.FTZ R0, R76, UR29 ;  /* 0x0000001d4c007c20 */ /* 0x010fc80008410000 */
[----:B------:R1:W-:-:S13]  /*3b20*/  MUFU.TANH R150, R0 ;  /* 0x0000000000967308 */ /* 0x0003da0000002400 */
[----:B------:R-:W-:Y:S01]  /*3b30*/  HMMA.16816.F32 R88, R40, R32, R64 ;  /* 0x000000202858723c */ /* 0x000fe20000001840 */
[----:B-1----:R-:W-:-:S05]  /*3b40*/  FMUL.FTZ R0, R77, UR29 ;  /* 0x0000001d4d007c20 */ /* 0x002fca0008410000 */
[----:B--2---:R-:W-:Y:S01]  /*3b50*/  HMMA.16816.F32 R72, R36, R56, R120 ;  /* 0x000000382448723c */ /* 0x004fe20000001878 */
[----:B------:R1:W2:Y:S02]  /*3b60*/  MUFU.TANH R148, R0 ;  /* 0x0000000000947308 */ /* 0x0002a40000002400 */
[----:B-1----:R-:W-:-:S06]  /*3b70*/  FMUL.FTZ R0, R78, UR29 ;  /* 0x0000001d4e007c20 */ /* 0x002fcc0008410000 */
[----:B------:R1:W-:Y:S02]  /*3b80*/  MUFU.TANH R149, R0 ;  /* 0x0000000000957308 */ /* 0x0003e40000002400 */
[----:B-1----:R-:W-:Y:S02]  /*3b90*/  FMUL.FTZ R0, R79, UR29 ;  /* 0x0000001d4f007c20 */ /* 0x002fe40008410000 */
[----:B------:R-:W-:Y:S04]  /*3ba0*/  HMMA.16816.F32 R76, R8, R70, R132 ;  /* 0x00000046084c723c */ /* 0x000fe80000001884 */
[----:B------:R1:W4:Y:S02]  /*3bb0*/  MUFU.TANH R130, R0 ;  /* 0x0000000000827308 */ /* 0x0003240000002400 */
[----:B------:R-:W-:Y:S01]  /*3bc0*/  HMMA.16816.F32 R68, R28, R50, R60 ;  /* 0x000000321c44723c */ /* 0x000fe2000000183c */
[----:B------:R-:W3:Y:S01]  /*3bd0*/  LDSM.16.M88.4 R60, [R6+0xb000] ;  /* 0x00b00000063c783b */ /* 0x000ee20000000200 */
[----:B-1----:R-:W-:-:S04]  /*3be0*/  FMUL.FTZ R0, R80, UR29 ;  /* 0x0000001d50007c20 */ /* 0x002fc80008410000 */
[----:B------:R1:W4:-:S12]  /*3bf0*/  MUFU.TANH R165, R0 ;  /* 0x0000000000a57308 */ /* 0x0003180000002400 */
[----:B------:R-:W-:Y:S01]  /*3c00*/  HMMA.16816.F32 R76, R24, R50, R76 ;  /* 0x00000032184c723c */ /* 0x000fe2000000184c */
[----:B------:R-:W5:Y:S05]  /*3c10*/  LDSM.16.M88.4 R48, [R238+0xb000] ;  /* 0x00b00000ee30783b */ /* 0x000f6a0000000200 */
[----:B------:R-:W-:Y:S01]  /*3c20*/  HMMA.16816.F32 R64, R20, R54, R68 ;  /* 0x000000361440723c */ /* 0x000fe20000001844 */
[----:B-1----:R-:W-:-:S04]  /*3c30*/  FMUL.FTZ R0, R81, UR29 ;  /* 0x0000001d51007c20 */ /* 0x002fc80008410000 */
[----:B------:R1:W-:Y:S01]  /*3c40*/  MUFU.TANH R131, R0 ;  /* 0x0000000000837308 */ /* 0x0003e20000002400 */
[----:B---3--:R-:W-:-:S12]  /*3c50*/  HMMA.16816.F32 R68, R28, R60, R72 ;  /* 0x0000003c1c44723c */ /* 0x008fd80000001848 */
[----:B------:R-:W-:Y:S06]  /*3c60*/  HMMA.16816.F32 R52, R16, R54, R76 ;  /* 0x000000361034723c */ /* 0x000fec000000184c */
[----:B------:R-:W-:Y:S01]  /*3c70*/  HMMA.16816.F32 R76, R12, R34, R64 ;  /* 0x000000220c4c723c */ /* 0x000fe20000001840 */
[----:B-1----:R-:W-:-:S04]  /*3c80*/  FMUL.FTZ R0, R82, UR29 ;  /* 0x0000001d52007c20 */ /* 0x002fc80008410000 */
[----:B------:R1:W-:Y:S01]  /*3c90*/  MUFU.TANH R167, R0 ;  /* 0x0000000000a77308 */ /* 0x0003e20000002400 */
[----:B-----5:R-:W-:Y:S06]  /*3ca0*/  HMMA.16816.F32 R64, R20, R48, R68 ;  /* 0x000000301440723c */ /* 0x020fec0000001844 */
[----:B------:R-:W-:Y:S01]  /*3cb0*/  HMMA.16816.F32 R68, R36, R58, R112 ;  /* 0x0000003a2444723c */ /* 0x000fe20000001870 */
[----:B-1----:R-:W-:-:S05]  /*3cc0*/  FMUL.FTZ R0, R83, UR29 ;  /* 0x0000001d53007c20 */ /* 0x002fca0008410000 */
[C---:B------:R-:W-:Y:S01]  /*3cd0*/  HMMA.16816.F32 R80, R8.reuse, R56, R160 ;  /* 0x000000380850723c */ /* 0x040fe200000018a0 */
[----:B------:R1:W-:Y:S05]  /*3ce0*/  MUFU.TANH R129, R0 ;  /* 0x0000000000817308 */ /* 0x0003ea0000002400 */
[----:B------:R-:W-:Y:S01]  /*3cf0*/  HMMA.16816.F32 R56, R8, R58, R140 ;  /* 0x0000003a0838723c */ /* 0x000fe2000000188c */
[----:B-1----:R-:W-:-:S04]  /*3d00*/  FMUL.FTZ R0, R92, UR29 ;  /* 0x0000001d5c007c20 */ /* 0x002fc80008410000 */
[----:B------:R1:W3:-:S13]  /*3d10*/  MUFU.TANH R7, R0 ;  /* 0x0000000000077308 */ /* 0x0002da0000002400 */
[----:B------:R-:W-:Y:S06]  /*3d20*/  HMMA.16816.F32 R72, R24, R60, R80 ;  /* 0x0000003c1848723c */ /* 0x000fec0000001850 */
[----:B------:R-:W-:Y:S01]  /*3d30*/  HMMA.16816.F32 R80, R40, R34, R52 ;  /* 0x000000222850723c */ /* 0x000fe20000001834 */
[----:B------:R-:W5:Y:S01]  /*3d40*/  LDSM.16.M88.4 R32, [R232+0xb800] ;  /* 0x00b80000e820783b */ /* 0x000f620000000200 */
[----:B-1----:R-:W-:-:S04]  /*3d50*/  FMUL.FTZ R0, R93, UR29 ;  /* 0x0000001d5d007c20 */ /* 0x002fc80008410000 */
[----:B------:R1:W-:-:S12]  /*3d60*/  MUFU.TANH R128, R0 ;  /* 0x0000000000807308 */ /* 0x0003d80000002400 */
[----:B------:R-:W-:Y:S06]  /*3d70*/  HMMA.16816.F32 R52, R16, R48, R72 ;  /* 0x000000301034723c */ /* 0x000fec0000001848 */
[----:B------:R-:W-:Y:S01]  /*3d80*/  HMMA.16816.F32 R72, R28, R62, R68 ;  /* 0x0000003e1c48723c */ /* 0x000fe20000001844 */
[----:B-1----:R-:W-:-:S04]  /*3d90*/  FMUL.FTZ R0, R94, UR29 ;  /* 0x0000001d5e007c20 */ /* 0x002fc80008410000 */
[----:B------:R1:W3:-:S13]  /*3da0*/  MUFU.TANH R119, R0 ;  /* 0x0000000000777308 */ /* 0x0002da0000002400 */
[----:B------:R-:W-:Y:S06]  /*3db0*/  HMMA.16816.F32 R68, R40, R44, R52 ;  /* 0x0000002c2844723c */ /* 0x000fec0000001834 */
[----:B------:R-:W-:Y:S01]  /*3dc0*/  HMMA.16816.F32 R52, R20, R50, R72 ;  /* 0x000000321434723c */ /* 0x000fe20000001848 */
[----:B-1----:R-:W-:-:S04]  /*3dd0*/  FMUL.FTZ R0, R95, UR29 ;  /* 0x0000001d5f007c20 */ /* 0x002fc80008410000 */
[----:B------:R1:W3:-:S13]  /*3de0*/  MUFU.TANH R121, R0 ;  /* 0x0000000000797308 */ /* 0x0002da0000002400 */
[----:B------:R-:W-:Y:S01]  /*3df0*/  FMUL.FTZ R2, R70, UR29 ;  /* 0x0000001d46027c20 */ /* 0x000fe20008410000 */
[----:B-1----:R-:W-:-:S04]  /*3e00*/  FMUL.FTZ R0, R84, UR29 ;  /* 0x0000001d54007c20 */ /* 0x002fc80008410000 */
[----:B------:R1:W3:Y:S02]  /*3e10*/  MUFU.TANH R120, R0 ;  /* 0x0000000000787308 */ /* 0x0002e40000002400 */
[----:B-1----:R-:W-:-:S06]  /*3e20*/  FMUL.FTZ R0, R85, UR29 ;  /* 0x0000001d55007c20 */ /* 0x002fcc0008410000 */
[----:B------:R1:W-:Y:S02]  /*3e30*/  MUFU.TANH R135, R0 ;  /* 0x0000000000877308 */ /* 0x0003e40000002400 */
[----:B-1----:R-:W-:-:S06]  /*3e40*/  FMUL.FTZ R0, R86, UR29 ;  /* 0x0000001d56007c20 */ /* 0x002fcc0008410000 */
[----:B------:R1:W3:Y:S02]  /*3e50*/  MUFU.TANH R161, R0 ;  /* 0x0000000000a17308 */ /* 0x0002e40000002400 */
[----:B-1----:R-:W-:Y:S02]  /*3e60*/  FMUL.FTZ R0, R87, UR29 ;  /* 0x0000001d57007c20 */ /* 0x002fe40008410000 */
[----:B-----5:R-:W-:Y:S04]  /*3e70*/  HMMA.16816.F32 R84, R8, R34, R124 ;  /* 0x000000220854723c */ /* 0x020fe8000000187c */
[----:B------:R1:W-:Y:S02]  /*3e80*/  MUFU.TANH R118, R0 ;  /* 0x0000000000767308 */ /* 0x0003e40000002400 */
[----:B-1----:R-:W-:-:S06]  /*3e90*/  FMUL.FTZ R0, R88, UR29 ;  /* 0x0000001d58007c20 */ /* 0x002fcc0008410000 */
[----:B------:R1:W5:Y:S02]  /*3ea0*/  MUFU.TANH R117, R0 ;  /* 0x0000000000757308 */ /* 0x0003640000002400 */
[----:B-1----:R-:W-:-:S06]  /*3eb0*/  FMUL.FTZ R0, R89, UR29 ;  /* 0x0000001d59007c20 */ /* 0x002fcc0008410000 */
[----:B------:R1:W-:Y:S08]  /*3ec0*/  MUFU.TANH R89, R2 ;  /* 0x0000000200597308 */ /* 0x0003f00000002400 */
[----:B------:R2:W-:Y:S01]  /*3ed0*/  MUFU.TANH R116, R0 ;  /* 0x0000000000747308 */ /* 0x0005e20000002400 */
[----:B-1----:R-:W-:Y:S02]  /*3ee0*/  IMAD.U32 R2, RZ, RZ, UR23 ;  /* 0x00000017ff027e24 */ /* 0x002fe4000f8e00ff */
[----:B--2---:R-:W-:-:S05]  /*3ef0*/  FMUL.FTZ R0, R90, UR29 ;  /* 0x0000001d5a007c20 */ /* 0x004fca0008410000 */
[----:B------:R1:W2:Y:S02]  /*3f00*/  MUFU.TANH R106, R0 ;  /* 0x00000000006a7308 */ /* 0x0002a40000002400 */
        /* <DEDUP_REMOVED lines=8> */
[----:B-1----:R-:W-:Y:S02]  /*3f90*/  FMUL.FTZ R0, R79, UR29 ;  /* 0x0000001d4f007c20 */ /* 0x002fe40008410000 */
[----:B------:R-:W-:Y:S04]  /*3fa0*/  HMMA.16816.F32 R76, R12, R44, R64 ;  /* 0x0000002c0c4c723c */ /* 0x000fe80000001840 */
[----:B------:R1:W2:Y:S02]  /*3fb0*/  MUFU.TANH R104, R0 ;  /* 0x0000000000687308 */ /* 0x0002a40000002400 */
[----:B------:R-:W-:Y:S01]  /*3fc0*/  HMMA.16816.F32 R64, R24, R62, R56 ;  /* 0x0000003e1840723c */ /* 0x000fe20000001838 */
[----:B------:R4:W3:Y:S05]  /*3fd0*/  LDSM.16.M88.4 R60, [R6+0xb800] ;  /* 0x00b80000063c783b */ /* 0x0008ea0000000200 */
[----:B------:R-:W-:Y:S01]  /*3fe0*/  HMMA.16816.F32 R56, R36, R32, R108 ;  /* 0x000000202438723c */ /* 0x000fe2000000186c */
[----:B-1----:R-:W-:-:S04]  /*3ff0*/  FMUL.FTZ R0, R80, UR29 ;  /* 0x0000001d50007c20 */ /* 0x002fc80008410000 */
[----:B------:R1:W-:-:S13]  /*4000*/  MUFU.TANH R97, R0 ;  /* 0x0000000000617308 */ /* 0x0003da0000002400 */
[----:B------:R-:W-:Y:S01]  /*4010*/  HMMA.16816.F32 R72, R16, R50, R64 ;  /* 0x000000321048723c */ /* 0x000fe20000001840 */
[----:B------:R-:W5:Y:S01]  /*4020*/  LDSM.16.M88.4 R64, [R238+0xb800] ;  /* 0x00b80000ee40783b */ /* 0x000f620000000200 */
[----:B----4-:R-:W-:-:S04]  /*4030*/  FMUL.FTZ R6, R71, UR29 ;  /* 0x0000001d47067c20 */ /* 0x010fc80008410000 */
[----:B------:R-:W-:Y:S01]  /*4040*/  MUFU.TANH R88, R6 ;  /* 0x0000000600587308 */ /* 0x000fe20000002400 */
[----:B-1----:R-:W-:-:S07]  /*4050*/  FMUL.FTZ R0, R81, UR29 ;  /* 0x0000001d51007c20 */ /* 0x002fce0008410000 */
[----:B------:R1:W-:Y:S01]  /*4060*/  MUFU.TANH R98, R0 ;  /* 0x0000000000627308 */ /* 0x0003e20000002400 */
[----:B---3--:R-:W-:Y:S09]  /*4070*/  HMMA.16816.F32 R48, R28, R60, R56 ;  /* 0x0000003c1c30723c */ /* 0x008ff20000001838 */
[----:B------:R-:W-:Y:S01]  /*4080*/  HMMA.16816.F32 R56, R40, R46, R72 ;  /* 0x0000002e2838723c */ /* 0x000fe20000001848 */
[----:B-1----:R-:W-:-:S04]  /*4090*/  FMUL.FTZ R0, R82, UR29 ;  /* 0x0000001d52007c20 */ /* 0x002fc80008410000 */
[----:B------:R1:W-:Y:S02]  /*40a0*/  MUFU.TANH R95, R0 ;  /* 0x00000000005f7308 */ /* 0x0003e40000002400 */
[----:B-1----:R-:W-:Y:S02]  /*40b0*/  FMUL.FTZ R0, R83, UR29 ;  /* 0x0000001d53007c20 */ /* 0x002fe40008410000 */
[----:B------:R-:W-:Y:S01]  /*40c0*/  HMMA.16816.F32 R80, R8, R32, R156 ;  /* 0x000000200850723c */ /* 0x000fe2000000189c */
[----:B------:R-:W1:Y:S03]  /*40d0*/  LDSM.16.M88.4 R8, [R237+0x3800] ;  /* 0x00380000ed08783b */ /* 0x000e660000000200 */
[----:B------:R3:W-:Y:S01]  /*40e0*/  MUFU.TANH R96, R0 ;  /* 0x0000000000607308 */ /* 0x0007e20000002400 */
[----:B------:R-:W-:-:S04]  /*40f0*/  DEPBAR.LE SB0, 0x0 ;  /* 0x000080000000791a */ /* 0x000fc80000000000 */
[C---:B------:R-:W-:Y:S02]  /*4100*/  VIADDMNMX R33, R136.reuse, 0x8, R2, PT ;  /* 0x0000000888217846 */ /* 0x040fe40003800102 */
[----:B------:R-:W-:Y:S01]  /*4110*/  VIMNMX R32, R136, UR23, PT ;  /* 0x0000001788207c48 */ /* 0x000fe2000bfe0100 */
[----:B---3--:R-:W-:-:S04]  /*4120*/  FMUL.FTZ R0, R76, UR29 ;  /* 0x0000001d4c007c20 */ /* 0x008fc80008410000 */
[----:B------:R3:W4:Y:S02]  /*4130*/  MUFU.TANH R94, R0 ;  /* 0x00000000005e7308 */ /* 0x0007240000002400 */
[----:B---3--:R-:W-:-:S06]  /*4140*/  FMUL.FTZ R0, R77, UR29 ;  /* 0x0000001d4d007c20 */ /* 0x008fcc0008410000 */
[----:B------:R3:W-:Y:S02]  /*4150*/  MUFU.TANH R184, R0 ;  /* 0x0000000000b87308 */ /* 0x0007e40000002400 */
[----:B---3--:R-:W-:-:S06]  /*4160*/  FMUL.FTZ R0, R78, UR29 ;  /* 0x0000001d4e007c20 */ /* 0x008fcc0008410000 */
[----:B------:R3:W4:Y:S02]  /*4170*/  MUFU.TANH R93, R0 ;  /* 0x00000000005d7308 */ /* 0x0007240000002400 */
[----:B---3--:R-:W-:Y:S02]  /*4180*/  FMUL.FTZ R0, R79, UR29 ;  /* 0x0000001d4f007c20 */ /* 0x008fe40008410000 */
[----:B------:R-:W-:Y:S04]  /*4190*/  HMMA.16816.F32 R76, R12, R46, R52 ;  /* 0x0000002e0c4c723c */ /* 0x000fe80000001834 */
[----:B------:R3:W-:Y:S02]  /*41a0*/  MUFU.TANH R92, R0 ;  /* 0x00000000005c7308 */ /* 0x0007e40000002400 */
[----:B------:R-:W-:Y:S06]  /*41b0*/  HMMA.16816.F32 R52, R36, R34, R100 ;  /* 0x000000222434723c */ /* 0x000fec0000001864 */
[----:B-----5:R-:W-:Y:S01]  /*41c0*/  HMMA.16816.F32 R36, R20, R64, R48 ;  /* 0x000000401424723c */ /* 0x020fe20000001830 */
[----:B------:R-:W-:-:S02]  /*41d0*/  VIADDMNMX R35, R136, 0x40, R2, PT ;  /* 0x0000004088237846 */ /* 0x000fc40003800102 */
[----:B------:R-:W-:-:S03]  /*41e0*/  VIADDMNMX R34, R136, 0x48, R2, PT ;  /* 0x0000004888227846 */ /* 0x000fc60003800102 */
[----:B------:R-:W-:Y:S01]  /*41f0*/  HMMA.16816.F32 R48, R24, R60, R80 ;  /* 0x0000003c1830723c */ /* 0x000fe20000001850 */
[----:B---3--:R-:W-:-:S04]  /*4200*/  FMUL.FTZ R0, R68, UR29 ;  /* 0x0000001d44007c20 */ /* 0x008fc80008410000 */
[----:B------:R3:W5:Y:S01]  /*4210*/  MUFU.TANH R91, R0 ;  /* 0x00000000005b7308 */ /* 0x0007620000002400 */
[----:B------:R-:W-:Y:S01]  /*4220*/  HMMA.16816.F32 R24, R24, R62, R84 ;  /* 0x0000003e1818723c */ /* 0x000fe20000001854 */
[----:B------:R-:W-:-:S05]  /*4230*/  FMUL.FTZ R6, R76, UR29 ;  /* 0x0000001d4c067c20 */ /* 0x000fca0008410000 */
[----:B------:R-:W-:Y:S01]  /*4240*/  HMMA.16816.F32 R44, R28, R62, R52 ;  /* 0x0000003e1c2c723c */ /* 0x000fe20000001834 */
[----:B------:R2:W-:Y:S05]  /*4250*/  MUFU.TANH R70, R6 ;  /* 0x0000000600467308 */ /* 0x0005ea0000002400 */
[----:B-1----:R-:W-:Y:S01]  /*4260*/  HMMA.16816.F32 R36, R12, R8, R36 ;  /* 0x000000080c24723c */ /* 0x002fe20000001824 */
[----:B---3--:R-:W-:-:S05]  /*4270*/  FMUL.FTZ R0, R69, UR29 ;  /* 0x0000001d45007c20 */ /* 0x008fca0008410000 */
[----:B------:R-:W-:Y:S01]  /*4280*/  HMMA.16816.F32 R28, R16, R64, R48 ;  /* 0x00000040101c723c */ /* 0x000fe20000001830 */
[----:B------:R1:W3:Y:S01]  /*4290*/  MUFU.TANH R90, R0 ;  /* 0x00000000005a7308 */ /* 0x0002e20000002400 */
[----:B--2---:R-:W-:-:S04]  /*42a0*/  FMUL.FTZ R6, R78, UR29 ;  /* 0x0000001d4e067c20 */ /* 0x004fc80008410000 */
[-C--:B------:R-:W-:Y:S03]  /*42b0*/  HMMA.16816.F32 R16, R16, R66.reuse, R24 ;  /* 0x000000421010723c */ /* 0x080fe60000001818 */
[----:B------:R-:W2:Y:S03]  /*42c0*/  MUFU.TANH R68, R6 ;  /* 0x0000000600447308 */ /* 0x000ea60000002400 */
[----:B------:R-:W-:Y:S06]  /*42d0*/  HMMA.16816.F32 R44, R20, R66, R44 ;  /* 0x00000042142c723c */ /* 0x000fec000000182c */
[----:B------:R-:W-:Y:S01]  /*42e0*/  FMUL.FTZ R39, R39, UR29 ;  /* 0x0000001d27277c20 */ /* 0x000fe20008410000 */
[----:B-1----:R-:W-:-:S04]  /*42f0*/  IMAD.U32 R0, RZ, RZ, UR12 ;  /* 0x0000000cff007e24 */ /* 0x002fc8000f8e00ff */
[----:B------:R-:W-:Y:S01]  /*4300*/  IMAD R0, R0, 0x40, R4 ;  /* 0x0000004000007824 */ /* 0x000fe200078e0204 */
[C---:B------:R-:W-:Y:S01]  /*4310*/  HMMA.16816.F32 R28, R40.reuse, R8, R28 ;  /* 0x00000008281c723c */ /* 0x040fe2000000181c */
[----:B------:R-:W-:Y:S02]  /*4320*/  MUFU.TANH R39, R39 ;  /* 0x0000002700277308 */ /* 0x000fe40000002400 */
[C---:B------:R-:W-:Y:S02]  /*4330*/  VIADD R4, R0.reuse, 0x1 ;  /* 0x0000000100047836 */ /* 0x040fe40000000000 */
[----:B------:R-:W-:Y:S01]  /*4340*/  VIADD R2, R0, 0x8 ;  /* 0x0000000800027836 */ /* 0x000fe20000000000 */
[----:B------:R-:W-:Y:S02]  /*4350*/  HMMA.16816.F32 R40, R40, R10, R16 ;  /* 0x0000000a2828723c */ /* 0x000fe40000001810 */
[C---:B------:R-:W-:Y:S02]  /*4360*/  ISETP.GE.AND P1, PT, R4.reuse, R32, PT ;  /* 0x000000200400720c */ /* 0x040fe40003f26270 */
[----:B------:R-:W-:-:S02]  /*4370*/  ISETP.GE.AND P0, PT, R4, R33, PT ;  /* 0x000000210400720c */ /* 0x000fc40003f06270 */
[C---:B------:R-:W-:Y:S01]  /*4380*/  ISETP.GE.AND P4, PT, R4.reuse, R35, PT ;  /* 0x000000230400720c */ /* 0x040fe20003f86270 */
[----:B------:R-:W-:Y:S01]  /*4390*/  HMMA.16816.F32 R12, R12, R10, R44 ;  /* 0x0000000a0c0c723c */ /* 0x000fe2000000182c */
[----:B------:R-:W-:Y:S01]  /*43a0*/  ISETP.GE.AND P2, PT, R4, R34, PT ;  /* 0x000000220400720c */ /* 0x000fe20003f46270 */
[----:B------:R-:W-:Y:S01]  /*43b0*/  FMUL.FTZ R4, R77, UR29 ;  /* 0x0000001d4d047c20 */ /* 0x000fe20008410000 */
[----:B------:R-:W-:Y:S02]  /*43c0*/  FSEL R164, R164, -INF , !P1 ;  /* 0xff800000a4a47808 */ /* 0x000fe40004800000 */
[C---:B------:R-:W-:Y:S01]  /*43d0*/  ISETP.GE.AND P6, PT, R2.reuse, R32, PT ;  /* 0x000000200200720c */ /* 0x040fe20003fc6270 */
[----:B------:R1:W-:Y:S01]  /*43e0*/  MUFU.TANH R71, R4 ;  /* 0x0000000400477308 */ /* 0x0003e20000002400 */
[C---:B------:R-:W-:Y:S02]  /*43f0*/  ISETP.GE.AND P5, PT, R2.reuse, R33, PT ;  /* 0x000000210200720c */ /* 0x040fe40003fa6270 */
[----:B------:R-:W-:-:S02]  /*4400*/  ISETP.GE.AND P3, PT, R2, R35, PT ;  /* 0x000000230200720c */ /* 0x000fc40003f66270 */
[----:B------:R-:W-:Y:S01]  /*4410*/  ISETP.GE.AND P1, PT, R2, R34, PT ;  /* 0x000000220200720c */ /* 0x000fe20003f26270 */
[----:B------:R-:W-:Y:S01]  /*4420*/  VIADD R2, R0, 0x9 ;  /* 0x0000000900027836 */ /* 0x000fe20000000000 */
[----:B------:R-:W-:Y:S01]  /*4430*/  FSEL R166, R166, -INF , !P0 ;  /* 0xff800000a6a67808 */ /* 0x000fe20004000000 */
[----:B------:R-:W-:Y:S01]  /*4440*/  FMUL.FTZ R28, R28, UR29 ;  /* 0x0000001d1c1c7c20 */ /* 0x000fe20008410000 */
[----:B------:R-:W-:Y:S01]  /*4450*/  FSEL R60, R148, -INF , !P4 ;  /* 0xff800000943c7808 */ /* 0x000fe20006000000 */
[----:B------:R-:W-:Y:S01]  /*4460*/  FMUL.FTZ R30, R30, UR29 ;  /* 0x0000001d1e1e7c20 */ /* 0x000fe20008410000 */
[----:B------:R-:W-:Y:S01]  /*4470*/  FSEL R61, R130, -INF , !P2 ;  /* 0xff800000823d7808 */ /* 0x000fe20005000000 */
[----:B------:R-:W-:Y:S01]  /*4480*/  FMUL.FTZ R29, R29, UR29 ;  /* 0x0000001d1d1d7c20 */ /* 0x000fe20008410000 */
[----:B------:R-:W-:Y:S01]  /*4490*/  FSEL R165, R165, -INF , !P6 ;  /* 0xff800000a5a57808 */ /* 0x000fe20007000000 */
[----:B------:R-:W-:Y:S01]  /*44a0*/  MUFU.TANH R28, R28 ;  /* 0x0000001c001c7308 */ /* 0x000fe20000002400 */
[C---:B------:R-:W-:Y:S01]  /*44b0*/  ISETP.GE.AND P0, PT, R2.reuse, R32, PT ;  /* 0x000000200200720c */ /* 0x040fe20003f06270 */
[----:B------:R-:W-:Y:S01]  /*44c0*/  FMUL.FTZ R31, R31, UR29 ;  /* 0x0000001d1f1f7c20 */ /* 0x000fe20008410000 */
[----:B-1----:R-:W-:Y:S01]  /*44d0*/  FMUL.FTZ R4, R79, UR29 ;  /* 0x0000001d4f047c20 */ /* 0x002fe20008410000 */
[----:B------:R-:W-:Y:S01]  /*44e0*/  ISETP.GE.AND P4, PT, R2, R33, PT ;  /* 0x000000210200720c */ /* 0x000fe20003f86270 */
[----:B------:R-:W-:Y:S01]  /*44f0*/  FMUL.FTZ R12, R12, UR29 ;  /* 0x0000001d0c0c7c20 */ /* 0x000fe20008410000 */
[----:B------:R-:W-:Y:S01]  /*4500*/  ISETP.GE.AND P2, PT, R2, R35, PT ;  /* 0x000000230200720c */ /* 0x000fe20003f46270 */
[----:B------:R-:W-:Y:S01]  /*4510*/  FMUL.FTZ R40, R40, UR29 ;  /* 0x0000001d28287c20 */ /* 0x000fe20008410000 */
[----:B------:R1:W-:Y:S01]  /*4520*/  MUFU.TANH R69, R4 ;  /* 0x0000000400457308 */ /* 0x0003e20000002400 */
[----:B------:R-:W-:Y:S01]  /*4530*/  ISETP.GE.AND P6, PT, R2, R34, PT ;  /* 0x000000220200720c */ /* 0x000fe20003fc6270 */
[----:B------:R-:W-:Y:S01]  /*4540*/  VIADD R2, R0, 0x10 ;  /* 0x0000001000027836 */ /* 0x000fe20000000000 */
[----:B------:R-:W-:Y:S01]  /*4550*/  FSEL R52, R7, -INF , !P3 ;  /* 0xff80000007347808 */ /* 0x000fe20005800000 */
[----:B------:R-:W-:Y:S01]  /*4560*/  FMUL.FTZ R41, R41, UR29 ;  /* 0x0000001d29297c20 */ /* 0x000fe20008410000 */
[----:B------:R-:W-:-:S02]  /*4570*/  FSEL R167, R167, -INF , !P5 ;  /* 0xff800000a7a77808 */ /* 0x000fc40006800000 */
[----:B------:R-:W-:Y:S01]  /*4580*/  FSEL R53, R119, -INF , !P1 ;  /* 0xff80000077357808 */ /* 0x000fe20004800000 */
[----:B------:R-:W-:Y:S01]  /*4590*/  MUFU.TANH R30, R30 ;  /* 0x0000001e001e7308 */ /* 0x000fe20000002400 */
[----:B------:R-:W-:Y:S02]  /*45a0*/  FSEL R162, R131, -INF , !P0 ;  /* 0xff80000083a27808 */ /* 0x000fe40004000000 */
[C---:B------:R-:W-:Y:S02]  /*45b0*/  ISETP.GE.AND P5, PT, R2.reuse, R32, PT ;  /* 0x000000200200720c */ /* 0x040fe40003fa6270 */
[C---:B------:R-:W-:Y:S02]  /*45c0*/  ISETP.GE.AND P3, PT, R2.reuse, R33, PT ;  /* 0x000000210200720c */ /* 0x040fe40003f66270 */
[----:B------:R-:W-:Y:S01]  /*45d0*/  ISETP.GE.AND P1, PT, R2, R35, PT ;  /* 0x000000230200720c */ /* 0x000fe20003f26270 */
[----:B------:R-:W-:Y:S01]  /*45e0*/  MUFU.TANH R29, R29 ;  /* 0x0000001d001d7308 */ /* 0x000fe20000002400 */
[----:B-1----:R-:W-:Y:S01]  /*45f0*/  FMUL.FTZ R4, R56, UR29 ;  /* 0x0000001d38047c20 */ /* 0x002fe20008410000 */
[----:B------:R-:W-:Y:S01]  /*4600*/  ISETP.GE.AND P0, PT, R2, R34, PT ;  /* 0x000000220200720c */ /* 0x000fe20003f06270 */
[----:B------:R-:W-:Y:S01]  /*4610*/  VIADD R2, R0, 0x11 ;  /* 0x0000001100027836 */ /* 0x000fe20000000000 */
[----:B------:R-:W-:-:S02]  /*4620*/  FSEL R163, R129, -INF , !P4 ;  /* 0xff80000081a37808 */ /* 0x000fc40006000000 */
[----:B------:R-:W-:Y:S02]  /*4630*/  FSEL R48, R128, -INF , !P2 ;  /* 0xff80000080307808 */ /* 0x000fe40005000000 */
[----:B------:R1:W2:Y:S01]  /*4640*/  MUFU.TANH R7, R4 ;  /* 0x0000000400077308 */ /* 0x0002a20000002400 */
[----:B------:R-:W-:Y:S02]  /*4650*/  FSEL R54, R121, -INF , !P6 ;  /* 0xff80000079367808 */ /* 0x000fe40007000000 */
[----:B------:R-:W-:Y:S02]  /*4660*/  FSEL R160, R120, -INF , !P5 ;  /* 0xff80000078a07808 */ /* 0x000fe40006800000 */
[C---:B------:R-:W-:Y:S02]  /*4670*/  ISETP.GE.AND P4, PT, R2.reuse, R32, PT ;  /* 0x000000200200720c */ /* 0x040fe40003f86270 */
[C---:B------:R-:W-:Y:S01]  /*4680*/  ISETP.GE.AND P2, PT, R2.reuse, R33, PT ;  /* 0x000000210200720c */ /* 0x040fe20003f46270 */
[----:B------:R-:W-:Y:S01]  /*4690*/  MUFU.TANH R31, R31 ;  /* 0x0000001f001f7308 */ /* 0x000fe20000002400 */
[----:B------:R-:W-:-:S02]  /*46a0*/  ISETP.GE.AND P6, PT, R2, R35, PT ;  /* 0x000000230200720c */ /* 0x000fc40003fc6270 */
[----:B------:R-:W-:Y:S01]  /*46b0*/  ISETP.GE.AND P5, PT, R2, R34, PT ;  /* 0x000000220200720c */ /* 0x000fe20003fa6270 */
[----:B------:R-:W-:Y:S01]  /*46c0*/  VIADD R2, R0, 0x18 ;  /* 0x0000001800027836 */ /* 0x000fe20000000000 */
[----:B------:R-:W-:Y:S02]  /*46d0*/  FSEL R161, R161, -INF , !P3 ;  /* 0xff800000a1a17808 */ /* 0x000fe40005800000 */
[----:B------:R-:W-:Y:S01]  /*46e0*/  FSEL R56, R117, -INF , !P1 ;  /* 0xff80000075387808 */ /* 0x000fe20004800000 */
[----:B------:R-:W-:Y:S01]  /*46f0*/  MUFU.TANH R12, R12 ;  /* 0x0000000c000c7308 */ /* 0x000fe20000002400 */
[----:B-1----:R-:W-:Y:S01]  /*4700*/  FMUL.FTZ R4, R57, UR29 ;  /* 0x0000001d39047c20 */ /* 0x002fe20008410000 */
[----:B------:R-:W-:Y:S02]  /*4710*/  FSEL R57, R106, -INF , !P0 ;  /* 0xff8000006a397808 */ /* 0x000fe40004000000 */
[----:B------:R-:W-:Y:S02]  /*4720*/  FSEL R135, R135, -INF , !P4 ;  /* 0xff80000087877808 */ /* 0x000fe40006000000 */
[----:B------:R-:W-:-:S02]  /*4730*/  ISETP.GE.AND P3, PT, R2, R32, PT ;  /* 0x000000200200720c */ /* 0x000fc40003f66270 */
[----:B------:R1:W-:Y:S01]  /*4740*/  MUFU.TANH R49, R4 ;  /* 0x0000000400317308 */ /* 0x0003e20000002400 */
[C---:B------:R-:W-:Y:S02]  /*4750*/  ISETP.GE.AND P1, PT, R2.reuse, R33, PT ;  /* 0x000000210200720c */ /* 0x040fe40003f26270 */
[C---:B------:R-:W-:Y:S02]  /*4760*/  ISETP.GE.AND P0, PT, R2.reuse, R35, PT ;  /* 0x000000230200720c */ /* 0x040fe40003f06270 */
[----:B------:R-:W-:Y:S01]  /*4770*/  ISETP.GE.AND P4, PT, R2, R34, PT ;  /* 0x000000220200720c */ /* 0x000fe20003f86270 */
[----:B------:R-:W-:Y:S01]  /*4780*/  VIADD R2, R0, 0x19 ;  /* 0x0000001900027836 */ /* 0x000fe20000000000 */
[----:B------:R-:W-:Y:S01]  /*4790*/  FSEL R159, R118, -INF , !P2 ;  /* 0xff800000769f7808 */ /* 0x000fe20005000000 */
[----:B------:R-:W-:Y:S01]  /*47a0*/  MUFU.TANH R40, R40 ;  /* 0x0000002800287308 */ /* 0x000fe20000002400 */
[----:B------:R-:W-:Y:S02]  /*47b0*/  FSEL R55, R116, -INF , !P6 ;  /* 0xff80000074377808 */ /* 0x000fe40007000000 */
[----:B------:R-:W-:Y:S01]  /*47c0*/  FSEL R157, R105, -INF , !P3 ;  /* 0xff800000699d7808 */ /* 0x000fe20005800000 */
[----:B------:R-:W-:Y:S01]  /*47d0*/  BAR.SYNC.DEFER_BLOCKING 0x0 ;  /* 0x0000000000007b1d */ /* 0x000fe20000010000 */
[----:B------:R-:W-:-:S02]  /*47e0*/  ISETP.GE.AND P2, PT, R2, R32, PT ;  /* 0x000000200200720c */ /* 0x000fc40003f46270 */
[----:B------:R-:W-:Y:S01]  /*47f0*/  ISETP.GE.AND P6, PT, R2, R33, PT ;  /* 0x000000210200720c */ /* 0x000fe20003fc6270 */
[----:B-1----:R-:W-:Y:S01]  /*4800*/  FMUL.FTZ R4, R58, UR29 ;  /* 0x0000001d3a047c20 */ /* 0x002fe20008410000 */
[----:B------:R-:W-:Y:S01]  /*4810*/  FSEL R58, R107, -INF , !P5 ;  /* 0xff8000006b3a7808 */ /* 0x000fe20006800000 */
[----:B------:R-:W-:Y:S01]  /*4820*/  MUFU.TANH R41, R41 ;  /* 0x0000002900297308 */ /* 0x000fe20000002400 */
[C---:B------:R-:W-:Y:S02]  /*4830*/  ISETP.GE.AND P5, PT, R2.reuse, R35, PT ;  /* 0x000000230200720c */ /* 0x040fe40003fa6270 */
[----:B------:R-:W-:Y:S01]  /*4840*/  ISETP.GE.AND P3, PT, R2, R34, PT ;  /* 0x000000220200720c */ /* 0x000fe20003f66270 */
[----:B------:R-:W-:Y:S01]  /*4850*/  VIADD R2, R0, 0x20 ;  /* 0x0000002000027836 */ /* 0x000fe20000000000 */
[----:B------:R-:W-:Y:S02]  /*4860*/  FSEL R158, R99, -INF , !P1 ;  /* 0xff800000639e7808 */ /* 0x000fe40004800000 */
[----:B------:R-:W-:Y:S01]  /*4870*/  FSEL R137, R137, -INF , !P2 ;  /* 0xff80000089897808 */ /* 0x000fe20005000000 */
[----:B------:R1:W2:Y:S01]  /*4880*/  MUFU.TANH R6, R4 ;  /* 0x0000000400067308 */ /* 0x0002a20000002400 */
[----:B------:R-:W-:-:S02]  /*4890*/  ISETP.GE.AND P1, PT, R2, R32, PT ;  /* 0x000000200200720c */ /* 0x000fc40003f26270 */
[----:B------:R-:W-:Y:S02]  /*48a0*/  ISETP.GE.AND P2, PT, R2, R34, PT ;  /* 0x000000220200720c */ /* 0x000fe40003f46270 */
[----:B------:R-:W-:Y:S02]  /*48b0*/  FSEL R156, R104, -INF , !P6 ;  /* 0xff800000689c7808 */ /* 0x000fe40007000000 */
[----:B----4-:R-:W-:Y:S02]  /*48c0*/  FSEL R194, R94, -INF , !P1 ;  /* 0xff8000005ec27808 */ /* 0x010fe40004800000 */
[----:B------:R-:W-:Y:S01]  /*48d0*/  FSEL R195, R89, -INF , !P2 ;  /* 0xff80000059c37808 */ /* 0x000fe20005000000 */
[----:B-1----:R-:W-:Y:S01]  /*48e0*/  FMUL.FTZ R4, R59, UR29 ;  /* 0x0000001d3b047c20 */ /* 0x002fe20008410000 */
[----:B------:R-:W-:-:S03]  /*48f0*/  FSEL R59, R96, -INF , !P3 ;  /* 0xff800000603b7808 */ /* 0x000fc60005800000 */
[----:B------:R1:W4:Y:S02]  /*4900*/  MUFU.TANH R22, R4 ;  /* 0x0000000400167308 */ /* 0x0003240000002400 */
[----:B-1----:R-:W-:Y:S01]  /*4910*/  FMUL.FTZ R4, R36, UR29 ;  /* 0x0000001d24047c20 */ /* 0x002fe20008410000 */
[----:B------:R-:W-:-:S05]  /*4920*/  FSEL R36, R98, -INF , !P5 ;  /* 0xff80000062247808 */ /* 0x000fca0006800000 */
[----:B------:R1:W4:Y:S02]  /*4930*/  MUFU.TANH R21, R4 ;  /* 0x0000000400157308 */ /* 0x0003240000002400 */
[----:B-1----:R-:W-:Y:S01]  /*4940*/  FMUL.FTZ R4, R37, UR29 ;  /* 0x0000001d25047c20 */ /* 0x002fe20008410000 */
[----:B------:R-:W-:Y:S02]  /*4950*/  FSEL R37, R97, -INF , !P0 ;  /* 0xff80000061257808 */ /* 0x000fe40004000000 */
[----:B------:R-:W-:-:S03]  /*4960*/  ISETP.GE.AND P0, PT, R2, R33, PT ;  /* 0x000000210200720c */ /* 0x000fc60003f06270 */
[----:B------:R1:W-:Y:S01]  /*4970*/  MUFU.TANH R20, R4 ;  /* 0x0000000400147308 */ /* 0x0003e20000002400 */
[----:B------:R-:W-:Y:S01]  /*4980*/  FSEL R187, R93, -INF , !P0 ;  /* 0xff8000005dbb7808 */ /* 0x000fe20004000000 */
[----:B-1----:R-:W-:Y:S01]  /*4990*/  FMUL.FTZ R4, R38, UR29 ;  /* 0x0000001d26047c20 */ /* 0x002fe20008410000 */
[----:B------:R-:W-:Y:S02]  /*49a0*/  FSEL R38, R95, -INF , !P4 ;  /* 0xff8000005f267808 */ /* 0x000fe40006000000 */
[----:B------:R-:W-:-:S03]  /*49b0*/  ISETP.GE.AND P4, PT, R2, R35, PT ;  /* 0x000000230200720c */ /* 0x000fc60003f86270 */
[----:B------:R1:W4:Y:S01]  /*49c0*/  MUFU.TANH R9, R4 ;  /* 0x0000000400097308 */ /* 0x0003220000002400 */
[----:B------:R-:W-:Y:S01]  /*49d0*/  VIADD R2, R0, 0x21 ;  /* 0x0000002100027836 */ /* 0x000fe20000000000 */
[----:B-----5:R-:W-:-:S04]  /*49e0*/  FSEL R192, R91, -INF , !P4 ;  /* 0xff8000005bc07808 */ /* 0x020fc80006000000 */
[C---:B------:R-:W-:Y:S02]  /*49f0*/  ISETP.GE.AND P6, PT, R2.reuse, R32, PT ;  /* 0x000000200200720c */ /* 0x040fe40003fc6270 */
[C---:B------:R-:W-:Y:S02]  /*4a00*/  ISETP.GE.AND P5, PT, R2.reuse, R33, PT ;  /* 0x000000210200720c */ /* 0x040fe40003fa6270 */
[C---:B------:R-:W-:Y:S02]  /*4a10*/  ISETP.GE.AND P3, PT, R2.reuse, R35, PT ;  /* 0x000000230200720c */ /* 0x040fe40003f66270 */
[----:B------:R-:W-:Y:S01]  /*4a20*/  ISETP.GE.AND P1, PT, R2, R34, PT ;  /* 0x000000220200720c */ /* 0x000fe20003f26270 */
[----:B------:R-:W-:Y:S01]  /*4a30*/  VIADD R2, R0, 0x29 ;  /* 0x0000002900027836 */ /* 0x000fe20000000000 */
[----:B------:R-:W-:Y:S02]  /*4a40*/  FSEL R184, R184, -INF , !P6 ;  /* 0xff800000b8b87808 */ /* 0x000fe40007000000 */
[----:B------:R-:W-:Y:S01]  /*4a50*/  FSEL R185, R92, -INF , !P5 ;  /* 0xff8000005cb97808 */ /* 0x000fe20006800000 */
[----:B-1----:R-:W-:Y:S01]  /*4a60*/  VIADD R4, R0, 0x28 ;  /* 0x0000002800047836 */ /* 0x002fe20000000000 */
[----:B---3--:R-:W-:-:S02]  /*4a70*/  FSEL R186, R90, -INF , !P3 ;  /* 0xff8000005aba7808 */ /* 0x008fc40005800000 */
[----:B------:R-:W-:Y:S02]  /*4a80*/  FSEL R193, R88, -INF , !P1 ;  /* 0xff80000058c17808 */ /* 0x000fe40004800000 */
[C---:B------:R-:W-:Y:S02]  /*4a90*/  ISETP.GE.AND P0, PT, R4.reuse, R32, PT ;  /* 0x000000200400720c */ /* 0x040fe40003f06270 */
[----:B------:R-:W-:Y:S02]  /*4aa0*/  ISETP.GE.AND P4, PT, R4, R33, PT ;  /* 0x000000210400720c */ /* 0x000fe40003f86270 */
[----:B------:R-:W-:Y:S02]  /*4ab0*/  FSEL R182, R70, -INF , !P0 ;  /* 0xff80000046b67808 */ /* 0x000fe40004000000 */
[C---:B------:R-:W-:Y:S02]  /*4ac0*/  ISETP.GE.AND P2, PT, R4.reuse, R35, PT ;  /* 0x000000230400720c */ /* 0x040fe40003f46270 */
[----:B------:R-:W-:Y:S01]  /*4ad0*/  ISETP.GE.AND P6, PT, R4, R34, PT ;  /* 0x000000220400720c */ /* 0x000fe20003fc6270 */
[----:B------:R-:W-:Y:S01]  /*4ae0*/  FMUL.FTZ R4, R13, UR29 ;  /* 0x0000001d0d047c20 */ /* 0x000fe20008410000 */
[----:B------:R-:W-:-:S02]  /*4af0*/  ISETP.GE.AND P5, PT, R2, R32, PT ;  /* 0x000000200200720c */ /* 0x000fc40003fa6270 */
[C---:B------:R-:W-:Y:S01]  /*4b00*/  ISETP.GE.AND P3, PT, R2.reuse, R33, PT ;  /* 0x000000210200720c */ /* 0x040fe20003f66270 */
[----:B------:R1:W-:Y:S01]  /*4b10*/  MUFU.TANH R8, R4 ;  /* 0x0000000400087308 */ /* 0x0003e20000002400 */
[C---:B------:R-:W-:Y:S02]  /*4b20*/  ISETP.GE.AND P1, PT, R2.reuse, R35, PT ;  /* 0x000000230200720c */ /* 0x040fe40003f26270 */
[----:B------:R-:W-:Y:S01]  /*4b30*/  ISETP.GE.AND P0, PT, R2, R34, PT ;  /* 0x000000220200720c */ /* 0x000fe20003f06270 */
[----:B------:R-:W-:Y:S01]  /*4b40*/  VIADD R2, R0, 0x30 ;  /* 0x0000003000027836 */ /* 0x000fe20000000000 */
[----:B--2---:R-:W-:Y:S02]  /*4b50*/  FSEL R170, R68, -INF , !P4 ;  /* 0xff80000044aa7808 */ /* 0x004fe40006000000 */
[----:B------:R-:W-:Y:S01]  /*4b60*/  FSEL R180, R7, -INF , !P2 ;  /* 0xff80000007b47808 */ /* 0x000fe20005000000 */
[----:B------:R-:W-:Y:S01]  /*4b70*/  FMUL.FTZ R7, R14, UR29 ;  /* 0x0000001d0e077c20 */ /* 0x000fe20008410000 */
[----:B------:R-:W-:-:S02]  /*4b80*/  ISETP.GE.AND P4, PT, R2, R32, PT ;  /* 0x000000200200720c */ /* 0x000fc40003f86270 */
[----:B------:R-:W-:Y:S01]  /*4b90*/  FSEL R183, R6, -INF , !P6 ;  /* 0xff80000006b77808 */ /* 0x000fe20007000000 */
[----:B------:R-:W-:Y:S01]  /*4ba0*/  FMUL.FTZ R6, R15, UR29 ;  /* 0x0000001d0f067c20 */ /* 0x000fe20008410000 */
[----:B------:R-:W-:Y:S01]  /*4bb0*/  FSEL R169, R71, -INF , !P5 ;  /* 0xff80000047a97808 */ /* 0x000fe20006800000 */
[----:B------:R-:W2:Y:S01]  /*4bc0*/  MUFU.TANH R7, R7 ;  /* 0x0000000700077308 */ /* 0x000ea20000002400 */
[----:B------:R-:W-:Y:S01]  /*4bd0*/  ISETP.GE.AND P2, PT, R2, R33, PT ;  /* 0x000000210200720c */ /* 0x000fe20003f46270 */
[----:B-1----:R-:W-:Y:S01]  /*4be0*/  VIADD R4, R0, 0x31 ;  /* 0x0000003100047836 */ /* 0x002fe20000000000 */
[C---:B------:R-:W-:Y:S02]  /*4bf0*/  ISETP.GE.AND P6, PT, R2.reuse, R35, PT ;  /* 0x000000230200720c */ /* 0x040fe40003fc6270 */
[----:B------:R-:W-:Y:S01]  /*4c00*/  ISETP.GE.AND P5, PT, R2, R34, PT ;  /* 0x000000220200720c */ /* 0x000fe20003fa6270 */
[----:B------:R-:W-:Y:S01]  /*4c10*/  VIADD R2, R0, 0x38 ;  /* 0x0000003800027836 */ /* 0x000fe20000000000 */
[----:B------:R-:W-:Y:S01]  /*4c20*/  FSEL R168, R69, -INF , !P3 ;  /* 0xff80000045a87808 */ /* 0x000fe20005800000 */
[----:B------:R-:W-:Y:S01]  /*4c30*/  MUFU.TANH R6, R6 ;  /* 0x0000000600067308 */ /* 0x000fe20000002400 */
[----:B------:R-:W-:-:S02]  /*4c40*/  FSEL R171, R49, -INF , !P1 ;  /* 0xff80000031ab7808 */ /* 0x000fc40004800000 */
[----:B----4-:R-:W-:Y:S02]  /*4c50*/  FSEL R181, R22, -INF , !P0 ;  /* 0xff80000016b57808 */ /* 0x010fe40004000000 */
[----:B------:R-:W-:Y:S02]  /*4c60*/  FSEL R191, R21, -INF , !P4 ;  /* 0xff80000015bf7808 */ /* 0x000fe40006000000 */
[C---:B------:R-:W-:Y:S02]  /*4c70*/  ISETP.GE.AND P3, PT, R4.reuse, R32, PT ;  /* 0x000000200400720c */ /* 0x040fe40003f66270 */
[C---:B------:R-:W-:Y:S02]  /*4c80*/  ISETP.GE.AND P1, PT, R4.reuse, R33, PT ;  /* 0x000000210400720c */ /* 0x040fe40003f26270 */
[C---:B------:R-:W-:Y:S02]  /*4c90*/  ISETP.GE.AND P0, PT, R4.reuse, R35, PT ;  /* 0x000000230400720c */ /* 0x040fe40003f06270 */
[----:B------:R-:W-:Y:S01]  /*4ca0*/  ISETP.GE.AND P4, PT, R4, R34, PT ;  /* 0x000000220400720c */ /* 0x000fe20003f86270 */
[----:B------:R-:W-:Y:S01]  /*4cb0*/  FMUL.FTZ R4, R42, UR29 ;  /* 0x0000001d2a047c20 */ /* 0x000fe20008410000 */
[----:B------:R-:W-:-:S02]  /*4cc0*/  FSEL R188, R9, -INF , !P2 ;  /* 0xff80000009bc7808 */ /* 0x000fc40005000000 */
[----:B------:R-:W-:Y:S02]  /*4cd0*/  FSEL R177, R28, -INF , !P6 ;  /* 0xff8000001cb17808 */ /* 0x000fe40007000000 */
[----:B------:R-:W-:Y:S01]  /*4ce0*/  FSEL R196, R30, -INF , !P5 ;  /* 0xff8000001ec47808 */ /* 0x000fe20006800000 */
[----:B------:R-:W1:Y:S01]  /*4cf0*/  MUFU.TANH R4, R4 ;  /* 0x0000000400047308 */ /* 0x000e620000002400 */
[----:B------:R-:W-:Y:S02]  /*4d00*/  FSEL R175, R20, -INF , !P3 ;  /* 0xff80000014af7808 */ /* 0x000fe40005800000 */
[C---:B------:R-:W-:Y:S02]  /*4d10*/  ISETP.GE.AND P2, PT, R2.reuse, R32, PT ;  /* 0x000000200200720c */ /* 0x040fe40003f46270 */
[C---:B------:R-:W-:Y:S02]  /*4d20*/  ISETP.GE.AND P6, PT, R2.reuse, R33, PT ;  /* 0x000000210200720c */ /* 0x040fe40003fc6270 */
[----:B------:R-:W-:-:S02]  /*4d30*/  ISETP.GE.AND P5, PT, R2, R35, PT ;  /* 0x000000230200720c */ /* 0x000fc40003fa6270 */
[----:B------:R-:W-:Y:S01]  /*4d40*/  ISETP.GE.AND P3, PT, R2, R34, PT ;  /* 0x000000220200720c */ /* 0x000fe20003f66270 */
[----:B------:R-:W-:Y:S01]  /*4d50*/  FMUL.FTZ R2, R43, UR29 ;  /* 0x0000001d2b027c20 */ /* 0x000fe20008410000 */
[----:B------:R-:W-:Y:S02]  /*4d60*/  FSEL R190, R29, -INF , !P0 ;  /* 0xff8000001dbe7808 */ /* 0x000fe40004000000 */
[----:B------:R-:W-:Y:S02]  /*4d70*/  ISETP.GE.AND P0, PT, R0, R33, PT ;  /* 0x000000210000720c */ /* 0x000fe40003f06270 */
[----:B------:R-:W-:Y:S01]  /*4d80*/  FSEL R176, R39, -INF , !P1 ;  /* 0xff80000027b07808 */ /* 0x000fe20004800000 */
[----:B------:R-:W3:Y:S01]  /*4d90*/  MUFU.TANH R2, R2 ;  /* 0x0000000200027308 */ /* 0x000ee20000002400 */
[----:B------:R-:W-:Y:S02]  /*4da0*/  FSEL R132, R151, -INF , !P0 ;  /* 0xff80000097847808 */ /* 0x000fe40004000000 */
[----:B------:R-:W-:-:S02]  /*4db0*/  PLOP3.LUT P0, PT, PT, PT, UP0, 0x80, 0x0 ;  /* 0x000000000000781c */ /* 0x000fc40003f0f008 */
[----:B------:R-:W-:Y:S02]  /*4dc0*/  FSEL R189, R31, -INF , !P4 ;  /* 0xff8000001fbd7808 */ /* 0x000fe40006000000 */
[----:B------:R-:W-:Y:S02]  /*4dd0*/  FSEL R246, R12, -INF , !P2 ;  /* 0xff8000000cf67808 */ /* 0x000fe40005000000 */
[C---:B------:R-:W-:Y:S02]  /*4de0*/  ISETP.GE.AND P1, PT, R0.reuse, R32, PT ;  /* 0x000000200000720c */ /* 0x040fe40003f26270 */
[C---:B------:R-:W-:Y:S02]  /*4df0*/  ISETP.GE.AND P4, PT, R0.reuse, R35, PT ;  /* 0x000000230000720c */ /* 0x040fe40003f86270 */
[C---:B------:R-:W-:Y:S01]  /*4e00*/  ISETP.GE.AND P2, PT, R0.reuse, R34, PT ;  /* 0x000000220000720c */ /* 0x040fe20003f46270 */
[----:B------:R-:W-:Y:S01]  /*4e10*/  VIADD R0, R0, 0x39 ;  /* 0x0000003900007836 */ /* 0x000fe20000000000 */
[----:B--2---:R-:W-:-:S02]  /*4e20*/  FSEL R252, R7, -INF , !P6 ;  /* 0xff80000007fc7808 */ /* 0x004fc40007000000 */
[----:B------:R-:W-:Y:S02]  /*4e30*/  FSEL R197, R40, -INF , !P5 ;  /* 0xff80000028c57808 */ /* 0x000fe40006800000 */
[----:B-1----:R-:W-:Y:S02]  /*4e40*/  FSEL R179, R4, -INF , !P3 ;  /* 0xff80000004b37808 */ /* 0x002fe40005800000 */
[----:B------:R-:W-:Y:S02]  /*4e50*/  FSEL R24, R152, -INF , !P1 ;  /* 0xff80000098187808 */ /* 0x000fe40004800000 */
        /* <DEDUP_REMOVED lines=10> */
[----:B---3--:R-:W-:Y:S01]  /*4f00*/  FSEL R215, R2, -INF , !P1 ;  /* 0xff80000002d77808 */ /* 0x008fe20004800000 */
        /* <DEDUP_REMOVED lines=28> */
[----:B------:R-:W3:Y:S01]  /*50d0*/  @!P2 LDC.64 R20, c[0x0][0x218] ;  /* 0x00008600ff14ab82 */ /* 0x000ee20000000a00 */
        /* <DEDUP_REMOVED lines=23> */
[----:B------:R-:W-:Y:S01]  /*5250*/  IADD3.X R7, R6, UR25, RZ, P5, !PT ;  /* 0x0000001906077c10 */ /* 0x000fe2000affe4ff */
[----:B------:R2:W-:Y:S01]  /*5260*/  @P3 STS.128 [R244+0x9000], RZ ;  /* 0x009000fff4003388 */ /* 0x0005e20000000c00 */
[C---:B------:R-:W-:Y:S02]  /*5270*/  @!P3 LEA.HI.X R13, R2.reuse, R13, R6, 0x1, P6 ;  /* 0x0000000d020db211 */ /* 0x040fe400030f0c06 */
[----:B---3--:R-:W-:-:S03]  /*5280*/  @!P2 LEA R8, P1, R2, R20, 0x1 ;  /* 0x000000140208a211 */ /* 0x008fc600078208ff */
        /* <DEDUP_REMOVED lines=26> */
.L_x_318:
[----:B------:R-:W-:Y:S05]  /*5430*/  BSYNC B0 ;  /* 0x0000000000007941 */ /* 0x000fea0003800000 */
.L_x_317:
[----:B------:R-:W0:Y:S02]  /*5440*/  LDGDEPBAR ;  /* 0x00000000000079af */ /* 0x000e240000000000 */
.L_x_316:
[----:B------:R-:W-:Y:S01]  /*5450*/  FMNMX.FTZ R2, R22, R60, !PT ;  /* 0x0000003c16027209 */ /* 0x000fe20007810000 */
[----:B------:R-:W-:Y:S01]  /*5460*/  STL [R1+0xb8], R244 ;  /* 0x0000b8f401007387 */ /* 0x000fe20000100800 */
[----:B--2---:R-:W-:Y:S01]  /*5470*/  MOV R15, R197 ;  /* 0x000000c5000f7202 */ /* 0x004fe20000000f00 */
[----:B------:R-:W-:Y:S01]  /*5480*/  ULDC UR10, c[0x0][0x2ec] ;  /* 0x0000bb00000a7ab9 */ /* 0x000fe20000000800 */
[----:B------:R-:W-:Y:S01]  /*5490*/  FMNMX.FTZ R2, R52, R2, !PT ;  /* 0x0000000234027209 */ /* 0x000fe20007810000 */
[----:B------:R-:W-:Y:S01]  /*54a0*/  STL [R1+0xb4], R243 ;  /* 0x0000b4f301007387 */ /* 0x000fe20000100800 */
[----:B------:R-:W-:Y:S02]  /*54b0*/  LEA R233, R0, UR4, 0x1 ;  /* 0x0000000400e97c11 */ /* 0x000fe4000f8e08ff */
[----:B------:R-:W-:Y:S01]  /*54c0*/  FMNMX.FTZ R2, R48, R2, !PT ;  /* 0x0000000230027209 */ /* 0x000fe20007810000 */
[----:B------:R-:W-:Y:S01]  /*54d0*/  STL [R1+0xb0], R242 ;  /* 0x0000b0f201007387 */ /* 0x000fe20000100800 */
[----:B------:R-:W-:Y:S01]  /*54e0*/  LEA R236, R3, R233, 0x1 ;  /* 0x000000e903ec7211 */ /* 0x000fe200078e08ff */
[----:B------:R-:W-:Y:S01]  /*54f0*/  IMAD R234, R5, 0x2, R233 ;  /* 0x0000000205ea7824 */ /* 0x000fe200078e02e9 */
[----:B------:R-:W-:Y:S01]  /*5500*/  FMNMX.FTZ R2, R56, R2, !PT ;  /* 0x0000000238027209 */ /* 0x000fe20007810000 */
[----:B------:R-:W-:Y:S02]  /*5510*/  STL [R1+0xac], R241 ;  /* 0x0000acf101007387 */ /* 0x000fe40000100800 */
[----:B------:R-:W-:Y:S01]  /*5520*/  IMAD R235, R3, 0x2, R234 ;  /* 0x0000000203eb7824 */ /* 0x000fe200078e02ea */
[----:B------:R-:W-:Y:S01]  /*5530*/  FMNMX.FTZ R2, R55, R2, !PT ;  /* 0x0000000237027209 */ /* 0x000fe20007810000 */
[----:B------:R-:W-:Y:S03]  /*5540*/  STL [R1+0xa8], R240 ;  /* 0x0000a8f001007387 */ /* 0x000fe60000100800 */
[----:B------:R-:W-:Y:S01]  /*5550*/  FMNMX.FTZ R4, R37, R2, !PT ;  /* 0x0000000225047209 */ /* 0x000fe20007810000 */
[----:B------:R-:W-:Y:S01]  /*5560*/  STL [R1+0xa4], R239 ;  /* 0x0000a4ef01007387 */ /* 0x000fe20000100800 */
[----:B------:R-:W-:-:S02]  /*5570*/  FMNMX.FTZ R2, R23, R61, !PT ;  /* 0x0000003d17027209 */ /* 0x000fc40007810000 */
[----:B------:R-:W-:Y:S01]  /*5580*/  FMNMX.FTZ R4, R36, R4, !PT ;  /* 0x0000000424047209 */ /* 0x000fe20007810000 */
[----:B------:R-:W-:Y:S01]  /*5590*/  STL [R1+0xa0], R238 ;  /* 0x0000a0ee01007387 */ /* 0x000fe20000100800 */
        /* <DEDUP_REMOVED lines=21> */
[----:B------:R-:W-:Y:S01]  /*56f0*/  FMNMX.FTZ R2, R193, R2, !PT ;  /* 0x00000002c1027209 */ /* 0x000fe20007810000 */
[----:B--2---:R-:W-:Y:S01]  /*5700*/  IMAD.MOV.U32 R237, RZ, RZ, R196 ;  /* 0x000000ffffed7224 */ /* 0x004fe200078e00c4 */
[----:B------:R-:W-:Y:S01]  /*5710*/  FMNMX.FTZ R134, R178, R134, !PT ;  /* 0x00000086b2867209 */ /* 0x000fe20007810000 */
[----:B------:R-:W-:Y:S01]  /*5720*/  STL [R1+0x80], R32 ;  /* 0x0000802001007387 */ /* 0x000fe20000100800 */
[----:B------:R-:W-:-:S03]  /*5730*/  FMNMX.FTZ R2, R183, R2, !PT ;  /* 0x00000002b7027209 */ /* 0x000fc60007810000 */
[----:B------:R-:W2:Y:S01]  /*5740*/  SHFL.BFLY PT, R4, R134, 0x2, 0x1f ;  /* 0x0c401f0086047f89 */ /* 0x000ea200000e0000 */
[----:B------:R-:W-:-:S03]  /*5750*/  FMNMX.FTZ R2, R181, R2, !PT ;  /* 0x00000002b5027209 */ /* 0x000fc60007810000 */
[----:B------:R-:W-:Y:S01]  /*5760*/  STL [R1+0xc4], R15 ;  /* 0x0000c40f01007387 */ /* 0x000fe20000100800 */
        /* <DEDUP_REMOVED lines=9> */
[----:B------:R-:W-:Y:S04]  /*5800*/  LDSM.16.MT88.4 R92, [R233+0xe000] ;  /* 0x00e00000e95c783b */ /* 0x000fe80000004200 */
[----:B------:R-:W2:Y:S04]  /*5810*/  SHFL.BFLY PT, R4, R2, 0x2, 0x1f ;  /* 0x0c401f0002047f89 */ /* 0x000ea800000e0000 */
[----:B-1----:R-:W1:Y:S04]  /*5820*/  SHFL.BFLY PT, R6, R134, 0x1, 0x1f ;  /* 0x0c201f0086067f89 */ /* 0x002e6800000e0000 */
[----:B------:R-:W-:Y:S04]  /*5830*/  LDSM.16.MT88.4 R96, [R234+0xe000] ;  /* 0x00e00000ea60783b */ /* 0x000fe80000004200 */
[----:B------:R-:W-:Y:S04]  /*5840*/  LDSM.16.MT88.4 R104, [R236+0xe000] ;  /* 0x00e00000ec68783b */ /* 0x000fe80000004200 */
[----:B------:R-:W-:Y:S04]  /*5850*/  LDSM.16.MT88.4 R120, [R235+0xe800] ;  /* 0x00e80000eb78783b */ /* 0x000fe80000004200 */
[----:B------:R-:W-:Y:S01]  /*5860*/  LDSM.16.MT88.4 R68, [R236+0xc800] ;  /* 0x00c80000ec44783b */ /* 0x000fe20000004200 */
[----:B--2---:R-:W-:-:S03]  /*5870*/  FMNMX.FTZ R2, R2, R4, !PT ;  /* 0x0000000402027209 */ /* 0x004fc60007810000 */
[----:B------:R-:W-:Y:S01]  /*5880*/  LDSM.16.MT88.4 R72, [R234+0xc800] ;  /* 0x00c80000ea48783b */ /* 0x000fe20000004200 */
[----:B-1----:R-:W-:-:S03]  /*5890*/  FMNMX.FTZ R134, R134, R6, !PT ;  /* 0x0000000686867209 */ /* 0x002fc60007810000 */
[----:B------:R-:W1:Y:S01]  /*58a0*/  SHFL.BFLY PT, R133, R2, 0x1, 0x1f ;  /* 0x0c201f0002857f89 */ /* 0x000e6200000e0000 */
[C---:B------:R-:W-:Y:S01]  /*58b0*/  FSETP.NEU.FTZ.AND P1, PT, R134.reuse, -INF , PT ;  /* 0xff8000008600780b */ /* 0x040fe20003f3d000 */
[----:B------:R-:W-:Y:S02]  /*58c0*/  FMUL.FTZ R13, R134, UR10 ;  /* 0x0000000a860d7c20 */ /* 0x000fe40008410000 */
[----:B------:R2:W-:Y:S03]  /*58d0*/  STL [R1+0xbc], R134 ;  /* 0x0000bc8601007387 */ /* 0x0005e60000100800 */
[----:B------:R-:W-:Y:S01]  /*58e0*/  FSEL R13, R13, RZ, P1 ;  /* 0x000000ff0d0d7208 */ /* 0x000fe20000800000 */
[----:B------:R-:W-:Y:S04]  /*58f0*/  LDSM.16.MT88.4 R64, [R235+0xc800] ;  /* 0x00c80000eb40783b */ /* 0x000fe80000004200 */
[--C-:B------:R-:W-:Y:S01]  /*5900*/  FFMA.FTZ R4, R22, UR10, -R13.reuse ;  /* 0x0000000a16047c23 */ /* 0x100fe2000801080d */
[--C-:B------:R-:W-:Y:S01]  /*5910*/  FFMA.FTZ R3, R56, UR10, -R13.reuse ;  /* 0x0000000a38037c23 */ /* 0x100fe2000801080d */
[----:B------:R-:W-:Y:S02]  /*5920*/  LDSM.16.MT88.4 R80, [R233+0xc800] ;  /* 0x00c80000e950783b */ /* 0x000fe40000004200 */
[----:B------:R3:W-:Y:S01]  /*5930*/  MUFU.EX2 R243, R4 ;  /* 0x0000000400f37308 */ /* 0x0007e20000000800 */
[----:B-1----:R-:W-:Y:S01]  /*5940*/  FMNMX.FTZ R133, R2, R133, !PT ;  /* 0x0000008502857209 */ /* 0x002fe20007810000 */
[----:B------:R-:W-:-:S06]  /*5950*/  FFMA.FTZ R2, R52, UR10, -R13 ;  /* 0x0000000a34027c23 */ /* 0x000fcc000801080d */
[----:B------:R1:W-:Y:S01]  /*5960*/  MUFU.EX2 R34, R3 ;  /* 0x0000000300227308 */ /* 0x0003e20000000800 */
[C---:B------:R-:W-:Y:S01]  /*5970*/  FSETP.NEU.FTZ.AND P1, PT, R133.reuse, -INF , PT ;  /* 0xff8000008500780b */ /* 0x040fe20003f3d000 */
[----:B------:R-:W-:Y:S01]  /*5980*/  FMUL.FTZ R12, R133, UR10 ;  /* 0x0000000a850c7c20 */ /* 0x000fe20008410000 */
[----:B--2---:R-:W-:Y:S01]  /*5990*/  MOV R134, R191 ;  /* 0x000000bf00867202 */ /* 0x004fe20000000f00 */
[----:B------:R2:W-:Y:S04]  /*59a0*/  STL [R1+0xc0], R133 ;  /* 0x0000c08501007387 */ /* 0x0005e80000100800 */
[----:B------:R-:W-:Y:S01]  /*59b0*/  MUFU.EX2 R214, R2 ;  /* 0x0000000200d67308 */ /* 0x000fe20000000800 */
[----:B---3--:R-:W-:Y:S01]  /*59c0*/  FFMA.FTZ R4, R60, UR10, -R13 ;  /* 0x0000000a3c047c23 */ /* 0x008fe2000801080d */
[----:B------:R-:W-:-:S06]  /*59d0*/  FSEL R12, R12, RZ, P1 ;  /* 0x000000ff0c0c7208 */ /* 0x000fcc0000800000 */
[----:B------:R3:W-:Y:S01]  /*59e0*/  MUFU.EX2 R242, R4 ;  /* 0x0000000400f27308 */ /* 0x0007e20000000800 */
[----:B-1----:R-:W-:-:S07]  /*59f0*/  FFMA.FTZ R3, R55, UR10, -R13 ;  /* 0x0000000a37037c23 */ /* 0x002fce000801080d */
[----:B------:R1:W-:Y:S01]  /*5a00*/  MUFU.EX2 R15, R3 ;  /* 0x00000003000f7308 */ /* 0x0003e20000000800 */
[----:B---3--:R-:W-:-:S04]  /*5a10*/  FMNMX.FTZ R4, R24, R164, !PT ;  /* 0x000000a418047209 */ /* 0x008fc80007810000 */
[----:B------:R-:W-:Y:S01]  /*5a20*/  FMNMX.FTZ R2, R165, R4, !PT ;  /* 0x00000004a5027209 */ /* 0x000fe20007810000 */
[--C-:B------:R-:W-:Y:S02]  /*5a30*/  FFMA.FTZ R4, R48, UR10, -R13.reuse ;  /* 0x0000000a30047c23 */ /* 0x100fe4000801080d */
[----:B------:R-:W-:Y:S01]  /*5a40*/  LDSM.16.MT88.4 R48, [R233+0xc000] ;  /* 0x00c00000e930783b */ /* 0x000fe20000004200 */
[----:B------:R-:W-:Y:S01]  /*5a50*/  FMNMX.FTZ R2, R162, R2, !PT ;  /* 0x00000002a2027209 */ /* 0x000fe20007810000 */
[----:B------:R3:W4:Y:S01]  /*5a60*/  MUFU.EX2 R35, R4 ;  /* 0x0000000400237308 */ /* 0x0007220000000800 */
[----:B-1----:R-:W-:Y:S02]  /*5a70*/  FFMA.FTZ R3, R37, UR10, -R13 ;  /* 0x0000000a25037c23 */ /* 0x002fe4000801080d */
[----:B------:R-:W-:-:S04]  /*5a80*/  FMNMX.FTZ R2, R160, R2, !PT ;  /* 0x00000002a0027209 */ /* 0x000fc80007810000 */
[----:B------:R-:W-:Y:S01]  /*5a90*/  FMNMX.FTZ R2, R135, R2, !PT ;  /* 0x0000000287027209 */ /* 0x000fe20007810000 */
[----:B--2---:R1:W-:Y:S03]  /*5aa0*/  MUFU.EX2 R133, R3 ;  /* 0x0000000300857308 */ /* 0x0043e60000000800 */
[----:B------:R-:W-:-:S04]  /*5ab0*/  FMNMX.FTZ R2, R157, R2, !PT ;  /* 0x000000029d027209 */ /* 0x000fc80007810000 */
[----:B------:R-:W-:Y:S01]  /*5ac0*/  FMNMX.FTZ R0, R137, R2, !PT ;  /* 0x0000000289007209 */ /* 0x000fe20007810000 */
[--C-:B------:R-:W-:Y:S01]  /*5ad0*/  FFMA.FTZ R2, R53, UR10, -R12.reuse ;  /* 0x0000000a35027c23 */ /* 0x100fe2000801080c */
[----:B---3--:R-:W-:Y:S01]  /*5ae0*/  FFMA.FTZ R4, R23, UR10, -R12 ;  /* 0x0000000a17047c23 */ /* 0x008fe2000801080c */
[----:B----4-:R-:W-:Y:S02]  /*5af0*/  F2FP.F16.F32.PACK_AB R6, R35, R214 ;  /* 0x000000d62306723e */ /* 0x010fe400000000ff */
[----:B------:R-:W-:Y:S01]  /*5b00*/  FMNMX.FTZ R0, R194, R0, !PT ;  /* 0x00000000c2007209 */ /* 0x000fe20007810000 */
[----:B------:R2:W-:Y:S03]  /*5b10*/  MUFU.EX2 R232, R2 ;  /* 0x0000000200e87308 */ /* 0x0005e60000000800 */
[----:B------:R-:W-:Y:S01]  /*5b20*/  FMNMX.FTZ R0, R184, R0, !PT ;  /* 0x00000000b8007209 */ /* 0x000fe20007810000 */
[----:B-1----:R-:W-:-:S03]  /*5b30*/  FFMA.FTZ R3, R36, UR10, -R13 ;  /* 0x0000000a24037c23 */ /* 0x002fc6000801080d */
[----:B------:R-:W-:Y:S01]  /*5b40*/  FMNMX.FTZ R0, R182, R0, !PT ;  /* 0x00000000b6007209 */ /* 0x000fe20007810000 */
[----:B------:R1:W-:Y:S03]  /*5b50*/  MUFU.EX2 R240, R4 ;  /* 0x0000000400f07308 */ /* 0x0003e60000000800 */
[----:B------:R-:W-:-:S04]  /*5b60*/  FMNMX.FTZ R0, R169, R0, !PT ;  /* 0x00000000a9007209 */ /* 0x000fc80007810000 */
[----:B------:R-:W-:Y:S01]  /*5b70*/  FMNMX.FTZ R0, R134, R0, !PT ;  /* 0x0000000086007209 */ /* 0x000fe20007810000 */
[----:B------:R3:W4:Y:S01]  /*5b80*/  MUFU.EX2 R172, R3 ;  /* 0x0000000300ac7308 */ /* 0x0007220000000800 */
[--C-:B--2---:R-:W-:Y:S02]  /*5b90*/  FFMA.FTZ R2, R54, UR10, -R12.reuse ;  /* 0x0000000a36027c23 */ /* 0x104fe4000801080c */
[----:B------:R-:W-:Y:S01]  /*5ba0*/  FMNMX.FTZ R0, R175, R0, !PT ;  /* 0x00000000af007209 */ /* 0x000fe20007810000 */
[----:B------:R-:W-:Y:S03]  /*5bb0*/  LDSM.16.MT88.4 R52, [R236+0xe800] ;  /* 0x00e80000ec34783b */ /* 0x000fe60000004200 */
[----:B------:R-:W-:Y:S01]  /*5bc0*/  FMNMX.FTZ R0, R246, R0, !PT ;  /* 0x00000000f6007209 */ /* 0x000fe20007810000 */
[----:B------:R2:W2:Y:S01]  /*5bd0*/  MUFU.EX2 R212, R2 ;  /* 0x0000000200d47308 */ /* 0x0004a20000000800 */
[----:B-1----:R-:W-:-:S02]  /*5be0*/  FFMA.FTZ R4, R61, UR10, -R12 ;  /* 0x0000000a3d047c23 */ /* 0x002fc4000801080c */
[----:B------:R-:W-:Y:S01]  /*5bf0*/  FMNMX.FTZ R0, R245, R0, !PT ;  /* 0x00000000f5007209 */ /* 0x000fe20007810000 */
[----:B------:R-:W-:Y:S04]  /*5c00*/  LDSM.16.MT88.4 R60, [R233+0xe800] ;  /* 0x00e80000e93c783b */ /* 0x000fe80000004200 */
[----:B------:R-:W1:Y:S01]  /*5c10*/  SHFL.BFLY PT, R8, R0, 0x2, 0x1f ;  /* 0x0c401f0000087f89 */ /* 0x000e6200000e0000 */
[----:B------:R1:W1:Y:S01]  /*5c20*/  MUFU.EX2 R241, R4 ;  /* 0x0000000400f17308 */ /* 0x0002620000000800 */
[----:B---3--:R-:W-:Y:S01]  /*5c30*/  FFMA.FTZ R3, R57, UR10, -R12 ;  /* 0x0000000a39037c23 */ /* 0x008fe2000801080c */
[----:B----4-:R-:W-:Y:S02]  /*5c40*/  F2FP.F16.F32.PACK_AB R10, R172, R133 ;  /* 0x00000085ac0a723e */ /* 0x010fe400000000ff */
[----:B--2---:R-:W-:-:S04]  /*5c50*/  FMNMX.FTZ R2, R132, R166, !PT ;  /* 0x000000a684027209 */ /* 0x004fc80007810000 */
[----:B------:R2:W-:Y:S01]  /*5c60*/  MUFU.EX2 R213, R3 ;  /* 0x0000000300d57308 */ /* 0x0005e20000000800 */
[----:B------:R-:W-:Y:S02]  /*5c70*/  F2FP.F16.F32.PACK_AB R7, R212, R232 ;  /* 0x000000e8d407723e */ /* 0x000fe400000000ff */
[----:B------:R-:W-:-:S04]  /*5c80*/  FMNMX.FTZ R2, R167, R2, !PT ;  /* 0x00000002a7027209 */ /* 0x000fc80007810000 */
[----:B------:R-:W-:Y:S02]  /*5c90*/  FMNMX.FTZ R2, R163, R2, !PT ;  /* 0x00000002a3027209 */ /* 0x000fe40007810000 */
[----:B-1----:R-:W-:Y:S02]  /*5ca0*/  F2FP.F16.F32.PACK_AB R4, R242, R243 ;  /* 0x000000f3f204723e */ /* 0x002fe400000000ff */
[----:B------:R-:W-:Y:S02]  /*5cb0*/  FMNMX.FTZ R2, R161, R2, !PT ;  /* 0x00000002a1027209 */ /* 0x000fe40007810000 */
[----:B------:R-:W-:Y:S02]  /*5cc0*/  F2FP.F16.F32.PACK_AB R5, R241, R240 ;  /* 0x000000f0f105723e */ /* 0x000fe400000000ff */
[----:B------:R-:W-:Y:S02]  /*5cd0*/  FMNMX.FTZ R2, R159, R2, !PT ;  /* 0x000000029f027209 */ /* 0x000fe40007810000 */
[----:B------:R-:W-:Y:S01]  /*5ce0*/  FMNMX.FTZ R0, R0, R8, !PT ;  /* 0x0000000800007209 */ /* 0x000fe20007810000 */
[----:B--2---:R-:W-:Y:S01]  /*5cf0*/  FFMA.FTZ R3, R58, UR10, -R12 ;  /* 0x0000000a3a037c23 */ /* 0x004fe2000801080c */
[----:B------:R-:W-:Y:S01]  /*5d00*/  FMNMX.FTZ R2, R158, R2, !PT ;  /* 0x000000029e027209 */ /* 0x000fe20007810000 */
[C---:B------:R-:W-:Y:S02]  /*5d10*/  HMMA.16816.F32 R108, R4.reuse, R124, RZ ;  /* 0x0000007c046c723c */ /* 0x040fe400000018ff */
[----:B------:R-:W1:Y:S01]  /*5d20*/  SHFL.BFLY PT, R8, R0, 0x1, 0x1f ;  /* 0x0c201f0000087f89 */ /* 0x000e6200000e0000 */
[----:B------:R-:W-:Y:S01]  /*5d30*/  FMNMX.FTZ R2, R156, R2, !PT ;  /* 0x000000029c027209 */ /* 0x000fe20007810000 */
[----:B------:R2:W3:Y:S02]  /*5d40*/  MUFU.EX2 R173, R3 ;  /* 0x0000000300ad7308 */ /* 0x0004e40000000800 */
[----:B------:R-:W-:Y:S01]  /*5d50*/  HMMA.16816.F32 R144, R4, R84, RZ ;  /* 0x000000540490723c */ /* 0x000fe200000018ff */
[----:B------:R-:W-:-:S04]  /*5d60*/  FMNMX.FTZ R2, R187, R2, !PT ;  /* 0x00000002bb027209 */ /* 0x000fc80007810000 */
[----:B------:R-:W-:Y:S01]  /*5d70*/  FMNMX.FTZ R2, R185, R2, !PT ;  /* 0x00000002b9027209 */ /* 0x000fe20007810000 */
[----:B------:R-:W-:Y:S03]  /*5d80*/  HMMA.16816.F32 R152, R4, R48, RZ ;  /* 0x000000300498723c */ /* 0x000fe600000018ff */
[----:B------:R-:W-:-:S03]  /*5d90*/  FMNMX.FTZ R2, R170, R2, !PT ;  /* 0x00000002aa027209 */ /* 0x000fc60007810000 */
[C---:B------:R-:W-:Y:S01]  /*5da0*/  HMMA.16816.F32 R148, R4.reuse, R76, RZ ;  /* 0x0000004c0494723c */ /* 0x040fe200000018ff */
[----:B------:R-:W-:Y:S01]  /*5db0*/  FMNMX.FTZ R2, R168, R2, !PT ;  /* 0x00000002a8027209 */ /* 0x000fe20007810000 */
[----:B--2---:R-:W-:Y:S01]  /*5dc0*/  FFMA.FTZ R3, R38, UR10, -R12 ;  /* 0x0000000a26037c23 */ /* 0x004fe2000801080c */
[----:B---3--:R-:W-:Y:S02]  /*5dd0*/  F2FP.F16.F32.PACK_AB R9, R173, R213 ;  /* 0x000000d5ad09723e */ /* 0x008fe400000000ff */
[----:B------:R-:W-:Y:S01]  /*5de0*/  FMNMX.FTZ R2, R188, R2, !PT ;  /* 0x00000002bc027209 */ /* 0x000fe20007810000 */
[----:B------:R2:W-:Y:S01]  /*5df0*/  MUFU.EX2 R32, R3 ;  /* 0x0000000300207308 */ /* 0x0005e20000000800 */
[----:B-1----:R-:W-:Y:S01]  /*5e00*/  FMNMX.FTZ R136, R0, R8, !PT ;  /* 0x0000000800887209 */ /* 0x002fe20007810000 */
[----:B------:R-:W-:Y:S01]  /*5e10*/  HMMA.16816.F32 R140, R4, R88, RZ ;  /* 0x00000058048c723c */ /* 0x000fe200000018ff */
[----:B------:R-:W-:Y:S02]  /*5e20*/  FMNMX.FTZ R2, R176, R2, !PT ;  /* 0x00000002b0027209 */ /* 0x000fe40007810000 */
[----:B------:R-:W-:-:S02]  /*5e30*/  FSETP.NEU.FTZ.AND P1, PT, R136, -INF , PT ;  /* 0xff8000008800780b */ /* 0x000fc40003f3d000 */
[----:B------:R-:W-:Y:S01]  /*5e40*/  FMNMX.FTZ R2, R252, R2, !PT ;  /* 0x00000002fc027209 */ /* 0x000fe20007810000 */
[C---:B------:R-:W-:Y:S01]  /*5e50*/  HMMA.16816.F32 R128, R4.reuse, R92, RZ ;  /* 0x0000005c0480723c */ /* 0x040fe200000018ff */
[----:B------:R-:W-:Y:S02]  /*5e60*/  F2FP.F16.F32.PACK_AB R8, R15, R34 ;  /* 0x000000220f08723e */ /* 0x000fe400000000ff */
[----:B------:R-:W-:Y:S01]  /*5e70*/  FMNMX.FTZ R0, R247, R2, !PT ;  /* 0x00000002f7007209 */ /* 0x000fe20007810000 */
[----:B------:R-:W-:Y:S02]  /*5e80*/  FFMA.FTZ R2, R59, UR10, -R12 ;  /* 0x0000000a3b027c23 */ /* 0x000fe4000801080c */
[----:B------:R-:W-:Y:S01]  /*5e90*/  HMMA.16816.F32 R112, R4, R96, RZ ;  /* 0x000000600470723c */ /* 0x000fe200000018ff */
[----:B------:R-:W-:Y:S01]  /*5ea0*/  LDSM.16.MT88.4 R56, [R234+0xe800] ;  /* 0x00e80000ea38783b */ /* 0x000fe20000004200 */
[----:B------:R1:W3:Y:S01]  /*5eb0*/  MUFU.EX2 R138, R2 ;  /* 0x00000002008a7308 */ /* 0x0002e20000000800 */
[----:B--2---:R-:W-:-:S02]  /*5ec0*/  FMUL.FTZ R3, R136, UR10 ;  /* 0x0000000a88037c20 */ /* 0x004fc40008410000 */
[----:B------:R-:W2:Y:S01]  /*5ed0*/  SHFL.BFLY PT, R14, R0, 0x2, 0x1f ;  /* 0x0c401f00000e7f89 */ /* 0x000ea200000e0000 */
[C---:B------:R-:W-:Y:S06]  /*5ee0*/  HMMA.16816.F32 R116, R4.reuse, R104, RZ ;  /* 0x000000680474723c */ /* 0x040fec00000018ff */
[C---:B------:R-:W-:Y:S06]  /*5ef0*/  HMMA.16816.F32 R100, R4.reuse, R50, RZ ;  /* 0x000000320464723c */ /* 0x040fec00000018ff */
[----:B------:R-:W-:Y:S01]  /*5f00*/  HMMA.16816.F32 R44, R4, R78, RZ ;  /* 0x0000004e042c723c */ /* 0x000fe200000018ff */
[----:B-1----:R-:W-:-:S02]  /*5f10*/  FSEL R2, R3, RZ, P1 ;  /* 0x000000ff03027208 */ /* 0x002fc40000800000 */
[----:B---3--:R-:W-:-:S03]  /*5f20*/  F2FP.F16.F32.PACK_AB R11, R138, R32 ;  /* 0x000000208a0b723e */ /* 0x008fc600000000ff */
[----:B------:R-:W-:Y:S01]  /*5f30*/  FFMA.FTZ R3, R24, UR10, -R2 ;  /* 0x0000000a18037c23 */ /* 0x000fe20008010802 */
[C---:B------:R-:W-:Y:S03]  /*5f40*/  HMMA.16816.F32 R40, R4.reuse, R86, RZ ;  /* 0x000000560428723c */ /* 0x040fe600000018ff */
[----:B------:R1:W3:Y:S01]  /*5f50*/  MUFU.EX2 R33, R3 ;  /* 0x0000000300217308 */ /* 0x0002e20000000800 */
[----:B--2---:R-:W-:Y:S02]  /*5f60*/  FMNMX.FTZ R0, R0, R14, !PT ;  /* 0x0000000e00007209 */ /* 0x004fe40007810000 */
[----:B------:R-:W-:Y:S01]  /*5f70*/  HMMA.16816.F32 R36, R4, R90, RZ ;  /* 0x0000005a0424723c */ /* 0x000fe200000018ff */
[----:B------:R-:W-:-:S05]  /*5f80*/  MOV R14, R175 ;  /* 0x000000af000e7202 */ /* 0x000fca0000000f00 */
[C---:B------:R-:W-:Y:S06]  /*5f90*/  HMMA.16816.F32 R28, R4.reuse, R94, RZ ;  /* 0x0000005e041c723c */ /* 0x040fec00000018ff */
[----:B------:R-:W-:Y:S01]  /*5fa0*/  HMMA.16816.F32 R20, R4, R98, RZ ;  /* 0x000000620414723c */ /* 0x000fe200000018ff */
[----:B-1----:R-:W-:Y:S01]  /*5fb0*/  FFMA.FTZ R3, R164, UR10, -R2 ;  /* 0x0000000aa4037c23 */ /* 0x002fe20008010802 */
[----:B------:R-:W-:-:S04]  /*5fc0*/  MOV R164, R190 ;  /* 0x000000be00a47202 */ /* 0x000fc80000000f00 */
[C---:B------:R-:W-:Y:S01]  /*5fd0*/  HMMA.16816.F32 R24, R4.reuse, R106, RZ ;  /* 0x0000006a0418723c */ /* 0x040fe200000018ff */
[----:B------:R1:W2:Y:S05]  /*5fe0*/  MUFU.EX2 R174, R3 ;  /* 0x0000000300ae7308 */ /* 0x0002aa0000000800 */
[----:B------:R-:W-:Y:S01]  /*5ff0*/  HMMA.16816.F32 R16, R4, R126, RZ ;  /* 0x0000007e0410723c */ /* 0x000fe200000018ff */
[----:B------:R-:W4:Y:S05]  /*6000*/  SHFL.BFLY PT, R4, R0, 0x1, 0x1f ;  /* 0x0c201f0000047f89 */ /* 0x000f2a00000e0000 */
[----:B------:R-:W-:Y:S01]  /*6010*/  HMMA.16816.F32 R108, R8, R120, R108 ;  /* 0x00000078086c723c */ /* 0x000fe2000000186c */
[----:B-1----:R-:W-:-:S05]  /*6020*/  FFMA.FTZ R3, R165, UR10, -R2 ;  /* 0x0000000aa5037c23 */ /* 0x002fca0008010802 */
[C---:B------:R-:W-:Y:S01]  /*6030*/  HMMA.16816.F32 R208, R8.reuse, R68, R144 ;  /* 0x0000004408d0723c */ /* 0x040fe20000001890 */
[----:B------:R-:W-:Y:S01]  /*6040*/  MOV R165, R189 ;  /* 0x000000bd00a57202 */ /* 0x000fe20000000f00 */
[----:B------:R1:W-:Y:S04]  /*6050*/  MUFU.EX2 R239, R3 ;  /* 0x0000000300ef7308 */ /* 0x0003e80000000800 */
[----:B------:R-:W-:Y:S01]  /*6060*/  HMMA.16816.F32 R196, R8, R72, R148 ;  /* 0x0000004808c4723c */ /* 0x000fe20000001894 */
[----:B---3--:R-:W-:Y:S01]  /*6070*/  MOV R144, R33 ;  /* 0x0000002100907202 */ /* 0x008fe20000000f00 */
[----:B------:R-:W-:-:S04]  /*6080*/  IMAD.MOV.U32 R147, RZ, RZ, R173 ;  /* 0x000000ffff937224 */ /* 0x000fc800078e00ad */
[C---:B------:R-:W-:Y:S01]  /*6090*/  HMMA.16816.F32 R228, R8.reuse, R56, R112 ;  /* 0x0000003808e4723c */ /* 0x040fe20000001870 */
[----:B------:R-:W-:Y:S01]  /*60a0*/  MOV R150, R138 ;  /* 0x0000008a00967202 */ /* 0x000fe20000000f00 */
[----:B------:R-:W-:Y:S02]  /*60b0*/  IMAD.MOV.U32 R151, RZ, RZ, R32 ;  /* 0x000000ffff977224 */ /* 0x000fe400078e0020 */
[----:B------:R-:W-:Y:S02]  /*60c0*/  IMAD.MOV.U32 R148, RZ, RZ, R188 ;  /* 0x000000ffff947224 */ /* 0x000fe400078e00bc */
[----:B------:R-:W-:Y:S01]  /*60d0*/  MOV R6, R111 ;  /* 0x0000006f00067202 */ /* 0x000fe20000000f00 */
[----:B------:R-:W-:Y:S01]  /*60e0*/  IMAD.MOV.U32 R5, RZ, RZ, R108 ;  /* 0x000000ffff057224 */ /* 0x000fe200078e006c */
[C---:B------:R-:W-:Y:S01]  /*60f0*/  HMMA.16816.F32 R220, R8.reuse, R64, R140 ;  /* 0x0000004008dc723c */ /* 0x040fe2000000188c */
[----:B-1----:R-:W-:Y:S01]  /*6100*/  FFMA.FTZ R3, R162, UR10, -R2 ;  /* 0x0000000aa2037c23 */ /* 0x002fe20008010802 */
[----:B------:R-:W-:Y:S01]  /*6110*/  IMAD.MOV.U32 R149, RZ, RZ, R172 ;  /* 0x000000ffff957224 */ /* 0x000fe200078e00ac */
[----:B------:R-:W-:Y:S01]  /*6120*/  MOV R114, R148 ;  /* 0x0000009400727202 */ /* 0x000fe20000000f00 */
[----:B------:R-:W-:Y:S01]  /*6130*/  IMAD.MOV.U32 R162, RZ, RZ, R151 ;  /* 0x000000ffffa27224 */ /* 0x000fe200078e0097 */
[----:B------:R1:W-:Y:S01]  /*6140*/  MUFU.EX2 R139, R3 ;  /* 0x00000003008b7308 */ /* 0x0003e20000000800 */
[----:B------:R-:W-:Y:S01]  /*6150*/  IMAD.MOV.U32 R115, RZ, RZ, R149 ;  /* 0x000000ffff737224 */ /* 0x000fe200078e0095 */
[----:B------:R-:W-:Y:S01]  /*6160*/  HMMA.16816.F32 R248, R8, R60, R128 ;  /* 0x0000003c08f8723c */ /* 0x000fe20000001880 */
[----:B------:R-:W-:Y:S01]  /*6170*/  IMAD.MOV.U32 R148, RZ, RZ, R215 ;  /* 0x000000ffff947224 */ /* 0x000fe200078e00d7 */
[----:B------:R-:W-:Y:S01]  /*6180*/  MOV R149, R214 ;  /* 0x000000d600957202 */ /* 0x000fe20000000f00 */
[----:B------:R-:W-:Y:S01]  /*6190*/  IMAD.MOV.U32 R7, RZ, RZ, R110 ;  /* 0x000000ffff077224 */ /* 0x000fe200078e006e */
[----:B------:R-:W-:-:S02]  /*61a0*/  MOV R151, R212 ;  /* 0x000000d400977202 */ /* 0x000fc40000000f00 */
[C---:B------:R-:W-:Y:S06]  /*61b0*/  HMMA.16816.F32 R152, R8.reuse, R80, R152 ;  /* 0x000000500898723c */ /* 0x040fec0000001898 */
[----:B------:R-:W-:Y:S01]  /*61c0*/  HMMA.16816.F32 R224, R8, R52, R116 ;  /* 0x0000003408e0723c */ /* 0x000fe20000001874 */
[----:B-1----:R-:W-:Y:S01]  /*61d0*/  FFMA.FTZ R3, R160, UR10, -R2 ;  /* 0x0000000aa0037c23 */ /* 0x002fe20008010802 */
[----:B------:R-:W-:Y:S01]  /*61e0*/  MOV R160, R150 ;  /* 0x0000009600a07202 */ /* 0x000fe20000000f00 */
[----:B------:R-:W-:-:S03]  /*61f0*/  IMAD.MOV.U32 R150, RZ, RZ, R213 ;  /* 0x000000ffff967224 */ /* 0x000fc600078e00d5 */
[C---:B------:R-:W-:Y:S01]  /*6200*/  HMMA.16816.F32 R128, R8.reuse, R82, R100 ;  /* 0x000000520880723c */ /* 0x040fe20000001864 */
[----:B------:R1:W-:Y:S05]  /*6210*/  MUFU.EX2 R33, R3 ;  /* 0x0000000300217308 */ /* 0x0003ea0000000800 */
[C---:B------:R-:W-:Y:S06]  /*6220*/  HMMA.16816.F32 R188, R8.reuse, R70, R40 ;  /* 0x0000004608bc723c */ /* 0x040fec0000001828 */
[----:B------:R-:W-:Y:S01]  /*6230*/  HMMA.16816.F32 R204, R8, R66, R36 ;  /* 0x0000004208cc723c */ /* 0x000fe20000001824 */
[----:B-1----:R-:W-:Y:S01]  /*6240*/  FFMA.FTZ R3, R135, UR10, -R2 ;  /* 0x0000000a87037c23 */ /* 0x002fe20008010802 */
[----:B----4-:R-:W-:-:S04]  /*6250*/  FMNMX.FTZ R135, R0, R4, !PT ;  /* 0x0000000400877209 */ /* 0x010fc80007810000 */
[C---:B------:R-:W-:Y:S01]  /*6260*/  HMMA.16816.F32 R216, R8.reuse, R62, R28 ;  /* 0x0000003e08d8723c */ /* 0x040fe2000000181c */
[----:B------:R-:W-:Y:S01]  /*6270*/  MOV R4, R109 ;  /* 0x0000006d00047202 */ /* 0x000fe20000000f00 */
[----:B------:R1:W3:Y:S01]  /*6280*/  MUFU.EX2 R146, R3 ;  /* 0x0000000300927308 */ /* 0x0002e20000000800 */
[C---:B------:R-:W-:Y:S01]  /*6290*/  FSETP.NEU.FTZ.AND P1, PT, R135.reuse, -INF , PT ;  /* 0xff8000008700780b */ /* 0x040fe20003f3d000 */
[----:B------:R-:W-:Y:S02]  /*62a0*/  FMUL.FTZ R0, R135, UR10 ;  /* 0x0000000a87007c20 */ /* 0x000fe40008410000 */
[----:B------:R-:W-:Y:S03]  /*62b0*/  HMMA.16816.F32 R200, R8, R58, R20 ;  /* 0x0000003a08c8723c */ /* 0x000fe60000001814 */
[----:B------:R-:W-:-:S03]  /*62c0*/  FSEL R0, R0, RZ, P1 ;  /* 0x000000ff00007208 */ /* 0x000fc60000800000 */
[C---:B------:R-:W-:Y:S06]  /*62d0*/  HMMA.16816.F32 R140, R8.reuse, R54, R24 ;  /* 0x00000036088c723c */ /* 0x040fec0000001818 */
[C---:B------:R-:W-:Y:S01]  /*62e0*/  HMMA.16816.F32 R212, R8.reuse, R122, R16 ;  /* 0x0000007a08d4723c */ /* 0x040fe20000001810 */
[----:B-1----:R-:W-:Y:S01]  /*62f0*/  FFMA.FTZ R3, R157, UR10, -R2 ;  /* 0x0000000a9d037c23 */ /* 0x002fe20008010802 */
[----:B--2---:R-:W-:Y:S02]  /*6300*/  IMAD.MOV.U32 R157, RZ, RZ, R174 ;  /* 0x000000ffff9d7224 */ /* 0x004fe400078e00ae */
[----:B---3--:R-:W-:Y:S01]  /*6310*/  IMAD.MOV.U32 R113, RZ, RZ, R146 ;  /* 0x000000ffff717224 */ /* 0x008fe200078e0092 */
[----:B------:R1:W-:Y:S01]  /*6320*/  MUFU.EX2 R244, R3 ;  /* 0x0000000300f47308 */ /* 0x0003e20000000800 */
[----:B------:R-:W-:Y:S01]  /*6330*/  HMMA.16816.F32 R172, R8, R74, R44 ;  /* 0x0000004a08ac723c */ /* 0x000fe2000000182c */
[----:B------:R-:W-:Y:S01]  /*6340*/  MOV R146, R147 ;  /* 0x0000009300927202 */ /* 0x000fe20000000f00 */
[----:B------:R-:W-:Y:S01]  /*6350*/  IMAD.MOV.U32 R147, RZ, RZ, R165 ;  /* 0x000000ffff937224 */ /* 0x000fe200078e00a5 */
[----:B------:R-:W-:-:S04]  /*6360*/  MOV R165, R134 ;  /* 0x0000008600a57202 */ /* 0x000fc80000000f00 */
[----:B------:R-:W-:Y:S02]  /*6370*/  F2FP.F16.F32.PACK_AB R8, R157, R144 ;  /* 0x000000909d08723e */ /* 0x000fe400000000ff */
[----:B------:R-:W-:Y:S01]  /*6380*/  F2FP.F16.F32.PACK_AB R10, R139, R239 ;  /* 0x000000ef8b0a723e */ /* 0x000fe200000000ff */
[----:B-1----:R-:W-:-:S04]  /*6390*/  FFMA.FTZ R3, R137, UR10, -R2 ;  /* 0x0000000a89037c23 */ /* 0x002fc80008010802 */
[----:B------:R1:W-:Y:S02]  /*63a0*/  MUFU.EX2 R108, R3 ;  /* 0x00000003006c7308 */ /* 0x0003e40000000800 */
[----:B-1----:R-:W-:Y:S01]  /*63b0*/  FFMA.FTZ R3, R132, UR10, -R0 ;  /* 0x0000000a84037c23 */ /* 0x002fe20008010800 */
[----:B------:R-:W-:-:S05]  /*63c0*/  IMAD.MOV.U32 R132, RZ, RZ, R179 ;  /* 0x000000ffff847224 */ /* 0x000fca00078e00b3 */
[----:B------:R1:W-:Y:S02]  /*63d0*/  MUFU.EX2 R145, R3 ;  /* 0x0000000300917308 */ /* 0x0003e40000000800 */
[----:B-1----:R-:W-:Y:S01]  /*63e0*/  FFMA.FTZ R3, R166, UR10, -R0 ;  /* 0x0000000aa6037c23 */ /* 0x002fe20008010800 */
[----:B------:R-:W-:Y:S01]  /*63f0*/  MOV R166, R164 ;  /* 0x000000a400a67202 */ /* 0x000fe20000000f00 */
[----:B------:R-:W-:-:S04]  /*6400*/  IMAD.MOV.U32 R164, RZ, RZ, R177 ;  /* 0x000000ffffa47224 */ /* 0x000fc800078e00b1 */
[----:B------:R1:W-:Y:S02]  /*6410*/  MUFU.EX2 R109, R3 ;  /* 0x00000003006d7308 */ /* 0x0003e40000000800 */
[----:B-1----:R-:W-:Y:S01]  /*6420*/  FFMA.FTZ R3, R167, UR10, -R0 ;  /* 0x0000000aa7037c23 */ /* 0x002fe20008010800 */
[----:B------:R-:W-:-:S05]  /*6430*/  IMAD.MOV.U32 R167, RZ, RZ, R151 ;  /* 0x000000ffffa77224 */ /* 0x000fca00078e0097 */
        /* <DEDUP_REMOVED lines=8> */
[----:B------:R1:W2:Y:S01]  /*64c0*/  MUFU.EX2 R137, R3 ;  /* 0x0000000300897308 */ /* 0x0002a20000000800 */
[----:B------:R-:W-:-:S07]  /*64d0*/  F2FP.F16.F32.PACK_AB R9, R159, R145 ;  /* 0x000000919f09723e */ /* 0x000fce00000000ff */
[C---:B------:R-:W-:Y:S06]  /*64e0*/  HMMA.16816.F32 R40, R8.reuse, R76, RZ ;  /* 0x0000004c0828723c */ /* 0x040fec00000018ff */
[C---:B------:R-:W-:Y:S01]  /*64f0*/  HMMA.16816.F32 R16, R8.reuse, R104, RZ ;  /* 0x000000680810723c */ /* 0x040fe200000018ff */
[----:B------:R-:W-:Y:S01]  /*6500*/  MOV R76, R5 ;  /* 0x00000005004c7202 */ /* 0x000fe20000000f00 */
[----:B------:R-:W-:Y:S02]  /*6510*/  IMAD.MOV.U32 R77, RZ, RZ, R114 ;  /* 0x000000ffff4d7224 */ /* 0x000fe400078e0072 */
[----:B-1----:R-:W-:Y:S01]  /*6520*/  FFMA.FTZ R3, R158, UR10, -R0 ;  /* 0x0000000a9e037c23 */ /* 0x002fe20008010800 */
[----:B--2---:R-:W-:Y:S01]  /*6530*/  F2FP.F16.F32.PACK_AB R5, R137, R32 ;  /* 0x000000208905723e */ /* 0x004fe200000000ff */
[----:B------:R-:W-:Y:S02]  /*6540*/  HMMA.16816.F32 R36, R8, R84, RZ ;  /* 0x000000540824723c */ /* 0x000fe400000018ff */
[----:B------:R1:W-:Y:S01]  /*6550*/  MUFU.EX2 R134, R3 ;  /* 0x0000000300867308 */ /* 0x0003e20000000800 */
[----:B------:R-:W-:-:S02]  /*6560*/  MOV R104, R113 ;  /* 0x0000007100687202 */ /* 0x000fc40000000f00 */
[----:B------:R-:W-:Y:S01]  /*6570*/  MOV R105, R115 ;  /* 0x0000007300697202 */ /* 0x000fe20000000f00 */
[C---:B------:R-:W-:Y:S01]  /*6580*/  HMMA.16816.F32 R44, R8.reuse, R48, RZ ;  /* 0x00000030082c723c */ /* 0x040fe200000018ff */
[----:B------:R-:W-:Y:S01]  /*6590*/  IMAD.MOV.U32 R84, RZ, RZ, R165 ;  /* 0x000000ffff547224 */ /* 0x000fe200078e00a5 */
[----:B------:R-:W-:Y:S02]  /*65a0*/  MOV R158, R150 ;  /* 0x00000096009e7202 */ /* 0x000fe40000000f00 */
[----:B------:R-:W-:Y:S02]  /*65b0*/  MOV R165, R178 ;  /* 0x000000b200a57202 */ /* 0x000fe40000000f00 */
[----:B------:R-:W-:Y:S01]  /*65c0*/  HMMA.16816.F32 R20, R8, R96, RZ ;  /* 0x000000600814723c */ /* 0x000fe200000018ff */
[----:B------:R-:W-:Y:S01]  /*65d0*/  MOV R85, R148 ;  /* 0x0000009400557202 */ /* 0x000fe20000000f00 */
[----:B-1----:R-:W-:-:S05]  /*65e0*/  FFMA.FTZ R3, R156, UR10, -R0 ;  /* 0x0000000a9c037c23 */ /* 0x002fca0008010800 */
[----:B------:R-:W-:Y:S01]  /*65f0*/  IMAD.MOV.U32 R97, RZ, RZ, R108 ;  /* 0x000000ffff617224 */ /* 0x000fe200078e006c */
[----:B------:R-:W-:Y:S01]  /*6600*/  HMMA.16816.F32 R28, R8, R88, RZ ;  /* 0x00000058081c723c */ /* 0x000fe200000018ff */
[----:B------:R-:W-:Y:S01]  /*6610*/  IMAD.MOV.U32 R96, RZ, RZ, R160 ;  /* 0x000000ffff607224 */ /* 0x000fe200078e00a0 */
[----:B------:R-:W1:Y:S01]  /*6620*/  MUFU.EX2 R100, R3 ;  /* 0x0000000300647308 */ /* 0x000e620000000800 */
[----:B------:R-:W-:-:S03]  /*6630*/  MOV R156, R176 ;  /* 0x000000b0009c7202 */ /* 0x000fc60000000f00 */
[----:B------:R-:W-:Y:S01]  /*6640*/  HMMA.16816.F32 R24, R8, R92, RZ ;  /* 0x0000005c0818723c */ /* 0x000fe200000018ff */
[----:B------:R-:W-:Y:S01]  /*6650*/  MOV R88, R7 ;  /* 0x0000000700587202 */ /* 0x000fe20000000f00 */
[----:B------:R-:W-:Y:S01]  /*6660*/  IMAD.MOV.U32 R89, RZ, RZ, R6 ;  /* 0x000000ffff597224 */ /* 0x000fe200078e0006 */
[----:B------:R-:W-:-:S03]  /*6670*/  F2FP.F16.F32.PACK_AB R6, R97, R244 ;  /* 0x000000f46106723e */ /* 0x000fc600000000ff */
[----:B------:R-:W-:Y:S01]  /*6680*/  HMMA.16816.F32 R48, R8, R50, RZ ;  /* 0x000000320830723c */ /* 0x000fe200000018ff */
[----:B------:R-:W-:Y:S01]  /*6690*/  IMAD.MOV.U32 R93, RZ, RZ, R4 ;  /* 0x000000ffff5d7224 */ /* 0x000fe200078e0004 */
[----:B------:R-:W-:Y:S02]  /*66a0*/  F2FP.F16.F32.PACK_AB R4, R104, R33 ;  /* 0x000000216804723e */ /* 0x000fe400000000ff */
[----:B------:R-:W-:Y:S02]  /*66b0*/  MOV R92, R162 ;  /* 0x000000a2005c7202 */ /* 0x000fe40000000f00 */
[----:B-1----:R-:W-:Y:S01]  /*66c0*/  F2FP.F16.F32.PACK_AB R7, R100, R134 ;  /* 0x000000866407723e */ /* 0x002fe200000000ff */
[----:B------:R-:W-:-:S06]  /*66d0*/  IMAD.MOV.U32 R3, RZ, RZ, R149 ;  /* 0x000000ffff037224 */ /* 0x000fcc00078e0095 */
[C---:B------:R-:W-:Y:S06]  /*66e0*/  HMMA.16816.F32 R160, R4.reuse, R72, R40 ;  /* 0x0000004804a0723c */ /* 0x040fec0000001828 */
[----:B------:R-:W-:Y:S01]  /*66f0*/  HMMA.16816.F32 R108, R4, R52, R16 ;  /* 0x00000034046c723c */ /* 0x000fe20000001810 */
[----:B------:R-:W-:Y:S01]  /*6700*/  MOV R72, R96 ;  /* 0x0000006000487202 */ /* 0x000fe20000000f00 */
[----:B------:R-:W-:Y:S01]  /*6710*/  IMAD.MOV.U32 R73, RZ, RZ, R92 ;  /* 0x000000ffff497224 */ /* 0x000fe200078e005c */
[----:B------:R-:W-:Y:S01]  /*6720*/  MOV R96, R3 ;  /* 0x0000000300607202 */ /* 0x000fe20000000f00 */
[----:B------:R-:W-:Y:S01]  /*6730*/  FFMA.FTZ R3, R194, UR10, -R2 ;  /* 0x0000000ac2037c23 */ /* 0x000fe20008010802 */
[----:B------:R-:W-:Y:S01]  /*6740*/  MOV R92, R167 ;  /* 0x000000a7005c7202 */ /* 0x000fe20000000f00 */
[----:B------:R-:W-:Y:S01]  /*6750*/  HMMA.16816.F32 R16, R8, R124, RZ ;  /* 0x0000007c0810723c */ /* 0x000fe200000018ff */
[----:B------:R-:W-:Y:S01]  /*6760*/  IMAD.MOV.U32 R167, RZ, RZ, R166 ;  /* 0x000000ffffa77224 */ /* 0x000fe200078e00a6 */
[----:B------:R-:W-:-:S04]  /*6770*/  MOV R166, R132 ;  /* 0x0000008400a67202 */ /* 0x000fc80000000f00 */
[C---:B------:R-:W-:Y:S01]  /*6780*/  HMMA.16816.F32 R176, R4.reuse, R68, R36 ;  /* 0x0000004404b0723c */ /* 0x040fe20000001824 */
[----:B------:R-:W-:Y:S01]  /*6790*/  IMAD.MOV.U32 R125, RZ, RZ, R76 ;  /* 0x000000ffff7d7224 */ /* 0x000fe200078e004c */
[----:B------:R-:W-:Y:S01]  /*67a0*/  MOV R124, R77 ;  /* 0x0000004d007c7202 */ /* 0x000fe20000000f00 */
[----:B------:R-:W-:Y:S01]  /*67b0*/  IMAD.MOV.U32 R77, RZ, RZ, R146 ;  /* 0x000000ffff4d7224 */ /* 0x000fe200078e0092 */
[----:B------:R-:W-:Y:S02]  /*67c0*/  MOV R76, R145 ;  /* 0x00000091004c7202 */ /* 0x000fe40000000f00 */
[----:B------:R-:W-:Y:S06]  /*67d0*/  HMMA.16816.F32 R148, R4, R80, R44 ;  /* 0x000000500494723c */ /* 0x000fec000000182c */
[----:B------:R-:W-:Y:S01]  /*67e0*/  HMMA.16816.F32 R36, R8, R90, RZ ;  /* 0x0000005a0824723c */ /* 0x000fe200000018ff */
[----:B------:R1:W2:Y:S01]  /*67f0*/  MUFU.EX2 R91, R3 ;  /* 0x00000003005b7308 */ /* 0x0002a20000000800 */
[----:B------:R-:W-:Y:S01]  /*6800*/  IMAD.MOV.U32 R81, RZ, RZ, R100 ;  /* 0x000000ffff517224 */ /* 0x000fe200078e0064 */
[----:B------:R-:W-:-:S03]  /*6810*/  MOV R80, R84 ;  /* 0x0000005400507202 */ /* 0x000fc60000000f00 */
[----:B------:R-:W-:Y:S01]  /*6820*/  HMMA.16816.F32 R44, R8, R78, RZ ;  /* 0x0000004e082c723c */ /* 0x000fe200000018ff */
[----:B------:R-:W-:Y:S01]  /*6830*/  MOV R90, R89 ;  /* 0x00000059005a7202 */ /* 0x000fe20000000f00 */
[----:B------:R-:W-:-:S04]  /*6840*/  IMAD.MOV.U32 R89, RZ, RZ, R144 ;  /* 0x000000ffff597224 */ /* 0x000fc800078e0090 */
[C---:B------:R-:W-:Y:S01]  /*6850*/  HMMA.16816.F32 R100, R4.reuse, R64, R28 ;  /* 0x000000400464723c */ /* 0x040fe2000000181c */
[----:B------:R-:W-:Y:S01]  /*6860*/  IMAD.MOV.U32 R79, RZ, RZ, R105 ;  /* 0x000000ffff4f7224 */ /* 0x000fe200078e0069 */
[----:B------:R-:W-:Y:S01]  /*6870*/  MOV R78, R81 ;  /* 0x00000051004e7202 */ /* 0x000fe20000000f00 */
[----:B------:R-:W-:Y:S02]  /*6880*/  IMAD.MOV.U32 R105, RZ, RZ, R158 ;  /* 0x000000ffff697224 */ /* 0x000fe400078e009e */
[----:B------:R-:W-:Y:S02]  /*6890*/  IMAD.MOV.U32 R158, RZ, RZ, R165 ;  /* 0x000000ffff9e7224 */ /* 0x000fe400078e00a5 */
[--C-:B-1----:R-:W-:Y:S01]  /*68a0*/  FFMA.FTZ R3, R184, UR10, -R2.reuse ;  /* 0x0000000ab8037c23 */ /* 0x102fe20008010802 */
[----:B------:R-:W-:Y:S01]  /*68b0*/  MOV R165, R14 ;  /* 0x0000000e00a57202 */ /* 0x000fe20000000f00 */
[C---:B------:R-:W-:Y:S01]  /*68c0*/  HMMA.16816.F32 R116, R4.reuse, R60, R24 ;  /* 0x0000003c0474723c */ /* 0x040fe20000001818 */
[----:B------:R-:W-:Y:S01]  /*68d0*/  IMAD.MOV.U32 R81, RZ, RZ, R85 ;  /* 0x000000ffff517224 */ /* 0x000fe200078e0055 */
[----:B------:R1:W-:Y:S04]  /*68e0*/  MUFU.EX2 R14, R3 ;  /* 0x00000003000e7308 */ /* 0x0003e80000000800 */
[----:B------:R-:W-:Y:S06]  /*68f0*/  HMMA.16816.F32 R112, R4, R56, R20 ;  /* 0x000000380470723c */ /* 0x000fec0000001814 */
[C---:B------:R-:W-:Y:S06]  /*6900*/  HMMA.16816.F32 R40, R8.reuse, R86, RZ ;  /* 0x000000560828723c */ /* 0x040fec00000018ff */
[----:B------:R-:W-:Y:S01]  /*6910*/  HMMA.16816.F32 R28, R8, R94, RZ ;  /* 0x0000005e081c723c */ /* 0x000fe200000018ff */
[----:B-1----:R-:W-:-:S05]  /*6920*/  FFMA.FTZ R3, R182, UR10, -R2 ;  /* 0x0000000ab6037c23 */ /* 0x002fca0008010802 */
[C---:B------:R-:W-:Y:S01]  /*6930*/  HMMA.16816.F32 R24, R8.reuse, R98, RZ ;  /* 0x000000620818723c */ /* 0x040fe200000018ff */
[----:B------:R-:W-:Y:S01]  /*6940*/  MOV R94, R93 ;  /* 0x0000005d005e7202 */ /* 0x000fe20000000f00 */
[----:B------:R-:W-:Y:S01]  /*6950*/  IMAD.MOV.U32 R95, RZ, RZ, R88 ;  /* 0x000000ffff5f7224 */ /* 0x000fe200078e0058 */
[----:B------:R-:W-:Y:S01]  /*6960*/  MOV R88, R157 ;  /* 0x0000009d00587202 */ /* 0x000fe20000000f00 */
[----:B------:R-:W-:Y:S02]  /*6970*/  IMAD.MOV.U32 R93, RZ, RZ, R159 ;  /* 0x000000ffff5d7224 */ /* 0x000fe400078e009f */
[----:B------:R-:W-:Y:S01]  /*6980*/  HMMA.16816.F32 R20, R8, R106, RZ ;  /* 0x0000006a0814723c */ /* 0x000fe200000018ff */
[----:B------:R-:W-:-:S05]  /*6990*/  IMAD.MOV.U32 R98, RZ, RZ, R156 ;  /* 0x000000ffff627224 */ /* 0x000fca00078e009c */
[----:B------:R-:W-:Y:S01]  /*69a0*/  HMMA.16816.F32 R8, R8, R126, RZ ;  /* 0x0000007e0808723c */ /* 0x000fe200000018ff */
[----:B------:R1:W-:Y:S01]  /*69b0*/  MUFU.EX2 R126, R3 ;  /* 0x00000003007e7308 */ /* 0x0003e20000000800 */
[----:B------:R-:W-:Y:S01]  /*69c0*/  IMAD.MOV.U32 R106, RZ, RZ, R237 ;  /* 0x000000ffff6a7224 */ /* 0x000fe200078e00ed */
[----:B------:R-:W-:-:S03]  /*69d0*/  MOV R107, R158 ;  /* 0x0000009e006b7202 */ /* 0x000fc60000000f00 */
[----:B------:R-:W-:Y:S01]  /*69e0*/  HMMA.16816.F32 R84, R4, R120, R16 ;  /* 0x000000780454723c */ /* 0x000fe20000001810 */
[----:B------:R-:W-:-:S05]  /*69f0*/  MOV R127, R147 ;  /* 0x00000093007f7202 */ /* 0x000fca0000000f00 */
[C---:B------:R-:W-:Y:S01]  /*6a00*/  HMMA.16816.F32 R64, R4.reuse, R66, R36 ;  /* 0x000000420440723c */ /* 0x040fe20000001824 */
[----:B------:R-:W-:Y:S01]  /*6a10*/  MOV R120, R167 ;  /* 0x000000a700787202 */ /* 0x000fe20000000f00 */
[----:B------:R-:W-:Y:S02]  /*6a20*/  IMAD.MOV.U32 R121, RZ, RZ, R164 ;  /* 0x000000ffff797224 */ /* 0x000fe400078e00a4 */
[----:B-1----:R-:W-:Y:S02]  /*6a30*/  FFMA.FTZ R3, R169, UR10, -R2 ;  /* 0x0000000aa9037c23 */ /* 0x002fe40008010802 */
[C---:B------:R-:W-:Y:S02]  /*6a40*/  HMMA.16816.F32 R68, R4.reuse, R70, R40 ;  /* 0x000000460444723c */ /* 0x040fe40000001828 */
[----:B------:R1:W-:Y:S04]  /*6a50*/  MUFU.EX2 R132, R3 ;  /* 0x0000000300847308 */ /* 0x0003e80000000800 */
[C---:B------:R-:W-:Y:S01]  /*6a60*/  HMMA.16816.F32 R56, R4.reuse, R58, R24 ;  /* 0x0000003a0438723c */ /* 0x040fe20000001818 */
[----:B------:R-:W-:Y:S05]  /*6a70*/  LDSM.16.MT88.4 R24, [R233+0xd000] ;  /* 0x00d00000e918783b */ /* 0x000fea0000004200 */
[C---:B------:R-:W-:Y:S06]  /*6a80*/  HMMA.16816.F32 R48, R4.reuse, R82, R48 ;  /* 0x000000520430723c */ /* 0x040fec0000001830 */
[C---:B------:R-:W-:Y:S01]  /*6a90*/  HMMA.16816.F32 R44, R4.reuse, R74, R44 ;  /* 0x0000004a042c723c */ /* 0x040fe2000000182c */
[----:B------:R-:W-:Y:S01]  /*6aa0*/  MOV R83, R107 ;  /* 0x0000006b00537202 */ /* 0x000fe20000000f00 */
[----:B-1----:R-:W-:Y:S01]  /*6ab0*/  FFMA.FTZ R3, R187, UR10, -R0 ;  /* 0x0000000abb037c23 */ /* 0x002fe20008010800 */
[----:B--2---:R-:W-:Y:S01]  /*6ac0*/  IMAD.MOV.U32 R187, RZ, RZ, R91 ;  /* 0x000000ffffbb7224 */ /* 0x004fe200078e005b */
[----:B------:R-:W-:Y:S01]  /*6ad0*/  MOV R107, R124 ;  /* 0x0000007c006b7202 */ /* 0x000fe20000000f00 */
[----:B------:R-:W-:Y:S01]  /*6ae0*/  IMAD.MOV.U32 R91, RZ, RZ, R97 ;  /* 0x000000ffff5b7224 */ /* 0x000fe200078e0061 */
[----:B------:R1:W2:Y:S01]  /*6af0*/  MUFU.EX2 R16, R3 ;  /* 0x0000000300107308 */ /* 0x0002a20000000800 */
[----:B------:R-:W-:Y:S01]  /*6b00*/  HMMA.16816.F32 R60, R4, R62, R28 ;  /* 0x0000003e043c723c */ /* 0x000fe2000000181c */
[----:B------:R-:W-:Y:S01]  /*6b10*/  LDSM.16.MT88.4 R28, [R235+0xd000] ;  /* 0x00d00000eb1c783b */ /* 0x000fe20000004200 */
[----:B------:R-:W-:-:S02]  /*6b20*/  MOV R124, R94 ;  /* 0x0000005e007c7202 */ /* 0x000fc40000000f00 */
[----:B------:R-:W-:Y:S02]  /*6b30*/  MOV R94, R90 ;  /* 0x0000005a005e7202 */ /* 0x000fe40000000f00 */
[C---:B------:R-:W-:Y:S01]  /*6b40*/  HMMA.16816.F32 R52, R4.reuse, R54, R20 ;  /* 0x000000360434723c */ /* 0x040fe20000001814 */
[----:B------:R-:W3:Y:S01]  /*6b50*/  LDSM.16.MT88.4 R20, [R234+0xd000] ;  /* 0x00d00000ea14783b */ /* 0x000ee20000004200 */
[----:B------:R-:W-:Y:S02]  /*6b60*/  MOV R90, R78 ;  /* 0x0000004e005a7202 */ /* 0x000fe40000000f00 */
[----:B------:R-:W-:Y:S02]  /*6b70*/  MOV R78, R72 ;  /* 0x00000048004e7202 */ /* 0x000fe40000000f00 */
[----:B------:R-:W-:Y:S01]  /*6b80*/  HMMA.16816.F32 R40, R4, R122, R8 ;  /* 0x0000007a0428723c */ /* 0x000fe20000001808 */
[----:B------:R-:W-:Y:S01]  /*6b90*/  MOV R72, R80 ;  /* 0x0000005000487202 */ /* 0x000fe20000000f00 */
[----:B------:R-:W-:Y:S01]  /*6ba0*/  IMAD.MOV.U32 R80, RZ, RZ, R92 ;  /* 0x000000ffff507224 */ /* 0x000fe200078e005c */
[----:B------:R-:W-:Y:S01]  /*6bb0*/  MOV R92, R165 ;  /* 0x000000a5005c7202 */ /* 0x000fe20000000f00 */
[----:B-1----:R-:W-:Y:S01]  /*6bc0*/  FFMA.FTZ R3, R185, UR10, -R0 ;  /* 0x0000000ab9037c23 */ /* 0x002fe20008010800 */
[----:B--2---:R-:W-:Y:S01]  /*6bd0*/  MOV R185, R16 ;  /* 0x0000001000b97202 */ /* 0x004fe20000000f00 */
[----:B------:R-:W-:Y:S01]  /*6be0*/  IMAD.MOV.U32 R184, RZ, RZ, R78 ;  /* 0x000000ffffb87224 */ /* 0x000fe200078e004e */
[----:B------:R-:W-:Y:S01]  /*6bf0*/  F2FP.F16.F32.PACK_AB R8, R14, R187 ;  /* 0x000000bb0e08723e */ /* 0x000fe200000000ff */
[----:B------:R1:W2:Y:S01]  /*6c00*/  MUFU.EX2 R16, R3 ;  /* 0x0000000300107308 */ /* 0x0002a20000000800 */
[----:B------:R-:W-:Y:S01]  /*6c10*/  F2FP.F16.F32.PACK_AB R10, R132, R126 ;  /* 0x0000007e840a723e */ /* 0x000fe200000000ff */
[----:B-1----:R-:W-:Y:S01]  /*6c20*/  FFMA.FTZ R3, R170, UR10, -R0 ;  /* 0x0000000aaa037c23 */ /* 0x002fe20008010800 */
[----:B--2---:R-:W-:-:S05]  /*6c30*/  IMAD.MOV.U32 R170, RZ, RZ, R16 ;  /* 0x000000ffffaa7224 */ /* 0x004fca00078e0010 */
[----:B------:R1:W-:Y:S01]  /*6c40*/  MUFU.EX2 R37, R3 ;  /* 0x0000000300257308 */ /* 0x0003e20000000800 */
[----:B------:R-:W-:Y:S01]  /*6c50*/  F2FP.F16.F32.PACK_AB R9, R170, R185 ;  /* 0x000000b9aa09723e */ /* 0x000fe200000000ff */
[----:B-1----:R-:W-:-:S06]  /*6c60*/  FFMA.FTZ R3, R168, UR10, -R0 ;  /* 0x0000000aa8037c23 */ /* 0x002fcc0008010800 */
[----:B------:R1:W2:Y:S02]  /*6c70*/  MUFU.EX2 R36, R3 ;  /* 0x0000000300247308 */ /* 0x0002a40000000800 */
[----:B-1----:R-:W-:Y:S01]  /*6c80*/  FFMA.FTZ R3, R192, UR10, -R13 ;  /* 0x0000000ac0037c23 */ /* 0x002fe2000801080d */
[----:B--2---:R-:W-:-:S05]  /*6c90*/  F2FP.F16.F32.PACK_AB R11, R36, R37 ;  /* 0x00000025240b723e */ /* 0x004fca00000000ff */
[----:B------:R1:W2:Y:S02]  /*6ca0*/  MUFU.EX2 R16, R3 ;  /* 0x0000000300107308 */ /* 0x0002a40000000800 */
[C---:B---3--:R-:W-:Y:S06]  /*6cb0*/  HMMA.16816.F32 R160, R8.reuse, R20, R160 ;  /* 0x0000001408a0723c */ /* 0x048fec00000018a0 */
[C---:B------:R-:W-:Y:S06]  /*6cc0*/  HMMA.16816.F32 R44, R8.reuse, R22, R44 ;  /* 0x00000016082c723c */ /* 0x040fec000000182c */
[----:B------:R-:W-:Y:S01]  /*6cd0*/  HMMA.16816.F32 R148, R8, R24, R148 ;  /* 0x000000180894723c */ /* 0x000fe20000001894 */
[----:B-1----:R-:W-:Y:S01]  /*6ce0*/  FFMA.FTZ R3, R186, UR10, -R13 ;  /* 0x0000000aba037c23 */ /* 0x002fe2000801080d */
[----:B--2---:R-:W-:-:S02]  /*6cf0*/  MOV R186, R16 ;  /* 0x0000001000ba7202 */ /* 0x004fc40000000f00 */
[----:B------:R-:W1:Y:S01]  /*6d00*/  LDSM.16.MT88.4 R16, [R236+0xd000] ;  /* 0x00d00000ec10783b */ /* 0x000e620000004200 */
[----:B------:R2:W3:Y:S01]  /*6d10*/  MUFU.EX2 R168, R3 ;  /* 0x0000000300a87308 */ /* 0x0004e20000000800 */
[C---:B------:R-:W-:Y:S06]  /*6d20*/  HMMA.16816.F32 R48, R8.reuse, R26, R48 ;  /* 0x0000001a0830723c */ /* 0x040fec0000001830 */
[----:B------:R-:W-:Y:S01]  /*6d30*/  HMMA.16816.F32 R64, R8, R30, R64 ;  /* 0x0000001e0840723c */ /* 0x000fe20000001840 */
[----:B--2---:R-:W-:Y:S01]  /*6d40*/  FFMA.FTZ R3, R180, UR10, -R13 ;  /* 0x0000000ab4037c23 */ /* 0x004fe2000801080d */
[----:B---3--:R-:W-:-:S03]  /*6d50*/  F2FP.F16.F32.PACK_AB R4, R168, R186 ;  /* 0x000000baa804723e */ /* 0x008fc600000000ff */
[----:B------:R2:W-:Y:S02]  /*6d60*/  MUFU.EX2 R38, R3 ;  /* 0x0000000300267308 */ /* 0x0005e40000000800 */
[----:B--2---:R-:W-:Y:S01]  /*6d70*/  FFMA.FTZ R3, R171, UR10, -R13 ;  /* 0x0000000aab037c23 */ /* 0x004fe2000801080d */
[C---:B-1----:R-:W-:Y:S05]  /*6d80*/  HMMA.16816.F32 R176, R8.reuse, R16, R176 ;  /* 0x0000001008b0723c */ /* 0x042fea00000018b0 */
[----:B------:R1:W2:Y:S01]  /*6d90*/  MUFU.EX2 R237, R3 ;  /* 0x0000000300ed7308 */ /* 0x0002a20000000800 */
[----:B------:R-:W-:Y:S01]  /*6da0*/  HMMA.16816.F32 R68, R8, R18, R68 ;  /* 0x000000120844723c */ /* 0x000fe20000001844 */
        /* <DEDUP_REMOVED lines=10> */
[----:B-1----:R-:W-:-:S06]  /*6e50*/  FFMA.FTZ R3, R181, UR10, -R12 ;  /* 0x0000000ab5037c23 */ /* 0x002fcc000801080c */
[----:B------:R-:W1:Y:S02]  /*6e60*/  MUFU.EX2 R97, R3 ;  /* 0x0000000300617308 */ /* 0x000e640000000800 */
[----:B-1----:R-:W-:Y:S01]  /*6e70*/  F2FP.F16.F32.PACK_AB R7, R97, R39 ;  /* 0x000000276107723e */ /* 0x002fe200000000ff */
[----:B------:R-:W-:-:S04]  /*6e80*/  IMAD.MOV.U32 R3, RZ, RZ, R72 ;  /* 0x000000ffff037224 */ /* 0x000fc800078e0048 */
[----:B------:R-:W-:Y:S02]  /*6e90*/  FFMA.FTZ R3, R3, UR10, -R2 ;  /* 0x0000000a03037c23 */ /* 0x000fe40008010802 */
[C---:B------:R-:W-:Y:S06]  /*6ea0*/  HMMA.16816.F32 R180, R4.reuse, R16, R208 ;  /* 0x0000001004b4723c */ /* 0x040fec00000018d0 */
[C---:B------:R-:W-:Y:S01]  /*6eb0*/  HMMA.16816.F32 R188, R4.reuse, R18, R188 ;  /* 0x0000001204bc723c */ /* 0x040fe200000018bc */
[----:B------:R-:W1:Y:S05]  /*6ec0*/  LDSM.16.MT88.4 R16, [R234+0xf000] ;  /* 0x00f00000ea10783b */ /* 0x000e6a0000004200 */
[----:B------:R-:W-:Y:S06]  /*6ed0*/  HMMA.16816.F32 R156, R4, R26, R128 ;  /* 0x0000001a049c723c */ /* 0x000fec0000001880 */
[----:B------:R-:W-:Y:S01]  /*6ee0*/  HMMA.16816.F32 R208, R8, R28, R100 ;  /* 0x0000001c08d0723c */ /* 0x000fe20000001864 */
        /* <DEDUP_REMOVED lines=8> */
[C---:B------:R-:W-:Y:S01]  /*6f70*/  HMMA.16816.F32 R172, R4.reuse, R22, R172 ;  /* 0x0000001604ac723c */ /* 0x040fe200000018ac */
        /* <DEDUP_REMOVED lines=12> */
[----:B------:R-:W2:Y:S01]  /*7040*/  LDSM.16.MT88.4 R20, [R233+0xf000] ;  /* 0x00f00000e914783b */ /* 0x000ea20000004200 */
[----:B------:R-:W-:Y:S01]  /*7050*/  IMAD.MOV.U32 R152, RZ, RZ, R39 ;  /* 0x000000ffff987224 */ /* 0x000fe200078e0027 */
[----:B------:R-:W-:Y:S01]  /*7060*/  MOV R153, R38 ;  /* 0x0000002600997202 */ /* 0x000fe20000000f00 */
[----:B------:R-:W-:Y:S01]  /*7070*/  IMAD.MOV.U32 R154, RZ, RZ, R37 ;  /* 0x000000ffff9a7224 */ /* 0x000fe200078e0025 */
[----:B------:R-:W3:Y:S01]  /*7080*/  LDSM.16.MT88.4 R24, [R236+0xf000] ;  /* 0x00f00000ec18783b */ /* 0x000ee20000004200 */
[C---:B------:R-:W-:Y:S01]  /*7090*/  HMMA.16816.F32 R196, R4.reuse, R28, R220 ;  /* 0x0000001c04c4723c */ /* 0x040fe200000018dc */
[----:B------:R-:W-:Y:S01]  /*70a0*/  MOV R124, R73 ;  /* 0x00000049007c7202 */ /* 0x000fe20000000f00 */
[----:B------:R-:W-:Y:S01]  /*70b0*/  IMAD.MOV.U32 R102, RZ, RZ, R120 ;  /* 0x000000ffff667224 */ /* 0x000fe200078e0078 */
[----:B------:R-:W4:Y:S01]  /*70c0*/  LDSM.16.MT88.4 R36, [R235+0xf000] ;  /* 0x00f00000eb24783b */ /* 0x000f220000004200 */
        /* <DEDUP_REMOVED lines=8> */
[C---:B-1----:R-:W-:Y:S01]  /*7150*/  HMMA.16816.F32 R88, R4.reuse, R16, R228 ;  /* 0x000000100458723c */ /* 0x042fe200000018e4 */
[----:B------:R-:W-:Y:S01]  /*7160*/  IMAD.MOV.U32 R29, RZ, RZ, R92 ;  /* 0x000000ffff1d7224 */ /* 0x000fe200078e005c */
[----:B------:R-:W-:Y:S01]  /*7170*/  MOV R192, R98 ;  /* 0x0000006200c07202 */ /* 0x000fe20000000f00 */
[----:B------:R-:W-:Y:S01]  /*7180*/  IMAD.MOV.U32 R129, RZ, RZ, R93 ;  /* 0x000000ffff817224 */ /* 0x000fe200078e005d */
        /* <DEDUP_REMOVED lines=8> */
[----:B------:R-:W-:Y:S01]  /*7210*/  HMMA.16816.F32 R56, R8, R18, R56 ;  /* 0x000000120838723c */ /* 0x000fe20000001838 */
[----:B------:R-:W4:Y:S01]  /*7220*/  LDL.LU R15, [R1+0xc4] ;  /* 0x0000c400010f7983 */ /* 0x000f220000300800 */
[----:B------:R-:W-:Y:S01]  /*7230*/  IMAD.MOV.U32 R221, RZ, RZ, R124 ;  /* 0x000000ffffdd7224 */ /* 0x000fe200078e007c */
[----:B------:R-:W-:-:S02]  /*7240*/  MOV R124, R137 ;  /* 0x00000089007c7202 */ /* 0x000fc40000000f00 */
[----:B------:R-:W-:Y:S01]  /*7250*/  MOV R222, R76 ;  /* 0x0000004c00de7202 */ /* 0x000fe20000000f00 */
[C---:B------:R-:W-:Y:S06]  /*7260*/  HMMA.16816.F32 R204, R4.reuse, R30, R204 ;  /* 0x0000001e04cc723c */ /* 0x040fec00000018cc */
[C---:B--2---:R-:W-:Y:S06]  /*7270*/  HMMA.16816.F32 R72, R4.reuse, R20, R248 ;  /* 0x000000140448723c */ /* 0x044fec00000018f8 */
[----:B---3--:R-:W-:Y:S01]  /*7280*/  HMMA.16816.F32 R120, R4, R26, R140 ;  /* 0x0000001a0478723c */ /* 0x008fe2000000188c */
[----:B------:R-:W-:Y:S01]  /*7290*/  MOV R251, R29 ;  /* 0x0000001d00fb7202 */ /* 0x000fe20000000f00 */
[----:B------:R-:W-:Y:S01]  /*72a0*/  IMAD.MOV.U32 R249, RZ, RZ, R100 ;  /* 0x000000fffff97224 */ /* 0x000fe200078e0064 */
[----:B------:R-:W-:Y:S01]  /*72b0*/  MOV R248, R101 ;  /* 0x0000006500f87202 */ /* 0x000fe20000000f00 */
[----:B------:R-:W-:-:S02]  /*72c0*/  IMAD.MOV.U32 R250, RZ, RZ, R102 ;  /* 0x000000fffffa7224 */ /* 0x000fc400078e0066 */
[C---:B----4-:R-:W-:Y:S01]  /*72d0*/  HMMA.16816.F32 R140, R4.reuse, R38, R212 ;  /* 0x00000026048c723c */ /* 0x050fe200000018d4 */
[----:B------:R1:W-:Y:S05]  /*72e0*/  MUFU.EX2 R212, R3 ;  /* 0x0000000300d47308 */ /* 0x0003ea0000000800 */
[C---:B------:R-:W-:Y:S06]  /*72f0*/  HMMA.16816.F32 R104, R4.reuse, R24, R224 ;  /* 0x000000180468723c */ /* 0x040fec00000018e0 */
[----:B------:R-:W-:Y:S01]  /*7300*/  HMMA.16816.F32 R76, R4, R22, R216 ;  /* 0x00000016044c723c */ /* 0x000fe200000018d8 */
[----:B-1----:R-:W-:Y:S01]  /*7310*/  FFMA.FTZ R3, R251, UR10, -R2 ;  /* 0x0000000afb037c23 */ /* 0x002fe20008010802 */
[----:B------:R-:W-:-:S04]  /*7320*/  MOV R251, R103 ;  /* 0x0000006700fb7202 */ /* 0x000fc80000000f00 */
[C---:B------:R-:W-:Y:S01]  /*7330*/  HMMA.16816.F32 R28, R8.reuse, R20, R116 ;  /* 0x00000014081c723c */ /* 0x040fe20000001874 */
[----:B------:R1:W-:Y:S05]  /*7340*/  MUFU.EX2 R213, R3 ;  /* 0x0000000300d57308 */ /* 0x0003ea0000000800 */
[C---:B------:R-:W-:Y:S06]  /*7350*/  HMMA.16816.F32 R100, R8.reuse, R24, R108 ;  /* 0x000000180864723c */ /* 0x040fec000000186c */
[C---:B------:R-:W-:Y:S06]  /*7360*/  HMMA.16816.F32 R60, R8.reuse, R22, R60 ;  /* 0x00000016083c723c */ /* 0x040fec000000183c */
[----:B------:R-:W-:Y:S01]  /*7370*/  HMMA.16816.F32 R20, R8, R16, R112 ;  /* 0x000000100814723c */ /* 0x000fe20000001870 */
[--C-:B-1----:R-:W-:Y:S01]  /*7380*/  FFMA.FTZ R3, R246, UR10, -R2.reuse ;  /* 0x0000000af6037c23 */ /* 0x102fe20008010802 */
[----:B------:R-:W-:Y:S01]  /*7390*/  FFMA.FTZ R2, R245, UR10, -R2 ;  /* 0x0000000af5027c23 */ /* 0x000fe20008010802 */
[----:B------:R-:W1:Y:S03]  /*73a0*/  LDSM.16.MT88.4 R112, [R236+0xf800] ;  /* 0x00f80000ec70783b */ /* 0x000e660000004200 */
[----:B------:R2:W-:Y:S01]  /*73b0*/  MUFU.EX2 R137, R2 ;  /* 0x0000000200897308 */ /* 0x0005e20000000800 */
[----:B------:R-:W-:Y:S01]  /*73c0*/  HMMA.16816.F32 R192, R4, R36, R192 ;  /* 0x0000002404c0723c */ /* 0x000fe200000018c0 */
[----:B------:R-:W3:Y:S01]  /*73d0*/  LDSM.16.MT88.4 R4, [R235+0xf800] ;  /* 0x00f80000eb04783b */ /* 0x000ee20000004200 */
[----:B--2---:R-:W-:-:S05]  /*73e0*/  FFMA.FTZ R2, R230, UR10, -R0 ;  /* 0x0000000ae6027c23 */ /* 0x004fca0008010800 */
[----:B------:R2:W-:Y:S02]  /*73f0*/  MUFU.EX2 R24, R2 ;  /* 0x0000000200187308 */ /* 0x0005e40000000800 */
[----:B--2---:R-:W-:Y:S01]  /*7400*/  FFMA.FTZ R2, R231, UR10, -R0 ;  /* 0x0000000ae7027c23 */ /* 0x004fe20008010800 */
[----:B------:R-:W-:-:S05]  /*7410*/  MOV R231, R248 ;  /* 0x000000f800e77202 */ /* 0x000fca0000000f00 */
[----:B------:R2:W-:Y:S01]  /*7420*/  MUFU.EX2 R25, R2 ;  /* 0x0000000200197308 */ /* 0x0005e20000000800 */
[----:B------:R-:W-:Y:S01]  /*7430*/  IMAD.MOV.U32 R248, RZ, RZ, R250 ;  /* 0x000000fffff87224 */ /* 0x000fe200078e00fa */
[----:B------:R-:W-:Y:S01]  /*7440*/  MOV R250, R251 ;  /* 0x000000fb00fa7202 */ /* 0x000fe20000000f00 */
[--C-:B--2---:R-:W-:Y:S01]  /*7450*/  FFMA.FTZ R2, R252, UR10, -R0.reuse ;  /* 0x0000000afc027c23 */ /* 0x104fe20008010800 */
[----:B------:R-:W-:-:S04]  /*7460*/  FFMA.FTZ R0, R247, UR10, -R0 ;  /* 0x0000000af7007c23 */ /* 0x000fc80008010800 */
[----:B------:R2:W-:Y:S01]  /*7470*/  MUFU.EX2 R19, R0 ;  /* 0x0000000000137308 */ /* 0x0005e20000000800 */
[----:B------:R-:W-:Y:S01]  /*7480*/  IMAD.MOV.U32 R251, RZ, RZ, R220 ;  /* 0x000000fffffb7224 */ /* 0x000fe200078e00dc */
[----:B------:R-:W-:Y:S01]  /*7490*/  MOV R220, R221 ;  /* 0x000000dd00dc7202 */ /* 0x000fe20000000f00 */
[----:B------:R-:W-:Y:S01]  /*74a0*/  IMAD.MOV.U32 R221, RZ, RZ, R222 ;  /* 0x000000ffffdd7224 */ /* 0x000fe200078e00de */
[----:B------:R-:W-:Y:S01]  /*74b0*/  MOV R222, R223 ;  /* 0x000000df00de7202 */ /* 0x000fe20000000f00 */
[----:B--2---:R-:W-:Y:S01]  /*74c0*/  FFMA.FTZ R0, R231, UR10, -R13 ;  /* 0x0000000ae7007c23 */ /* 0x004fe2000801080d */
[----:B------:R-:W-:Y:S02]  /*74d0*/  IMAD.MOV.U32 R231, RZ, RZ, R248 ;  /* 0x000000ffffe77224 */ /* 0x000fe400078e00f8 */
[----:B------:R-:W-:Y:S01]  /*74e0*/  IMAD.MOV.U32 R223, RZ, RZ, R128 ;  /* 0x000000ffffdf7224 */ /* 0x000fe200078e0080 */
[----:B------:R-:W-:Y:S01]  /*74f0*/  MOV R128, R129 ;  /* 0x0000008100807202 */ /* 0x000fe20000000f00 */
[----:B------:R-:W-:Y:S01]  /*7500*/  IMAD.MOV.U32 R129, RZ, RZ, R130 ;  /* 0x000000ffff817224 */ /* 0x000fe200078e0082 */
[----:B------:R-:W-:Y:S01]  /*7510*/  MOV R130, R132 ;  /* 0x0000008400827202 */ /* 0x000fe20000000f00 */
[----:B------:R-:W-:Y:S01]  /*7520*/  IMAD.MOV.U32 R230, RZ, RZ, R249 ;  /* 0x000000ffffe67224 */ /* 0x000fe200078e00f9 */
[----:B------:R-:W-:-:S03]  /*7530*/  MOV R249, R221 ;  /* 0x000000dd00f97202 */ /* 0x000fc60000000f00 */
[----:B------:R-:W-:Y:S02]  /*7540*/  IMAD.MOV.U32 R221, RZ, RZ, R130 ;  /* 0x000000ffffdd7224 */ /* 0x000fe400078e0082 */
[----:B------:R-:W-:Y:S02]  /*7550*/  IMAD.MOV.U32 R130, RZ, RZ, R155 ;  /* 0x000000ffff827224 */ /* 0x000fe400078e009b */
[----:B------:R-:W-:Y:S01]  /*7560*/  IMAD.MOV.U32 R229, RZ, RZ, R249 ;  /* 0x000000ffffe57224 */ /* 0x000fe200078e00f9 */
[----:B------:R2:W-:Y:S02]  /*7570*/  MUFU.EX2 R132, R2 ;  /* 0x0000000200847308 */ /* 0x0005e40000000800 */
[----:B------:R-:W-:Y:S02]  /*7580*/  MOV R249, R130 ;  /* 0x0000008200f97202 */ /* 0x000fe40000000f00 */
[----:B------:R-:W-:Y:S01]  /*7590*/  MOV R130, R14 ;  /* 0x0000000e00827202 */ /* 0x000fe20000000f00 */
[C---:B------:R-:W-:Y:S03]  /*75a0*/  HMMA.16816.F32 R52, R8.reuse, R26, R52 ;  /* 0x0000001a0834723c */ /* 0x040fe60000001834 */
[----:B------:R-:W4:Y:S03]  /*75b0*/  MUFU.EX2 R214, R3 ;  /* 0x0000000300d67308 */ /* 0x000f260000000800 */
[----:B------:R-:W-:Y:S01]  /*75c0*/  HMMA.16816.F32 R116, R8, R36, R84 ;  /* 0x000000240874723c */ /* 0x000fe20000001854 */
[----:B--2---:R-:W-:-:S05]  /*75d0*/  FFMA.FTZ R2, R169, UR10, -R12 ;  /* 0x0000000aa9027c23 */ /* 0x004fca000801080c */
[----:B------:R-:W-:Y:S01]  /*75e0*/  HMMA.16816.F32 R40, R8, R38, R40 ;  /* 0x000000260828723c */ /* 0x000fe20000001828 */
[----:B------:R-:W-:Y:S01]  /*75f0*/  MUFU.EX2 R9, R2 ;  /* 0x0000000200097308 */ /* 0x000fe20000000800 */
[----:B------:R-:W-:Y:S02]  /*7600*/  MOV R219, R82 ;  /* 0x0000005200db7202 */ /* 0x000fe40000000f00 */
[----:B------:R-:W-:-:S03]  /*7610*/  MOV R82, R127 ;  /* 0x0000007f00527202 */ /* 0x000fc60000000f00 */
[----:B------:R-:W-:Y:S01]  /*7620*/  IMAD.MOV.U32 R38, RZ, RZ, R243 ;  /* 0x000000ffff267224 */ /* 0x000fe200078e00f3 */
[----:B------:R-:W-:Y:S01]  /*7630*/  MOV R11, R242 ;  /* 0x000000f2000b7202 */ /* 0x000fe20000000f00 */
[----:B------:R-:W-:Y:S01]  /*7640*/  IMAD.MOV.U32 R217, RZ, RZ, R229 ;  /* 0x000000ffffd97224 */ /* 0x000fe200078e00e5 */
[----:B------:R-:W-:Y:S02]  /*7650*/  MOV R127, R244 ;  /* 0x000000f4007f7202 */ /* 0x000fe40000000f00 */
[----:B------:R-:W-:Y:S02]  /*7660*/  MOV R37, R80 ;  /* 0x0000005000257202 */ /* 0x000fe40000000f00 */
[----:B------:R-:W-:Y:S01]  /*7670*/  MOV R39, R96 ;  /* 0x0000006000277202 */ /* 0x000fe20000000f00 */
[----:B------:R-:W-:Y:S01]  /*7680*/  IMAD.MOV.U32 R245, RZ, RZ, R127 ;  /* 0x000000fffff57224 */ /* 0x000fe200078e007f */
[----:B------:R-:W-:Y:S01]  /*7690*/  MOV R26, R125 ;  /* 0x0000007d001a7202 */ /* 0x000fe20000000f00 */
[----:B------:R-:W-:Y:S01]  /*76a0*/  IMAD.MOV.U32 R27, RZ, RZ, R124 ;  /* 0x000000ffff1b7224 */ /* 0x000fe200078e007c */
[----:B------:R-:W-:Y:S01]  /*76b0*/  MOV R229, R130 ;  /* 0x0000008200e57202 */ /* 0x000fe20000000f00 */
[----:B------:R-:W-:Y:S01]  /*76c0*/  FADD.FTZ R8, R240, R241 ;  /* 0x000000f1f0087221 */ /* 0x000fe20000010000 */
[----:B----4-:R-:W-:-:S02]  /*76d0*/  F2FP.F16.F32.PACK_AB R130, R137, R214 ;  /* 0x000000d68982723e */ /* 0x010fc400000000ff */
[----:B------:R-:W-:Y:S01]  /*76e0*/  MOV R218, R83 ;  /* 0x0000005300da7202 */ /* 0x000fe20000000f00 */
[----:B------:R-:W-:Y:S01]  /*76f0*/  FADD.FTZ R8, R232, R8 ;  /* 0x00000008e8087221 */ /* 0x000fe20000010000 */
[----:B------:R-:W-:Y:S02]  /*7700*/  MOV R247, R99 ;  /* 0x0000006300f77202 */ /* 0x000fe40000000f00 */
        /* <DEDUP_REMOVED lines=8> */
[----:B------:R-:W-:-:S03]  /*7790*/  MOV R227, R186 ;  /* 0x000000ba00e37202 */ /* 0x000fc60000000f00 */
[----:B------:R-:W4:Y:S01]  /*77a0*/  LDSM.16.MT88.4 R184, [R236+0xd800] ;  /* 0x00d80000ecb8783b */ /* 0x000f220000004200 */
[----:B------:R-:W-:Y:S02]  /*77b0*/  MOV R248, R15 ;  /* 0x0000000f00f87202 */ /* 0x000fe40000000f00 */
[----:B------:R1:W-:Y:S02]  /*77c0*/  MUFU.EX2 R15, R0 ;  /* 0x00000000000f7308 */ /* 0x0003e40000000800 */
[----:B-1----:R-:W-:-:S06]  /*77d0*/  FFMA.FTZ R0, R231, UR10, -R13 ;  /* 0x0000000ae7007c23 */ /* 0x002fcc000801080d */
[----:B------:R1:W3:Y:S01]  /*77e0*/  MUFU.EX2 R16, R0 ;  /* 0x0000000000107308 */ /* 0x0002e20000000800 */
[----:B------:R-:W-:Y:S01]  /*77f0*/  MOV R231, R251 ;  /* 0x000000fb00e77202 */ /* 0x000fe20000000f00 */
[----:B-1----:R-:W-:-:S06]  /*7800*/  FFMA.FTZ R0, R248, UR10, -R13 ;  /* 0x0000000af8007c23 */ /* 0x002fcc000801080d */
[----:B------:R1:W-:Y:S01]  /*7810*/  MUFU.EX2 R17, R0 ;  /* 0x0000000000117308 */ /* 0x0003e20000000800 */
[----:B------:R-:W-:-:S05]  /*7820*/  IMAD.MOV.U32 R248, RZ, RZ, R220 ;  /* 0x000000fffff87224 */ /* 0x000fca00078e00dc */
[----:B------:R-:W-:Y:S01]  /*7830*/  MOV R228, R248 ;  /* 0x000000f800e47202 */ /* 0x000fe20000000f00 */
[----:B-1----:R-:W-:-:S04]  /*7840*/  FFMA.FTZ R0, R250, UR10, -R13 ;  /* 0x0000000afa007c23 */ /* 0x002fc8000801080d */
[----:B------:R1:W-:Y:S01]  /*7850*/  MUFU.EX2 R18, R0 ;  /* 0x0000000000127308 */ /* 0x0003e20000000800 */
[----:B------:R-:W-:Y:S01]  /*7860*/  MOV R251, R223 ;  /* 0x000000df00fb7202 */ /* 0x000fe20000000f00 */
[----:B------:R-:W-:Y:S01]  /*7870*/  IMAD.MOV.U32 R220, RZ, RZ, R128 ;  /* 0x000000ffffdc7224 */ /* 0x000fe200078e0080 */
[----:B------:R-:W-:Y:S01]  /*7880*/  MOV R223, R152 ;  /* 0x0000009800df7202 */ /* 0x000fe20000000f00 */
[----:B-1----:R-:W-:-:S04]  /*7890*/  FFMA.FTZ R0, R230, UR10, -R12 ;  /* 0x0000000ae6007c23 */ /* 0x002fc8000801080c */
[----:B------:R1:W-:Y:S01]  /*78a0*/  MUFU.EX2 R13, R0 ;  /* 0x00000000000d7308 */ /* 0x0003e20000000800 */
[----:B------:R-:W-:Y:S01]  /*78b0*/  IMAD.MOV.U32 R250, RZ, RZ, R222 ;  /* 0x000000fffffa7224 */ /* 0x000fe200078e00de */
[----:B------:R-:W-:Y:S01]  /*78c0*/  MOV R248, R220 ;  /* 0x000000dc00f87202 */ /* 0x000fe20000000f00 */
[----:B------:R-:W-:Y:S02]  /*78d0*/  IMAD.MOV.U32 R220, RZ, RZ, R223 ;  /* 0x000000ffffdc7224 */ /* 0x000fe400078e00df */
[----:B-1----:R-:W-:-:S04]  /*78e0*/  FFMA.FTZ R0, R231, UR10, -R12 ;  /* 0x0000000ae7007c23 */ /* 0x002fc8000801080c */
[----:B------:R1:W2:Y:S01]  /*78f0*/  MUFU.EX2 R14, R0 ;  /* 0x00000000000e7308 */ /* 0x0002a20000000800 */
        /* <DEDUP_REMOVED lines=10> */
[----:B------:R1:W4:Y:S01]  /*79a0*/  MUFU.EX2 R10, R0 ;  /* 0x00000000000a7308 */ /* 0x0003220000000800 */
[----:B------:R-:W-:Y:S01]  /*79b0*/  IMAD.MOV.U32 R248, RZ, RZ, R223 ;  /* 0x000000fffff87224 */ /* 0x000fe200078e00df */
[----:B------:R-:W-:Y:S01]  /*79c0*/  MOV R251, R128 ;  /* 0x0000008000fb7202 */ /* 0x000fe20000000f00 */
[----:B------:R-:W-:Y:S01]  /*79d0*/  IMAD.MOV.U32 R223, RZ, RZ, R126 ;  /* 0x000000ffffdf7224 */ /* 0x000fe200078e007e */
[----:B---3--:R-:W-:Y:S01]  /*79e0*/  F2FP.F16.F32.PACK_AB R124, R16, R15 ;  /* 0x0000000f107c723e */ /* 0x008fe200000000ff */
[----:B------:R-:W-:Y:S01]  /*79f0*/  IMAD.MOV.U32 R126, RZ, RZ, R134 ;  /* 0x000000ffff7e7224 */ /* 0x000fe200078e0086 */
[----:B------:R-:W-:Y:S01]  /*7a00*/  MOV R128, R168 ;  /* 0x000000a800807202 */ /* 0x000fe20000000f00 */
[----:B------:R-:W-:-:S02]  /*7a10*/  IMAD.MOV.U32 R250, RZ, RZ, R129 ;  /* 0x000000fffffa7224 */ /* 0x000fc400078e0081 */
[----:B------:R-:W-:Y:S01]  /*7a20*/  FADD.FTZ R3, R203, R202 ;  /* 0x000000cacb037221 */ /* 0x000fe20000010000 */
[----:B------:R-:W-:Y:S02]  /*7a30*/  IMAD.MOV.U32 R129, RZ, RZ, R170 ;  /* 0x000000ffff817224 */ /* 0x000fe400078e00aa */
[----:B------:R-:W-:Y:S01]  /*7a40*/  FADD.FTZ R2, R217, R216 ;  /* 0x000000d8d9027221 */ /* 0x000fe20000010000 */
[----:B------:R-:W-:Y:S01]  /*7a50*/  MOV R246, R126 ;  /* 0x0000007e00f67202 */ /* 0x000fe20000000f00 */
[----:B------:R-:W-:Y:S01]  /*7a60*/  IMAD.MOV.U32 R228, RZ, RZ, R131 ;  /* 0x000000ffffe47224 */ /* 0x000fe200078e0083 */
[----:B------:R-:W-:Y:S01]  /*7a70*/  MOV R231, R128 ;  /* 0x0000008000e77202 */ /* 0x000fe20000000f00 */
[----:B------:R-:W-:Y:S01]  /*7a80*/  IMAD.MOV.U32 R230, RZ, RZ, R129 ;  /* 0x000000ffffe67224 */ /* 0x000fe200078e0081 */
[----:B--2---:R-:W-:Y:S01]  /*7a90*/  F2FP.F16.F32.PACK_AB R125, R14, R13 ;  /* 0x0000000d0e7d723e */ /* 0x004fe200000000ff */
[----:B------:R-:W2:Y:S01]  /*7aa0*/  LDSM.16.MT88.4 R152, [R233+0xd800] ;  /* 0x00d80000e998783b */ /* 0x000ea20000004200 */
[----:B-1----:R-:W-:Y:S01]  /*7ab0*/  FADD.FTZ R0, R38, R11 ;  /* 0x0000000b26007221 */ /* 0x002fe20000010000 */
[----:B------:R-:W-:Y:S01]  /*7ac0*/  MOV R38, R39 ;  /* 0x0000002700267202 */ /* 0x000fe20000000f00 */
[----:B------:R-:W-:Y:S01]  /*7ad0*/  IMAD.MOV.U32 R39, RZ, RZ, R37 ;  /* 0x000000ffff277224 */ /* 0x000fe200078e0025 */
[----:B------:R-:W-:-:S02]  /*7ae0*/  F2FP.F16.F32.PACK_AB R126, R18, R17 ;  /* 0x00000011127e723e */ /* 0x000fc400000000ff */
[----:B----4-:R-:W-:Y:S01]  /*7af0*/  F2FP.F16.F32.PACK_AB R127, R10, R9 ;  /* 0x000000090a7f723e */ /* 0x010fe200000000ff */
[----:B------:R-:W-:Y:S01]  /*7b00*/  FADD.FTZ R3, R239, R3 ;  /* 0x00000003ef037221 */ /* 0x000fe20000010000 */
[----:B------:R-:W-:Y:S01]  /*7b10*/  F2FP.F16.F32.PACK_AB R128, R213, R212 ;  /* 0x000000d4d580723e */ /* 0x000fe200000000ff */
[----:B------:R-:W1:Y:S01]  /*7b20*/  LDSM.16.MT88.4 R168, [R234+0xd800] ;  /* 0x00d80000eaa8783b */ /* 0x000e620000004200 */
[----:B------:R-:W-:Y:S02]  /*7b30*/  F2FP.F16.F32.PACK_AB R129, R25, R24 ;  /* 0x000000181981723e */ /* 0x000fe400000000ff */
[----:B------:R-:W-:Y:S01]  /*7b40*/  F2FP.F16.F32.PACK_AB R131, R19, R132 ;  /* 0x000000841383723e */ /* 0x000fe200000000ff */
[----:B------:R-:W-:Y:S01]  /*7b50*/  FADD.FTZ R2, R238, R2 ;  /* 0x00000002ee027221 */ /* 0x000fe20000010000 */
[----:B------:R-:W-:Y:S01]  /*7b60*/  FADD.FTZ R0, R38, R0 ;  /* 0x0000000026007221 */ /* 0x000fe20000010000 */
[----:B------:R-:W-:Y:S01]  /*7b70*/  MOV R38, R39 ;  /* 0x0000002700267202 */ /* 0x000fe20000000f00 */
[----:B------:R-:W-:Y:S01]  /*7b80*/  FADD.FTZ R3, R139, R3 ;  /* 0x000000038b037221 */ /* 0x000fe20000010000 */
[C---:B------:R-:W-:Y:S01]  /*7b90*/  HMMA.16816.F32 R108, R124.reuse, R114, R120 ;  /* 0x000000727c6c723c */ /* 0x040fe20000001878 */
[----:B------:R-:W-:Y:S01]  /*7ba0*/  FADD.FTZ R2, R138, R2 ;  /* 0x000000028a027221 */ /* 0x000fe20000010000 */
[----:B------:R-:W-:Y:S01]  /*7bb0*/  MOV R39, R34 ;  /* 0x0000002200277202 */ /* 0x000fe20000000f00 */
[----:B------:R-:W-:Y:S01]  /*7bc0*/  FADD.FTZ R0, R35, R0 ;  /* 0x0000000023007221 */ /* 0x000fe20000010000 */
[----:B------:R-:W-:Y:S01]  /*7bd0*/  MOV R37, R26 ;  /* 0x0000001a00257202 */ /* 0x000fe20000000f00 */
[----:B------:R-:W3:Y:S01]  /*7be0*/  LDSM.16.MT88.4 R200, [R235+0xd800] ;  /* 0x00d80000ebc8783b */ /* 0x000ee20000004200 */
[-C--:B------:R-:W-:Y:S01]  /*7bf0*/  HMMA.16816.F32 R120, R124, R4.reuse, R192 ;  /* 0x000000047c78723c */ /* 0x080fe200000018c0 */
[----:B------:R-:W-:Y:S01]  /*7c00*/  MOV R26, R27 ;  /* 0x0000001b001a7202 */ /* 0x000fe20000000f00 */
[----:B------:R-:W-:Y:S01]  /*7c10*/  FADD.FTZ R3, R33, R3 ;  /* 0x0000000321037221 */ /* 0x000fe20000010000 */
[----:B------:R-:W-:Y:S01]  /*7c20*/  IMAD.MOV.U32 R216, RZ, RZ, R82 ;  /* 0x000000ffffd87224 */ /* 0x000fe200078e0052 */
[----:B------:R4:W5:Y:S02]  /*7c30*/  LDL.LU R134, [R1+0xbc] ;  /* 0x0000bc0001867983 */ /* 0x0009640000300800 */
[----:B------:R-:W-:Y:S01]  /*7c40*/  HMMA.16816.F32 R116, R128, R4, R116 ;  /* 0x000000048074723c */ /* 0x000fe20000001874 */
[----:B------:R-:W-:-:S02]  /*7c50*/  IMAD.MOV.U32 R27, RZ, RZ, R247 ;  /* 0x000000ffff1b7224 */ /* 0x000fc400078e00f7 */
[----:B------:R-:W-:Y:S01]  /*7c60*/  FADD.FTZ R2, R32, R2 ;  /* 0x0000000220027221 */ /* 0x000fe20000010000 */
[----:B------:R-:W-:Y:S01]  /*7c70*/  MOV R217, R223 ;  /* 0x000000df00d97202 */ /* 0x000fe20000000f00 */
[----:B------:R-:W-:Y:S01]  /*7c80*/  FADD.FTZ R0, R39, R0 ;  /* 0x0000000027007221 */ /* 0x000fe20000010000 */
[----:B------:R-:W-:Y:S01]  /*7c90*/  FADD.FTZ R3, R37, R3 ;  /* 0x0000000325037221 */ /* 0x000fe20000010000 */
[----:B------:R-:W4:Y:S01]  /*7ca0*/  LDSM.16.MT88.4 R80, [R233+0xf800] ;  /* 0x00f80000e950783b */ /* 0x000f220000004200 */
[----:B------:R-:W-:Y:S01]  /*7cb0*/  FADD.FTZ R4, R38, R8 ;  /* 0x0000000826047221 */ /* 0x000fe20000010000 */
[----:B------:R-:W-:Y:S02]  /*7cc0*/  MOV R247, R252 ;  /* 0x000000fc00f77202 */ /* 0x000fe40000000f00 */
[----:B------:R-:W-:Y:S01]  /*7cd0*/  MOV R252, R245 ;  /* 0x000000f500fc7202 */ /* 0x000fe20000000f00 */
[----:B------:R-:W-:Y:S01]  /*7ce0*/  FADD.FTZ R4, R36, R4 ;  /* 0x0000000424047221 */ /* 0x000fe20000010000 */
[----:B------:R-:W-:Y:S01]  /*7cf0*/  IMAD.MOV.U32 R245, RZ, RZ, R246 ;  /* 0x000000fffff57224 */ /* 0x000fe200078e00f6 */
[----:B------:R-:W-:Y:S01]  /*7d00*/  MOV R246, R215 ;  /* 0x000000d700f67202 */ /* 0x000fe20000000f00 */
[----:B------:R-:W-:Y:S01]  /*7d10*/  FADD.FTZ R2, R26, R2 ;  /* 0x000000021a027221 */ /* 0x000fe20000010000 */
[----:B------:R-:W-:Y:S01]  /*7d20*/  MOV R215, R216 ;  /* 0x000000d800d77202 */ /* 0x000fe20000000f00 */
[----:B------:R-:W-:Y:S01]  /*7d30*/  FADD.FTZ R0, R27, R0 ;  /* 0x000000001b007221 */ /* 0x000fe20000010000 */
[----:B------:R-:W-:-:S02]  /*7d40*/  IMAD.MOV.U32 R216, RZ, RZ, R217 ;  /* 0x000000ffffd87224 */ /* 0x000fc400078e00d9 */
[----:B------:R-:W-:Y:S01]  /*7d50*/  FADD.FTZ R4, R247, R4 ;  /* 0x00000004f7047221 */ /* 0x000fe20000010000 */
[----:B------:R-:W-:Y:S01]  /*7d60*/  MOV R217, R218 ;  /* 0x000000da00d97202 */ /* 0x000fe20000000f00 */
[----:B------:R-:W-:Y:S01]  /*7d70*/  FADD.FTZ R5, R252, R3 ;  /* 0x00000003fc057221 */ /* 0x000fe20000010000 */
[----:B------:R-:W-:Y:S01]  /*7d80*/  MOV R218, R219 ;  /* 0x000000db00da7202 */ /* 0x000fe20000000f00 */
[----:B------:R-:W-:Y:S01]  /*7d90*/  FADD.FTZ R3, R245, R2 ;  /* 0x00000002f5037221 */ /* 0x000fe20000010000 */
[----:B------:R-:W-:Y:S02]  /*7da0*/  IMAD.MOV.U32 R219, RZ, RZ, R224 ;  /* 0x000000ffffdb7224 */ /* 0x000fe400078e00e0 */
        /* <DEDUP_REMOVED lines=15> */
[----:B------:R-:W-:Y:S01]  /*7ea0*/  FADD.FTZ R3, R225, R3 ;  /* 0x00000003e1037221 */ /* 0x000fe20000010000 */
        /* <DEDUP_REMOVED lines=16> */
[----:B------:R-:W4:Y:S01]  /*7fb0*/  LDSM.16.MT88.4 R96, [R234+0xf800] ;  /* 0x00f80000ea60783b */ /* 0x000f220000004200 */
        /* <DEDUP_REMOVED lines=41> */
[-C--:B------:R-:W-:Y:S06]  /*8250*/  HMMA.16816.F32 R176, R128, R184.reuse, R176 ;  /* 0x000000b880b0723c */ /* 0x080fec00000018b0 */
[C---:B------:R-:W-:Y:S06]  /*8260*/  HMMA.16816.F32 R180, R124.reuse, R184, R180 ;  /* 0x000000b87cb4723c */ /* 0x040fec00000018b4 */
[-C--:B------:R-:W-:Y:S06]  /*8270*/  HMMA.16816.F32 R188, R124, R186.reuse, R188 ;  /* 0x000000ba7cbc723c */ /* 0x080fec00000018bc */
[C---:B------:R-:W-:Y:S06]  /*8280*/  HMMA.16816.F32 R184, R128.reuse, R186, R68 ;  /* 0x000000ba80b8723c */ /* 0x040fec0000001844 */
[-C--:B--2---:R-:W-:Y:S06]  /*8290*/  HMMA.16816.F32 R148, R128, R152.reuse, R148 ;  /* 0x000000988094723c */ /* 0x084fec0000001894 */
[C---:B------:R-:W-:Y:S06]  /*82a0*/  HMMA.16816.F32 R144, R124.reuse, R152, R144 ;  /* 0x000000987c90723c */ /* 0x040fec0000001890 */
[----:B------:R-:W-:Y:S06]  /*82b0*/  HMMA.16816.F32 R156, R124, R154, R156 ;  /* 0x0000009a7c9c723c */ /* 0x000fec000000189c */
[-C--:B-1----:R-:W-:Y:S06]  /*82c0*/  HMMA.16816.F32 R160, R128, R168.reuse, R160 ;  /* 0x000000a880a0723c */ /* 0x082fec00000018a0 */
[C---:B------:R-:W-:Y:S06]  /*82d0*/  HMMA.16816.F32 R164, R124.reuse, R168, R164 ;  /* 0x000000a87ca4723c */ /* 0x040fec00000018a4 */
[C---:B------:R-:W-:Y:S06]  /*82e0*/  HMMA.16816.F32 R172, R124.reuse, R170, R172 ;  /* 0x000000aa7cac723c */ /* 0x040fec00000018ac */
[C---:B---3--:R-:W-:Y:S06]  /*82f0*/  HMMA.16816.F32 R196, R124.reuse, R200, R196 ;  /* 0x000000c87cc4723c */ /* 0x048fec00000018c4 */
[C---:B------:R-:W-:Y:S06]  /*8300*/  HMMA.16816.F32 R204, R124.reuse, R202, R204 ;  /* 0x000000ca7ccc723c */ /* 0x040fec00000018cc */
[C---:B----4-:R-:W-:Y:S06]  /*8310*/  HMMA.16816.F32 R72, R124.reuse, R80, R72 ;  /* 0x000000507c48723c */ /* 0x050fec0000001848 */
        /* <DEDUP_REMOVED lines=17> */
[----:B------:R-:W-:-:S15]  /*8430*/  @!P0 BRA `(.L_x_319) ;  /* 0x000000b8005c8947 */ /* 0x000fde0003800000 */
[----:B------:R-:W2:Y:S01]  /*8440*/  LDL R221, [R1+0x2c] ;  /* 0x00002c0001dd7983 */ /* 0x000ea20000100800 */
[----:B------:R-:W-:Y:S01]  /*8450*/  ULDC UR4, c[0x0][0x2d0] ;  /* 0x0000b40000047ab9 */ /* 0x000fe20000000800 */
[----:B------:R-:W-:-:S04]  /*8460*/  DEPBAR.LE SB0, 0x0 ;  /* 0x000080000000791a */ /* 0x000fc80000000000 */
[----:B------:R-:W3:Y:S01]  /*8470*/  LDL.64 R222, [R1+0x70] ;  /* 0x0000700001de7983 */ /* 0x000ee20000100a00 */
[----:B------:R-:W-:Y:S01]  /*8480*/  BAR.SYNC.DEFER_BLOCKING 0x0 ;  /* 0x0000000000007b1d */ /* 0x000fe20000010000 */
[----:B-----5:R-:W-:Y:S01]  /*8490*/  ISETP.GE.AND P3, PT, R138, UR4, PT ;  /* 0x000000048a007c0c */ /* 0x020fe2000bf66270 */
[----:B------:R-:W-:Y:S02]  /*84a0*/  UIADD3 UR12, UR18, -0x2, URZ ;  /* 0xfffffffe120c7890 */ /* 0x000fe4000fffe03f */
[----:B------:R-:W-:Y:S02]  /*84b0*/  UISETP.GE.AND UP0, UPT, UR18, 0x3, UPT ;  /* 0x000000031200788c */ /* 0x000fe4000bf06270 */
[----:B------:R-:W-:Y:S02]  /*84c0*/  USHF.R.S32.HI UR5, URZ, 0x1f, UR12 ;  /* 0x0000001f3f057899 */ /* 0x000fe4000801140c */
[----:B------:R-:W-:-:S06]  /*84d0*/  IMAD.U32 R2, RZ, RZ, UR12 ;  /* 0x0000000cff027e24 */ /* 0x000fcc000f8e00ff */
[----:B------:R-:W1:Y:S08]  /*84e0*/  @!P3 LDC.64 R4, c[0x0][0x220] ;  /* 0x00008800ff04bb82 */ /* 0x000e700000000a00 */
[----:B------:R-:W4:Y:S01]  /*84f0*/  @!P3 LDC.64 R8, c[0x0][0x220] ;  /* 0x00008800ff08bb82 */ /* 0x000f220000000a00 */
[----:B------:R-:W-:Y:S07]  /*8500*/  @P3 STS.128 [R244+0xc000], RZ ;  /* 0x00c000fff4003388 */ /* 0x000fee0000000c00 */
[----:B------:R-:W4:Y:S08]  /*8510*/  @!P3 LDC.64 R10, c[0x0][0x220] ;  /* 0x00008800ff0abb82 */ /* 0x000f300000000a00 */
[----:B------:R-:W4:Y:S01]  /*8520*/  @!P3 LDC.64 R16, c[0x0][0x220] ;  /* 0x00008800ff10bb82 */ /* 0x000f220000000a00 */
[----:B--2---:R-:W-:Y:S01]  /*8530*/  ISETP.GE.AND P2, PT, R221, UR4, PT ;  /* 0x00000004dd007c0c */ /* 0x004fe2000bf46270 */
[----:B------:R-:W-:-:S04]  /*8540*/  UIMAD UR4, UR22, UR12, URZ ;  /* 0x0000000c160472a4 */ /* 0x000fc8000f8e023f */
[----:B------:R-:W-:Y:S01]  /*8550*/  UIMAD UR4, UR5, UR27, UR4 ;  /* 0x0000001b050472a4 */ /* 0x000fe2000f8e0204 */
[----:B---3--:R-:W-:-:S05]  /*8560*/  IMAD.WIDE.U32 R2, R2, UR27, R222 ;  /* 0x0000001b02027c25 */ /* 0x008fca000f8e00de */
[----:B------:R-:W-:Y:S01]  /*8570*/  VIADD R0, R3, UR4 ;  /* 0x0000000403007c36 */ /* 0x000fe20008000000 */
[C---:B-1----:R-:W-:Y:S01]  /*8580*/  @!P3 LEA R4, P0, R2.reuse, R4, 0x1 ;  /* 0x000000040204b211 */ /* 0x042fe200078008ff */
[----:B------:R-:W1:Y:S01]  /*8590*/  @!P2 LDC.64 R6, c[0x0][0x220] ;  /* 0x00008800ff06ab82 */ /* 0x000e620000000a00 */
[C---:B------:R-:W-:Y:S02]  /*85a0*/  IADD3 R3, P1, R2.reuse, UR28, RZ ;  /* 0x0000001c02037c10 */ /* 0x040fe4000ff3e0ff */
[----:B------:R-:W-:-:S05]  /*85b0*/  @!P3 LEA.HI.X R5, R2, R5, R0, 0x1, P0 ;  /* 0x000000050205b211 */ /* 0x000fca00000f0c00 */
[----:B------:R-:W2:Y:S01]  /*85c0*/  @!P2 LDC.64 R12, c[0x0][0x220] ;  /* 0x00008800ff0cab82 */ /* 0x000ea20000000a00 */
[----:B------:R-:W-:Y:S01]  /*85d0*/  @!PT LDS RZ, [RZ] ;  /* 0x00000000fffff984 */ /* 0x000fe20000000800 */
[----:B------:R-:W-:Y:S01]  /*85e0*/  @!PT LDS RZ, [RZ] ;  /* 0x00000000fffff984 */ /* 0x000fe20000000800 */
[----:B------:R-:W-:Y:S01]  /*85f0*/  @!PT LDS RZ, [RZ] ;  /* 0x00000000fffff984 */ /* 0x000fe20000000800 */
[----:B------:R4:W-:Y:S04]  /*8600*/  @!P3 LDGSTS.E.BYPASS.LTC128B.128 [R244+0xc000], desc[UR20][R4.64] ;  /* 0x0c00000004f4bfae */ /* 0x0009e8000b901d54 */
[----:B------:R-:W-:Y:S03]  /*8610*/  @P2 STS.128 [R244+0xe000], RZ ;  /* 0x00e000fff4002388 */ /* 0x000fe60000000c00 */
[----:B------:R-:W3:Y:S08]  /*8620*/  @!P2 LDC.64 R14, c[0x0][0x220] ;  /* 0x00008800ff0eab82 */ /* 0x000ef00000000a00 */
[----:B------:R-:W3:Y:S01]  /*8630*/  @!P2 LDC.64 R18, c[0x0][0x220] ;  /* 0x00008800ff12ab82 */ /* 0x000ee20000000a00 */
[----:B-1----:R-:W-:-:S04]  /*8640*/  @!P2 LEA R6, P0, R2, R6, 0x1 ;  /* 0x000000060206a211 */ /* 0x002fc800078008ff */
[----:B------:R-:W-:Y:S02]  /*8650*/  @!P2 LEA.HI.X R7, R2, R7, R0, 0x1, P0 ;  /* 0x000000070207a211 */ /* 0x000fe400000f0c00 */
[----:B------:R-:W-:Y:S02]  /*8660*/  IADD3.X R2, R0, UR19, RZ, P1, !PT ;  /* 0x0000001300027c10 */ /* 0x000fe40008ffe4ff */
[C---:B--2---:R-:W-:Y:S01]  /*8670*/  @!P2 LEA R12, P0, R3.reuse, R12, 0x1 ;  /* 0x0000000c030ca211 */ /* 0x044fe200078008ff */
[----:B------:R-:W-:Y:S01]  /*8680*/  @!PT LDS RZ, [RZ] ;  /* 0x00000000fffff984 */ /* 0x000fe20000000800 */
[----:B------:R-:W-:Y:S01]  /*8690*/  @!PT LDS RZ, [RZ] ;  /* 0x00000000fffff984 */ /* 0x000fe20000000800 */
[----:B------:R-:W-:Y:S01]  /*86a0*/  @!PT LDS RZ, [RZ] ;  /* 0x00000000fffff984 */ /* 0x000fe20000000800 */
[----:B------:R3:W-:Y:S01]  /*86b0*/  @!P2 LDGSTS.E.BYPASS.LTC128B.128 [R244+0xe000], desc[UR20][R6.64+0x80] ;  /* 0x0e00008006f4afae */ /* 0x0007e2000b901d54 */
[C---:B------:R-:W-:Y:S02]  /*86c0*/  IADD3 R0, P1, R3.reuse, UR28, RZ ;  /* 0x0000001c03007c10 */ /* 0x040fe4000ff3e0ff */
[C---:B----4-:R-:W-:Y:S01]  /*86d0*/  @!P3 LEA R4, P4, R3.reuse, R8, 0x1 ;  /* 0x000000080304b211 */ /* 0x050fe200078808ff */
[----:B------:R-:W-:Y:S01]  /*86e0*/  @P3 STS.128 [R244+0xc800], RZ ;  /* 0x00c800fff4003388 */ /* 0x000fe20000000c00 */
[----:B------:R-:W-:-:S02]  /*86f0*/  @!P2 LEA.HI.X R13, R3, R13, R2, 0x1, P0 ;  /* 0x0000000d030da211 */ /* 0x000fc400000f0c02 */
[----:B------:R-:W-:Y:S02]  /*8700*/  @!P3 LEA.HI.X R5, R3, R9, R2, 0x1, P4 ;  /* 0x000000090305b211 */ /* 0x000fe400020f0c02 */
[----:B------:R-:W-:Y:S02]  /*8710*/  IADD3.X R3, R2, UR19, RZ, P1, !PT ;  /* 0x0000001302037c10 */ /* 0x000fe40008ffe4ff */
[C---:B------:R-:W-:Y:S01]  /*8720*/  @!P3 LEA R10, P1, R0.reuse, R10, 0x1 ;  /* 0x0000000a000ab211 */ /* 0x040fe200078208ff */
[----:B------:R-:W-:Y:S01]  /*8730*/  @!PT LDS RZ, [RZ] ;  /* 0x00000000fffff984 */ /* 0x000fe20000000800 */
[----:B------:R-:W-:Y:S01]  /*8740*/  @!PT LDS RZ, [RZ] ;  /* 0x00000000fffff984 */ /* 0x000fe20000000800 */
[----:B------:R-:W-:Y:S01]  /*8750*/  @!PT LDS RZ, [RZ] ;  /* 0x00000000fffff984 */ /* 0x000fe20000000800 */
[----:B------:R1:W-:Y:S01]  /*8760*/  @!P3 LDGSTS.E.BYPASS.LTC128B.128 [R244+0xc800], desc[UR20][R4.64] ;  /* 0x0c80000004f4bfae */ /* 0x0003e2000b901d54 */
[C---:B------:R-:W-:Y:S02]  /*8770*/  IADD3 R2, P0, R0.reuse, UR28, RZ ;  /* 0x0000001c00027c10 */ /* 0x040fe4000ff1e0ff */
[----:B------:R-:W-:Y:S01]  /*8780*/  @!P3 LEA.HI.X R11, R0, R11, R3, 0x1, P1 ;  /* 0x0000000b000bb211 */ /* 0x000fe200008f0c03 */
[----:B------:R-:W-:Y:S01]  /*8790*/  @P2 STS.128 [R244+0xe800], RZ ;  /* 0x00e800fff4002388 */ /* 0x000fe20000000c00 */
[----:B------:R-:W-:-:S03]  /*87a0*/  @!P3 LEA R8, P4, R2, R16, 0x1 ;  /* 0x000000100208b211 */ /* 0x000fc600078808ff */
[----:B------:R-:W-:Y:S01]  /*87b0*/  @!PT LDS RZ, [RZ] ;  /* 0x00000000fffff984 */ /* 0x000fe20000000800 */
[----:B------:R-:W-:Y:S01]  /*87c0*/  @!PT LDS RZ, [RZ] ;  /* 0x00000000fffff984 */ /* 0x000fe20000000800 */
[----:B------:R-:W-:Y:S01]  /*87d0*/  @!PT LDS RZ, [RZ] ;  /* 0x00000000fffff984 */ /* 0x000fe20000000800 */
[----:B------:R-:W-:Y:S04]  /*87e0*/  @!P2 LDGSTS.E.BYPASS.LTC128B.128 [R244+0xe800], desc[UR20][R12.64+0x80] ;  /* 0x0e8000800cf4afae */ /* 0x000fe8000b901d54 */
[----:B------:R-:W-:Y:S01]  /*87f0*/  @P3 STS.128 [R244+0xd000], RZ ;  /* 0x00d000fff4003388 */ /* 0x000fe20000000c00 */
[----:B---3--:R-:W-:-:S03]  /*8800*/  @!P2 LEA R6, P1, R0, R14, 0x1 ;  /* 0x0000000e0006a211 */ /* 0x008fc600078208ff */
[----:B------:R-:W-:Y:S01]  /*8810*/  @!PT LDS RZ, [RZ] ;  /* 0x00000000fffff984 */ /* 0x000fe20000000800 */
[----:B------:R-:W-:Y:S01]  /*8820*/  @!PT LDS RZ, [RZ] ;  /* 0x00000000fffff984 */ /* 0x000fe20000000800 */
[----:B------:R-:W-:Y:S01]  /*8830*/  @!PT LDS RZ, [RZ] ;  /* 0x00000000fffff984 */ /* 0x000fe20000000800 */
[----:B------:R-:W-:Y:S01]  /*8840*/  @!P3 LDGSTS.E.BYPASS.LTC128B.128 [R244+0xd000], desc[UR20][R10.64] ;  /* 0x0d0000000af4bfae */ /* 0x000fe2000b901d54 */
[----:B------:R-:W-:-:S03]  /*8850*/  @!P2 LEA.HI.X R7, R0, R15, R3, 0x1, P1 ;  /* 0x0000000f0007a211 */ /* 0x000fc600008f0c03 */
[----:B------:R-:W-:Y:S04]  /*8860*/  @P2 STS.128 [R244+0xf000], RZ ;  /* 0x00f000fff4002388 */ /* 0x000fe80000000c00 */
[----:B------:R-:W-:Y:S01]  /*8870*/  @!PT LDS RZ, [RZ] ;  /* 0x00000000fffff984 */ /* 0x000fe20000000800 */
[----:B------:R-:W-:Y:S01]  /*8880*/  @!PT LDS RZ, [RZ] ;  /* 0x00000000fffff984 */ /* 0x000fe20000000800 */
[----:B------:R-:W-:Y:S01]  /*8890*/  @!PT LDS RZ, [RZ] ;  /* 0x00000000fffff984 */ /* 0x000fe20000000800 */
[----:B------:R-:W-:Y:S01]  /*88a0*/  @!P2 LDGSTS.E.BYPASS.LTC128B.128 [R244+0xf000], desc[UR20][R6.64+0x80] ;  /* 0x0f00008006f4afae */ /* 0x000fe2000b901d54 */
[----:B-1----:R-:W-:-:S03]  /*88b0*/  IADD3.X R5, R3, UR19, RZ, P0, !PT ;  /* 0x0000001303057c10 */ /* 0x002fc600087fe4ff */
[----:B------:R-:W-:Y:S01]  /*88c0*/  @P3 STS.128 [R244+0xd800], RZ ;  /* 0x00d800fff4003388 */ /* 0x000fe20000000c00 */
[C---:B------:R-:W-:Y:S02]  /*88d0*/  @!P2 LEA R4, P0, R2.reuse, R18, 0x1 ;  /* 0x000000120204a211 */ /* 0x040fe400078008ff */
[C-C-:B------:R-:W-:Y:S02]  /*88e0*/  @!P3 LEA.HI.X R9, R2.reuse, R17, R5.reuse, 0x1, P4 ;  /* 0x000000110209b211 */ /* 0x140fe400020f0c05 */
[----:B------:R-:W-:-:S03]  /*88f0*/  @!P2 LEA.HI.X R5, R2, R19, R5, 0x1, P0 ;  /* 0x000000130205a211 */ /* 0x000fc600000f0c05 */
[----:B------:R-:W-:Y:S01]  /*8900*/  @!PT LDS RZ, [RZ] ;  /* 0x00000000fffff984 */ /* 0x000fe20000000800 */
[----:B------:R-:W-:Y:S01]  /*8910*/  @!PT LDS RZ, [RZ] ;  /* 0x00000000fffff984 */ /* 0x000fe20000000800 */
[----:B------:R-:W-:Y:S01]  /*8920*/  @!PT LDS RZ, [RZ] ;  /* 0x00000000fffff984 */ /* 0x000fe20000000800 */
[----:B------:R1:W-:Y:S04]  /*8930*/  @!P3 LDGSTS.E.BYPASS.LTC128B.128 [R244+0xd800], desc[UR20][R8.64] ;  /* 0x0d80000008f4bfae */ /* 0x0003e8000b901d54 */
[----:B------:R-:W-:Y:S04]  /*8940*/  @P2 STS.128 [R244+0xf800], RZ ;  /* 0x00f800fff4002388 */ /* 0x000fe80000000c00 */
[----:B------:R-:W-:Y:S01]  /*8950*/  @!PT LDS RZ, [RZ] ;  /* 0x00000000fffff984 */ /* 0x000fe20000000800 */
[----:B------:R-:W-:Y:S01]  /*8960*/  @!PT LDS RZ, [RZ] ;  /* 0x00000000fffff984 */ /* 0x000fe20000000800 */
[----:B------:R-:W-:Y:S01]  /*8970*/  @!PT LDS RZ, [RZ] ;  /* 0x00000000fffff984 */ /* 0x000fe20000000800 */
[----:B------:R2:W-:Y:S04]  /*8980*/  @!P2 LDGSTS.E.BYPASS.LTC128B.128 [R244+0xf800], desc[UR20][R4.64+0x80] ;  /* 0x0f80008004f4afae */ /* 0x0005e8000b901d54 */
[----:B------:R-:W-:Y:S04]  /*8990*/  LDSM.16.M88.4 R44, [R232+0x8800] ;  /* 0x00880000e82c783b */ /* 0x000fe80000000200 */
[----:B------:R-:W-:Y:S04]  /*89a0*/  LDSM.16.M88.4 R48, [R232+0x8000] ;  /* 0x00800000e830783b */ /* 0x000fe80000000200 */
[----:B------:R-:W-:Y:S04]  /*89b0*/  LDSM.16.M88.4 R40, [R232+0x9000] ;  /* 0x00900000e828783b */ /* 0x000fe80000000200 */
[----:B------:R-:W-:Y:S04]  /*89c0*/  LDSM.16.M88.4 R36, [R232+0x9800] ;  /* 0x00980000e824783b */ /* 0x000fe80000000200 */
[----:B-1----:R-:W-:Y:S04]  /*89d0*/  LDSM.16.M88.4 R8, [R241+0x2000] ;  /* 0x00200000f108783b */ /* 0x002fe80000000200 */
[----:B------:R-:W-:Y:S04]  /*89e0*/  LDSM.16.M88.4 R24, [R239+0x800] ;  /* 0x00080000ef18783b */ /* 0x000fe80000000200 */
[----:B--2---:R-:W1:Y:S04]  /*89f0*/  LDSM.16.M88.4 R4, [R240+0x2000] ;  /* 0x00200000f004783b */ /* 0x004e680000000200 */
[----:B------:R-:W2:Y:S04]  /*8a00*/  LDSM.16.M88.4 R28, [R239] ;  /* 0x00000000ef1c783b */ /* 0x000ea80000000200 */
[----:B------:R-:W3:Y:S04]  /*8a10*/  LDSM.16.M88.4 R20, [R239+0x1000] ;  /* 0x00100000ef14783b */ /* 0x000ee80000000200 */
[----:B------:R-:W4:Y:S04]  /*8a20*/  LDSM.16.M88.4 R16, [R239+0x1800] ;  /* 0x00180000ef10783b */ /* 0x000f280000000200 */
[----:B------:R-:W4:Y:S04]  /*8a30*/  LDSM.16.M88.4 R12, [R240] ;  /* 0x00000000f00c783b */ /* 0x000f280000000200 */
[----:B------:R-:W0:Y:S01]  /*8a40*/  LDGDEPBAR ;  /* 0x00000000000079af */ /* 0x000e220000000000 */
[C---:B-1----:R-:W-:Y:S06]  /*8a50*/  HMMA.16816.F32 R64, R4.reuse, R44, RZ ;  /* 0x0000002c0440723c */ /* 0x042fec00000018ff */
[C---:B------:R-:W-:Y:S06]  /*8a60*/  HMMA.16816.F32 R208, R4.reuse, R48, RZ ;  /* 0x0000003004d0723c */ /* 0x040fec00000018ff */
[C---:B------:R-:W-:Y:S06]  /*8a70*/  HMMA.16816.F32 R60, R4.reuse, R40, RZ ;  /* 0x00000028043c723c */ /* 0x040fec00000018ff */
[C---:B------:R-:W-:Y:S06]  /*8a80*/  HMMA.16816.F32 R56, R4.reuse, R36, RZ ;  /* 0x000000240438723c */ /* 0x040fec00000018ff */
[C---:B------:R-:W-:Y:S06]  /*8a90*/  HMMA.16816.F32 R140, R4.reuse, R50, RZ ;  /* 0x00000032048c723c */ /* 0x040fec00000018ff */
[C---:B------:R-:W-:Y:S06]  /*8aa0*/  HMMA.16816.F32 R216, R4.reuse, R46, RZ ;  /* 0x0000002e04d8723c */ /* 0x040fec00000018ff */
[C---:B------:R-:W-:Y:S06]  /*8ab0*/  HMMA.16816.F32 R212, R4.reuse, R42, RZ ;  /* 0x0000002a04d4723c */ /* 0x040fec00000018ff */
[----:B------:R-:W-:Y:S06]  /*8ac0*/  HMMA.16816.F32 R52, R4, R38, RZ ;  /* 0x000000260434723c */ /* 0x000fec00000018ff */
[C---:B------:R-:W-:Y:S06]  /*8ad0*/  HMMA.16816.F32 R4, R8.reuse, R24, R64 ;  /* 0x000000180804723c */ /* 0x040fec0000001840 */
[C---:B--2---:R-:W-:Y:S06]  /*8ae0*/  HMMA.16816.F32 R220, R8.reuse, R28, R208 ;  /* 0x0000001c08dc723c */ /* 0x044fec00000018d0 */
[C---:B---3--:R-:W-:Y:S06]  /*8af0*/  HMMA.16816.F32 R228, R8.reuse, R20, R60 ;  /* 0x0000001408e4723c */ /* 0x048fec000000183c */
[C---:B----4-:R-:W-:Y:S06]  /*8b00*/  HMMA.16816.F32 R208, R8.reuse, R16, R56 ;  /* 0x0000001008d0723c */ /* 0x050fec0000001838 */
[----:B------:R-:W-:Y:S01]  /*8b10*/  IMAD.MOV.U32 R67, RZ, RZ, R4 ;  /* 0x000000ffff437224 */ /* 0x000fe200078e0004 */
[----:B------:R-:W-:Y:S01]  /*8b20*/  HMMA.16816.F32 R248, R8, R18, R52 ;  /* 0x0000001208f8723c */ /* 0x000fe20000001834 */
[----:B------:R-:W-:-:S02]  /*8b30*/  IMAD.MOV.U32 R66, RZ, RZ, R5 ;  /* 0x000000ffff427224 */ /* 0x000fc400078e0005 */
[----:B------:R-:W-:Y:S02]  /*8b40*/  IMAD.MOV.U32 R65, RZ, RZ, R6 ;  /* 0x000000ffff417224 */ /* 0x000fe400078e0006 */
[----:B------:R-:W-:Y:S01]  /*8b50*/  IMAD.MOV.U32 R64, RZ, RZ, R7 ;  /* 0x000000ffff407224 */ /* 0x000fe200078e0007 */
[----:B------:R-:W-:Y:S01]  /*8b60*/  HMMA.16816.F32 R60, R12, R48, RZ ;  /* 0x000000300c3c723c */ /* 0x000fe200000018ff */
[----:B------:R-:W-:Y:S01]  /*8b70*/  IMAD.MOV.U32 R245, RZ, RZ, R220 ;  /* 0x000000fffff57224 */ /* 0x000fe200078e00dc */
[----:B------:R-:W-:Y:S01]  /*8b80*/  MOV R137, R223 ;  /* 0x000000df00897202 */ /* 0x000fe20000000f00 */
[----:B------:R-:W-:Y:S02]  /*8b90*/  IMAD.MOV.U32 R139, RZ, RZ, R221 ;  /* 0x000000ffff8b7224 */ /* 0x000fe400078e00dd */
[----:B------:R-:W-:Y:S01]  /*8ba0*/  IMAD.MOV.U32 R138, RZ, RZ, R222 ;  /* 0x000000ffff8a7224 */ /* 0x000fe200078e00de */
[----:B------:R-:W-:Y:S06]  /*8bb0*/  HMMA.16816.F32 R4, R8, R30, R140 ;  /* 0x0000001e0804723c */ /* 0x000fec000000188c */
[C---:B------:R-:W-:Y:S06]  /*8bc0*/  HMMA.16816.F32 R56, R12.reuse, R50, RZ ;  /* 0x000000320c38723c */ /* 0x040fec00000018ff */
[C---:B------:R-:W-:Y:S06]  /*8bd0*/  HMMA.16816.F32 R52, R12.reuse, R44, RZ ;  /* 0x0000002c0c34723c */ /* 0x040fec00000018ff */
[----:B------:R-:W-:Y:S06]  /*8be0*/  HMMA.16816.F32 R48, R12, R46, RZ ;  /* 0x0000002e0c30723c */ /* 0x000fec00000018ff */
[----:B------:R-:W-:Y:S01]  /*8bf0*/  IMAD.MOV.U32 R132, RZ, RZ, R4 ;  /* 0x000000ffff847224 */ /* 0x000fe200078e0004 */
[----:B------:R-:W-:Y:S01]  /*8c00*/  MOV R3, R5 ;  /* 0x0000000500037202 */ /* 0x000fe20000000f00 */
[----:B------:R-:W-:Y:S01]  /*8c10*/  IMAD.MOV.U32 R2, RZ, RZ, R6 ;  /* 0x000000ffff027224 */ /* 0x000fe200078e0006 */
[----:B------:R-:W-:Y:S01]  /*8c20*/  HMMA.16816.F32 R220, R8, R26, R216 ;  /* 0x0000001a08dc723c */ /* 0x000fe200000018d8 */
[----:B------:R-:W-:-:S02]  /*8c30*/  IMAD.MOV.U32 R0, RZ, RZ, R7 ;  /* 0x000000ffff007224 */ /* 0x000fc400078e0007 */
[----:B------:R-:W1:Y:S03]  /*8c40*/  LDSM.16.M88.4 R4, [R241] ;  /* 0x00000000f104783b */ /* 0x000e660000000200 */
[----:B------:R-:W-:Y:S01]  /*8c50*/  HMMA.16816.F32 R224, R8, R22, R212 ;  /* 0x0000001608e0723c */ /* 0x000fe200000018d4 */
[----:B------:R-:W-:Y:S01]  /*8c60*/  IMAD.MOV.U32 R216, RZ, RZ, R67 ;  /* 0x000000ffffd87224 */ /* 0x000fe200078e0043 */
[----:B------:R-:W-:Y:S01]  /*8c70*/  MOV R219, R64 ;  /* 0x0000004000db7202 */ /* 0x000fe20000000f00 */
[----:B------:R-:W-:Y:S02]  /*8c80*/  IMAD.MOV.U32 R217, RZ, RZ, R66 ;  /* 0x000000ffffd97224 */ /* 0x000fe400078e0042 */
[----:B------:R-:W-:Y:S01]  /*8c90*/  IMAD.MOV.U32 R218, RZ, RZ, R65 ;  /* 0x000000ffffda7224 */ /* 0x000fe200078e0041 */
[----:B------:R-:W-:Y:S01]  /*8ca0*/  HMMA.16816.F32 R44, R12, R40, RZ ;  /* 0x000000280c2c723c */ /* 0x000fe200000018ff */
[----:B------:R-:W-:-:S02]  /*8cb0*/  IMAD.MOV.U32 R212, RZ, RZ, R245 ;  /* 0x000000ffffd47224 */ /* 0x000fc400078e00f5 */
[----:B------:R-:W-:Y:S02]  /*8cc0*/  IMAD.MOV.U32 R213, RZ, RZ, R139 ;  /* 0x000000ffffd57224 */ /* 0x000fe400078e008b */
[----:B------:R-:W-:Y:S01]  /*8cd0*/  IMAD.MOV.U32 R214, RZ, RZ, R138 ;  /* 0x000000ffffd67224 */ /* 0x000fe200078e008a */
[----:B------:R-:W-:Y:S01]  /*8ce0*/  HMMA.16816.F32 R40, R12, R42, RZ ;  /* 0x0000002a0c28723c */ /* 0x000fe200000018ff */
[----:B------:R-:W-:-:S05]  /*8cf0*/  IMAD.MOV.U32 R215, RZ, RZ, R137 ;  /* 0x000000ffffd77224 */ /* 0x000fca00078e0089 */
[C---:B------:R-:W-:Y:S06]  /*8d00*/  HMMA.16816.F32 R8, R12.reuse, R36, RZ ;  /* 0x000000240c08723c */ /* 0x040fec00000018ff */
[----:B------:R-:W-:Y:S06]  /*8d10*/  HMMA.16816.F32 R12, R12, R38, RZ ;  /* 0x000000260c0c723c */ /* 0x000fec00000018ff */
[C---:B-1----:R-:W-:Y:S06]  /*8d20*/  HMMA.16816.F32 R64, R4.reuse, R20, R44 ;  /* 0x000000140440723c */ /* 0x042fec000000182c */
[C---:B------:R-:W-:Y:S06]  /*8d30*/  HMMA.16816.F32 R60, R4.reuse, R28, R60 ;  /* 0x0000001c043c723c */ /* 0x040fec000000183c */
[C---:B------:R-:W-:Y:S06]  /*8d40*/  HMMA.16816.F32 R44, R4.reuse, R30, R56 ;  /* 0x0000001e042c723c */ /* 0x040fec0000001838 */
[----:B------:R-:W-:Y:S01]  /*8d50*/  HMMA.16816.F32 R52, R4, R24, R52 ;  /* 0x000000180434723c */ /* 0x000fe20000001834 */
[----:B------:R-:W-:Y:S01]  /*8d60*/  IMAD.MOV.U32 R56, RZ, RZ, R132 ;  /* 0x000000ffff387224 */ /* 0x000fe200078e0084 */
[----:B------:R-:W-:Y:S01]  /*8d70*/  MOV R57, R3 ;  /* 0x0000000300397202 */ /* 0x000fe20000000f00 */
[----:B------:R-:W-:-:S02]  /*8d80*/  IMAD.MOV.U32 R58, RZ, RZ, R2 ;  /* 0x000000ffff3a7224 */ /* 0x000fc400078e0002 */
[----:B------:R-:W-:Y:S01]  /*8d90*/  IMAD.MOV.U32 R59, RZ, RZ, R0 ;  /* 0x000000ffff3b7224 */ /* 0x000fe200078e0000 */
[C---:B------:R-:W-:Y:S01]  /*8da0*/  HMMA.16816.F32 R140, R4.reuse, R16, R8 ;  /* 0x00000010048c723c */ /* 0x040fe20000001808 */
[----:B------:R-:W-:Y:S05]  /*8db0*/  LDSM.16.M88.4 R8, [R243] ;  /* 0x00000000f308783b */ /* 0x000fea0000000200 */
[C---:B------:R-:W-:Y:S01]  /*8dc0*/  HMMA.16816.F32 R36, R4.reuse, R26, R48 ;  /* 0x0000001a0424723c */ /* 0x040fe20000001830 */
[----:B------:R-:W1:Y:S05]  /*8dd0*/  LDSM.16.M88.4 R24, [R238+0x8000] ;  /* 0x00800000ee18783b */ /* 0x000e6a0000000200 */
[C---:B------:R-:W-:Y:S01]  /*8de0*/  HMMA.16816.F32 R40, R4.reuse, R22, R40 ;  /* 0x000000160428723c */ /* 0x040fe20000001828 */
[----:B------:R-:W2:Y:S05]  /*8df0*/  LDSM.16.M88.4 R20, [R238+0x8800] ;  /* 0x00880000ee14783b */ /* 0x000eaa0000000200 */
[----:B------:R-:W-:Y:S01]  /*8e00*/  HMMA.16816.F32 R28, R4, R18, R12 ;  /* 0x00000012041c723c */ /* 0x000fe2000000180c */
[----:B------:R-:W3:Y:S04]  /*8e10*/  LDSM.16.M88.4 R4, [R243+0x2000] ;  /* 0x00200000f304783b */ /* 0x000ee80000000200 */
[----:B------:R-:W4:Y:S04]  /*8e20*/  LDSM.16.M88.4 R12, [R238+0x9800] ;  /* 0x00980000ee0c783b */ /* 0x000f280000000200 */
[----:B------:R-:W4:Y:S01]  /*8e30*/  LDSM.16.M88.4 R16, [R238+0x9000] ;  /* 0x00900000ee10783b */ /* 0x000f220000000200 */
[C---:B-1----:R-:W-:Y:S06]  /*8e40*/  HMMA.16816.F32 R60, R8.reuse, R24, R60 ;  /* 0x00000018083c723c */ /* 0x042fec000000183c */
[----:B--2---:R-:W-:Y:S06]  /*8e50*/  HMMA.16816.F32 R52, R8, R20, R52 ;  /* 0x000000140834723c */ /* 0x004fec0000001834 */
[C---:B---3--:R-:W-:Y:S06]  /*8e60*/  HMMA.16816.F32 R212, R4.reuse, R24, R212 ;  /* 0x0000001804d4723c */ /* 0x048fec00000018d4 */
[C---:B----4-:R-:W-:Y:S06]  /*8e70*/  HMMA.16816.F32 R48, R4.reuse, R12, R208 ;  /* 0x0000000c0430723c */ /* 0x050fec00000018d0 */
[C---:B------:R-:W-:Y:S06]  /*8e80*/  HMMA.16816.F32 R208, R4.reuse, R26, R56 ;  /* 0x0000001a04d0723c */ /* 0x040fec0000001838 */
[C---:B------:R-:W-:Y:S06]  /*8e90*/  HMMA.16816.F32 R216, R4.reuse, R20, R216 ;  /* 0x0000001404d8723c */ /* 0x040fec00000018d8 */
[C---:B------:R-:W-:Y:S06]  /*8ea0*/  HMMA.16816.F32 R228, R4.reuse, R16, R228 ;  /* 0x0000001004e4723c */ /* 0x040fec00000018e4 */
[----:B------:R-:W-:Y:S01]  /*8eb0*/  IMAD.MOV.U32 R245, RZ, RZ, R48 ;  /* 0x000000fffff57224 */ /* 0x000fe200078e0030 */
[----:B------:R-:W-:Y:S01]  /*8ec0*/  MOV R137, R51 ;  /* 0x0000003300897202 */ /* 0x000fe20000000f00 */
[----:B------:R-:W-:Y:S01]  /*8ed0*/  IMAD.MOV.U32 R139, RZ, RZ, R49 ;  /* 0x000000ffff8b7224 */ /* 0x000fe200078e0031 */
[----:B------:R-:W-:Y:S01]  /*8ee0*/  HMMA.16816.F32 R220, R4, R22, R220 ;  /* 0x0000001604dc723c */ /* 0x000fe200000018dc */
[----:B------:R-:W-:-:S05]  /*8ef0*/  IMAD.MOV.U32 R138, RZ, RZ, R50 ;  /* 0x000000ffff8a7224 */ /* 0x000fca00078e0032 */
[C---:B------:R-:W-:Y:S06]  /*8f00*/  HMMA.16816.F32 R48, R4.reuse, R18, R224 ;  /* 0x000000120430723c */ /* 0x040fec00000018e0 */
[----:B------:R-:W-:Y:S01]  /*8f10*/  HMMA.16816.F32 R248, R4, R14, R248 ;  /* 0x0000000e04f8723c */ /* 0x000fe200000018f8 */
[----:B------:R-:W-:Y:S05]  /*8f20*/  LDSM.16.M88.4 R4, [R242+0x2000] ;  /* 0x00200000f204783b */ /* 0x000fea0000000200 */
[C---:B------:R-:W-:Y:S01]  /*8f30*/  HMMA.16816.F32 R56, R8.reuse, R26, R44 ;  /* 0x0000001a0838723c */ /* 0x040fe2000000182c */
[----:B------:R-:W1:Y:S05]  /*8f40*/  LDSM.16.M88.4 R24, [R237] ;  /* 0x00000000ed18783b */ /* 0x000e6a0000000200 */
[C---:B------:R-:W-:Y:S06]  /*8f50*/  HMMA.16816.F32 R44, R8.reuse, R16, R64 ;  /* 0x00000010082c723c */ /* 0x040fec0000001840 */
[----:B------:R-:W-:Y:S01]  /*8f60*/  IMAD.MOV.U32 R132, RZ, RZ, R48 ;  /* 0x000000ffff847224 */ /* 0x000fe200078e0030 */
[----:B------:R-:W-:Y:S01]  /*8f70*/  HMMA.16816.F32 R40, R8, R18, R40 ;  /* 0x000000120828723c */ /* 0x000fe20000001828 */
[----:B------:R-:W-:Y:S01]  /*8f80*/  IMAD.MOV.U32 R3, RZ, RZ, R49 ;  /* 0x000000ffff037224 */ /* 0x000fe200078e0031 */
[----:B------:R-:W-:Y:S01]  /*8f90*/  LDSM.16.M88.4 R16, [R237+0x1000] ;  /* 0x00100000ed10783b */ /* 0x000fe20000000200 */
[----:B------:R-:W-:-:S02]  /*8fa0*/  IMAD.MOV.U32 R2, RZ, RZ, R50 ;  /* 0x000000ffff027224 */ /* 0x000fc400078e0032 */
[----:B------:R-:W-:Y:S01]  /*8fb0*/  IMAD.MOV.U32 R0, RZ, RZ, R51 ;  /* 0x000000ffff007224 */ /* 0x000fe200078e0033 */
[C---:B------:R-:W-:Y:S06]  /*8fc0*/  HMMA.16816.F32 R28, R8.reuse, R14, R28 ;  /* 0x0000000e081c723c */ /* 0x040fec000000181c */
[C---:B------:R-:W-:Y:S01]  /*8fd0*/  HMMA.16816.F32 R48, R8.reuse, R22, R36 ;  /* 0x000000160830723c */ /* 0x040fe20000001824 */
[----:B------:R-:W2:Y:S05]  /*8fe0*/  LDSM.16.M88.4 R20, [R237+0x800] ;  /* 0x00080000ed14783b */ /* 0x000eaa0000000200 */
[----:B------:R-:W-:Y:S01]  /*8ff0*/  HMMA.16816.F32 R36, R8, R12, R140 ;  /* 0x0000000c0824723c */ /* 0x000fe2000000188c */
[----:B------:R-:W3:Y:S04]  /*9000*/  LDSM.16.M88.4 R12, [R237+0x1800] ;  /* 0x00180000ed0c783b */ /* 0x000ee80000000200 */
[----:B------:R-:W4:Y:S01]  /*9010*/  LDSM.16.M88.4 R8, [R242] ;  /* 0x00000000f208783b */ /* 0x000f220000000200 */
[C---:B-1----:R-:W-:Y:S06]  /*9020*/  HMMA.16816.F32 R64, R4.reuse, R26, R208 ;  /* 0x0000001a0440723c */ /* 0x042fec00000018d0 */
[----:B------:R-:W-:Y:S01]  /*9030*/  HMMA.16816.F32 R224, R4, R24, R212 ;  /* 0x0000001804e0723c */ /* 0x000fe200000018d4 */
[----:B------:R-:W-:Y:S01]  /*9040*/  IMAD.MOV.U32 R208, RZ, RZ, R245 ;  /* 0x000000ffffd07224 */ /* 0x000fe200078e00f5 */
[----:B------:R-:W-:Y:S01]  /*9050*/  MOV R209, R139 ;  /* 0x0000008b00d17202 */ /* 0x000fe20000000f00 */
[----:B------:R-:W-:-:S02]  /*9060*/  IMAD.MOV.U32 R210, RZ, RZ, R138 ;  /* 0x000000ffffd27224 */ /* 0x000fc400078e008a */
[----:B------:R-:W-:Y:S01]  /*9070*/  IMAD.MOV.U32 R211, RZ, RZ, R137 ;  /* 0x000000ffffd37224 */ /* 0x000fe200078e0089 */
[C---:B--2---:R-:W-:Y:S06]  /*9080*/  HMMA.16816.F32 R140, R4.reuse, R20, R216 ;  /* 0x00000014048c723c */ /* 0x044fec00000018d8 */
[----:B---3--:R-:W-:Y:S01]  /*9090*/  HMMA.16816.F32 R208, R4, R12, R208 ;  /* 0x0000000c04d0723c */ /* 0x008fe200000018d0 */
[----:B------:R-:W-:Y:S01]  /*90a0*/  IMAD.MOV.U32 R216, RZ, RZ, R132 ;  /* 0x000000ffffd87224 */ /* 0x000fe200078e0084 */
[----:B------:R-:W-:Y:S01]  /*90b0*/  MOV R219, R0 ;  /* 0x0000000000db7202 */ /* 0x000fe20000000f00 */
[----:B------:R-:W-:-:S02]  /*90c0*/  IMAD.MOV.U32 R217, RZ, RZ, R3 ;  /* 0x000000ffffd97224 */ /* 0x000fc400078e0003 */
[----:B------:R-:W-:Y:S01]  /*90d0*/  IMAD.MOV.U32 R218, RZ, RZ, R2 ;  /* 0x000000ffffda7224 */ /* 0x000fe200078e0002 */
[C---:B------:R-:W-:Y:S06]  /*90e0*/  HMMA.16816.F32 R212, R4.reuse, R22, R220 ;  /* 0x0000001604d4723c */ /* 0x040fec00000018dc */
[C---:B------:R-:W-:Y:S06]  /*90f0*/  HMMA.16816.F32 R216, R4.reuse, R18, R216 ;  /* 0x0000001204d8723c */ /* 0x040fec00000018d8 */
[C---:B------:R-:W-:Y:S06]  /*9100*/  HMMA.16816.F32 R220, R4.reuse, R16, R228 ;  /* 0x0000001004dc723c */ /* 0x040fec00000018e4 */
[----:B------:R-:W-:Y:S01]  /*9110*/  MOV R139, R209 ;  /* 0x000000d1008b7202 */ /* 0x000fe20000000f00 */
[----:B------:R-:W-:Y:S01]  /*9120*/  IMAD.MOV.U32 R228, RZ, RZ, R208 ;  /* 0x000000ffffe47224 */ /* 0x000fe200078e00d0 */
[----:B------:R-:W-:Y:S01]  /*9130*/  HMMA.16816.F32 R248, R4, R14, R248 ;  /* 0x0000000e04f8723c */ /* 0x000fe200000018f8 */
[----:B------:R-:W-:Y:S01]  /*9140*/  IMAD.MOV.U32 R138, RZ, RZ, R210 ;  /* 0x000000ffff8a7224 */ /* 0x000fe200078e00d2 */
[----:B------:R-:W-:Y:S01]  /*9150*/  LDSM.16.M88.4 R4, [R240+0x6000] ;  /* 0x00600000f004783b */ /* 0x000fe20000000200 */
[----:B------:R-:W-:-:S03]  /*9160*/  IMAD.MOV.U32 R137, RZ, RZ, R211 ;  /* 0x000000ffff897224 */ /* 0x000fc600078e00d3 */
[C---:B----4-:R-:W-:Y:S04]  /*9170*/  HMMA.16816.F32 R208, R8.reuse, R26, R56 ;  /* 0x0000001a08d0723c */ /* 0x050fe80000001838 */
[----:B------:R-:W-:Y:S02]  /*9180*/  IMAD.MOV.U32 R132, RZ, RZ, R216 ;  /* 0x000000ffff847224 */ /* 0x000fe400078e00d8 */
[----:B------:R-:W-:Y:S01]  /*9190*/  IMAD.MOV.U32 R3, RZ, RZ, R217 ;  /* 0x000000ffff037224 */ /* 0x000fe200078e00d9 */
[----:B------:R-:W-:Y:S01]  /*91a0*/  HMMA.16816.F32 R52, R8, R20, R52 ;  /* 0x000000140834723c */ /* 0x000fe20000001834 */
[----:B------:R-:W-:Y:S02]  /*91b0*/  IMAD.MOV.U32 R2, RZ, RZ, R218 ;  /* 0x000000ffff027224 */ /* 0x000fe400078e00da */
[----:B------:R-:W-:-:S02]  /*91c0*/  IMAD.MOV.U32 R0, RZ, RZ, R219 ;  /* 0x000000ffff007224 */ /* 0x000fc400078e00db */
[----:B------:R-:W-:Y:S01]  /*91d0*/  IMAD.MOV.U32 R56, RZ, RZ, R132 ;  /* 0x000000ffff387224 */ /* 0x000fe200078e0084 */
[C---:B------:R-:W-:Y:S01]  /*91e0*/  HMMA.16816.F32 R216, R8.reuse, R24, R60 ;  /* 0x0000001808d8723c */ /* 0x040fe2000000183c */
[----:B------:R-:W1:Y:S01]  /*91f0*/  LDSM.16.M88.4 R24, [R232+0xa000] ;  /* 0x00a00000e818783b */ /* 0x000e620000000200 */
[----:B------:R-:W-:Y:S01]  /*9200*/  IMAD.MOV.U32 R57, RZ, RZ, R3 ;  /* 0x000000ffff397224 */ /* 0x000fe200078e0003 */
[----:B------:R-:W-:Y:S01]  /*9210*/  MOV R59, R0 ;  /* 0x00000000003b7202 */ /* 0x000fe20000000f00 */
[----:B------:R-:W-:Y:S02]  /*9220*/  IMAD.MOV.U32 R58, RZ, RZ, R2 ;  /* 0x000000ffff3a7224 */ /* 0x000fe400078e0002 */
        /* <DEDUP_REMOVED lines=10> */
[----:B--2---:R-:W-:Y:S01]  /*92d0*/  HMMA.16816.F32 R140, R4, R20, R140 ;  /* 0x00000014048c723c */ /* 0x004fe2000000188c */
[----:B------:R-:W-:Y:S01]  /*92e0*/  IMAD.MOV.U32 R224, RZ, RZ, R228 ;  /* 0x000000ffffe07224 */ /* 0x000fe200078e00e4 */
[----:B------:R-:W-:Y:S01]  /*92f0*/  MOV R225, R139 ;  /* 0x0000008b00e17202 */ /* 0x000fe20000000f00 */
[----:B------:R-:W-:-:S02]  /*9300*/  IMAD.MOV.U32 R226, RZ, RZ, R138 ;  /* 0x000000ffffe27224 */ /* 0x000fc400078e008a */
[----:B------:R-:W-:Y:S01]  /*9310*/  IMAD.MOV.U32 R227, RZ, RZ, R137 ;  /* 0x000000ffffe37224 */ /* 0x000fe200078e0089 */
[C---:B------:R-:W-:Y:S06]  /*9320*/  HMMA.16816.F32 R228, R4.reuse, R26, R64 ;  /* 0x0000001a04e4723c */ /* 0x040fec0000001840 */
[C---:B------:R-:W-:Y:S06]  /*9330*/  HMMA.16816.F32 R64, R4.reuse, R22, R212 ;  /* 0x000000160440723c */ /* 0x040fec00000018d4 */
[----:B------:R-:W-:Y:S01]  /*9340*/  IMAD.MOV.U32 R132, RZ, RZ, R60 ;  /* 0x000000ffff847224 */ /* 0x000fe200078e003c */
[----:B---3--:R-:W-:Y:S01]  /*9350*/  HMMA.16816.F32 R212, R4, R12, R224 ;  /* 0x0000000c04d4723c */ /* 0x008fe200000018e0 */
[----:B------:R-:W-:-:S02]  /*9360*/  IMAD.MOV.U32 R3, RZ, RZ, R61 ;  /* 0x000000ffff037224 */ /* 0x000fc400078e003d */
[----:B------:R-:W-:Y:S02]  /*9370*/  IMAD.MOV.U32 R2, RZ, RZ, R62 ;  /* 0x000000ffff027224 */ /* 0x000fe400078e003e */
[----:B------:R-:W-:Y:S01]  /*9380*/  IMAD.MOV.U32 R0, RZ, RZ, R63 ;  /* 0x000000ffff007224 */ /* 0x000fe200078e003f */
[C---:B----4-:R-:W-:Y:S06]  /*9390*/  HMMA.16816.F32 R56, R4.reuse, R18, R56 ;  /* 0x000000120438723c */ /* 0x050fec0000001838 */
[C---:B------:R-:W-:Y:S06]  /*93a0*/  HMMA.16816.F32 R60, R4.reuse, R16, R220 ;  /* 0x00000010043c723c */ /* 0x040fec00000018dc */
[----:B------:R-:W-:Y:S01]  /*93b0*/  HMMA.16816.F32 R248, R4, R14, R248 ;  /* 0x0000000e04f8723c */ /* 0x000fe200000018f8 */
[----:B------:R-:W-:Y:S05]  /*93c0*/  LDSM.16.M88.4 R4, [R241+0x6000] ;  /* 0x00600000f104783b */ /* 0x000fea0000000200 */
[----:B------:R-:W-:Y:S01]  /*93d0*/  HMMA.16816.F32 R224, R8, R24, R216 ;  /* 0x0000001808e0723c */ /* 0x000fe200000018d8 */
[----:B------:R-:W-:Y:S01]  /*93e0*/  IMAD.MOV.U32 R245, RZ, RZ, R212 ;  /* 0x000000fffff57224 */ /* 0x000fe200078e00d4 */
[----:B------:R-:W-:Y:S01]  /*93f0*/  MOV R137, R215 ;  /* 0x000000d700897202 */ /* 0x000fe20000000f00 */
[----:B------:R-:W-:-:S02]  /*9400*/  IMAD.MOV.U32 R139, RZ, RZ, R213 ;  /* 0x000000ffff8b7224 */ /* 0x000fc400078e00d5 */
[----:B------:R-:W-:Y:S01]  /*9410*/  IMAD.MOV.U32 R138, RZ, RZ, R214 ;  /* 0x000000ffff8a7224 */ /* 0x000fe200078e00d6 */
[C---:B------:R-:W-:Y:S01]  /*9420*/  HMMA.16816.F32 R220, R8.reuse, R26, R208 ;  /* 0x0000001a08dc723c */ /* 0x040fe200000018d0 */
[----:B------:R-:W1:Y:S01]  /*9430*/  LDSM.16.M88.4 R24, [R239+0x2000] ;  /* 0x00200000ef18783b */ /* 0x000e620000000200 */
[----:B------:R-:W-:Y:S02]  /*9440*/  IMAD.MOV.U32 R216, RZ, RZ, R132 ;  /* 0x000000ffffd87224 */ /* 0x000fe400078e0084 */
[----:B------:R-:W-:Y:S02]  /*9450*/  IMAD.MOV.U32 R217, RZ, RZ, R3 ;  /* 0x000000ffffd97224 */ /* 0x000fe400078e0003 */
[----:B------:R-:W-:Y:S01]  /*9460*/  HMMA.16816.F32 R212, R8, R20, R52 ;  /* 0x0000001408d4723c */ /* 0x000fe20000001834 */
[----:B------:R-:W-:Y:S02]  /*9470*/  IMAD.MOV.U32 R218, RZ, RZ, R2 ;  /* 0x000000ffffda7224 */ /* 0x000fe400078e0002 */
[----:B------:R-:W-:-:S03]  /*9480*/  IMAD.MOV.U32 R219, RZ, RZ, R0 ;  /* 0x000000ffffdb7224 */ /* 0x000fc600078e0000 */
[C---:B------:R-:W-:Y:S01]  /*9490*/  HMMA.16816.F32 R208, R8.reuse, R22, R48 ;  /* 0x0000001608d0723c */ /* 0x040fe20000001830 */
[----:B------:R-:W2:Y:S05]  /*94a0*/  LDSM.16.M88.4 R20, [R239+0x2800] ;  /* 0x00280000ef14783b */ /* 0x000eaa0000000200 */
[C---:B------:R-:W-:Y:S06]  /*94b0*/  HMMA.16816.F32 R44, R8.reuse, R16, R44 ;  /* 0x00000010082c723c */ /* 0x040fec000000182c */
[C---:B------:R-:W-:Y:S01]  /*94c0*/  HMMA.16816.F32 R40, R8.reuse, R18, R40 ;  /* 0x000000120828723c */ /* 0x040fe20000001828 */
[----:B------:R-:W-:Y:S05]  /*94d0*/  LDSM.16.M88.4 R16, [R239+0x3000] ;  /* 0x00300000ef10783b */ /* 0x000fea0000000200 */
[C---:B------:R-:W-:Y:S06]  /*94e0*/  HMMA.16816.F32 R36, R8.reuse, R12, R36 ;  /* 0x0000000c0824723c */ /* 0x040fec0000001824 */
[----:B------:R-:W-:Y:S01]  /*94f0*/  HMMA.16816.F32 R28, R8, R14, R28 ;  /* 0x0000000e081c723c */ /* 0x000fe2000000181c */
[----:B------:R-:W-:Y:S04]  /*9500*/  LDSM.16.M88.4 R12, [R239+0x3800] ;  /* 0x00380000ef0c783b */ /* 0x000fe80000000200 */
[----:B------:R-:W3:Y:S01]  /*9510*/  LDSM.16.M88.4 R8, [R241+0x4000] ;  /* 0x00400000f108783b */ /* 0x000ee20000000200 */
[C---:B-1----:R-:W-:Y:S06]  /*9520*/  HMMA.16816.F32 R216, R4.reuse, R24, R216 ;  /* 0x0000001804d8723c */ /* 0x042fec00000018d8 */
[----:B--2---:R-:W-:-:S15]  /*9530*/  HMMA.16816.F32 R140, R4, R20, R140 ;  /* 0x00000014048c723c */ /* 0x004fde000000188c */
[----:B------:R-:W-:-:S03]  /*9540*/  NOP ;  /* 0x0000000000007918 */ /* 0x000fc60000000000 */
[----:B------:R-:W-:Y:S01]  /*9550*/  IMAD.MOV.U32 R52, RZ, RZ, R216 ;  /* 0x000000ffff347224 */ /* 0x000fe200078e00d8 */
[----:B------:R-:W-:Y:S01]  /*9560*/  MOV R51, R217 ;  /* 0x000000d900337202 */ /* 0x000fe20000000f00 */
[----:B------:R-:W-:Y:S02]  /*9570*/  IMAD.MOV.U32 R50, RZ, RZ, R218 ;  /* 0x000000ffff327224 */ /* 0x000fe400078e00da */
[----:B------:R-:W-:Y:S02]  /*9580*/  IMAD.MOV.U32 R49, RZ, RZ, R219 ;  /* 0x000000ffff317224 */ /* 0x000fe400078e00db */
[----:B------:R-:W-:Y:S01]  /*9590*/  HMMA.16816.F32 R216, R4, R26, R228 ;  /* 0x0000001a04d8723c */ /* 0x000fe200000018e4 */
[----:B------:R-:W-:-:S05]  /*95a0*/  MOV R53, R143 ;  /* 0x0000008f00357202 */ /* 0x000fca0000000f00 */
[----:B------:R-:W-:Y:S01]  /*95b0*/  HMMA.16816.F32 R228, R4, R22, R64 ;  /* 0x0000001604e4723c */ /* 0x000fe20000001840 */
[----:B------:R-:W-:Y:S02]  /*95c0*/  IMAD.MOV.U32 R55, RZ, RZ, R141 ;  /* 0x000000ffff377224 */ /* 0x000fe400078e008d */
[----:B------:R-:W-:Y:S02]  /*95d0*/  IMAD.MOV.U32 R54, RZ, RZ, R142 ;  /* 0x000000ffff367224 */ /* 0x000fe400078e008e */
[----:B------:R-:W-:Y:S01]  /*95e0*/  IMAD.MOV.U32 R132, RZ, RZ, R140 ;  /* 0x000000ffff847224 */ /* 0x000fe200078e008c */
[----:B---3--:R-:W-:Y:S01]  /*95f0*/  HMMA.16816.F32 R44, R8, R16, R44 ;  /* 0x00000010082c723c */ /* 0x008fe2000000182c */
[----:B------:R-:W-:Y:S02]  /*9600*/  IMAD.MOV.U32 R64, RZ, RZ, R245 ;  /* 0x000000ffff407224 */ /* 0x000fe400078e00f5 */
[----:B------:R-:W-:Y:S02]  /*9610*/  IMAD.MOV.U32 R65, RZ, RZ, R139 ;  /* 0x000000ffff417224 */ /* 0x000fe400078e008b */
[----:B------:R-:W-:Y:S01]  /*9620*/  IMAD.MOV.U32 R66, RZ, RZ, R138 ;  /* 0x000000ffff427224 */ /* 0x000fe200078e008a */
[----:B------:R-:W-:Y:S01]  /*9630*/  HMMA.16816.F32 R140, R4, R18, R56 ;  /* 0x00000012048c723c */ /* 0x000fe20000001838 */
[----:B------:R-:W-:-:S05]  /*9640*/  IMAD.MOV.U32 R67, RZ, RZ, R137 ;  /* 0x000000ffff437224 */ /* 0x000fca00078e0089 */
        /* <DEDUP_REMOVED lines=12> */
[----:B------:R-:W-:Y:S01]  /*9710*/  IMAD.MOV.U32 R249, RZ, RZ, R55 ;  /* 0x000000fffff97224 */ /* 0x000fe200078e0037 */
[----:B------:R-:W-:Y:S01]  /*9720*/  LDSM.16.M88.4 R4, [R243+0x6000] ;  /* 0x00600000f304783b */ /* 0x000fe20000000200 */
[----:B------:R-:W-:Y:S01]  /*9730*/  IMAD.MOV.U32 R250, RZ, RZ, R54 ;  /* 0x000000fffffa7224 */ /* 0x000fe200078e0036 */
[----:B------:R-:W-:Y:S01]  /*9740*/  MOV R248, R132 ;  /* 0x0000008400f87202 */ /* 0x000fe20000000f00 */
[----:B------:R-:W-:Y:S01]  /*9750*/  IMAD.MOV.U32 R251, RZ, RZ, R53 ;  /* 0x000000fffffb7224 */ /* 0x000fe200078e0035 */
[C---:B------:R-:W-:Y:S01]  /*9760*/  HMMA.16816.F32 R40, R8.reuse, R18, R40 ;  /* 0x000000120828723c */ /* 0x040fe20000001828 */
[----:B------:R-:W1:Y:S05]  /*9770*/  LDSM.16.M88.4 R16, [R238+0xa800] ;  /* 0x00a80000ee10783b */ /* 0x000e6a0000000200 */
[C---:B------:R-:W-:Y:S01]  /*9780*/  HMMA.16816.F32 R52, R8.reuse, R26, R220 ;  /* 0x0000001a0834723c */ /* 0x040fe200000018dc */
[----:B------:R-:W2:Y:S05]  /*9790*/  LDSM.16.M88.4 R24, [R238+0xb800] ;  /* 0x00b80000ee18783b */ /* 0x000eaa0000000200 */
[----:B------:R-:W-:Y:S01]  /*97a0*/  HMMA.16816.F32 R208, R8, R22, R208 ;  /* 0x0000001608d0723c */ /* 0x000fe200000018d0 */
[----:B------:R-:W-:Y:S01]  /*97b0*/  IMAD.MOV.U32 R220, RZ, RZ, R48 ;  /* 0x000000ffffdc7224 */ /* 0x000fe200078e0030 */
[----:B------:R-:W-:Y:S01]  /*97c0*/  MOV R222, R2 ;  /* 0x0000000200de7202 */ /* 0x000fe20000000f00 */
[----:B------:R-:W-:-:S02]  /*97d0*/  IMAD.MOV.U32 R221, RZ, RZ, R3 ;  /* 0x000000ffffdd7224 */ /* 0x000fc400078e0003 */
[----:B------:R-:W-:Y:S01]  /*97e0*/  IMAD.MOV.U32 R223, RZ, RZ, R0 ;  /* 0x000000ffffdf7224 */ /* 0x000fe200078e0000 */
        /* <DEDUP_REMOVED lines=9> */
[C---:B---3--:R-:W-:Y:S06]  /*9880*/  HMMA.16816.F32 R224, R4.reuse, R20, R224 ;  /* 0x0000001404e0723c */ /* 0x048fec00000018e0 */
[C---:B------:R-:W-:Y:S06]  /*9890*/  HMMA.16816.F32 R220, R4.reuse, R22, R220 ;  /* 0x0000001604dc723c */ /* 0x040fec00000018dc */
[C---:B----4-:R-:W-:Y:S06]  /*98a0*/  HMMA.16816.F32 R216, R4.reuse, R12, R216 ;  /* 0x0000000c04d8723c */ /* 0x050fec00000018d8 */
[----:B------:R-:W-:Y:S01]  /*98b0*/  HMMA.16816.F32 R248, R4, R14, R140 ;  /* 0x0000000e04f8723c */ /* 0x000fe2000000188c */
[----:B------:R-:W-:Y:S01]  /*98c0*/  IMAD.MOV.U32 R132, RZ, RZ, R64 ;  /* 0x000000ffff847224 */ /* 0x000fe200078e0040 */
[----:B------:R-:W-:Y:S01]  /*98d0*/  MOV R0, R67 ;  /* 0x0000004300007202 */ /* 0x000fe20000000f00 */
[----:B------:R-:W-:-:S02]  /*98e0*/  IMAD.MOV.U32 R3, RZ, RZ, R65 ;  /* 0x000000ffff037224 */ /* 0x000fc400078e0041 */
[----:B------:R-:W-:Y:S01]  /*98f0*/  IMAD.MOV.U32 R2, RZ, RZ, R66 ;  /* 0x000000ffff027224 */ /* 0x000fe200078e0042 */
[----:B------:R-:W-:Y:S06]  /*9900*/  HMMA.16816.F32 R4, R4, R26, R60 ;  /* 0x0000001a0404723c */ /* 0x000fec000000183c */
[C---:B------:R-:W-:Y:S06]  /*9910*/  HMMA.16816.F32 R64, R8.reuse, R20, R56 ;  /* 0x000000140840723c */ /* 0x040fec0000001838 */
[C---:B------:R-:W-:Y:S01]  /*9920*/  HMMA.16816.F32 R52, R8.reuse, R22, R52 ;  /* 0x000000160834723c */ /* 0x040fe20000001834 */
[----:B------:R-:W-:Y:S05]  /*9930*/  LDSM.16.M88.4 R20, [R237+0x2000] ;  /* 0x00200000ed14783b */ /* 0x000fea0000000200 */
[C---:B------:R-:W-:Y:S06]  /*9940*/  HMMA.16816.F32 R48, R8.reuse, R16, R48 ;  /* 0x000000100830723c */ /* 0x040fec0000001830 */
[----:B------:R-:W-:Y:S01]  /*9950*/  IMAD.MOV.U32 R139, RZ, RZ, R5 ;  /* 0x000000ffff8b7224 */ /* 0x000fe200078e0005 */
[----:B------:R-:W-:Y:S01]  /*9960*/  HMMA.16816.F32 R56, R8, R18, R208 ;  /* 0x000000120838723c */ /* 0x000fe200000018d0 */
[----:B------:R-:W-:Y:S01]  /*9970*/  IMAD.MOV.U32 R138, RZ, RZ, R6 ;  /* 0x000000ffff8a7224 */ /* 0x000fe200078e0006 */
[----:B------:R-:W-:Y:S01]  /*9980*/  LDSM.16.M88.4 R16, [R237+0x2800] ;  /* 0x00280000ed10783b */ /* 0x000fe20000000200 */
[----:B------:R-:W-:-:S02]  /*9990*/  IMAD.MOV.U32 R137, RZ, RZ, R4 ;  /* 0x000000ffff897224 */ /* 0x000fc400078e0004 */
[----:B------:R-:W-:Y:S01]  /*99a0*/  IMAD.MOV.U32 R252, RZ, RZ, R7 ;  /* 0x000000fffffc7224 */ /* 0x000fe200078e0007 */
[C---:B------:R-:W-:Y:S01]  /*99b0*/  HMMA.16816.F32 R36, R8.reuse, R24, R36 ;  /* 0x000000180824723c */ /* 0x040fe20000001824 */
[----:B------:R-:W1:Y:S05]  /*99c0*/  LDSM.16.M88.4 R4, [R242+0x4000] ;  /* 0x00400000f204783b */ /* 0x000e6a0000000200 */
[C---:B------:R-:W-:Y:S01]  /*99d0*/  HMMA.16816.F32 R28, R8.reuse, R26, R28 ;  /* 0x0000001a081c723c */ /* 0x040fe2000000181c */
[----:B------:R-:W2:Y:S05]  /*99e0*/  LDSM.16.M88.4 R24, [R237+0x3800] ;  /* 0x00380000ed18783b */ /* 0x000eaa0000000200 */
[C---:B------:R-:W-:Y:S06]  /*99f0*/  HMMA.16816.F32 R44, R8.reuse, R12, R44 ;  /* 0x0000000c082c723c */ /* 0x040fec000000182c */
[----:B------:R-:W-:Y:S01]  /*9a00*/  HMMA.16816.F32 R40, R8, R14, R40 ;  /* 0x0000000e0828723c */ /* 0x000fe20000001828 */
[----:B------:R-:W3:Y:S04]  /*9a10*/  LDSM.16.M88.4 R8, [R242+0x6000] ;  /* 0x00600000f208783b */ /* 0x000ee80000000200 */
[----:B------:R-:W4:Y:S01]  /*9a20*/  LDSM.16.M88.4 R12, [R237+0x3000] ;  /* 0x00300000ed0c783b */ /* 0x000f220000000200 */
[----:B------:R-:W-:-:S04]  /*9a30*/  DEPBAR.LE SB0, 0x0 ;  /* 0x000080000000791a */ /* 0x000fc80000000000 */
[C---:B-1----:R-:W-:Y:S06]  /*9a40*/  HMMA.16816.F32 R64, R4.reuse, R20, R64 ;  /* 0x000000140440723c */ /* 0x042fec0000001840 */
[C---:B------:R-:W-:Y:S06]  /*9a50*/  HMMA.16816.F32 R60, R4.reuse, R22, R52 ;  /* 0x00000016043c723c */ /* 0x040fec0000001834 */
[C---:B------:R-:W-:Y:S06]  /*9a60*/  HMMA.16816.F32 R52, R4.reuse, R16, R48 ;  /* 0x000000100434723c */ /* 0x040fec0000001830 */
[C---:B--2---:R-:W-:Y:S06]  /*9a70*/  HMMA.16816.F32 R140, R4.reuse, R24, R36 ;  /* 0x00000018048c723c */ /* 0x044fec0000001824 */
[----:B------:R-:W-:Y:S06]  /*9a80*/  HMMA.16816.F32 R48, R4, R18, R56 ;  /* 0x000000120430723c */ /* 0x000fec0000001838 */
[----:B---3--:R-:W-:Y:S06]  /*9a90*/  HMMA.16816.F32 R36, R8, R20, R224 ;  /* 0x000000140824723c */ /* 0x008fec00000018e0 */
[----:B------:R-:W-:Y:S01]  /*9aa0*/  HMMA.16816.F32 R56, R4, R26, R28 ;  /* 0x0000001a0438723c */ /* 0x000fe2000000181c */
[----:B------:R-:W-:Y:S01]  /*9ab0*/  IMAD.MOV.U32 R225, RZ, RZ, R137 ;  /* 0x000000ffffe17224 */ /* 0x000fe200078e0089 */
[----:B------:R-:W-:Y:S01]  /*9ac0*/  MOV R226, R139 ;  /* 0x0000008b00e27202 */ /* 0x000fe20000000f00 */
[----:B------:R-:W-:-:S03]  /*9ad0*/  IMAD.MOV.U32 R227, RZ, RZ, R138 ;  /* 0x000000ffffe37224 */ /* 0x000fc600078e008a */
[C---:B------:R-:W-:Y:S06]  /*9ae0*/  HMMA.16816.F32 R28, R8.reuse, R22, R220 ;  /* 0x00000016081c723c */ /* 0x040fec00000018dc */
[----:B------:R-:W-:Y:S01]  /*9af0*/  HMMA.16816.F32 R20, R8, R16, R212 ;  /* 0x000000100814723c */ /* 0x000fe200000018d4 */
[----:B------:R-:W-:Y:S02]  /*9b00*/  IMAD.MOV.U32 R223, RZ, RZ, R0 ;  /* 0x000000ffffdf7224 */ /* 0x000fe400078e0000 */
[----:B------:R-:W-:Y:S01]  /*9b10*/  FMUL.FTZ R0, R64, UR29 ;  /* 0x0000001d40007c20 */ /* 0x000fe20008410000 */
[----:B------:R-:W-:Y:S01]  /*9b20*/  IMAD.MOV.U32 R220, RZ, RZ, R132 ;  /* 0x000000ffffdc7224 */ /* 0x000fe200078e0084 */
[----:B------:R-:W-:Y:S01]  /*9b30*/  MOV R222, R2 ;  /* 0x0000000200de7202 */ /* 0x000fe20000000f00 */
[----:B------:R-:W-:Y:S01]  /*9b40*/  IMAD.MOV.U32 R221, RZ, RZ, R3 ;  /* 0x000000ffffdd7224 */ /* 0x000fe200078e0003 */
[----:B------:R1:W-:Y:S01]  /*9b50*/  MUFU.TANH R247, R0 ;  /* 0x0000000000f77308 */ /* 0x0003e20000002400 */
[----:B----4-:R-:W-:Y:S01]  /*9b60*/  HMMA.16816.F32 R44, R4, R12, R44 ;  /* 0x0000000c042c723c */ /* 0x010fe2000000182c */
[----:B------:R-:W2:Y:S03]  /*9b70*/  S2R R3, SR_TID.X ;  /* 0x0000000000037919 */ /* 0x000ea60000002100 */
[----:B------:R-:W-:-:S02]  /*9b80*/  FMUL.FTZ R59, R59, UR29 ;  /* 0x0000001d3b3b7c20 */ /* 0x000fc40008410000 */
[----:B------:R-:W-:Y:S04]  /*9b90*/  HMMA.16816.F32 R40, R4, R14, R40 ;  /* 0x0000000e0428723c */ /* 0x000fe80000001828 */
[----:B------:R-:W-:Y:S02]  /*9ba0*/  MUFU.TANH R59, R59 ;  /* 0x0000003b003b7308 */ /* 0x000fe40000002400 */
[----:B------:R-:W-:Y:S01]  /*9bb0*/  HMMA.16816.F32 R4, R8, R12, R216 ;  /* 0x0000000c0804723c */ /* 0x000fe200000018d8 */
[----:B-1----:R-:W-:-:S05]  /*9bc0*/  FMUL.FTZ R0, R65, UR29 ;  /* 0x0000001d41007c20 */ /* 0x002fca0008410000 */
[C---:B------:R-:W-:Y:S01]  /*9bd0*/  HMMA.16816.F32 R16, R8.reuse, R18, R228 ;  /* 0x000000120810723c */ /* 0x040fe200000018e4 */
[----:B------:R1:W3:Y:S05]  /*9be0*/  MUFU.TANH R211, R0 ;  /* 0x0000000000d37308 */ /* 0x0002ea0000002400 */
[----:B------:R-:W-:Y:S01]  /*9bf0*/  HMMA.16816.F32 R12, R8, R14, R248 ;  /* 0x0000000e080c723c */ /* 0x000fe200000018f8 */
[----:B--2---:R-:W-:-:S11]  /*9c00*/  IMAD.SHL.U32 R3, R3, 0x2, RZ ;  /* 0x0000000203037824 */ /* 0x004fd600078e00ff */
[----:B------:R-:W-:Y:S01]  /*9c10*/  FMUL.FTZ R2, R7, UR29 ;  /* 0x0000001d07027c20 */ /* 0x000fe20008410000 */
[----:B-1----:R-:W-:Y:S01]  /*9c20*/  FMUL.FTZ R0, R66, UR29 ;  /* 0x0000001d42007c20 */ /* 0x002fe20008410000 */
[----:B------:R-:W-:-:S03]  /*9c30*/  LOP3.LUT R3, R3, 0x6, RZ, 0xc0, !PT ;  /* 0x0000000603037812 */ /* 0x000fc600078ec0ff */
[----:B------:R1:W-:Y:S07]  /*9c40*/  MUFU.TANH R246, R0 ;  /* 0x0000000000f67308 */ /* 0x0003ee0000002400 */
[----:B------:R-:W-:Y:S01]  /*9c50*/  FMUL.FTZ R15, R15, UR29 ;  /* 0x0000001d0f0f7c20 */ /* 0x000fe20008410000 */
[----:B-1----:R-:W-:-:S04]  /*9c60*/  FMUL.FTZ R0, R67, UR29 ;  /* 0x0000001d43007c20 */ /* 0x002fc80008410000 */
[----:B------:R1:W2:Y:S02]  /*9c70*/  MUFU.TANH R209, R0 ;  /* 0x0000000000d17308 */ /* 0x0002a40000002400 */
        /* <DEDUP_REMOVED lines=69> */
[----:B-1----:R-:W-:Y:S02]  /*a0d0*/  FMUL.FTZ R0, R6, UR29 ;  /* 0x0000001d06007c20 */ /* 0x002fe40008410000 */
[----:B------:R-:W-:Y:S04]  /*a0e0*/  HMMA.16816.F32 R4, R8, R24, R220 ;  /* 0x000000180804723c */ /* 0x000fe800000018dc */
[----:B------:R-:W-:Y:S03]  /*a0f0*/  MUFU.TANH R24, R15 ;  /* 0x0000000f00187308 */ /* 0x000fe60000002400 */
[----:B------:R-:W-:Y:S01]  /*a100*/  IMAD.MOV.U32 R220, RZ, RZ, R225 ;  /* 0x000000ffffdc7224 */ /* 0x000fe200078e00e1 */
[----:B------:R-:W-:-:S04]  /*a110*/  MOV R221, R226 ;  /* 0x000000e200dd7202 */ /* 0x000fc80000000f00 */
[----:B------:R1:W4:Y:S01]  /*a120*/  MUFU.TANH R47, R0 ;  /* 0x00000000002f7308 */ /* 0x0003220000002400 */
[----:B------:R-:W-:Y:S02]  /*a130*/  IMAD.MOV.U32 R222, RZ, RZ, R227 ;  /* 0x000000ffffde7224 */ /* 0x000fe400078e00e3 */
[----:B------:R-:W-:-:S07]  /*a140*/  IMAD.MOV.U32 R223, RZ, RZ, R252 ;  /* 0x000000ffffdf7224 */ /* 0x000fce00078e00fc */
[----:B------:R-:W-:Y:S02]  /*a150*/  HMMA.16816.F32 R8, R8, R26, R220 ;  /* 0x0000001a0808723c */ /* 0x000fe400000018dc */
[----:B------:R-:W-:Y:S01]  /*a160*/  FMUL.FTZ R4, R4, UR29 ;  /* 0x0000001d04047c20 */ /* 0x000fe20008410000 */
[----:B------:R-:W-:Y:S01]  /*a170*/  FMUL.FTZ R7, R7, UR29 ;  /* 0x0000001d07077c20 */ /* 0x000fe20008410000 */
[----:B-1----:R-:W-:Y:S02]  /*a180*/  IMAD.U32 R0, RZ, RZ, UR12 ;  /* 0x0000000cff007e24 */ /* 0x002fe4000f8e00ff */
[----:B------:R-:W-:Y:S02]  /*a190*/  FMUL.FTZ R6, R6, UR29 ;  /* 0x0000001d06067c20 */ /* 0x000fe40008410000 */
[----:B------:R-:W-:Y:S02]  /*a1a0*/  IMAD R0, R0, 0x40, R3 ;  /* 0x0000004000007824 */ /* 0x000fe400078e0203 */
[----:B------:R-:W-:-:S02]  /*a1b0*/  FMUL.FTZ R3, R40, UR29 ;  /* 0x0000001d28037c20 */ /* 0x000fc40008410000 */
[----:B------:R-:W-:Y:S01]  /*a1c0*/  MUFU.TANH R6, R6 ;  /* 0x0000000600067308 */ /* 0x000fe20000002400 */
[----:B------:R-:W-:-:S04]  /*a1d0*/  IADD3 R2, R0, 0x1, RZ ;  /* 0x0000000100027810 */ /* 0x000fc80007ffe0ff */
[----:B------:R-:W-:-:S03]  /*a1e0*/  ISETP.GE.AND P6, PT, R2, R32, PT ;  /* 0x000000200200720c */ /* 0x000fc60003fc6270 */
[----:B------:R1:W1:Y:S01]  /*a1f0*/  MUFU.TANH R44, R3 ;  /* 0x00000003002c7308 */ /* 0x0002620000002400 */
[----:B------:R-:W-:-:S03]  /*a200*/  ISETP.GE.AND P5, PT, R2, R33, PT ;  /* 0x000000210200720c */ /* 0x000fc60003fa6270 */
[----:B------:R-:W-:Y:S01]  /*a210*/  FMUL.FTZ R10, R10, UR29 ;  /* 0x0000001d0a0a7c20 */ /* 0x000fe20008410000 */
[----:B------:R-:W-:Y:S01]  /*a220*/  BAR.SYNC.DEFER_BLOCKING 0x0 ;  /* 0x0000000000007b1d */ /* 0x000fe20000010000 */
[C---:B------:R-:W-:Y:S01]  /*a230*/  ISETP.GE.AND P4, PT, R2.reuse, R35, PT ;  /* 0x000000230200720c */ /* 0x040fe20003f86270 */
[----:B------:R-:W-:Y:S01]  /*a240*/  FMUL.FTZ R9, R9, UR29 ;  /* 0x0000001d09097c20 */ /* 0x000fe20008410000 */
[----:B------:R-:W-:Y:S01]  /*a250*/  ISETP.GE.AND P1, PT, R2, R34, PT ;  /* 0x000000220200720c */ /* 0x000fe20003f26270 */
[----:B------:R-:W-:Y:S01]  /*a260*/  VIADD R2, R0, 0x8 ;  /* 0x0000000800027836 */ /* 0x000fe20000000000 */
[----:B---3--:R-:W-:Y:S01]  /*a270*/  FSEL R22, R211, -INF , !P6 ;  /* 0xff800000d3167808 */ /* 0x008fe20007000000 */
[----:B------:R-:W-:Y:S01]  /*a280*/  FMUL.FTZ R11, R11, UR29 ;  /* 0x0000001d0b0b7c20 */ /* 0x000fe20008410000 */
[----:B--2---:R-:W-:Y:S02]  /*a290*/  FSEL R29, R209, -INF , !P5 ;  /* 0xff800000d11d7808 */ /* 0x004fe40006800000 */
[----:B----4-:R-:W-:-:S02]  /*a2a0*/  FSEL R36, R36, -INF , !P4 ;  /* 0xff80000024247808 */ /* 0x010fc40006000000 */
[C---:B------:R-:W-:Y:S02]  /*a2b0*/  ISETP.GE.AND P0, PT, R2.reuse, R32, PT ;  /* 0x000000200200720c */ /* 0x040fe40003f06270 */
[C---:B------:R-:W-:Y:S01]  /*a2c0*/  ISETP.GE.AND P6, PT, R2.reuse, R33, PT ;  /* 0x000000210200720c */ /* 0x040fe20003fc6270 */
[----:B-1----:R-:W-:Y:S01]  /*a2d0*/  FMUL.FTZ R3, R41, UR29 ;  /* 0x0000001d29037c20 */ /* 0x002fe20008410000 */
[C---:B------:R-:W-:Y:S02]  /*a2e0*/  ISETP.GE.AND P5, PT, R2.reuse, R35, PT ;  /* 0x000000230200720c */ /* 0x040fe40003fa6270 */
[----:B------:R-:W-:Y:S01]  /*a2f0*/  ISETP.GE.AND P4, PT, R2, R34, PT ;  /* 0x000000220200720c */ /* 0x000fe20003f86270 */
[----:B------:R1:W-:Y:S01]  /*a300*/  MUFU.TANH R48, R3 ;  /* 0x0000000300307308 */ /* 0x0003e20000002400 */
[----:B------:R-:W-:Y:S01]  /*a310*/  VIADD R2, R0, 0x9 ;  /* 0x0000000900027836 */ /* 0x000fe20000000000 */
[----:B------:R-:W-:Y:S02]  /*a320*/  FSEL R38, R38, -INF , !P1 ;  /* 0xff80000026267808 */ /* 0x000fe40004800000 */
[----:B------:R-:W-:-:S02]  /*a330*/  FSEL R21, R137, -INF , !P0 ;  /* 0xff80000089157808 */ /* 0x000fc40004000000 */
[----:B------:R-:W-:Y:S02]  /*a340*/  FSEL R28, R39, -INF , !P6 ;  /* 0xff800000271c7808 */ /* 0x000fe40007000000 */
[----:B------:R-:W-:Y:S02]  /*a350*/  FSEL R31, R37, -INF , !P5 ;  /* 0xff800000251f7808 */ /* 0x000fe40006800000 */
[C---:B------:R-:W-:Y:S02]  /*a360*/  ISETP.GE.AND P1, PT, R2.reuse, R32, PT ;  /* 0x000000200200720c */ /* 0x040fe40003f26270 */
[C---:B------:R-:W-:Y:S02]  /*a370*/  ISETP.GE.AND P0, PT, R2.reuse, R33, PT ;  /* 0x000000210200720c */ /* 0x040fe40003f06270 */
[C---:B------:R-:W-:Y:S02]  /*a380*/  ISETP.GE.AND P6, PT, R2.reuse, R35, PT ;  /* 0x000000230200720c */ /* 0x040fe40003fc6270 */
[----:B------:R-:W-:Y:S01]  /*a390*/  ISETP.GE.AND P5, PT, R2, R34, PT ;  /* 0x000000220200720c */ /* 0x000fe20003fa6270 */
[----:B-1----:R-:W-:Y:S01]  /*a3a0*/  FMUL.FTZ R3, R42, UR29 ;  /* 0x0000001d2a037c20 */ /* 0x002fe20008410000 */
[----:B------:R-:W-:Y:S01]  /*a3b0*/  VIADD R2, R0, 0x10 ;  /* 0x0000001000027836 */ /* 0x000fe20000000000 */
[----:B------:R-:W-:-:S02]  /*a3c0*/  FSEL R37, R30, -INF , !P4 ;  /* 0xff8000001e257808 */ /* 0x000fc40006000000 */
[----:B------:R1:W2:Y:S01]  /*a3d0*/  MUFU.TANH R41, R3 ;  /* 0x0000000300297308 */ /* 0x0002a20000002400 */
[----:B------:R-:W-:Y:S02]  /*a3e0*/  FSEL R20, R214, -INF , !P1 ;  /* 0xff800000d6147808 */ /* 0x000fe40004800000 */
[----:B------:R-:W-:Y:S02]  /*a3f0*/  FSEL R23, R210, -INF , !P0 ;  /* 0xff800000d2177808 */ /* 0x000fe40004000000 */
[C---:B------:R-:W-:Y:S02]  /*a400*/  ISETP.GE.AND P4, PT, R2.reuse, R32, PT ;  /* 0x000000200200720c */ /* 0x040fe40003f86270 */
[C---:B------:R-:W-:Y:S02]  /*a410*/  ISETP.GE.AND P1, PT, R2.reuse, R33, PT ;  /* 0x000000210200720c */ /* 0x040fe40003f26270 */
[----:B------:R-:W-:Y:S02]  /*a420*/  ISETP.GE.AND P0, PT, R2, R35, PT ;  /* 0x000000230200720c */ /* 0x000fe40003f06270 */
[----:B------:R-:W-:-:S02]  /*a430*/  FSEL R30, R138, -INF , !P6 ;  /* 0xff8000008a1e7808 */ /* 0x000fc40007000000 */
[----:B------:R-:W-:Y:S02]  /*a440*/  FSEL R39, R213, -INF , !P5 ;  /* 0xff800000d5277808 */ /* 0x000fe40006800000 */
[----:B------:R-:W-:Y:S01]  /*a450*/  FSEL R214, R212, -INF , !P4 ;  /* 0xff800000d4d67808 */ /* 0x000fe20006000000 */
[----:B-1----:R-:W-:Y:S01]  /*a460*/  FMUL.FTZ R3, R43, UR29 ;  /* 0x0000001d2b037c20 */ /* 0x002fe20008410000 */
[----:B------:R-:W-:Y:S02]  /*a470*/  FSEL R215, R208, -INF , !P1 ;  /* 0xff800000d0d77808 */ /* 0x000fe40004800000 */
[----:B------:R-:W-:Y:S01]  /*a480*/  FSEL R217, R67, -INF , !P0 ;  /* 0xff80000043d97808 */ /* 0x000fe20004000000 */
[----:B------:R1:W-:Y:S01]  /*a490*/  MUFU.TANH R43, R3 ;  /* 0x00000003002b7308 */ /* 0x0003e20000002400 */
[----:B------:R-:W-:Y:S01]  /*a4a0*/  ISETP.GE.AND P6, PT, R2, R34, PT ;  /* 0x000000220200720c */ /* 0x000fe20003fc6270 */
[----:B------:R-:W-:-:S03]  /*a4b0*/  VIADD R2, R0, 0x18 ;  /* 0x0000001800027836 */ /* 0x000fc60000000000 */
[----:B------:R-:W-:Y:S02]  /*a4c0*/  FSEL R218, R64, -INF , !P6 ;  /* 0xff80000040da7808 */ /* 0x000fe40007000000 */
[----:B------:R-:W-:Y:S01]  /*a4d0*/  ISETP.GE.AND P6, PT, R2, R32, PT ;  /* 0x000000200200720c */ /* 0x000fe20003fc6270 */
[----:B-1----:R-:W-:Y:S01]  /*a4e0*/  FMUL.FTZ R3, R12, UR29 ;  /* 0x0000001d0c037c20 */ /* 0x002fe20008410000 */
[----:B------:R-:W-:-:S03]  /*a4f0*/  FMUL.FTZ R12, R140, UR29 ;  /* 0x0000001d8c0c7c20 */ /* 0x000fc60008410000 */
[----:B------:R1:W3:Y:S08]  /*a500*/  MUFU.TANH R40, R3 ;  /* 0x0000000300287308 */ /* 0x0002f00000002400 */
[----:B------:R4:W-:Y:S01]  /*a510*/  MUFU.TANH R17, R12 ;  /* 0x0000000c00117308 */ /* 0x0009e20000002400 */
[----:B-1----:R-:W-:-:S07]  /*a520*/  FMUL.FTZ R3, R13, UR29 ;  /* 0x0000001d0d037c20 */ /* 0x002fce0008410000 */
[----:B------:R1:W-:Y:S01]  /*a530*/  MUFU.TANH R42, R3 ;  /* 0x00000003002a7308 */ /* 0x0003e20000002400 */
[----:B----4-:R-:W-:-:S07]  /*a540*/  FMUL.FTZ R12, R143, UR29 ;  /* 0x0000001d8f0c7c20 */ /* 0x010fce0008410000 */
[----:B------:R-:W-:Y:S08]  /*a550*/  MUFU.TANH R15, R12 ;  /* 0x0000000c000f7308 */ /* 0x000ff00000002400 */
[----:B------:R-:W-:Y:S01]  /*a560*/  MUFU.TANH R12, R7 ;  /* 0x00000007000c7308 */ /* 0x000fe20000002400 */
[----:B-1----:R-:W-:-:S07]  /*a570*/  FMUL.FTZ R3, R14, UR29 ;  /* 0x0000001d0e037c20 */ /* 0x002fce0008410000 */
[----:B------:R1:W4:Y:S08]  /*a580*/  MUFU.TANH R19, R3 ;  /* 0x0000000300137308 */ /* 0x0003300000002400 */
[----:B------:R2:W-:Y:S01]  /*a590*/  MUFU.TANH R14, R4 ;  /* 0x00000004000e7308 */ /* 0x0005e20000002400 */
[----:B-1----:R-:W-:-:S05]  /*a5a0*/  VIADD R3, R0, 0x11 ;  /* 0x0000001100037836 */ /* 0x002fca0000000000 */
[C---:B------:R-:W-:Y:S02]  /*a5b0*/  ISETP.GE.AND P5, PT, R3.reuse, R32, PT ;  /* 0x000000200300720c */ /* 0x040fe40003fa6270 */
[C---:B------:R-:W-:Y:S01]  /*a5c0*/  ISETP.GE.AND P4, PT, R3.reuse, R33, PT ;  /* 0x000000210300720c */ /* 0x040fe20003f86270 */
[----:B--2---:R-:W-:Y:S01]  /*a5d0*/  FMUL.FTZ R4, R58, UR29 ;  /* 0x0000001d3a047c20 */ /* 0x004fe20008410000 */
[C---:B------:R-:W-:Y:S02]  /*a5e0*/  ISETP.GE.AND P1, PT, R3.reuse, R35, PT ;  /* 0x000000230300720c */ /* 0x040fe40003f26270 */
[----:B------:R-:W-:Y:S01]  /*a5f0*/  ISETP.GE.AND P0, PT, R3, R34, PT ;  /* 0x000000220300720c */ /* 0x000fe20003f06270 */
[----:B------:R-:W-:Y:S01]  /*a600*/  FMUL.FTZ R3, R141, UR29 ;  /* 0x0000001d8d037c20 */ /* 0x000fe20008410000 */
[----:B------:R-:W-:Y:S01]  /*a610*/  FSEL R210, R216, -INF , !P5 ;  /* 0xff800000d8d27808 */ /* 0x000fe20006800000 */
[----:B------:R-:W-:Y:S01]  /*a620*/  MUFU.TANH R4, R4 ;  /* 0x0000000400047308 */ /* 0x000fe20000002400 */
[----:B------:R-:W-:-:S02]  /*a630*/  FSEL R212, R139, -INF , !P4 ;  /* 0xff8000008bd47808 */ /* 0x000fc40006000000 */
[----:B------:R-:W-:Y:S02]  /*a640*/  FSEL R213, R132, -INF , !P1 ;  /* 0xff80000084d57808 */ /* 0x000fe40004800000 */
[C---:B------:R-:W-:Y:S02]  /*a650*/  ISETP.GE.AND P5, PT, R2.reuse, R33, PT ;  /* 0x000000210200720c */ /* 0x040fe40003fa6270 */
[C---:B------:R-:W-:Y:S01]  /*a660*/  ISETP.GE.AND P4, PT, R2.reuse, R35, PT ;  /* 0x000000230200720c */ /* 0x040fe20003f86270 */
[----:B------:R1:W-:Y:S01]  /*a670*/  MUFU.TANH R18, R3 ;  /* 0x0000000300127308 */ /* 0x0003e20000002400 */
[----:B------:R-:W-:Y:S02]  /*a680*/  ISETP.GE.AND P1, PT, R2, R34, PT ;  /* 0x000000220200720c */ /* 0x000fe40003f26270 */
[----:B------:R-:W-:Y:S02]  /*a690*/  IADD3 R2, R0, 0x19, RZ ;  /* 0x0000001900027810 */ /* 0x000fe40007ffe0ff */
[----:B------:R-:W-:-:S02]  /*a6a0*/  FSEL R216, R66, -INF , !P0 ;  /* 0xff80000042d87808 */ /* 0x000fc40004000000 */
[----:B------:R-:W-:Y:S02]  /*a6b0*/  FSEL R143, R62, -INF , !P5 ;  /* 0xff8000003e8f7808 */ /* 0x000fe40006800000 */
[C---:B------:R-:W-:Y:S02]  /*a6c0*/  ISETP.GE.AND P0, PT, R2.reuse, R32, PT ;  /* 0x000000200200720c */ /* 0x040fe40003f06270 */
[----:B------:R-:W-:Y:S02]  /*a6d0*/  ISETP.GE.AND P5, PT, R2, R35, PT ;  /* 0x000000230200720c */ /* 0x000fe40003fa6270 */
[----:B------:R-:W-:Y:S02]  /*a6e0*/  FSEL R209, R60, -INF , !P4 ;  /* 0xff8000003cd17808 */ /* 0x000fe40006000000 */
[----:B------:R-:W-:Y:S01]  /*a6f0*/  FSEL R211, R54, -INF , !P1 ;  /* 0xff80000036d37808 */ /* 0x000fe20004800000 */
[----:B-1----:R-:W-:Y:S01]  /*a700*/  FMUL.FTZ R3, R142, UR29 ;  /* 0x0000001d8e037c20 */ /* 0x002fe20008410000 */
[----:B------:R-:W-:-:S02]  /*a710*/  FSEL R142, R65, -INF , !P6 ;  /* 0xff800000418e7808 */ /* 0x000fc40007000000 */
[C---:B------:R-:W-:Y:S01]  /*a720*/  ISETP.GE.AND P6, PT, R2.reuse, R33, PT ;  /* 0x000000210200720c */ /* 0x040fe20003fc6270 */
[----:B------:R1:W2:Y:S01]  /*a730*/  MUFU.TANH R16, R3 ;  /* 0x0000000300107308 */ /* 0x0002a20000002400 */
[----:B------:R-:W-:Y:S02]  /*a740*/  FSEL R132, R219, -INF , !P0 ;  /* 0xff800000db847808 */ /* 0x000fe40004000000 */
[----:B------:R-:W-:Y:S02]  /*a750*/  FSEL R140, R63, -INF , !P6 ;  /* 0xff8000003f8c7808 */ /* 0x000fe40007000000 */
[----:B------:R-:W-:Y:S02]  /*a760*/  FSEL R141, R61, -INF , !P5 ;  /* 0xff8000003d8d7808 */ /* 0x000fe40006800000 */
[----:B------:R-:W-:Y:S01]  /*a770*/  ISETP.GE.AND P4, PT, R2, R34, PT ;  /* 0x000000220200720c */ /* 0x000fe20003f86270 */
[----:B------:R-:W-:-:S03]  /*a780*/  VIADD R2, R0, 0x21 ;  /* 0x0000002100027836 */ /* 0x000fc60000000000 */
[----:B------:R-:W-:Y:S02]  /*a790*/  FSEL R208, R55, -INF , !P4 ;  /* 0xff80000037d07808 */ /* 0x000fe40006000000 */
[----:B------:R-:W-:Y:S01]  /*a7a0*/  ISETP.GE.AND P4, PT, R2, R32, PT ;  /* 0x000000200200720c */ /* 0x000fe20003f86270 */
[----:B-1----:R-:W-:-:S03]  /*a7b0*/  VIADD R3, R0, 0x20 ;  /* 0x0000002000037836 */ /* 0x002fc60000000000 */
[----:B------:R-:W-:Y:S02]  /*a7c0*/  FSEL R248, R53, -INF , !P4 ;  /* 0xff80000035f87808 */ /* 0x000fe40006000000 */
[C---:B------:R-:W-:Y:S02]  /*a7d0*/  ISETP.GE.AND P1, PT, R3.reuse, R32, PT ;  /* 0x000000200300720c */ /* 0x040fe40003f26270 */
[C---:B------:R-:W-:Y:S02]  /*a7e0*/  ISETP.GE.AND P0, PT, R3.reuse, R33, PT ;  /* 0x000000210300720c */ /* 0x040fe40003f06270 */
[C---:B------:R-:W-:Y:S02]  /*a7f0*/  ISETP.GE.AND P6, PT, R3.reuse, R35, PT ;  /* 0x000000230300720c */ /* 0x040fe40003fc6270 */
[----:B------:R-:W-:Y:S01]  /*a800*/  ISETP.GE.AND P5, PT, R3, R34, PT ;  /* 0x000000220300720c */ /* 0x000fe20003fa6270 */
[----:B------:R-:W-:Y:S01]  /*a810*/  FMUL.FTZ R3, R5, UR29 ;  /* 0x0000001d05037c20 */ /* 0x000fe20008410000 */
[----:B------:R-:W-:-:S02]  /*a820*/  FSEL R52, R52, -INF , !P1 ;  /* 0xff80000034347808 */ /* 0x000fc40004800000 */
[----:B------:R-:W-:Y:S01]  /*a830*/  FSEL R67, R50, -INF , !P0 ;  /* 0xff80000032437808 */ /* 0x000fe20004000000 */
[----:B------:R1:W-:Y:S01]  /*a840*/  MUFU.TANH R13, R3 ;  /* 0x00000003000d7308 */ /* 0x0003e20000002400 */
[C---:B------:R-:W-:Y:S02]  /*a850*/  ISETP.GE.AND P1, PT, R2.reuse, R33, PT ;  /* 0x000000210200720c */ /* 0x040fe40003f26270 */
[----:B------:R-:W-:Y:S02]  /*a860*/  ISETP.GE.AND P0, PT, R2, R35, PT ;  /* 0x000000230200720c */ /* 0x000fe40003f06270 */
[----:B------:R-:W-:Y:S02]  /*a870*/  FSEL R252, R46, -INF , !P6 ;  /* 0xff8000002efc7808 */ /* 0x000fe40007000000 */
[----:B------:R-:W-:Y:S01]  /*a880*/  ISETP.GE.AND P6, PT, R2, R34, PT ;  /* 0x000000220200720c */ /* 0x000fe20003fc6270 */
[----:B------:R-:W-:Y:S01]  /*a890*/  VIADD R2, R0, 0x29 ;  /* 0x0000002900027836 */ /* 0x000fe20000000000 */
[----:B------:R-:W-:-:S02]  /*a8a0*/  FSEL R47, R47, -INF , !P5 ;  /* 0xff8000002f2f7808 */ /* 0x000fc40006800000 */
[----:B------:R-:W-:Y:S02]  /*a8b0*/  FSEL R249, R51, -INF , !P1 ;  /* 0xff80000033f97808 */ /* 0x000fe40004800000 */
[----:B------:R-:W-:Y:S01]  /*a8c0*/  FSEL R138, R49, -INF , !P0 ;  /* 0xff800000318a7808 */ /* 0x000fe20004000000 */
[----:B-1----:R-:W-:-:S05]  /*a8d0*/  VIADD R3, R0, 0x28 ;  /* 0x0000002800037836 */ /* 0x002fca0000000000 */
[C---:B------:R-:W-:Y:S02]  /*a8e0*/  ISETP.GE.AND P5, PT, R3.reuse, R32, PT ;  /* 0x000000200300720c */ /* 0x040fe40003fa6270 */
[C---:B------:R-:W-:Y:S02]  /*a8f0*/  ISETP.GE.AND P4, PT, R3.reuse, R33, PT ;  /* 0x000000210300720c */ /* 0x040fe40003f86270 */
[C---:B------:R-:W-:Y:S02]  /*a900*/  ISETP.GE.AND P1, PT, R3.reuse, R35, PT ;  /* 0x000000230300720c */ /* 0x040fe40003f26270 */
[----:B------:R-:W-:Y:S02]  /*a910*/  ISETP.GE.AND P0, PT, R3, R34, PT ;  /* 0x000000220300720c */ /* 0x000fe40003f06270 */
[----:B------:R-:W-:Y:S02]  /*a920*/  FSEL R3, R45, -INF , !P6 ;  /* 0xff8000002d037808 */ /* 0x000fe40007000000 */
[----:B------:R-:W-:-:S02]  /*a930*/  FSEL R227, R44, -INF , !P5 ;  /* 0xff8000002ce37808 */ /* 0x000fc40006800000 */
[----:B------:R-:W-:Y:S01]  /*a940*/  FSEL R228, R41, -INF , !P4 ;  /* 0xff80000029e47808 */ /* 0x000fe20006000000 */
[----:B------:R1:W-:Y:S01]  /*a950*/  STL [R1+0x4], R3 ;  /* 0x0000040301007387 */ /* 0x0003e20000100800 */
[----:B---3--:R-:W-:Y:S02]  /*a960*/  FSEL R230, R40, -INF , !P1 ;  /* 0xff80000028e67808 */ /* 0x008fe40004800000 */
[C---:B------:R-:W-:Y:S02]  /*a970*/  ISETP.GE.AND P6, PT, R2.reuse, R32, PT ;  /* 0x000000200200720c */ /* 0x040fe40003fc6270 */
[C---:B------:R-:W-:Y:S02]  /*a980*/  ISETP.GE.AND P5, PT, R2.reuse, R33, PT ;  /* 0x000000210200720c */ /* 0x040fe40003fa6270 */
[C---:B------:R-:W-:Y:S02]  /*a990*/  ISETP.GE.AND P4, PT, R2.reuse, R35, PT ;  /* 0x000000230200720c */ /* 0x040fe40003f86270 */
[----:B------:R-:W-:-:S02]  /*a9a0*/  ISETP.GE.AND P1, PT, R2, R34, PT ;  /* 0x000000220200720c */ /* 0x000fc40003f26270 */
[----:B------:R-:W-:Y:S02]  /*a9b0*/  IADD3 R2, R0, 0x30, RZ ;  /* 0x0000003000027810 */ /* 0x000fe40007ffe0ff */
[----:B----4-:R-:W-:Y:S02]  /*a9c0*/  FSEL R250, R19, -INF , !P0 ;  /* 0xff80000013fa7808 */ /* 0x010fe40004000000 */
[----:B------:R-:W-:Y:S02]  /*a9d0*/  FSEL R49, R48, -INF , !P6 ;  /* 0xff80000030317808 */ /* 0x000fe40007000000 */
[----:B------:R-:W-:Y:S02]  /*a9e0*/  FSEL R220, R43, -INF , !P5 ;  /* 0xff8000002bdc7808 */ /* 0x000fe40006800000 */
[C---:B------:R-:W-:Y:S02]  /*a9f0*/  ISETP.GE.AND P0, PT, R2.reuse, R32, PT ;  /* 0x000000200200720c */ /* 0x040fe40003f06270 */
[----:B------:R-:W-:-:S02]  /*aa00*/  ISETP.GE.AND P6, PT, R2, R33, PT ;  /* 0x000000210200720c */ /* 0x000fc40003fc6270 */
[----:B------:R-:W-:Y:S01]  /*aa10*/  ISETP.GE.AND P5, PT, R2, R35, PT ;  /* 0x000000230200720c */ /* 0x000fe20003fa6270 */
[----:B-1----:R-:W-:Y:S01]  /*aa20*/  FMUL.FTZ R3, R56, UR29 ;  /* 0x0000001d38037c20 */ /* 0x002fe20008410000 */
[----:B------:R-:W-:Y:S02]  /*aa30*/  FSEL R231, R24, -INF , !P1 ;  /* 0xff80000018e77808 */ /* 0x000fe40004800000 */
[----:B------:R-:W-:Y:S01]  /*aa40*/  FSEL R221, R17, -INF , !P0 ;  /* 0xff80000011dd7808 */ /* 0x000fe20004000000 */
[----:B------:R1:W3:Y:S01]  /*aa50*/  MUFU.TANH R7, R3 ;  /* 0x0000000300077308 */ /* 0x0002e20000002400 */
[----:B--2---:R-:W-:Y:S02]  /*aa60*/  FSEL R225, R16, -INF , !P6 ;  /* 0xff80000010e17808 */ /* 0x004fe40007000000 */
[----:B------:R-:W-:Y:S02]  /*aa70*/  FSEL R251, R14, -INF , !P5 ;  /* 0xff8000000efb7808 */ /* 0x000fe40006800000 */
[----:B------:R-:W-:-:S02]  /*aa80*/  FSEL R223, R42, -INF , !P4 ;  /* 0xff8000002adf7808 */ /* 0x000fc40006000000 */
[----:B------:R-:W-:Y:S01]  /*aa90*/  ISETP.GE.AND P4, PT, R2, R34, PT ;  /* 0x000000220200720c */ /* 0x000fe20003f86270 */
[----:B------:R-:W-:-:S03]  /*aaa0*/  VIADD R2, R0, 0x38 ;  /* 0x0000003800027836 */ /* 0x000fc60000000000 */
[----:B------:R-:W-:Y:S02]  /*aab0*/  FSEL R46, R6, -INF , !P4 ;  /* 0xff800000062e7808 */ /* 0x000fe40006000000 */
[----:B------:R-:W-:Y:S01]  /*aac0*/  ISETP.GE.AND P4, PT, R2, R32, PT ;  /* 0x000000200200720c */ /* 0x000fe20003f86270 */
[----:B-1----:R-:W-:-:S03]  /*aad0*/  FMUL.FTZ R3, R57, UR29 ;  /* 0x0000001d39037c20 */ /* 0x002fc60008410000 */
[----:B---3--:R-:W-:Y:S02]  /*aae0*/  FSEL R50, R7, -INF , !P4 ;  /* 0xff80000007327808 */ /* 0x008fe40006000000 */
[C---:B------:R-:W-:Y:S01]  /*aaf0*/  ISETP.GE.AND P4, PT, R0.reuse, R33, PT ;  /* 0x000000210000720c */ /* 0x040fe20003f86270 */
[----:B------:R1:W-:Y:S02]  /*ab00*/  MUFU.TANH R5, R3 ;  /* 0x0000000300057308 */ /* 0x0003e40000002400 */
[----:B-1----:R-:W-:-:S05]  /*ab10*/  VIADD R3, R0, 0x31 ;  /* 0x0000003100037836 */ /* 0x002fca0000000000 */
[C---:B------:R-:W-:Y:S02]  /*ab20*/  ISETP.GE.AND P1, PT, R3.reuse, R32, PT ;  /* 0x000000200300720c */ /* 0x040fe40003f26270 */
[C---:B------:R-:W-:Y:S02]  /*ab30*/  ISETP.GE.AND P0, PT, R3.reuse, R33, PT ;  /* 0x000000210300720c */ /* 0x040fe40003f06270 */
[CC--:B------:R-:W-:Y:S02]  /*ab40*/  ISETP.GE.AND P6, PT, R3.reuse, R35.reuse, PT ;  /* 0x000000230300720c */ /* 0x0c0fe40003fc6270 */
[----:B------:R-:W-:Y:S01]  /*ab50*/  ISETP.GE.AND P5, PT, R3, R34, PT ;  /* 0x000000220300720c */ /* 0x000fe20003fa6270 */
[----:B------:R-:W-:Y:S01]  /*ab60*/  FMUL.FTZ R3, R8, UR29 ;  /* 0x0000001d08037c20 */ /* 0x000fe20008410000 */
[----:B------:R-:W-:Y:S02]  /*ab70*/  FSEL R222, R15, -INF , !P0 ;  /* 0xff8000000fde7808 */ /* 0x000fe40004000000 */
[----:B------:R-:W-:-:S02]  /*ab80*/  ISETP.GE.AND P0, PT, R2, R35, PT ;  /* 0x000000230200720c */ /* 0x000fc40003f06270 */
[----:B------:R-:W-:Y:S01]  /*ab90*/  FSEL R219, R18, -INF , !P1 ;  /* 0xff80000012db7808 */ /* 0x000fe20004800000 */
[----:B------:R-:W1:Y:S01]  /*aba0*/  MUFU.TANH R3, R3 ;  /* 0x0000000300037308 */ /* 0x000e620000002400 */
[----:B------:R-:W-:Y:S02]  /*abb0*/  FSEL R229, R13, -INF , !P6 ;  /* 0xff8000000de57808 */ /* 0x000fe40007000000 */
[C---:B------:R-:W-:Y:S02]  /*abc0*/  ISETP.GE.AND P1, PT, R2.reuse, R33, PT ;  /* 0x000000210200720c */ /* 0x040fe40003f26270 */
[----:B------:R-:W-:Y:S02]  /*abd0*/  ISETP.GE.AND P6, PT, R2, R34, PT ;  /* 0x000000220200720c */ /* 0x000fe40003fc6270 */
[----:B------:R-:W-:Y:S01]  /*abe0*/  FSEL R51, R4, -INF , !P1 ;  /* 0xff80000004337808 */ /* 0x000fe20004800000 */
[----:B------:R-:W2:Y:S01]  /*abf0*/  MUFU.TANH R2, R10 ;  /* 0x0000000a00027308 */ /* 0x000ea20000002400 */
[----:B------:R-:W-:-:S02]  /*ac00*/  FSEL R45, R12, -INF , !P5 ;  /* 0xff8000000c2d7808 */ /* 0x000fc40006800000 */
[C---:B------:R-:W-:Y:S02]  /*ac10*/  ISETP.GE.AND P5, PT, R0.reuse, R32, PT ;  /* 0x000000200000720c */ /* 0x040fe40003fa6270 */
[C---:B------:R-:W-:Y:S02]  /*ac20*/  ISETP.GE.AND P1, PT, R0.reuse, R35, PT ;  /* 0x000000230000720c */ /* 0x040fe40003f26270 */
[----:B------:R-:W-:Y:S01]  /*ac30*/  FSEL R12, R247, -INF , !P5 ;  /* 0xff800000f70c7808 */ /* 0x000fe20006800000 */
[----:B------:R-:W3:Y:S01]  /*ac40*/  MUFU.TANH R4, R9 ;  /* 0x0000000900047308 */ /* 0x000ee20000002400 */
[----:B-1----:R-:W-:Y:S02]  /*ac50*/  FSEL R226, R3, -INF , !P0 ;  /* 0xff80000003e27808 */ /* 0x002fe40004000000 */
[C---:B------:R-:W-:Y:S01]  /*ac60*/  ISETP.GE.AND P0, PT, R0.reuse, R34, PT ;  /* 0x000000220000720c */ /* 0x040fe20003f06270 */
[----:B------:R-:W-:Y:S01]  /*ac70*/  VIADD R0, R0, 0x39 ;  /* 0x0000003900007836 */ /* 0x000fe20000000000 */
[----:B------:R-:W-:-:S02]  /*ac80*/  FSEL R13, R246, -INF , !P4 ;  /* 0xff800000f60d7808 */ /* 0x000fc40006000000 */
[----:B------:R-:W-:Y:S01]  /*ac90*/  FSEL R19, R224, -INF , !P0 ;  /* 0xff800000e0137808 */ /* 0x000fe20004000000 */
[----:B------:R-:W1:Y:S01]  /*aca0*/  MUFU.TANH R3, R11 ;  /* 0x0000000b00037308 */ /* 0x000e620000002400 */
[----:B------:R-:W-:Y:S02]  /*acb0*/  PLOP3.LUT P0, PT, PT, PT, UP0, 0x80, 0x0 ;  /* 0x000000000000781c */ /* 0x000fe40003f0f008 */
[----:B--2---:R-:W-:Y:S02]  /*acc0*/  FSEL R137, R2, -INF , !P6 ;  /* 0xff80000002897808 */ /* 0x004fe40007000000 */
[----:B------:R-:W-:Y:S02]  /*acd0*/  FSEL R18, R245, -INF , !P1 ;  /* 0xff800000f5127808 */ /* 0x000fe40004800000 */
[C---:B------:R-:W-:Y:S02]  /*ace0*/  ISETP.GE.AND P6, PT, R0.reuse, R32, PT ;  /* 0x000000200000720c */ /* 0x040fe40003fc6270 */
[----:B------:R-:W-:-:S02]  /*acf0*/  ISETP.GE.AND P5, PT, R0, R33, PT ;  /* 0x000000210000720c */ /* 0x000fc40003fa6270 */
[C---:B------:R-:W-:Y:S02]  /*ad00*/  ISETP.GE.AND P4, PT, R0.reuse, R35, PT ;  /* 0x000000230000720c */ /* 0x040fe40003f86270 */
[----:B------:R-:W-:Y:S02]  /*ad10*/  ISETP.GE.AND P1, PT, R0, R34, PT ;  /* 0x000000220000720c */ /* 0x000fe40003f26270 */
[----:B------:R-:W-:Y:S02]  /*ad20*/  FSEL R27, R5, -INF , !P6 ;  /* 0xff800000051b7808 */ /* 0x000fe40007000000 */
[----:B------:R-:W-:Y:S02]  /*ad30*/  FSEL R48, R59, -INF , !P5 ;  /* 0xff8000003b307808 */ /* 0x000fe40006800000 */
[----:B---3--:R-:W-:Y:S02]  /*ad40*/  FSEL R224, R4, -INF , !P4 ;  /* 0xff80000004e07808 */ /* 0x008fe40006000000 */
[----:B-1----:R-:W-:Y:S01]  /*ad50*/  FSEL R44, R3, -INF , !P1 ;  /* 0xff800000032c7808 */ /* 0x002fe20004800000 */
[----:B------:R-:W-:Y:S06]  /*ad60*/  @!P0 BRA `(.L_x_320) ;  /* 0x00000004005c8947 */ /* 0x000fec0003800000 */
[----:B------:R-:W2:Y:S04]  /*ad70*/  LDL.64 R62, [R1+0x68] ;  /* 0x00006800013e7983 */ /* 0x000ea80000100a00 */
[----:B------:R-:W3:Y:S01]  /*ad80*/  LDL.64 R64, [R1+0x60] ;  /* 0x0000600001407983 */ /* 0x000ee20000100a00 */
[----:B------:R-:W-:Y:S01]  /*ad90*/  UIADD3 UR5, UR18, -0x3, URZ ;  /* 0xfffffffd12057890 */ /* 0x000fe2000fffe03f */
[----:B------:R-:W1:Y:S01]  /*ada0*/  @!P3 LDC.64 R6, c[0x0][0x218] ;  /* 0x00008600ff06bb82 */ /* 0x000e620000000a00 */
        /* <DEDUP_REMOVED lines=13> */
[----:B------:R-:W4:Y:S08]  /*ae80*/  @!P3 LDC.64 R8, c[0x0][0x218] ;  /* 0x00008600ff08bb82 */ /* 0x000f300000000a00 */
[----:B------:R-:W4:Y:S01]  /*ae90*/  @!P3 LDC.64 R14, c[0x0][0x218] ;  /* 0x00008600ff0ebb82 */ /* 0x000f220000000a00 */
[----:B--2---:R-:W-:-:S04]  /*aea0*/  LEA R0, P1, R0, R62, 0x6 ;  /* 0x0000003e00007211 */ /* 0x004fc800078230ff */
[----:B---3--:R-:W-:Y:S02]  /*aeb0*/  LEA.HI.X R3, R2, R65, R3, 0x6, P1 ;  /* 0x0000004102037211 */ /* 0x008fe400008f3403 */
[C---:B-1----:R-:W-:Y:S02]  /*aec0*/  @!P3 LEA R6, P4, R0.reuse, R6, 0x1 ;  /* 0x000000060006b211 */ /* 0x042fe400078808ff */
[C---:B-----5:R-:W-:Y:S02]  /*aed0*/  @!P2 LEA R4, P1, R0.reuse, R4, 0x1 ;  /* 0x000000040004a211 */ /* 0x060fe400078208ff */
[C-C-:B------:R-:W-:Y:S02]  /*aee0*/  @!P3 LEA.HI.X R7, R0.reuse, R7, R3.reuse, 0x1, P4 ;  /* 0x000000070007b211 */ /* 0x140fe400020f0c03 */
[C---:B------:R-:W-:Y:S02]  /*aef0*/  @!P2 LEA.HI.X R5, R0.reuse, R5, R3, 0x1, P1 ;  /* 0x000000050005a211 */ /* 0x040fe400008f0c03 */
[----:B------:R-:W-:Y:S01]  /*af00*/  IADD3 R2, P4, R0, UR26, RZ ;  /* 0x0000001a00027c10 */ /* 0x000fe2000ff9e0ff */
[----:B------:R-:W-:Y:S01]  /*af10*/  @!PT LDS RZ, [RZ] ;  /* 0x00000000fffff984 */ /* 0x000fe20000000800 */
[----:B------:R-:W-:Y:S01]  /*af20*/  @!PT LDS RZ, [RZ] ;  /* 0x00000000fffff984 */ /* 0x000fe20000000800 */
[----:B------:R-:W-:Y:S01]  /*af30*/  @!PT LDS RZ, [RZ] ;  /* 0x00000000fffff984 */ /* 0x000fe20000000800 */
[----:B------:R1:W-:Y:S03]  /*af40*/  @!P3 LDGSTS.E.BYPASS.LTC128B.128 [R244+0x8000], desc[UR20][R6.64] ;  /* 0x0800000006f4bfae */ /* 0x0003e6000b901d54 */
        /* <DEDUP_REMOVED lines=8> */
[----:B------:R2:W-:Y:S01]  /*afd0*/  @P3 STS.128 [R244+0x8800], RZ ;  /* 0x008800fff4003388 */ /* 0x0005e20000000c00 */
[----:B-1----:R-:W1:Y:S01]  /*afe0*/  @!P2 LDC.64 R6, c[0x0][0x218] ;  /* 0x00008600ff06ab82 */ /* 0x002e620000000a00 */
[----:B---3--:R-:W-:-:S04]  /*aff0*/  @!P3 LEA R4, P1, R2, R16, 0x1 ;  /* 0x000000100204b211 */ /* 0x008fc800078208ff */
[C---:B------:R-:W-:Y:S02]  /*b000*/  @!P3 LEA.HI.X R5, R2.reuse, R17, R3, 0x1, P1 ;  /* 0x000000110205b211 */ /* 0x040fe400008f0c03 */
[----:B------:R-:W-:-:S03]  /*b010*/  IADD3 R0, P1, R2, UR26, RZ ;  /* 0x0000001a02007c10 */ /* 0x000fc6000ff3e0ff */
[----:B------:R-:W-:Y:S01]  /*b020*/  @!PT LDS RZ, [RZ] ;  /* 0x00000000fffff984 */ /* 0x000fe20000000800 */
[----:B------:R-:W-:Y:S01]  /*b030*/  @!PT LDS RZ, [RZ] ;  /* 0x00000000fffff984 */ /* 0x000fe20000000800 */
[----:B------:R-:W-:Y:S01]  /*b040*/  @!PT LDS RZ, [RZ] ;  /* 0x00000000fffff984 */ /* 0x000fe20000000800 */
[----:B------:R3:W-:Y:S01]  /*b050*/  @!P3 LDGSTS.E.BYPASS.LTC128B.128 [R244+0x8800], desc[UR20][R4.64] ;  /* 0x0880000004f4bfae */ /* 0x0007e2000b901d54 */
[----:B------:R-:W-:Y:S02]  /*b060*/  IADD3.X R3, R3, UR25, RZ, P1, !PT ;  /* 0x0000001903037c10 */ /* 0x000fe40008ffe4ff */
[C---:B------:R-:W-:Y:S01]  /*b070*/  @!P3 LEA R8, P5, R0.reuse, R8, 0x1 ;  /* 0x000000080008b211 */ /* 0x040fe200078a08ff */
[----:B------:R2:W-:Y:S01]  /*b080*/  @P2 STS.128 [R244+0xa800], RZ ;  /* 0x00a800fff4002388 */ /* 0x0005e20000000c00 */
[C---:B------:R-:W-:Y:S02]  /*b090*/  IADD3 R2, P4, R0.reuse, UR26, RZ ;  /* 0x0000001a00027c10 */ /* 0x040fe4000ff9e0ff */
[C---:B-1----:R-:W-:Y:S01]  /*b0a0*/  @!P2 LEA R6, P1, R0.reuse, R6, 0x1 ;  /* 0x000000060006a211 */ /* 0x042fe200078208ff */
[----:B------:R-:W-:Y:S01]  /*b0b0*/  @!PT LDS RZ, [RZ] ;  /* 0x00000000fffff984 */ /* 0x000fe20000000800 */
[----:B------:R-:W-:Y:S01]  /*b0c0*/  @!PT LDS RZ, [RZ] ;  /* 0x00000000fffff984 */ /* 0x000fe20000000800 */
[----:B------:R-:W-:Y:S01]  /*b0d0*/  @!PT LDS RZ, [RZ] ;  /* 0x00000000fffff984 */ /* 0x000fe20000000800 */
[----:B------:R2:W-:Y:S01]  /*b0e0*/  @!P2 LDGSTS.E.BYPASS.LTC128B.128 [R244+0xa800], desc[UR20][R10.64+0x80] ;  /* 0x0a8000800af4afae */ /* 0x0005e2000b901d54 */
[C-C-:B------:R-:W-:Y:S02]  /*b0f0*/  @!P3 LEA.HI.X R9, R0.reuse, R9, R3.reuse, 0x1, P5 ;  /* 0x000000090009b211 */ /* 0x140fe400028f0c03 */
[----:B------:R-:W-:Y:S01]  /*b100*/  @!P2 LEA.HI.X R7, R0, R7, R3, 0x1, P1 ;  /* 0x000000070007a211 */ /* 0x000fe200008f0c03 */
[----:B------:R2:W-:Y:S01]  /*b110*/  @P3 STS.128 [R244+0x9000], RZ ;  /* 0x009000fff4003388 */ /* 0x0005e20000000c00 */
[----:B------:R-:W-:-:S03]  /*b120*/  IADD3.X R3, R3, UR25, RZ, P4, !PT ;  /* 0x0000001903037c10 */ /* 0x000fc6000a7fe4ff */
        /* <DEDUP_REMOVED lines=8> */
[----:B------:R2:W-:Y:S01]  /*b1b0*/  @!P2 LDGSTS.E.BYPASS.LTC128B.128 [R244+0xb000], desc[UR20][R6.64+0x80] ;  /* 0x0b00008006f4afae */ /* 0x0005e2000b901d54 */
[----:B---3--:R-:W-:-:S03]  /*b1c0*/  @!P3 LEA R4, P1, R2, R14, 0x1 ;  /* 0x0000000e0204b211 */ /* 0x008fc600078208ff */
[----:B------:R2:W-:Y:S01]  /*b1d0*/  @P3 STS.128 [R244+0x9800], RZ ;  /* 0x009800fff4003388 */ /* 0x0005e20000000c00 */
        /* <DEDUP_REMOVED lines=8> */
[----:B--2---:R-:W-:-:S04]  /*b260*/  LEA R4, P1, R2, UR4, 0x1 ;  /* 0x0000000402047c11 */ /* 0x004fc8000f8208ff */
[----:B------:R-:W-:-:S05]  /*b270*/  LEA.HI.X R5, R2, UR5, R3, 0x1, P1 ;  /* 0x0000000502057c11 */ /* 0x000fca00088f0c03 */
[----:B------:R-:W-:Y:S01]  /*b280*/  @!PT LDS RZ, [RZ] ;  /* 0x00000000fffff984 */ /* 0x000fe20000000800 */
[----:B------:R-:W-:Y:S01]  /*b290*/  @!PT LDS RZ, [RZ] ;  /* 0x00000000fffff984 */ /* 0x000fe20000000800 */
[----:B------:R-:W-:Y:S01]  /*b2a0*/  @!PT LDS RZ, [RZ] ;  /* 0x00000000fffff984 */ /* 0x000fe20000000800 */
[----:B------:R1:W-:Y:S04]  /*b2b0*/  LDGSTS.E.BYPASS.LTC128B.128 [R244+0xb800], desc[UR20][R4.64+0x80] ;  /* 0x0b80008004f47fae */ /* 0x0003e8000b901d54 */
.L_x_322:
[----:B------:R-:W-:Y:S05]  /*b2c0*/  BSYNC B0 ;  /* 0x0000000000007941 */ /* 0x000fea0003800000 */
.L_x_321:
[----:B------:R-:W0:Y:S02]  /*b2d0*/  LDGDEPBAR ;  /* 0x00000000000079af */ /* 0x000e240000000000 */
.L_x_320:
[----:B------:R-:W-:Y:S01]  /*b2e0*/  STL [R1+0x94], R237 ;  /* 0x000094ed01007387 */ /* 0x000fe20000100800 */
[----:B------:R-:W-:Y:S02]  /*b2f0*/  MOV R58, R52 ;  /* 0x00000034003a7202 */ /* 0x000fe40000000f00 */
[----:B------:R-:W-:Y:S01]  /*b300*/  MOV R56, R252 ;  /* 0x000000fc00387202 */ /* 0x000fe20000000f00 */
[----:B------:R3:W-:Y:S01]  /*b310*/  STL [R1+0x90], R232 ;  /* 0x000090e801007387 */ /* 0x0007e20000100800 */
[----:B------:R-:W-:-:S03]  /*b320*/  MOV R57, R138 ;  /* 0x0000008a00397202 */ /* 0x000fc60000000f00 */
[----:B---3--:R-:W3:Y:S01]  /*b330*/  LDL.LU R232, [R1+0x4] ;  /* 0x0000040001e87983 */ /* 0x008ee20000300800 */
[----:B------:R-:W-:-:S03]  /*b340*/  FMNMX.FTZ R0, R136, R12, !PT ;  /* 0x0000000c88007209 */ /* 0x000fc60007810000 */
[----:B------:R-:W-:Y:S01]  /*b350*/  STL [R1+0x8c], R35 ;  /* 0x00008c2301007387 */ /* 0x000fe20000100800 */
[----:B------:R-:W-:-:S03]  /*b360*/  FMNMX.FTZ R0, R22, R0, !PT ;  /* 0x0000000016007209 */ /* 0x000fc60007810000 */
[----:B------:R-:W-:Y:S01]  /*b370*/  STL [R1+0x88], R34 ;  /* 0x0000882201007387 */ /* 0x000fe20000100800 */
[----:B------:R-:W-:-:S03]  /*b380*/  FMNMX.FTZ R0, R21, R0, !PT ;  /* 0x0000000015007209 */ /* 0x000fc60007810000 */
[----:B------:R-:W-:Y:S01]  /*b390*/  STL [R1+0x84], R33 ;  /* 0x0000842101007387 */ /* 0x000fe20000100800 */
[----:B------:R-:W-:-:S03]  /*b3a0*/  FMNMX.FTZ R0, R20, R0, !PT ;  /* 0x0000000014007209 */ /* 0x000fc60007810000 */
[----:B------:R-:W-:Y:S01]  /*b3b0*/  STL [R1+0x80], R32 ;  /* 0x0000802001007387 */ /* 0x000fe20000100800 */
        /* <DEDUP_REMOVED lines=15> */
[----:B-12---:R-:W-:Y:S02]  /*b4b0*/  FMNMX.FTZ R5, R221, R3, !PT ;  /* 0x00000003dd057209 */ /* 0x006fe40007810000 */
        /* <DEDUP_REMOVED lines=10> */
[----:B------:R-:W-:Y:S01]  /*b560*/  FMNMX.FTZ R4, R249, R4, !PT ;  /* 0x00000004f9047209 */ /* 0x000fe20007810000 */
[----:B------:R-:W1:Y:S01]  /*b570*/  SHFL.BFLY PT, R6, R0, 0x2, 0x1f ;  /* 0x0c401f0000067f89 */ /* 0x000e6200000e0000 */
        /* <DEDUP_REMOVED lines=23> */
[----:B------:R-:W-:Y:S01]  /*b6f0*/  FMNMX.FTZ R4, R251, R4, !PT ;  /* 0x00000004fb047209 */ /* 0x000fe20007810000 */
[----:B------:R-:W2:Y:S01]  /*b700*/  SHFL.BFLY PT, R5, R3, 0x2, 0x1f ;  /* 0x0c401f0003057f89 */ /* 0x000ea200000e0000 */
[----:B------:R-:W-:-:S02]  /*b710*/  FMNMX.FTZ R2, R47, R2, !PT ;  /* 0x000000022f027209 */ /* 0x000fc40007810000 */
[----:B------:R-:W-:-:S04]  /*b720*/  FMNMX.FTZ R4, R229, R4, !PT ;  /* 0x00000004e5047209 */ /* 0x000fc80007810000 */
[----:B------:R-:W-:-:S04]  /*b730*/  FMNMX.FTZ R4, R226, R4, !PT ;  /* 0x00000004e2047209 */ /* 0x000fc80007810000 */
[----:B------:R-:W-:-:S05]  /*b740*/  FMNMX.FTZ R4, R224, R4, !PT ;  /* 0x00000004e0047209 */ /* 0x000fca0007810000 */
[----:B------:R-:W4:Y:S01]  /*b750*/  SHFL.BFLY PT, R8, R4, 0x2, 0x1f ;  /* 0x0c401f0004087f89 */ /* 0x000f2200000e0000 */
[----:B-1----:R-:W-:Y:S02]  /*b760*/  FMNMX.FTZ R252, R0, R6, !PT ;  /* 0x0000000600fc7209 */ /* 0x002fe40007810000 */
[----:B--2---:R-:W-:Y:S02]  /*b770*/  FMNMX.FTZ R3, R3, R5, !PT ;  /* 0x0000000503037209 */ /* 0x004fe40007810000 */
[----:B------:R-:W-:-:S03]  /*b780*/  FSETP.NEU.FTZ.AND P6, PT, R252, -INF , PT ;  /* 0xff800000fc00780b */ /* 0x000fc60003fdd000 */
[----:B------:R-:W1:Y:S01]  /*b790*/  SHFL.BFLY PT, R7, R3, 0x1, 0x1f ;  /* 0x0c201f0003077f89 */ /* 0x000e6200000e0000 */
[----:B----4-:R-:W-:-:S05]  /*b7a0*/  FMNMX.FTZ R4, R4, R8, !PT ;  /* 0x0000000804047209 */ /* 0x010fca0007810000 */
[----:B------:R-:W2:Y:S01]  /*b7b0*/  SHFL.BFLY PT, R8, R4, 0x1, 0x1f ;  /* 0x0c201f0004087f89 */ /* 0x000ea200000e0000 */
[----:B-1----:R-:W-:-:S04]  /*b7c0*/  FMNMX.FTZ R247, R3, R7, !PT ;  /* 0x0000000703f77209 */ /* 0x002fc80007810000 */
[C---:B------:R-:W-:Y:S01]  /*b7d0*/  FSETP.NEU.FTZ.AND P5, PT, R247.reuse, -INF , PT ;  /* 0xff800000f700780b */ /* 0x040fe20003fbd000 */
[----:B------:R-:W-:-:S05]  /*b7e0*/  FMUL.FTZ R3, R247, UR10 ;  /* 0x0000000af7037c20 */ /* 0x000fca0008410000 */
[----:B------:R-:W-:Y:S02]  /*b7f0*/  FSEL R3, R3, RZ, P5 ;  /* 0x000000ff03037208 */ /* 0x000fe40002800000 */
[----:B--2---:R-:W-:-:S03]  /*b800*/  FMNMX.FTZ R246, R4, R8, !PT ;  /* 0x0000000804f67209 */ /* 0x004fc60007810000 */
[--C-:B------:R-:W-:Y:S01]  /*b810*/  FFMA.FTZ R4, R29, UR10, -R3.reuse ;  /* 0x0000000a1d047c23 */ /* 0x100fe20008010803 */
[C---:B------:R-:W-:Y:S01]  /*b820*/  FSETP.NEU.FTZ.AND P4, PT, R246.reuse, -INF , PT ;  /* 0xff800000f600780b */ /* 0x040fe20003f9d000 */
[----:B------:R-:W-:Y:S02]  /*b830*/  FMUL.FTZ R24, R246, UR10 ;  /* 0x0000000af6187c20 */ /* 0x000fe40008410000 */
[----:B------:R1:W-:Y:S03]  /*b840*/  MUFU.EX2 R60, R4 ;  /* 0x00000004003c7308 */ /* 0x0003e60000000800 */
[----:B------:R-:W-:Y:S01]  /*b850*/  FSEL R24, R24, RZ, P4 ;  /* 0x000000ff18187208 */ /* 0x000fe20002000000 */
[----:B-1----:R-:W-:-:S04]  /*b860*/  FFMA.FTZ R4, R28, UR10, -R3 ;  /* 0x0000000a1c047c23 */ /* 0x002fc80008010803 */
[----:B------:R1:W-:Y:S02]  /*b870*/  MUFU.EX2 R40, R4 ;  /* 0x0000000400287308 */ /* 0x0003e40000000800 */
[----:B-1----:R-:W-:Y:S01]  /*b880*/  FFMA.FTZ R4, R23, UR10, -R3 ;  /* 0x0000000a17047c23 */ /* 0x002fe20008010803 */
[----:B---3--:R-:W-:-:S04]  /*b890*/  FMNMX.FTZ R2, R232, R2, !PT ;  /* 0x00000002e8027209 */ /* 0x008fc80007810000 */
[----:B------:R-:W-:-:S04]  /*b8a0*/  FMNMX.FTZ R2, R250, R2, !PT ;  /* 0x00000002fa027209 */ /* 0x000fc80007810000 */
[----:B------:R-:W-:-:S04]  /*b8b0*/  FMNMX.FTZ R2, R231, R2, !PT ;  /* 0x00000002e7027209 */ /* 0x000fc80007810000 */
[----:B------:R-:W-:Y:S01]  /*b8c0*/  FMNMX.FTZ R0, R46, R2, !PT ;  /* 0x000000022e007209 */ /* 0x000fe20007810000 */
[----:B------:R-:W-:-:S03]  /*b8d0*/  FMUL.FTZ R2, R252, UR10 ;  /* 0x0000000afc027c20 */ /* 0x000fc60008410000 */
[----:B------:R-:W-:Y:S02]  /*b8e0*/  FMNMX.FTZ R0, R45, R0, !PT ;  /* 0x000000002d007209 */ /* 0x000fe40007810000 */
[----:B------:R-:W-:Y:S02]  /*b8f0*/  FSEL R2, R2, RZ, P6 ;  /* 0x000000ff02027208 */ /* 0x000fe40003000000 */
[----:B------:R-:W-:-:S03]  /*b900*/  FMNMX.FTZ R0, R137, R0, !PT ;  /* 0x0000000089007209 */ /* 0x000fc60007810000 */
[----:B------:R-:W-:Y:S01]  /*b910*/  FFMA.FTZ R5, R12, UR10, -R2 ;  /* 0x0000000a0c057c23 */ /* 0x000fe20008010802 */
[----:B------:R-:W-:-:S03]  /*b920*/  FMNMX.FTZ R0, R44, R0, !PT ;  /* 0x000000002c007209 */ /* 0x000fc60007810000 */
[----:B------:R1:W-:Y:S02]  /*b930*/  MUFU.EX2 R237, R5 ;  /* 0x0000000500ed7308 */ /* 0x0003e40000000800 */
[----:B------:R-:W2:Y:S01]  /*b940*/  SHFL.BFLY PT, R6, R0, 0x2, 0x1f ;  /* 0x0c401f0000067f89 */ /* 0x000ea200000e0000 */
[----:B-1----:R-:W-:-:S05]  /*b950*/  FFMA.FTZ R5, R22, UR10, -R2 ;  /* 0x0000000a16057c23 */ /* 0x002fca0008010802 */
[----:B------:R1:W3:Y:S01]  /*b960*/  MUFU.EX2 R138, R5 ;  /* 0x00000005008a7308 */ /* 0x0002e20000000800 */
[----:B--2---:R-:W-:Y:S02]  /*b970*/  FMNMX.FTZ R0, R0, R6, !PT ;  /* 0x0000000600007209 */ /* 0x004fe40007810000 */
[----:B------:R-:W-:Y:S01]  /*b980*/  FSEL R6, R247, RZ, P5 ;  /* 0x000000fff7067208 */ /* 0x000fe20002800000 */
[----:B-1----:R-:W-:Y:S01]  /*b990*/  FFMA.FTZ R5, R21, UR10, -R2 ;  /* 0x0000000a15057c23 */ /* 0x002fe20008010802 */
[----:B---3--:R-:W-:-:S03]  /*b9a0*/  F2FP.F16.F32.PACK_AB R8, R138, R237 ;  /* 0x000000ed8a08723e */ /* 0x008fc600000000ff */
[----:B------:R1:W2:Y:S08]  /*b9b0*/  MUFU.EX2 R21, R4 ;  /* 0x0000000400157308 */ /* 0x0002b00000000800 */
[----:B------:R3:W-:Y:S01]  /*b9c0*/  MUFU.EX2 R43, R5 ;  /* 0x00000005002b7308 */ /* 0x0007e20000000800 */
[----:B-1----:R-:W-:Y:S01]  /*b9d0*/  FFMA.FTZ R4, R18, UR10, -R24 ;  /* 0x0000000a12047c23 */ /* 0x002fe20008010818 */
[----:B--2---:R-:W-:-:S06]  /*b9e0*/  F2FP.F16.F32.PACK_AB R11, R21, R40 ;  /* 0x00000028150b723e */ /* 0x004fcc00000000ff */
[----:B------:R1:W-:Y:S01]  /*b9f0*/  MUFU.EX2 R34, R4 ;  /* 0x0000000400227308 */ /* 0x0003e20000000800 */
[----:B---3--:R-:W-:Y:S01]  /*ba00*/  FFMA.FTZ R5, R20, UR10, -R2 ;  /* 0x0000000a14057c23 */ /* 0x008fe20008010802 */
[----:B------:R-:W-:-:S06]  /*ba10*/  MOV R20, R67 ;  /* 0x0000004300147202 */ /* 0x000fcc0000000f00 */
[----:B------:R2:W3:Y:S01]  /*ba20*/  MUFU.EX2 R22, R5 ;  /* 0x0000000500167308 */ /* 0x0004e20000000800 */
[----:B-1----:R-:W-:Y:S01]  /*ba30*/  FSEL R4, R252, RZ, P6 ;  /* 0x000000fffc047208 */ /* 0x002fe20003000000 */
[----:B--2---:R-:W-:Y:S01]  /*ba40*/  FFMA.FTZ R5, R13, UR10, -R3 ;  /* 0x0000000a0d057c23 */ /* 0x004fe20008010803 */
[----:B---3--:R-:W-:Y:S01]  /*ba50*/  F2FP.F16.F32.PACK_AB R10, R22, R43 ;  /* 0x0000002b160a723e */ /* 0x008fe200000000ff */
[----:B------:R-:W-:Y:S04]  /*ba60*/  LDSM.16.MT88.4 R12, [R233+0xc000] ;  /* 0x00c00000e90c783b */ /* 0x000fe80000004200 */
[----:B------:R1:W2:Y:S02]  /*ba70*/  MUFU.EX2 R35, R5 ;  /* 0x0000000500237308 */ /* 0x0002a40000000800 */
[----:B-1----:R-:W1:Y:S01]  /*ba80*/  SHFL.BFLY PT, R5, R0, 0x1, 0x1f ;  /* 0x0c201f0000057f89 */ /* 0x002e6200000e0000 */
[----:B--2---:R-:W-:-:S02]  /*ba90*/  F2FP.F16.F32.PACK_AB R9, R60, R35 ;  /* 0x000000233c09723e */ /* 0x004fc400000000ff */
[----:B-1----:R-:W-:Y:S01]  /*baa0*/  FMNMX.FTZ R245, R0, R5, !PT ;  /* 0x0000000500f57209 */ /* 0x002fe20007810000 */
[----:B------:R-:W-:Y:S01]  /*bab0*/  FFMA.FTZ R0, R36, UR10, -R24 ;  /* 0x0000000a24007c23 */ /* 0x000fe20008010818 */
[----:B------:R-:W-:Y:S01]  /*bac0*/  FADD.FTZ R5, R136, -R4 ;  /* 0x8000000488057221 */ /* 0x000fe20000010000 */
[----:B------:R-:W-:Y:S02]  /*bad0*/  FSEL R4, R246, RZ, P4 ;  /* 0x000000fff6047208 */ /* 0x000fe40002000000 */
[----:B------:R1:W-:Y:S01]  /*bae0*/  MUFU.EX2 R42, R0 ;  /* 0x00000000002a7308 */ /* 0x0003e20000000800 */
[C---:B------:R-:W-:Y:S01]  /*baf0*/  FMUL.FTZ R28, R245.reuse, UR10 ;  /* 0x0000000af51c7c20 */ /* 0x040fe20008410000 */
[----:B------:R-:W-:Y:S01]  /*bb00*/  FSETP.NEU.FTZ.AND P1, PT, R245, -INF , PT ;  /* 0xff800000f500780b */ /* 0x000fe20003f3d000 */
[----:B------:R-:W-:Y:S01]  /*bb10*/  FADD.FTZ R4, R134, -R4 ;  /* 0x8000000486047221 */ /* 0x000fe20000010000 */
[----:B------:R-:W-:Y:S01]  /*bb20*/  FMUL.FTZ R5, R5, UR10 ;  /* 0x0000000a05057c20 */ /* 0x000fe20008410000 */
[----:B------:R-:W-:-:S02]  /*bb30*/  MOV R134, R57 ;  /* 0x0000003900867202 */ /* 0x000fc40000000f00 */
[----:B------:R-:W-:Y:S01]  /*bb40*/  FSEL R28, R28, RZ, P1 ;  /* 0x000000ff1c1c7208 */ /* 0x000fe20000800000 */
[----:B------:R-:W-:Y:S01]  /*bb50*/  FMUL.FTZ R4, R4, UR10 ;  /* 0x0000000a04047c20 */ /* 0x000fe20008410000 */
[----:B------:R-:W2:Y:S01]  /*bb60*/  MUFU.EX2 R25, R5 ;  /* 0x0000000500197308 */ /* 0x000ea20000000800 */
[----:B------:R-:W-:Y:S01]  /*bb70*/  MOV R136, R44 ;  /* 0x0000002c00887202 */ /* 0x000fe20000000f00 */
[----:B-1----:R-:W-:-:S06]  /*bb80*/  FFMA.FTZ R0, R31, UR10, -R24 ;  /* 0x0000000a1f007c23 */ /* 0x002fcc0008010818 */
[----:B------:R-:W1:Y:S01]  /*bb90*/  MUFU.EX2 R29, R4 ;  /* 0x00000004001d7308 */ /* 0x000e620000000800 */
[----:B------:R-:W-:-:S07]  /*bba0*/  MOV R31, R46 ;  /* 0x0000002e001f7202 */ /* 0x000fce0000000f00 */
[----:B------:R3:W-:Y:S01]  /*bbb0*/  MUFU.EX2 R32, R0 ;  /* 0x0000000000207308 */ /* 0x0007e20000000800 */
        /* <DEDUP_REMOVED lines=8> */
[-C--:B-1----:R-:W-:Y:S01]  /*bc40*/  FMUL.FTZ R144, R144, R29.reuse ;  /* 0x0000001d90907220 */ /* 0x082fe20000410000 */
[-C--:B------:R-:W-:Y:S01]  /*bc50*/  FMUL.FTZ R145, R145, R29.reuse ;  /* 0x0000001d91917220 */ /* 0x080fe20000410000 */
[----:B------:R-:W-:Y:S01]  /*bc60*/  F2FP.F16.F32.PACK_AB R4, R42, R34 ;  /* 0x000000222a04723e */ /* 0x000fe200000000ff */
[-C--:B------:R-:W-:Y:S01]  /*bc70*/  FMUL.FTZ R156, R156, R29.reuse ;  /* 0x0000001d9c9c7220 */ /* 0x080fe20000410000 */
[-C--:B------:R-:W-:Y:S01]  /*bc80*/  FMUL.FTZ R157, R157, R29.reuse ;  /* 0x0000001d9d9d7220 */ /* 0x080fe20000410000 */
[-C--:B------:R-:W-:Y:S01]  /*bc90*/  FMUL.FTZ R180, R180, R29.reuse ;  /* 0x0000001db4b47220 */ /* 0x080fe20000410000 */
[----:B------:R-:W-:Y:S01]  /*bca0*/  FMUL.FTZ R181, R181, R29 ;  /* 0x0000001db5b57220 */ /* 0x000fe20000410000 */
[-C--:B------:R-:W-:Y:S01]  /*bcb0*/  FMUL.FTZ R184, R184, R25.reuse ;  /* 0x00000019b8b87220 */ /* 0x080fe20000410000 */
[----:B---3--:R-:W-:Y:S01]  /*bcc0*/  FFMA.FTZ R0, R30, UR10, -R24 ;  /* 0x0000000a1e007c23 */ /* 0x008fe20008010818 */
[----:B------:R-:W-:Y:S01]  /*bcd0*/  FMUL.FTZ R185, R185, R25 ;  /* 0x00000019b9b97220 */ /* 0x000fe20000410000 */
[-C--:B------:R-:W-:Y:S01]  /*bce0*/  FMUL.FTZ R188, R188, R29.reuse ;  /* 0x0000001dbcbc7220 */ /* 0x080fe20000410000 */
[----:B------:R-:W-:Y:S01]  /*bcf0*/  FMUL.FTZ R189, R189, R29 ;  /* 0x0000001dbdbd7220 */ /* 0x000fe20000410000 */
[----:B------:R1:W-:Y:S01]  /*bd00*/  MUFU.EX2 R23, R0 ;  /* 0x0000000000177308 */ /* 0x0003e20000000800 */
        /* <DEDUP_REMOVED lines=16> */
[--C-:B-1----:R-:W-:Y:S01]  /*be10*/  FFMA.FTZ R0, R19, UR10, -R28.reuse ;  /* 0x0000000a13007c23 */ /* 0x102fe2000801081c */
[-C--:B------:R-:W-:Y:S01]  /*be20*/  FMUL.FTZ R196, R196, R29.reuse ;  /* 0x0000001dc4c47220 */ /* 0x080fe20000410000 */
[----:B------:R-:W1:Y:S01]  /*be30*/  LDSM.16.MT88.4 R16, [R234+0xc000] ;  /* 0x00c00000ea10783b */ /* 0x000e620000004200 */
[----:B------:R-:W-:Y:S01]  /*be40*/  FMUL.FTZ R197, R197, R29 ;  /* 0x0000001dc5c57220 */ /* 0x000fe20000410000 */
[----:B------:R2:W-:Y:S01]  /*be50*/  MUFU.EX2 R33, R0 ;  /* 0x0000000000217308 */ /* 0x0005e20000000800 */
[-C--:B------:R-:W-:Y:S01]  /*be60*/  FMUL.FTZ R200, R200, R25.reuse ;  /* 0x00000019c8c87220 */ /* 0x080fe20000410000 */
[----:B------:R-:W-:Y:S01]  /*be70*/  FMUL.FTZ R201, R201, R25 ;  /* 0x00000019c9c97220 */ /* 0x000fe20000410000 */
        /* <DEDUP_REMOVED lines=18> */
[----:B------:R2:W3:Y:S01]  /*bfa0*/  MUFU.EX2 R41, R0 ;  /* 0x0000000000297308 */ /* 0x0004e20000000800 */
        /* <DEDUP_REMOVED lines=9> */
[----:B--2---:R-:W-:Y:S01]  /*c040*/  FFMA.FTZ R0, R37, UR10, -R28 ;  /* 0x0000000a25007c23 */ /* 0x004fe2000801081c */
[----:B---3--:R-:W-:-:S03]  /*c050*/  F2FP.F16.F32.PACK_AB R5, R41, R33 ;  /* 0x000000212905723e */ /* 0x008fc600000000ff */
[----:B------:R2:W-:Y:S02]  /*c060*/  MUFU.EX2 R139, R0 ;  /* 0x00000000008b7308 */ /* 0x0005e40000000800 */
[----:B--2---:R-:W-:Y:S01]  /*c070*/  FADD.FTZ R0, R135, -R6 ;  /* 0x8000000687007221 */ /* 0x004fe20000010000 */
[----:B------:R-:W-:Y:S02]  /*c080*/  F2FP.F16.F32.PACK_AB R6, R23, R32 ;  /* 0x000000201706723e */ /* 0x000fe400000000ff */
[----:B------:R-:W-:Y:S01]  /*c090*/  MOV R135, R58 ;  /* 0x0000003a00877202 */ /* 0x000fe20000000f00 */
[----:B------:R-:W-:Y:S01]  /*c0a0*/  FMUL.FTZ R26, R0, UR10 ;  /* 0x0000000a001a7c20 */ /* 0x000fe20008410000 */
[----:B------:R-:W-:-:S05]  /*c0b0*/  FSEL R0, R245, RZ, P1 ;  /* 0x000000fff5007208 */ /* 0x000fca0000800000 */
[----:B------:R-:W-:Y:S01]  /*c0c0*/  FADD.FTZ R0, R133, -R0 ;  /* 0x8000000085007221 */ /* 0x000fe20000010000 */
[----:B------:R-:W2:Y:S01]  /*c0d0*/  MUFU.EX2 R26, R26 ;  /* 0x0000001a001a7308 */ /* 0x000ea20000000800 */
[----:B------:R-:W-:Y:S02]  /*c0e0*/  MOV R133, R56 ;  /* 0x0000003800857202 */ /* 0x000fe40000000f00 */
[----:B------:R-:W-:-:S05]  /*c0f0*/  FMUL.FTZ R0, R0, UR10 ;  /* 0x0000000a00007c20 */ /* 0x000fca0008410000 */
        /* <DEDUP_REMOVED lines=9> */
[----:B---3--:R-:W-:Y:S01]  /*c190*/  FFMA.FTZ R0, R39, UR10, -R28 ;  /* 0x0000000a27007c23 */ /* 0x008fe2000801081c */
[-C--:B----4-:R-:W-:Y:S01]  /*c1a0*/  FMUL.FTZ R146, R146, R30.reuse ;  /* 0x0000001e92927220 */ /* 0x090fe20000410000 */
[-C--:B------:R-:W-:Y:S01]  /*c1b0*/  FMUL.FTZ R147, R147, R30.reuse ;  /* 0x0000001e93937220 */ /* 0x080fe20000410000 */
[-C--:B------:R-:W-:Y:S01]  /*c1c0*/  FMUL.FTZ R158, R158, R30.reuse ;  /* 0x0000001e9e9e7220 */ /* 0x080fe20000410000 */
[----:B------:R-:W2:Y:S01]  /*c1d0*/  MUFU.EX2 R59, R0 ;  /* 0x00000000003b7308 */ /* 0x000ea20000000800 */
[-C--:B------:R-:W-:Y:S01]  /*c1e0*/  FMUL.FTZ R159, R159, R30.reuse ;  /* 0x0000001e9f9f7220 */ /* 0x080fe20000410000 */
[C---:B------:R-:W-:Y:S01]  /*c1f0*/  HMMA.16816.F32 R148, R8.reuse, R12, R148 ;  /* 0x0000000c0894723c */ /* 0x040fe20000001894 */
[-C--:B------:R-:W-:Y:S01]  /*c200*/  FMUL.FTZ R182, R182, R30.reuse ;  /* 0x0000001eb6b67220 */ /* 0x080fe20000410000 */
[----:B------:R-:W-:Y:S01]  /*c210*/  FMUL.FTZ R183, R183, R30 ;  /* 0x0000001eb7b77220 */ /* 0x000fe20000410000 */
[----:B------:R-:W-:Y:S01]  /*c220*/  FMUL.FTZ R186, R186, R26 ;  /* 0x0000001ababa7220 */ /* 0x000fe20000410000 */
[-C--:B------:R-:W-:Y:S01]  /*c230*/  FMUL.FTZ R190, R190, R30.reuse ;  /* 0x0000001ebebe7220 */ /* 0x080fe20000410000 */
[----:B------:R-:W-:Y:S01]  /*c240*/  FMUL.FTZ R191, R191, R30 ;  /* 0x0000001ebfbf7220 */ /* 0x000fe20000410000 */
[C---:B------:R-:W-:Y:S01]  /*c250*/  HMMA.16816.F32 R52, R8.reuse, R14, R152 ;  /* 0x0000000e0834723c */ /* 0x040fe20000001898 */
[-C--:B------:R-:W-:Y:S01]  /*c260*/  FMUL.FTZ R187, R187, R26.reuse ;  /* 0x0000001abbbb7220 */ /* 0x080fe20000410000 */
[-C--:B------:R-:W-:Y:S01]  /*c270*/  FMUL.FTZ R162, R162, R26.reuse ;  /* 0x0000001aa2a27220 */ /* 0x080fe20000410000 */
[----:B------:R-:W-:Y:S01]  /*c280*/  FMUL.FTZ R163, R163, R26 ;  /* 0x0000001aa3a37220 */ /* 0x000fe20000410000 */
[-C--:B------:R-:W-:Y:S01]  /*c290*/  FMUL.FTZ R166, R166, R30.reuse ;  /* 0x0000001ea6a67220 */ /* 0x080fe20000410000 */
[-C--:B------:R-:W-:Y:S01]  /*c2a0*/  FMUL.FTZ R167, R167, R30.reuse ;  /* 0x0000001ea7a77220 */ /* 0x080fe20000410000 */
[----:B------:R-:W-:Y:S01]  /*c2b0*/  FMUL.FTZ R174, R174, R30 ;  /* 0x0000001eaeae7220 */ /* 0x000fe20000410000 */
[----:B------:R-:W-:Y:S01]  /*c2c0*/  MOV R152, R60 ;  /* 0x0000003c00987202 */ /* 0x000fe20000000f00 */
[----:B------:R-:W-:Y:S01]  /*c2d0*/  FMUL.FTZ R175, R175, R30 ;  /* 0x0000001eafaf7220 */ /* 0x000fe20000410000 */
[----:B--2---:R-:W-:Y:S01]  /*c2e0*/  F2FP.F16.F32.PACK_AB R7, R59, R139 ;  /* 0x0000008b3b07723e */ /* 0x004fe200000000ff */
[----:B-1----:R-:W-:Y:S01]  /*c2f0*/  HMMA.16816.F32 R60, R8, R18, R168 ;  /* 0x00000012083c723c */ /* 0x002fe200000018a8 */
[--C-:B------:R-:W-:Y:S01]  /*c300*/  FFMA.FTZ R0, R214, UR10, -R2.reuse ;  /* 0x0000000ad6007c23 */ /* 0x100fe20008010802 */
[-C--:B------:R-:W-:Y:S01]  /*c310*/  FMUL.FTZ R70, R70, R26.reuse ;  /* 0x0000001a46467220 */ /* 0x080fe20000410000 */
[----:B------:R-:W-:Y:S01]  /*c320*/  FMUL.FTZ R71, R71, R26 ;  /* 0x0000001a47477220 */ /* 0x000fe20000410000 */
[-C--:B------:R-:W-:Y:S01]  /*c330*/  FMUL.FTZ R74, R74, R30.reuse ;  /* 0x0000001e4a4a7220 */ /* 0x080fe20000410000 */
[----:B------:R1:W-:Y:S01]  /*c340*/  MUFU.EX2 R170, R0 ;  /* 0x0000000000aa7308 */ /* 0x0003e20000000800 */
[C---:B------:R-:W-:Y:S01]  /*c350*/  HMMA.16816.F32 R144, R4.reuse, R12, R144 ;  /* 0x0000000c0490723c */ /* 0x040fe20000001890 */
[----:B------:R-:W-:Y:S01]  /*c360*/  MOV R171, R59 ;  /* 0x0000003b00ab7202 */ /* 0x000fe20000000f00 */
[----:B------:R-:W-:Y:S01]  /*c370*/  FMUL.FTZ R75, R75, R30 ;  /* 0x0000001e4b4b7220 */ /* 0x000fe20000410000 */
[----:B------:R-:W-:Y:S01]  /*c380*/  FMUL.FTZ R82, R82, R26 ;  /* 0x0000001a52527220 */ /* 0x000fe20000410000 */
[-C--:B------:R-:W-:Y:S01]  /*c390*/  FMUL.FTZ R78, R78, R30.reuse ;  /* 0x0000001e4e4e7220 */ /* 0x080fe20000410000 */
[----:B------:R-:W-:Y:S01]  /*c3a0*/  FMUL.FTZ R79, R79, R30 ;  /* 0x0000001e4f4f7220 */ /* 0x000fe20000410000 */
[----:B------:R-:W-:Y:S01]  /*c3b0*/  HMMA.16816.F32 R156, R4, R14, R156 ;  /* 0x0000000e049c723c */ /* 0x000fe2000000189c */
[----:B------:R-:W2:Y:S01]  /*c3c0*/  LDSM.16.MT88.4 R12, [R236+0xc000] ;  /* 0x00c00000ec0c783b */ /* 0x000ea20000004200 */
[-C--:B------:R-:W-:Y:S01]  /*c3d0*/  FMUL.FTZ R83, R83, R26.reuse ;  /* 0x0000001a53537220 */ /* 0x080fe20000410000 */
[-C--:B------:R-:W-:Y:S01]  /*c3e0*/  FMUL.FTZ R194, R194, R26.reuse ;  /* 0x0000001ac2c27220 */ /* 0x080fe20000410000 */
[----:B------:R-:W-:Y:S01]  /*c3f0*/  FMUL.FTZ R195, R195, R26 ;  /* 0x0000001ac3c37220 */ /* 0x000fe20000410000 */
[-C--:B------:R-:W-:Y:S01]  /*c400*/  FMUL.FTZ R198, R198, R30.reuse ;  /* 0x0000001ec6c67220 */ /* 0x080fe20000410000 */
[-C--:B------:R-:W-:Y:S01]  /*c410*/  HMMA.16816.F32 R160, R8, R16.reuse, R160 ;  /* 0x0000001008a0723c */ /* 0x080fe200000018a0 */
[----:B------:R-:W-:Y:S01]  /*c420*/  FMUL.FTZ R199, R199, R30 ;  /* 0x0000001ec7c77220 */ /* 0x000fe20000410000 */
[----:B------:R-:W-:Y:S01]  /*c430*/  FMUL.FTZ R202, R202, R26 ;  /* 0x0000001acaca7220 */ /* 0x000fe20000410000 */
[-C--:B------:R-:W-:Y:S01]  /*c440*/  FMUL.FTZ R206, R206, R30.reuse ;  /* 0x0000001ecece7220 */ /* 0x080fe20000410000 */
[----:B-1----:R-:W-:Y:S01]  /*c450*/  FFMA.FTZ R0, R210, UR10, -R2 ;  /* 0x0000000ad2007c23 */ /* 0x002fe20008010802 */
[----:B------:R-:W-:Y:S01]  /*c460*/  FMUL.FTZ R207, R207, R30 ;  /* 0x0000001ecfcf7220 */ /* 0x000fe20000410000 */
[C---:B------:R-:W-:Y:S01]  /*c470*/  HMMA.16816.F32 R164, R4.reuse, R16, R164 ;  /* 0x0000001004a4723c */ /* 0x040fe200000018a4 */
[----:B------:R-:W-:Y:S01]  /*c480*/  FMUL.FTZ R203, R203, R26 ;  /* 0x0000001acbcb7220 */ /* 0x000fe20000410000 */
[----:B------:R-:W-:Y:S01]  /*c490*/  MOV R153, R43 ;  /* 0x0000002b00997202 */ /* 0x000fe20000000f00 */
[----:B------:R-:W-:Y:S01]  /*c4a0*/  FMUL.FTZ R90, R90, R30 ;  /* 0x0000001e5a5a7220 */ /* 0x000fe20000410000 */
[----:B------:R-:W-:Y:S01]  /*c4b0*/  MOV R154, R42 ;  /* 0x0000002a009a7202 */ /* 0x000fe20000000f00 */
[-C--:B------:R-:W-:Y:S01]  /*c4c0*/  FMUL.FTZ R91, R91, R30.reuse ;  /* 0x0000001e5b5b7220 */ /* 0x080fe20000410000 */
[----:B------:R-:W-:Y:S01]  /*c4d0*/  HMMA.16816.F32 R64, R4, R18, R172 ;  /* 0x000000120440723c */ /* 0x000fe200000018ac */
[----:B------:R-:W1:Y:S01]  /*c4e0*/  LDSM.16.MT88.4 R16, [R235+0xc000] ;  /* 0x00c00000eb10783b */ /* 0x000e620000004200 */
[----:B------:R-:W-:Y:S01]  /*c4f0*/  MOV R155, R41 ;  /* 0x00000029009b7202 */ /* 0x000fe20000000f00 */
[-C--:B------:R-:W-:Y:S01]  /*c500*/  FMUL.FTZ R94, R94, R30.reuse ;  /* 0x0000001e5e5e7220 */ /* 0x080fe20000410000 */
[----:B------:R-:W-:Y:S01]  /*c510*/  FMUL.FTZ R95, R95, R30 ;  /* 0x0000001e5f5f7220 */ /* 0x000fe20000410000 */
[-C--:B------:R-:W-:Y:S01]  /*c520*/  FMUL.FTZ R86, R86, R26.reuse ;  /* 0x0000001a56567220 */ /* 0x080fe20000410000 */
[-C--:B------:R-:W-:Y:S01]  /*c530*/  FMUL.FTZ R87, R87, R26.reuse ;  /* 0x0000001a57577220 */ /* 0x080fe20000410000 */
[----:B------:R-:W-:Y:S01]  /*c540*/  MOV R175, R139 ;  /* 0x0000008b00af7202 */ /* 0x000fe20000000f00 */
[-C--:B------:R-:W-:Y:S01]  /*c550*/  FMUL.FTZ R98, R98, R26.reuse ;  /* 0x0000001a62627220 */ /* 0x080fe20000410000 */
        /* <DEDUP_REMOVED lines=14> */
[-C--:B--2---:R-:W-:Y:S01]  /*c640*/  HMMA.16816.F32 R56, R8, R12.reuse, R176 ;  /* 0x0000000c0838723c */ /* 0x084fe200000018b0 */
[----:B------:R2:W-:Y:S01]  /*c650*/  MUFU.EX2 R176, R0 ;  /* 0x0000000000b07308 */ /* 0x0005e20000000800 */
[-C--:B------:R-:W-:Y:S01]  /*c660*/  FMUL.FTZ R114, R114, R26.reuse ;  /* 0x0000001a72727220 */ /* 0x080fe20000410000 */
[-C--:B------:R-:W-:Y:S01]  /*c670*/  FMUL.FTZ R115, R115, R26.reuse ;  /* 0x0000001a73737220 */ /* 0x080fe20000410000 */
[-C--:B------:R-:W-:Y:S01]  /*c680*/  FMUL.FTZ R118, R118, R26.reuse ;  /* 0x0000001a76767220 */ /* 0x080fe20000410000 */
[----:B------:R-:W-:Y:S01]  /*c690*/  FMUL.FTZ R119, R119, R26 ;  /* 0x0000001a77777220 */ /* 0x000fe20000410000 */
[C---:B------:R-:W-:Y:S01]  /*c6a0*/  HMMA.16816.F32 R36, R4.reuse, R12, R180 ;  /* 0x0000000c0424723c */ /* 0x040fe200000018b4 */
[----:B------:R-:W-:Y:S01]  /*c6b0*/  MOV R177, R20 ;  /* 0x0000001400b17202 */ /* 0x000fe20000000f00 */
[-C--:B------:R-:W-:Y:S01]  /*c6c0*/  FMUL.FTZ R130, R130, R26.reuse ;  /* 0x0000001a82827220 */ /* 0x080fe20000410000 */
[----:B------:R-:W-:Y:S01]  /*c6d0*/  MOV R20, R47 ;  /* 0x0000002f00147202 */ /* 0x000fe20000000f00 */
[----:B------:R-:W-:Y:S01]  /*c6e0*/  FMUL.FTZ R131, R131, R26 ;  /* 0x0000001a83837220 */ /* 0x000fe20000410000 */
[----:B------:R-:W-:Y:S01]  /*c6f0*/  MOV R179, R138 ;  /* 0x0000008a00b37202 */ /* 0x000fe20000000f00 */
[----:B------:R-:W-:Y:S01]  /*c700*/  HMMA.16816.F32 R188, R4, R14, R188 ;  /* 0x0000000e04bc723c */ /* 0x000fe200000018bc */
[----:B------:R-:W-:-:S02]  /*c710*/  MOV R181, R45 ;  /* 0x0000002d00b57202 */ /* 0x000fc40000000f00 */
[----:B------:R-:W-:-:S03]  /*c720*/  MOV R180, R40 ;  /* 0x0000002800b47202 */ /* 0x000fc60000000f00 */
[----:B------:R-:W-:Y:S01]  /*c730*/  HMMA.16816.F32 R184, R8, R14, R184 ;  /* 0x0000000e08b8723c */ /* 0x000fe200000018b8 */
[----:B------:R-:W3:Y:S01]  /*c740*/  LDSM.16.MT88.4 R12, [R233+0xe000] ;  /* 0x00e00000e90c783b */ /* 0x000ee20000004200 */
[----:B--2---:R-:W-:-:S04]  /*c750*/  FFMA.FTZ R0, R142, UR10, -R2 ;  /* 0x0000000a8e007c23 */ /* 0x004fc80008010802 */
[-C--:B-1----:R-:W-:Y:S06]  /*c760*/  HMMA.16816.F32 R192, R8, R16.reuse, R192 ;  /* 0x0000001008c0723c */ /* 0x082fec00000018c0 */
[C---:B------:R-:W-:Y:S06]  /*c770*/  HMMA.16816.F32 R196, R4.reuse, R16, R196 ;  /* 0x0000001004c4723c */ /* 0x040fec00000018c4 */
[-C--:B------:R-:W-:Y:S06]  /*c780*/  HMMA.16816.F32 R204, R4, R18.reuse, R204 ;  /* 0x0000001204cc723c */ /* 0x080fec00000018cc */
[C---:B------:R-:W-:Y:S01]  /*c790*/  HMMA.16816.F32 R200, R8.reuse, R18, R200 ;  /* 0x0000001208c8723c */ /* 0x040fe200000018c8 */
[----:B------:R-:W1:Y:S05]  /*c7a0*/  LDSM.16.MT88.4 R16, [R236+0xe000] ;  /* 0x00e00000ec10783b */ /* 0x000e6a0000004200 */
[----:B---3--:R-:W-:Y:S01]  /*c7b0*/  HMMA.16816.F32 R44, R8, R12, R68 ;  /* 0x0000000c082c723c */ /* 0x008fe20000001844 */
[----:B------:R2:W-:Y:S05]  /*c7c0*/  MUFU.EX2 R68, R0 ;  /* 0x0000000000447308 */ /* 0x0005ea0000000800 */
[----:B------:R-:W-:Y:S01]  /*c7d0*/  HMMA.16816.F32 R40, R4, R14, R76 ;  /* 0x0000000e0428723c */ /* 0x000fe2000000184c */
[----:B------:R-:W-:-:S02]  /*c7e0*/  MOV R71, R136 ;  /* 0x0000008800477202 */ /* 0x000fc40000000f00 */
[----:B------:R-:W-:Y:S02]  /*c7f0*/  MOV R69, R137 ;  /* 0x0000008900457202 */ /* 0x000fe40000000f00 */
[----:B------:R-:W-:Y:S01]  /*c800*/  MOV R70, R20 ;  /* 0x0000001400467202 */ /* 0x000fe20000000f00 */
[----:B------:R-:W-:Y:S01]  /*c810*/  HMMA.16816.F32 R136, R4, R12, R72 ;  /* 0x0000000c0488723c */ /* 0x000fe20000001848 */
[----:B------:R-:W3:Y:S01]  /*c820*/  LDSM.16.MT88.4 R20, [R235+0xe000] ;  /* 0x00e00000eb14783b */ /* 0x000ee20000004200 */
[----:B--2---:R-:W-:-:S04]  /*c830*/  FFMA.FTZ R0, R132, UR10, -R2 ;  /* 0x0000000a84007c23 */ /* 0x004fc80008010802 */
[----:B------:R-:W-:Y:S01]  /*c840*/  HMMA.16816.F32 R80, R8, R14, R80 ;  /* 0x0000000e0850723c */ /* 0x000fe20000001850 */
[----:B------:R-:W2:Y:S01]  /*c850*/  LDSM.16.MT88.4 R12, [R234+0xe000] ;  /* 0x00e00000ea0c783b */ /* 0x000ea20000004200 */
[----:B------:R-:W-:Y:S01]  /*c860*/  MOV R74, R69 ;  /* 0x00000045004a7202 */ /* 0x000fe20000000f00 */
[----:B------:R4:W2:Y:S01]  /*c870*/  MUFU.EX2 R183, R0 ;  /* 0x0000000000b77308 */ /* 0x0008a20000000800 */
[----:B------:R-:W-:Y:S02]  /*c880*/  MOV R69, R71 ;  /* 0x0000004700457202 */ /* 0x000fe40000000f00 */
[----:B------:R-:W-:Y:S01]  /*c890*/  MOV R71, R177 ;  /* 0x000000b100477202 */ /* 0x000fe20000000f00 */
[----:B-1----:R-:W-:Y:S01]  /*c8a0*/  HMMA.16816.F32 R104, R4, R16, R104 ;  /* 0x000000100468723c */ /* 0x002fe20000001868 */
[----:B------:R-:W-:-:S05]  /*c8b0*/  MOV R210, R74 ;  /* 0x0000004a00d27202 */ /* 0x000fca0000000f00 */
[----:B------:R-:W-:Y:S06]  /*c8c0*/  HMMA.16816.F32 R108, R4, R18, R108 ;  /* 0x00000012046c723c */ /* 0x000fec000000186c */
[----:B------:R-:W-:Y:S01]  /*c8d0*/  HMMA.16816.F32 R100, R8, R16, R100 ;  /* 0x000000100864723c */ /* 0x000fe20000001864 */
[----:B----4-:R-:W-:Y:S01]  /*c8e0*/  FFMA.FTZ R0, R215, UR10, -R3 ;  /* 0x0000000ad7007c23 */ /* 0x010fe20008010803 */
[----:B------:R-:W-:-:S03]  /*c8f0*/  MOV R215, R69 ;  /* 0x0000004500d77202 */ /* 0x000fc60000000f00 */
[----:B------:R1:W-:Y:S01]  /*c900*/  MUFU.EX2 R169, R0 ;  /* 0x0000000000a97308 */ /* 0x0003e20000000800 */
[----:B------:R-:W-:Y:S01]  /*c910*/  HMMA.16816.F32 R112, R8, R18, R112 ;  /* 0x000000120870723c */ /* 0x000fe20000001870 */
[----:B------:R-:W-:Y:S05]  /*c920*/  LDSM.16.MT88.4 R16, [R234+0xc800] ;  /* 0x00c80000ea10783b */ /* 0x000fea0000004200 */
[C---:B---3--:R-:W-:Y:S06]  /*c930*/  HMMA.16816.F32 R120, R4.reuse, R20, R120 ;  /* 0x000000140478723c */ /* 0x048fec0000001878 */
[----:B------:R-:W-:Y:S01]  /*c940*/  HMMA.16816.F32 R124, R4, R22, R124 ;  /* 0x00000016047c723c */ /* 0x000fe2000000187c */
[----:B-1----:R-:W-:-:S04]  /*c950*/  FFMA.FTZ R0, R212, UR10, -R3 ;  /* 0x0000000ad4007c23 */ /* 0x002fc80008010803 */
[----:B------:R1:W-:Y:S01]  /*c960*/  MUFU.EX2 R75, R0 ;  /* 0x00000000004b7308 */ /* 0x0003e20000000800 */
[C---:B--2---:R-:W-:Y:S06]  /*c970*/  HMMA.16816.F32 R88, R4.reuse, R12, R88 ;  /* 0x0000000c0458723c */ /* 0x044fec0000001858 */
[----:B------:R-:W-:Y:S06]  /*c980*/  HMMA.16816.F32 R92, R4, R14, R92 ;  /* 0x0000000e045c723c */ /* 0x000fec000000185c */
[----:B------:R-:W-:Y:S01]  /*c990*/  HMMA.16816.F32 R84, R8, R12, R84 ;  /* 0x0000000c0854723c */ /* 0x000fe20000001854 */
[----:B-1----:R-:W-:-:S05]  /*c9a0*/  FFMA.FTZ R0, R143, UR10, -R3 ;  /* 0x0000000a8f007c23 */ /* 0x002fca0008010803 */
[C---:B------:R-:W-:Y:S01]  /*c9b0*/  HMMA.16816.F32 R96, R8.reuse, R14, R96 ;  /* 0x0000000e0860723c */ /* 0x040fe20000001860 */
[----:B------:R-:W1:Y:S01]  /*c9c0*/  LDSM.16.MT88.4 R12, [R233+0xc800] ;  /* 0x00c80000e90c783b */ /* 0x000e620000004200 */
[----:B------:R2:W-:Y:S04]  /*c9d0*/  MUFU.EX2 R178, R0 ;  /* 0x0000000000b27308 */ /* 0x0005e80000000800 */
[C---:B------:R-:W-:Y:S06]  /*c9e0*/  HMMA.16816.F32 R116, R8.reuse, R20, R116 ;  /* 0x000000140874723c */ /* 0x040fec0000001874 */
[----:B------:R-:W-:Y:S01]  /*c9f0*/  HMMA.16816.F32 R128, R8, R22, R128 ;  /* 0x000000160880723c */ /* 0x000fe20000001880 */
[----:B------:R-:W3:Y:S01]  /*ca00*/  LDSM.16.MT88.4 R20, [R234+0xe800] ;  /* 0x00e80000ea14783b */ /* 0x000ee20000004200 */
[----:B--2---:R-:W-:-:S05]  /*ca10*/  FFMA.FTZ R0, R140, UR10, -R3 ;  /* 0x0000000a8c007c23 */ /* 0x004fca0008010803 */
[----:B------:R-:W-:Y:S01]  /*ca20*/  F2FP.F16.F32.PACK_AB R10, R183, R68 ;  /* 0x00000044b70a723e */ /* 0x000fe200000000ff */
[----:B------:R2:W4:Y:S02]  /*ca30*/  MUFU.EX2 R182, R0 ;  /* 0x0000000000b67308 */ /* 0x0005240000000800 */
[----:B--2---:R-:W-:Y:S01]  /*ca40*/  FFMA.FTZ R0, R217, UR10, -R24 ;  /* 0x0000000ad9007c23 */ /* 0x004fe20008010818 */
[----:B----4-:R-:W-:Y:S02]  /*ca50*/  F2FP.F16.F32.PACK_AB R11, R182, R178 ;  /* 0x000000b2b60b723e */ /* 0x010fe400000000ff */
[----:B------:R-:W-:-:S03]  /*ca60*/  MOV R217, R134 ;  /* 0x0000008600d97202 */ /* 0x000fc60000000f00 */
[----:B------:R2:W-:Y:S02]  /*ca70*/  MUFU.EX2 R168, R0 ;  /* 0x0000000000a87308 */ /* 0x0005e40000000800 */
[----:B--2---:R-:W-:Y:S01]  /*ca80*/  FFMA.FTZ R0, R213, UR10, -R24 ;  /* 0x0000000ad5007c23 */ /* 0x004fe20008010818 */
[----:B------:R-:W-:Y:S02]  /*ca90*/  MOV R213, R75 ;  /* 0x0000004b00d57202 */ /* 0x000fe40000000f00 */
[----:B------:R-:W-:-:S03]  /*caa0*/  MOV R75, R70 ;  /* 0x00000046004b7202 */ /* 0x000fc60000000f00 */
[----:B------:R2:W-:Y:S01]  /*cab0*/  MUFU.EX2 R212, R0 ;  /* 0x0000000000d47308 */ /* 0x0005e20000000800 */
[----:B------:R-:W-:Y:S02]  /*cac0*/  MOV R70, R181 ;  /* 0x000000b500467202 */ /* 0x000fe40000000f00 */
[----:B------:R-:W-:Y:S02]  /*cad0*/  F2FP.F16.F32.PACK_AB R9, R213, R169 ;  /* 0x000000a9d509723e */ /* 0x000fe400000000ff */
[----:B------:R-:W-:Y:S01]  /*cae0*/  MOV R214, R70 ;  /* 0x0000004600d67202 */ /* 0x000fe20000000f00 */
[----:B--2---:R-:W-:-:S04]  /*caf0*/  FFMA.FTZ R0, R209, UR10, -R24 ;  /* 0x0000000ad1007c23 */ /* 0x004fc80008010818 */
[----:B------:R2:W-:Y:S02]  /*cb00*/  MUFU.EX2 R177, R0 ;  /* 0x0000000000b17308 */ /* 0x0005e40000000800 */
[----:B--2---:R-:W-:-:S06]  /*cb10*/  FFMA.FTZ R0, R141, UR10, -R24 ;  /* 0x0000000a8d007c23 */ /* 0x004fcc0008010818 */
[----:B------:R2:W4:Y:S02]  /*cb20*/  MUFU.EX2 R181, R0 ;  /* 0x0000000000b57308 */ /* 0x0005240000000800 */
[----:B--2---:R-:W-:Y:S01]  /*cb30*/  FFMA.FTZ R0, R218, UR10, -R28 ;  /* 0x0000000ada007c23 */ /* 0x004fe2000801081c */
[----:B----4-:R-:W-:Y:S02]  /*cb40*/  F2FP.F16.F32.PACK_AB R6, R181, R177 ;  /* 0x000000b1b506723e */ /* 0x010fe400000000ff */
[----:B------:R-:W-:-:S03]  /*cb50*/  MOV R218, R133 ;  /* 0x0000008500da7202 */ /* 0x000fc60000000f00 */
[----:B------:R2:W-:Y:S02]  /*cb60*/  MUFU.EX2 R209, R0 ;  /* 0x0000000000d17308 */ /* 0x0005e40000000800 */
[----:B--2---:R-:W-:Y:S01]  /*cb70*/  FFMA.FTZ R0, R216, UR10, -R28 ;  /* 0x0000000ad8007c23 */ /* 0x004fe2000801081c */
[----:B------:R-:W-:-:S05]  /*cb80*/  MOV R216, R180 ;  /* 0x000000b400d87202 */ /* 0x000fca0000000f00 */
[----:B------:R2:W4:Y:S02]  /*cb90*/  MUFU.EX2 R4, R0 ;  /* 0x0000000000047308 */ /* 0x0005240000000800 */
[----:B--2---:R-:W-:Y:S01]  /*cba0*/  FFMA.FTZ R0, R211, UR10, -R28 ;  /* 0x0000000ad3007c23 */ /* 0x004fe2000801081c */
[----:B------:R-:W-:-:S05]  /*cbb0*/  MOV R211, R176 ;  /* 0x000000b000d37202 */ /* 0x000fca0000000f00 */
[----:B------:R2:W-:Y:S01]  /*cbc0*/  MUFU.EX2 R176, R0 ;  /* 0x0000000000b07308 */ /* 0x0005e20000000800 */
[----:B------:R-:W-:-:S07]  /*cbd0*/  F2FP.F16.F32.PACK_AB R8, R211, R170 ;  /* 0x000000aad308723e */ /* 0x000fce00000000ff */
[C---:B-1----:R-:W-:Y:S06]  /*cbe0*/  HMMA.16816.F32 R148, R8.reuse, R12, R148 ;  /* 0x0000000c0894723c */ /* 0x042fec0000001894 */
[C---:B------:R-:W-:Y:S01]  /*cbf0*/  HMMA.16816.F32 R52, R8.reuse, R14, R52 ;  /* 0x0000000e0834723c */ /* 0x040fe20000001834 */
[----:B--2---:R-:W-:Y:S01]  /*cc00*/  FFMA.FTZ R0, R208, UR10, -R28 ;  /* 0x0000000ad0007c23 */ /* 0x004fe2000801081c */
[----:B----4-:R-:W-:Y:S02]  /*cc10*/  MOV R208, R4 ;  /* 0x0000000400d07202 */ /* 0x010fe40000000f00 */
[----:B------:R-:W-:Y:S01]  /*cc20*/  F2FP.F16.F32.PACK_AB R4, R212, R168 ;  /* 0x000000a8d404723e */ /* 0x000fe200000000ff */
[----:B------:R-:W1:Y:S01]  /*cc30*/  MUFU.EX2 R180, R0 ;  /* 0x0000000000b47308 */ /* 0x000e620000000800 */
[----:B------:R-:W-:Y:S01]  /*cc40*/  F2FP.F16.F32.PACK_AB R5, R208, R209 ;  /* 0x000000d1d005723e */ /* 0x000fe200000000ff */
[C---:B------:R-:W-:Y:S06]  /*cc50*/  HMMA.16816.F32 R76, R8.reuse, R16, R160 ;  /* 0x00000010084c723c */ /* 0x040fec00000018a0 */
[----:B------:R-:W-:Y:S01]  /*cc60*/  HMMA.16816.F32 R60, R8, R18, R60 ;  /* 0x00000012083c723c */ /* 0x000fe2000000183c */
[----:B------:R-:W-:-:S02]  /*cc70*/  MOV R162, R75 ;  /* 0x0000004b00a27202 */ /* 0x000fc40000000f00 */
[----:B------:R-:W-:Y:S02]  /*cc80*/  MOV R163, R68 ;  /* 0x0000004400a37202 */ /* 0x000fe40000000f00 */
[----:B------:R-:W-:Y:S01]  /*cc90*/  MOV R161, R71 ;  /* 0x0000004700a17202 */ /* 0x000fe20000000f00 */
[C---:B---3--:R-:W-:Y:S01]  /*cca0*/  HMMA.16816.F32 R84, R8.reuse, R20, R84 ;  /* 0x000000140854723c */ /* 0x048fe20000001854 */
[----:B------:R-:W-:Y:S02]  /*ccb0*/  MOV R160, R162 ;  /* 0x000000a200a07202 */ /* 0x000fe40000000f00 */
[----:B-1----:R-:W-:Y:S02]  /*ccc0*/  F2FP.F16.F32.PACK_AB R7, R180, R176 ;  /* 0x000000b0b407723e */ /* 0x002fe400000000ff */
[----:B------:R-:W-:Y:S01]  /*ccd0*/  MOV R0, R135 ;  /* 0x0000008700007202 */ /* 0x000fe20000000f00 */
[----:B------:R-:W-:Y:S04]  /*cce0*/  HMMA.16816.F32 R96, R8, R22, R96 ;  /* 0x000000160860723c */ /* 0x000fe80000001860 */
[----:B------:R-:W-:-:S02]  /*ccf0*/  FFMA.FTZ R0, R0, UR10, -R2 ;  /* 0x0000000a00007c23 */ /* 0x000fc40008010802 */
        /* <DEDUP_REMOVED lines=8> */
[----:B------:R-:W-:Y:S01]  /*cd80*/  MOV R162, R216 ;  /* 0x000000d800a27202 */ /* 0x000fe20000000f00 */
[----:B------:R-:W-:Y:S04]  /*cd90*/  LDSM.16.MT88.4 R20, [R233+0xd000] ;  /* 0x00d00000e914783b */ /* 0x000fe80000004200 */
        /* <DEDUP_REMOVED lines=13> */
[----:B------:R-:W-:Y:S01]  /*ce70*/  HMMA.16816.F32 R80, R8, R14, R80 ;  /* 0x0000000e0850723c */ /* 0x000fe20000001850 */
[----:B------:R-:W1:Y:S05]  /*ce80*/  LDSM.16.MT88.4 R12, [R235+0xe800] ;  /* 0x00e80000eb0c783b */ /* 0x000e6a0000004200 */
[C---:B--2---:R-:W-:Y:S06]  /*ce90*/  HMMA.16816.F32 R104, R4.reuse, R16, R104 ;  /* 0x000000100468723c */ /* 0x044fec0000001868 */
[----:B------:R-:W-:Y:S06]  /*cea0*/  HMMA.16816.F32 R108, R4, R18, R108 ;  /* 0x00000012046c723c */ /* 0x000fec000000186c */
[C---:B------:R-:W-:Y:S06]  /*ceb0*/  HMMA.16816.F32 R100, R8.reuse, R16, R100 ;  /* 0x000000100864723c */ /* 0x040fec0000001864 */
[----:B------:R-:W-:Y:S01]  /*cec0*/  HMMA.16816.F32 R112, R8, R18, R112 ;  /* 0x000000120870723c */ /* 0x000fe20000001870 */
[----:B------:R-:W2:Y:S05]  /*ced0*/  LDSM.16.MT88.4 R16, [R234+0xd000] ;  /* 0x00d00000ea10783b */ /* 0x000eaa0000004200 */
[C---:B-1----:R-:W-:Y:S06]  /*cee0*/  HMMA.16816.F32 R120, R4.reuse, R12, R120 ;  /* 0x0000000c0478723c */ /* 0x042fec0000001878 */
[----:B------:R-:W-:Y:S01]  /*cef0*/  HMMA.16816.F32 R124, R4, R14, R124 ;  /* 0x0000000e047c723c */ /* 0x000fe2000000187c */
[----:B------:R1:W-:Y:S05]  /*cf00*/  MUFU.EX2 R4, R0 ;  /* 0x0000000000047308 */ /* 0x0003ea0000000800 */
[C---:B------:R-:W-:Y:S06]  /*cf10*/  HMMA.16816.F32 R116, R8.reuse, R12, R116 ;  /* 0x0000000c0874723c */ /* 0x040fec0000001874 */
[----:B------:R-:W-:Y:S01]  /*cf20*/  HMMA.16816.F32 R128, R8, R14, R128 ;  /* 0x0000000e0880723c */ /* 0x000fe20000001880 */
[----:B------:R-:W3:Y:S01]  /*cf30*/  LDSM.16.MT88.4 R12, [R236+0xd000] ;  /* 0x00d00000ec0c783b */ /* 0x000ee20000004200 */
[----:B-1----:R-:W-:-:S04]  /*cf40*/  FFMA.FTZ R0, R248, UR10, -R2 ;  /* 0x0000000af8007c23 */ /* 0x002fc80008010802 */
[----:B------:R1:W-:Y:S02]  /*cf50*/  MUFU.EX2 R5, R0 ;  /* 0x0000000000057308 */ /* 0x0003e40000000800 */
[----:B-1----:R-:W-:-:S06]  /*cf60*/  FFMA.FTZ R0, R227, UR10, -R2 ;  /* 0x0000000ae3007c23 */ /* 0x002fcc0008010802 */
[----:B------:R1:W-:Y:S02]  /*cf70*/  MUFU.EX2 R6, R0 ;  /* 0x0000000000067308 */ /* 0x0003e40000000800 */
[----:B-1----:R-:W-:-:S06]  /*cf80*/  FFMA.FTZ R0, R49, UR10, -R2 ;  /* 0x0000000a31007c23 */ /* 0x002fcc0008010802 */
[----:B------:R1:W4:Y:S02]  /*cf90*/  MUFU.EX2 R7, R0 ;  /* 0x0000000000077308 */ /* 0x0003240000000800 */
[--C-:B-1----:R-:W-:Y:S02]  /*cfa0*/  FFMA.FTZ R0, R161, UR10, -R3.reuse ;  /* 0x0000000aa1007c23 */ /* 0x102fe40008010803 */
[----:B------:R-:W2:Y:S04]  /*cfb0*/  LDL.LU R161, [R1+0x20] ;  /* 0x0000200001a17983 */ /* 0x000ea80000300800 */
[----:B------:R1:W-:Y:S02]  /*cfc0*/  MUFU.EX2 R227, R0 ;  /* 0x0000000000e37308 */ /* 0x0003e40000000800 */
[----:B-1----:R-:W-:-:S06]  /*cfd0*/  FFMA.FTZ R0, R249, UR10, -R3 ;  /* 0x0000000af9007c23 */ /* 0x002fcc0008010803 */
[----:B------:R1:W3:Y:S02]  /*cfe0*/  MUFU.EX2 R248, R0 ;  /* 0x0000000000f87308 */ /* 0x0002e40000000800 */
[----:B-1----:R-:W-:-:S06]  /*cff0*/  FFMA.FTZ R0, R228, UR10, -R3 ;  /* 0x0000000ae4007c23 */ /* 0x002fcc0008010803 */
[----:B------:R1:W-:Y:S02]  /*d000*/  MUFU.EX2 R228, R0 ;  /* 0x0000000000e47308 */ /* 0x0003e40000000800 */
[----:B-1----:R-:W-:-:S06]  /*d010*/  FFMA.FTZ R0, R220, UR10, -R3 ;  /* 0x0000000adc007c23 */ /* 0x002fcc0008010803 */
[----:B------:R1:W3:Y:S02]  /*d020*/  MUFU.EX2 R249, R0 ;  /* 0x0000000000f97308 */ /* 0x0002e40000000800 */
[----:B-1----:R-:W-:-:S06]  /*d030*/  FFMA.FTZ R0, R218, UR10, -R24 ;  /* 0x0000000ada007c23 */ /* 0x002fcc0008010818 */
[----:B------:R1:W-:Y:S02]  /*d040*/  MUFU.EX2 R216, R0 ;  /* 0x0000000000d87308 */ /* 0x0003e40000000800 */
[----:B-1----:R-:W-:-:S06]  /*d050*/  FFMA.FTZ R0, R217, UR10, -R24 ;  /* 0x0000000ad9007c23 */ /* 0x002fcc0008010818 */
[----:B------:R1:W-:Y:S02]  /*d060*/  MUFU.EX2 R217, R0 ;  /* 0x0000000000d97308 */ /* 0x0003e40000000800 */
[----:B-1----:R-:W-:Y:S01]  /*d070*/  FFMA.FTZ R0, R230, UR10, -R24 ;  /* 0x0000000ae6007c23 */ /* 0x002fe20008010818 */
[--C-:B------:R-:W-:Y:S01]  /*d080*/  FFMA.FTZ R47, R221, UR10, -R2.reuse ;  /* 0x0000000add2f7c23 */ /* 0x100fe20008010802 */
[--C-:B------:R-:W-:Y:S01]  /*d090*/  FFMA.FTZ R46, R219, UR10, -R2.reuse ;  /* 0x0000000adb2e7c23 */ /* 0x100fe20008010802 */
[----:B------:R-:W-:-:S03]  /*d0a0*/  FFMA.FTZ R45, R50, UR10, -R2 ;  /* 0x0000000a322d7c23 */ /* 0x000fc60008010802 */
[----:B------:R1:W-:Y:S01]  /*d0b0*/  MUFU.EX2 R218, R0 ;  /* 0x0000000000da7308 */ /* 0x0003e20000000800 */
[----:B------:R-:W-:Y:S01]  /*d0c0*/  FFMA.FTZ R44, R27, UR10, -R2 ;  /* 0x0000000a1b2c7c23 */ /* 0x000fe20008010802 */
[----:B--2---:R-:W-:Y:S01]  /*d0d0*/  FFMA.FTZ R49, R161, R25, R237 ;  /* 0x00000019a1317223 */ /* 0x004fe200000100ed */
[----:B-1----:R-:W-:Y:S01]  /*d0e0*/  FFMA.FTZ R0, R223, UR10, -R24 ;  /* 0x0000000adf007c23 */ /* 0x002fe20008010818 */
[----:B------:R1:W5:Y:S01]  /*d0f0*/  LDL.LU R237, [R1+0x94] ;  /* 0x0000940001ed7983 */ /* 0x0003620000300800 */
[----:B------:R-:W-:-:S03]  /*d100*/  MOV R161, R163 ;  /* 0x000000a300a17202 */ /* 0x000fc60000000f00 */
[----:B------:R2:W1:Y:S01]  /*d110*/  MUFU.EX2 R220, R0 ;  /* 0x0000000000dc7308 */ /* 0x0004620000000800 */
[----:B------:R-:W3:Y:S01]  /*d120*/  LDL.LU R167, [R1+0x24] ;  /* 0x0000240001a77983 */ /* 0x000ee20000300800 */
[----:B------:R-:W-:Y:S01]  /*d130*/  MOV R163, R214 ;  /* 0x000000d600a37202 */ /* 0x000fe20000000f00 */
[--C-:B------:R-:W-:Y:S01]  /*d140*/  FFMA.FTZ R2, R231, UR10, -R28.reuse ;  /* 0x0000000ae7027c23 */ /* 0x100fe2000801081c */
[----:B------:R-:W-:Y:S01]  /*d150*/  FFMA.FTZ R40, R48, UR10, -R3 ;  /* 0x0000000a30287c23 */ /* 0x000fe20008010803 */
[----:B------:R-:W-:Y:S02]  /*d160*/  MOV R166, R213 ;  /* 0x000000d500a67202 */ /* 0x000fe40000000f00 */
[----:B----4-:R-:W-:Y:S02]  /*d170*/  MOV R230, R7 ;  /* 0x0000000700e67202 */ /* 0x010fe40000000f00 */
[----:B------:R-:W-:Y:S01]  /*d180*/  MOV R223, R6 ;  /* 0x0000000600df7202 */ /* 0x000fe20000000f00 */
[----:B--2---:R-:W-:Y:S01]  /*d190*/  FFMA.FTZ R0, R160, UR10, -R28 ;  /* 0x0000000aa0007c23 */ /* 0x004fe2000801081c */
[----:B------:R-:W-:-:S02]  /*d1a0*/  MOV R160, R162 ;  /* 0x000000a200a07202 */ /* 0x000fc40000000f00 */
[----:B------:R-:W-:Y:S02]  /*d1b0*/  MOV R162, R215 ;  /* 0x000000d700a27202 */ /* 0x000fe40000000f00 */
[----:B------:R2:W-:Y:S08]  /*d1c0*/  MUFU.EX2 R215, R0 ;  /* 0x0000000000d77308 */ /* 0x0005f00000000800 */
[----:B------:R-:W-:Y:S01]  /*d1d0*/  MUFU.EX2 R213, R2 ;  /* 0x0000000200d57308 */ /* 0x000fe20000000800 */
[----:B--2---:R-:W-:Y:S01]  /*d1e0*/  FFMA.FTZ R0, R232, UR10, -R28 ;  /* 0x0000000ae8007c23 */ /* 0x004fe2000801081c */
[----:B------:R-:W-:-:S02]  /*d1f0*/  MOV R221, R5 ;  /* 0x0000000500dd7202 */ /* 0x000fc40000000f00 */
[----:B------:R-:W-:-:S04]  /*d200*/  MOV R165, R211 ;  /* 0x000000d300a57202 */ /* 0x000fc80000000f00 */
[----:B------:R2:W4:Y:S01]  /*d210*/  MUFU.EX2 R214, R0 ;  /* 0x0000000000d67308 */ /* 0x0005220000000800 */
[----:B------:R-:W-:Y:S01]  /*d220*/  MOV R219, R4 ;  /* 0x0000000400db7202 */ /* 0x000fe20000000f00 */
[----:B------:R-:W-:Y:S01]  /*d230*/  FFMA.FTZ R43, R225, UR10, -R3 ;  /* 0x0000000ae12b7c23 */ /* 0x000fe20008010803 */
[----:B---3--:R-:W-:Y:S02]  /*d240*/  F2FP.F16.F32.PACK_AB R9, R248, R227 ;  /* 0x000000e3f809723e */ /* 0x008fe400000000ff */
[----:B------:R-:W-:Y:S02]  /*d250*/  F2FP.F16.F32.PACK_AB R10, R230, R223 ;  /* 0x000000dfe60a723e */ /* 0x000fe400000000ff */
[----:B------:R-:W-:Y:S02]  /*d260*/  F2FP.F16.F32.PACK_AB R11, R249, R228 ;  /* 0x000000e4f90b723e */ /* 0x000fe400000000ff */
[----:B-1----:R-:W-:Y:S02]  /*d270*/  F2FP.F16.F32.PACK_AB R6, R220, R218 ;  /* 0x000000dadc06723e */ /* 0x002fe400000000ff */
[----:B------:R-:W-:-:S02]  /*d280*/  MOV R185, R160 ;  /* 0x000000a000b97202 */ /* 0x000fc40000000f00 */
[----:B------:R-:W-:Y:S02]  /*d290*/  MOV R186, R161 ;  /* 0x000000a100ba7202 */ /* 0x000fe40000000f00 */
[----:B------:R-:W-:Y:S02]  /*d2a0*/  MOV R187, R162 ;  /* 0x000000a200bb7202 */ /* 0x000fe40000000f00 */
[----:B------:R-:W-:Y:S01]  /*d2b0*/  MOV R164, R163 ;  /* 0x000000a300a47202 */ /* 0x000fe20000000f00 */
[----:B--2---:R-:W-:Y:S01]  /*d2c0*/  FFMA.FTZ R0, R250, UR10, -R28 ;  /* 0x0000000afa007c23 */ /* 0x004fe2000801081c */
[----:B------:R-:W-:Y:S01]  /*d2d0*/  F2FP.F16.F32.PACK_AB R8, R221, R219 ;  /* 0x000000dbdd08723e */ /* 0x000fe200000000ff */
[--C-:B------:R-:W-:Y:S01]  /*d2e0*/  FFMA.FTZ R42, R222, UR10, -R3.reuse ;  /* 0x0000000ade2a7c23 */ /* 0x100fe20008010803 */
[----:B------:R-:W-:Y:S01]  /*d2f0*/  F2FP.F16.F32.PACK_AB R4, R217, R216 ;  /* 0x000000d8d904723e */ /* 0x000fe200000000ff */
[----:B------:R-:W-:Y:S01]  /*d300*/  FFMA.FTZ R41, R51, UR10, -R3 ;  /* 0x0000000a33297c23 */ /* 0x000fe20008010803 */
[----:B----4-:R-:W-:Y:S01]  /*d310*/  F2FP.F16.F32.PACK_AB R5, R214, R215 ;  /* 0x000000d7d605723e */ /* 0x010fe200000000ff */
[--C-:B------:R-:W-:Y:S01]  /*d320*/  FFMA.FTZ R2, R226, UR10, -R24.reuse ;  /* 0x0000000ae2027c23 */ /* 0x100fe20008010818 */
[----:B------:R-:W-:Y:S01]  /*d330*/  MOV R211, R31 ;  /* 0x0000001f00d37202 */ /* 0x000fe20000000f00 */
[C---:B------:R-:W-:Y:S01]  /*d340*/  HMMA.16816.F32 R160, R8.reuse, R16, R76 ;  /* 0x0000001008a0723c */ /* 0x040fe2000000184c */
[----:B------:R-:W-:Y:S01]  /*d350*/  MOV R50, R186 ;  /* 0x000000ba00327202 */ /* 0x000fe20000000f00 */
[--C-:B------:R-:W-:Y:S01]  /*d360*/  FFMA.FTZ R31, R251, UR10, -R24.reuse ;  /* 0x0000000afb1f7c23 */ /* 0x100fe20008010818 */
[----:B------:R-:W-:Y:S01]  /*d370*/  MOV R186, R165 ;  /* 0x000000a500ba7202 */ /* 0x000fe20000000f00 */
[----:B------:R-:W-:Y:S01]  /*d380*/  FFMA.FTZ R3, R229, UR10, -R24 ;  /* 0x0000000ae5037c23 */ /* 0x000fe20008010818 */
[----:B------:R-:W-:Y:S01]  /*d390*/  MOV R226, R210 ;  /* 0x000000d200e27202 */ /* 0x000fe20000000f00 */
[----:B------:R-:W-:Y:S01]  /*d3a0*/  HMMA.16816.F32 R148, R8, R20, R148 ;  /* 0x000000140894723c */ /* 0x000fe20000001894 */
[----:B------:R-:W-:Y:S01]  /*d3b0*/  MOV R79, R185 ;  /* 0x000000b9004f7202 */ /* 0x000fe20000000f00 */
[----:B------:R1:W5:Y:S01]  /*d3c0*/  LDL.LU R232, [R1+0x90] ;  /* 0x0000900001e87983 */ /* 0x0003620000300800 */
[----:B------:R-:W-:-:S02]  /*d3d0*/  MOV R76, R187 ;  /* 0x000000bb004c7202 */ /* 0x000fc40000000f00 */
[----:B------:R-:W-:Y:S01]  /*d3e0*/  MOV R77, R164 ;  /* 0x000000a4004d7202 */ /* 0x000fe20000000f00 */
[----:B------:R-:W-:Y:S01]  /*d3f0*/  HMMA.16816.F32 R52, R8, R22, R52 ;  /* 0x000000160834723c */ /* 0x000fe20000001834 */
[----:B------:R-:W-:Y:S02]  /*d400*/  MOV R185, R166 ;  /* 0x000000a600b97202 */ /* 0x000fe40000000f00 */
[----:B------:R-:W-:Y:S02]  /*d410*/  MOV R78, R208 ;  /* 0x000000d0004e7202 */ /* 0x000fe40000000f00 */
[----:B------:R-:W-:Y:S02]  /*d420*/  MOV R187, R209 ;  /* 0x000000d100bb7202 */ /* 0x000fe40000000f00 */
[----:B------:R-:W-:Y:S02]  /*d430*/  MOV R225, R180 ;  /* 0x000000b400e17202 */ /* 0x000fe40000000f00 */
[----:B------:R-:W-:-:S02]  /*d440*/  MOV R222, R181 ;  /* 0x000000b500de7202 */ /* 0x000fc40000000f00 */
[----:B------:R-:W-:Y:S02]  /*d450*/  MOV R250, R182 ;  /* 0x000000b600fa7202 */ /* 0x000fe40000000f00 */
[----:B------:R-:W-:Y:S02]  /*d460*/  MOV R231, R183 ;  /* 0x000000b700e77202 */ /* 0x000fe40000000f00 */
[----:B------:R-:W-:Y:S02]  /*d470*/  MOV R251, R176 ;  /* 0x000000b000fb7202 */ /* 0x000fe40000000f00 */
[----:B------:R-:W-:Y:S02]  /*d480*/  MOV R229, R177 ;  /* 0x000000b100e57202 */ /* 0x000fe40000000f00 */
[----:B------:R-:W-:Y:S01]  /*d490*/  MOV R51, R178 ;  /* 0x000000b200337202 */ /* 0x000fe20000000f00 */
[----:B------:R-:W-:Y:S01]  /*d4a0*/  FFMA.FTZ R48, R167, R26, R35 ;  /* 0x0000001aa7307223 */ /* 0x000fe20000010023 */
[----:B------:R-:W-:Y:S01]  /*d4b0*/  MOV R167, R212 ;  /* 0x000000d400a77202 */ /* 0x000fe20000000f00 */
[----:B------:R1:W5:Y:S01]  /*d4c0*/  LDL.LU R35, [R1+0x8c] ;  /* 0x00008c0001237983 */ /* 0x0003620000300800 */
[----:B------:R-:W2:Y:S02]  /*d4d0*/  MUFU.EX2 R212, R0 ;  /* 0x0000000000d47308 */ /* 0x000ea40000000800 */
[----:B------:R-:W-:-:S02]  /*d4e0*/  MOV R184, R167 ;  /* 0x000000a700b87202 */ /* 0x000fc40000000f00 */
[----:B--2---:R-:W-:Y:S01]  /*d4f0*/  F2FP.F16.F32.PACK_AB R7, R213, R212 ;  /* 0x000000d4d507723e */ /* 0x004fe200000000ff */
[----:B------:R-:W-:Y:S01]  /*d500*/  FFMA.FTZ R0, R224, UR10, -R24 ;  /* 0x0000000ae0007c23 */ /* 0x000fe20008010818 */
[----:B------:R-:W-:Y:S01]  /*d510*/  MOV R224, R211 ;  /* 0x000000d300e07202 */ /* 0x000fe20000000f00 */
[----:B------:R-:W-:Y:S01]  /*d520*/  LDSM.16.MT88.4 R24, [R235+0xd000] ;  /* 0x00d00000eb18783b */ /* 0x000fe20000004200 */
[----:B------:R-:W-:Y:S06]  /*d530*/  HMMA.16816.F32 R208, R8, R18, R60 ;  /* 0x0000001208d0723c */ /* 0x000fec000000183c */
[C---:B------:R-:W-:Y:S06]  /*d540*/  HMMA.16816.F32 R144, R4.reuse, R20, R144 ;  /* 0x000000140490723c */ /* 0x040fec0000001890 */
[C---:B------:R-:W-:Y:S01]  /*d550*/  HMMA.16816.F32 R156, R4.reuse, R22, R156 ;  /* 0x00000016049c723c */ /* 0x040fe2000000189c */
[----:B------:R-:W2:Y:S05]  /*d560*/  LDSM.16.MT88.4 R20, [R233+0xf000] ;  /* 0x00f00000e914783b */ /* 0x000eaa0000004200 */
[C---:B------:R-:W-:Y:S06]  /*d570*/  HMMA.16816.F32 R164, R4.reuse, R16, R68 ;  /* 0x0000001004a4723c */ /* 0x040fec0000001844 */
[----:B------:R-:W-:Y:S01]  /*d580*/  HMMA.16816.F32 R64, R4, R18, R64 ;  /* 0x000000120440723c */ /* 0x000fe20000001840 */
[----:B------:R-:W-:Y:S01]  /*d590*/  MOV R71, R179 ;  /* 0x000000b300477202 */ /* 0x000fe20000000f00 */
[----:B------:R-:W3:Y:S04]  /*d5a0*/  LDSM.16.MT88.4 R16, [R234+0xf000] ;  /* 0x00f00000ea10783b */ /* 0x000ee80000004200 */
[-C--:B------:R-:W-:Y:S06]  /*d5b0*/  HMMA.16816.F32 R176, R8, R12.reuse, R56 ;  /* 0x0000000c08b0723c */ /* 0x080fec0000001838 */
[C---:B------:R-:W-:Y:S01]  /*d5c0*/  HMMA.16816.F32 R180, R4.reuse, R12, R36 ;  /* 0x0000000c04b4723c */ /* 0x040fe20000001824 */
[----:B------:R-:W-:Y:S05]  /*d5d0*/  LDSM.16.MT88.4 R36, [R235+0xf000] ;  /* 0x00f00000eb24783b */ /* 0x000fea0000004200 */
[-C--:B------:R-:W-:Y:S06]  /*d5e0*/  HMMA.16816.F32 R188, R4, R14.reuse, R188 ;  /* 0x0000000e04bc723c */ /* 0x080fec00000018bc */
[----:B------:R-:W-:Y:S01]  /*d5f0*/  HMMA.16816.F32 R60, R8, R14, R72 ;  /* 0x0000000e083c723c */ /* 0x000fe20000001848 */
[----:B------:R-:W4:Y:S01]  /*d600*/  LDSM.16.MT88.4 R12, [R236+0xf000] ;  /* 0x00f00000ec0c783b */ /* 0x000f220000004200 */
[----:B------:R-:W-:-:S02]  /*d610*/  MOV R69, R76 ;  /* 0x0000004c00457202 */ /* 0x000fc40000000f00 */
[----:B------:R-:W-:Y:S02]  /*d620*/  MOV R70, R77 ;  /* 0x0000004d00467202 */ /* 0x000fe40000000f00 */
[C---:B--2---:R-:W-:Y:S07]  /*d630*/  HMMA.16816.F32 R72, R4.reuse, R20, R136 ;  /* 0x000000140448723c */ /* 0x044fee0000001888 */
[----:B------:R-:W-:Y:S01]  /*d640*/  MOV R137, R71 ;  /* 0x0000004700897202 */ /* 0x000fe20000000f00 */
[----:B------:R-:W-:Y:S01]  /*d650*/  HMMA.16816.F32 R196, R4, R24, R196 ;  /* 0x0000001804c4723c */ /* 0x000fe200000018c4 */
[----:B------:R-:W-:-:S02]  /*d660*/  MOV R71, R78 ;  /* 0x0000004e00477202 */ /* 0x000fc40000000f00 */
[----:B------:R-:W-:-:S03]  /*d670*/  MOV R138, R79 ;  /* 0x0000004f008a7202 */ /* 0x000fc60000000f00 */
[C---:B------:R-:W-:Y:S06]  /*d680*/  HMMA.16816.F32 R204, R4.reuse, R26, R204 ;  /* 0x0000001a04cc723c */ /* 0x040fec00000018cc */
[C---:B------:R-:W-:Y:S06]  /*d690*/  HMMA.16816.F32 R76, R4.reuse, R22, R132 ;  /* 0x00000016044c723c */ /* 0x040fec0000001884 */
[C---:B---3--:R-:W-:Y:S06]  /*d6a0*/  HMMA.16816.F32 R88, R4.reuse, R16, R88 ;  /* 0x000000100458723c */ /* 0x048fec0000001858 */
[C---:B------:R-:W-:Y:S06]  /*d6b0*/  HMMA.16816.F32 R92, R4.reuse, R18, R92 ;  /* 0x00000012045c723c */ /* 0x040fec000000185c */
[C---:B----4-:R-:W-:Y:S06]  /*d6c0*/  HMMA.16816.F32 R104, R4.reuse, R12, R104 ;  /* 0x0000000c0468723c */ /* 0x050fec0000001868 */
[C---:B------:R-:W-:Y:S06]  /*d6d0*/  HMMA.16816.F32 R108, R4.reuse, R14, R108 ;  /* 0x0000000e046c723c */ /* 0x040fec000000186c */
[C---:B------:R-:W-:Y:S06]  /*d6e0*/  HMMA.16816.F32 R120, R4.reuse, R36, R120 ;  /* 0x000000240478723c */ /* 0x040fec0000001878 */
[----:B------:R-:W-:Y:S01]  /*d6f0*/  HMMA.16816.F32 R56, R4, R38, R124 ;  /* 0x000000260438723c */ /* 0x000fe2000000187c */
[----:B------:R-:W2:Y:S04]  /*d700*/  LDL.LU R6, [R1+0x28] ;  /* 0x0000280001067983 */ /* 0x000ea80000300800 */
[----:B------:R-:W3:Y:S02]  /*d710*/  LDL.LU R7, [R1+0x30] ;  /* 0x0000300001077983 */ /* 0x000ee40000300800 */
[----:B------:R-:W-:Y:S01]  /*d720*/  MOV R124, R224 ;  /* 0x000000e0007c7202 */ /* 0x000fe20000000f00 */
[----:B------:R-:W-:Y:S01]  /*d730*/  MUFU.EX2 R135, R44 ;  /* 0x0000002c00877308 */ /* 0x000fe20000000800 */
[----:B------:R-:W-:-:S02]  /*d740*/  MOV R126, R70 ;  /* 0x00000046007e7202 */ /* 0x000fc40000000f00 */
[----:B------:R-:W-:Y:S02]  /*d750*/  MOV R125, R226 ;  /* 0x000000e2007d7202 */ /* 0x000fe40000000f00 */
[----:B------:R-:W-:-:S03]  /*d760*/  MOV R226, R51 ;  /* 0x0000003300e27202 */ /* 0x000fc60000000f00 */
[----:B------:R4:W-:Y:S01]  /*d770*/  MUFU.EX2 R44, R0 ;  /* 0x00000000002c7308 */ /* 0x0009e20000000800 */
[----:B------:R-:W-:Y:S02]  /*d780*/  MOV R4, R125 ;  /* 0x0000007d00047202 */ /* 0x000fe40000000f00 */
[----:B------:R-:W-:-:S05]  /*d790*/  MOV R127, R69 ;  /* 0x00000045007f7202 */ /* 0x000fca0000000f00 */
[----:B------:R-:W-:Y:S01]  /*d7a0*/  MUFU.EX2 R51, R43 ;  /* 0x0000002b00337308 */ /* 0x000fe20000000800 */
[----:B----4-:R-:W-:-:S07]  /*d7b0*/  FFMA.FTZ R0, R124, UR10, -R28 ;  /* 0x0000000a7c007c23 */ /* 0x010fce000801081c */
[----:B------:R-:W-:Y:S01]  /*d7c0*/  MUFU.EX2 R43, R31 ;  /* 0x0000001f002b7308 */ /* 0x000fe20000000800 */
[----:B------:R-:W-:-:S07]  /*d7d0*/  MOV R124, R137 ;  /* 0x00000089007c7202 */ /* 0x000fce0000000f00 */
[----:B------:R4:W-:Y:S01]  /*d7e0*/  MUFU.EX2 R31, R0 ;  /* 0x00000000001f7308 */ /* 0x0009e20000000800 */
[----:B------:R-:W-:Y:S02]  /*d7f0*/  MOV R5, R127 ;  /* 0x0000007f00057202 */ /* 0x000fe40000000f00 */
[----:B------:R-:W-:-:S05]  /*d800*/  MOV R137, R153 ;  /* 0x0000009900897202 */ /* 0x000fca0000000f00 */
[----:B------:R-:W-:Y:S01]  /*d810*/  MUFU.EX2 R132, R40 ;  /* 0x0000002800847308 */ /* 0x000fe20000000800 */
[----:B----4-:R-:W-:-:S07]  /*d820*/  FFMA.FTZ R0, R126, UR10, -R28 ;  /* 0x0000000a7e007c23 */ /* 0x010fce000801081c */
[----:B------:R4:W-:Y:S08]  /*d830*/  MUFU.EX2 R40, R0 ;  /* 0x0000000000287308 */ /* 0x0009f00000000800 */
[----:B------:R-:W-:Y:S01]  /*d840*/  MUFU.EX2 R134, R47 ;  /* 0x0000002f00867308 */ /* 0x000fe20000000800 */
[----:B----4-:R-:W-:Y:S01]  /*d850*/  FFMA.FTZ R0, R4, UR10, -R28 ;  /* 0x0000000a04007c23 */ /* 0x010fe2000801081c */
[----:B------:R-:W-:-:S06]  /*d860*/  FADD.FTZ R4, R124, R49 ;  /* 0x000000317c047221 */ /* 0x000fcc0000010000 */
[----:B------:R-:W-:Y:S08]  /*d870*/  MUFU.EX2 R136, R46 ;  /* 0x0000002e00887308 */ /* 0x000ff00000000800 */
[----:B------:R-:W-:Y:S08]  /*d880*/  MUFU.EX2 R133, R45 ;  /* 0x0000002d00857308 */ /* 0x000ff00000000800 */
[----:B------:R-:W-:Y:S08]  /*d890*/  MUFU.EX2 R47, R42 ;  /* 0x0000002a002f7308 */ /* 0x000ff00000000800 */
[----:B------:R-:W-:Y:S08]  /*d8a0*/  MUFU.EX2 R46, R2 ;  /* 0x00000002002e7308 */ /* 0x000ff00000000800 */
[----:B------:R4:W1:Y:S08]  /*d8b0*/  MUFU.EX2 R45, R3 ;  /* 0x00000003002d7308 */ /* 0x0008700000000800 */
[----:B------:R-:W-:Y:S01]  /*d8c0*/  MUFU.EX2 R42, R0 ;  /* 0x00000000002a7308 */ /* 0x000fe20000000800 */
[----:B----4-:R-:W-:Y:S01]  /*d8d0*/  FFMA.FTZ R3, R5, UR10, -R28 ;  /* 0x0000000a05037c23 */ /* 0x010fe2000801081c */
[----:B------:R-:W-:Y:S01]  /*d8e0*/  MOV R224, R50 ;  /* 0x0000003200e07202 */ /* 0x000fe20000000f00 */
[----:B------:R-:W-:Y:S05]  /*d8f0*/  HMMA.16816.F32 R116, R8, R36, R116 ;  /* 0x000000240874723c */ /* 0x000fea0000001874 */
[----:B------:R-:W4:Y:S08]  /*d900*/  MUFU.EX2 R50, R41 ;  /* 0x0000002900327308 */ /* 0x000f300000000800 */
[----:B------:R4:W3:Y:S01]  /*d910*/  MUFU.EX2 R41, R3 ;  /* 0x0000000300297308 */ /* 0x0008e20000000800 */
[----:B------:R-:W-:-:S02]  /*d920*/  MOV R126, R154 ;  /* 0x0000009a007e7202 */ /* 0x000fc40000000f00 */
[----:B------:R-:W-:Y:S02]  /*d930*/  MOV R125, R152 ;  /* 0x00000098007d7202 */ /* 0x000fe40000000f00 */
[----:B------:R-:W-:Y:S01]  /*d940*/  MOV R127, R155 ;  /* 0x0000009b007f7202 */ /* 0x000fe20000000f00 */
[----:B------:R-:W-:Y:S01]  /*d950*/  HMMA.16816.F32 R192, R8, R24, R192 ;  /* 0x0000001808c0723c */ /* 0x000fe200000018c0 */
[----:B------:R-:W-:Y:S01]  /*d960*/  MOV R139, R71 ;  /* 0x00000047008b7202 */ /* 0x000fe20000000f00 */
[----:B------:R-:W-:Y:S01]  /*d970*/  LDSM.16.MT88.4 R152, [R233+0xd800] ;  /* 0x00d80000e998783b */ /* 0x000fe20000004200 */
[----:B-1----:R-:W-:-:S03]  /*d980*/  F2FP.F16.F32.PACK_AB R124, R45, R43 ;  /* 0x0000002b2d7c723e */ /* 0x002fc600000000ff */
[C---:B------:R-:W-:Y:S06]  /*d990*/  HMMA.16816.F32 R68, R8.reuse, R20, R140 ;  /* 0x000000140844723c */ /* 0x040fec000000188c */
[----:B------:R-:W-:Y:S01]  /*d9a0*/  HMMA.16816.F32 R84, R8, R16, R84 ;  /* 0x000000100854723c */ /* 0x000fe20000001854 */
[----:B----4-:R-:W-:Y:S01]  /*d9b0*/  FADD.FTZ R3, R125, R48 ;  /* 0x000000307d037221 */ /* 0x010fe20000010000 */
[----:B------:R-:W-:-:S04]  /*d9c0*/  F2FP.F16.F32.PACK_AB R125, R40, R31 ;  /* 0x0000001f287d723e */ /* 0x000fc800000000ff */
[----:B------:R-:W-:Y:S01]  /*d9d0*/  HMMA.16816.F32 R100, R8, R12, R100 ;  /* 0x0000000c0864723c */ /* 0x000fe20000001864 */
[----:B------:R-:W-:-:S05]  /*d9e0*/  FADD.FTZ R28, R138, R3 ;  /* 0x000000038a1c7221 */ /* 0x000fca0000010000 */
[C---:B------:R-:W-:Y:S06]  /*d9f0*/  HMMA.16816.F32 R24, R8.reuse, R26, R200 ;  /* 0x0000001a0818723c */ /* 0x040fec00000018c8 */
[C---:B------:R-:W-:Y:S06]  /*da00*/  HMMA.16816.F32 R20, R8.reuse, R22, R80 ;  /* 0x000000160814723c */ /* 0x040fec0000001850 */
[C---:B------:R-:W-:Y:S06]  /*da10*/  HMMA.16816.F32 R16, R8.reuse, R18, R96 ;  /* 0x000000120810723c */ /* 0x040fec0000001860 */
[C---:B------:R-:W-:Y:S01]  /*da20*/  HMMA.16816.F32 R12, R8.reuse, R14, R112 ;  /* 0x0000000e080c723c */ /* 0x040fe20000001870 */
[----:B------:R-:W-:Y:S01]  /*da30*/  MOV R3, R174 ;  /* 0x000000ae00037202 */ /* 0x000fe20000000f00 */
[----:B------:R-:W-:Y:S04]  /*da40*/  LDSM.16.MT88.4 R200, [R235+0xd800] ;  /* 0x00d80000ebc8783b */ /* 0x000fe80000004200 */
[----:B------:R-:W-:Y:S01]  /*da50*/  HMMA.16816.F32 R8, R8, R38, R128 ;  /* 0x000000260808723c */ /* 0x000fe20000001880 */
[----:B------:R-:W-:Y:S01]  /*da60*/  MOV R36, R173 ;  /* 0x000000ad00247202 */ /* 0x000fe20000000f00 */
[----:B------:R-:W-:Y:S01]  /*da70*/  LDSM.16.MT88.4 R80, [R233+0xf800] ;  /* 0x00f80000e950783b */ /* 0x000fe20000004200 */
[----:B------:R-:W-:-:S02]  /*da80*/  MOV R37, R172 ;  /* 0x000000ac00257202 */ /* 0x000fc40000000f00 */
[----:B------:R-:W-:Y:S01]  /*da90*/  MOV R48, R171 ;  /* 0x000000ab00307202 */ /* 0x000fe20000000f00 */
[----:B------:R-:W-:Y:S01]  /*daa0*/  LDSM.16.MT88.4 R96, [R234+0xf800] ;  /* 0x00f80000ea60783b */ /* 0x000fe20000004200 */
[----:B------:R-:W-:Y:S02]  /*dab0*/  F2FP.F16.F32.PACK_AB R128, R136, R134 ;  /* 0x000000868880723e */ /* 0x000fe400000000ff */
[----:B------:R-:W-:Y:S01]  /*dac0*/  F2FP.F16.F32.PACK_AB R129, R47, R51 ;  /* 0x000000332f81723e */ /* 0x000fe200000000ff */
[----:B------:R-:W-:Y:S01]  /*dad0*/  LDSM.16.MT88.4 R112, [R236+0xf800] ;  /* 0x00f80000ec70783b */ /* 0x000fe20000004200 */
[----:B------:R-:W-:Y:S02]  /*dae0*/  F2FP.F16.F32.PACK_AB R130, R135, R133 ;  /* 0x000000858782723e */ /* 0x000fe400000000ff */
[----:B------:R-:W-:Y:S02]  /*daf0*/  F2FP.F16.F32.PACK_AB R131, R132, R50 ;  /* 0x000000328483723e */ /* 0x000fe400000000ff */
[----:B------:R-:W-:-:S02]  /*db00*/  MOV R49, R170 ;  /* 0x000000aa00317202 */ /* 0x000fc40000000f00 */
[----:B------:R-:W-:Y:S02]  /*db10*/  MOV R140, R169 ;  /* 0x000000a9008c7202 */ /* 0x000fe40000000f00 */
[----:B------:R-:W-:Y:S02]  /*db20*/  MOV R141, R168 ;  /* 0x000000a8008d7202 */ /* 0x000fe40000000f00 */
[----:B------:R-:W-:Y:S01]  /*db30*/  MOV R142, R187 ;  /* 0x000000bb008e7202 */ /* 0x000fe20000000f00 */
[----:B------:R-:W-:Y:S01]  /*db40*/  LDSM.16.MT88.4 R168, [R234+0xd800] ;  /* 0x00d80000eaa8783b */ /* 0x000fe20000004200 */
[----:B------:R-:W-:Y:S02]  /*db50*/  MOV R143, R186 ;  /* 0x000000ba008f7202 */ /* 0x000fe40000000f00 */
[----:B------:R-:W-:Y:S01]  /*db60*/  MOV R138, R184 ;  /* 0x000000b8008a7202 */ /* 0x000fe20000000f00 */
[----:B--2---:R-:W-:Y:S01]  /*db70*/  FFMA.FTZ R2, R6, R29, R34 ;  /* 0x0000001d06027223 */ /* 0x004fe20000010022 */
[----:B------:R-:W-:Y:S01]  /*db80*/  FADD.FTZ R29, R137, R4 ;  /* 0x00000004891d7221 */ /* 0x000fe20000010000 */
[----:B------:R1:W5:Y:S01]  /*db90*/  LDL.LU R34, [R1+0x88] ;  /* 0x0000880001227983 */ /* 0x0003620000300800 */
[----:B---3--:R-:W-:-:S03]  /*dba0*/  FFMA.FTZ R0, R7, R30, R33 ;  /* 0x0000001e07007223 */ /* 0x008fc60000010021 */
[----:B------:R-:W2:Y:S01]  /*dbb0*/  LDSM.16.MT88.4 R4, [R235+0xf800] ;  /* 0x00f80000eb04783b */ /* 0x000ea20000004200 */
[----:B------:R-:W-:Y:S01]  /*dbc0*/  FADD.FTZ R2, R126, R2 ;  /* 0x000000027e027221 */ /* 0x000fe20000010000 */
[----:B------:R-:W-:Y:S01]  /*dbd0*/  FADD.FTZ R30, R127, R0 ;  /* 0x000000007f1e7221 */ /* 0x000fe20000010000 */
[----:B------:R-:W-:Y:S01]  /*dbe0*/  F2FP.F16.F32.PACK_AB R126, R44, R46 ;  /* 0x0000002e2c7e723e */ /* 0x000fe200000000ff */
[----:B------:R-:W-:Y:S01]  /*dbf0*/  FADD.FTZ R3, R3, R29 ;  /* 0x0000001d03037221 */ /* 0x000fe20000010000 */
[----:B------:R-:W-:Y:S01]  /*dc00*/  F2FP.F16.F32.PACK_AB R127, R41, R42 ;  /* 0x0000002a297f723e */ /* 0x000fe200000000ff */
[----:B------:R-:W-:Y:S01]  /*dc10*/  FADD.FTZ R0, R32, R2 ;  /* 0x0000000220007221 */ /* 0x000fe20000010000 */
[----:B------:R-:W-:Y:S01]  /*dc20*/  MOV R2, R175 ;  /* 0x000000af00027202 */ /* 0x000fe20000000f00 */
[----:B------:R-:W-:Y:S01]  /*dc30*/  FADD.FTZ R3, R49, R3 ;  /* 0x0000000331037221 */ /* 0x000fe20000010000 */
[----:B------:R-:W-:Y:S01]  /*dc40*/  MOV R137, R185 ;  /* 0x000000b900897202 */ /* 0x000fe20000000f00 */
[----:B------:R-:W-:Y:S01]  /*dc50*/  FADD.FTZ R0, R37, R0 ;  /* 0x0000000025007221 */ /* 0x000fe20000010000 */
[----:B------:R-:W3:Y:S01]  /*dc60*/  LDSM.16.MT88.4 R184, [R236+0xd800] ;  /* 0x00d80000ecb8783b */ /* 0x000ee20000004200 */
[----:B------:R-:W-:-:S02]  /*dc70*/  FADD.FTZ R3, R143, R3 ;  /* 0x000000038f037221 */ /* 0x000fc40000010000 */
[----:B------:R-:W-:Y:S01]  /*dc80*/  FADD.FTZ R0, R141, R0 ;  /* 0x000000008d007221 */ /* 0x000fe20000010000 */
[----:B------:R1:W5:Y:S03]  /*dc90*/  LDL.LU R33, [R1+0x84] ;  /* 0x0000840001217983 */ /* 0x0003660000300800 */
[----:B------:R-:W-:Y:S01]  /*dca0*/  FADD.FTZ R0, R138, R0 ;  /* 0x000000008a007221 */ /* 0x000fe20000010000 */
[----:B------:R1:W5:Y:S01]  /*dcb0*/  LDL.LU R32, [R1+0x80] ;  /* 0x0000800001207983 */ /* 0x0003620000300800 */
[-C--:B--2---:R-:W-:Y:S06]  /*dcc0*/  HMMA.16816.F32 R120, R124, R4.reuse, R120 ;  /* 0x000000047c78723c */ /* 0x084fec0000001878 */
[----:B------:R-:W-:Y:S07]  /*dcd0*/  HMMA.16816.F32 R116, R128, R4, R116 ;  /* 0x000000048074723c */ /* 0x000fee0000001874 */
[----:B------:R-:W-:Y:S01]  /*dce0*/  FADD.FTZ R4, R2, R30 ;  /* 0x0000001e02047221 */ /* 0x000fe20000010000 */
[----:B------:R-:W-:-:S03]  /*dcf0*/  FADD.FTZ R2, R36, R28 ;  /* 0x0000001c24027221 */ /* 0x000fc60000010000 */
[----:B------:R-:W-:Y:S01]  /*dd00*/  FADD.FTZ R4, R48, R4 ;  /* 0x0000000430047221 */ /* 0x000fe20000010000 */
[----:B------:R-:W-:-:S03]  /*dd10*/  FADD.FTZ R2, R140, R2 ;  /* 0x000000028c027221 */ /* 0x000fc60000010000 */
        /* <DEDUP_REMOVED lines=47> */
[----:B------:R-:W-:Y:S01]  /*e010*/  HMMA.16816.F32 R148, R128, R152, R148 ;  /* 0x000000988094723c */ /* 0x000fe20000001894 */
[----:B------:R-:W-:-:S05]  /*e020*/  MOV R135, R247 ;  /* 0x000000f700877202 */ /* 0x000fca0000000f00 */
[----:B------:R-:W-:Y:S01]  /*e030*/  HMMA.16816.F32 R144, R124, R152, R144 ;  /* 0x000000987c90723c */ /* 0x000fe20000001890 */
[----:B------:R-:W-:-:S05]  /*e040*/  MOV R136, R252 ;  /* 0x000000fc00887202 */ /* 0x000fca0000000f00 */
[----:B------:R-:W-:Y:S01]  /*e050*/  HMMA.16816.F32 R156, R124, R154, R156 ;  /* 0x0000009a7c9c723c */ /* 0x000fe2000000189c */
[----:B------:R-:W-:-:S05]  /*e060*/  MOV R133, R245 ;  /* 0x000000f500857202 */ /* 0x000fca0000000f00 */
[----:B------:R-:W-:Y:S01]  /*e070*/  HMMA.16816.F32 R164, R124, R168, R164 ;  /* 0x000000a87ca4723c */ /* 0x000fe200000018a4 */
[----:B------:R-:W-:-:S05]  /*e080*/  MOV R134, R246 ;  /* 0x000000f600867202 */ /* 0x000fca0000000f00 */
[C---:B------:R-:W-:Y:S06]  /*e090*/  HMMA.16816.F32 R172, R124.reuse, R170, R64 ;  /* 0x000000aa7cac723c */ /* 0x040fec0000001840 */
        /* <DEDUP_REMOVED lines=30> */
[----:B------:R-:W1:Y:S01]  /*e280*/  @!P3 LDC.64 R6, c[0x0][0x220] ;  /* 0x00008800ff06bb82 */ /* 0x000e620000000a00 */
[----:B------:R-:W-:-:S04]  /*e290*/  DEPBAR.LE SB0, 0x0 ;  /* 0x000080000000791a */ /* 0x000fc80000000000 */
[----:B------:R-:W-:-:S03]  /*e2a0*/  USHF.R.S32.HI UR5, URZ, 0x1f, UR4 ;  /* 0x0000001f3f057899 */ /* 0x000fc60008011404 */
[----:B------:R-:W-:Y:S01]  /*e2b0*/  BAR.SYNC.DEFER_BLOCKING 0x0 ;  /* 0x0000000000007b1d */ /* 0x000fe20000010000 */
[----:B------:R-:W-:-:S07]  /*e2c0*/  UIMAD UR5, UR5, UR6, URZ ;  /* 0x00000006050572a4 */ /* 0x000fce000f8e023f */
[----:B------:R-:W4:Y:S01]  /*e2d0*/  @!P2 LDC.64 R8, c[0x0][0x220] ;  /* 0x00008800ff08ab82 */ /* 0x000f220000000a00 */
[----:B------:R-:W-:Y:S02]  /*e2e0*/  UIMAD.WIDE.U32 UR12, UR4, UR6, URZ ;  /* 0x00000006040c72a5 */ /* 0x000fe4000f8e003f */
[----:B------:R-:W-:-:S05]  /*e2f0*/  UIMAD UR5, UR4, UR7, UR5 ;  /* 0x00000007040572a4 */ /* 0x000fca000f8e0205 */
[----:B------:R-:W4:Y:S01]  /*e300*/  @!P3 LDC.64 R10, c[0x0][0x220] ;  /* 0x00008800ff0abb82 */ /* 0x000f220000000a00 */
[----:B------:R-:W-:Y:S01]  /*e310*/  UIADD3 UR5, UR13, UR5, URZ ;  /* 0x000000050d057290 */ /* 0x000fe2000fffe03f */
[----:B------:R-:W-:-:S06]  /*e320*/  IMAD.U32 R2, RZ, RZ, UR12 ;  /* 0x0000000cff027e24 */ /* 0x000fcc000f8e00ff */
[----:B------:R-:W4:Y:S01]  /*e330*/  @!P3 LDC.64 R14, c[0x0][0x220] ;  /* 0x00008800ff0ebb82 */ /* 0x000f220000000a00 */
[----:B------:R-:W-:Y:S02]  /*e340*/  IMAD.U32 R3, RZ, RZ, UR13 ;  /* 0x0000000dff037e24 */ /* 0x000fe4000f8e00ff */
[----:B------:R-:W-:-:S05]  /*e350*/  IMAD.U32 R3, RZ, RZ, UR5 ;  /* 0x00000005ff037e24 */ /* 0x000fca000f8e00ff */
[----:B------:R-:W4:Y:S08]  /*e360*/  @!P2 LDC.64 R12, c[0x0][0x220] ;  /* 0x00008800ff0cab82 */ /* 0x000f300000000a00 */
[----:B------:R-:W4:Y:S08]  /*e370*/  @!P2 LDC.64 R16, c[0x0][0x220] ;  /* 0x00008800ff10ab82 */ /* 0x000f300000000a00 */
[----:B------:R-:W4:Y:S08]  /*e380*/  @!P3 LDC.64 R18, c[0x0][0x220] ;  /* 0x00008800ff12bb82 */ /* 0x000f300000000a00 */
[----:B------:R-:W4:Y:S01]  /*e390*/  @!P2 LDC.64 R20, c[0x0][0x220] ;  /* 0x00008800ff14ab82 */ /* 0x000f220000000a00 */
[----:B------:R-:W-:Y:S01]  /*e3a0*/  @P3 STS.128 [R244+0xc000], RZ ;  /* 0x00c000fff4003388 */ /* 0x000fe20000000c00 */
[----:B--2---:R-:W-:-:S04]  /*e3b0*/  LEA R0, P0, R2, R230, 0x6 ;  /* 0x000000e602007211 */ /* 0x004fc800078030ff */
[----:B---3--:R-:W-:Y:S02]  /*e3c0*/  LEA.HI.X R3, R2, R223, R3, 0x6, P0 ;  /* 0x000000df02037211 */ /* 0x008fe400000f3403 */
[C---:B-1----:R-:W-:Y:S02]  /*e3d0*/  @!P3 LEA R6, P1, R0.reuse, R6, 0x1 ;  /* 0x000000060006b211 */ /* 0x042fe400078208ff */
[C---:B----4-:R-:W-:Y:S02]  /*e3e0*/  @!P2 LEA R8, P0, R0.reuse, R8, 0x1 ;  /* 0x000000080008a211 */ /* 0x050fe400078008ff */
[C-C-:B------:R-:W-:Y:S02]  /*e3f0*/  @!P3 LEA.HI.X R7, R0.reuse, R7, R3.reuse, 0x1, P1 ;  /* 0x000000070007b211 */ /* 0x140fe400008f0c03 */
[C---:B------:R-:W-:Y:S02]  /*e400*/  IADD3 R2, P1, R0.reuse, UR28, RZ ;  /* 0x0000001c00027c10 */ /* 0x040fe4000ff3e0ff */
[----:B------:R-:W-:Y:S01]  /*e410*/  @!P2 LEA.HI.X R9, R0, R9, R3, 0x1, P0 ;  /* 0x000000090009a211 */ /* 0x000fe200000f0c03 */
[----:B------:R-:W-:Y:S01]  /*e420*/  @!PT LDS RZ, [RZ] ;  /* 0x00000000fffff984 */ /* 0x000fe20000000800 */
[----:B------:R-:W-:Y:S01]  /*e430*/  @!PT LDS RZ, [RZ] ;  /* 0x00000000fffff984 */ /* 0x000fe20000000800 */
[----:B------:R-:W-:Y:S01]  /*e440*/  @!PT LDS RZ, [RZ] ;  /* 0x00000000fffff984 */ /* 0x000fe20000000800 */
[----:B------:R1:W-:Y:S01]  /*e450*/  @!P3 LDGSTS.E.BYPASS.LTC128B.128 [R244+0xc000], desc[UR20][R6.64] ;  /* 0x0c00000006f4bfae */ /* 0x0003e2000b901d54 */
[----:B------:R-:W-:-:S02]  /*e460*/  @!P3 LEA R10, P0, R2, R10, 0x1 ;  /* 0x0000000a020ab211 */ /* 0x000fc400078008ff */
[----:B------:R-:W-:Y:S02]  /*e470*/  IADD3.X R5, R3, UR19, RZ, P1, !PT ;  /* 0x0000001303057c10 */ /* 0x000fe40008ffe4ff */
[C---:B------:R-:W-:Y:S02]  /*e480*/  IADD3 R0, P4, R2.reuse, UR28, RZ ;  /* 0x0000001c02007c10 */ /* 0x040fe4000ff9e0ff */
[----:B------:R-:W-:Y:S02]  /*e490*/  @!P3 LEA.HI.X R11, R2, R11, R5, 0x1, P0 ;  /* 0x0000000b020bb211 */ /* 0x000fe400000f0c05 */
[----:B------:R-:W-:Y:S02]  /*e4a0*/  @!P3 LEA R14, P1, R0, R14, 0x1 ;  /* 0x0000000e000eb211 */ /* 0x000fe400078208ff */
[----:B------:R-:W-:Y:S02]  /*e4b0*/  IADD3.X R4, R5, UR19, RZ, P4, !PT ;  /* 0x0000001305047c10 */ /* 0x000fe4000a7fe4ff */
[----:B------:R-:W-:-:S02]  /*e4c0*/  @!P2 LEA R12, P0, R2, R12, 0x1 ;  /* 0x0000000c020ca211 */ /* 0x000fc400078008ff */
[C---:B------:R-:W-:Y:S01]  /*e4d0*/  IADD3 R3, P5, R0.reuse, UR28, RZ ;  /* 0x0000001c00037c10 */ /* 0x040fe2000ffbe0ff */
[----:B------:R-:W-:Y:S01]  /*e4e0*/  @P2 STS.128 [R244+0xe000], RZ ;  /* 0x00e000fff4002388 */ /* 0x000fe20000000c00 */
[----:B------:R-:W-:Y:S02]  /*e4f0*/  @!P3 LEA.HI.X R15, R0, R15, R4, 0x1, P1 ;  /* 0x0000000f000fb211 */ /* 0x000fe400008f0c04 */
[----:B------:R-:W-:Y:S01]  /*e500*/  @!P2 LEA.HI.X R13, R2, R13, R5, 0x1, P0 ;  /* 0x0000000d020da211 */ /* 0x000fe200000f0c05 */
[----:B------:R-:W-:Y:S01]  /*e510*/  @!PT LDS RZ, [RZ] ;  /* 0x00000000fffff984 */ /* 0x000fe20000000800 */
[----:B------:R-:W-:Y:S01]  /*e520*/  @!PT LDS RZ, [RZ] ;  /* 0x00000000fffff984 */ /* 0x000fe20000000800 */
[----:B------:R-:W-:Y:S01]  /*e530*/  @!PT LDS RZ, [RZ] ;  /* 0x00000000fffff984 */ /* 0x000fe20000000800 */
[----:B------:R2:W-:Y:S01]  /*e540*/  @!P2 LDGSTS.E.BYPASS.LTC128B.128 [R244+0xe000], desc[UR20][R8.64+0x80] ;  /* 0x0e00008008f4afae */ /* 0x0005e2000b901d54 */
[----:B------:R-:W-:-:S03]  /*e550*/  IADD3.X R5, R4, UR19, RZ, P5, !PT ;  /* 0x0000001304057c10 */ /* 0x000fc6000affe4ff */
[----:B------:R-:W-:Y:S01]  /*e560*/  @P3 STS.128 [R244+0xc800], RZ ;  /* 0x00c800fff4003388 */ /* 0x000fe20000000c00 */
[----:B-1----:R-:W-:-:S03]  /*e570*/  @!P2 LEA R6, P1, R0, R16, 0x1 ;  /* 0x000000100006a211 */ /* 0x002fc600078208ff */
[----:B------:R-:W-:Y:S01]  /*e580*/  @!PT LDS RZ, [RZ] ;  /* 0x00000000fffff984 */ /* 0x000fe20000000800 */
[----:B------:R-:W-:Y:S01]  /*e590*/  @!PT LDS RZ, [RZ] ;  /* 0x00000000fffff984 */ /* 0x000fe20000000800 */
[----:B------:R-:W-:Y:S01]  /*e5a0*/  @!PT LDS RZ, [RZ] ;  /* 0x00000000fffff984 */ /* 0x000fe20000000800 */
[----:B------:R-:W-:Y:S01]  /*e5b0*/  @!P3 LDGSTS.E.BYPASS.LTC128B.128 [R244+0xc800], desc[UR20][R10.64] ;  /* 0x0c8000000af4bfae */ /* 0x000fe2000b901d54 */
[C---:B------:R-:W-:Y:S02]  /*e5c0*/  @!P2 LEA R2, P0, R3.reuse, R20, 0x1 ;  /* 0x000000140302a211 */ /* 0x040fe400078008ff */
        /* <DEDUP_REMOVED lines=10> */
[----:B------:R-:W-:Y:S01]  /*e670*/  @!P3 LDGSTS.E.BYPASS.LTC128B.128 [R244+0xd000], desc[UR20][R14.64] ;  /* 0x0d0000000ef4bfae */ /* 0x000fe2000b901d54 */
[----:B--2---:R-:W-:-:S03]  /*e680*/  @!P3 LEA R8, P4, R3, R18, 0x1 ;  /* 0x000000120308b211 */ /* 0x004fc600078808ff */
[----:B------:R-:W-:Y:S01]  /*e690*/  @P2 STS.128 [R244+0xf000], RZ ;  /* 0x00f000fff4002388 */ /* 0x000fe20000000c00 */
[----:B------:R-:W-:-:S03]  /*e6a0*/  @!P3 LEA.HI.X R9, R3, R19, R5, 0x1, P4 ;  /* 0x000000130309b211 */ /* 0x000fc600020f0c05 */
[----:B------:R-:W-:Y:S01]  /*e6b0*/  @!PT LDS RZ, [RZ] ;  /* 0x00000000fffff984 */ /* 0x000fe20000000800 */
[----:B------:R-:W-:Y:S01]  /*e6c0*/  @!PT LDS RZ, [RZ] ;  /* 0x00000000fffff984 */ /* 0x000fe20000000800 */
[----:B------:R-:W-:Y:S01]  /*e6d0*/  @!PT LDS RZ, [RZ] ;  /* 0x00000000fffff984 */ /* 0x000fe20000000800 */
[----:B------:R1:W-:Y:S01]  /*e6e0*/  @!P2 LDGSTS.E.BYPASS.LTC128B.128 [R244+0xf000], desc[UR20][R6.64+0x80] ;  /* 0x0f00008006f4afae */ /* 0x0003e2000b901d54 */
[----:B------:R-:W-:-:S03]  /*e6f0*/  @!P2 LEA.HI.X R3, R3, R21, R5, 0x1, P0 ;  /* 0x000000150303a211 */ /* 0x000fc600000f0c05 */
[----:B------:R-:W-:Y:S04]  /*e700*/  @P3 STS.128 [R244+0xd800], RZ ;  /* 0x00d800fff4003388 */ /* 0x000fe80000000c00 */
        /* <DEDUP_REMOVED lines=9> */
[----:B-----5:R-:W-:Y:S04]  /*e7a0*/  LDSM.16.M88.4 R48, [R232+0x8000] ;  /* 0x00800000e830783b */ /* 0x020fe80000000200 */
[----:B------:R-:W-:Y:S04]  /*e7b0*/  LDSM.16.M88.4 R36, [R232+0x9800] ;  /* 0x00980000e824783b */ /* 0x000fe80000000200 */
[----:B-1----:R-:W1:Y:S04]  /*e7c0*/  LDSM.16.M88.4 R4, [R240+0x2000] ;  /* 0x00200000f004783b */ /* 0x002e680000000200 */
[----:B------:R-:W-:Y:S04]  /*e7d0*/  LDSM.16.M88.4 R28, [R239] ;  /* 0x00000000ef1c783b */ /* 0x000fe80000000200 */
[----:B--2---:R-:W-:Y:S04]  /*e7e0*/  LDSM.16.M88.4 R8, [R241+0x2000] ;  /* 0x00200000f108783b */ /* 0x004fe80000000200 */
[----:B------:R-:W2:Y:S04]  /*e7f0*/  LDSM.16.M88.4 R44, [R232+0x8800] ;  /* 0x00880000e82c783b */ /* 0x000ea80000000200 */
[----:B------:R-:W4:Y:S04]  /*e800*/  LDSM.16.M88.4 R40, [R232+0x9000] ;  /* 0x00900000e828783b */ /* 0x000f280000000200 */
[----:B------:R-:W3:Y:S04]  /*e810*/  LDSM.16.M88.4 R16, [R239+0x1800] ;  /* 0x00180000ef10783b */ /* 0x000ee80000000200 */
[----:B------:R-:W-:Y:S04]  /*e820*/  LDSM.16.M88.4 R24, [R239+0x800] ;  /* 0x00080000ef18783b */ /* 0x000fe80000000200 */
[----:B------:R-:W3:Y:S04]  /*e830*/  LDSM.16.M88.4 R20, [R239+0x1000] ;  /* 0x00100000ef14783b */ /* 0x000ee80000000200 */
[----:B------:R-:W3:Y:S01]  /*e840*/  LDSM.16.M88.4 R12, [R240] ;  /* 0x00000000f00c783b */ /* 0x000ee20000000200 */
[----:B------:R-:W-:-:S03]  /*e850*/  UIADD3 UR12, UR18, -0x3, URZ ;  /* 0xfffffffd120c7890 */ /* 0x000fc6000fffe03f */
[----:B------:R-:W0:Y:S01]  /*e860*/  LDGDEPBAR ;  /* 0x00000000000079af */ /* 0x000e220000000000 */
[C---:B-1----:R-:W-:Y:S06]  /*e870*/  HMMA.16816.F32 R132, R4.reuse, R50, RZ ;  /* 0x000000320484723c */ /* 0x042fec00000018ff */
[C---:B------:R-:W-:Y:S06]  /*e880*/  HMMA.16816.F32 R136, R4.reuse, R48, RZ ;  /* 0x000000300488723c */ /* 0x040fec00000018ff */
[C---:B------:R-:W-:Y:S06]  /*e890*/  HMMA.16816.F32 R56, R4.reuse, R36, RZ ;  /* 0x000000240438723c */ /* 0x040fec00000018ff */
[----:B--2---:R-:W-:Y:S06]  /*e8a0*/  HMMA.16816.F32 R208, R4, R46, RZ ;  /* 0x0000002e04d0723c */ /* 0x004fec00000018ff */
[----:B------:R-:W-:Y:S06]  /*e8b0*/  HMMA.16816.F32 R212, R8, R30, R132 ;  /* 0x0000001e08d4723c */ /* 0x000fec0000001884 */
[C---:B----4-:R-:W-:Y:S06]  /*e8c0*/  HMMA.16816.F32 R60, R4.reuse, R40, RZ ;  /* 0x00000028043c723c */ /* 0x050fec00000018ff */
[C---:B------:R-:W-:Y:S06]  /*e8d0*/  HMMA.16816.F32 R52, R4.reuse, R38, RZ ;  /* 0x000000260434723c */ /* 0x040fec00000018ff */
[C---:B------:R-:W-:Y:S06]  /*e8e0*/  HMMA.16816.F32 R64, R4.reuse, R44, RZ ;  /* 0x0000002c0440723c */ /* 0x040fec00000018ff */
[----:B------:R-:W-:Y:S01]  /*e8f0*/  HMMA.16816.F32 R140, R4, R42, RZ ;  /* 0x0000002a048c723c */ /* 0x000fe200000018ff */
[----:B------:R-:W1:Y:S01]  /*e900*/  LDSM.16.M88.4 R4, [R241] ;  /* 0x00000000f104783b */ /* 0x000e620000000200 */
[----:B---3--:R-:W-:-:S04]  /*e910*/  IMAD.MOV.U32 R3, RZ, RZ, R213 ;  /* 0x000000ffff037224 */ /* 0x008fc800078e00d5 */
[----:B------:R-:W-:Y:S01]  /*e920*/  HMMA.16816.F32 R248, R8, R28, R136 ;  /* 0x0000001c08f8723c */ /* 0x000fe20000001888 */
[----:B------:R-:W-:Y:S02]  /*e930*/  IMAD.MOV.U32 R2, RZ, RZ, R214 ;  /* 0x000000ffff027224 */ /* 0x000fe400078e00d6 */
[----:B------:R-:W-:-:S03]  /*e940*/  IMAD.MOV.U32 R0, RZ, RZ, R215 ;  /* 0x000000ffff007224 */ /* 0x000fc600078e00d7 */
[C---:B------:R-:W-:Y:S07]  /*e950*/  HMMA.16816.F32 R136, R8.reuse, R16, R56 ;  /* 0x000000100888723c */ /* 0x040fee0000001838 */
[----:B------:R-:W-:Y:S01]  /*e960*/  IMAD.MOV.U32 R56, RZ, RZ, R212 ;  /* 0x000000ffff387224 */ /* 0x000fe200078e00d4 */
[C---:B------:R-:W-:Y:S06]  /*e970*/  HMMA.16816.F32 R220, R8.reuse, R20, R60 ;  /* 0x0000001408dc723c */ /* 0x040fec000000183c */
[C---:B------:R-:W-:Y:S06]  /*e980*/  HMMA.16816.F32 R212, R8.reuse, R26, R208 ;  /* 0x0000001a08d4723c */ /* 0x040fec00000018d0 */
[----:B------:R-:W-:Y:S01]  /*e990*/  HMMA.16816.F32 R228, R8, R18, R52 ;  /* 0x0000001208e4723c */ /* 0x000fe20000001834 */
[----:B------:R-:W-:-:S05]  /*e9a0*/  IMAD.MOV.U32 R211, RZ, RZ, R56 ;  /* 0x000000ffffd37224 */ /* 0x000fca00078e0038 */
[C---:B------:R-:W-:Y:S06]  /*e9b0*/  HMMA.16816.F32 R60, R12.reuse, R48, RZ ;  /* 0x000000300c3c723c */ /* 0x040fec00000018ff */
[C---:B------:R-:W-:Y:S06]  /*e9c0*/  HMMA.16816.F32 R56, R12.reuse, R50, RZ ;  /* 0x000000320c38723c */ /* 0x040fec00000018ff */
[C---:B------:R-:W-:Y:S06]  /*e9d0*/  HMMA.16816.F32 R52, R12.reuse, R44, RZ ;  /* 0x0000002c0c34723c */ /* 0x040fec00000018ff */
[----:B------:R-:W-:Y:S06]  /*e9e0*/  HMMA.16816.F32 R48, R12, R46, RZ ;  /* 0x0000002e0c30723c */ /* 0x000fec00000018ff */
[C---:B------:R-:W-:Y:S06]  /*e9f0*/  HMMA.16816.F32 R216, R8.reuse, R24, R64 ;  /* 0x0000001808d8723c */ /* 0x040fec0000001840 */
[----:B------:R-:W-:Y:S06]  /*ea00*/  HMMA.16816.F32 R224, R8, R22, R140 ;  /* 0x0000001608e0723c */ /* 0x000fec000000188c */
[C---:B------:R-:W-:Y:S06]  /*ea10*/  HMMA.16816.F32 R44, R12.reuse, R40, RZ ;  /* 0x000000280c2c723c */ /* 0x040fec00000018ff */
[C---:B------:R-:W-:Y:S06]  /*ea20*/  HMMA.16816.F32 R40, R12.reuse, R42, RZ ;  /* 0x0000002a0c28723c */ /* 0x040fec00000018ff */
[C---:B------:R-:W-:Y:S06]  /*ea30*/  HMMA.16816.F32 R8, R12.reuse, R36, RZ ;  /* 0x000000240c08723c */ /* 0x040fec00000018ff */
[----:B------:R-:W-:Y:S06]  /*ea40*/  HMMA.16816.F32 R12, R12, R38, RZ ;  /* 0x000000260c0c723c */ /* 0x000fec00000018ff */
[C---:B-1----:R-:W-:Y:S06]  /*ea50*/  HMMA.16816.F32 R64, R4.reuse, R20, R44 ;  /* 0x000000140440723c */ /* 0x042fec000000182c */
[C---:B------:R-:W-:Y:S06]  /*ea60*/  HMMA.16816.F32 R60, R4.reuse, R28, R60 ;  /* 0x0000001c043c723c */ /* 0x040fec000000183c */
[C---:B------:R-:W-:Y:S06]  /*ea70*/  HMMA.16816.F32 R44, R4.reuse, R30, R56 ;  /* 0x0000001e042c723c */ /* 0x040fec0000001838 */
[C---:B------:R-:W-:Y:S06]  /*ea80*/  HMMA.16816.F32 R52, R4.reuse, R24, R52 ;  /* 0x000000180434723c */ /* 0x040fec0000001834 */
        /* <DEDUP_REMOVED lines=10> */
[----:B------:R-:W-:-:S02]  /*eb30*/  IMAD.MOV.U32 R56, RZ, RZ, R211 ;  /* 0x000000ffff387224 */ /* 0x000fc400078e00d3 */
[----:B------:R-:W-:Y:S02]  /*eb40*/  IMAD.MOV.U32 R57, RZ, RZ, R3 ;  /* 0x000000ffff397224 */ /* 0x000fe400078e0003 */
[----:B------:R-:W-:Y:S02]  /*eb50*/  IMAD.MOV.U32 R58, RZ, RZ, R2 ;  /* 0x000000ffff3a7224 */ /* 0x000fe400078e0002 */
[----:B------:R-:W-:Y:S01]  /*eb60*/  IMAD.MOV.U32 R59, RZ, RZ, R0 ;  /* 0x000000ffff3b7224 */ /* 0x000fe200078e0000 */
[C---:B-1----:R-:W-:Y:S06]  /*eb70*/  HMMA.16816.F32 R60, R8.reuse, R24, R60 ;  /* 0x00000018083c723c */ /* 0x042fec000000183c */
[----:B--2---:R-:W-:Y:S06]  /*eb80*/  HMMA.16816.F32 R52, R8, R20, R52 ;  /* 0x000000140834723c */ /* 0x004fec0000001834 */
[C---:B---3--:R-:W-:Y:S06]  /*eb90*/  HMMA.16816.F32 R140, R4.reuse, R24, R248 ;  /* 0x00000018048c723c */ /* 0x048fec00000018f8 */
[C---:B----4-:R-:W-:Y:S06]  /*eba0*/  HMMA.16816.F32 R248, R4.reuse, R12, R136 ;  /* 0x0000000c04f8723c */ /* 0x050fec0000001888 */
[C---:B------:R-:W-:Y:S06]  /*ebb0*/  HMMA.16816.F32 R136, R4.reuse, R26, R56 ;  /* 0x0000001a0488723c */ /* 0x040fec0000001838 */
[C---:B------:R-:W-:Y:S06]  /*ebc0*/  HMMA.16816.F32 R208, R4.reuse, R20, R216 ;  /* 0x0000001404d0723c */ /* 0x040fec00000018d8 */
[C---:B------:R-:W-:Y:S06]  /*ebd0*/  HMMA.16816.F32 R220, R4.reuse, R16, R220 ;  /* 0x0000001004dc723c */ /* 0x040fec00000018dc */
[C---:B------:R-:W-:Y:S06]  /*ebe0*/  HMMA.16816.F32 R212, R4.reuse, R22, R212 ;  /* 0x0000001604d4723c */ /* 0x040fec00000018d4 */
[C---:B------:R-:W-:Y:S06]  /*ebf0*/  HMMA.16816.F32 R224, R4.reuse, R18, R224 ;  /* 0x0000001204e0723c */ /* 0x040fec00000018e0 */
[----:B------:R-:W-:Y:S01]  /*ec00*/  HMMA.16816.F32 R228, R4, R14, R228 ;  /* 0x0000000e04e4723c */ /* 0x000fe200000018e4 */
[----:B------:R-:W-:Y:S05]  /*ec10*/  LDSM.16.M88.4 R4, [R242+0x2000] ;  /* 0x00200000f204783b */ /* 0x000fea0000000200 */
[C---:B------:R-:W-:Y:S01]  /*ec20*/  HMMA.16816.F32 R56, R8.reuse, R26, R44 ;  /* 0x0000001a0838723c */ /* 0x040fe2000000182c */
[----:B------:R-:W1:Y:S05]  /*ec30*/  LDSM.16.M88.4 R24, [R237] ;  /* 0x00000000ed18783b */ /* 0x000e6a0000000200 */
        /* <DEDUP_REMOVED lines=10> */
[C---:B--2---:R-:W-:Y:S06]  /*ece0*/  HMMA.16816.F32 R140, R4.reuse, R22, R212 ;  /* 0x00000016048c723c */ /* 0x044fec00000018d4 */
[C---:B------:R-:W-:Y:S06]  /*ecf0*/  HMMA.16816.F32 R64, R4.reuse, R26, R136 ;  /* 0x0000001a0440723c */ /* 0x040fec0000001888 */
        /* <DEDUP_REMOVED lines=43> */
[----:B--2---:R-:W-:-:S12]  /*efb0*/  HMMA.16816.F32 R248, R4, R20, R132 ;  /* 0x0000001404f8723c */ /* 0x004fd80000001884 */
[----:B------:R-:W-:Y:S02]  /*efc0*/  IMAD.MOV.U32 R208, RZ, RZ, R216 ;  /* 0x000000ffffd07224 */ /* 0x000fe400078e00d8 */
[----:B------:R-:W-:Y:S02]  /*efd0*/  IMAD.MOV.U32 R39, RZ, RZ, R217 ;  /* 0x000000ffff277224 */ /* 0x000fe400078e00d9 */
[----:B------:R-:W-:Y:S02]  /*efe0*/  IMAD.MOV.U32 R38, RZ, RZ, R218 ;  /* 0x000000ffff267224 */ /* 0x000fe400078e00da */
[----:B------:R-:W-:Y:S02]  /*eff0*/  IMAD.MOV.U32 R36, RZ, RZ, R224 ;  /* 0x000000ffff247224 */ /* 0x000fe400078e00e0 */
[----:B------:R-:W-:Y:S02]  /*f000*/  IMAD.MOV.U32 R3, RZ, RZ, R225 ;  /* 0x000000ffff037224 */ /* 0x000fe400078e00e1 */
[----:B------:R-:W-:-:S02]  /*f010*/  IMAD.MOV.U32 R2, RZ, RZ, R226 ;  /* 0x000000ffff027224 */ /* 0x000fc400078e00e2 */
[----:B------:R-:W-:Y:S02]  /*f020*/  IMAD.MOV.U32 R0, RZ, RZ, R227 ;  /* 0x000000ffff007224 */ /* 0x000fe400078e00e3 */
[----:B------:R-:W-:Y:S01]  /*f030*/  HMMA.16816.F32 R224, R4, R22, R64 ;  /* 0x0000001604e0723c */ /* 0x000fe20000001840 */
[----:B------:R-:W-:-:S05]  /*f040*/  IMAD.MOV.U32 R37, RZ, RZ, R219 ;  /* 0x000000ffff257224 */ /* 0x000fca00078e00db */
[----:B---3--:R-:W-:Y:S01]  /*f050*/  HMMA.16816.F32 R216, R4, R16, R60 ;  /* 0x0000001004d8723c */ /* 0x008fe2000000183c */
[----:B------:R-:W-:-:S05]  /*f060*/  IMAD.MOV.U32 R67, RZ, RZ, R208 ;  /* 0x000000ffff437224 */ /* 0x000fca00078e00d0 */
        /* <DEDUP_REMOVED lines=8> */
[----:B------:R-:W-:Y:S01]  /*f0f0*/  HMMA.16816.F32 R44, R8, R18, R44 ;  /* 0x00000012082c723c */ /* 0x000fe2000000182c */
[----:B------:R-:W2:Y:S01]  /*f100*/  LDSM.16.M88.4 R16, [R238+0xa800] ;  /* 0x00a80000ee10783b */ /* 0x000ea20000000200 */
[----:B------:R-:W-:-:S04]  /*f110*/  IMAD.MOV.U32 R228, RZ, RZ, R67 ;  /* 0x000000ffffe47224 */ /* 0x000fc800078e0043 */
[----:B------:R-:W-:Y:S07]  /*f120*/  HMMA.16816.F32 R64, R8, R24, R220 ;  /* 0x000000180840723c */ /* 0x000fee00000018dc */
[----:B------:R-:W-:Y:S02]  /*f130*/  IMAD.MOV.U32 R220, RZ, RZ, R36 ;  /* 0x000000ffffdc7224 */ /* 0x000fe400078e0024 */
[----:B------:R-:W-:Y:S02]  /*f140*/  IMAD.MOV.U32 R221, RZ, RZ, R3 ;  /* 0x000000ffffdd7224 */ /* 0x000fe400078e0003 */
[----:B------:R-:W-:-:S02]  /*f150*/  IMAD.MOV.U32 R222, RZ, RZ, R2 ;  /* 0x000000ffffde7224 */ /* 0x000fc400078e0002 */
[----:B------:R-:W-:-:S07]  /*f160*/  IMAD.MOV.U32 R223, RZ, RZ, R0 ;  /* 0x000000ffffdf7224 */ /* 0x000fce00078e0000 */
[----:B-1----:R-:W-:Y:S01]  /*f170*/  HMMA.16816.F32 R220, R4, R20, R220 ;  /* 0x0000001404dc723c */ /* 0x002fe200000018dc */
[----:B------:R-:W-:Y:S02]  /*f180*/  IMAD.MOV.U32 R229, RZ, RZ, R39 ;  /* 0x000000ffffe57224 */ /* 0x000fe400078e0027 */
[----:B------:R-:W-:Y:S02]  /*f190*/  IMAD.MOV.U32 R230, RZ, RZ, R38 ;  /* 0x000000ffffe67224 */ /* 0x000fe400078e0026 */
[----:B------:R-:W-:Y:S01]  /*f1a0*/  IMAD.MOV.U32 R231, RZ, RZ, R37 ;  /* 0x000000ffffe77224 */ /* 0x000fe200078e0025 */
[C---:B------:R-:W-:Y:S06]  /*f1b0*/  HMMA.16816.F32 R40, R8.reuse, R12, R40 ;  /* 0x0000000c0828723c */ /* 0x040fec0000001828 */
[C---:B------:R-:W-:Y:S01]  /*f1c0*/  HMMA.16816.F32 R36, R8.reuse, R14, R28 ;  /* 0x0000000e0824723c */ /* 0x040fe2000000181c */
[----:B------:R-:W1:Y:S05]  /*f1d0*/  LDSM.16.M88.4 R12, [R238+0xb000] ;  /* 0x00b00000ee0c783b */ /* 0x000e6a0000000200 */
[----:B------:R-:W-:Y:S01]  /*f1e0*/  HMMA.16816.F32 R136, R8, R26, R136 ;  /* 0x0000001a0888723c */ /* 0x000fe20000001888 */
[----:B------:R-:W3:Y:S04]  /*f1f0*/  LDSM.16.M88.4 R24, [R238+0xb800] ;  /* 0x00b80000ee18783b */ /* 0x000ee80000000200 */
[----:B------:R-:W4:Y:S01]  /*f200*/  LDSM.16.M88.4 R8, [R243+0x4000] ;  /* 0x00400000f308783b */ /* 0x000f220000000200 */
[----:B------:R-:W-:Y:S01]  /*f210*/  IMAD.MOV.U32 R28, RZ, RZ, R220 ;  /* 0x000000ffff1c7224 */ /* 0x000fe200078e00dc */
[----:B------:R-:W-:Y:S01]  /*f220*/  HMMA.16816.F32 R212, R4, R22, R228 ;  /* 0x0000001604d4723c */ /* 0x000fe200000018e4 */
[----:B------:R-:W-:-:S02]  /*f230*/  IMAD.MOV.U32 R3, RZ, RZ, R221 ;  /* 0x000000ffff037224 */ /* 0x000fc400078e00dd */
[----:B------:R-:W-:Y:S02]  /*f240*/  IMAD.MOV.U32 R2, RZ, RZ, R222 ;  /* 0x000000ffff027224 */ /* 0x000fe400078e00de */
[----:B------:R-:W-:Y:S02]  /*f250*/  IMAD.MOV.U32 R0, RZ, RZ, R223 ;  /* 0x000000ffff007224 */ /* 0x000fe400078e00df */
[C---:B--2---:R-:W-:Y:S06]  /*f260*/  HMMA.16816.F32 R220, R4.reuse, R16, R248 ;  /* 0x0000001004dc723c */ /* 0x044fec00000018f8 */
[C---:B------:R-:W-:Y:S11]  /*f270*/  HMMA.16816.F32 R248, R4.reuse, R18, R224 ;  /* 0x0000001204f8723c */ /* 0x040ff600000018e0 */
[----:B------:R-:W-:Y:S01]  /*f280*/  IMAD.MOV.U32 R48, RZ, RZ, R212 ;  /* 0x000000ffff307224 */ /* 0x000fe200078e00d4 */
[----:B-1----:R-:W-:Y:S06]  /*f290*/  HMMA.16816.F32 R228, R4, R12, R216 ;  /* 0x0000000c04e4723c */ /* 0x002fec00000018d8 */
[----:B------:R-:W-:-:S02]  /*f2a0*/  IMAD.MOV.U32 R212, RZ, RZ, R220 ;  /* 0x000000ffffd47224 */ /* 0x000fc400078e00dc */
[----:B------:R-:W-:Y:S02]  /*f2b0*/  IMAD.MOV.U32 R51, RZ, RZ, R221 ;  /* 0x000000ffff337224 */ /* 0x000fe400078e00dd */
[----:B------:R-:W-:Y:S02]  /*f2c0*/  IMAD.MOV.U32 R50, RZ, RZ, R222 ;  /* 0x000000ffff327224 */ /* 0x000fe400078e00de */
[----:B------:R-:W-:Y:S01]  /*f2d0*/  IMAD.MOV.U32 R49, RZ, RZ, R223 ;  /* 0x000000ffff317224 */ /* 0x000fe200078e00df */
[----:B---3--:R-:W-:Y:S01]  /*f2e0*/  HMMA.16816.F32 R216, R4, R26, R132 ;  /* 0x0000001a04d8723c */ /* 0x008fe20000001884 */
[----:B------:R-:W-:Y:S02]  /*f2f0*/  IMAD.MOV.U32 R31, RZ, RZ, R213 ;  /* 0x000000ffff1f7224 */ /* 0x000fe400078e00d5 */
[----:B------:R-:W-:Y:S02]  /*f300*/  IMAD.MOV.U32 R30, RZ, RZ, R214 ;  /* 0x000000ffff1e7224 */ /* 0x000fe400078e00d6 */
[----:B------:R-:W-:-:S02]  /*f310*/  IMAD.MOV.U32 R29, RZ, RZ, R215 ;  /* 0x000000ffff1d7224 */ /* 0x000fc400078e00d7 */
[----:B------:R-:W-:Y:S02]  /*f320*/  IMAD.MOV.U32 R132, RZ, RZ, R212 ;  /* 0x000000ffff847224 */ /* 0x000fe400078e00d4 */
[----:B------:R-:W-:Y:S02]  /*f330*/  IMAD.MOV.U32 R133, RZ, RZ, R51 ;  /* 0x000000ffff857224 */ /* 0x000fe400078e0033 */
[----:B------:R-:W-:Y:S02]  /*f340*/  IMAD.MOV.U32 R134, RZ, RZ, R50 ;  /* 0x000000ffff867224 */ /* 0x000fe400078e0032 */
[----:B------:R-:W-:Y:S01]  /*f350*/  IMAD.MOV.U32 R135, RZ, RZ, R49 ;  /* 0x000000ffff877224 */ /* 0x000fe200078e0031 */
[C---:B------:R-:W-:Y:S06]  /*f360*/  HMMA.16816.F32 R224, R4.reuse, R14, R208 ;  /* 0x0000000e04e0723c */ /* 0x040fec00000018d0 */
[----:B------:R-:W-:Y:S06]  /*f370*/  HMMA.16816.F32 R220, R4, R24, R140 ;  /* 0x0000001804dc723c */ /* 0x000fec000000188c */
[----:B----4-:R-:W-:Y:S01]  /*f380*/  HMMA.16816.F32 R140, R8, R18, R56 ;  /* 0x00000012088c723c */ /* 0x010fe20000001838 */
[----:B------:R-:W-:-:S05]  /*f390*/  IMAD.MOV.U32 R7, RZ, RZ, R48 ;  /* 0x000000ffff077224 */ /* 0x000fca00078e0030 */
[C---:B------:R-:W-:Y:S01]  /*f3a0*/  HMMA.16816.F32 R48, R8.reuse, R20, R64 ;  /* 0x000000140830723c */ /* 0x040fe20000001840 */
[----:B------:R-:W-:Y:S02]  /*f3b0*/  IMAD.MOV.U32 R56, RZ, RZ, R132 ;  /* 0x000000ffff387224 */ /* 0x000fe400078e0084 */
[----:B------:R-:W-:Y:S02]  /*f3c0*/  IMAD.MOV.U32 R57, RZ, RZ, R133 ;  /* 0x000000ffff397224 */ /* 0x000fe400078e0085 */
[----:B------:R-:W-:Y:S01]  /*f3d0*/  IMAD.MOV.U32 R58, RZ, RZ, R134 ;  /* 0x000000ffff3a7224 */ /* 0x000fe200078e0086 */
[C---:B------:R-:W-:Y:S01]  /*f3e0*/  HMMA.16816.F32 R212, R8.reuse, R22, R136 ;  /* 0x0000001608d4723c */ /* 0x040fe20000001888 */
[----:B------:R-:W-:Y:S01]  /*f3f0*/  IMAD.MOV.U32 R59, RZ, RZ, R135 ;  /* 0x000000ffff3b7224 */ /* 0x000fe200078e0087 */
[----:B------:R-:W-:Y:S04]  /*f400*/  LDSM.16.M88.4 R20, [R237+0x3800] ;  /* 0x00380000ed14783b */ /* 0x000fe80000000200 */
[C---:B------:R-:W-:Y:S06]  /*f410*/  HMMA.16816.F32 R132, R8.reuse, R14, R44 ;  /* 0x0000000e0884723c */ /* 0x040fec000000182c */
[----:B------:R-:W-:Y:S01]  /*f420*/  HMMA.16816.F32 R64, R8, R24, R40 ;  /* 0x000000180840723c */ /* 0x000fe20000001828 */
[----:B------:R-:W-:-:S02]  /*f430*/  IMAD.MOV.U32 R45, RZ, RZ, R31 ;  /* 0x000000ffff2d7224 */ /* 0x000fc400078e001f */
[----:B------:R-:W-:Y:S02]  /*f440*/  IMAD.MOV.U32 R46, RZ, RZ, R30 ;  /* 0x000000ffff2e7224 */ /* 0x000fe400078e001e */
[----:B------:R-:W-:Y:S01]  /*f450*/  IMAD.MOV.U32 R47, RZ, RZ, R29 ;  /* 0x000000ffff2f7224 */ /* 0x000fe200078e001d */
[----:B------:R-:W-:Y:S01]  /*f460*/  HMMA.16816.F32 R136, R8, R12, R52 ;  /* 0x0000000c0888723c */ /* 0x000fe20000001834 */
[----:B------:R-:W-:Y:S01]  /*f470*/  IMAD.MOV.U32 R40, RZ, RZ, R28 ;  /* 0x000000ffff287224 */ /* 0x000fe200078e001c */
[----:B------:R-:W-:Y:S04]  /*f480*/  LDSM.16.M88.4 R12, [R242+0x4000] ;  /* 0x00400000f20c783b */ /* 0x000fe80000000200 */
[----:B------:R-:W1:Y:S01]  /*f490*/  LDSM.16.M88.4 R28, [R237+0x2000] ;  /* 0x00200000ed1c783b */ /* 0x000e620000000200 */
[----:B------:R-:W-:-:S03]  /*f4a0*/  IMAD.MOV.U32 R44, RZ, RZ, R7 ;  /* 0x000000ffff2c7224 */ /* 0x000fc600078e0007 */
[----:B------:R-:W2:Y:S01]  /*f4b0*/  LDSM.16.M88.4 R4, [R242+0x6000] ;  /* 0x00600000f204783b */ /* 0x000ea20000000200 */
[C---:B------:R-:W-:Y:S03]  /*f4c0*/  HMMA.16816.F32 R208, R8.reuse, R16, R60 ;  /* 0x0000001008d0723c */ /* 0x040fe6000000183c */
[----:B------:R-:W3:Y:S03]  /*f4d0*/  LDSM.16.M88.4 R16, [R237+0x2800] ;  /* 0x00280000ed10783b */ /* 0x000ee60000000200 */
[----:B------:R-:W-:Y:S01]  /*f4e0*/  HMMA.16816.F32 R60, R8, R26, R36 ;  /* 0x0000001a083c723c */ /* 0x000fe20000001824 */
[----:B------:R-:W4:Y:S01]  /*f4f0*/  LDSM.16.M88.4 R8, [R237+0x3000] ;  /* 0x00300000ed08783b */ /* 0x000f220000000200 */
[----:B------:R-:W-:Y:S01]  /*f500*/  IMAD.MOV.U32 R41, RZ, RZ, R3 ;  /* 0x000000ffff297224 */ /* 0x000fe200078e0003 */
[----:B------:R-:W-:Y:S01]  /*f510*/  UISETP.GE.AND UP0, UPT, UR18, 0x4, UPT ;  /* 0x000000041200788c */ /* 0x000fe2000bf06270 */
[----:B------:R-:W-:Y:S01]  /*f520*/  IMAD.MOV.U32 R42, RZ, RZ, R2 ;  /* 0x000000ffff2a7224 */ /* 0x000fe200078e0002 */
[----:B------:R-:W-:-:S04]  /*f530*/  DEPBAR.LE SB0, 0x0 ;  /* 0x000080000000791a */ /* 0x000fc80000000000 */
[----:B------:R-:W-:Y:S01]  /*f540*/  IMAD.MOV.U32 R43, RZ, RZ, R0 ;  /* 0x000000ffff2b7224 */ /* 0x000fe200078e0000 */
[-C--:B-1----:R-:W-:Y:S06]  /*f550*/  HMMA.16816.F32 R52, R12, R28.reuse, R48 ;  /* 0x0000001c0c34723c */ /* 0x082fec0000001830 */
[C---:B--2---:R-:W-:Y:S06]  /*f560*/  HMMA.16816.F32 R48, R4.reuse, R28, R40 ;  /* 0x0000001c0430723c */ /* 0x044fec0000001828 */
[C---:B---3--:R-:W-:Y:S06]  /*f570*/  HMMA.16816.F32 R40, R4.reuse, R16, R56 ;  /* 0x000000100428723c */ /* 0x048fec0000001838 */
[C---:B------:R-:W-:Y:S06]  /*f580*/  HMMA.16816.F32 R44, R4.reuse, R30, R44 ;  /* 0x0000001e042c723c */ /* 0x040fec000000182c */
[----:B------:R-:W-:Y:S01]  /*f590*/  FMUL.FTZ R0, R52, UR29 ;  /* 0x0000001d34007c20 */ /* 0x000fe20008410000 */
[C---:B------:R-:W-:Y:S06]  /*f5a0*/  HMMA.16816.F32 R36, R4.reuse, R18, R248 ;  /* 0x000000120424723c */ /* 0x040fec00000018f8 */
[C---:B----4-:R-:W-:Y:S06]  /*f5b0*/  HMMA.16816.F32 R56, R4.reuse, R8, R228 ;  /* 0x000000080438723c */ /* 0x050fec00000018e4 */
[C---:B------:R-:W-:Y:S06]  /*f5c0*/  HMMA.16816.F32 R224, R4.reuse, R10, R224 ;  /* 0x0000000a04e0723c */ /* 0x040fec00000018e0 */
[C---:B------:R-:W-:Y:S06]  /*f5d0*/  HMMA.16816.F32 R220, R4.reuse, R20, R220 ;  /* 0x0000001404dc723c */ /* 0x040fec00000018dc */
[----:B------:R-:W-:Y:S06]  /*f5e0*/  HMMA.16816.F32 R216, R4, R22, R216 ;  /* 0x0000001604d8723c */ /* 0x000fec00000018d8 */
[C---:B------:R-:W-:Y:S01]  /*f5f0*/  HMMA.16816.F32 R4, R12.reuse, R8, R136 ;  /* 0x000000080c04723c */ /* 0x040fe20000001888 */
[----:B------:R1:W2:Y:S05]  /*f600*/  MUFU.TANH R138, R0 ;  /* 0x00000000008a7308 */ /* 0x0002aa0000002400 */
[----:B------:R-:W-:Y:S01]  /*f610*/  HMMA.16816.F32 R28, R12, R30, R212 ;  /* 0x0000001e0c1c723c */ /* 0x000fe200000018d4 */
[----:B-1----:R-:W-:-:S04]  /*f620*/  FMUL.FTZ R0, R53, UR29 ;  /* 0x0000001d35007c20 */ /* 0x002fc80008410000 */
[----:B------:R1:W3:Y:S01]  /*f630*/  MUFU.TANH R136, R0 ;  /* 0x0000000000887308 */ /* 0x0002e20000002400 */
[----:B------:R-:W-:Y:S01]  /*f640*/  HMMA.16816.F32 R24, R12, R16, R208 ;  /* 0x000000100c18723c */ /* 0x000fe200000018d0 */
        /* <DEDUP_REMOVED lines=11> */
[----:B------:R1:W-:Y:S01]  /*f700*/  MUFU.TANH R248, R0 ;  /* 0x0000000000f87308 */ /* 0x0003e20000002400 */
[----:B------:R-:W-:Y:S01]  /*f710*/  HMMA.16816.F32 R16, R12, R18, R140 ;  /* 0x000000120c10723c */ /* 0x000fe2000000188c */
        /* <DEDUP_REMOVED lines=44> */
[----:B------:R-:W2:Y:S01]  /*f9e0*/  S2R R3, SR_TID.X ;  /* 0x0000000000037919 */ /* 0x000ea20000002100 */
        /* <DEDUP_REMOVED lines=9> */
[----:B------:R1:W-:Y:S01]  /*fa80*/  MUFU.TANH R40, R0 ;  /* 0x0000000000287308 */ /* 0x0003e20000002400 */
[----:B------:R-:W-:Y:S01]  /*fa90*/  HMMA.16816.F32 R8, R12, R10, R132 ;  /* 0x0000000a0c08723c */ /* 0x000fe20000001884 */
[----:B-1----:R-:W-:-:S06]  /*faa0*/  FMUL.FTZ R0, R7, UR29 ;  /* 0x0000001d07007c20 */ /* 0x002fcc0008410000 */
[----:B------:R1:W-:Y:S01]  /*fab0*/  MUFU.TANH R39, R0 ;  /* 0x0000000000277308 */ /* 0x0003e20000002400 */
[----:B--2---:R-:W-:Y:S02]  /*fac0*/  IMAD.SHL.U32 R3, R3, 0x2, RZ ;  /* 0x0000000203037824 */ /* 0x004fe400078e00ff */
[----:B-1----:R-:W-:-:S05]  /*fad0*/  FMUL.FTZ R0, R56, UR29 ;  /* 0x0000001d38007c20 */ /* 0x002fca0008410000 */
[----:B------:R1:W-:Y:S01]  /*fae0*/  MUFU.TANH R54, R0 ;  /* 0x0000000000367308 */ /* 0x0003e20000002400 */
[----:B------:R-:W-:Y:S01]  /*faf0*/  HMMA.16816.F32 R16, R12, R20, R64 ;  /* 0x000000140c10723c */ /* 0x000fe20000001840 */
[----:B------:R-:W-:Y:S01]  /*fb00*/  LOP3.LUT R3, R3, 0x6, RZ, 0xc0, !PT ;  /* 0x0000000603037812 */ /* 0x000fe200078ec0ff */
[----:B-1----:R-:W-:-:S05]  /*fb10*/  FMUL.FTZ R0, R57, UR29 ;  /* 0x0000001d39007c20 */ /* 0x002fca0008410000 */
[----:B------:R1:W-:Y:S02]  /*fb20*/  MUFU.TANH R53, R0 ;  /* 0x0000000000357308 */ /* 0x0003e40000002400 */
[----:B-1----:R-:W-:-:S06]  /*fb30*/  FMUL.FTZ R0, R58, UR29 ;  /* 0x0000001d3a007c20 */ /* 0x002fcc0008410000 */
[----:B------:R1:W-:Y:S01]  /*fb40*/  MUFU.TANH R52, R0 ;  /* 0x0000000000347308 */ /* 0x0003e20000002400 */
[----:B------:R-:W-:Y:S01]  /*fb50*/  HMMA.16816.F32 R20, R12, R22, R60 ;  /* 0x000000160c14723c */ /* 0x000fe2000000183c */
[----:B-1----:R-:W-:-:S06]  /*fb60*/  FMUL.FTZ R0, R59, UR29 ;  /* 0x0000001d3b007c20 */ /* 0x002fcc0008410000 */
[----:B------:R1:W-:Y:S01]  /*fb70*/  MUFU.TANH R47, R0 ;  /* 0x00000000002f7308 */ /* 0x0003e20000002400 */
[----:B------:R-:W-:Y:S01]  /*fb80*/  FMUL.FTZ R2, R8, UR29 ;  /* 0x0000001d08027c20 */ /* 0x000fe20008410000 */
[----:B-1----:R-:W-:-:S04]  /*fb90*/  IMAD.U32 R0, RZ, RZ, UR12 ;  /* 0x0000000cff007e24 */ /* 0x002fc8000f8e00ff */
[----:B------:R-:W-:-:S04]  /*fba0*/  IMAD R0, R0, 0x40, R3 ;  /* 0x0000004000007824 */ /* 0x000fc800078e0203 */
[C---:B------:R-:W-:Y:S01]  /*fbb0*/  VIADD R15, R0.reuse, 0x1 ;  /* 0x00000001000f7836 */ /* 0x040fe20000000000 */
[CC--:B------:R-:W-:Y:S01]  /*fbc0*/  ISETP.GE.AND P0, PT, R0.reuse, R32.reuse, PT ;  /* 0x000000200000720c */ /* 0x0c0fe20003f06270 */
[C---:B------:R-:W-:Y:S02]  /*fbd0*/  VIADD R14, R0.reuse, 0x8 ;  /* 0x00000008000e7836 */ /* 0x040fe40000000000 */
[----:B------:R-:W-:Y:S01]  /*fbe0*/  VIADD R13, R0, 0x9 ;  /* 0x00000009000d7836 */ /* 0x000fe20000000000 */
[-C--:B------:R-:W-:Y:S01]  /*fbf0*/  ISETP.GE.AND P6, PT, R15, R32.reuse, PT ;  /* 0x000000200f00720c */ /* 0x080fe20003fc6270 */
[----:B------:R1:W2:Y:S01]  /*fc00*/  MUFU.TANH R37, R2 ;  /* 0x0000000200257308 */ /* 0x0002a20000002400 */
[----:B------:R-:W-:Y:S01]  /*fc10*/  FMUL.FTZ R31, R11, UR29 ;  /* 0x0000001d0b1f7c20 */ /* 0x000fe20008410000 */
[----:B------:R-:W-:Y:S01]  /*fc20*/  FSEL R24, R138, -INF , !P0 ;  /* 0xff8000008a187808 */ /* 0x000fe20004000000 */
[----:B------:R-:W-:Y:S01]  /*fc30*/  VIADD R12, R0, 0x10 ;  /* 0x00000010000c7836 */ /* 0x000fe20000000000 */
[----:B---3--:R-:W-:Y:S01]  /*fc40*/  FSEL R25, R136, -INF , !P6 ;  /* 0xff80000088197808 */ /* 0x008fe20007000000 */
[----:B------:R-:W-:Y:S01]  /*fc50*/  VIADD R11, R0, 0x11 ;  /* 0x00000011000b7836 */ /* 0x000fe20000000000 */
[----:B------:R-:W-:-:S02]  /*fc60*/  ISETP.GE.AND P0, PT, R14, R32, PT ;  /* 0x000000200e00720c */ /* 0x000fc40003f06270 */
[----:B------:R-:W-:Y:S01]  /*fc70*/  ISETP.GE.AND P6, PT, R13, R32, PT ;  /* 0x000000200d00720c */ /* 0x000fe20003fc6270 */
[----:B------:R-:W-:Y:S01]  /*fc80*/  FMUL.FTZ R3, R10, UR29 ;  /* 0x0000001d0a037c20 */ /* 0x000fe20008410000 */
[----:B----4-:R-:W-:Y:S01]  /*fc90*/  FSEL R26, R48, -INF , !P0 ;  /* 0xff800000301a7808 */ /* 0x010fe20004000000 */
[----:B-1----:R-:W-:Y:S01]  /*fca0*/  FMUL.FTZ R2, R9, UR29 ;  /* 0x0000001d09027c20 */ /* 0x002fe20008410000 */
[----:B------:R-:W-:-:S03]  /*fcb0*/  FSEL R27, R28, -INF , !P6 ;  /* 0xff8000001c1b7808 */ /* 0x000fc60007000000 */
[----:B------:R1:W3:Y:S01]  /*fcc0*/  MUFU.TANH R30, R2 ;  /* 0x00000002001e7308 */ /* 0x0002e20000002400 */
[----:B------:R-:W-:Y:S01]  /*fcd0*/  VIADD R10, R0, 0x18 ;  /* 0x00000018000a7836 */ /* 0x000fe20000000000 */
[-C--:B------:R-:W-:Y:S01]  /*fce0*/  ISETP.GE.AND P0, PT, R12, R32.reuse, PT ;  /* 0x000000200c00720c */ /* 0x080fe20003f06270 */
[C---:B------:R-:W-:Y:S01]  /*fcf0*/  VIADD R9, R0.reuse, 0x19 ;  /* 0x0000001900097836 */ /* 0x040fe20000000000 */
[-C--:B------:R-:W-:Y:S01]  /*fd00*/  ISETP.GE.AND P6, PT, R11, R32.reuse, PT ;  /* 0x000000200b00720c */ /* 0x080fe20003fc6270 */
[C---:B------:R-:W-:Y:S01]  /*fd10*/  VIADD R8, R0.reuse, 0x20 ;  /* 0x0000002000087836 */ /* 0x040fe20000000000 */
[----:B------:R-:W-:Y:S01]  /*fd20*/  FSEL R229, R45, -INF , !P0 ;  /* 0xff8000002de57808 */ /* 0x000fe20004000000 */
[----:B------:R-:W-:Y:S01]  /*fd30*/  VIADD R7, R0, 0x21 ;  /* 0x0000002100077836 */ /* 0x000fe20000000000 */
[----:B------:R-:W-:Y:S02]  /*fd40*/  FSEL R228, R44, -INF , !P6 ;  /* 0xff8000002ce47808 */ /* 0x000fe40007000000 */
[-C--:B------:R-:W-:Y:S01]  /*fd50*/  ISETP.GE.AND P0, PT, R10, R32.reuse, PT ;  /* 0x000000200a00720c */ /* 0x080fe20003f06270 */
[----:B-1----:R-:W-:Y:S01]  /*fd60*/  FMUL.FTZ R2, R16, UR29 ;  /* 0x0000001d10027c20 */ /* 0x002fe20008410000 */
[----:B------:R-:W-:-:S03]  /*fd70*/  ISETP.GE.AND P6, PT, R9, R32, PT ;  /* 0x000000200900720c */ /* 0x000fc60003fc6270 */
[----:B------:R1:W4:Y:S01]  /*fd80*/  MUFU.TANH R29, R2 ;  /* 0x00000002001d7308 */ /* 0x0003220000002400 */
[----:B------:R-:W-:Y:S01]  /*fd90*/  FSEL R139, R41, -INF , !P0 ;  /* 0xff800000298b7808 */ /* 0x000fe20004000000 */
[----:B------:R-:W-:Y:S01]  /*fda0*/  VIADD R6, R0, 0x28 ;  /* 0x0000002800067836 */ /* 0x000fe20000000000 */
[----:B------:R-:W-:Y:S01]  /*fdb0*/  FSEL R138, R42, -INF , !P6 ;  /* 0xff8000002a8a7808 */ /* 0x000fe20007000000 */
[----:B------:R-:W-:Y:S01]  /*fdc0*/  VIADD R5, R0, 0x29 ;  /* 0x0000002900057836 */ /* 0x000fe20000000000 */
[----:B------:R-:W-:-:S03]  /*fdd0*/  ISETP.GE.AND P0, PT, R8, R32, PT ;  /* 0x000000200800720c */ /* 0x000fc60003f06270 */
[----:B------:R2:W-:Y:S01]  /*fde0*/  MUFU.TANH R36, R3 ;  /* 0x0000000300247308 */ /* 0x0005e20000002400 */
[----:B------:R-:W-:Y:S01]  /*fdf0*/  ISETP.GE.AND P6, PT, R7, R32, PT ;  /* 0x000000200700720c */ /* 0x000fe20003fc6270 */
[----:B-1----:R-:W-:-:S06]  /*fe00*/  FMUL.FTZ R2, R17, UR29 ;  /* 0x0000001d11027c20 */ /* 0x002fcc0008410000 */
[----:B------:R1:W4:Y:S01]  /*fe10*/  MUFU.TANH R28, R2 ;  /* 0x00000002001c7308 */ /* 0x0003220000002400 */
[----:B--2---:R-:W-:Y:S01]  /*fe20*/  FMUL.FTZ R3, R21, UR29 ;  /* 0x0000001d15037c20 */ /* 0x004fe20008410000 */
[----:B------:R-:W-:-:S06]  /*fe30*/  FSEL R45, R4, -INF , !P0 ;  /* 0xff800000042d7808 */ /* 0x000fcc0004000000 */
[----:B------:R2:W-:Y:S01]  /*fe40*/  MUFU.TANH R17, R3 ;  /* 0x0000000300117308 */ /* 0x0005e20000002400 */
[----:B------:R-:W-:Y:S01]  /*fe50*/  FSEL R58, R38, -INF , !P6 ;  /* 0xff800000263a7808 */ /* 0x000fe20007000000 */
[----:B------:R-:W-:Y:S02]  /*fe60*/  VIADD R4, R0, 0x30 ;  /* 0x0000003000047836 */ /* 0x000fe40000000000 */
[----:B-1----:R-:W-:Y:S01]  /*fe70*/  FMUL.FTZ R2, R20, UR29 ;  /* 0x0000001d14027c20 */ /* 0x002fe20008410000 */
[----:B------:R-:W-:-:S03]  /*fe80*/  ISETP.GE.AND P0, PT, R6, R32, PT ;  /* 0x000000200600720c */ /* 0x000fc60003f06270 */
[----:B------:R1:W4:Y:S01]  /*fe90*/  MUFU.TANH R16, R2 ;  /* 0x0000000200107308 */ /* 0x0003220000002400 */
[----:B------:R-:W-:Y:S01]  /*fea0*/  ISETP.GE.AND P6, PT, R5, R32, PT ;  /* 0x000000200500720c */ /* 0x000fe20003fc6270 */
[C---:B--2---:R-:W-:Y:S01]  /*feb0*/  VIADD R3, R0.reuse, 0x31 ;  /* 0x0000003100037836 */ /* 0x044fe20000000000 */
[C---:B------:R-:W-:Y:S02]  /*fec0*/  ISETP.GE.AND P5, PT, R0.reuse, R33, PT ;  /* 0x000000210000720c */ /* 0x040fe40003fa6270 */
[C---:B------:R-:W-:Y:S02]  /*fed0*/  ISETP.GE.AND P4, PT, R0.reuse, R35, PT ;  /* 0x000000230000720c */ /* 0x040fe40003f86270 */
[----:B------:R-:W-:Y:S02]  /*fee0*/  ISETP.GE.AND P1, PT, R0, R34, PT ;  /* 0x000000220000720c */ /* 0x000fe40003f26270 */
[----:B------:R-:W-:Y:S02]  /*fef0*/  FSEL R59, R37, -INF , !P0 ;  /* 0xff800000253b7808 */ /* 0x000fe40004000000 */
[----:B---3--:R-:W-:-:S02]  /*ff00*/  FSEL R56, R30, -INF , !P6 ;  /* 0xff8000001e387808 */ /* 0x008fc40007000000 */
[-C--:B------:R-:W-:Y:S01]  /*ff10*/  ISETP.GE.AND P0, PT, R4, R32.reuse, PT ;  /* 0x000000200400720c */ /* 0x080fe20003f06270 */
[C---:B-1----:R-:W-:Y:S01]  /*ff20*/  VIADD R2, R0.reuse, 0x38 ;  /* 0x0000003800027836 */ /* 0x042fe20000000000 */
[-C--:B------:R-:W-:Y:S01]  /*ff30*/  ISETP.GE.AND P6, PT, R3, R32.reuse, PT ;  /* 0x000000200300720c */ /* 0x080fe20003fc6270 */
[----:B------:R-:W-:Y:S01]  /*ff40*/  VIADD R0, R0, 0x39 ;  /* 0x0000003900007836 */ /* 0x000fe20000000000 */
[----:B----4-:R-:W-:Y:S02]  /*ff50*/  FSEL R133, R29, -INF , !P0 ;  /* 0xff8000001d857808 */ /* 0x010fe40004000000 */
[----:B------:R-:W-:Y:S01]  /*ff60*/  FSEL R57, R28, -INF , !P6 ;  /* 0xff8000001c397808 */ /* 0x000fe20007000000 */
[----:B------:R-:W-:Y:S01]  /*ff70*/  BAR.SYNC.DEFER_BLOCKING 0x0 ;  /* 0x0000000000007b1d */ /* 0x000fe20000010000 */
[-C--:B------:R-:W-:Y:S02]  /*ff80*/  ISETP.GE.AND P0, PT, R2, R32.reuse, PT ;  /* 0x000000200200720c */ /* 0x080fe40003f06270 */
[----:B------:R-:W-:Y:S01]  /*ff90*/  ISETP.GE.AND P6, PT, R0, R32, PT ;  /* 0x000000200000720c */ /* 0x000fe20003fc6270 */
[----:B------:R-:W-:Y:S01]  /*ffa0*/  FMUL.FTZ R18, R18, UR29 ;  /* 0x0000001d12127c20 */ /* 0x000fe20008410000 */
[----:B------:R-:W-:-:S02]  /*ffb0*/  FSEL R135, R16, -INF , !P0 ;  /* 0xff80000010877808 */ /* 0x000fc40004000000 */
[----:B------:R-:W-:Y:S01]  /*ffc0*/  FSEL R134, R17, -INF , !P6 ;  /* 0xff80000011867808 */ /* 0x000fe20007000000 */
[----:B------:R1:W-:Y:S01]  /*ffd0*/  MUFU.TANH R29, R18 ;  /* 0x00000012001d7308 */ /* 0x0003e20000002400 */
[-C--:B------:R-:W-:Y:S01]  /*ffe0*/  ISETP.GE.AND P0, PT, R15, R33.reuse, PT ;  /* 0x000000210f00720c */ /* 0x080fe20003f06270 */
[----:B------:R-:W-:Y:S01]  /*fff0*/  FMUL.FTZ R19, R19, UR29 ;  /* 0x0000001d13137c20 */ /* 0x000fe20008410000 */
[----:B------:R-:W-:Y:S01]  /*10000*/  ISETP.GE.AND P6, PT, R14, R33, PT ;  /* 0x000000210e00720c */ /* 0x000fe20003fc6270 */
[----:B------:R-:W-:Y:S01]  /*10010*/  FMUL.FTZ R22, R22, UR29 ;  /* 0x0000001d16167c20 */ /* 0x000fe20008410000 */
[----:B------:R-:W-:-:S03]  /*10020*/  FSEL R20, R211, -INF , !P0 ;  /* 0xff800000d3147808 */ /* 0x000fc60004000000 */
[----:B------:R-:W2:Y:S01]  /*10030*/  MUFU.TANH R31, R31 ;  /* 0x0000001f001f7308 */ /* 0x000ea20000002400 */
[----:B------:R-:W-:Y:S01]  /*10040*/  FSEL R21, R142, -INF , !P6 ;  /* 0xff8000008e157808 */ /* 0x000fe20007000000 */
[----:B------:R-:W-:Y:S01]  /*10050*/  FMUL.FTZ R23, R23, UR29 ;  /* 0x0000001d17177c20 */ /* 0x000fe20008410000 */
[-C--:B------:R-:W-:Y:S02]  /*10060*/  ISETP.GE.AND P0, PT, R12, R33.reuse, PT ;  /* 0x000000210c00720c */ /* 0x080fe40003f06270 */
[-C--:B------:R-:W-:Y:S02]  /*10070*/  ISETP.GE.AND P6, PT, R11, R33.reuse, PT ;  /* 0x000000210b00720c */ /* 0x080fe40003fc6270 */
[----:B-1----:R-:W-:Y:S02]  /*10080*/  FSEL R18, R212, -INF , !P5 ;  /* 0xff800000d4127808 */ /* 0x002fe40006800000 */
[----:B------:R-:W-:Y:S01]  /*10090*/  ISETP.GE.AND P5, PT, R13, R33, PT ;  /* 0x000000210d00720c */ /* 0x000fe20003fa6270 */
[----:B------:R-:W1:Y:S01]  /*100a0*/  MUFU.TANH R19, R19 ;  /* 0x0000001300137308 */ /* 0x000e620000002400 */
[----:B------:R-:W-:-:S02]  /*100b0*/  FSEL R67, R49, -INF , !P0 ;  /* 0xff80000031437808 */ /* 0x000fc40004000000 */
[----:B------:R-:W-:Y:S02]  /*100c0*/  FSEL R28, R141, -INF , !P5 ;  /* 0xff8000008d1c7808 */ /* 0x000fe40006800000 */
[----:B------:R-:W-:-:S03]  /*100d0*/  ISETP.GE.AND P5, PT, R10, R33, PT ;  /* 0x000000210a00720c */ /* 0x000fc60003fa6270 */
[----:B------:R3:W4:Y:S01]  /*100e0*/  MUFU.TANH R17, R22 ;  /* 0x0000001600117308 */ /* 0x0007220000002400 */
[----:B------:R-:W-:Y:S02]  /*100f0*/  FSEL R137, R137, -INF , !P6 ;  /* 0xff80000089897808 */ /* 0x000fe40007000000 */
[-C--:B------:R-:W-:Y:S02]  /*10100*/  ISETP.GE.AND P0, PT, R9, R33.reuse, PT ;  /* 0x000000210900720c */ /* 0x080fe40003f06270 */
[----:B------:R-:W-:-:S03]  /*10110*/  ISETP.GE.AND P6, PT, R8, R33, PT ;  /* 0x000000210800720c */ /* 0x000fc60003fc6270 */
[----:B------:R1:W4:Y:S01]  /*10120*/  MUFU.TANH R16, R23 ;  /* 0x0000001700107308 */ /* 0x0003220000002400 */
[----:B------:R-:W-:Y:S02]  /*10130*/  FSEL R132, R46, -INF , !P5 ;  /* 0xff8000002e847808 */ /* 0x000fe40006800000 */
[-C--:B------:R-:W-:Y:S02]  /*10140*/  ISETP.GE.AND P5, PT, R7, R33.reuse, PT ;  /* 0x000000210700720c */ /* 0x080fe40003fa6270 */
[----:B------:R-:W-:Y:S02]  /*10150*/  FSEL R66, R43, -INF , !P0 ;  /* 0xff8000002b427808 */ /* 0x000fe40004000000 */
[----:B------:R-:W-:Y:S02]  /*10160*/  FSEL R40, R40, -INF , !P6 ;  /* 0xff80000028287808 */ /* 0x000fe40007000000 */
[-C--:B------:R-:W-:Y:S01]  /*10170*/  ISETP.GE.AND P0, PT, R6, R33.reuse, PT ;  /* 0x000000210600720c */ /* 0x080fe20003f06270 */
[----:B---3--:R-:W-:Y:S01]  /*10180*/  FMUL.FTZ R22, R224, UR29 ;  /* 0x0000001de0167c20 */ /* 0x008fe20008410000 */
[----:B------:R-:W-:-:S02]  /*10190*/  ISETP.GE.AND P6, PT, R5, R33, PT ;  /* 0x000000210500720c */ /* 0x000fc40003fc6270 */
[----:B------:R-:W-:Y:S01]  /*101a0*/  FSEL R41, R36, -INF , !P0 ;  /* 0xff80000024297808 */ /* 0x000fe20004000000 */
[----:B------:R3:W4:Y:S01]  /*101b0*/  MUFU.TANH R37, R22 ;  /* 0x0000001600257308 */ /* 0x0007220000002400 */
[----:B--2---:R-:W-:Y:S02]  /*101c0*/  FSEL R251, R31, -INF , !P6 ;  /* 0xff8000001ffb7808 */ /* 0x004fe40007000000 */
[----:B-1----:R-:W-:Y:S02]  /*101d0*/  FSEL R23, R39, -INF , !P5 ;  /* 0xff80000027177808 */ /* 0x002fe40006800000 */
[-C--:B------:R-:W-:Y:S02]  /*101e0*/  ISETP.GE.AND P5, PT, R4, R33.reuse, PT ;  /* 0x000000210400720c */ /* 0x080fe40003fa6270 */
[-C--:B------:R-:W-:Y:S02]  /*101f0*/  ISETP.GE.AND P0, PT, R3, R33.reuse, PT ;  /* 0x000000210300720c */ /* 0x080fe40003f06270 */
[----:B------:R-:W-:-:S02]  /*10200*/  ISETP.GE.AND P6, PT, R2, R33, PT ;  /* 0x000000210200720c */ /* 0x000fc40003fc6270 */
[----:B------:R-:W-:Y:S02]  /*10210*/  FSEL R44, R29, -INF , !P5 ;  /* 0xff8000001d2c7808 */ /* 0x000fe40006800000 */
[----:B------:R-:W-:Y:S01]  /*10220*/  ISETP.GE.AND P5, PT, R0, R33, PT ;  /* 0x000000210000720c */ /* 0x000fe20003fa6270 */
[----:B---3--:R-:W-:Y:S01]  /*10230*/  FMUL.FTZ R22, R225, UR29 ;  /* 0x0000001de1167c20 */ /* 0x008fe20008410000 */
[----:B------:R-:W-:Y:S02]  /*10240*/  FSEL R43, R19, -INF , !P0 ;  /* 0xff800000132b7808 */ /* 0x000fe40004000000 */
[----:B----4-:R-:W-:Y:S01]  /*10250*/  FSEL R42, R17, -INF , !P6 ;  /* 0xff800000112a7808 */ /* 0x010fe20007000000 */
[----:B------:R1:W-:Y:S01]  /*10260*/  MUFU.TANH R36, R22 ;  /* 0x0000001600247308 */ /* 0x0003e20000002400 */
[C---:B------:R-:W-:Y:S02]  /*10270*/  ISETP.GE.AND P0, PT, R15.reuse, R35, PT ;  /* 0x000000230f00720c */ /* 0x040fe40003f06270 */
[----:B------:R-:W-:Y:S01]  /*10280*/  ISETP.GE.AND P6, PT, R15, R34, PT ;  /* 0x000000220f00720c */ /* 0x000fe20003fc6270 */
[----:B------:R-:W-:Y:S01]  /*10290*/  FMUL.FTZ R15, R227, UR29 ;  /* 0x0000001de30f7c20 */ /* 0x000fe20008410000 */
[----:B------:R-:W-:-:S02]  /*102a0*/  FSEL R227, R16, -INF , !P5 ;  /* 0xff80000010e37808 */ /* 0x000fc40006800000 */
[----:B------:R-:W-:Y:S02]  /*102b0*/  FSEL R19, R249, -INF , !P4 ;  /* 0xff800000f9137808 */ /* 0x000fe40006000000 */
[C---:B------:R-:W-:Y:S02]  /*102c0*/  ISETP.GE.AND P5, PT, R14.reuse, R35, PT ;  /* 0x000000230e00720c */ /* 0x040fe40003fa6270 */
[----:B------:R-:W-:Y:S01]  /*102d0*/  ISETP.GE.AND P4, PT, R14, R34, PT ;  /* 0x000000220e00720c */ /* 0x000fe20003f86270 */
[----:B------:R2:W-:Y:S01]  /*102e0*/  STL [R1], R23 ;  /* 0x0000001701007387 */ /* 0x0005e20000100800 */
[----:B-1----:R-:W-:Y:S01]  /*102f0*/  FMUL.FTZ R22, R226, UR29 ;  /* 0x0000001de2167c20 */ /* 0x002fe20008410000 */
[----:B------:R-:W-:-:S03]  /*10300*/  FSEL R29, R215, -INF , !P5 ;  /* 0xff800000d71d7808 */ /* 0x000fc60006800000 */
[----:B------:R1:W3:Y:S01]  /*10310*/  MUFU.TANH R17, R22 ;  /* 0x0000001600117308 */ /* 0x0002e20000002400 */
[----:B------:R-:W-:Y:S02]  /*10320*/  FSEL R32, R213, -INF , !P4 ;  /* 0xff800000d5207808 */ /* 0x000fe40006000000 */
[----:B------:R-:W-:Y:S02]  /*10330*/  ISETP.GE.AND P5, PT, R12, R34, PT ;  /* 0x000000220c00720c */ /* 0x000fe40003fa6270 */
[----:B------:R-:W-:Y:S02]  /*10340*/  ISETP.GE.AND P4, PT, R11, R35, PT ;  /* 0x000000230b00720c */ /* 0x000fe40003f86270 */
[----:B------:R-:W-:Y:S02]  /*10350*/  FSEL R31, R248, -INF , !P6 ;  /* 0xff800000f81f7808 */ /* 0x000fe40007000000 */
[----:B------:R-:W-:Y:S02]  /*10360*/  FSEL R65, R143, -INF , !P5 ;  /* 0xff8000008f417808 */ /* 0x000fe40006800000 */
[----:B--2---:R-:W-:-:S02]  /*10370*/  FSEL R23, R250, -INF , !P0 ;  /* 0xff800000fa177808 */ /* 0x004fc40004000000 */
[----:B-1----:R-:W-:Y:S02]  /*10380*/  FSEL R22, R231, -INF , !P1 ;  /* 0xff800000e7167808 */ /* 0x002fe40004800000 */
[C---:B------:R-:W-:Y:S02]  /*10390*/  ISETP.GE.AND P1, PT, R13.reuse, R35, PT ;  /* 0x000000230d00720c */ /* 0x040fe40003f26270 */
[-C--:B------:R-:W-:Y:S02]  /*103a0*/  ISETP.GE.AND P0, PT, R13, R34.reuse, PT ;  /* 0x000000220d00720c */ /* 0x080fe40003f06270 */
[----:B------:R-:W-:Y:S02]  /*103b0*/  FSEL R30, R230, -INF , !P1 ;  /* 0xff800000e61e7808 */ /* 0x000fe40004800000 */
[----:B------:R-:W-:Y:S02]  /*103c0*/  FSEL R33, R214, -INF , !P0 ;  /* 0xff800000d6217808 */ /* 0x000fe40004000000 */
[----:B------:R-:W-:-:S02]  /*103d0*/  ISETP.GE.AND P1, PT, R11, R34, PT ;  /* 0x000000220b00720c */ /* 0x000fc40003f26270 */
[-C--:B------:R-:W-:Y:S02]  /*103e0*/  ISETP.GE.AND P0, PT, R10, R35.reuse, PT ;  /* 0x000000230a00720c */ /* 0x080fe40003f06270 */
[----:B------:R-:W-:Y:S02]  /*103f0*/  FSEL R38, R210, -INF , !P4 ;  /* 0xff800000d2267808 */ /* 0x000fe40006000000 */
[-C--:B------:R-:W-:Y:S02]  /*10400*/  ISETP.GE.AND P6, PT, R12, R35.reuse, PT ;  /* 0x000000230c00720c */ /* 0x080fe40003fc6270 */
[C---:B------:R-:W-:Y:S02]  /*10410*/  ISETP.GE.AND P5, PT, R9.reuse, R35, PT ;  /* 0x000000230900720c */ /* 0x040fe40003fa6270 */
[----:B------:R-:W-:Y:S01]  /*10420*/  ISETP.GE.AND P4, PT, R9, R34, PT ;  /* 0x000000220900720c */ /* 0x000fe20003f86270 */
[----:B------:R-:W-:Y:S01]  /*10430*/  FMUL.FTZ R9, R223, UR29 ;  /* 0x0000001ddf097c20 */ /* 0x000fe20008410000 */
[----:B------:R-:W-:-:S02]  /*10440*/  FSEL R64, R208, -INF , !P1 ;  /* 0xff800000d0407808 */ /* 0x000fc40004800000 */
[----:B------:R-:W-:Y:S02]  /*10450*/  FSEL R48, R55, -INF , !P0 ;  /* 0xff80000037307808 */ /* 0x000fe40004000000 */
[----:B------:R-:W-:Y:S02]  /*10460*/  FSEL R39, R209, -INF , !P6 ;  /* 0xff800000d1277808 */ /* 0x000fe40007000000 */
[C---:B------:R-:W-:Y:S02]  /*10470*/  ISETP.GE.AND P1, PT, R8.reuse, R35, PT ;  /* 0x000000230800720c */ /* 0x040fe40003f26270 */
[-C--:B------:R-:W-:Y:S02]  /*10480*/  ISETP.GE.AND P0, PT, R8, R34.reuse, PT ;  /* 0x000000220800720c */ /* 0x080fe40003f06270 */
[----:B------:R-:W-:Y:S01]  /*10490*/  ISETP.GE.AND P6, PT, R10, R34, PT ;  /* 0x000000220a00720c */ /* 0x000fe20003fc6270 */
[----:B------:R-:W1:Y:S01]  /*104a0*/  MUFU.TANH R8, R9 ;  /* 0x0000000900087308 */ /* 0x000e620000002400 */
[----:B------:R-:W-:Y:S01]  /*104b0*/  FMUL.FTZ R13, R220, UR29 ;  /* 0x0000001ddc0d7c20 */ /* 0x000fe20008410000 */
[----:B------:R-:W-:Y:S01]  /*104c0*/  FMUL.FTZ R12, R221, UR29 ;  /* 0x0000001ddd0c7c20 */ /* 0x000fe20008410000 */
[----:B------:R-:W-:-:S02]  /*104d0*/  FSEL R50, R50, -INF , !P4 ;  /* 0xff80000032327808 */ /* 0x000fc40006000000 */
[----:B------:R-:W-:Y:S02]  /*104e0*/  ISETP.GE.AND P4, PT, R6, R35, PT ;  /* 0x000000230600720c */ /* 0x000fe40003f86270 */
[----:B------:R-:W-:Y:S02]  /*104f0*/  FSEL R220, R54, -INF , !P1 ;  /* 0xff80000036dc7808 */ /* 0x000fe40004800000 */
[----:B------:R-:W-:Y:S02]  /*10500*/  FSEL R221, R52, -INF , !P0 ;  /* 0xff80000034dd7808 */ /* 0x000fe40004000000 */
[----:B------:R-:W-:Y:S02]  /*10510*/  FSEL R51, R51, -INF , !P6 ;  /* 0xff80000033337808 */ /* 0x000fe40007000000 */
[----:B------:R-:W-:Y:S02]  /*10520*/  FSEL R49, R140, -INF , !P5 ;  /* 0xff8000008c317808 */ /* 0x000fe40006800000 */
[----:B------:R-:W-:-:S02]  /*10530*/  ISETP.GE.AND P1, PT, R6, R34, PT ;  /* 0x000000220600720c */ /* 0x000fc40003f26270 */
[-C--:B------:R-:W-:Y:S02]  /*10540*/  ISETP.GE.AND P0, PT, R5, R35.reuse, PT ;  /* 0x000000230500720c */ /* 0x080fe40003f06270 */
[C---:B------:R-:W-:Y:S02]  /*10550*/  ISETP.GE.AND P6, PT, R7.reuse, R35, PT ;  /* 0x000000230700720c */ /* 0x040fe40003fc6270 */
[----:B------:R-:W-:Y:S01]  /*10560*/  ISETP.GE.AND P5, PT, R7, R34, PT ;  /* 0x000000220700720c */ /* 0x000fe20003fa6270 */
[----:B------:R-:W-:Y:S01]  /*10570*/  FMUL.FTZ R7, R216, UR29 ;  /* 0x0000001dd8077c20 */ /* 0x000fe20008410000 */
[----:B------:R-:W-:Y:S01]  /*10580*/  FMUL.FTZ R11, R222, UR29 ;  /* 0x0000001dde0b7c20 */ /* 0x000fe20008410000 */
[----:B------:R-:W-:Y:S01]  /*10590*/  FMUL.FTZ R6, R217, UR29 ;  /* 0x0000001dd9067c20 */ /* 0x000fe20008410000 */
[----:B------:R-:W-:Y:S02]  /*105a0*/  FSEL R216, R37, -INF , !P4 ;  /* 0xff80000025d87808 */ /* 0x000fe40006000000 */
[----:B---3--:R-:W-:-:S02]  /*105b0*/  FSEL R223, R17, -INF , !P1 ;  /* 0xff80000011df7808 */ /* 0x008fc40004800000 */
[----:B------:R-:W-:Y:S02]  /*105c0*/  FSEL R37, R36, -INF , !P0 ;  /* 0xff80000024257808 */ /* 0x000fe40004000000 */
[----:B------:R-:W-:Y:S02]  /*105d0*/  FSEL R217, R53, -INF , !P6 ;  /* 0xff80000035d97808 */ /* 0x000fe40007000000 */
[C---:B------:R-:W-:Y:S02]  /*105e0*/  ISETP.GE.AND P1, PT, R3.reuse, R35, PT ;  /* 0x000000230300720c */ /* 0x040fe40003f26270 */
[-C--:B------:R-:W-:Y:S01]  /*105f0*/  ISETP.GE.AND P0, PT, R3, R34.reuse, PT ;  /* 0x000000220300720c */ /* 0x080fe20003f06270 */
[----:B------:R-:W-:Y:S01]  /*10600*/  FMUL.FTZ R3, R219, UR29 ;  /* 0x0000001ddb037c20 */ /* 0x000fe20008410000 */
[----:B------:R-:W-:Y:S01]  /*10610*/  ISETP.GE.AND P6, PT, R5, R34, PT ;  /* 0x000000220500720c */ /* 0x000fe20003fc6270 */
[----:B------:R-:W2:Y:S01]  /*10620*/  MUFU.TANH R15, R15 ;  /* 0x0000000f000f7308 */ /* 0x000ea20000002400 */
[----:B------:R-:W-:-:S02]  /*10630*/  FSEL R222, R47, -INF , !P5 ;  /* 0xff8000002fde7808 */ /* 0x000fc40006800000 */
[----:B------:R-:W-:-:S05]  /*10640*/  ISETP.GE.AND P5, PT, R4, R35, PT ;  /* 0x000000230400720c */ /* 0x000fca0003fa6270 */
[----:B------:R-:W3:Y:S01]  /*10650*/  MUFU.TANH R13, R13 ;  /* 0x0000000d000d7308 */ /* 0x000ee20000002400 */
[----:B------:R-:W-:-:S07]  /*10660*/  ISETP.GE.AND P4, PT, R4, R34, PT ;  /* 0x000000220400720c */ /* 0x000fce0003f86270 */
[----:B------:R-:W-:Y:S01]  /*10670*/  MUFU.TANH R12, R12 ;  /* 0x0000000c000c7308 */ /* 0x000fe20000002400 */
[----:B-1----:R-:W-:-:S07]  /*10680*/  FSEL R230, R8, -INF , !P0 ;  /* 0xff80000008e67808 */ /* 0x002fce0004000000 */
[----:B------:R-:W1:Y:S01]  /*10690*/  MUFU.TANH R10, R11 ;  /* 0x0000000b000a7308 */ /* 0x000e620000002400 */
[----:B------:R-:W-:-:S07]  /*106a0*/  PLOP3.LUT P0, PT, PT, PT, UP0, 0x80, 0x0 ;  /* 0x000000000000781c */ /* 0x000fce0003f0f008 */
[----:B------:R4:W-:Y:S08]  /*106b0*/  MUFU.TANH R5, R6 ;  /* 0x0000000600057308 */ /* 0x0009f00000002400 */
[----:B------:R-:W1:Y:S01]  /*106c0*/  MUFU.TANH R7, R7 ;  /* 0x0000000700077308 */ /* 0x000e620000002400 */
[----:B----4-:R-:W-:-:S07]  /*106d0*/  FMUL.FTZ R6, R218, UR29 ;  /* 0x0000001dda067c20 */ /* 0x010fce0008410000 */
[----:B------:R-:W-:Y:S08]  /*106e0*/  MUFU.TANH R3, R3 ;  /* 0x0000000300037308 */ /* 0x000ff00000002400 */
[----:B------:R-:W4:Y:S01]  /*106f0*/  MUFU.TANH R4, R6 ;  /* 0x0000000600047308 */ /* 0x000f220000002400 */
[----:B--2---:R-:W-:Y:S02]  /*10700*/  FSEL R218, R15, -INF , !P6 ;  /* 0xff8000000fda7808 */ /* 0x004fe40007000000 */
[----:B---3--:R-:W-:-:S02]  /*10710*/  FSEL R226, R13, -INF , !P5 ;  /* 0xff8000000de27808 */ /* 0x008fc40006800000 */
[----:B-1----:R-:W-:Y:S02]  /*10720*/  FSEL R248, R10, -INF , !P4 ;  /* 0xff8000000af87808 */ /* 0x002fe40006000000 */
[----:B------:R-:W-:Y:S02]  /*10730*/  FSEL R225, R12, -INF , !P1 ;  /* 0xff8000000ce17808 */ /* 0x000fe40004800000 */
[-C--:B------:R-:W-:Y:S02]  /*10740*/  ISETP.GE.AND P6, PT, R2, R35.reuse, PT ;  /* 0x000000230200720c */ /* 0x080fe40003fc6270 */
[----:B------:R-:W-:Y:S02]  /*10750*/  ISETP.GE.AND P5, PT, R0, R35, PT ;  /* 0x000000230000720c */ /* 0x000fe40003fa6270 */
[-C--:B------:R-:W-:Y:S02]  /*10760*/  ISETP.GE.AND P4, PT, R2, R34.reuse, PT ;  /* 0x000000220200720c */ /* 0x080fe40003f86270 */
[----:B------:R-:W-:-:S02]  /*10770*/  ISETP.GE.AND P1, PT, R0, R34, PT ;  /* 0x000000220000720c */ /* 0x000fc40003f26270 */
[----:B------:R-:W-:Y:S02]  /*10780*/  FSEL R224, R7, -INF , !P6 ;  /* 0xff80000007e07808 */ /* 0x000fe40007000000 */
[----:B------:R-:W-:Y:S02]  /*10790*/  FSEL R219, R5, -INF , !P5 ;  /* 0xff80000005db7808 */ /* 0x000fe40006800000 */
[----:B----4-:R-:W-:Y:S02]  /*107a0*/  FSEL R231, R4, -INF , !P4 ;  /* 0xff80000004e77808 */ /* 0x010fe40006000000 */
[----:B------:R-:W-:Y:S01]  /*107b0*/  FSEL R249, R3, -INF , !P1 ;  /* 0xff80000003f97808 */ /* 0x000fe20004800000 */
        /* <DEDUP_REMOVED lines=19> */
[----:B------:R-:W4:Y:S08]  /*108f0*/  @!P2 LDC.64 R16, c[0x0][0x218] ;  /* 0x00008600ff10ab82 */ /* 0x000f300000000a00 */
[----:B------:R-:W4:Y:S01]  /*10900*/  @!P3 LDC.64 R14, c[0x0][0x218] ;  /* 0x00008600ff0ebb82 */ /* 0x000f220000000a00 */
[----:B--2---:R-:W-:-:S04]  /*10910*/  LEA R0, P1, R0, R60, 0x6 ;  /* 0x0000003c00007211 */ /* 0x004fc800078230ff */
[----:B---3--:R-:W-:Y:S02]  /*10920*/  LEA.HI.X R3, R2, R63, R3, 0x6, P1 ;  /* 0x0000003f02037211 */ /* 0x008fe400008f3403 */
[C---:B-1----:R-:W-:Y:S02]  /*10930*/  @!P3 LEA R4, P1, R0.reuse, R4, 0x1 ;  /* 0x000000040004b211 */ /* 0x042fe400078208ff */
[C---:B------:R-:W-:Y:S02]  /*10940*/  IADD3 R2, P4, R0.reuse, UR26, RZ ;  /* 0x0000001a00027c10 */ /* 0x040fe4000ff9e0ff */
[----:B------:R-:W-:-:S05]  /*10950*/  @!P3 LEA.HI.X R5, R0, R5, R3, 0x1, P1 ;  /* 0x000000050005b211 */ /* 0x000fca00008f0c03 */
[----:B------:R-:W-:Y:S01]  /*10960*/  @!PT LDS RZ, [RZ] ;  /* 0x00000000fffff984 */ /* 0x000fe20000000800 */
[----:B------:R-:W-:Y:S01]  /*10970*/  @!PT LDS RZ, [RZ] ;  /* 0x00000000fffff984 */ /* 0x000fe20000000800 */
[----:B------:R-:W-:Y:S01]  /*10980*/  @!PT LDS RZ, [RZ] ;  /* 0x00000000fffff984 */ /* 0x000fe20000000800 */
[----:B------:R5:W-:Y:S04]  /*10990*/  @!P3 LDGSTS.E.BYPASS.LTC128B.128 [R244+0x8000], desc[UR20][R4.64] ;  /* 0x0800000004f4bfae */ /* 0x000be8000b901d54 */
[----:B------:R1:W-:Y:S01]  /*109a0*/  @P2 STS.128 [R244+0xa000], RZ ;  /* 0x00a000fff4002388 */ /* 0x0003e20000000c00 */
[----:B-----5:R-:W-:-:S04]  /*109b0*/  @!P2 LEA R4, P1, R0, R6, 0x1 ;  /* 0x000000060004a211 */ /* 0x020fc800078208ff */
[----:B------:R-:W-:Y:S02]  /*109c0*/  @!P2 LEA.HI.X R5, R0, R7, R3, 0x1, P1 ;  /* 0x000000070005a211 */ /* 0x000fe400008f0c03 */
[C---:B----4-:R-:W-:Y:S02]  /*109d0*/  @!P3 LEA R6, P1, R2.reuse, R8, 0x1 ;  /* 0x000000080206b211 */ /* 0x050fe400078208ff */
[----:B------:R-:W-:Y:S01]  /*109e0*/  IADD3.X R3, R3, UR25, RZ, P4, !PT ;  /* 0x0000001903037c10 */ /* 0x000fe2000a7fe4ff */
[----:B------:R-:W-:Y:S01]  /*109f0*/  @!PT LDS RZ, [RZ] ;  /* 0x00000000fffff984 */ /* 0x000fe20000000800 */
[----:B------:R-:W-:Y:S01]  /*10a00*/  @!PT LDS RZ, [RZ] ;  /* 0x00000000fffff984 */ /* 0x000fe20000000800 */
[----:B------:R-:W-:Y:S01]  /*10a10*/  @!PT LDS RZ, [RZ] ;  /* 0x00000000fffff984 */ /* 0x000fe20000000800 */
[----:B------:R2:W-:Y:S01]  /*10a20*/  @!P2 LDGSTS.E.BYPASS.LTC128B.128 [R244+0xa000], desc[UR20][R4.64+0x80] ;  /* 0x0a00008004f4afae */ /* 0x0005e2000b901d54 */
[C---:B------:R-:W-:Y:S02]  /*10a30*/  @!P2 LEA R10, P4, R2.reuse, R10, 0x1 ;  /* 0x0000000a020aa211 */ /* 0x040fe400078808ff */
[C---:B------:R-:W-:Y:S01]  /*10a40*/  @!P3 LEA.HI.X R7, R2.reuse, R9, R3, 0x1, P1 ;  /* 0x000000090207b211 */ /* 0x040fe200008f0c03 */
[----:B------:R1:W-:Y:S01]  /*10a50*/  @P3 STS.128 [R244+0x8800], RZ ;  /* 0x008800fff4003388 */ /* 0x0003e20000000c00 */
[----:B------:R-:W-:-:S02]  /*10a60*/  IADD3 R0, P1, R2, UR26, RZ ;  /* 0x0000001a02007c10 */ /* 0x000fc4000ff3e0ff */
[----:B------:R-:W-:Y:S01]  /*10a70*/  @!P2 LEA.HI.X R11, R2, R11, R3, 0x1, P4 ;  /* 0x0000000b020ba211 */ /* 0x000fe200020f0c03 */
[----:B------:R-:W-:Y:S01]  /*10a80*/  @!PT LDS RZ, [RZ] ;  /* 0x00000000fffff984 */ /* 0x000fe20000000800 */
[----:B------:R-:W-:Y:S01]  /*10a90*/  @!PT LDS RZ, [RZ] ;  /* 0x00000000fffff984 */ /* 0x000fe20000000800 */
[----:B------:R-:W-:Y:S01]  /*10aa0*/  @!PT LDS RZ, [RZ] ;  /* 0x00000000fffff984 */ /* 0x000fe20000000800 */
[----:B------:R3:W-:Y:S01]  /*10ab0*/  @!P3 LDGSTS.E.BYPASS.LTC128B.128 [R244+0x8800], desc[UR20][R6.64] ;  /* 0x0880000006f4bfae */ /* 0x0007e2000b901d54 */
[C---:B------:R-:W-:Y:S02]  /*10ac0*/  IADD3 R2, P5, R0.reuse, UR26, RZ ;  /* 0x0000001a00027c10 */ /* 0x040fe4000ffbe0ff */
[----:B------:R-:W-:Y:S01]  /*10ad0*/  IADD3.X R3, R3, UR25, RZ, P1, !PT ;  /* 0x0000001903037c10 */ /* 0x000fe20008ffe4ff */
[----:B------:R1:W-:Y:S01]  /*10ae0*/  @P2 STS.128 [R244+0xa800], RZ ;  /* 0x00a800fff4002388 */ /* 0x0003e20000000c00 */
[C---:B------:R-:W-:Y:S02]  /*10af0*/  @!P3 LEA R8, P6, R0.reuse, R12, 0x1 ;  /* 0x0000000c0008b211 */ /* 0x040fe400078c08ff */
[----:B------:R-:W-:Y:S01]  /*10b00*/  IADD3.X R12, R3, UR25, RZ, P5, !PT ;  /* 0x00000019030c7c10 */ /* 0x000fe2000affe4ff */
        /* <DEDUP_REMOVED lines=9> */
[----:B------:R1:W-:Y:S01]  /*10ba0*/  @!P3 LDGSTS.E.BYPASS.LTC128B.128 [R244+0x9000], desc[UR20][R8.64] ;  /* 0x0900000008f4bfae */ /* 0x0003e2000b901d54 */
[----:B--2---:R-:W-:-:S03]  /*10bb0*/  @!P2 LEA R4, P1, R0, R16, 0x1 ;  /* 0x000000100004a211 */ /* 0x004fc600078208ff */
[----:B------:R1:W-:Y:S01]  /*10bc0*/  @P2 STS.128 [R244+0xb000], RZ ;  /* 0x00b000fff4002388 */ /* 0x0003e20000000c00 */
[----:B------:R-:W-:Y:S02]  /*10bd0*/  @!P2 LEA.HI.X R5, R0, R17, R3, 0x1, P1 ;  /* 0x000000110005a211 */ /* 0x000fe400008f0c03 */
[----:B---3--:R-:W-:-:S03]  /*10be0*/  @!P3 LEA R6, P4, R2, R14, 0x1 ;  /* 0x0000000e0206b211 */ /* 0x008fc600078808ff */
        /* <DEDUP_REMOVED lines=19> */
.L_x_325:
[----:B------:R-:W-:Y:S05]  /*10d20*/  BSYNC B0 ;  /* 0x0000000000007941 */ /* 0x000fea0003800000 */
.L_x_324:
[----:B------:R-:W0:Y:S02]  /*10d30*/  LDGDEPBAR ;  /* 0x00000000000079af */ /* 0x000e240000000000 */
.L_x_323:
[----:B------:R-:W3:Y:S01]  /*10d40*/  LDL.LU R250, [R1] ;  /* 0x0000000001fa7983 */ /* 0x000ee20000300800 */
[----:B------:R-:W-:Y:S02]  /*10d50*/  FMNMX.FTZ R0, R252, R24, !PT ;  /* 0x00000018fc007209 */ /* 0x000fe40007810000 */
[----:B------:R-:W-:Y:S01]  /*10d60*/  MOV R140, R58 ;  /* 0x0000003a008c7202 */ /* 0x000fe20000000f00 */
[----:B------:R-:W-:Y:S01]  /*10d70*/  LDSM.16.MT88.4 R12, [R234+0xc000] ;  /* 0x00c00000ea0c783b */ /* 0x000fe20000004200 */
[----:B------:R-:W-:Y:S02]  /*10d80*/  FMNMX.FTZ R0, R25, R0, !PT ;  /* 0x0000000019007209 */ /* 0x000fe40007810000 */
[----:B------:R-:W-:Y:S02]  /*10d90*/  MOV R143, R59 ;  /* 0x0000003b008f7202 */ /* 0x000fe40000000f00 */
        /* <DEDUP_REMOVED lines=35> */
[----:B------:R-:W-:Y:S01]  /*10fd0*/  FMNMX.FTZ R2, R48, R2, !PT ;  /* 0x0000000230027209 */ /* 0x000fe20007810000 */
[----:B-12---:R-:W1:Y:S01]  /*10fe0*/  SHFL.BFLY PT, R5, R136, 0x2, 0x1f ;  /* 0x0c401f0088057f89 */ /* 0x006e6200000e0000 */
[----:B------:R-:W-:Y:S02]  /*10ff0*/  FMNMX.FTZ R0, R32, R0, !PT ;  /* 0x0000000020007209 */ /* 0x000fe40007810000 */
[----:B------:R-:W-:Y:S02]  /*11000*/  FMNMX.FTZ R2, R49, R2, !PT ;  /* 0x0000000231027209 */ /* 0x000fe40007810000 */
[----:B------:R-:W-:Y:S02]  /*11010*/  FMNMX.FTZ R0, R33, R0, !PT ;  /* 0x0000000021007209 */ /* 0x000fe40007810000 */
[----:B------:R-:W-:-:S02]  /*11020*/  FMNMX.FTZ R2, R220, R2, !PT ;  /* 0x00000002dc027209 */ /* 0x000fc40007810000 */
[----:B-1----:R-:W-:Y:S01]  /*11030*/  FMNMX.FTZ R136, R136, R5, !PT ;  /* 0x0000000588887209 */ /* 0x002fe20007810000 */
[----:B------:R-:W-:Y:S04]  /*11040*/  STL [R1+0x8c], R239 ;  /* 0x00008cef01007387 */ /* 0x000fe80000100800 */
[----:B------:R-:W-:Y:S04]  /*11050*/  STL [R1+0x88], R238 ;  /* 0x000088ee01007387 */ /* 0x000fe80000100800 */
[----:B------:R-:W-:Y:S04]  /*11060*/  STL [R1+0x84], R237 ;  /* 0x000084ed01007387 */ /* 0x000fe80000100800 */
[----:B------:R-:W-:Y:S01]  /*11070*/  STL [R1+0x80], R232 ;  /* 0x000080e801007387 */ /* 0x000fe20000100800 */
[----:B---3--:R-:W-:-:S04]  /*11080*/  FMNMX.FTZ R3, R250, R3, !PT ;  /* 0x00000003fa037209 */ /* 0x008fc80007810000 */
        /* <DEDUP_REMOVED lines=11> */
[----:B------:R-:W-:Y:S01]  /*11140*/  FMNMX.FTZ R134, R37, R134, !PT ;  /* 0x0000008625867209 */ /* 0x000fe20007810000 */
[----:B------:R-:W1:Y:S01]  /*11150*/  SHFL.BFLY PT, R3, R0, 0x2, 0x1f ;  /* 0x0c401f0000037f89 */ /* 0x000e6200000e0000 */
[----:B------:R-:W-:Y:S02]  /*11160*/  FMNMX.FTZ R2, R50, R2, !PT ;  /* 0x0000000232027209 */ /* 0x000fe40007810000 */
[----:B------:R-:W-:-:S02]  /*11170*/  FMNMX.FTZ R134, R226, R134, !PT ;  /* 0x00000086e2867209 */ /* 0x000fc40007810000 */
[----:B------:R-:W-:Y:S02]  /*11180*/  FMNMX.FTZ R2, R221, R2, !PT ;  /* 0x00000002dd027209 */ /* 0x000fe40007810000 */
[----:B------:R-:W-:Y:S01]  /*11190*/  FMNMX.FTZ R134, R225, R134, !PT ;  /* 0x00000086e1867209 */ /* 0x000fe20007810000 */
[----:B------:R-:W2:Y:S01]  /*111a0*/  SHFL.BFLY PT, R4, R136, 0x1, 0x1f ;  /* 0x0c201f0088047f89 */ /* 0x000ea200000e0000 */
[----:B------:R-:W-:Y:S02]  /*111b0*/  FMNMX.FTZ R2, R222, R2, !PT ;  /* 0x00000002de027209 */ /* 0x000fe40007810000 */
[----:B------:R-:W-:Y:S02]  /*111c0*/  FMNMX.FTZ R134, R224, R134, !PT ;  /* 0x00000086e0867209 */ /* 0x000fe40007810000 */
[----:B------:R-:W-:Y:S02]  /*111d0*/  FMNMX.FTZ R2, R223, R2, !PT ;  /* 0x00000002df027209 */ /* 0x000fe40007810000 */
[----:B------:R-:W-:-:S02]  /*111e0*/  FMNMX.FTZ R134, R219, R134, !PT ;  /* 0x00000086db867209 */ /* 0x000fc40007810000 */
[----:B------:R-:W-:-:S03]  /*111f0*/  FMNMX.FTZ R2, R218, R2, !PT ;  /* 0x00000002da027209 */ /* 0x000fc60007810000 */
[----:B------:R-:W3:Y:S01]  /*11200*/  SHFL.BFLY PT, R5, R134, 0x2, 0x1f ;  /* 0x0c401f0086057f89 */ /* 0x000ee200000e0000 */
[----:B------:R-:W-:Y:S02]  /*11210*/  FMNMX.FTZ R2, R248, R2, !PT ;  /* 0x00000002f8027209 */ /* 0x000fe40007810000 */
[----:B-1----:R-:W-:Y:S02]  /*11220*/  FMNMX.FTZ R0, R0, R3, !PT ;  /* 0x0000000300007209 */ /* 0x002fe40007810000 */
[----:B------:R-:W-:-:S03]  /*11230*/  FMNMX.FTZ R2, R230, R2, !PT ;  /* 0x00000002e6027209 */ /* 0x000fc60007810000 */
[----:B------:R-:W1:Y:S01]  /*11240*/  SHFL.BFLY PT, R135, R0, 0x1, 0x1f ;  /* 0x0c201f0000877f89 */ /* 0x000e6200000e0000 */
[----:B------:R-:W-:Y:S02]  /*11250*/  FMNMX.FTZ R2, R231, R2, !PT ;  /* 0x00000002e7027209 */ /* 0x000fe40007810000 */
[----:B--2---:R-:W-:Y:S02]  /*11260*/  FMNMX.FTZ R136, R136, R4, !PT ;  /* 0x0000000488887209 */ /* 0x004fe40007810000 */
[----:B------:R-:W-:Y:S02]  /*11270*/  FMNMX.FTZ R133, R249, R2, !PT ;  /* 0x00000002f9857209 */ /* 0x000fe40007810000 */
[C---:B------:R-:W-:Y:S01]  /*11280*/  FSETP.NEU.FTZ.AND P4, PT, R136.reuse, -INF , PT ;  /* 0xff8000008800780b */ /* 0x040fe20003f9d000 */
[----:B------:R-:W-:Y:S02]  /*11290*/  FMUL.FTZ R3, R136, UR10 ;  /* 0x0000000a88037c20 */ /* 0x000fe40008410000 */
[----:B------:R-:W2:Y:S03]  /*112a0*/  SHFL.BFLY PT, R4, R133, 0x2, 0x1f ;  /* 0x0c401f0085047f89 */ /* 0x000ea600000e0000 */
[----:B------:R-:W-:-:S02]  /*112b0*/  FSEL R3, R3, RZ, P4 ;  /* 0x000000ff03037208 */ /* 0x000fc40002000000 */
[----:B---3--:R-:W-:-:S03]  /*112c0*/  FMNMX.FTZ R134, R134, R5, !PT ;  /* 0x0000000586867209 */ /* 0x008fc60007810000 */
[--C-:B------:R-:W-:Y:S02]  /*112d0*/  FFMA.FTZ R2, R24, UR10, -R3.reuse ;  /* 0x0000000a18027c23 */ /* 0x100fe40008010803 */
[----:B------:R-:W3:Y:S02]  /*112e0*/  SHFL.BFLY PT, R5, R134, 0x1, 0x1f ;  /* 0x0c201f0086057f89 */ /* 0x000ee400000e0000 */
[----:B------:R4:W-:Y:S01]  /*112f0*/  MUFU.EX2 R239, R2 ;  /* 0x0000000200ef7308 */ /* 0x0009e20000000800 */
[----:B-1----:R-:W-:Y:S01]  /*11300*/  FMNMX.FTZ R135, R0, R135, !PT ;  /* 0x0000008700877209 */ /* 0x002fe20007810000 */
[----:B------:R-:W-:-:S03]  /*11310*/  FFMA.FTZ R0, R26, UR10, -R3 ;  /* 0x0000000a1a007c23 */ /* 0x000fc60008010803 */
[----:B------:R-:W-:-:S03]  /*11320*/  FSETP.NEU.FTZ.AND P3, PT, R135, -INF , PT ;  /* 0xff8000008700780b */ /* 0x000fc60003f7d000 */
[----:B------:R1:W-:Y:S01]  /*11330*/  MUFU.EX2 R55, R0 ;  /* 0x0000000000377308 */ /* 0x0003e20000000800 */
[----:B----4-:R-:W-:-:S07]  /*11340*/  FFMA.FTZ R2, R25, UR10, -R3 ;  /* 0x0000000a19027c23 */ /* 0x010fce0008010803 */
[----:B------:R4:W-:Y:S01]  /*11350*/  MUFU.EX2 R7, R2 ;  /* 0x0000000200077308 */ /* 0x0009e20000000800 */
[----:B--2---:R-:W-:Y:S01]  /*11360*/  FMNMX.FTZ R133, R133, R4, !PT ;  /* 0x0000000485857209 */ /* 0x004fe20007810000 */
[----:B-1----:R-:W-:-:S04]  /*11370*/  FFMA.FTZ R0, R27, UR10, -R3 ;  /* 0x0000000a1b007c23 */ /* 0x002fc80008010803 */
[----:B------:R-:W1:Y:S02]  /*11380*/  SHFL.BFLY PT, R4, R133, 0x1, 0x1f ;  /* 0x0c201f0085047f89 */ /* 0x000e6400000e0000 */
[----:B------:R2:W-:Y:S01]  /*11390*/  MUFU.EX2 R52, R0 ;  /* 0x0000000000347308 */ /* 0x0005e20000000800 */
[----:B----4-:R-:W-:-:S05]  /*113a0*/  FMUL.FTZ R2, R135, UR10 ;  /* 0x0000000a87027c20 */ /* 0x010fca0008410000 */
[----:B------:R-:W-:-:S05]  /*113b0*/  FSEL R2, R2, RZ, P3 ;  /* 0x000000ff02027208 */ /* 0x000fca0001800000 */
[----:B--2---:R-:W-:Y:S01]  /*113c0*/  FFMA.FTZ R0, R18, UR10, -R2 ;  /* 0x0000000a12007c23 */ /* 0x004fe20008010802 */
[----:B---3--:R-:W-:-:S03]  /*113d0*/  FMNMX.FTZ R134, R134, R5, !PT ;  /* 0x0000000586867209 */ /* 0x008fc60007810000 */
[----:B------:R2:W-:Y:S01]  /*113e0*/  MUFU.EX2 R238, R0 ;  /* 0x0000000000ee7308 */ /* 0x0005e20000000800 */
[C---:B------:R-:W-:Y:S01]  /*113f0*/  FSETP.NEU.FTZ.AND P2, PT, R134.reuse, -INF , PT ;  /* 0xff8000008600780b */ /* 0x040fe20003f5d000 */
[----:B------:R-:W-:-:S05]  /*11400*/  FMUL.FTZ R24, R134, UR10 ;  /* 0x0000000a86187c20 */ /* 0x000fca0008410000 */
[----:B------:R-:W-:Y:S01]  /*11410*/  FSEL R24, R24, RZ, P2 ;  /* 0x000000ff18187208 */ /* 0x000fe20001000000 */
[----:B--2---:R-:W-:-:S04]  /*11420*/  FFMA.FTZ R0, R20, UR10, -R2 ;  /* 0x0000000a14007c23 */ /* 0x004fc80008010802 */
[----:B------:R2:W3:Y:S01]  /*11430*/  MUFU.EX2 R8, R0 ;  /* 0x0000000000087308 */ /* 0x0004e20000000800 */
[----:B-1----:R-:W-:Y:S01]  /*11440*/  FMNMX.FTZ R133, R133, R4, !PT ;  /* 0x0000000485857209 */ /* 0x002fe20007810000 */
[----:B--2---:R-:W-:-:S06]  /*11450*/  FFMA.FTZ R0, R21, UR10, -R2 ;  /* 0x0000000a15007c23 */ /* 0x004fcc0008010802 */
[----:B------:R1:W-:Y:S01]  /*11460*/  MUFU.EX2 R54, R0 ;  /* 0x0000000000367308 */ /* 0x0003e20000000800 */
[----:B------:R-:W-:Y:S01]  /*11470*/  FSETP.NEU.FTZ.AND P1, PT, R133, -INF , PT ;  /* 0xff8000008500780b */ /* 0x000fe20003f3d000 */
[----:B-1----:R-:W-:-:S06]  /*11480*/  FFMA.FTZ R0, R28, UR10, -R2 ;  /* 0x0000000a1c007c23 */ /* 0x002fcc0008010802 */
[----:B------:R1:W-:Y:S01]  /*11490*/  MUFU.EX2 R53, R0 ;  /* 0x0000000000357308 */ /* 0x0003e20000000800 */
[----:B------:R-:W-:Y:S01]  /*114a0*/  FMUL.FTZ R28, R133, UR10 ;  /* 0x0000000a851c7c20 */ /* 0x000fe20008410000 */
[----:B-1----:R-:W-:-:S04]  /*114b0*/  FFMA.FTZ R0, R19, UR10, -R24 ;  /* 0x0000000a13007c23 */ /* 0x002fc80008010818 */
[----:B------:R-:W-:Y:S01]  /*114c0*/  FSEL R28, R28, RZ, P1 ;  /* 0x000000ff1c1c7208 */ /* 0x000fe20000800000 */
[----:B------:R-:W1:Y:S01]  /*114d0*/  LDSM.16.MT88.4 R16, [R233+0xc000] ;  /* 0x00c00000e910783b */ /* 0x000e620000004200 */
[----:B------:R2:W-:Y:S02]  /*114e0*/  MUFU.EX2 R237, R0 ;  /* 0x0000000000ed7308 */ /* 0x0005e40000000800 */
[----:B--2---:R-:W-:-:S06]  /*114f0*/  FFMA.FTZ R0, R23, UR10, -R24 ;  /* 0x0000000a17007c23 */ /* 0x004fcc0008010818 */
[----:B------:R2:W-:Y:S02]  /*11500*/  MUFU.EX2 R27, R0 ;  /* 0x00000000001b7308 */ /* 0x0005e40000000800 */
[----:B--2---:R-:W-:-:S06]  /*11510*/  FFMA.FTZ R0, R29, UR10, -R24 ;  /* 0x0000000a1d007c23 */ /* 0x004fcc0008010818 */
[----:B------:R2:W-:Y:S02]  /*11520*/  MUFU.EX2 R142, R0 ;  /* 0x00000000008e7308 */ /* 0x0005e40000000800 */
[----:B--2---:R-:W-:-:S06]  /*11530*/  FFMA.FTZ R0, R30, UR10, -R24 ;  /* 0x0000000a1e007c23 */ /* 0x004fcc0008010818 */
[----:B------:R2:W4:Y:S02]  /*11540*/  MUFU.EX2 R6, R0 ;  /* 0x0000000000067308 */ /* 0x0005240000000800 */
[----:B--2---:R-:W-:-:S06]  /*11550*/  FFMA.FTZ R0, R22, UR10, -R28 ;  /* 0x0000000a16007c23 */ /* 0x004fcc000801081c */
[----:B------:R2:W-:Y:S01]  /*11560*/  MUFU.EX2 R232, R0 ;  /* 0x0000000000e87308 */ /* 0x0005e20000000800 */
[----:B------:R-:W-:Y:S01]  /*11570*/  FSEL R4, R136, RZ, P4 ;  /* 0x000000ff88047208 */ /* 0x000fe20002000000 */
[----:B--2---:R-:W-:-:S06]  /*11580*/  FFMA.FTZ R0, R31, UR10, -R28 ;  /* 0x0000000a1f007c23 */ /* 0x004fcc000801081c */
[----:B------:R2:W-:Y:S01]  /*11590*/  MUFU.EX2 R141, R0 ;  /* 0x00000000008d7308 */ /* 0x0005e20000000800 */
[----:B------:R-:W-:Y:S01]  /*115a0*/  FADD.FTZ R4, R252, -R4 ;  /* 0x80000004fc047221 */ /* 0x000fe20000010000 */
[----:B--2---:R-:W-:-:S06]  /*115b0*/  FFMA.FTZ R0, R32, UR10, -R28 ;  /* 0x0000000a20007c23 */ /* 0x004fcc000801081c */
[----:B------:R2:W-:Y:S01]  /*115c0*/  MUFU.EX2 R20, R0 ;  /* 0x0000000000147308 */ /* 0x0005e20000000800 */
[----:B------:R-:W-:Y:S01]  /*115d0*/  FMUL.FTZ R29, R4, UR10 ;  /* 0x0000000a041d7c20 */ /* 0x000fe20008410000 */
[----:B------:R-:W-:Y:S02]  /*115e0*/  FSEL R4, R134, RZ, P2 ;  /* 0x000000ff86047208 */ /* 0x000fe40001000000 */
[----:B--2---:R-:W-:-:S05]  /*115f0*/  FSEL R0, R135, RZ, P3 ;  /* 0x000000ff87007208 */ /* 0x004fca0001800000 */
[----:B------:R-:W-:-:S04]  /*11600*/  FADD.FTZ R0, R247, -R0 ;  /* 0x80000000f7007221 */ /* 0x000fc80000010000 */
[----:B------:R-:W-:Y:S01]  /*11610*/  FMUL.FTZ R30, R0, UR10 ;  /* 0x0000000a001e7c20 */ /* 0x000fe20008410000 */
[----:B------:R-:W-:-:S05]  /*11620*/  FSEL R0, R133, RZ, P1 ;  /* 0x000000ff85007208 */ /* 0x000fca0000800000 */
[----:B------:R-:W-:Y:S01]  /*11630*/  FADD.FTZ R0, R245, -R0 ;  /* 0x80000000f5007221 */ /* 0x000fe20000010000 */
[----:B------:R-:W-:-:S03]  /*11640*/  FADD.FTZ R4, R246, -R4 ;  /* 0x80000004f6047221 */ /* 0x000fc60000010000 */
[----:B------:R-:W-:Y:S01]  /*11650*/  FMUL.FTZ R0, R0, UR10 ;  /* 0x0000000a00007c20 */ /* 0x000fe20008410000 */
[----:B------:R-:W-:-:S03]  /*11660*/  FMUL.FTZ R4, R4, UR10 ;  /* 0x0000000a04047c20 */ /* 0x000fc60008410000 */
[----:B------:R2:W-:Y:S08]  /*11670*/  MUFU.EX2 R36, R0 ;  /* 0x0000000000247308 */ /* 0x0005f00000000800 */
[----:B------:R-:W1:Y:S01]  /*11680*/  MUFU.EX2 R29, R29 ;  /* 0x0000001d001d7308 */ /* 0x000e620000000800 */
[----:B--2---:R-:W-:-:S07]  /*11690*/  FFMA.FTZ R0, R33, UR10, -R28 ;  /* 0x0000000a21007c23 */ /* 0x004fce000801081c */
[----:B------:R-:W2:Y:S08]  /*116a0*/  MUFU.EX2 R30, R30 ;  /* 0x0000001e001e7308 */ /* 0x000eb00000000800 */
[----:B------:R-:W2:Y:S08]  /*116b0*/  MUFU.EX2 R31, R4 ;  /* 0x00000004001f7308 */ /* 0x000eb00000000800 */
[----:B------:R-:W2:Y:S01]  /*116c0*/  MUFU.EX2 R21, R0 ;  /* 0x0000000000157308 */ /* 0x000ea20000000800 */
[----:B---3--:R-:W-:-:S02]  /*116d0*/  MOV R252, R8 ;  /* 0x0000000800fc7202 */ /* 0x008fc40000000f00 */
[----:B------:R-:W-:Y:S02]  /*116e0*/  MOV R246, R7 ;  /* 0x0000000700f67202 */ /* 0x000fe40000000f00 */
[----:B----4-:R-:W-:Y:S01]  /*116f0*/  MOV R245, R6 ;  /* 0x0000000600f57202 */ /* 0x010fe20000000f00 */
[----:B-1----:R-:W-:Y:S01]  /*11700*/  FMUL.FTZ R148, R148, R29 ;  /* 0x0000001d94947220 */ /* 0x002fe20000410000 */
[----:B------:R-:W-:Y:S01]  /*11710*/  F2FP.F16.F32.PACK_AB R8, R246, R239 ;  /* 0x000000eff608723e */ /* 0x000fe200000000ff */
[----:B------:R-:W-:Y:S01]  /*11720*/  FMUL.FTZ R149, R149, R29 ;  /* 0x0000001d95957220 */ /* 0x000fe20000410000 */
[-C--:B--2---:R-:W-:Y:S01]  /*11730*/  FMUL.FTZ R150, R150, R30.reuse ;  /* 0x0000001e96967220 */ /* 0x084fe20000410000 */
[----:B------:R-:W-:Y:S01]  /*11740*/  FMUL.FTZ R151, R151, R30 ;  /* 0x0000001e97977220 */ /* 0x000fe20000410000 */
[----:B------:R-:W-:Y:S01]  /*11750*/  F2FP.F16.F32.PACK_AB R9, R252, R238 ;  /* 0x000000eefc09723e */ /* 0x000fe200000000ff */
[----:B------:R-:W-:Y:S01]  /*11760*/  FMUL.FTZ R144, R144, R31 ;  /* 0x0000001f90907220 */ /* 0x000fe20000410000 */
[----:B------:R-:W-:Y:S01]  /*11770*/  F2FP.F16.F32.PACK_AB R10, R52, R55 ;  /* 0x00000037340a723e */ /* 0x000fe200000000ff */
[----:B------:R-:W-:Y:S01]  /*11780*/  FMUL.FTZ R145, R145, R31 ;  /* 0x0000001f91917220 */ /* 0x000fe20000410000 */
[----:B------:R-:W-:Y:S01]  /*11790*/  F2FP.F16.F32.PACK_AB R11, R53, R54 ;  /* 0x00000036350b723e */ /* 0x000fe200000000ff */
[-C--:B------:R-:W-:Y:S01]  /*117a0*/  FMUL.FTZ R146, R146, R36.reuse ;  /* 0x0000002492927220 */ /* 0x080fe20000410000 */
        /* <DEDUP_REMOVED lines=29> */
[-C--:B------:R-:W-:Y:S06]  /*11980*/  HMMA.16816.F32 R148, R8, R16.reuse, R148 ;  /* 0x000000100894723c */ /* 0x080fec0000001894 */
[C---:B------:R-:W-:Y:S06]  /*11990*/  HMMA.16816.F32 R144, R4.reuse, R16, R144 ;  /* 0x000000100490723c */ /* 0x040fec0000001890 */
[-C--:B------:R-:W-:Y:S06]  /*119a0*/  HMMA.16816.F32 R156, R4, R18.reuse, R156 ;  /* 0x00000012049c723c */ /* 0x080fec000000189c */
[C---:B------:R-:W-:Y:S01]  /*119b0*/  HMMA.16816.F32 R208, R8.reuse, R18, R152 ;  /* 0x0000001208d0723c */ /* 0x040fe20000001898 */
[----:B------:R-:W1:Y:S05]  /*119c0*/  LDSM.16.MT88.4 R16, [R236+0xc000] ;  /* 0x00c00000ec10783b */ /* 0x000e6a0000004200 */
[-C--:B------:R-:W-:Y:S06]  /*119d0*/  HMMA.16816.F32 R212, R8, R12.reuse, R160 ;  /* 0x0000000c08d4723c */ /* 0x080fec00000018a0 */
[C---:B------:R-:W-:Y:S06]  /*119e0*/  HMMA.16816.F32 R164, R4.reuse, R12, R164 ;  /* 0x0000000c04a4723c */ /* 0x040fec00000018a4 */
[-C--:B------:R-:W-:Y:S06]  /*119f0*/  HMMA.16816.F32 R172, R4, R14.reuse, R172 ;  /* 0x0000000e04ac723c */ /* 0x080fec00000018ac */
[----:B------:R-:W-:Y:S01]  /*11a00*/  HMMA.16816.F32 R60, R8, R14, R168 ;  /* 0x0000000e083c723c */ /* 0x000fe200000018a8 */
[----:B------:R-:W2:Y:S01]  /*11a10*/  LDSM.16.MT88.4 R12, [R235+0xc000] ;  /* 0x00c00000eb0c783b */ /* 0x000ea20000004200 */
        /* <DEDUP_REMOVED lines=33> */
[----:B-1----:R-:W-:Y:S01]  /*11c30*/  HMMA.16816.F32 R56, R8, R16, R176 ;  /* 0x000000100838723c */ /* 0x002fe200000018b0 */
[----:B------:R-:W-:Y:S02]  /*11c40*/  MOV R170, R55 ;  /* 0x0000003700aa7202 */ /* 0x000fe40000000f00 */
[----:B------:R-:W-:-:S03]  /*11c50*/  MOV R168, R54 ;  /* 0x0000003600a87202 */ /* 0x000fc60000000f00 */
[----:B------:R-:W-:Y:S01]  /*11c60*/  HMMA.16816.F32 R188, R4, R18, R188 ;  /* 0x0000001204bc723c */ /* 0x000fe200000018bc */
[----:B------:R-:W-:Y:S02]  /*11c70*/  MOV R178, R53 ;  /* 0x0000003500b27202 */ /* 0x000fe40000000f00 */
[----:B------:R-:W-:-:S03]  /*11c80*/  MOV R177, R52 ;  /* 0x0000003400b17202 */ /* 0x000fc60000000f00 */
[----:B------:R-:W-:Y:S06]  /*11c90*/  HMMA.16816.F32 R52, R4, R16, R180 ;  /* 0x000000100434723c */ /* 0x000fec00000018b4 */
[C---:B------:R-:W-:Y:S01]  /*11ca0*/  HMMA.16816.F32 R184, R8.reuse, R18, R184 ;  /* 0x0000001208b8723c */ /* 0x040fe200000018b8 */
[----:B------:R-:W1:Y:S05]  /*11cb0*/  LDSM.16.MT88.4 R16, [R234+0xe000] ;  /* 0x00e00000ea10783b */ /* 0x000e6a0000004200 */
[-C--:B--2---:R-:W-:Y:S06]  /*11cc0*/  HMMA.16816.F32 R192, R8, R12.reuse, R192 ;  /* 0x0000000c08c0723c */ /* 0x084fec00000018c0 */
[C---:B------:R-:W-:Y:S06]  /*11cd0*/  HMMA.16816.F32 R196, R4.reuse, R12, R196 ;  /* 0x0000000c04c4723c */ /* 0x040fec00000018c4 */
[-C--:B------:R-:W-:Y:S06]  /*11ce0*/  HMMA.16816.F32 R204, R4, R14.reuse, R204 ;  /* 0x0000000e04cc723c */ /* 0x080fec00000018cc */
[----:B------:R-:W-:Y:S01]  /*11cf0*/  HMMA.16816.F32 R200, R8, R14, R200 ;  /* 0x0000000e08c8723c */ /* 0x000fe200000018c8 */
[----:B------:R-:W2:Y:S01]  /*11d00*/  LDSM.16.MT88.4 R12, [R233+0xe000] ;  /* 0x00e00000e90c783b */ /* 0x000ea20000004200 */
        /* <DEDUP_REMOVED lines=12> */
[----:B------:R-:W-:Y:S01]  /*11dd0*/  FFMA.FTZ R0, R229, UR10, -R3 ;  /* 0x0000000ae5007c23 */ /* 0x000fe20008010803 */
[-C--:B------:R-:W-:Y:S01]  /*11de0*/  FMUL.FTZ R92, R92, R31.reuse ;  /* 0x0000001f5c5c7220 */ /* 0x080fe20000410000 */
[----:B------:R-:W-:Y:S01]  /*11df0*/  FMUL.FTZ R93, R93, R31 ;  /* 0x0000001f5d5d7220 */ /* 0x000fe20000410000 */
[-C--:B------:R-:W-:Y:S01]  /*11e00*/  FMUL.FTZ R94, R94, R36.reuse ;  /* 0x000000245e5e7220 */ /* 0x080fe20000410000 */
[----:B------:R-:W-:Y:S01]  /*11e10*/  FMUL.FTZ R95, R95, R36 ;  /* 0x000000245f5f7220 */ /* 0x000fe20000410000 */
[----:B------:R3:W-:Y:S01]  /*11e20*/  MUFU.EX2 R169, R0 ;  /* 0x0000000000a97308 */ /* 0x0007e20000000800 */
[----:B------:R-:W-:Y:S01]  /*11e30*/  MOV R179, R143 ;  /* 0x0000008f00b37202 */ /* 0x000fe20000000f00 */
[----:B-1----:R-:W-:Y:S01]  /*11e40*/  HMMA.16816.F32 R152, R4, R16, R88 ;  /* 0x000000100498723c */ /* 0x002fe20000001858 */
[----:B------:R-:W-:-:S02]  /*11e50*/  MOV R183, R142 ;  /* 0x0000008e00b77202 */ /* 0x000fc40000000f00 */
[----:B------:R-:W-:Y:S02]  /*11e60*/  MOV R181, R141 ;  /* 0x0000008d00b57202 */ /* 0x000fe40000000f00 */
[----:B------:R-:W-:Y:S02]  /*11e70*/  MOV R180, R140 ;  /* 0x0000008c00b47202 */ /* 0x000fe40000000f00 */
[----:B------:R-:W-:Y:S02]  /*11e80*/  MOV R90, R46 ;  /* 0x0000002e005a7202 */ /* 0x000fe40000000f00 */
[----:B------:R-:W-:Y:S02]  /*11e90*/  MOV R91, R44 ;  /* 0x0000002c005b7202 */ /* 0x000fe40000000f00 */
[----:B------:R-:W-:Y:S01]  /*11ea0*/  MOV R25, R35 ;  /* 0x0000002300197202 */ /* 0x000fe20000000f00 */
[----:B---3--:R-:W-:Y:S01]  /*11eb0*/  FFMA.FTZ R0, R228, UR10, -R3 ;  /* 0x0000000ae4007c23 */ /* 0x008fe20008010803 */
[C---:B--2---:R-:W-:Y:S06]  /*11ec0*/  HMMA.16816.F32 R160, R4.reuse, R12, R72 ;  /* 0x0000000c04a0723c */ /* 0x044fec0000001848 */
[----:B------:R-:W-:Y:S01]  /*11ed0*/  HMMA.16816.F32 R140, R4, R14, R76 ;  /* 0x0000000e048c723c */ /* 0x000fe2000000184c */
[----:B------:R-:W-:-:S06]  /*11ee0*/  MOV R74, R45 ;  /* 0x0000002d004a7202 */ /* 0x000fcc0000000f00 */
[----:B------:R-:W-:Y:S02]  /*11ef0*/  MOV R76, R47 ;  /* 0x0000002f004c7202 */ /* 0x000fe40000000f00 */
[----:B------:R-:W-:Y:S01]  /*11f00*/  HMMA.16816.F32 R44, R4, R18, R92 ;  /* 0x00000012042c723c */ /* 0x000fe2000000185c */
[----:B------:R1:W-:Y:S01]  /*11f10*/  MUFU.EX2 R93, R0 ;  /* 0x00000000005d7308 */ /* 0x0003e20000000800 */
[----:B------:R-:W-:Y:S02]  /*11f20*/  MOV R77, R25 ;  /* 0x00000019004d7202 */ /* 0x000fe40000000f00 */
[----:B------:R-:W-:Y:S02]  /*11f30*/  MOV R247, R34 ;  /* 0x0000002200f77202 */ /* 0x000fe40000000f00 */
[----:B------:R-:W2:Y:S01]  /*11f40*/  LDSM.16.MT88.4 R32, [R235+0xe000] ;  /* 0x00e00000eb20783b */ /* 0x000ea20000004200 */
[----:B------:R-:W-:Y:S01]  /*11f50*/  MOV R78, R27 ;  /* 0x0000001b004e7202 */ /* 0x000fe20000000f00 */
[----:B-1----:R-:W-:-:S04]  /*11f60*/  FFMA.FTZ R0, R139, UR10, -R3 ;  /* 0x0000000a8b007c23 */ /* 0x002fc80008010803 */
[----:B------:R1:W-:Y:S02]  /*11f70*/  MUFU.EX2 R25, R0 ;  /* 0x0000000000197308 */ /* 0x0003e40000000800 */
[----:B-1----:R-:W-:-:S06]  /*11f80*/  FFMA.FTZ R0, R138, UR10, -R3 ;  /* 0x0000000a8a007c23 */ /* 0x002fcc0008010803 */
[----:B------:R1:W-:Y:S01]  /*11f90*/  MUFU.EX2 R27, R0 ;  /* 0x00000000001b7308 */ /* 0x0003e20000000800 */
[----:B------:R-:W-:Y:S02]  /*11fa0*/  MOV R176, R20 ;  /* 0x0000001400b07202 */ /* 0x000fe40000000f00 */
[----:B------:R-:W-:Y:S01]  /*11fb0*/  MOV R229, R177 ;  /* 0x000000b100e57202 */ /* 0x000fe20000000f00 */
[----:B-1----:R-:W-:-:S04]  /*11fc0*/  FFMA.FTZ R0, R67, UR10, -R2 ;  /* 0x0000000a43007c23 */ /* 0x002fc80008010802 */
[----:B------:R1:W-:Y:S01]  /*11fd0*/  MUFU.EX2 R182, R0 ;  /* 0x0000000000b67308 */ /* 0x0003e20000000800 */
[----:B------:R-:W-:Y:S01]  /*11fe0*/  MOV R228, R176 ;  /* 0x000000b000e47202 */ /* 0x000fe20000000f00 */
[----:B-1----:R-:W-:-:S06]  /*11ff0*/  FFMA.FTZ R0, R137, UR10, -R2 ;  /* 0x0000000a89007c23 */ /* 0x002fcc0008010802 */
[----:B------:R1:W3:Y:S02]  /*12000*/  MUFU.EX2 R88, R0 ;  /* 0x0000000000587308 */ /* 0x0002e40000000800 */
[----:B-1----:R-:W-:-:S06]  /*12010*/  FFMA.FTZ R0, R132, UR10, -R2 ;  /* 0x0000000a84007c23 */ /* 0x002fcc0008010802 */
[----:B------:R1:W-:Y:S01]  /*12020*/  MUFU.EX2 R177, R0 ;  /* 0x0000000000b17308 */ /* 0x0003e20000000800 */
[----:B------:R-:W-:Y:S01]  /*12030*/  FMUL.FTZ R120, R120, R31 ;  /* 0x0000001f78787220 */ /* 0x000fe20000410000 */
[----:B-1----:R-:W-:-:S06]  /*12040*/  FFMA.FTZ R0, R66, UR10, -R2 ;  /* 0x0000000a42007c23 */ /* 0x002fcc0008010802 */
[----:B------:R1:W-:Y:S01]  /*12050*/  MUFU.EX2 R176, R0 ;  /* 0x0000000000b07308 */ /* 0x0003e20000000800 */
[----:B------:R-:W-:Y:S01]  /*12060*/  FMUL.FTZ R121, R121, R31 ;  /* 0x0000001f79797220 */ /* 0x000fe20000410000 */
[-C--:B------:R-:W-:Y:S01]  /*12070*/  FMUL.FTZ R122, R122, R36.reuse ;  /* 0x000000247a7a7220 */ /* 0x080fe20000410000 */
[----:B------:R-:W-:Y:S01]  /*12080*/  FMUL.FTZ R123, R123, R36 ;  /* 0x000000247b7b7220 */ /* 0x000fe20000410000 */
[-C--:B------:R-:W-:Y:S01]  /*12090*/  FMUL.FTZ R116, R116, R29.reuse ;  /* 0x0000001d74747220 */ /* 0x080fe20000410000 */
[----:B------:R-:W-:Y:S01]  /*120a0*/  FMUL.FTZ R117, R117, R29 ;  /* 0x0000001d75757220 */ /* 0x000fe20000410000 */
[----:B------:R-:W-:Y:S01]  /*120b0*/  FMUL.FTZ R118, R118, R30 ;  /* 0x0000001e76767220 */ /* 0x000fe20000410000 */
[----:B-1----:R-:W-:-:S04]  /*120c0*/  FFMA.FTZ R0, R39, UR10, -R24 ;  /* 0x0000000a27007c23 */ /* 0x002fc80008010818 */
[----:B------:R1:W-:Y:S01]  /*120d0*/  MUFU.EX2 R137, R0 ;  /* 0x0000000000897308 */ /* 0x0003e20000000800 */
[----:B------:R-:W-:Y:S01]  /*120e0*/  FMUL.FTZ R119, R119, R30 ;  /* 0x0000001e77777220 */ /* 0x000fe20000410000 */
[----:B------:R-:W-:Y:S02]  /*120f0*/  MOV R92, R180 ;  /* 0x000000b4005c7202 */ /* 0x000fe40000000f00 */
[----:B------:R-:W-:Y:S02]  /*12100*/  MOV R180, R183 ;  /* 0x000000b700b47202 */ /* 0x000fe40000000f00 */
[----:B------:R-:W-:Y:S01]  /*12110*/  MOV R183, R178 ;  /* 0x000000b200b77202 */ /* 0x000fe20000000f00 */
[----:B------:R-:W-:Y:S01]  /*12120*/  FMUL.FTZ R68, R68, R29 ;  /* 0x0000001d44447220 */ /* 0x000fe20000410000 */
[----:B------:R-:W-:Y:S01]  /*12130*/  MOV R171, R21 ;  /* 0x0000001500ab7202 */ /* 0x000fe20000000f00 */
[----:B------:R-:W-:Y:S01]  /*12140*/  FMUL.FTZ R69, R69, R29 ;  /* 0x0000001d45457220 */ /* 0x000fe20000410000 */
[----:B------:R-:W4:Y:S01]  /*12150*/  LDSM.16.MT88.4 R20, [R236+0xe000] ;  /* 0x00e00000ec14783b */ /* 0x000f220000004200 */
[----:B-1----:R-:W-:-:S04]  /*12160*/  FFMA.FTZ R0, R38, UR10, -R24 ;  /* 0x0000000a26007c23 */ /* 0x002fc80008010818 */
[----:B------:R1:W4:Y:S01]  /*12170*/  MUFU.EX2 R138, R0 ;  /* 0x00000000008a7308 */ /* 0x0003220000000800 */
[-C--:B------:R-:W-:Y:S01]  /*12180*/  FMUL.FTZ R70, R70, R30.reuse ;  /* 0x0000001e46467220 */ /* 0x080fe20000410000 */
[-C--:B------:R-:W-:Y:S01]  /*12190*/  FMUL.FTZ R71, R71, R30.reuse ;  /* 0x0000001e47477220 */ /* 0x080fe20000410000 */
[-C--:B------:R-:W-:Y:S01]  /*121a0*/  FMUL.FTZ R80, R80, R29.reuse ;  /* 0x0000001d50507220 */ /* 0x080fe20000410000 */
[----:B------:R-:W-:Y:S01]  /*121b0*/  FMUL.FTZ R81, R81, R29 ;  /* 0x0000001d51517220 */ /* 0x000fe20000410000 */
[-C--:B------:R-:W-:Y:S01]  /*121c0*/  FMUL.FTZ R82, R82, R30.reuse ;  /* 0x0000001e52527220 */ /* 0x080fe20000410000 */
[----:B------:R-:W-:Y:S01]  /*121d0*/  FMUL.FTZ R83, R83, R30 ;  /* 0x0000001e53537220 */ /* 0x000fe20000410000 */
[----:B--2---:R-:W-:Y:S01]  /*121e0*/  HMMA.16816.F32 R120, R4, R32, R120 ;  /* 0x000000200478723c */ /* 0x004fe20000001878 */
[----:B-1----:R-:W-:-:S04]  /*121f0*/  FFMA.FTZ R0, R48, UR10, -R24 ;  /* 0x0000000a30007c23 */ /* 0x002fc80008010818 */
[----:B------:R1:W-:Y:S01]  /*12200*/  MUFU.EX2 R178, R0 ;  /* 0x0000000000b27308 */ /* 0x0003e20000000800 */
[C---:B------:R-:W-:Y:S01]  /*12210*/  HMMA.16816.F32 R116, R8.reuse, R32, R116 ;  /* 0x000000200874723c */ /* 0x040fe20000001874 */
[----:B------:R-:W-:Y:S02]  /*12220*/  MOV R79, R247 ;  /* 0x000000f7004f7202 */ /* 0x000fe40000000f00 */
[----:B------:R-:W-:Y:S02]  /*12230*/  MOV R72, R43 ;  /* 0x0000002b00487202 */ /* 0x000fe40000000f00 */
[----:B------:R-:W-:Y:S01]  /*12240*/  MOV R73, R42 ;  /* 0x0000002a00497202 */ /* 0x000fe20000000f00 */
[----:B------:R-:W-:Y:S01]  /*12250*/  HMMA.16816.F32 R80, R8, R14, R80 ;  /* 0x0000000e0850723c */ /* 0x000fe20000001850 */
[----:B------:R-:W-:Y:S02]  /*12260*/  MOV R75, R41 ;  /* 0x00000029004b7202 */ /* 0x000fe40000000f00 */
[----:B------:R-:W-:Y:S01]  /*12270*/  MOV R247, R40 ;  /* 0x0000002800f77202 */ /* 0x000fe20000000f00 */
[----:B-1----:R-:W-:-:S02]  /*12280*/  FFMA.FTZ R0, R49, UR10, -R24 ;  /* 0x0000000a31007c23 */ /* 0x002fc40008010818 */
[----:B------:R-:W-:Y:S01]  /*12290*/  HMMA.16816.F32 R40, R8, R12, R68 ;  /* 0x0000000c0828723c */ /* 0x000fe20000001844 */
[----:B------:R-:W1:Y:S01]  /*122a0*/  LDSM.16.MT88.4 R12, [R233+0xc800] ;  /* 0x00c80000e90c783b */ /* 0x000e620000004200 */
[----:B------:R2:W-:Y:S01]  /*122b0*/  MUFU.EX2 R32, R0 ;  /* 0x0000000000207308 */ /* 0x0005e20000000800 */
[----:B------:R-:W-:Y:S02]  /*122c0*/  MOV R67, R26 ;  /* 0x0000001a00437202 */ /* 0x000fe40000000f00 */
[----:B------:R-:W-:Y:S01]  /*122d0*/  MOV R139, R179 ;  /* 0x000000b3008b7202 */ /* 0x000fe20000000f00 */
[----:B--2---:R-:W-:-:S04]  /*122e0*/  FFMA.FTZ R0, R65, UR10, -R28 ;  /* 0x0000000a41007c23 */ /* 0x004fc8000801081c */
[----:B------:R2:W-:Y:S02]  /*122f0*/  MUFU.EX2 R33, R0 ;  /* 0x0000000000217308 */ /* 0x0005e40000000800 */
[----:B--2---:R-:W-:-:S06]  /*12300*/  FFMA.FTZ R0, R64, UR10, -R28 ;  /* 0x0000000a40007c23 */ /* 0x004fcc000801081c */
[----:B------:R2:W1:Y:S02]  /*12310*/  MUFU.EX2 R26, R0 ;  /* 0x00000000001a7308 */ /* 0x0004640000000800 */
[----:B--2---:R-:W-:-:S06]  /*12320*/  FFMA.FTZ R0, R51, UR10, -R28 ;  /* 0x0000000a33007c23 */ /* 0x004fcc000801081c */
[----:B------:R2:W-:Y:S01]  /*12330*/  MUFU.EX2 R179, R0 ;  /* 0x0000000000b37308 */ /* 0x0005e20000000800 */
[-C--:B------:R-:W-:Y:S01]  /*12340*/  FMUL.FTZ R104, R104, R31.reuse ;  /* 0x0000001f68687220 */ /* 0x080fe20000410000 */
[-C--:B------:R-:W-:Y:S01]  /*12350*/  FMUL.FTZ R105, R105, R31.reuse ;  /* 0x0000001f69697220 */ /* 0x080fe20000410000 */
[-C--:B------:R-:W-:Y:S01]  /*12360*/  FMUL.FTZ R108, R108, R31.reuse ;  /* 0x0000001f6c6c7220 */ /* 0x080fe20000410000 */
[----:B------:R-:W-:Y:S01]  /*12370*/  FMUL.FTZ R109, R109, R31 ;  /* 0x0000001f6d6d7220 */ /* 0x000fe20000410000 */
[----:B--2---:R-:W-:-:S04]  /*12380*/  FFMA.FTZ R0, R50, UR10, -R28 ;  /* 0x0000000a32007c23 */ /* 0x004fc8000801081c */
[----:B------:R-:W2:Y:S01]  /*12390*/  MUFU.EX2 R38, R0 ;  /* 0x0000000000267308 */ /* 0x000ea20000000800 */
        /* <DEDUP_REMOVED lines=28> */
[----:B---3--:R-:W-:Y:S01]  /*12560*/  MOV R132, R88 ;  /* 0x0000005800847202 */ /* 0x008fe20000000f00 */
[C---:B----4-:R-:W-:Y:S06]  /*12570*/  HMMA.16816.F32 R104, R4.reuse, R20, R104 ;  /* 0x000000140468723c */ /* 0x050fec0000001868 */
[C---:B------:R-:W-:Y:S06]  /*12580*/  HMMA.16816.F32 R108, R4.reuse, R22, R108 ;  /* 0x00000016046c723c */ /* 0x040fec000000186c */
[----:B------:R-:W-:Y:S06]  /*12590*/  HMMA.16816.F32 R124, R4, R34, R124 ;  /* 0x00000022047c723c */ /* 0x000fec000000187c */
[----:B------:R-:W-:Y:S01]  /*125a0*/  HMMA.16816.F32 R84, R8, R16, R84 ;  /* 0x000000100854723c */ /* 0x000fe20000001854 */
[----:B------:R-:W-:-:S02]  /*125b0*/  F2FP.F16.F32.PACK_AB R4, R138, R137 ;  /* 0x000000898a04723e */ /* 0x000fc400000000ff */
[----:B-1----:R-:W-:Y:S02]  /*125c0*/  F2FP.F16.F32.PACK_AB R5, R26, R33 ;  /* 0x000000211a05723e */ /* 0x002fe400000000ff */
[----:B------:R-:W-:Y:S01]  /*125d0*/  F2FP.F16.F32.PACK_AB R6, R32, R178 ;  /* 0x000000b22006723e */ /* 0x000fe200000000ff */
[C---:B------:R-:W-:Y:S01]  /*125e0*/  HMMA.16816.F32 R96, R8.reuse, R18, R96 ;  /* 0x000000120860723c */ /* 0x040fe20000001860 */
[----:B--2---:R-:W-:Y:S01]  /*125f0*/  F2FP.F16.F32.PACK_AB R7, R38, R179 ;  /* 0x000000b32607723e */ /* 0x004fe200000000ff */
[----:B------:R-:W-:Y:S04]  /*12600*/  LDSM.16.MT88.4 R16, [R236+0xc800] ;  /* 0x00c80000ec10783b */ /* 0x000fe80000004200 */
[C---:B------:R-:W-:Y:S06]  /*12610*/  HMMA.16816.F32 R100, R8.reuse, R20, R100 ;  /* 0x000000140864723c */ /* 0x040fec0000001864 */
[C---:B------:R-:W-:Y:S01]  /*12620*/  HMMA.16816.F32 R112, R8.reuse, R22, R112 ;  /* 0x000000160870723c */ /* 0x040fe20000001870 */
[----:B------:R-:W1:Y:S05]  /*12630*/  LDSM.16.MT88.4 R20, [R234+0xc800] ;  /* 0x00c80000ea14783b */ /* 0x000e6a0000004200 */
[----:B------:R-:W-:Y:S07]  /*12640*/  HMMA.16816.F32 R128, R8, R34, R128 ;  /* 0x000000220880723c */ /* 0x000fee0000001880 */
[----:B------:R-:W-:-:S02]  /*12650*/  F2FP.F16.F32.PACK_AB R8, R93, R169 ;  /* 0x000000a95d08723e */ /* 0x000fc400000000ff */
[----:B------:R-:W-:Y:S02]  /*12660*/  F2FP.F16.F32.PACK_AB R9, R132, R182 ;  /* 0x000000b68409723e */ /* 0x000fe400000000ff */
[----:B------:R-:W-:Y:S02]  /*12670*/  F2FP.F16.F32.PACK_AB R10, R27, R25 ;  /* 0x000000191b0a723e */ /* 0x000fe400000000ff */
[----:B------:R-:W-:Y:S01]  /*12680*/  F2FP.F16.F32.PACK_AB R11, R176, R177 ;  /* 0x000000b1b00b723e */ /* 0x000fe200000000ff */
[-C--:B------:R-:W-:Y:S06]  /*12690*/  HMMA.16816.F32 R144, R4, R12.reuse, R144 ;  /* 0x0000000c0490723c */ /* 0x080fec0000001890 */
[----:B------:R-:W-:Y:S06]  /*126a0*/  HMMA.16816.F32 R148, R8, R12, R148 ;  /* 0x0000000c0894723c */ /* 0x000fec0000001894 */
[-C--:B------:R-:W-:Y:S06]  /*126b0*/  HMMA.16816.F32 R156, R4, R14.reuse, R156 ;  /* 0x0000000e049c723c */ /* 0x080fec000000189c */
[----:B------:R-:W-:Y:S01]  /*126c0*/  HMMA.16816.F32 R48, R8, R14, R208 ;  /* 0x0000000e0830723c */ /* 0x000fe200000018d0 */
[----:B------:R-:W2:Y:S01]  /*126d0*/  LDSM.16.MT88.4 R12, [R235+0xc800] ;  /* 0x00c80000eb0c783b */ /* 0x000ea20000004200 */
[----:B------:R-:W-:-:S02]  /*126e0*/  MOV R89, R76 ;  /* 0x0000004c00597202 */ /* 0x000fc40000000f00 */
[----:B------:R-:W-:Y:S02]  /*126f0*/  MOV R88, R77 ;  /* 0x0000004d00587202 */ /* 0x000fe40000000f00 */
[-C--:B-1----:R-:W-:Y:S01]  /*12700*/  HMMA.16816.F32 R68, R4, R20.reuse, R164 ;  /* 0x000000140444723c */ /* 0x082fe200000018a4 */
[----:B------:R-:W-:Y:S02]  /*12710*/  MOV R95, R78 ;  /* 0x0000004e005f7202 */ /* 0x000fe40000000f00 */
[----:B------:R-:W-:Y:S02]  /*12720*/  MOV R94, R79 ;  /* 0x0000004f005e7202 */ /* 0x000fe40000000f00 */
[----:B------:R-:W-:Y:S01]  /*12730*/  MOV R210, R72 ;  /* 0x0000004800d27202 */ /* 0x000fe20000000f00 */
[----:B------:R-:W-:Y:S01]  /*12740*/  HMMA.16816.F32 R76, R8, R20, R212 ;  /* 0x00000014084c723c */ /* 0x000fe200000018d4 */
[----:B------:R-:W-:Y:S02]  /*12750*/  MOV R165, R67 ;  /* 0x0000004300a57202 */ /* 0x000fe40000000f00 */
[----:B------:R-:W-:-:S02]  /*12760*/  MOV R39, R73 ;  /* 0x0000004900277202 */ /* 0x000fc40000000f00 */
[----:B------:R-:W-:Y:S01]  /*12770*/  MOV R0, R74 ;  /* 0x0000004a00007202 */ /* 0x000fe20000000f00 */
[----:B------:R-:W-:Y:S01]  /*12780*/  HMMA.16816.F32 R64, R4, R22, R172 ;  /* 0x000000160440723c */ /* 0x000fe200000018ac */
[----:B------:R-:W-:-:S05]  /*12790*/  MOV R166, R75 ;  /* 0x0000004b00a67202 */ /* 0x000fca0000000f00 */
[C---:B------:R-:W-:Y:S01]  /*127a0*/  HMMA.16816.F32 R60, R8.reuse, R22, R60 ;  /* 0x00000016083c723c */ /* 0x040fe2000000183c */
[----:B------:R-:W1:Y:S05]  /*127b0*/  LDSM.16.MT88.4 R20, [R233+0xe800] ;  /* 0x00e80000e914783b */ /* 0x000e6a0000004200 */
[----:B------:R-:W-:Y:S01]  /*127c0*/  HMMA.16816.F32 R56, R8, R16, R56 ;  /* 0x000000100838723c */ /* 0x000fe20000001838 */
[----:B------:R-:W-:-:S05]  /*127d0*/  MOV R208, R33 ;  /* 0x0000002100d07202 */ /* 0x000fca0000000f00 */
[C---:B------:R-:W-:Y:S01]  /*127e0*/  HMMA.16816.F32 R52, R4.reuse, R16, R52 ;  /* 0x000000100434723c */ /* 0x040fe20000001834 */
[----:B------:R-:W-:Y:S02]  /*127f0*/  MOV R211, R32 ;  /* 0x0000002000d37202 */ /* 0x000fe40000000f00 */
[----:B------:R-:W-:Y:S03]  /*12800*/  LDSM.16.MT88.4 R32, [R235+0xe800] ;  /* 0x00e80000eb20783b */ /* 0x000fe60000004200 */
[-C--:B------:R-:W-:Y:S06]  /*12810*/  HMMA.16816.F32 R188, R4, R18.reuse, R188 ;  /* 0x0000001204bc723c */ /* 0x080fec00000018bc */
[C---:B------:R-:W-:Y:S01]  /*12820*/  HMMA.16816.F32 R72, R8.reuse, R18, R184 ;  /* 0x000000120848723c */ /* 0x040fe200000018b8 */
[----:B------:R-:W3:Y:S05]  /*12830*/  LDSM.16.MT88.4 R16, [R234+0xe800] ;  /* 0x00e80000ea10783b */ /* 0x000eea0000004200 */
[-C--:B--2---:R-:W-:Y:S06]  /*12840*/  HMMA.16816.F32 R192, R8, R12.reuse, R192 ;  /* 0x0000000c08c0723c */ /* 0x084fec00000018c0 */
[C---:B------:R-:W-:Y:S06]  /*12850*/  HMMA.16816.F32 R196, R4.reuse, R12, R196 ;  /* 0x0000000c04c4723c */ /* 0x040fec00000018c4 */
[-C--:B------:R-:W-:Y:S06]  /*12860*/  HMMA.16816.F32 R204, R4, R14.reuse, R204 ;  /* 0x0000000e04cc723c */ /* 0x080fec00000018cc */
[----:B------:R-:W-:Y:S01]  /*12870*/  HMMA.16816.F32 R200, R8, R14, R200 ;  /* 0x0000000e08c8723c */ /* 0x000fe200000018c8 */
[----:B------:R-:W2:Y:S01]  /*12880*/  LDSM.16.MT88.4 R12, [R236+0xe800] ;  /* 0x00e80000ec0c783b */ /* 0x000ea20000004200 */
[----:B------:R-:W-:Y:S01]  /*12890*/  MOV R164, R139 ;  /* 0x0000008b00a47202 */ /* 0x000fe20000000f00 */
[----:B------:R-:W-:Y:S01]  /*128a0*/  FFMA.FTZ R0, R0, UR10, -R3 ;  /* 0x0000000a00007c23 */ /* 0x000fe20008010803 */
[----:B------:R-:W-:-:S02]  /*128b0*/  MOV R175, R92 ;  /* 0x0000005c00af7202 */ /* 0x000fc40000000f00 */
[----:B------:R-:W-:Y:S02]  /*128c0*/  MOV R209, R93 ;  /* 0x0000005d00d17202 */ /* 0x000fe40000000f00 */
[----:B------:R-:W-:Y:S02]  /*128d0*/  MOV R215, R94 ;  /* 0x0000005e00d77202 */ /* 0x000fe40000000f00 */
[----:B------:R-:W-:Y:S02]  /*128e0*/  MOV R139, R95 ;  /* 0x0000005f008b7202 */ /* 0x000fe40000000f00 */
[----:B-1----:R-:W-:Y:S01]  /*128f0*/  HMMA.16816.F32 R92, R4, R22, R140 ;  /* 0x00000016045c723c */ /* 0x002fe2000000188c */
[----:B------:R-:W-:-:S05]  /*12900*/  MOV R214, R88 ;  /* 0x0000005800d67202 */ /* 0x000fca0000000f00 */
[C---:B---3--:R-:W-:Y:S01]  /*12910*/  HMMA.16816.F32 R140, R4.reuse, R18, R44 ;  /* 0x00000012048c723c */ /* 0x048fe2000000182c */
[----:B------:R1:W-:Y:S01]  /*12920*/  MUFU.EX2 R46, R0 ;  /* 0x00000000002e7308 */ /* 0x0003e20000000800 */
[----:B------:R-:W-:Y:S02]  /*12930*/  MOV R213, R89 ;  /* 0x0000005900d57202 */ /* 0x000fe40000000f00 */
[----:B------:R-:W-:Y:S02]  /*12940*/  MOV R212, R90 ;  /* 0x0000005a00d47202 */ /* 0x000fe40000000f00 */
[----:B------:R-:W-:Y:S01]  /*12950*/  MOV R167, R91 ;  /* 0x0000005b00a77202 */ /* 0x000fe20000000f00 */
[C---:B------:R-:W-:Y:S06]  /*12960*/  HMMA.16816.F32 R152, R4.reuse, R16, R152 ;  /* 0x000000100498723c */ /* 0x040fec0000001898 */
[----:B------:R-:W-:Y:S01]  /*12970*/  HMMA.16816.F32 R88, R4, R20, R160 ;  /* 0x000000140458723c */ /* 0x000fe200000018a0 */
[----:B-1----:R-:W-:-:S05]  /*12980*/  FFMA.FTZ R0, R175, UR10, -R3 ;  /* 0x0000000aaf007c23 */ /* 0x002fca0008010803 */
[C---:B------:R-:W-:Y:S06]  /*12990*/  HMMA.16816.F32 R120, R4.reuse, R32, R120 ;  /* 0x000000200478723c */ /* 0x040fec0000001878 */
[C---:B--2---:R-:W-:Y:S06]  /*129a0*/  HMMA.16816.F32 R104, R4.reuse, R12, R104 ;  /* 0x0000000c0468723c */ /* 0x044fec0000001868 */
[C---:B------:R-:W-:Y:S06]  /*129b0*/  HMMA.16816.F32 R108, R4.reuse, R14, R108 ;  /* 0x0000000e046c723c */ /* 0x040fec000000186c */
[----:B------:R-:W-:Y:S01]  /*129c0*/  HMMA.16816.F32 R124, R4, R34, R124 ;  /* 0x00000022047c723c */ /* 0x000fe2000000187c */
[----:B------:R1:W-:Y:S02]  /*129d0*/  MUFU.EX2 R4, R0 ;  /* 0x0000000000047308 */ /* 0x0003e40000000800 */
[----:B-1----:R-:W-:-:S06]  /*129e0*/  FFMA.FTZ R0, R164, UR10, -R3 ;  /* 0x0000000aa4007c23 */ /* 0x002fcc0008010803 */
[----:B------:R1:W-:Y:S01]  /*129f0*/  MUFU.EX2 R5, R0 ;  /* 0x0000000000057308 */ /* 0x0003e20000000800 */
[----:B------:R-:W-:Y:S01]  /*12a00*/  MOV R175, R214 ;  /* 0x000000d600af7202 */ /* 0x000fe20000000f00 */
[----:B-1----:R-:W-:-:S06]  /*12a10*/  FFMA.FTZ R0, R165, UR10, -R3 ;  /* 0x0000000aa5007c23 */ /* 0x002fcc0008010803 */
[----:B------:R1:W2:Y:S01]  /*12a20*/  MUFU.EX2 R6, R0 ;  /* 0x0000000000067308 */ /* 0x0002a20000000800 */
[----:B------:R-:W-:Y:S02]  /*12a30*/  MOV R214, R138 ;  /* 0x0000008a00d67202 */ /* 0x000fe40000000f00 */
        /* <DEDUP_REMOVED lines=9> */
[----:B------:R-:W-:Y:S02]  /*12ad0*/  MOV R166, R167 ;  /* 0x000000a700a67202 */ /* 0x000fe40000000f00 */
[----:B------:R-:W-:Y:S02]  /*12ae0*/  MOV R165, R212 ;  /* 0x000000d400a57202 */ /* 0x000fe40000000f00 */
[----:B------:R-:W-:Y:S01]  /*12af0*/  MOV R167, R208 ;  /* 0x000000d000a77202 */ /* 0x000fe20000000f00 */
[----:B-1----:R-:W-:-:S04]  /*12b00*/  FFMA.FTZ R0, R251, UR10, -R2 ;  /* 0x0000000afb007c23 */ /* 0x002fc80008010802 */
[----:B------:R1:W-:Y:S01]  /*12b10*/  MUFU.EX2 R251, R0 ;  /* 0x0000000000fb7308 */ /* 0x0003e20000000800 */
[----:B------:R-:W-:Y:S02]  /*12b20*/  MOV R212, R209 ;  /* 0x000000d100d47202 */ /* 0x000fe40000000f00 */
[----:B------:R-:W-:Y:S02]  /*12b30*/  MOV R208, R229 ;  /* 0x000000e500d07202 */ /* 0x000fe40000000f00 */
        /* <DEDUP_REMOVED lines=8> */
[----:B------:R1:W3:Y:S01]  /*12bc0*/  MUFU.EX2 R229, R0 ;  /* 0x0000000000e57308 */ /* 0x0002e20000000800 */
[----:B------:R-:W-:Y:S01]  /*12bd0*/  MOV R164, R213 ;  /* 0x000000d500a47202 */ /* 0x000fe20000000f00 */
[----:B------:R-:W-:Y:S01]  /*12be0*/  HMMA.16816.F32 R84, R8, R16, R84 ;  /* 0x000000100854723c */ /* 0x000fe20000001854 */
[----:B------:R-:W-:Y:S02]  /*12bf0*/  MOV R213, R132 ;  /* 0x0000008400d57202 */ /* 0x000fe40000000f00 */
[----:B------:R-:W-:-:S03]  /*12c00*/  MOV R132, R246 ;  /* 0x000000f600847202 */ /* 0x000fc60000000f00 */
[----:B------:R-:W-:Y:S01]  /*12c10*/  HMMA.16816.F32 R96, R8, R18, R96 ;  /* 0x000000120860723c */ /* 0x000fe20000001860 */
[----:B------:R-:W4:Y:S01]  /*12c20*/  LDSM.16.MT88.4 R16, [R234+0xd000] ;  /* 0x00d00000ea10783b */ /* 0x000f220000004200 */
[----:B-1----:R-:W-:-:S04]  /*12c30*/  FFMA.FTZ R0, R216, UR10, -R24 ;  /* 0x0000000ad8007c23 */ /* 0x002fc80008010818 */
[----:B------:R1:W-:Y:S01]  /*12c40*/  MUFU.EX2 R245, R0 ;  /* 0x0000000000f57308 */ /* 0x0003e20000000800 */
[C---:B------:R-:W-:Y:S06]  /*12c50*/  HMMA.16816.F32 R160, R8.reuse, R20, R40 ;  /* 0x0000001408a0723c */ /* 0x040fec0000001828 */
[C---:B------:R-:W-:Y:S01]  /*12c60*/  HMMA.16816.F32 R80, R8.reuse, R22, R80 ;  /* 0x000000160850723c */ /* 0x040fe20000001850 */
[----:B------:R-:W4:Y:S05]  /*12c70*/  LDSM.16.MT88.4 R20, [R233+0xd000] ;  /* 0x00d00000e914783b */ /* 0x000f2a0000004200 */
[----:B------:R-:W-:Y:S01]  /*12c80*/  HMMA.16816.F32 R100, R8, R12, R100 ;  /* 0x0000000c0864723c */ /* 0x000fe20000001864 */
[----:B-1----:R-:W-:-:S05]  /*12c90*/  FFMA.FTZ R0, R37, UR10, -R24 ;  /* 0x0000000a25007c23 */ /* 0x002fca0008010818 */
[----:B------:R-:W-:Y:S01]  /*12ca0*/  HMMA.16816.F32 R112, R8, R14, R112 ;  /* 0x0000000e0870723c */ /* 0x000fe20000001870 */
[----:B------:R-:W1:Y:S01]  /*12cb0*/  LDSM.16.MT88.4 R12, [R236+0xd000] ;  /* 0x00d00000ec0c783b */ /* 0x000e620000004200 */
[----:B------:R2:W-:Y:S01]  /*12cc0*/  MUFU.EX2 R246, R0 ;  /* 0x0000000000f67308 */ /* 0x0005e20000000800 */
[--C-:B------:R-:W-:Y:S01]  /*12cd0*/  FFMA.FTZ R40, R210, UR10, -R2.reuse ;  /* 0x0000000ad2287c23 */ /* 0x100fe20008010802 */
[----:B------:R-:W-:Y:S01]  /*12ce0*/  MOV R210, R38 ;  /* 0x0000002600d27202 */ /* 0x000fe20000000f00 */
[--C-:B------:R-:W-:Y:S01]  /*12cf0*/  FFMA.FTZ R41, R166, UR10, -R2.reuse ;  /* 0x0000000aa6297c23 */ /* 0x100fe20008010802 */
[--C-:B------:R-:W-:Y:S01]  /*12d00*/  FFMA.FTZ R39, R39, UR10, -R2.reuse ;  /* 0x0000000a27277c23 */ /* 0x100fe20008010802 */
[----:B------:R-:W-:Y:S01]  /*12d10*/  FFMA.FTZ R38, R227, UR10, -R2 ;  /* 0x0000000ae3267c23 */ /* 0x000fe20008010802 */
[--C-:B------:R-:W-:Y:S01]  /*12d20*/  FFMA.FTZ R2, R218, UR10, -R28.reuse ;  /* 0x0000000ada027c23 */ /* 0x100fe2000801081c */
[----:B--2---:R-:W-:-:S04]  /*12d30*/  FFMA.FTZ R0, R221, UR10, -R28 ;  /* 0x0000000add007c23 */ /* 0x004fc8000801081c */
[----:B------:R2:W-:Y:S01]  /*12d40*/  MUFU.EX2 R221, R0 ;  /* 0x0000000000dd7308 */ /* 0x0005e20000000800 */
[----:B------:R-:W-:Y:S02]  /*12d50*/  MOV R172, R138 ;  /* 0x0000008a00ac7202 */ /* 0x000fe40000000f00 */
[----:B------:R-:W-:-:S05]  /*12d60*/  MOV R47, R139 ;  /* 0x0000008b002f7202 */ /* 0x000fca0000000f00 */
[----:B------:R-:W-:Y:S01]  /*12d70*/  MUFU.EX2 R139, R2 ;  /* 0x00000002008b7308 */ /* 0x000fe20000000800 */
[----:B--2---:R-:W-:-:S07]  /*12d80*/  FFMA.FTZ R0, R222, UR10, -R28 ;  /* 0x0000000ade007c23 */ /* 0x004fce000801081c */
[----:B------:R2:W4:Y:S02]  /*12d90*/  MUFU.EX2 R220, R0 ;  /* 0x0000000000dc7308 */ /* 0x0005240000000800 */
[----:B--2---:R-:W-:-:S06]  /*12da0*/  FFMA.FTZ R0, R223, UR10, -R28 ;  /* 0x0000000adf007c23 */ /* 0x004fcc000801081c */
[----:B------:R-:W2:Y:S01]  /*12db0*/  MUFU.EX2 R138, R0 ;  /* 0x00000000008a7308 */ /* 0x000ea20000000800 */
[----:B------:R-:W-:Y:S02]  /*12dc0*/  MOV R222, R6 ;  /* 0x0000000600de7202 */ /* 0x000fe40000000f00 */
[----:B------:R-:W-:Y:S02]  /*12dd0*/  MOV R227, R5 ;  /* 0x0000000500e37202 */ /* 0x000fe40000000f00 */
[----:B------:R-:W-:Y:S01]  /*12de0*/  MOV R223, R4 ;  /* 0x0000000400df7202 */ /* 0x000fe20000000f00 */
[C---:B------:R-:W-:Y:S01]  /*12df0*/  HMMA.16816.F32 R116, R8.reuse, R32, R116 ;  /* 0x000000200874723c */ /* 0x040fe20000001874 */
[----:B---3--:R-:W-:Y:S02]  /*12e00*/  F2FP.F16.F32.PACK_AB R4, R229, R228 ;  /* 0x000000e4e504723e */ /* 0x008fe400000000ff */
[----:B----4-:R-:W-:Y:S02]  /*12e10*/  F2FP.F16.F32.PACK_AB R5, R220, R221 ;  /* 0x000000dddc05723e */ /* 0x010fe400000000ff */
[----:B------:R-:W-:Y:S01]  /*12e20*/  F2FP.F16.F32.PACK_AB R6, R246, R245 ;  /* 0x000000f5f606723e */ /* 0x000fe200000000ff */
[----:B------:R-:W-:Y:S01]  /*12e30*/  HMMA.16816.F32 R128, R8, R34, R128 ;  /* 0x000000220880723c */ /* 0x000fe20000001880 */
[--C-:B------:R-:W-:Y:S01]  /*12e40*/  FFMA.FTZ R45, R174, UR10, -R3.reuse ;  /* 0x0000000aae2d7c23 */ /* 0x100fe20008010803 */
[----:B--2---:R-:W-:Y:S01]  /*12e50*/  F2FP.F16.F32.PACK_AB R7, R139, R138 ;  /* 0x0000008a8b07723e */ /* 0x004fe200000000ff */
[----:B------:R-:W-:-:S04]  /*12e60*/  FFMA.FTZ R44, R175, UR10, -R3 ;  /* 0x0000000aaf2c7c23 */ /* 0x000fc80008010803 */
[----:B------:R-:W-:Y:S01]  /*12e70*/  F2FP.F16.F32.PACK_AB R8, R223, R46 ;  /* 0x0000002edf08723e */ /* 0x000fe200000000ff */
[--C-:B------:R-:W-:Y:S01]  /*12e80*/  FFMA.FTZ R43, R164, UR10, -R3.reuse ;  /* 0x0000000aa42b7c23 */ /* 0x100fe20008010803 */
[----:B------:R-:W-:Y:S01]  /*12e90*/  F2FP.F16.F32.PACK_AB R9, R250, R247 ;  /* 0x000000f7fa09723e */ /* 0x000fe200000000ff */
[----:B------:R-:W-:Y:S01]  /*12ea0*/  FFMA.FTZ R42, R165, UR10, -R3 ;  /* 0x0000000aa52a7c23 */ /* 0x000fe20008010803 */
[----:B------:R-:W-:Y:S02]  /*12eb0*/  F2FP.F16.F32.PACK_AB R10, R222, R227 ;  /* 0x000000e3de0a723e */ /* 0x000fe400000000ff */
[----:B------:R-:W-:Y:S01]  /*12ec0*/  F2FP.F16.F32.PACK_AB R11, R251, R252 ;  /* 0x000000fcfb0b723e */ /* 0x000fe200000000ff */
[--C-:B------:R-:W-:Y:S01]  /*12ed0*/  FFMA.FTZ R37, R226, UR10, -R24.reuse ;  /* 0x0000000ae2257c23 */ /* 0x100fe20008010818 */
[----:B------:R-:W-:Y:S01]  /*12ee0*/  MOV R187, R167 ;  /* 0x000000a700bb7202 */ /* 0x000fe20000000f00 */
[--C-:B------:R-:W-:Y:S01]  /*12ef0*/  FFMA.FTZ R3, R225, UR10, -R24.reuse ;  /* 0x0000000ae1037c23 */ /* 0x100fe20008010818 */
[----:B------:R-:W-:Y:S01]  /*12f00*/  MOV R186, R212 ;  /* 0x000000d400ba7202 */ /* 0x000fe20000000f00 */
[--C-:B------:R-:W-:Y:S01]  /*12f10*/  FFMA.FTZ R2, R224, UR10, -R24.reuse ;  /* 0x0000000ae0027c23 */ /* 0x100fe20008010818 */
[----:B------:R-:W-:Y:S01]  /*12f20*/  MOV R185, R213 ;  /* 0x000000d500b97202 */ /* 0x000fe20000000f00 */
[----:B------:R-:W-:Y:S01]  /*12f30*/  HMMA.16816.F32 R164, R4, R16, R68 ;  /* 0x0000001004a4723c */ /* 0x000fe20000001844 */
[----:B------:R-:W-:Y:S01]  /*12f40*/  MOV R184, R214 ;  /* 0x000000d600b87202 */ /* 0x000fe20000000f00 */
[----:B------:R-:W-:Y:S01]  /*12f50*/  FFMA.FTZ R0, R219, UR10, -R24 ;  /* 0x0000000adb007c23 */ /* 0x000fe20008010818 */
[----:B------:R-:W-:Y:S01]  /*12f60*/  MOV R175, R215 ;  /* 0x000000d700af7202 */ /* 0x000fe20000000f00 */
[----:B------:R-:W-:Y:S01]  /*12f70*/  LDSM.16.MT88.4 R32, [R235+0xf000] ;  /* 0x00f00000eb20783b */ /* 0x000fe20000004200 */
        /* <DEDUP_REMOVED lines=9> */
[----:B------:R-:W-:Y:S01]  /*13010*/  HMMA.16816.F32 R156, R4, R22, R156 ;  /* 0x00000016049c723c */ /* 0x000fe2000000189c */
[----:B------:R-:W-:-:S02]  /*13020*/  MOV R70, R179 ;  /* 0x000000b300467202 */ /* 0x000fc40000000f00 */
[----:B------:R-:W-:-:S03]  /*13030*/  MOV R71, R27 ;  /* 0x0000001b00477202 */ /* 0x000fc60000000f00 */
[C---:B------:R-:W-:Y:S01]  /*13040*/  HMMA.16816.F32 R48, R8.reuse, R22, R48 ;  /* 0x000000160830723c */ /* 0x040fe20000001830 */
[----:B------:R-:W2:Y:S05]  /*13050*/  LDSM.16.MT88.4 R20, [R233+0xf000] ;  /* 0x00f00000e914783b */ /* 0x000eaa0000004200 */
[C---:B------:R-:W-:Y:S06]  /*13060*/  HMMA.16816.F32 R212, R8.reuse, R18, R60 ;  /* 0x0000001208d4723c */ /* 0x040fec000000183c */
[----:B------:R-:W-:Y:S01]  /*13070*/  HMMA.16816.F32 R216, R8, R16, R76 ;  /* 0x0000001008d8723c */ /* 0x000fe2000000184c */
[----:B------:R-:W-:-:S02]  /*13080*/  MOV R62, R26 ;  /* 0x0000001a003e7202 */ /* 0x000fc40000000f00 */
[----:B------:R-:W-:Y:S02]  /*13090*/  MOV R63, R25 ;  /* 0x00000019003f7202 */ /* 0x000fe40000000f00 */
[----:B------:R-:W3:Y:S01]  /*130a0*/  LDSM.16.MT88.4 R24, [R235+0xd000] ;  /* 0x00d00000eb18783b */ /* 0x000ee20000004200 */
[----:B------:R-:W-:Y:S03]  /*130b0*/  HMMA.16816.F32 R64, R4, R18, R64 ;  /* 0x000000120440723c */ /* 0x000fe60000001840 */
[----:B------:R-:W4:Y:S03]  /*130c0*/  LDSM.16.MT88.4 R16, [R234+0xf000] ;  /* 0x00f00000ea10783b */ /* 0x000f260000004200 */
[-C--:B-1----:R-:W-:Y:S06]  /*130d0*/  HMMA.16816.F32 R176, R8, R12.reuse, R56 ;  /* 0x0000000c08b0723c */ /* 0x082fec0000001838 */
[C---:B------:R-:W-:Y:S06]  /*130e0*/  HMMA.16816.F32 R52, R4.reuse, R12, R52 ;  /* 0x0000000c0434723c */ /* 0x040fec0000001834 */
[-C--:B------:R-:W-:Y:S06]  /*130f0*/  HMMA.16816.F32 R188, R4, R14.reuse, R188 ;  /* 0x0000000e04bc723c */ /* 0x080fec00000018bc */
[----:B------:R-:W-:Y:S01]  /*13100*/  HMMA.16816.F32 R208, R8, R14, R72 ;  /* 0x0000000e08d0723c */ /* 0x000fe20000001848 */
[----:B------:R-:W1:Y:S05]  /*13110*/  LDSM.16.MT88.4 R12, [R236+0xf000] ;  /* 0x00f00000ec0c783b */ /* 0x000e6a0000004200 */
[C---:B--2---:R-:W-:Y:S06]  /*13120*/  HMMA.16816.F32 R72, R4.reuse, R20, R88 ;  /* 0x000000140448723c */ /* 0x044fec0000001858 */
[C---:B------:R-:W-:Y:S06]  /*13130*/  HMMA.16816.F32 R76, R4.reuse, R22, R92 ;  /* 0x00000016044c723c */ /* 0x040fec000000185c */
[C---:B---3--:R-:W-:Y:S06]  /*13140*/  HMMA.16816.F32 R196, R4.reuse, R24, R196 ;  /* 0x0000001804c4723c */ /* 0x048fec00000018c4 */
[C---:B------:R-:W-:Y:S06]  /*13150*/  HMMA.16816.F32 R204, R4.reuse, R26, R204 ;  /* 0x0000001a04cc723c */ /* 0x040fec00000018cc */
[C---:B----4-:R-:W-:Y:S01]  /*13160*/  HMMA.16816.F32 R88, R4.reuse, R16, R152 ;  /* 0x000000100458723c */ /* 0x050fe20000001898 */
[----:B------:R-:W2:Y:S05]  /*13170*/  LDSM.16.MT88.4 R152, [R233+0xd800] ;  /* 0x00d80000e998783b */ /* 0x000eaa0000004200 */
[C---:B------:R-:W-:Y:S06]  /*13180*/  HMMA.16816.F32 R92, R4.reuse, R18, R140 ;  /* 0x00000012045c723c */ /* 0x040fec000000188c */
[C---:B-1----:R-:W-:Y:S06]  /*13190*/  HMMA.16816.F32 R104, R4.reuse, R12, R104 ;  /* 0x0000000c0468723c */ /* 0x042fec0000001868 */
[C---:B------:R-:W-:Y:S06]  /*131a0*/  HMMA.16816.F32 R108, R4.reuse, R14, R108 ;  /* 0x0000000e046c723c */ /* 0x040fec000000186c */
[C---:B------:R-:W-:Y:S06]  /*131b0*/  HMMA.16816.F32 R120, R4.reuse, R32, R120 ;  /* 0x000000200478723c */ /* 0x040fec0000001878 */
[----:B------:R-:W-:Y:S01]  /*131c0*/  HMMA.16816.F32 R56, R4, R34, R124 ;  /* 0x000000220438723c */ /* 0x000fe2000000187c */
[----:B------:R-:W3:Y:S06]  /*131d0*/  LDL.LU R5, [R1+0x20] ;  /* 0x0000200001057983 */ /* 0x000eec0000300800 */
[----:B------:R-:W-:-:S02]  /*131e0*/  MOV R6, R132 ;  /* 0x0000008400067202 */ /* 0x000fc40000000f00 */
[----:B------:R-:W-:Y:S01]  /*131f0*/  MUFU.EX2 R132, R42 ;  /* 0x0000002a00847308 */ /* 0x000fe20000000800 */
[----:B------:R-:W-:Y:S02]  /*13200*/  MOV R127, R62 ;  /* 0x0000003e007f7202 */ /* 0x000fe40000000f00 */
[----:B------:R-:W-:Y:S02]  /*13210*/  MOV R126, R63 ;  /* 0x0000003f007e7202 */ /* 0x000fe40000000f00 */
[----:B------:R-:W-:Y:S03]  /*13220*/  HMMA.16816.F32 R60, R8, R26, R200 ;  /* 0x0000001a083c723c */ /* 0x000fe600000018c8 */
[----:B------:R-:W-:Y:S08]  /*13230*/  MUFU.EX2 R42, R40 ;  /* 0x00000028002a7308 */ /* 0x000ff00000000800 */
[----:B------:R3:W-:Y:S02]  /*13240*/  MUFU.EX2 R40, R3 ;  /* 0x0000000300287308 */ /* 0x0007e40000000800 */
[----:B---3--:R-:W-:-:S02]  /*13250*/  FFMA.FTZ R3, R5, R29, R239 ;  /* 0x0000001d05037223 */ /* 0x008fc400000100ef */
[----:B------:R1:W5:Y:S04]  /*13260*/  LDL.LU R239, [R1+0x8c] ;  /* 0x00008c0001ef7983 */ /* 0x0003680000300800 */
[----:B------:R-:W3:Y:S04]  /*13270*/  LDL.LU R203, [R1+0x24] ;  /* 0x0000240001cb7983 */ /* 0x000ee80000300800 */
[----:B------:R-:W4:Y:S04]  /*13280*/  LDL.LU R4, [R1+0x28] ;  /* 0x0000280001047983 */ /* 0x000f280000300800 */
[----:B------:R-:W4:Y:S01]  /*13290*/  LDL.LU R5, [R1+0x30] ;  /* 0x0000300001057983 */ /* 0x000f220000300800 */
[----:B------:R-:W-:-:S02]  /*132a0*/  MOV R143, R224 ;  /* 0x000000e0008f7202 */ /* 0x000fc40000000f00 */
[----:B------:R-:W-:Y:S02]  /*132b0*/  MOV R224, R225 ;  /* 0x000000e100e07202 */ /* 0x000fe40000000f00 */
[----:B------:R-:W-:Y:S02]  /*132c0*/  MOV R225, R226 ;  /* 0x000000e200e17202 */ /* 0x000fe40000000f00 */
[----:B------:R-:W-:Y:S02]  /*132d0*/  MOV R226, R46 ;  /* 0x0000002e00e27202 */ /* 0x000fe40000000f00 */
[----:B------:R-:W-:Y:S01]  /*132e0*/  MUFU.EX2 R46, R43 ;  /* 0x0000002b002e7308 */ /* 0x000fe20000000800 */
[C---:B------:R-:W-:Y:S07]  /*132f0*/  HMMA.16816.F32 R100, R8.reuse, R12, R100 ;  /* 0x0000000c0864723c */ /* 0x040fee0000001864 */
[----:B------:R-:W-:Y:S01]  /*13300*/  MUFU.EX2 R43, R39 ;  /* 0x00000027002b7308 */ /* 0x000fe20000000800 */
[----:B------:R-:W-:Y:S01]  /*13310*/  MOV R125, R68 ;  /* 0x00000044007d7202 */ /* 0x000fe20000000f00 */
[C---:B------:R-:W-:Y:S06]  /*13320*/  HMMA.16816.F32 R192, R8.reuse, R24, R192 ;  /* 0x0000001808c0723c */ /* 0x040fec00000018c0 */
[----:B------:R2:W-:Y:S01]  /*13330*/  MUFU.EX2 R39, R0 ;  /* 0x0000000000277308 */ /* 0x0005e20000000800 */
[----:B------:R-:W-:Y:S01]  /*13340*/  MOV R140, R69 ;  /* 0x00000045008c7202 */ /* 0x000fe20000000f00 */
[----:B------:R-:W-:Y:S01]  /*13350*/  HMMA.16816.F32 R24, R8, R22, R80 ;  /* 0x000000160818723c */ /* 0x000fe20000001850 */
[----:B------:R-:W-:-:S02]  /*13360*/  MOV R141, R70 ;  /* 0x00000046008d7202 */ /* 0x000fc40000000f00 */
[----:B------:R-:W-:-:S03]  /*13370*/  MOV R142, R71 ;  /* 0x00000047008e7202 */ /* 0x000fc60000000f00 */
[----:B------:R-:W-:Y:S01]  /*13380*/  HMMA.16816.F32 R84, R8, R16, R84 ;  /* 0x000000100854723c */ /* 0x000fe20000001854 */
[----:B------:R-:W-:Y:S02]  /*13390*/  MOV R124, R47 ;  /* 0x0000002f007c7202 */ /* 0x000fe40000000f00 */
[----:B------:R-:W-:-:S03]  /*133a0*/  MOV R7, R172 ;  /* 0x000000ac00077202 */ /* 0x000fc60000000f00 */
[C---:B------:R-:W-:Y:S01]  /*133b0*/  HMMA.16816.F32 R116, R8.reuse, R32, R116 ;  /* 0x000000200874723c */ /* 0x040fe20000001874 */
[----:B--2---:R-:W-:Y:S01]  /*133c0*/  FFMA.FTZ R0, R248, UR10, -R28 ;  /* 0x0000000af8007c23 */ /* 0x004fe2000801081c */
[----:B------:R-:W-:Y:S01]  /*133d0*/  FADD.FTZ R3, R6, R3 ;  /* 0x0000000306037221 */ /* 0x000fe20000010000 */
[----:B------:R-:W-:Y:S01]  /*133e0*/  MOV R29, R186 ;  /* 0x000000ba001d7202 */ /* 0x000fe20000000f00 */
[----:B------:R-:W2:Y:S01]  /*133f0*/  LDSM.16.MT88.4 R80, [R233+0xf800] ;  /* 0x00f80000e950783b */ /* 0x000ea20000004200 */
[----:B------:R1:W-:Y:S01]  /*13400*/  MUFU.EX2 R13, R0 ;  /* 0x00000000000d7308 */ /* 0x0003e20000000800 */
[----:B------:R-:W-:Y:S01]  /*13410*/  HMMA.16816.F32 R68, R8, R20, R160 ;  /* 0x000000140844723c */ /* 0x000fe200000018a0 */
[----:B------:R-:W-:-:S05]  /*13420*/  MOV R172, R137 ;  /* 0x0000008900ac7202 */ /* 0x000fca0000000f00 */
[C---:B------:R-:W-:Y:S01]  /*13430*/  HMMA.16816.F32 R20, R8.reuse, R18, R96 ;  /* 0x000000120814723c */ /* 0x040fe20000001860 */
[----:B------:R-:W-:Y:S05]  /*13440*/  MUFU.EX2 R47, R45 ;  /* 0x0000002d002f7308 */ /* 0x000fea0000000800 */
[----:B------:R-:W-:Y:S01]  /*13450*/  HMMA.16816.F32 R32, R8, R34, R128 ;  /* 0x000000220820723c */ /* 0x000fe20000001880 */
[----:B------:R-:W-:Y:S01]  /*13460*/  MOV R248, R125 ;  /* 0x0000007d00f87202 */ /* 0x000fe20000000f00 */
[----:B------:R-:W2:Y:S01]  /*13470*/  LDSM.16.MT88.4 R96, [R234+0xf800] ;  /* 0x00f80000ea60783b */ /* 0x000ea20000004200 */
[----:B-1----:R-:W-:-:S03]  /*13480*/  FFMA.FTZ R0, R230, UR10, -R28 ;  /* 0x0000000ae6007c23 */ /* 0x002fc6000801081c */
[----:B------:R-:W-:Y:S01]  /*13490*/  HMMA.16816.F32 R16, R8, R14, R112 ;  /* 0x0000000e0810723c */ /* 0x000fe20000001870 */
[----:B------:R-:W-:Y:S08]  /*134a0*/  MUFU.EX2 R45, R38 ;  /* 0x00000026002d7308 */ /* 0x000ff00000000800 */
[----:B------:R-:W1:Y:S01]  /*134b0*/  MUFU.EX2 R137, R44 ;  /* 0x0000002c00897308 */ /* 0x000e620000000800 */
[----:B------:R-:W-:Y:S01]  /*134c0*/  MOV R11, R169 ;  /* 0x000000a9000b7202 */ /* 0x000fe20000000f00 */
[----:B------:R-:W2:Y:S01]  /*134d0*/  LDSM.16.MT88.4 R112, [R236+0xf800] ;  /* 0x00f80000ec70783b */ /* 0x000ea20000004200 */
[----:B------:R-:W-:-:S02]  /*134e0*/  MOV R10, R170 ;  /* 0x000000aa000a7202 */ /* 0x000fc40000000f00 */
[----:B------:R-:W-:-:S03]  /*134f0*/  MOV R9, R171 ;  /* 0x000000ab00097202 */ /* 0x000fc60000000f00 */
[----:B------:R1:W-:Y:S08]  /*13500*/  MUFU.EX2 R14, R0 ;  /* 0x00000000000e7308 */ /* 0x0003f00000000800 */
[----:B------:R-:W-:Y:S01]  /*13510*/  MUFU.EX2 R38, R37 ;  /* 0x0000002500267308 */ /* 0x000fe20000000800 */
[----:B-1----:R-:W-:-:S07]  /*13520*/  FFMA.FTZ R0, R231, UR10, -R28 ;  /* 0x0000000ae7007c23 */ /* 0x002fce000801081c */
[----:B------:R-:W1:Y:S08]  /*13530*/  MUFU.EX2 R44, R41 ;  /* 0x00000029002c7308 */ /* 0x000e700000000800 */
[----:B------:R2:W-:Y:S08]  /*13540*/  MUFU.EX2 R37, R0 ;  /* 0x0000000000257308 */ /* 0x0005f00000000800 */
[----:B------:R-:W1:Y:S01]  /*13550*/  MUFU.EX2 R41, R2 ;  /* 0x0000000200297308 */ /* 0x000e620000000800 */
[----:B--2---:R-:W-:-:S07]  /*13560*/  FFMA.FTZ R0, R249, UR10, -R28 ;  /* 0x0000000af9007c23 */ /* 0x004fce000801081c */
[----:B------:R-:W2:Y:S01]  /*13570*/  MUFU.EX2 R15, R0 ;  /* 0x00000000000f7308 */ /* 0x000ea20000000800 */
[----:B------:R-:W-:Y:S02]  /*13580*/  MOV R230, R126 ;  /* 0x0000007e00e67202 */ /* 0x000fe40000000f00 */
[----:B------:R-:W-:Y:S02]  /*13590*/  MOV R231, R127 ;  /* 0x0000007f00e77202 */ /* 0x000fe40000000f00 */
[----:B------:R-:W-:Y:S02]  /*135a0*/  F2FP.F16.F32.PACK_AB R128, R137, R47 ;  /* 0x0000002f8980723e */ /* 0x000fe400000000ff */
[----:B-1----:R-:W-:Y:S02]  /*135b0*/  F2FP.F16.F32.PACK_AB R129, R42, R44 ;  /* 0x0000002c2a81723e */ /* 0x002fe400000000ff */
[----:B------:R-:W-:Y:S02]  /*135c0*/  F2FP.F16.F32.PACK_AB R125, R14, R13 ;  /* 0x0000000d0e7d723e */ /* 0x000fe400000000ff */
[----:B------:R-:W-:-:S02]  /*135d0*/  F2FP.F16.F32.PACK_AB R130, R132, R46 ;  /* 0x0000002e8482723e */ /* 0x000fc400000000ff */
[----:B------:R-:W-:Y:S02]  /*135e0*/  F2FP.F16.F32.PACK_AB R131, R45, R43 ;  /* 0x0000002b2d83723e */ /* 0x000fe400000000ff */
[----:B------:R-:W-:Y:S02]  /*135f0*/  F2FP.F16.F32.PACK_AB R126, R39, R41 ;  /* 0x00000029277e723e */ /* 0x000fe400000000ff */
[----:B--2---:R-:W-:-:S03]  /*13600*/  F2FP.F16.F32.PACK_AB R127, R15, R37 ;  /* 0x000000250f7f723e */ /* 0x004fc600000000ff */
[C---:B------:R-:W-:Y:S01]  /*13610*/  HMMA.16816.F32 R148, R128.reuse, R152, R148 ;  /* 0x000000988094723c */ /* 0x040fe20000001894 */
[----:B------:R-:W-:Y:S02]  /*13620*/  MOV R8, R181 ;  /* 0x000000b500087202 */ /* 0x000fe40000000f00 */
[----:B------:R-:W-:Y:S02]  /*13630*/  MOV R249, R185 ;  /* 0x000000b900f97202 */ /* 0x000fe40000000f00 */
[----:B------:R-:W-:Y:S01]  /*13640*/  MOV R28, R184 ;  /* 0x000000b8001c7202 */ /* 0x000fe20000000f00 */
[----:B------:R-:W-:Y:S01]  /*13650*/  HMMA.16816.F32 R68, R128, R80, R68 ;  /* 0x000000508044723c */ /* 0x000fe20000001844 */
[----:B------:R-:W-:-:S05]  /*13660*/  @UP0 UIADD3 UR18, UR18, -0x4, URZ ;  /* 0xfffffffc12120890 */ /* 0x000fca000fffe03f */
[C---:B------:R-:W-:Y:S06]  /*13670*/  HMMA.16816.F32 R84, R128.reuse, R96, R84 ;  /* 0x000000608054723c */ /* 0x040fec0000001854 */
[----:B------:R-:W-:Y:S01]  /*13680*/  HMMA.16816.F32 R100, R128, R112, R100 ;  /* 0x000000708064723c */ /* 0x000fe20000001864 */
[----:B---3--:R-:W-:Y:S01]  /*13690*/  FFMA.FTZ R2, R203, R30, R238 ;  /* 0x0000001ecb027223 */ /* 0x008fe200000100ee */
[----:B----4-:R-:W-:Y:S01]  /*136a0*/  FFMA.FTZ R12, R5, R36, R232 ;  /* 0x00000024050c7223 */ /* 0x010fe200000100e8 */
[----:B------:R-:W-:Y:S01]  /*136b0*/  MOV R36, R182 ;  /* 0x000000b600247202 */ /* 0x000fe20000000f00 */
[----:B------:R-:W-:Y:S01]  /*136c0*/  FFMA.FTZ R0, R4, R31, R237 ;  /* 0x0000001f04007223 */ /* 0x000fe200000100ed */
[----:B------:R-:W-:Y:S01]  /*136d0*/  MOV R182, R168 ;  /* 0x000000a800b67202 */ /* 0x000fe20000000f00 */
[----:B------:R-:W-:Y:S04]  /*136e0*/  LDSM.16.MT88.4 R200, [R235+0xd800] ;  /* 0x00d80000ebc8783b */ /* 0x000fe80000004200 */
[----:B------:R-:W1:Y:S01]  /*136f0*/  LDSM.16.MT88.4 R168, [R234+0xd800] ;  /* 0x00d80000eaa8783b */ /* 0x000e620000004200 */
[----:B------:R-:W-:-:S03]  /*13700*/  FADD.FTZ R2, R7, R2 ;  /* 0x0000000207027221 */ /* 0x000fc60000010000 */
[----:B------:R-:W2:Y:S01]  /*13710*/  LDSM.16.MT88.4 R4, [R235+0xf800] ;  /* 0x00f80000eb04783b */ /* 0x000ea20000004200 */
[----:B------:R-:W-:Y:S01]  /*13720*/  FADD.FTZ R0, R124, R0 ;  /* 0x000000007c007221 */ /* 0x000fe20000010000 */
[----:B------:R-:W-:Y:S02]  /*13730*/  F2FP.F16.F32.PACK_AB R124, R40, R38 ;  /* 0x00000026287c723e */ /* 0x000fe400000000ff */
[----:B------:R-:W-:Y:S01]  /*13740*/  MOV R31, R172 ;  /* 0x000000ac001f7202 */ /* 0x000fe20000000f00 */
[----:B------:R3:W5:Y:S04]  /*13750*/  LDL.LU R238, [R1+0x88] ;  /* 0x0000880001ee7983 */ /* 0x0007680000300800 */
[C---:B------:R-:W-:Y:S01]  /*13760*/  HMMA.16816.F32 R144, R124.reuse, R152, R144 ;  /* 0x000000987c90723c */ /* 0x040fe20000001890 */
[----:B------:R-:W-:Y:S01]  /*13770*/  FADD.FTZ R8, R8, R12 ;  /* 0x0000000c08087221 */ /* 0x000fe20000010000 */
[----:B------:R-:W-:Y:S01]  /*13780*/  MOV R30, R187 ;  /* 0x000000bb001e7202 */ /* 0x000fe20000000f00 */
[----:B------:R3:W5:Y:S03]  /*13790*/  LDL.LU R237, [R1+0x84] ;  /* 0x0000840001ed7983 */ /* 0x0007660000300800 */
[-C--:B------:R-:W-:Y:S01]  /*137a0*/  HMMA.16816.F32 R156, R124, R154.reuse, R156 ;  /* 0x0000009a7c9c723c */ /* 0x080fe2000000189c */
[----:B------:R-:W4:Y:S04]  /*137b0*/  LDSM.16.MT88.4 R184, [R236+0xd800] ;  /* 0x00d80000ecb8783b */ /* 0x000f280000004200 */
[----:B------:R3:W5:Y:S01]  /*137c0*/  LDL.LU R232, [R1+0x80] ;  /* 0x0000800001e87983 */ /* 0x0007620000300800 */
[----:B------:R-:W-:Y:S07]  /*137d0*/  HMMA.16816.F32 R152, R128, R154, R48 ;  /* 0x0000009a8098723c */ /* 0x000fee0000001830 */
[----:B------:R-:W-:-:S02]  /*137e0*/  MOV R51, R173 ;  /* 0x000000ad00337202 */ /* 0x000fc40000000f00 */
[----:B------:R-:W-:Y:S02]  /*137f0*/  MOV R50, R174 ;  /* 0x000000ae00327202 */ /* 0x000fe40000000f00 */
[----:B------:R-:W-:Y:S02]  /*13800*/  MOV R49, R175 ;  /* 0x000000af00317202 */ /* 0x000fe40000000f00 */
[----:B-1----:R-:W-:Y:S01]  /*13810*/  HMMA.16816.F32 R172, R124, R170, R64 ;  /* 0x000000aa7cac723c */ /* 0x002fe20000001840 */
[----:B------:R-:W-:-:S06]  /*13820*/  MOV R48, R180 ;  /* 0x000000b400307202 */ /* 0x000fcc0000000f00 */
[----:B------:R-:W-:Y:S02]  /*13830*/  MOV R66, R182 ;  /* 0x000000b600427202 */ /* 0x000fe40000000f00 */
[----:B------:R-:W-:Y:S01]  /*13840*/  MOV R67, R183 ;  /* 0x000000b700437202 */ /* 0x000fe20000000f00 */
[-C--:B--2---:R-:W-:Y:S02]  /*13850*/  HMMA.16816.F32 R120, R124, R4.reuse, R120 ;  /* 0x000000047c78723c */ /* 0x084fe40000001878 */
[----:B------:R-:W-:Y:S01]  /*13860*/  FADD.FTZ R3, R66, R3 ;  /* 0x0000000342037221 */ /* 0x000fe20000010000 */
[----:B------:R-:W-:Y:S01]  /*13870*/  FADD.FTZ R0, R48, R0 ;  /* 0x0000000030007221 */ /* 0x000fe20000010000 */
[----:B------:R-:W-:Y:S02]  /*13880*/  FADD.FTZ R2, R67, R2 ;  /* 0x0000000243027221 */ /* 0x000fe40000010000 */
[----:B------:R-:W-:Y:S01]  /*13890*/  HMMA.16816.F32 R116, R128, R4, R116 ;  /* 0x000000048074723c */ /* 0x000fe20000001874 */
[----:B------:R-:W-:Y:S01]  /*138a0*/  FADD.FTZ R3, R50, R3 ;  /* 0x0000000332037221 */ /* 0x000fe20000010000 */
[----:B------:R-:W-:Y:S01]  /*138b0*/  FADD.FTZ R2, R51, R2 ;  /* 0x0000000233027221 */ /* 0x000fe20000010000 */
[----:B------:R-:W-:-:S04]  /*138c0*/  FADD.FTZ R0, R9, R0 ;  /* 0x0000000009007221 */ /* 0x000fc80000010000 */
        /* <DEDUP_REMOVED lines=54> */
[C---:B------:R-:W-:Y:S06]  /*13c30*/  HMMA.16816.F32 R164, R124.reuse, R168, R164 ;  /* 0x000000a87ca4723c */ /* 0x040fec00000018a4 */
[C---:B----4-:R-:W-:Y:S06]  /*13c40*/  HMMA.16816.F32 R180, R124.reuse, R184, R52 ;  /* 0x000000b87cb4723c */ /* 0x050fec0000001834 */
        /* <DEDUP_REMOVED lines=21> */
[----:B---3--:R-:W-:-:S15]  /*13da0*/  @P0 BRA `(.L_x_326) ;  /* 0x0000000000040947 */ /* 0x008fde0003800000 */
.L_x_319:
[----:B------:R-:W-:-:S12]  /*13db0*/  UIADD3 UR18, UR12, -0x1, URZ ;  /* 0xffffffff0c127890 */ /* 0x000fd8000fffe03f */
.L_x_326:
[----:B------:R-:W-:-:S13]  /*13dc0*/  ISETP.LE.AND P0, PT, RZ, UR18, PT ;  /* 0x00000012ff007c0c */ /* 0x000fda000bf03270 */
[----:B------:R-:W-:Y:S05]  /*13dd0*/  @!P0 BRA `(.L_x_327) ;  /* 0x0000004c00e08947 */ /* 0x000fea0003800000 */
[----:B------:R-:W1:Y:S01]  /*13de0*/  S2R R2, SR_TID.X ;  /* 0x0000000000027919 */ /* 0x000e620000002100 */
[----:B------:R-:W-:Y:S01]  /*13df0*/  ULDC UR4, c[0x0][0x2d0] ;  /* 0x0000b40000047ab9 */ /* 0x000fe20000000800 */
[----:B------:R-:W-:Y:S01]  /*13e00*/  MOV R132, R135 ;  /* 0x0000008700847202 */ /* 0x000fe20000000f00 */
[----:B-----5:R-:W-:Y:S01]  /*13e10*/  IMAD.MOV.U32 R139, RZ, RZ, R134 ;  /* 0x000000ffff8b7224 */ /* 0x020fe200078e0086 */
[----:B------:R-:W-:Y:S01]  /*13e20*/  MOV R140, R133 ;  /* 0x00000085008c7202 */ /* 0x000fe20000000f00 */
[----:B------:R-:W-:Y:S01]  /*13e30*/  ULDC UR8, c[0x0][0x2d0] ;  /* 0x0000b40000087ab9 */ /* 0x000fe20000000800 */
        /* <DEDUP_REMOVED lines=13> */
[----:B--2---:R-:W-:Y:S04]  /*13f10*/  @!P3 STL.64 [R1+0x50], R6 ;  /* 0x000050060100b387 */ /* 0x004fe80000100a00 */
[----:B---3--:R2:W-:Y:S01]  /*13f20*/  @!P3 STL.64 [R1+0x48], R2 ;  /* 0x000048020100b387 */ /* 0x0085e20000100a00 */
[----:B-1----:R-:W1:Y:S01]  /*13f30*/  @!P3 LDC.64 R4, c[0x0][0x220] ;  /* 0x00008800ff04bb82 */ /* 0x002e620000000a00 */
[----:B--2---:R-:W-:-:S02]  /*13f40*/  IMAD.MOV.U32 R3, RZ, RZ, R136 ;  /* 0x000000ffff037224 */ /* 0x004fc400078e0088 */
[----:B-1----:R1:W-:Y:S04]  /*13f50*/  @!P3 STL.64 [R1+0x40], R4 ;  /* 0x000040040100b387 */ /* 0x0023e80000100a00 */
[----:B------:R-:W2:Y:S04]  /*13f60*/  LDL.LU.64 R6, [R1+0x70] ;  /* 0x0000700001067983 */ /* 0x000ea80000300a00 */
[----:B-1----:R-:W2:Y:S02]  /*13f70*/  LDL.LU.64 R4, [R1+0x78] ;  /* 0x0000780001047983 */ /* 0x002ea40000300a00 */
[----:B--2---:R-:W-:-:S05]  /*13f80*/  MOV R5, R7 ;  /* 0x0000000700057202 */ /* 0x004fca0000000f00 */
[----:B------:R1:W-:Y:S01]  /*13f90*/  STL.64 [R1+0x38], R4 ;  /* 0x0000380401007387 */ /* 0x0003e20000100a00 */
[----:B------:R-:W-:Y:S05]  /*13fa0*/  BRA `(.L_x_328) ;  /* 0x0000000400547947 */ /* 0x000fea0003800000 */
.L_x_330:
[----:B------:R-:W2:Y:S01]  /*13fb0*/  LDL.64 R16, [R1+0x68] ;  /* 0x0000680001107983 */ /* 0x000ea20000100a00 */
[----:B---3--:R-:W1:Y:S01]  /*13fc0*/  @!P3 LDC.64 R8, c[0x0][0x218] ;  /* 0x00008600ff08bb82 */ /* 0x008e620000000a00 */
[----:B------:R-:W-:Y:S02]  /*13fd0*/  UIADD3 UR10, UR18, -0x1, URZ ;  /* 0xffffffff120a7890 */ /* 0x000fe4000fffe03f */
[----:B------:R-:W3:Y:S02]  /*13fe0*/  LDL.64 R14, [R1+0x60] ;  /* 0x00006000010e7983 */ /* 0x000ee40000100a00 */
[----:B------:R-:W-:Y:S02]  /*13ff0*/  USHF.R.S32.HI UR9, URZ, 0x1f, UR10 ;  /* 0x0000001f3f097899 */ /* 0x000fe4000801140a */
[----:B------:R1:W-:Y:S01]  /*14000*/  @P3 STS.128 [R244+0x8000], RZ ;  /* 0x008000fff4003388 */ /* 0x0003e20000000c00 */
[----:B------:R-:W-:Y:S01]  /*14010*/  UIMAD.WIDE.U32 UR12, UR10, UR6, URZ ;  /* 0x000000060a0c72a5 */ /* 0x000fe2000f8e003f */
[----:B------:R-:W5:Y:S01]  /*14020*/  @!P2 LDC.64 R10, c[0x0][0x218] ;  /* 0x00008600ff0aab82 */ /* 0x000f620000000a00 */
[----:B------:R-:W-:Y:S04]  /*14030*/  UIMAD UR9, UR9, UR6, URZ ;  /* 0x00000006090972a4 */ /* 0x000fe8000f8e023f */
[----:B------:R-:W-:Y:S01]  /*14040*/  UIMAD UR9, UR10, UR7, UR9 ;  /* 0x000000070a0972a4 */ /* 0x000fe2000f8e0209 */
[----:B------:R-:W-:Y:S02]  /*14050*/  IMAD.U32 R0, RZ, RZ, UR12 ;  /* 0x0000000cff007e24 */ /* 0x000fe4000f8e00ff */
[----:B------:R-:W4:Y:S01]  /*14060*/  @!P3 LDC.64 R12, c[0x0][0x218] ;  /* 0x00008600ff0cbb82 */ /* 0x000f220000000a00 */
[----:B------:R-:W-:Y:S01]  /*14070*/  UIADD3 UR9, UR13, UR9, URZ ;  /* 0x000000090d097290 */ /* 0x000fe2000fffe03f */
[----:B------:R-:W-:Y:S05]  /*14080*/  IMAD.U32 R2, RZ, RZ, UR12 ;  /* 0x0000000cff027e24 */ /* 0x000fea000f8e00ff */
[----:B------:R-:W-:Y:S01]  /*14090*/  IMAD.U32 R4, RZ, RZ, UR9 ;  /* 0x00000009ff047e24 */ /* 0x000fe2000f8e00ff */
[----:B------:R-:W4:Y:S08]  /*140a0*/  @!P2 LDC.64 R18, c[0x0][0x218] ;  /* 0x00008600ff12ab82 */ /* 0x000f300000000a00 */
[----:B------:R-:W4:Y:S08]  /*140b0*/  @!P3 LDC.64 R22, c[0x0][0x218] ;  /* 0x00008600ff16bb82 */ /* 0x000f300000000a00 */
[----:B------:R-:W4:Y:S01]  /*140c0*/  @!P2 LDC.64 R20, c[0x0][0x218] ;  /* 0x00008600ff14ab82 */ /* 0x000f220000000a00 */
[----:B--2---:R-:W-:Y:S07]  /*140d0*/  LEA R0, P0, R0, R16, 0x6 ;  /* 0x0000001000007211 */ /* 0x004fee00078030ff */
[----:B------:R-:W2:Y:S01]  /*140e0*/  @!P3 LDC.64 R16, c[0x0][0x218] ;  /* 0x00008600ff10bb82 */ /* 0x000ea20000000a00 */
[----:B---3--:R-:W-:Y:S02]  /*140f0*/  LEA.HI.X R4, R2, R15, R4, 0x6, P0 ;  /* 0x0000000f02047211 */ /* 0x008fe400000f3404 */
[C---:B-1----:R-:W-:Y:S02]  /*14100*/  @!P3 LEA R8, P1, R0.reuse, R8, 0x1 ;  /* 0x000000080008b211 */ /* 0x042fe400078208ff */
[C---:B-----5:R-:W-:Y:S03]  /*14110*/  @!P2 LEA R10, P0, R0.reuse, R10, 0x1 ;  /* 0x0000000a000aa211 */ /* 0x060fe600078008ff */
[----:B------:R-:W1:Y:S01]  /*14120*/  @!P2 LDC.64 R14, c[0x0][0x218] ;  /* 0x00008600ff0eab82 */ /* 0x000e620000000a00 */
[C-C-:B------:R-:W-:Y:S02]  /*14130*/  @!P3 LEA.HI.X R9, R0.reuse, R9, R4.reuse, 0x1, P1 ;  /* 0x000000090009b211 */ /* 0x140fe400008f0c04 */
[C---:B------:R-:W-:Y:S02]  /*14140*/  @!P2 LEA.HI.X R11, R0.reuse, R11, R4, 0x1, P0 ;  /* 0x0000000b000ba211 */ /* 0x040fe400000f0c04 */
[----:B------:R-:W-:Y:S01]  /*14150*/  IADD3 R2, P1, R0, UR26, RZ ;  /* 0x0000001a00027c10 */ /* 0x000fe2000ff3e0ff */
[----:B------:R-:W-:Y:S01]  /*14160*/  @!PT LDS RZ, [RZ] ;  /* 0x00000000fffff984 */ /* 0x000fe20000000800 */
[----:B------:R-:W-:Y:S01]  /*14170*/  @!PT LDS RZ, [RZ] ;  /* 0x00000000fffff984 */ /* 0x000fe20000000800 */
[----:B------:R-:W-:Y:S01]  /*14180*/  @!PT LDS RZ, [RZ] ;  /* 0x00000000fffff984 */ /* 0x000fe20000000800 */
[----:B------:R3:W-:Y:S03]  /*14190*/  @!P3 LDGSTS.E.BYPASS.LTC128B.128 [R244+0x8000], desc[UR20][R8.64] ;  /* 0x0800000008f4bfae */ /* 0x0007e6000b901d54 */
[----:B----4-:R-:W-:Y:S01]  /*141a0*/  @!P3 LEA R12, P0, R2, R12, 0x1 ;  /* 0x0000000c020cb211 */ /* 0x010fe200078008ff */
[----:B------:R4:W-:Y:S01]  /*141b0*/  @P2 STS.128 [R244+0xa000], RZ ;  /* 0x00a000fff4002388 */ /* 0x0009e20000000c00 */
[----:B------:R-:W-:Y:S02]  /*141c0*/  IADD3.X R6, R4, UR25, RZ, P1, !PT ;  /* 0x0000001904067c10 */ /* 0x000fe40008ffe4ff */
[C---:B------:R-:W-:Y:S01]  /*141d0*/  IADD3 R0, P5, R2.reuse, UR26, RZ ;  /* 0x0000001a02007c10 */ /* 0x040fe2000ffbe0ff */
[----:B------:R-:W-:Y:S01]  /*141e0*/  @!PT LDS RZ, [RZ] ;  /* 0x00000000fffff984 */ /* 0x000fe20000000800 */
[----:B------:R-:W-:Y:S01]  /*141f0*/  @!PT LDS RZ, [RZ] ;  /* 0x00000000fffff984 */ /* 0x000fe20000000800 */
[----:B------:R-:W-:Y:S01]  /*14200*/  @!PT LDS RZ, [RZ] ;  /* 0x00000000fffff984 */ /* 0x000fe20000000800 */
[----:B------:R5:W-:Y:S01]  /*14210*/  @!P2 LDGSTS.E.BYPASS.LTC128B.128 [R244+0xa000], desc[UR20][R10.64+0x80] ;  /* 0x0a0000800af4afae */ /* 0x000be2000b901d54 */
[--C-:B------:R-:W-:Y:S02]  /*14220*/  @!P3 LEA.HI.X R13, R2, R13, R6.reuse, 0x1, P0 ;  /* 0x0000000d020db211 */ /* 0x100fe400000f0c06 */
[----:B--2---:R-:W-:Y:S01]  /*14230*/  @!P3 LEA R16, P1, R0, R16, 0x1 ;  /* 0x000000100010b211 */ /* 0x004fe200078208ff */
        /* <DEDUP_REMOVED lines=8> */
[C---:B-1----:R-:W-:Y:S01]  /*142c0*/  @!P2 LEA R14, P0, R2.reuse, R14, 0x1 ;  /* 0x0000000e020ea211 */ /* 0x042fe200078008ff */
[----:B------:R4:W-:Y:S03]  /*142d0*/  @P2 STS.128 [R244+0xa800], RZ ;  /* 0x00a800fff4002388 */ /* 0x0009e60000000c00 */
[----:B------:R-:W-:Y:S02]  /*142e0*/  @!P2 LEA.HI.X R15, R2, R15, R6, 0x1, P0 ;  /* 0x0000000f020fa211 */ /* 0x000fe400000f0c06 */
[----:B------:R-:W-:Y:S02]  /*142f0*/  @!P2 LEA R6, P0, R4, R20, 0x1 ;  /* 0x000000140406a211 */ /* 0x000fe400078008ff */
[C---:B---3--:R-:W-:Y:S01]  /*14300*/  @!P2 LEA R8, P1, R0.reuse, R18, 0x1 ;  /* 0x000000120008a211 */ /* 0x048fe200078208ff */
[----:B------:R-:W-:Y:S01]  /*14310*/  @!PT LDS RZ, [RZ] ;  /* 0x00000000fffff984 */ /* 0x000fe20000000800 */
[----:B------:R-:W-:Y:S01]  /*14320*/  @!PT LDS RZ, [RZ] ;  /* 0x00000000fffff984 */ /* 0x000fe20000000800 */
[----:B------:R-:W-:Y:S01]  /*14330*/  @!PT LDS RZ, [RZ] ;  /* 0x00000000fffff984 */ /* 0x000fe20000000800 */
[----:B------:R4:W-:Y:S01]  /*14340*/  @!P2 LDGSTS.E.BYPASS.LTC128B.128 [R244+0xa800], desc[UR20][R14.64+0x80] ;  /* 0x0a8000800ef4afae */ /* 0x0009e2000b901d54 */
[----:B------:R-:W-:Y:S02]  /*14350*/  IADD3.X R2, R5, UR25, RZ, P6, !PT ;  /* 0x0000001905027c10 */ /* 0x000fe4000b7fe4ff */
[----:B------:R-:W-:Y:S01]  /*14360*/  @!P2 LEA.HI.X R9, R0, R19, R5, 0x1, P1 ;  /* 0x000000130009a211 */ /* 0x000fe200008f0c05 */
[----:B------:R4:W-:Y:S01]  /*14370*/  @P3 STS.128 [R244+0x9000], RZ ;  /* 0x009000fff4003388 */ /* 0x0009e20000000c00 */
[C-C-:B------:R-:W-:Y:S02]  /*14380*/  @!P2 LEA.HI.X R7, R4.reuse, R21, R2.reuse, 0x1, P0 ;  /* 0x000000150407a211 */ /* 0x140fe400000f0c02 */
[C---:B-----5:R-:W-:Y:S01]  /*14390*/  @!P3 LEA R10, P5, R4.reuse, R22, 0x1 ;  /* 0x00000016040ab211 */ /* 0x060fe200078a08ff */
[----:B------:R-:W-:Y:S01]  /*143a0*/  @!PT LDS RZ, [RZ] ;  /* 0x00000000fffff984 */ /* 0x000fe20000000800 */
[----:B------:R-:W-:Y:S01]  /*143b0*/  @!PT LDS RZ, [RZ] ;  /* 0x00000000fffff984 */ /* 0x000fe20000000800 */
[----:B------:R-:W-:Y:S01]  /*143c0*/  @!PT LDS RZ, [RZ] ;  /* 0x00000000fffff984 */ /* 0x000fe20000000800 */
[----:B------:R4:W-:Y:S03]  /*143d0*/  @!P3 LDGSTS.E.BYPASS.LTC128B.128 [R244+0x9000], desc[UR20][R16.64] ;  /* 0x0900000010f4bfae */ /* 0x0009e6000b901d54 */
[----:B------:R-:W-:Y:S01]  /*143e0*/  @!P3 LEA.HI.X R11, R4, R23, R2, 0x1, P5 ;  /* 0x00000017040bb211 */ /* 0x000fe200028f0c02 */
        /* <DEDUP_REMOVED lines=17> */
.L_x_328:
[----:B--2---:R-:W2:Y:S01]  /*14500*/  LDL R0, [R1+0x2c] ;  /* 0x00002c0001007983 */ /* 0x004ea20000100800 */
[----:B------:R-:W-:Y:S04]  /*14510*/  DEPBAR.LE SB0, 0x0 ;  /* 0x000080000000791a */ /* 0x000fe80000000000 */
[----:B------:R-:W3:Y:S01]  /*14520*/  LDL.64 R10, [R1+0x38] ;  /* 0x00003800010a7983 */ /* 0x000ee20000100a00 */
[----:B------:R-:W-:Y:S01]  /*14530*/  USHF.R.S32.HI UR10, URZ, 0x1f, UR18 ;  /* 0x0000001f3f0a7899 */ /* 0x000fe20008011412 */
[----:B-1----:R-:W-:Y:S01]  /*14540*/  IMAD.U32 R4, RZ, RZ, UR18 ;  /* 0x00000012ff047e24 */ /* 0x002fe2000f8e00ff */
[----:B------:R-:W-:Y:S03]  /*14550*/  UIMAD UR9, UR22, UR18, URZ ;  /* 0x00000012160972a4 */ /* 0x000fe6000f8e023f */
[----:B------:R-:W4:Y:S01]  /*14560*/  LDL R2, [R1+0x58] ;  /* 0x0000580001027983 */ /* 0x000f220000100800 */
[----:B------:R-:W-:Y:S03]  /*14570*/  UIMAD UR9, UR10, UR27, UR9 ;  /* 0x0000001b0a0972a4 */ /* 0x000fe6000f8e0209 */
[----:B-----5:R-:W5:Y:S04]  /*14580*/  LDL R6, [R1+0x5c] ;  /* 0x00005c0001067983 */ /* 0x020f680000100800 */
[----:B------:R-:W5:Y:S04]  /*14590*/  LDL R22, [R1+0x50] ;  /* 0x0000500001167983 */ /* 0x000f680000100800 */
[----:B------:R-:W5:Y:S04]  /*145a0*/  LDL R13, [R1+0x54] ;  /* 0x00005400010d7983 */ /* 0x000f680000100800 */
[----:B------:R-:W5:Y:S04]  /*145b0*/  LDL R12, [R1+0x48] ;  /* 0x00004800010c7983 */ /* 0x000f680000100800 */
[----:B------:R-:W5:Y:S04]  /*145c0*/  LDL R7, [R1+0x4c] ;  /* 0x00004c0001077983 */ /* 0x000f680000100800 */
[----:B------:R-:W5:Y:S04]  /*145d0*/  LDL R21, [R1+0x40] ;  /* 0x0000400001157983 */ /* 0x000f680000100800 */
[----:B------:R-:W5:Y:S01]  /*145e0*/  LDL R20, [R1+0x44] ;  /* 0x0000440001147983 */ /* 0x000f620000100800 */
[----:B------:R-:W-:Y:S06]  /*145f0*/  BAR.SYNC.DEFER_BLOCKING 0x0 ;  /* 0x0000000000007b1d */ /* 0x000fec0000010000 */
[----:B------:R-:W-:Y:S01]  /*14600*/  @P3 STS.128 [R244+0xc000], RZ ;  /* 0x00c000fff4003388 */ /* 0x000fe20000000c00 */
[----:B--2---:R-:W-:Y:S01]  /*14610*/  ISETP.GE.AND P2, PT, R0, UR8, PT ;  /* 0x0000000800007c0c */ /* 0x004fe2000bf46270 */
[----:B---3--:R-:W-:Y:S04]  /*14620*/  IMAD.WIDE.U32 R4, R4, UR27, R10 ;  /* 0x0000001b04047c25 */ /* 0x008fe8000f8e000a */
[----:B------:R-:W-:Y:S01]  /*14630*/  VIADD R0, R5, UR9 ;  /* 0x0000000905007c36 */ /* 0x000fe20008000000 */
[C---:B----4-:R-:W-:Y:S07]  /*14640*/  @!P3 LEA R10, P4, R4.reuse, R2, 0x1 ;  /* 0x00000002040ab211 */ /* 0x050fee00078808ff */
[----:B------:R-:W1:Y:S01]  /*14650*/  @!P2 LDC.64 R8, c[0x0][0x220] ;  /* 0x00008800ff08ab82 */ /* 0x000e620000000a00 */
[C---:B------:R-:W-:Y:S02]  /*14660*/  IADD3 R2, P1, R4.reuse, UR28, RZ ;  /* 0x0000001c04027c10 */ /* 0x040fe4000ff3e0ff */
[--C-:B-----5:R-:W-:Y:S02]  /*14670*/  @!P3 LEA.HI.X R11, R4, R6, R0.reuse, 0x1, P4 ;  /* 0x00000006040bb211 */ /* 0x120fe400020f0c00 */
[----:B------:R-:W-:Y:S03]  /*14680*/  IADD3.X R6, R0, UR19, RZ, P1, !PT ;  /* 0x0000001300067c10 */ /* 0x000fe60008ffe4ff */
[----:B------:R-:W2:Y:S01]  /*14690*/  @!P2 LDC.64 R14, c[0x0][0x220] ;  /* 0x00008800ff0eab82 */ /* 0x000ea20000000a00 */
[----:B------:R-:W-:Y:S01]  /*146a0*/  @!PT LDS RZ, [RZ] ;  /* 0x00000000fffff984 */ /* 0x000fe20000000800 */
[----:B------:R-:W-:Y:S01]  /*146b0*/  @!PT LDS RZ, [RZ] ;  /* 0x00000000fffff984 */ /* 0x000fe20000000800 */
[----:B------:R-:W-:Y:S01]  /*146c0*/  @!PT LDS RZ, [RZ] ;  /* 0x00000000fffff984 */ /* 0x000fe20000000800 */
[----:B------:R-:W-:Y:S07]  /*146d0*/  @!P3 LDGSTS.E.BYPASS.LTC128B.128 [R244+0xc000], desc[UR20][R10.64] ;  /* 0x0c0000000af4bfae */ /* 0x000fee000b901d54 */
[----:B------:R-:W3:Y:S01]  /*146e0*/  @!P2 LDC.64 R16, c[0x0][0x220] ;  /* 0x00008800ff10ab82 */ /* 0x000ee20000000a00 */
[----:B------:R-:W-:Y:S07]  /*146f0*/  @P2 STS.128 [R244+0xe000], RZ ;  /* 0x00e000fff4002388 */ /* 0x000fee0000000c00 */
[----:B------:R-:W4:Y:S01]  /*14700*/  @!P2 LDC.64 R18, c[0x0][0x220] ;  /* 0x00008800ff12ab82 */ /* 0x000f220000000a00 */
[C---:B-1----:R-:W-:Y:S04]  /*14710*/  @!P2 LEA R8, P0, R4.reuse, R8, 0x1 ;  /* 0x000000080408a211 */ /* 0x042fe800078008ff */
[----:B------:R-:W-:Y:S02]  /*14720*/  @!P2 LEA.HI.X R9, R4, R9, R0, 0x1, P0 ;  /* 0x000000090409a211 */ /* 0x000fe400000f0c00 */
[C---:B------:R-:W-:Y:S02]  /*14730*/  @!P3 LEA R4, P0, R2.reuse, R22, 0x1 ;  /* 0x000000160204b211 */ /* 0x040fe400078008ff */
[C---:B------:R-:W-:Y:S01]  /*14740*/  IADD3 R0, P1, R2.reuse, UR28, RZ ;  /* 0x0000001c02007c10 */ /* 0x040fe2000ff3e0ff */
[----:B------:R-:W-:Y:S01]  /*14750*/  @!PT LDS RZ, [RZ] ;  /* 0x00000000fffff984 */ /* 0x000fe20000000800 */
[----:B------:R-:W-:Y:S01]  /*14760*/  @!PT LDS RZ, [RZ] ;  /* 0x00000000fffff984 */ /* 0x000fe20000000800 */
[----:B------:R-:W-:Y:S01]  /*14770*/  @!PT LDS RZ, [RZ] ;  /* 0x00000000fffff984 */ /* 0x000fe20000000800 */
[----:B------:R-:W-:Y:S01]  /*14780*/  @!P2 LDGSTS.E.BYPASS.LTC128B.128 [R244+0xe000], desc[UR20][R8.64+0x80] ;  /* 0x0e00008008f4afae */ /* 0x000fe2000b901d54 */
[C-C-:B------:R-:W-:Y:S02]  /*14790*/  @!P3 LEA.HI.X R5, R2.reuse, R13, R6.reuse, 0x1, P0 ;  /* 0x0000000d0205b211 */ /* 0x140fe400000f0c06 */
[C---:B--2---:R-:W-:Y:S04]  /*147a0*/  @!P2 LEA R14, P0, R2.reuse, R14, 0x1 ;  /* 0x0000000e020ea211 */ /* 0x044fe800078008ff */
[----:B------:R-:W-:Y:S01]  /*147b0*/  @!P2 LEA.HI.X R15, R2, R15, R6, 0x1, P0 ;  /* 0x0000000f020fa211 */ /* 0x000fe200000f0c06 */
[----:B------:R-:W-:Y:S01]  /*147c0*/  @P3 STS.128 [R244+0xc800], RZ ;  /* 0x00c800fff4003388 */ /* 0x000fe20000000c00 */
[----:B------:R-:W-:Y:S07]  /*147d0*/  @!P3 LEA R12, P0, R0, R12, 0x1 ;  /* 0x0000000c000cb211 */ /* 0x000fee00078008ff */
[----:B------:R-:W-:Y:S01]  /*147e0*/  @!PT LDS RZ, [RZ] ;  /* 0x00000000fffff984 */ /* 0x000fe20000000800 */
[----:B------:R-:W-:Y:S01]  /*147f0*/  @!PT LDS RZ, [RZ] ;  /* 0x00000000fffff984 */ /* 0x000fe20000000800 */
[----:B------:R-:W-:Y:S01]  /*14800*/  @!PT LDS RZ, [RZ] ;  /* 0x00000000fffff984 */ /* 0x000fe20000000800 */
[----:B------:R1:W-:Y:S08]  /*14810*/  @!P3 LDGSTS.E.BYPASS.LTC128B.128 [R244+0xc800], desc[UR20][R4.64] ;  /* 0x0c80000004f4bfae */ /* 0x0003f0000b901d54 */
[----:B------:R-:W-:Y:S08]  /*14820*/  @P2 STS.128 [R244+0xe800], RZ ;  /* 0x00e800fff4002388 */ /* 0x000ff00000000c00 */
[----:B------:R-:W-:Y:S01]  /*14830*/  @!PT LDS RZ, [RZ] ;  /* 0x00000000fffff984 */ /* 0x000fe20000000800 */
[----:B------:R-:W-:Y:S01]  /*14840*/  @!PT LDS RZ, [RZ] ;  /* 0x00000000fffff984 */ /* 0x000fe20000000800 */
[----:B------:R-:W-:Y:S01]  /*14850*/  @!PT LDS RZ, [RZ] ;  /* 0x00000000fffff984 */ /* 0x000fe20000000800 */
[----:B------:R-:W-:Y:S08]  /*14860*/  @!P2 LDGSTS.E.BYPASS.LTC128B.128 [R244+0xe800], desc[UR20][R14.64+0x80] ;  /* 0x0e8000800ef4afae */ /* 0x000ff0000b901d54 */
[----:B------:R-:W-:Y:S01]  /*14870*/  @P3 STS.128 [R244+0xd000], RZ ;  /* 0x00d000fff4003388 */ /* 0x000fe20000000c00 */
[----:B-1----:R-:W-:Y:S02]  /*14880*/  IADD3.X R5, R6, UR19, RZ, P1, !PT ;  /* 0x0000001306057c10 */ /* 0x002fe40008ffe4ff */
[C---:B---3--:R-:W-:Y:S02]  /*14890*/  @!P2 LEA R8, P1, R0.reuse, R16, 0x1 ;  /* 0x000000100008a211 */ /* 0x048fe400078208ff */
[C-C-:B------:R-:W-:Y:S02]  /*148a0*/  @!P3 LEA.HI.X R13, R0.reuse, R7, R5.reuse, 0x1, P0 ;  /* 0x00000007000db211 */ /* 0x140fe400000f0c05 */
[C---:B------:R-:W-:Y:S02]  /*148b0*/  @!P2 LEA.HI.X R9, R0.reuse, R17, R5, 0x1, P1 ;  /* 0x000000110009a211 */ /* 0x040fe400008f0c05 */
[----:B------:R-:W-:Y:S01]  /*148c0*/  IADD3 R4, P4, R0, UR28, RZ ;  /* 0x0000001c00047c10 */ /* 0x000fe2000ff9e0ff */
[----:B------:R-:W-:Y:S01]  /*148d0*/  @!PT LDS RZ, [RZ] ;  /* 0x00000000fffff984 */ /* 0x000fe20000000800 */
[----:B------:R-:W-:Y:S01]  /*148e0*/  @!PT LDS RZ, [RZ] ;  /* 0x00000000fffff984 */ /* 0x000fe20000000800 */
[----:B------:R-:W-:Y:S01]  /*148f0*/  @!PT LDS RZ, [RZ] ;  /* 0x00000000fffff984 */ /* 0x000fe20000000800 */
[----:B------:R-:W-:Y:S03]  /*14900*/  @!P3 LDGSTS.E.BYPASS.LTC128B.128 [R244+0xd000], desc[UR20][R12.64] ;  /* 0x0d0000000cf4bfae */ /* 0x000fe6000b901d54 */
[----:B------:R-:W-:Y:S02]  /*14910*/  IADD3.X R2, R5, UR19, RZ, P4, !PT ;  /* 0x0000001305027c10 */ /* 0x000fe4000a7fe4ff */
[C---:B------:R-:W-:Y:S02]  /*14920*/  @!P3 LEA R10, P4, R4.reuse, R21, 0x1 ;  /* 0x00000015040ab211 */ /* 0x040fe400078808ff */
[C---:B----4-:R-:W-:Y:S01]  /*14930*/  @!P2 LEA R6, P0, R4.reuse, R18, 0x1 ;  /* 0x000000120406a211 */ /* 0x050fe200078008ff */
[----:B------:R-:W-:Y:S01]  /*14940*/  @P2 STS.128 [R244+0xf000], RZ ;  /* 0x00f000fff4002388 */ /* 0x000fe20000000c00 */
[C-C-:B------:R-:W-:Y:S02]  /*14950*/  @!P3 LEA.HI.X R11, R4.reuse, R20, R2.reuse, 0x1, P4 ;  /* 0x00000014040bb211 */ /* 0x140fe400020f0c02 */
[----:B------:R-:W-:Y:S02]  /*14960*/  @!P2 LEA.HI.X R7, R4, R19, R2, 0x1, P0 ;  /* 0x000000130407a211 */ /* 0x000fe400000f0c02 */
[----:B------:R-:W-:Y:S03]  /*14970*/  ISETP.LT.AND P4, PT, RZ, UR18, PT ;  /* 0x00000012ff007c0c */ /* 0x000fe6000bf81270 */
[----:B------:R-:W-:Y:S01]  /*14980*/  @!PT LDS RZ, [RZ] ;  /* 0x00000000fffff984 */ /* 0x000fe20000000800 */
[----:B------:R-:W-:Y:S01]  /*14990*/  @!PT LDS RZ, [RZ] ;  /* 0x00000000fffff984 */ /* 0x000fe20000000800 */
[----:B------:R-:W-:Y:S01]  /*149a0*/  @!PT LDS RZ, [RZ] ;  /* 0x00000000fffff984 */ /* 0x000fe20000000800 */
[----:B------:R-:W-:Y:S08]  /*149b0*/  @!P2 LDGSTS.E.BYPASS.LTC128B.128 [R244+0xf000], desc[UR20][R8.64+0x80] ;  /* 0x0f00008008f4afae */ /* 0x000ff0000b901d54 */
[----:B------:R-:W-:Y:S08]  /*149c0*/  @P3 STS.128 [R244+0xd800], RZ ;  /* 0x00d800fff4003388 */ /* 0x000ff00000000c00 */
        /* <DEDUP_REMOVED lines=8> */
[----:B------:R1:W-:Y:S08]  /*14a50*/  @!P2 LDGSTS.E.BYPASS.LTC128B.128 [R244+0xf800], desc[UR20][R6.64+0x80] ;  /* 0x0f80008006f4afae */ /* 0x0003f0000b901d54 */
[----:B------:R-:W-:Y:S08]  /*14a60*/  LDSM.16.M88.4 R64, [R240] ;  /* 0x00000000f040783b */ /* 0x000ff00000000200 */
        /* <DEDUP_REMOVED lines=14> */
[----:B------:R-:W-:Y:S03]  /*14b50*/  LDSM.16.M88.4 R224, [R239+0x1000] ;  /* 0x00100000efe0783b */ /* 0x000fe60000000200 */
[C---:B------:R-:W-:Y:S05]  /*14b60*/  HMMA.16816.F32 R24, R60.reuse, R32, RZ ;  /* 0x000000203c18723c */ /* 0x040fea00000018ff */
[----:B------:R-:W-:Y:S01]  /*14b70*/  LDSM.16.M88.4 R228, [R239+0x1800] ;  /* 0x00180000efe4783b */ /* 0x000fe20000000200 */
        /* <DEDUP_REMOVED lines=10> */
[----:B------:R-:W3:Y:S05]  /*14c20*/  LDSM.16.M88.4 R208, [R239+0x800] ;  /* 0x00080000efd0783b */ /* 0x000eea0000000200 */
        /* <DEDUP_REMOVED lines=137> */
[----:B------:R-:W-:Y:S01]  /*154c0*/  MUFU.TANH R210, R4 ;  /* 0x0000000400d27308 */ /* 0x000fe20000002400 */
        /* <DEDUP_REMOVED lines=11> */
[----:B------:R-:W-:Y:S01]  /*15580*/  FMUL.FTZ R18, R18, UR5 ;  /* 0x0000000512127c20 */ /* 0x000fe20008410000 */
[----:B------:R-:W-:Y:S01]  /*15590*/  FMUL.FTZ R17, R17, UR5 ;  /* 0x0000000511117c20 */ /* 0x000fe20008410000 */
[----:B------:R-:W-:Y:S07]  /*155a0*/  FMUL.FTZ R19, R19, UR5 ;  /* 0x0000000513137c20 */ /* 0x000fee0008410000 */
[----:B------:R-:W-:Y:S10]  /*155b0*/  MUFU.TANH R220, R8 ;  /* 0x0000000800dc7308 */ /* 0x000ff40000002400 */
[----:B------:R-:W-:Y:S01]  /*155c0*/  MUFU.TANH R221, R10 ;  /* 0x0000000a00dd7308 */ /* 0x000fe20000002400 */
[----:B-1----:R-:W1:Y:S09]  /*155d0*/  LDSM.16.M88.4 R4, [R237+0x2800] ;  /* 0x00280000ed04783b */ /* 0x002e720000000200 */
[----:B------:R-:W-:Y:S10]  /*155e0*/  MUFU.TANH R229, R9 ;  /* 0x0000000900e57308 */ /* 0x000ff40000002400 */
[----:B------:R2:W-:Y:S10]  /*155f0*/  MUFU.TANH R225, R11 ;  /* 0x0000000b00e17308 */ /* 0x0005f40000002400 */
[----:B------:R-:W-:Y:S10]  /*15600*/  MUFU.TANH R223, R12 ;  /* 0x0000000c00df7308 */ /* 0x000ff40000002400 */
[----:B------:R-:W-:Y:S01]  /*15610*/  MUFU.TANH R227, R13 ;  /* 0x0000000d00e37308 */ /* 0x000fe20000002400 */
[----:B--2---:R-:W2:Y:S09]  /*15620*/  LDSM.16.M88.4 R8, [R237+0x3000] ;  /* 0x00300000ed08783b */ /* 0x004eb20000000200 */
[----:B------:R-:W-:Y:S01]  /*15630*/  MUFU.TANH R224, R224 ;  /* 0x000000e000e07308 */ /* 0x000fe20000002400 */
[-C--:B-1----:R-:W-:Y:S06]  /*15640*/  HMMA.16816.F32 R20, R216, R4.reuse, R20 ;  /* 0x00000004d814723c */ /* 0x082fec0000001814 */
[C---:B------:R-:W-:Y:S03]  /*15650*/  HMMA.16816.F32 R24, R212.reuse, R4, R24 ;  /* 0x00000004d418723c */ /* 0x040fe60000001818 */
[----:B------:R-:W-:Y:S03]  /*15660*/  MUFU.TANH R143, R16 ;  /* 0x00000010008f7308 */ /* 0x000fe60000002400 */
        /* <DEDUP_REMOVED lines=11> */
[----:B------:R-:W3:Y:S01]  /*15720*/  MUFU.TANH R246, R20 ;  /* 0x0000001400f67308 */ /* 0x000ee20000002400 */
[----:B------:R-:W-:Y:S01]  /*15730*/  BAR.SYNC.DEFER_BLOCKING 0x0 ;  /* 0x0000000000007b1d */ /* 0x000fe20000010000 */
[-C--:B--2---:R-:W-:Y:S05]  /*15740*/  HMMA.16816.F32 R36, R216, R8.reuse, R36 ;  /* 0x00000008d824723c */ /* 0x084fea0000001824 */
        /* <DEDUP_REMOVED lines=9> */
[----:B------:R3:W-:Y:S01]  /*157e0*/  MUFU.TANH R249, R34 ;  /* 0x0000002200f97308 */ /* 0x0007e20000002400 */
[----:B------:R-:W-:Y:S01]  /*157f0*/  FMUL.FTZ R37, R37, UR5 ;  /* 0x0000000525257c20 */ /* 0x000fe20008410000 */
[-C--:B-1----:R-:W-:Y:S08]  /*15800*/  HMMA.16816.F32 R52, R216, R4.reuse, R52 ;  /* 0x00000004d834723c */ /* 0x082ff00000001834 */
[----:B------:R-:W1:Y:S03]  /*15810*/  MUFU.TANH R0, R31 ;  /* 0x0000001f00007308 */ /* 0x000e660000002400 */
[----:B------:R-:W-:Y:S01]  /*15820*/  FMUL.FTZ R43, R43, UR5 ;  /* 0x000000052b2b7c20 */ /* 0x000fe20008410000 */
[----:B------:R-:W-:Y:S01]  /*15830*/  FMUL.FTZ R42, R42, UR5 ;  /* 0x000000052a2a7c20 */ /* 0x000fe20008410000 */
[C---:B------:R-:W-:Y:S04]  /*15840*/  HMMA.16816.F32 R56, R212.reuse, R4, R56 ;  /* 0x00000004d438723c */ /* 0x040fe80000001838 */
[----:B------:R-:W-:Y:S01]  /*15850*/  FMUL.FTZ R46, R46, UR5 ;  /* 0x000000052e2e7c20 */ /* 0x000fe20008410000 */
[----:B------:R-:W4:Y:S01]  /*15860*/  MUFU.TANH R2, R37 ;  /* 0x0000002500027308 */ /* 0x000f220000002400 */
[----:B------:R-:W-:Y:S01]  /*15870*/  FMUL.FTZ R44, R44, UR5 ;  /* 0x000000052c2c7c20 */ /* 0x000fe20008410000 */
[----:B------:R-:W-:Y:S01]  /*15880*/  FMUL.FTZ R47, R47, UR5 ;  /* 0x000000052f2f7c20 */ /* 0x000fe20008410000 */
[----:B------:R-:W-:Y:S01]  /*15890*/  FMUL.FTZ R45, R45, UR5 ;  /* 0x000000052d2d7c20 */ /* 0x000fe20008410000 */
[-C--:B------:R-:W-:Y:S03]  /*158a0*/  HMMA.16816.F32 R60, R212, R6.reuse, R60 ;  /* 0x00000006d43c723c */ /* 0x080fe6000000183c */
[----:B---3--:R-:W-:Y:S03]  /*158b0*/  IMAD.MOV.U32 R34, RZ, RZ, R246 ;  /* 0x000000ffff227224 */ /* 0x008fe600078e00f6 */
[----:B------:R2:W-:Y:S01]  /*158c0*/  MUFU.TANH R12, R46 ;  /* 0x0000002e000c7308 */ /* 0x0005e20000002400 */
[----:B------:R-:W-:Y:S01]  /*158d0*/  FMUL.FTZ R48, R48, UR5 ;  /* 0x0000000530307c20 */ /* 0x000fe20008410000 */
[----:B------:R-:W-:Y:S03]  /*158e0*/  FMUL.FTZ R50, R50, UR5 ;  /* 0x0000000532327c20 */ /* 0x000fe60008410000 */
[----:B------:R-:W-:Y:S01]  /*158f0*/  FMUL.FTZ R52, R52, UR5 ;  /* 0x0000000534347c20 */ /* 0x000fe20008410000 */
[----:B------:R-:W-:Y:S01]  /*15900*/  FMUL.FTZ R51, R51, UR5 ;  /* 0x0000000533337c20 */ /* 0x000fe20008410000 */
[----:B------:R-:W-:Y:S03]  /*15910*/  HMMA.16816.F32 R64, R216, R6, R64 ;  /* 0x00000006d840723c */ /* 0x000fe60000001840 */
[----:B------:R3:W-:Y:S01]  /*15920*/  MUFU.TANH R246, R33 ;  /* 0x0000002100f67308 */ /* 0x0007e20000002400 */
[----:B------:R-:W-:Y:S01]  /*15930*/  FMUL.FTZ R26, R26, UR5 ;  /* 0x000000051a1a7c20 */ /* 0x000fe20008410000 */
[----:B------:R-:W-:Y:S01]  /*15940*/  FMUL.FTZ R32, R32, UR5 ;  /* 0x0000000520207c20 */ /* 0x000fe20008410000 */
[----:B------:R-:W-:Y:S01]  /*15950*/  FMUL.FTZ R21, R21, UR5 ;  /* 0x0000000515157c20 */ /* 0x000fe20008410000 */
[----:B------:R-:W-:Y:S01]  /*15960*/  FMNMX.FTZ R4, R210, R3, !PT ;  /* 0x00000003d2047209 */ /* 0x000fe20007810000 */
[----:B------:R-:W-:Y:S05]  /*15970*/  FMUL.FTZ R27, R27, UR5 ;  /* 0x000000051b1b7c20 */ /* 0x000fea0008410000 */
[----:B------:R-:W-:Y:S01]  /*15980*/  MUFU.TANH R13, R44 ;  /* 0x0000002c000d7308 */ /* 0x000fe20000002400 */
[----:B--2---:R-:W-:Y:S02]  /*15990*/  IMAD.MOV.U32 R46, RZ, RZ, R245 ;  /* 0x000000ffff2e7224 */ /* 0x004fe400078e00f5 */
[----:B------:R-:W-:Y:S01]  /*159a0*/  FMUL.FTZ R28, R28, UR5 ;  /* 0x000000051c1c7c20 */ /* 0x000fe20008410000 */
[----:B------:R-:W-:Y:S01]  /*159b0*/  FMNMX.FTZ R5, R220, R139, !PT ;  /* 0x0000008bdc057209 */ /* 0x000fe20007810000 */
[----:B------:R-:W-:Y:S01]  /*159c0*/  FMUL.FTZ R49, R49, UR5 ;  /* 0x0000000531317c20 */ /* 0x000fe20008410000 */
[----:B------:R-:W-:Y:S01]  /*159d0*/  FMNMX.FTZ R7, R226, R4, !PT ;  /* 0x00000004e2077209 */ /* 0x000fe20007810000 */
[----:B------:R-:W-:Y:S01]  /*159e0*/  FMUL.FTZ R36, R36, UR5 ;  /* 0x0000000524247c20 */ /* 0x000fe20008410000 */
[----:B------:R-:W-:Y:S02]  /*159f0*/  FMNMX.FTZ R6, R221, R140, !PT ;  /* 0x0000008cdd067209 */ /* 0x000fe40007810000 */
[----:B------:R1:W-:Y:S01]  /*15a00*/  MUFU.TANH R245, R52 ;  /* 0x0000003400f57308 */ /* 0x0003e20000002400 */
[----:B---3--:R-:W-:Y:S01]  /*15a10*/  IMAD.MOV.U32 R33, RZ, RZ, R250 ;  /* 0x000000ffff217224 */ /* 0x008fe200078e00fa */
        /* <DEDUP_REMOVED lines=14> */
[----:B------:R-:W2:Y:S01]  /*15b00*/  MUFU.TANH R137, R25 ;  /* 0x0000001900897308 */ /* 0x000ea20000002400 */
[----:B-1----:R-:W-:Y:S02]  /*15b10*/  IMAD.MOV.U32 R52, RZ, RZ, R0 ;  /* 0x000000ffff347224 */ /* 0x002fe400078e0000 */
[----:B------:R-:W-:Y:S01]  /*15b20*/  FMUL.FTZ R0, R63, UR5 ;  /* 0x000000053f007c20 */ /* 0x000fe20008410000 */
[----:B------:R-:W-:Y:S01]  /*15b30*/  FMUL.FTZ R58, R58, UR5 ;  /* 0x000000053a3a7c20 */ /* 0x000fe20008410000 */
[----:B------:R-:W-:Y:S01]  /*15b40*/  FMUL.FTZ R59, R59, UR5 ;  /* 0x000000053b3b7c20 */ /* 0x000fe20008410000 */
[----:B------:R-:W-:Y:S01]  /*15b50*/  FMUL.FTZ R60, R60, UR5 ;  /* 0x000000053c3c7c20 */ /* 0x000fe20008410000 */
[----:B------:R-:W-:Y:S01]  /*15b60*/  FMUL.FTZ R61, R61, UR5 ;  /* 0x000000053d3d7c20 */ /* 0x000fe20008410000 */
[----:B------:R-:W-:Y:S02]  /*15b70*/  FMUL.FTZ R62, R62, UR5 ;  /* 0x000000053e3e7c20 */ /* 0x000fe40008410000 */
[----:B------:R2:W-:Y:S01]  /*15b80*/  MUFU.TANH R44, R50 ;  /* 0x00000032002c7308 */ /* 0x0005e20000002400 */
[----:B----4-:R-:W-:Y:S01]  /*15b90*/  IMAD.MOV.U32 R48, RZ, RZ, R2 ;  /* 0x000000ffff307224 */ /* 0x010fe200078e0002 */
[----:B------:R-:W-:Y:S01]  /*15ba0*/  FMNMX.FTZ R2, R211, R132, !PT ;  /* 0x00000084d3027209 */ /* 0x000fe20007810000 */
[----:B------:R-:W-:Y:S01]  /*15bb0*/  FMUL.FTZ R66, R66, UR5 ;  /* 0x0000000542427c20 */ /* 0x000fe20008410000 */
[----:B------:R-:W-:Y:S01]  /*15bc0*/  FMUL.FTZ R65, R65, UR5 ;  /* 0x0000000541417c20 */ /* 0x000fe20008410000 */
[----:B------:R-:W-:Y:S01]  /*15bd0*/  FMUL.FTZ R67, R67, UR5 ;  /* 0x0000000543437c20 */ /* 0x000fe20008410000 */
[----:B------:R-:W-:Y:S04]  /*15be0*/  FMNMX.FTZ R4, R224, R2, !PT ;  /* 0x00000002e0047209 */ /* 0x000fe80007810000 */
[----:B------:R-:W1:Y:S01]  /*15bf0*/  MUFU.TANH R142, R17 ;  /* 0x00000011008e7308 */ /* 0x000e620000002400 */
[----:B------:R-:W-:Y:S02]  /*15c00*/  FMNMX.FTZ R2, R229, R5, !PT ;  /* 0x00000005e5027209 */ /* 0x000fe40007810000 */
[----:B------:R-:W-:Y:S02]  /*15c10*/  FMNMX.FTZ R5, R225, R6, !PT ;  /* 0x00000006e1057209 */ /* 0x000fe40007810000 */
[----:B------:R-:W-:Y:S02]  /*15c20*/  FMNMX.FTZ R6, R209, R4, !PT ;  /* 0x00000004d1067209 */ /* 0x000fe40007810000 */
[----:B------:R-:W-:Y:S03]  /*15c30*/  FMNMX.FTZ R4, R223, R2, !PT ;  /* 0x00000002df047209 */ /* 0x000fe60007810000 */
[----:B------:R-:W-:Y:S01]  /*15c40*/  MUFU.TANH R14, R43 ;  /* 0x0000002b000e7308 */ /* 0x000fe20000002400 */
[----:B--2---:R-:W-:Y:S01]  /*15c50*/  IMAD.MOV.U32 R50, RZ, RZ, R137 ;  /* 0x000000ffff327224 */ /* 0x004fe200078e0089 */
[----:B------:R-:W-:Y:S02]  /*15c60*/  FMNMX.FTZ R2, R228, R5, !PT ;  /* 0x00000005e4027209 */ /* 0x000fe40007810000 */
[----:B------:R-:W-:Y:S06]  /*15c70*/  FMNMX.FTZ R4, R227, R4, !PT ;  /* 0x00000004e3047209 */ /* 0x000fec0007810000 */
[----:B------:R-:W2:Y:S01]  /*15c80*/  MUFU.TANH R135, R24 ;  /* 0x0000001800877308 */ /* 0x000ea20000002400 */
[----:B-1----:R-:W-:Y:S09]  /*15c90*/  FMNMX.FTZ R7, R142, R7, !PT ;  /* 0x000000078e077209 */ /* 0x002ff20007810000 */
[----:B------:R2:W-:Y:S10]  /*15ca0*/  MUFU.TANH R43, R51 ;  /* 0x00000033002b7308 */ /* 0x0005f40000002400 */
[----:B------:R-:W1:Y:S10]  /*15cb0*/  MUFU.TANH R141, R19 ;  /* 0x00000013008d7308 */ /* 0x000e740000002400 */
[----:B------:R-:W3:Y:S01]  /*15cc0*/  MUFU.TANH R222, R15 ;  /* 0x0000000f00de7308 */ /* 0x000ee20000002400 */
[----:B--2---:R-:W-:Y:S09]  /*15cd0*/  IMAD.MOV.U32 R51, RZ, RZ, R135 ;  /* 0x000000ffff337224 */ /* 0x004ff200078e0087 */
[----:B------:R-:W2:Y:S01]  /*15ce0*/  MUFU.TANH R134, R26 ;  /* 0x0000001a00867308 */ /* 0x000ea20000002400 */
[----:B-1----:R-:W-:Y:S02]  /*15cf0*/  FMNMX.FTZ R5, R141, R6, !PT ;  /* 0x000000068d057209 */ /* 0x002fe40007810000 */
[----:B------:R-:W-:Y:S02]  /*15d00*/  FMNMX.FTZ R6, R34, R7, !PT ;  /* 0x0000000722067209 */ /* 0x000fe40007810000 */
[----:B------:R-:W-:Y:S05]  /*15d10*/  FMNMX.FTZ R5, R33, R5, !PT ;  /* 0x0000000521057209 */ /* 0x000fea0007810000 */
[----:B------:R-:W1:Y:S01]  /*15d20*/  MUFU.TANH R247, R23 ;  /* 0x0000001700f77308 */ /* 0x000e620000002400 */
[----:B---3--:R-:W-:Y:S02]  /*15d30*/  FMNMX.FTZ R8, R222, R2, !PT ;  /* 0x00000002de087209 */ /* 0x008fe40007810000 */
[----:B------:R-:W-:Y:S07]  /*15d40*/  FMNMX.FTZ R2, R51, R4, !PT ;  /* 0x0000000433027209 */ /* 0x000fee0007810000 */
[----:B------:R1:W-:Y:S01]  /*15d50*/  MUFU.TANH R230, R32 ;  /* 0x0000002000e67308 */ /* 0x0003e20000002400 */
[----:B--2---:R-:W-:Y:S09]  /*15d60*/  IMAD.MOV.U32 R30, RZ, RZ, R134 ;  /* 0x000000ffff1e7224 */ /* 0x004ff200078e0086 */
[----:B------:R-:W2:Y:S10]  /*15d70*/  MUFU.TANH R248, R21 ;  /* 0x0000001500f87308 */ /* 0x000eb40000002400 */
[----:B------:R-:W3:Y:S01]  /*15d80*/  MUFU.TANH R15, R42 ;  /* 0x0000002a000f7308 */ /* 0x000ee20000002400 */
[----:B-1----:R-:W-:Y:S05]  /*15d90*/  IMAD.MOV.U32 R32, RZ, RZ, R247 ;  /* 0x000000ffff207224 */ /* 0x002fea00078e00f7 */
[----:B------:R-:W-:Y:S04]  /*15da0*/  FMNMX.FTZ R5, R32, R5, !PT ;  /* 0x0000000520057209 */ /* 0x000fe80007810000 */
[----:B------:R-:W1:Y:S01]  /*15db0*/  MUFU.TANH R133, R27 ;  /* 0x0000001b00857308 */ /* 0x000e620000002400 */
[----:B--2---:R-:W-:Y:S02]  /*15dc0*/  FMNMX.FTZ R4, R248, R6, !PT ;  /* 0x00000006f8047209 */ /* 0x004fe40007810000 */
[----:B------:R-:W-:Y:S02]  /*15dd0*/  FMNMX.FTZ R6, R50, R2, !PT ;  /* 0x0000000232067209 */ /* 0x000fe40007810000 */
[----:B------:R-:W-:Y:S02]  /*15de0*/  FMNMX.FTZ R4, R230, R4, !PT ;  /* 0x00000004e6047209 */ /* 0x000fe40007810000 */
[----:B------:R-:W-:Y:S03]  /*15df0*/  FMNMX.FTZ R2, R249, R5, !PT ;  /* 0x00000005f9027209 */ /* 0x000fe60007810000 */
[----:B------:R1:W2:Y:S01]  /*15e00*/  MUFU.TANH R136, R28 ;  /* 0x0000001c00887308 */ /* 0x0002a20000002400 */
[----:B---3--:R3:W-:Y:S01]  /*15e10*/  STL [R1+0x14], R15 ;  /* 0x0000140f01007387 */ /* 0x0087e20000100800 */
[----:B------:R-:W-:Y:S03]  /*15e20*/  FMNMX.FTZ R4, R246, R4, !PT ;  /* 0x00000004f6047209 */ /* 0x000fe60007810000 */
[----:B------:R3:W-:Y:S05]  /*15e30*/  STL [R1+0x18], R14 ;  /* 0x0000180e01007387 */ /* 0x0007ea0000100800 */
[----:B------:R4:W-:Y:S01]  /*15e40*/  MUFU.TANH R137, R0 ;  /* 0x0000000000897308 */ /* 0x0009e20000002400 */
[----:B------:R3:W-:Y:S04]  /*15e50*/  STL [R1+0xc], R13 ;  /* 0x00000c0d01007387 */ /* 0x0007e80000100800 */
[----:B------:R3:W-:Y:S05]  /*15e60*/  STL [R1+0x1c], R12 ;  /* 0x00001c0c01007387 */ /* 0x0007ea0000100800 */
[----:B------:R2:W-:Y:S01]  /*15e70*/  MUFU.TANH R252, R49 ;  /* 0x0000003100fc7308 */ /* 0x0005e20000002400 */
[----:B-1----:R-:W-:Y:S09]  /*15e80*/  IMAD.MOV.U32 R28, RZ, RZ, R133 ;  /* 0x000000ffff1c7224 */ /* 0x002ff200078e0085 */
[----:B------:R-:W1:Y:S01]  /*15e90*/  MUFU.TANH R16, R36 ;  /* 0x0000002400107308 */ /* 0x000e620000002400 */
[----:B----4-:R-:W-:Y:S04]  /*15ea0*/  FMNMX.FTZ R0, R30, R8, !PT ;  /* 0x000000081e007209 */ /* 0x010fe80007810000 */
[----:B------:R-:W-:Y:S05]  /*15eb0*/  FMNMX.FTZ R0, R28, R0, !PT ;  /* 0x000000001c007209 */ /* 0x000fea0007810000 */
[----:B------:R1:W-:Y:S01]  /*15ec0*/  MUFU.TANH R9, R47 ;  /* 0x0000002f00097308 */ /* 0x0003e20000002400 */
[----:B--2---:R-:W-:Y:S05]  /*15ed0*/  IMAD.MOV.U32 R49, RZ, RZ, R136 ;  /* 0x000000ffff317224 */ /* 0x004fea00078e0088 */
[----:B------:R-:W-:Y:S04]  /*15ee0*/  FMNMX.FTZ R5, R49, R6, !PT ;  /* 0x0000000631057209 */ /* 0x000fe80007810000 */
[----:B------:R-:W2:Y:S01]  /*15ef0*/  MUFU.TANH R251, R35 ;  /* 0x0000002300fb7308 */ /* 0x000ea20000002400 */
[----:B------:R-:W-:Y:S09]  /*15f00*/  FMNMX.FTZ R6, R46, R0, !PT ;  /* 0x000000002e067209 */ /* 0x000ff20007810000 */
[----:B------:R-:W-:Y:S01]  /*15f10*/  MUFU.TANH R138, R29 ;  /* 0x0000001d008a7308 */ /* 0x000fe20000002400 */
[----:B-1----:R-:W-:Y:S05]  /*15f20*/  IMAD.MOV.U32 R47, RZ, RZ, R16 ;  /* 0x000000ffff2f7224 */ /* 0x002fea00078e0010 */
[----:B------:R-:W-:Y:S04]  /*15f30*/  FMNMX.FTZ R4, R47, R4, !PT ;  /* 0x000000042f047209 */ /* 0x000fe80007810000 */
[----:B------:R-:W1:Y:S01]  /*15f40*/  MUFU.TANH R10, R45 ;  /* 0x0000002d000a7308 */ /* 0x000e620000002400 */
[----:B--2---:R-:W-:Y:S02]  /*15f50*/  FMNMX.FTZ R0, R251, R2, !PT ;  /* 0x00000002fb007209 */ /* 0x004fe40007810000 */
[----:B------:R-:W-:Y:S04]  /*15f60*/  FMNMX.FTZ R4, R48, R4, !PT ;  /* 0x0000000430047209 */ /* 0x000fe80007810000 */
[----:B------:R-:W-:Y:S03]  /*15f70*/  FMNMX.FTZ R4, R250, R4, !PT ;  /* 0x00000004fa047209 */ /* 0x000fe60007810000 */
[----:B------:R-:W2:Y:S01]  /*15f80*/  MUFU.TANH R29, R38 ;  /* 0x00000026001d7308 */ /* 0x000ea20000002400 */
[----:B------:R-:W-:Y:S04]  /*15f90*/  FMNMX.FTZ R4, R252, R4, !PT ;  /* 0x00000004fc047209 */ /* 0x000fe80007810000 */
[----:B------:R-:W-:Y:S05]  /*15fa0*/  FMNMX.FTZ R4, R245, R4, !PT ;  /* 0x00000004f5047209 */ /* 0x000fea0007810000 */
[----:B------:R-:W4:Y:S01]  /*15fb0*/  MUFU.TANH R27, R39 ;  /* 0x00000027001b7308 */ /* 0x000f220000002400 */
[----:B-1----:R3:W-:Y:S01]  /*15fc0*/  STL [R1+0x8], R10 ;  /* 0x0000080a01007387 */ /* 0x0027e20000100800 */
[----:B------:R-:W-:Y:S03]  /*15fd0*/  IMAD.MOV.U32 R45, RZ, RZ, R138 ;  /* 0x000000ffff2d7224 */ /* 0x000fe600078e008a */
[----:B------:R3:W-:Y:S02]  /*15fe0*/  STL [R1+0x10], R9 ;  /* 0x0000100901007387 */ /* 0x0007e40000100800 */
[----:B------:R-:W-:Y:S03]  /*15ff0*/  FMNMX.FTZ R5, R45, R5, !PT ;  /* 0x000000052d057209 */ /* 0x000fe60007810000 */
[----:B------:R-:W1:Y:S01]  /*16000*/  MUFU.TANH R31, R40 ;  /* 0x00000028001f7308 */ /* 0x000e620000002400 */
[----:B--2---:R-:W-:Y:S02]  /*16010*/  FMNMX.FTZ R2, R29, R0, !PT ;  /* 0x000000001d027209 */ /* 0x004fe40007810000 */
[----:B------:R-:W-:Y:S04]  /*16020*/  FMNMX.FTZ R0, R52, R6, !PT ;  /* 0x0000000634007209 */ /* 0x000fe80007810000 */
[----:B------:R-:W-:Y:S03]  /*16030*/  FMNMX.FTZ R0, R15, R0, !PT ;  /* 0x000000000f007209 */ /* 0x000fe60007810000 */
[----:B------:R-:W2:Y:S01]  /*16040*/  MUFU.TANH R35, R41 ;  /* 0x0000002900237308 */ /* 0x000ea20000002400 */
[----:B----4-:R-:W-:Y:S02]  /*16050*/  FMNMX.FTZ R2, R27, R2, !PT ;  /* 0x000000021b027209 */ /* 0x010fe40007810000 */
[----:B------:R-:W-:Y:S02]  /*16060*/  FMNMX.FTZ R6, R14, R0, !PT ;  /* 0x000000000e067209 */ /* 0x000fe40007810000 */
[----:B------:R-:W-:Y:S05]  /*16070*/  FMNMX.FTZ R2, R44, R2, !PT ;  /* 0x000000022c027209 */ /* 0x000fea0007810000 */
[----:B------:R-:W4:Y:S01]  /*16080*/  MUFU.TANH R41, R54 ;  /* 0x0000003600297308 */ /* 0x000f220000002400 */
[----:B-1----:R-:W-:Y:S02]  /*16090*/  FMNMX.FTZ R5, R31, R5, !PT ;  /* 0x000000051f057209 */ /* 0x002fe40007810000 */
[----:B------:R-:W-:Y:S07]  /*160a0*/  FMNMX.FTZ R0, R43, R2, !PT ;  /* 0x000000022b007209 */ /* 0x000fee0007810000 */
[----:B------:R-:W1:Y:S01]  /*160b0*/  MUFU.TANH R231, R53 ;  /* 0x0000003500e77308 */ /* 0x000e620000002400 */
[----:B--2---:R-:W-:Y:S04]  /*160c0*/  FMNMX.FTZ R5, R35, R5, !PT ;  /* 0x0000000523057209 */ /* 0x004fe80007810000 */
[----:B------:R-:W-:Y:S02]  /*160d0*/  FMNMX.FTZ R2, R13, R5, !PT ;  /* 0x000000050d027209 */ /* 0x000fe40007810000 */
[----:B------:R-:W-:Y:S03]  /*160e0*/  FMNMX.FTZ R5, R12, R6, !PT ;  /* 0x000000060c057209 */ /* 0x000fe60007810000 */
[----:B------:R-:W2:Y:S01]  /*160f0*/  MUFU.TANH R247, R55 ;  /* 0x0000003700f77308 */ /* 0x000ea20000002400 */
[----:B----4-:R-:W-:Y:S02]  /*16100*/  FMNMX.FTZ R0, R41, R0, !PT ;  /* 0x0000000029007209 */ /* 0x010fe40007810000 */
[----:B------:R-:W-:Y:S02]  /*16110*/  FMNMX.FTZ R2, R10, R2, !PT ;  /* 0x000000020a027209 */ /* 0x000fe40007810000 */
[----:B------:R-:W-:Y:S05]  /*16120*/  FMNMX.FTZ R26, R9, R5, !PT ;  /* 0x00000005091a7209 */ /* 0x000fea0007810000 */
[----:B------:R-:W4:Y:S01]  /*16130*/  MUFU.TANH R214, R64 ;  /* 0x0000004000d67308 */ /* 0x000f220000002400 */
[----:B-1----:R-:W-:Y:S09]  /*16140*/  FMNMX.FTZ R4, R231, R4, !PT ;  /* 0x00000004e7047209 */ /* 0x002ff20007810000 */
[----:B------:R-:W1:Y:S01]  /*16150*/  MUFU.TANH R219, R56 ;  /* 0x0000003800db7308 */ /* 0x000e620000002400 */
[----:B--2---:R-:W-:Y:S09]  /*16160*/  FMNMX.FTZ R0, R247, R0, !PT ;  /* 0x00000000f7007209 */ /* 0x004ff20007810000 */
[----:B------:R-:W-:Y:S01]  /*16170*/  MUFU.TANH R218, R57 ;  /* 0x0000003900da7308 */ /* 0x000fe20000002400 */
[----:B----4-:R-:W-:Y:S09]  /*16180*/  FMNMX.FTZ R136, R214, R4, !PT ;  /* 0x00000004d6887209 */ /* 0x010ff20007810000 */
[----:B------:R-:W-:Y:S01]  /*16190*/  MUFU.TANH R40, R58 ;  /* 0x0000003a00287308 */ /* 0x000fe20000002400 */
[----:B-1----:R-:W-:Y:S09]  /*161a0*/  FMNMX.FTZ R24, R219, R2, !PT ;  /* 0x00000002db187209 */ /* 0x002ff20007810000 */
[----:B------:R-:W-:Y:S10]  /*161b0*/  MUFU.TANH R42, R59 ;  /* 0x0000003b002a7308 */ /* 0x000ff40000002400 */
[----:B------:R-:W-:Y:S10]  /*161c0*/  MUFU.TANH R217, R60 ;  /* 0x0000003c00d97308 */ /* 0x000ff40000002400 */
[----:B------:R-:W-:Y:S10]  /*161d0*/  MUFU.TANH R216, R61 ;  /* 0x0000003d00d87308 */ /* 0x000ff40000002400 */
[----:B------:R-:W-:Y:S10]  /*161e0*/  MUFU.TANH R138, R62 ;  /* 0x0000003e008a7308 */ /* 0x000ff40000002400 */
[----:B------:R-:W1:Y:S10]  /*161f0*/  MUFU.TANH R215, R66 ;  /* 0x0000004200d77308 */ /* 0x000e740000002400 */
[----:B------:R-:W2:Y:S10]  /*16200*/  MUFU.TANH R212, R65 ;  /* 0x0000004100d47308 */ /* 0x000eb40000002400 */
[----:B------:R3:W4:Y:S01]  /*16210*/  MUFU.TANH R213, R67 ;  /* 0x0000004300d57308 */ /* 0x0007220000002400 */
[----:B-1----:R-:W-:Y:S02]  /*16220*/  FMNMX.FTZ R25, R215, R0, !PT ;  /* 0x00000000d7197209 */ /* 0x002fe40007810000 */
[----:B--2---:R-:W-:Y:S01]  /*16230*/  FMNMX.FTZ R136, R212, R136, !PT ;  /* 0x00000088d4887209 */ /* 0x004fe20007810000 */
[----:B------:R-:W-:Y:S06]  /*16240*/  @P4 BRA `(.L_x_330) ;  /* 0xffffffdc00584947 */ /* 0x000fec000383ffff */
.L_x_329:
[----:B----4-:R-:W-:Y:S01]  /*16250*/  SHFL.BFLY PT, R6, R136, 0x2, 0x1f ;  /* 0x0c401f0088067f89 */ /* 0x010fe200000e0000 */
[----:B------:R-:W-:Y:S01]  /*16260*/  FMNMX.FTZ R5, R213, R25, !PT ;  /* 0x00000019d5057209 */ /* 0x000fe20007810000 */
[----:B------:R-:W-:Y:S01]  /*16270*/  UIADD3 UR18, UR18, -0x1, URZ ;  /* 0xffffffff12127890 */ /* 0x000fe2000fffe03f */
[----:B------:R-:W-:Y:S05]  /*16280*/  FMNMX.FTZ R2, R218, R24, !PT ;  /* 0x00000018da027209 */ /* 0x000fea0007810000 */
[----:B------:R-:W-:Y:S01]  /*16290*/  STL [R1+0xa0], R244 ;  /* 0x0000a0f401007387 */ /* 0x000fe20000100800 */
[----:B------:R-:W-:Y:S02]  /*162a0*/  FMNMX.FTZ R0, R40, R26, !PT ;  /* 0x0000001a28007209 */ /* 0x000fe40007810000 */
[----:B------:R-:W-:Y:S01]  /*162b0*/  FMNMX.FTZ R2, R217, R2, !PT ;  /* 0x00000002d9027209 */ /* 0x000fe20007810000 */
[----:B------:R-:W-:Y:S01]  /*162c0*/  SHFL.BFLY PT, R7, R5, 0x2, 0x1f ;  /* 0x0c401f0005077f89 */ /* 0x000fe200000e0000 */
[----:B------:R-:W-:Y:S02]  /*162d0*/  FMNMX.FTZ R0, R42, R0, !PT ;  /* 0x000000002a007209 */ /* 0x000fe40007810000 */
[----:B------:R-:W-:Y:S05]  /*162e0*/  FMNMX.FTZ R4, R216, R2, !PT ;  /* 0x00000002d8047209 */ /* 0x000fea0007810000 */
[----:B------:R-:W-:Y:S01]  /*162f0*/  STL [R1+0x9c], R243 ;  /* 0x00009cf301007387 */ /* 0x000fe20000100800 */
[----:B------:R-:W-:Y:S03]  /*16300*/  FMNMX.FTZ R0, R138, R0, !PT ;  /* 0x000000008a007209 */ /* 0x000fe60007810000 */
[----:B------:R-:W-:Y:S01]  /*16310*/  SHFL.BFLY PT, R134, R4, 0x2, 0x1f ;  /* 0x0c401f0004867f89 */ /* 0x000fe200000e0000 */
[----:B------:R-:W-:Y:S07]  /*16320*/  FMNMX.FTZ R0, R137, R0, !PT ;  /* 0x0000000089007209 */ /* 0x000fee0007810000 */
[----:B------:R-:W-:Y:S04]  /*16330*/  STL [R1+0x98], R242 ;  /* 0x000098f201007387 */ /* 0x000fe80000100800 */
[----:B------:R-:W1:Y:S08]  /*16340*/  SHFL.BFLY PT, R2, R0, 0x2, 0x1f ;  /* 0x0c401f0000027f89 */ /* 0x000e7000000e0000 */
[----:B------:R-:W-:Y:S04]  /*16350*/  STL [R1+0x94], R241 ;  /* 0x000094f101007387 */ /* 0x000fe80000100800 */
[----:B------:R-:W-:Y:S04]  /*16360*/  STL [R1+0x90], R240 ;  /* 0x000090f001007387 */ /* 0x000fe80000100800 */
[----:B------:R-:W-:Y:S04]  /*16370*/  STL [R1+0x8c], R239 ;  /* 0x00008cef01007387 */ /* 0x000fe80000100800 */
[----:B------:R-:W-:Y:S04]  /*16380*/  STL [R1+0x88], R238 ;  /* 0x000088ee01007387 */ /* 0x000fe80000100800 */
[----:B------:R-:W-:Y:S01]  /*16390*/  STL [R1+0x84], R237 ;  /* 0x000084ed01007387 */ /* 0x000fe20000100800 */
[----:B-1----:R-:W-:Y:S03]  /*163a0*/  FMNMX.FTZ R2, R0, R2, !PT ;  /* 0x0000000200027209 */ /* 0x002fe60007810000 */
[----:B------:R1:W-:Y:S01]  /*163b0*/  STL [R1+0x80], R232 ;  /* 0x000080e801007387 */ /* 0x0003e20000100800 */
[----:B------:R-:W-:Y:S02]  /*163c0*/  FMNMX.FTZ R136, R136, R6, !PT ;  /* 0x0000000688887209 */ /* 0x000fe40007810000 */
[----:B------:R-:W-:Y:S01]  /*163d0*/  FMNMX.FTZ R5, R5, R7, !PT ;  /* 0x0000000705057209 */ /* 0x000fe20007810000 */
[----:B------:R-:W-:Y:S01]  /*163e0*/  LDSM.16.MT88.4 R20, [R233+0xc000] ;  /* 0x00c00000e914783b */ /* 0x000fe20000004200 */
[----:B------:R-:W-:Y:S07]  /*163f0*/  FMNMX.FTZ R134, R4, R134, !PT ;  /* 0x0000008604867209 */ /* 0x000fee0007810000 */
[----:B------:R-:W2:Y:S08]  /*16400*/  SHFL.BFLY PT, R6, R136, 0x1, 0x1f ;  /* 0x0c201f0088067f89 */ /* 0x000eb000000e0000 */
[----:B------:R-:W4:Y:S08]  /*16410*/  SHFL.BFLY PT, R135, R5, 0x1, 0x1f ;  /* 0x0c201f0005877f89 */ /* 0x000f3000000e0000 */
[----:B------:R-:W3:Y:S08]  /*16420*/  SHFL.BFLY PT, R7, R134, 0x1, 0x1f ;  /* 0x0c201f0086077f89 */ /* 0x000ef000000e0000 */
[----:B------:R-:W3:Y:S01]  /*16430*/  SHFL.BFLY PT, R4, R2, 0x1, 0x1f ;  /* 0x0c201f0002047f89 */ /* 0x000ee200000e0000 */
[----:B-1----:R-:W-:Y:S07]  /*16440*/  MOV R232, R34 ;  /* 0x0000002200e87202 */ /* 0x002fee0000000f00 */
[----:B------:R-:W1:Y:S01]  /*16450*/  LDSM.16.MT88.4 R36, [R234+0xc000] ;  /* 0x00c00000ea24783b */ /* 0x000e620000004200 */
[----:B--2---:R-:W-:Y:S02]  /*16460*/  FMNMX.FTZ R136, R136, R6, !PT ;  /* 0x0000000688887209 */ /* 0x004fe40007810000 */
[----:B----4-:R-:W-:Y:S03]  /*16470*/  FMNMX.FTZ R135, R5, R135, !PT ;  /* 0x0000008705877209 */ /* 0x010fe60007810000 */
[C---:B------:R-:W-:Y:S01]  /*16480*/  FADD.FTZ R0, -R136.reuse, R3 ;  /* 0x0000000388007221 */ /* 0x040fe20000010100 */
[----:B------:R-:W-:Y:S01]  /*16490*/  FSETP.NEU.FTZ.AND P0, PT, R136, -INF , PT ;  /* 0xff8000008800780b */ /* 0x000fe20003f1d000 */
[----:B------:R2:W-:Y:S01]  /*164a0*/  STL [R1+0xa4], R136 ;  /* 0x0000a48801007387 */ /* 0x0005e20000100800 */
[----:B---3--:R-:W-:Y:S01]  /*164b0*/  FMNMX.FTZ R134, R134, R7, !PT ;  /* 0x0000000786867209 */ /* 0x008fe20007810000 */
[----:B------:R-:W-:Y:S01]  /*164c0*/  FMUL.FTZ R3, R0, UR4 ;  /* 0x0000000400037c20 */ /* 0x000fe20008410000 */
[C---:B------:R-:W-:Y:S01]  /*164d0*/  FADD.FTZ R0, -R135.reuse, R132 ;  /* 0x0000008487007221 */ /* 0x040fe20000010100 */
[----:B------:R-:W-:Y:S01]  /*164e0*/  FMUL.FTZ R208, R135, UR4 ;  /* 0x0000000487d07c20 */ /* 0x000fe20008410000 */
[----:B------:R-:W-:Y:S01]  /*164f0*/  FMNMX.FTZ R133, R2, R4, !PT ;  /* 0x0000000402857209 */ /* 0x000fe20007810000 */
[----:B------:R3:W4:Y:S02]  /*16500*/  MUFU.EX2 R132, R3 ;  /* 0x0000000300847308 */ /* 0x0007240000000800 */
        /* <DEDUP_REMOVED lines=8> */
[----:B------:R-:W3:Y:S01]  /*16590*/  MUFU.EX2 R3, R3 ;  /* 0x0000000300037308 */ /* 0x000ee20000000800 */
[----:B------:R-:W-:Y:S01]  /*165a0*/  FSETP.NEU.FTZ.AND P0, PT, R135, -INF , PT ;  /* 0xff8000008700780b */ /* 0x000fe20003f1d000 */
[----:B------:R-:W-:Y:S01]  /*165b0*/  FMUL.FTZ R0, R0, UR4 ;  /* 0x0000000400007c20 */ /* 0x000fe20008410000 */
[----:B------:R-:W-:Y:S01]  /*165c0*/  FMUL.FTZ R65, R132, R201 ;  /* 0x000000c984417220 */ /* 0x000fe20000410000 */
[--C-:B------:R-:W-:Y:S01]  /*165d0*/  FFMA.FTZ R4, R210, UR4, -R139.reuse ;  /* 0x00000004d2047c23 */ /* 0x100fe2000801088b */
[----:B------:R-:W-:Y:S01]  /*165e0*/  FSEL R208, R208, RZ, P0 ;  /* 0x000000ffd0d07208 */ /* 0x000fe20000000000 */
[----:B------:R-:W-:Y:S01]  /*165f0*/  FMUL.FTZ R210, R133, UR4 ;  /* 0x0000000485d27c20 */ /* 0x000fe20008410000 */
        /* <DEDUP_REMOVED lines=10> */
[C---:B---3--:R-:W-:Y:S01]  /*166a0*/  FMUL.FTZ R18, R3.reuse, R154 ;  /* 0x0000009a03127220 */ /* 0x048fe20000410000 */
[C---:B------:R-:W-:Y:S01]  /*166b0*/  FMUL.FTZ R19, R3.reuse, R155 ;  /* 0x0000009b03137220 */ /* 0x040fe20000410000 */
[C---:B------:R-:W-:Y:S01]  /*166c0*/  FMUL.FTZ R34, R3.reuse, R170 ;  /* 0x000000aa03227220 */ /* 0x040fe20000410000 */
[----:B------:R-:W-:Y:S01]  /*166d0*/  LDSM.16.MT88.4 R152, [R233+0xe000] ;  /* 0x00e00000e998783b */ /* 0x000fe20000004200 */
[C---:B------:R-:W-:Y:S01]  /*166e0*/  FMUL.FTZ R66, R3.reuse, R202 ;  /* 0x000000ca03427220 */ /* 0x040fe20000410000 */
[C---:B------:R-:W-:Y:S01]  /*166f0*/  FMUL.FTZ R67, R3.reuse, R203 ;  /* 0x000000cb03437220 */ /* 0x040fe20000410000 */
[C---:B------:R-:W-:Y:S03]  /*16700*/  FMUL.FTZ R70, R3.reuse, R70 ;  /* 0x0000004603467220 */ /* 0x040fe60000410000 */
[----:B------:R-:W3:Y:S01]  /*16710*/  MUFU.EX2 R2, R2 ;  /* 0x0000000200027308 */ /* 0x000ee20000000800 */
[--C-:B----4-:R-:W-:Y:S01]  /*16720*/  FFMA.FTZ R4, R226, UR4, -R139.reuse ;  /* 0x00000004e2047c23 */ /* 0x110fe2000801088b */
[C---:B------:R-:W-:Y:S01]  /*16730*/  FMUL.FTZ R71, R3.reuse, R71 ;  /* 0x0000004703477220 */ /* 0x040fe20000410000 */
[C---:B------:R-:W-:Y:S01]  /*16740*/  FMUL.FTZ R82, R3.reuse, R82 ;  /* 0x0000005203527220 */ /* 0x040fe20000410000 */
[C---:B------:R-:W-:Y:S01]  /*16750*/  FMUL.FTZ R83, R3.reuse, R83 ;  /* 0x0000005303537220 */ /* 0x040fe20000410000 */
[C---:B------:R-:W-:Y:S01]  /*16760*/  FMUL.FTZ R85, R132.reuse, R85 ;  /* 0x0000005584557220 */ /* 0x040fe20000410000 */
[C---:B------:R-:W-:Y:S01]  /*16770*/  FMUL.FTZ R86, R3.reuse, R86 ;  /* 0x0000005603567220 */ /* 0x040fe20000410000 */
[C---:B------:R-:W-:Y:S03]  /*16780*/  FMUL.FTZ R87, R3.reuse, R87 ;  /* 0x0000005703577220 */ /* 0x040fe60000410000 */
[----:B--2---:R2:W-:Y:S01]  /*16790*/  MUFU.EX2 R136, R4 ;  /* 0x0000000400887308 */ /* 0x0045e20000000800 */
[C---:B-1----:R-:W-:Y:S01]  /*167a0*/  FMUL.FTZ R6, R3.reuse, R150 ;  /* 0x0000009603067220 */ /* 0x042fe20000410000 */
[C---:B------:R-:W-:Y:S01]  /*167b0*/  FMUL.FTZ R96, R132.reuse, R96 ;  /* 0x0000006084607220 */ /* 0x040fe20000410000 */
[C---:B------:R-:W-:Y:S01]  /*167c0*/  FMUL.FTZ R97, R132.reuse, R97 ;  /* 0x0000006184617220 */ /* 0x040fe20000410000 */
[C---:B------:R-:W-:Y:S01]  /*167d0*/  FMUL.FTZ R98, R3.reuse, R98 ;  /* 0x0000006203627220 */ /* 0x040fe20000410000 */
[----:B------:R-:W-:Y:S01]  /*167e0*/  FMUL.FTZ R99, R3, R99 ;  /* 0x0000006303637220 */ /* 0x000fe20000410000 */
[C---:B------:R-:W-:Y:S01]  /*167f0*/  FMUL.FTZ R100, R132.reuse, R100 ;  /* 0x0000006484647220 */ /* 0x040fe20000410000 */
[----:B------:R-:W-:Y:S03]  /*16800*/  FMUL.FTZ R101, R132, R101 ;  /* 0x0000006584657220 */ /* 0x000fe60000410000 */
[----:B------:R-:W1:Y:S01]  /*16810*/  MUFU.EX2 R0, R0 ;  /* 0x0000000000007308 */ /* 0x000e620000000800 */
[C---:B---3--:R-:W-:Y:S01]  /*16820*/  FMUL.FTZ R9, R2.reuse, R145 ;  /* 0x0000009102097220 */ /* 0x048fe20000410000 */
[C---:B------:R-:W-:Y:S01]  /*16830*/  FMUL.FTZ R13, R2.reuse, R157 ;  /* 0x0000009d020d7220 */ /* 0x040fe20000410000 */
[C---:B------:R-:W-:Y:S01]  /*16840*/  FMUL.FTZ R24, R2.reuse, R164 ;  /* 0x000000a402187220 */ /* 0x040fe20000410000 */
[C---:B------:R-:W-:Y:S01]  /*16850*/  FMUL.FTZ R25, R2.reuse, R165 ;  /* 0x000000a502197220 */ /* 0x040fe20000410000 */
[----:B------:R-:W-:Y:S01]  /*16860*/  MOV R165, R45 ;  /* 0x0000002d00a57202 */ /* 0x000fe20000000f00 */
[C---:B------:R-:W-:Y:S01]  /*16870*/  FMUL.FTZ R45, R2.reuse, R189 ;  /* 0x000000bd022d7220 */ /* 0x040fe20000410000 */
[----:B------:R-:W-:Y:S01]  /*16880*/  MOV R164, R46 ;  /* 0x0000002e00a47202 */ /* 0x000fe20000000f00 */
[----:B------:R-:W-:Y:S01]  /*16890*/  FMUL.FTZ R56, R2, R196 ;  /* 0x000000c402387220 */ /* 0x000fe20000410000 */
[--C-:B--2---:R-:W-:Y:S01]  /*168a0*/  FFMA.FTZ R4, R211, UR4, -R208.reuse ;  /* 0x00000004d3047c23 */ /* 0x104fe200080108d0 */
[----:B------:R-:W-:Y:S01]  /*168b0*/  MOV R157, R48 ;  /* 0x00000030009d7202 */ /* 0x000fe20000000f00 */
[----:B------:R-:W-:Y:S01]  /*168c0*/  FMUL.FTZ R48, R132, R184 ;  /* 0x000000b884307220 */ /* 0x000fe20000410000 */
[C---:B------:R-:W-:Y:S01]  /*168d0*/  FMUL.FTZ R57, R2.reuse, R197 ;  /* 0x000000c502397220 */ /* 0x040fe20000410000 */
[----:B------:R2:W-:Y:S01]  /*168e0*/  MUFU.EX2 R226, R4 ;  /* 0x0000000400e27308 */ /* 0x0005e20000000800 */
[C---:B------:R-:W-:Y:S01]  /*168f0*/  FMUL.FTZ R60, R2.reuse, R204 ;  /* 0x000000cc023c7220 */ /* 0x040fe20000410000 */
[C---:B------:R-:W-:Y:S01]  /*16900*/  FMUL.FTZ R61, R2.reuse, R205 ;  /* 0x000000cd023d7220 */ /* 0x040fe20000410000 */
[----:B------:R-:W-:Y:S01]  /*16910*/  FMUL.FTZ R72, R2, R72 ;  /* 0x0000004802487220 */ /* 0x000fe20000410000 */
[C---:B-1----:R-:W-:Y:S01]  /*16920*/  FMUL.FTZ R11, R0.reuse, R147 ;  /* 0x00000093000b7220 */ /* 0x042fe20000410000 */
[C---:B------:R-:W-:Y:S01]  /*16930*/  FMUL.FTZ R14, R0.reuse, R158 ;  /* 0x0000009e000e7220 */ /* 0x040fe20000410000 */
[C---:B------:R-:W-:Y:S01]  /*16940*/  FMUL.FTZ R15, R0.reuse, R159 ;  /* 0x0000009f000f7220 */ /* 0x040fe20000410000 */
[C---:B------:R-:W-:Y:S01]  /*16950*/  FMUL.FTZ R26, R0.reuse, R166 ;  /* 0x000000a6001a7220 */ /* 0x040fe20000410000 */
[----:B------:R-:W-:Y:S01]  /*16960*/  MOV R166, R52 ;  /* 0x0000003400a67202 */ /* 0x000fe20000000f00 */
[----:B------:R-:W-:Y:S01]  /*16970*/  FMUL.FTZ R46, R0, R190 ;  /* 0x000000be002e7220 */ /* 0x000fe20000410000 */
[----:B------:R-:W1:Y:S01]  /*16980*/  LDSM.16.MT88.4 R52, [R236+0xc000] ;  /* 0x00c00000ec34783b */ /* 0x000e620000004200 */
[----:B------:R-:W-:Y:S01]  /*16990*/  MOV R159, R41 ;  /* 0x00000029009f7202 */ /* 0x000fe20000000f00 */
[----:B------:R-:W-:Y:S01]  /*169a0*/  FMUL.FTZ R41, R2, R181 ;  /* 0x000000b502297220 */ /* 0x000fe20000410000 */
[----:B------:R-:W-:Y:S01]  /*169b0*/  MOV R158, R47 ;  /* 0x0000002f009e7202 */ /* 0x000fe20000000f00 */
[C---:B------:R-:W-:Y:S01]  /*169c0*/  FMUL.FTZ R47, R0.reuse, R191 ;  /* 0x000000bf002f7220 */ /* 0x040fe20000410000 */
[C---:B------:R-:W-:Y:S01]  /*169d0*/  FMUL.FTZ R58, R0.reuse, R198 ;  /* 0x000000c6003a7220 */ /* 0x040fe20000410000 */
[----:B------:R-:W-:Y:S01]  /*169e0*/  FMUL.FTZ R59, R0, R199 ;  /* 0x000000c7003b7220 */ /* 0x000fe20000410000 */
[--C-:B--2---:R-:W-:Y:S01]  /*169f0*/  FFMA.FTZ R4, R224, UR4, -R208.reuse ;  /* 0x00000004e0047c23 */ /* 0x104fe200080108d0 */
[----:B------:R-:W-:Y:S01]  /*16a00*/  MOV R224, R8 ;  /* 0x0000000800e07202 */ /* 0x000fe20000000f00 */
[----:B------:R-:W-:Y:S01]  /*16a10*/  FMUL.FTZ R8, R2, R144 ;  /* 0x0000009002087220 */ /* 0x000fe20000410000 */
[----:B------:R-:W-:Y:S01]  /*16a20*/  FMUL.FTZ R62, R0, R206 ;  /* 0x000000ce003e7220 */ /* 0x000fe20000410000 */
[----:B------:R2:W3:Y:S01]  /*16a30*/  MUFU.EX2 R244, R4 ;  /* 0x0000000400f47308 */ /* 0x0004e20000000800 */
[----:B------:R-:W-:Y:S01]  /*16a40*/  F2FP.F16.F32.PACK_AB R140, R136, R224 ;  /* 0x000000e0888c723e */ /* 0x000fe200000000ff */
        /* <DEDUP_REMOVED lines=15> */
[--C-:B--2---:R-:W-:Y:S01]  /*16b40*/  FFMA.FTZ R4, R143, UR4, -R139.reuse ;  /* 0x000000048f047c23 */ /* 0x104fe2000801088b */
[----:B---3--:R-:W-:Y:S01]  /*16b50*/  F2FP.F16.F32.PACK_AB R141, R244, R226 ;  /* 0x000000e2f48d723e */ /* 0x008fe200000000ff */
[----:B------:R-:W-:Y:S01]  /*16b60*/  FMUL.FTZ R95, R0, R95 ;  /* 0x0000005f005f7220 */ /* 0x000fe20000410000 */
[C---:B------:R-:W-:Y:S01]  /*16b70*/  FMUL.FTZ R102, R3.reuse, R102 ;  /* 0x0000006603667220 */ /* 0x040fe20000410000 */
[----:B------:R2:W-:Y:S01]  /*16b80*/  MUFU.EX2 R242, R4 ;  /* 0x0000000400f27308 */ /* 0x0005e20000000800 */
[C---:B------:R-:W-:Y:S01]  /*16b90*/  FMUL.FTZ R103, R3.reuse, R103 ;  /* 0x0000006703677220 */ /* 0x040fe20000410000 */
[C---:B------:R-:W-:Y:S01]  /*16ba0*/  FMUL.FTZ R104, R2.reuse, R104 ;  /* 0x0000006802687220 */ /* 0x040fe20000410000 */
[----:B------:R-:W-:Y:S01]  /*16bb0*/  FMUL.FTZ R105, R2, R105 ;  /* 0x0000006902697220 */ /* 0x000fe20000410000 */
[C---:B------:R-:W-:Y:S01]  /*16bc0*/  FMUL.FTZ R106, R0.reuse, R106 ;  /* 0x0000006a006a7220 */ /* 0x040fe20000410000 */
[----:B------:R-:W-:Y:S01]  /*16bd0*/  FMUL.FTZ R107, R0, R107 ;  /* 0x0000006b006b7220 */ /* 0x000fe20000410000 */
[----:B------:R-:W3:Y:S01]  /*16be0*/  LDL.LU R170, [R1+0x14] ;  /* 0x0000140001aa7983 */ /* 0x000ee20000300800 */
[C---:B------:R-:W-:Y:S01]  /*16bf0*/  FMUL.FTZ R108, R2.reuse, R108 ;  /* 0x0000006c026c7220 */ /* 0x040fe20000410000 */
[----:B------:R-:W-:Y:S01]  /*16c00*/  FMUL.FTZ R109, R2, R109 ;  /* 0x0000006d026d7220 */ /* 0x000fe20000410000 */
[C---:B------:R-:W-:Y:S01]  /*16c10*/  FMUL.FTZ R110, R0.reuse, R110 ;  /* 0x0000006e006e7220 */ /* 0x040fe20000410000 */
[----:B------:R-:W-:Y:S01]  /*16c20*/  FMUL.FTZ R111, R0, R111 ;  /* 0x0000006f006f7220 */ /* 0x000fe20000410000 */
[C---:B------:R-:W-:Y:S01]  /*16c30*/  FMUL.FTZ R112, R132.reuse, R112 ;  /* 0x0000007084707220 */ /* 0x040fe20000410000 */
[C---:B------:R-:W-:Y:S01]  /*16c40*/  FMUL.FTZ R113, R132.reuse, R113 ;  /* 0x0000007184717220 */ /* 0x040fe20000410000 */
[C---:B------:R-:W-:Y:S01]  /*16c50*/  FMUL.FTZ R114, R3.reuse, R114 ;  /* 0x0000007203727220 */ /* 0x040fe20000410000 */
[C---:B------:R-:W-:Y:S01]  /*16c60*/  FMUL.FTZ R115, R3.reuse, R115 ;  /* 0x0000007303737220 */ /* 0x040fe20000410000 */
[C---:B------:R-:W-:Y:S01]  /*16c70*/  FMUL.FTZ R116, R132.reuse, R116 ;  /* 0x0000007484747220 */ /* 0x040fe20000410000 */
[----:B------:R-:W-:Y:S01]  /*16c80*/  FMUL.FTZ R117, R132, R117 ;  /* 0x0000007584757220 */ /* 0x000fe20000410000 */
[--C-:B--2---:R-:W-:Y:S01]  /*16c90*/  FFMA.FTZ R4, R142, UR4, -R139.reuse ;  /* 0x000000048e047c23 */ /* 0x104fe2000801088b */
[C---:B------:R-:W-:Y:S01]  /*16ca0*/  FMUL.FTZ R118, R3.reuse, R118 ;  /* 0x0000007603767220 */ /* 0x040fe20000410000 */
[C---:B------:R-:W-:Y:S01]  /*16cb0*/  FMUL.FTZ R119, R3.reuse, R119 ;  /* 0x0000007703777220 */ /* 0x040fe20000410000 */
[C---:B------:R-:W-:Y:S01]  /*16cc0*/  FMUL.FTZ R120, R2.reuse, R120 ;  /* 0x0000007802787220 */ /* 0x040fe20000410000 */
[----:B------:R2:W4:Y:S01]  /*16cd0*/  MUFU.EX2 R239, R4 ;  /* 0x0000000400ef7308 */ /* 0x0005220000000800 */
        /* <DEDUP_REMOVED lines=16> */
[----:B--2---:R-:W-:Y:S01]  /*16de0*/  FFMA.FTZ R4, R209, UR4, -R208 ;  /* 0x00000004d1047c23 */ /* 0x004fe200080108d0 */
[----:B------:R-:W-:Y:S01]  /*16df0*/  FMUL.FTZ R209, R134, UR4 ;  /* 0x0000000486d17c20 */ /* 0x000fe20008410000 */
[----:B----4-:R-:W-:Y:S02]  /*16e00*/  F2FP.F16.F32.PACK_AB R142, R239, R242 ;  /* 0x000000f2ef8e723e */ /* 0x010fe400000000ff */
[----:B------:R2:W4:Y:S02]  /*16e10*/  MUFU.EX2 R241, R4 ;  /* 0x0000000400f17308 */ /* 0x0005240000000800 */
[----:B------:R-:W-:Y:S02]  /*16e20*/  FSEL R209, R209, RZ, P0 ;  /* 0x000000ffd1d17208 */ /* 0x000fe40000000000 */
[----:B------:R-:W-:Y:S03]  /*16e30*/  FSETP.NEU.FTZ.AND P0, PT, R133, -INF , PT ;  /* 0xff8000008500780b */ /* 0x000fe60003f1d000 */
[--C-:B------:R-:W-:Y:S01]  /*16e40*/  FFMA.FTZ R5, R220, UR4, -R209.reuse ;  /* 0x00000004dc057c23 */ /* 0x100fe200080108d1 */
[----:B------:R-:W-:Y:S01]  /*16e50*/  FSEL R210, R210, RZ, P0 ;  /* 0x000000ffd2d27208 */ /* 0x000fe20000000000 */
[--C-:B------:R-:W-:Y:S01]  /*16e60*/  FFMA.FTZ R10, R227, UR4, -R209.reuse ;  /* 0x00000004e30a7c23 */ /* 0x100fe200080108d1 */
[----:B------:R-:W-:Y:S01]  /*16e70*/  MOV R227, R31 ;  /* 0x0000001f00e37202 */ /* 0x000fe20000000f00 */
[----:B------:R1:W-:Y:S01]  /*16e80*/  MUFU.EX2 R211, R5 ;  /* 0x0000000500d37308 */ /* 0x0003e20000000800 */
[----:B------:R-:W-:Y:S01]  /*16e90*/  FMUL.FTZ R31, R0, R175 ;  /* 0x000000af001f7220 */ /* 0x000fe20000410000 */
[--C-:B------:R-:W-:Y:S01]  /*16ea0*/  FFMA.FTZ R12, R228, UR4, -R210.reuse ;  /* 0x00000004e40c7c23 */ /* 0x100fe200080108d2 */
[----:B------:R-:W-:Y:S01]  /*16eb0*/  MOV R175, R32 ;  /* 0x0000002000af7202 */ /* 0x000fe20000000f00 */
[----:B------:R-:W-:Y:S01]  /*16ec0*/  FMUL.FTZ R32, R132, R168 ;  /* 0x000000a884207220 */ /* 0x000fe20000410000 */
[----:B------:R-:W-:Y:S01]  /*16ed0*/  MOV R228, R35 ;  /* 0x0000002300e47202 */ /* 0x000fe20000000f00 */
[--C-:B--2---:R-:W-:Y:S01]  /*16ee0*/  FFMA.FTZ R4, R229, UR4, -R209.reuse ;  /* 0x00000004e5047c23 */ /* 0x104fe200080108d1 */
[----:B----4-:R-:W-:Y:S03]  /*16ef0*/  F2FP.F16.F32.PACK_AB R143, R238, R241 ;  /* 0x000000f1ee8f723e */ /* 0x010fe600000000ff */
[----:B------:R2:W-:Y:S01]  /*16f00*/  MUFU.EX2 R7, R10 ;  /* 0x0000000a00077308 */ /* 0x0005e20000000800 */
[----:B------:R-:W-:Y:S01]  /*16f10*/  MOV R168, R33 ;  /* 0x0000002100a87202 */ /* 0x000fe20000000f00 */
[----:B------:R-:W-:Y:S01]  /*16f20*/  FMUL.FTZ R33, R132, R169 ;  /* 0x000000a984217220 */ /* 0x000fe20000410000 */
[----:B------:R-:W-:Y:S01]  /*16f30*/  FMUL.FTZ R35, R3, R171 ;  /* 0x000000ab03237220 */ /* 0x000fe20000410000 */
[----:B------:R-:W-:Y:S01]  /*16f40*/  MOV R229, R42 ;  /* 0x0000002a00e57202 */ /* 0x000fe20000000f00 */
[----:B------:R-:W-:Y:S01]  /*16f50*/  FMUL.FTZ R42, R0, R182 ;  /* 0x000000b6002a7220 */ /* 0x000fe20000410000 */
[----:B------:R-:W4:Y:S01]  /*16f60*/  LDL.LU R169, [R1+0xc] ;  /* 0x00000c0001a97983 */ /* 0x000f220000300800 */
[----:B------:R-:W-:Y:S03]  /*16f70*/  MOV R181, R228 ;  /* 0x000000e400b57202 */ /* 0x000fe60000000f00 */
[----:B------:R2:W2:Y:S01]  /*16f80*/  MUFU.EX2 R243, R4 ;  /* 0x0000000400f37308 */ /* 0x0004a20000000800 */
[----:B-1----:R-:W-:Y:S01]  /*16f90*/  FMUL.FTZ R5, R132, R149 ;  /* 0x0000009584057220 */ /* 0x002fe20000410000 */
[----:B------:R-:W-:Y:S08]  /*16fa0*/  MOV R182, R227 ;  /* 0x000000e300b67202 */ /* 0x000ff00000000f00 */
[----:B------:R-:W-:Y:S01]  /*16fb0*/  MUFU.EX2 R245, R245 ;  /* 0x000000f500f57308 */ /* 0x000fe20000000800 */
[----:B--2---:R-:W-:Y:S09]  /*16fc0*/  FMUL.FTZ R10, R0, R146 ;  /* 0x00000092000a7220 */ /* 0x004ff20000410000 */
[----:B------:R-:W-:Y:S01]  /*16fd0*/  MUFU.EX2 R247, R247 ;  /* 0x000000f700f77308 */ /* 0x000fe20000000800 */
[--C-:B------:R-:W-:Y:S01]  /*16fe0*/  FFMA.FTZ R4, R221, UR4, -R210.reuse ;  /* 0x00000004dd047c23 */ /* 0x100fe200080108d2 */
[----:B------:R-:W-:Y:S08]  /*16ff0*/  F2FP.F16.F32.PACK_AB R144, R243, R211 ;  /* 0x000000d3f390723e */ /* 0x000ff000000000ff */
[----:B------:R1:W-:Y:S02]  /*17000*/  MUFU.EX2 R220, R4 ;  /* 0x0000000400dc7308 */ /* 0x0003e40000000800 */
[--C-:B-1----:R-:W-:Y:S01]  /*17010*/  FFMA.FTZ R4, R225, UR4, -R210.reuse ;  /* 0x00000004e1047c23 */ /* 0x102fe200080108d2 */
[----:B------:R-:W-:Y:S01]  /*17020*/  MOV R225, R40 ;  /* 0x0000002800e17202 */ /* 0x000fe20000000f00 */
[C---:B------:R-:W-:Y:S06]  /*17030*/  FMUL.FTZ R40, R2.reuse, R180 ;  /* 0x000000b402287220 */ /* 0x040fec0000410000 */
[----:B------:R1:W2:Y:S02]  /*17040*/  MUFU.EX2 R221, R4 ;  /* 0x0000000400dd7308 */ /* 0x0002a40000000800 */
[--C-:B-1----:R-:W-:Y:S01]  /*17050*/  FFMA.FTZ R4, R223, UR4, -R209.reuse ;  /* 0x00000004df047c23 */ /* 0x102fe200080108d1 */
[----:B--2---:R-:W-:Y:S07]  /*17060*/  F2FP.F16.F32.PACK_AB R145, R221, R220 ;  /* 0x000000dcdd91723e */ /* 0x004fee00000000ff */
[----:B------:R1:W-:Y:S10]  /*17070*/  MUFU.EX2 R223, R12 ;  /* 0x0000000c00df7308 */ /* 0x0003f40000000800 */
[----:B------:R2:W2:Y:S01]  /*17080*/  MUFU.EX2 R240, R4 ;  /* 0x0000000400f07308 */ /* 0x0004a20000000800 */
[----:B-1----:R-:W-:Y:S01]  /*17090*/  FMUL.FTZ R12, R2, R156 ;  /* 0x0000009c020c7220 */ /* 0x002fe20000410000 */
[----:B------:R-:W-:Y:S01]  /*170a0*/  MOV R156, R49 ;  /* 0x00000031009c7202 */ /* 0x000fe20000000f00 */
[----:B------:R-:W-:Y:S04]  /*170b0*/  FMUL.FTZ R49, R132, R185 ;  /* 0x000000b984317220 */ /* 0x000fe80000410000 */
[--C-:B------:R-:W-:Y:S01]  /*170c0*/  FFMA.FTZ R156, R156, UR4, -R209.reuse ;  /* 0x000000049c9c7c23 */ /* 0x100fe200080108d1 */
[----:B--2---:R-:W-:Y:S01]  /*170d0*/  FFMA.FTZ R4, R222, UR4, -R210 ;  /* 0x00000004de047c23 */ /* 0x004fe200080108d2 */
[----:B------:R-:W-:Y:S01]  /*170e0*/  MOV R222, R7 ;  /* 0x0000000700de7202 */ /* 0x000fe20000000f00 */
[----:B------:R-:W-:Y:S01]  /*170f0*/  FMUL.FTZ R7, R3, R151 ;  /* 0x0000009703077220 */ /* 0x000fe20000410000 */
[----:B------:R-:W-:Y:S02]  /*17100*/  MUFU.EX2 R185, R156 ;  /* 0x0000009c00b97308 */ /* 0x000fe40000000800 */
[----:B------:R-:W-:Y:S08]  /*17110*/  F2FP.F16.F32.PACK_AB R146, R222, R240 ;  /* 0x000000f0de92723e */ /* 0x000ff000000000ff */
        /* <DEDUP_REMOVED lines=12> */
[----:B------:R-:W-:Y:S03]  /*171e0*/  FMUL.FTZ R23, R3, R163 ;  /* 0x000000a303177220 */ /* 0x000fe60000410000 */
[----:B------:R-:W-:Y:S01]  /*171f0*/  MOV R162, R27 ;  /* 0x0000001b00a27202 */ /* 0x000fe20000000f00 */
[----:B------:R-:W-:Y:S01]  /*17200*/  FMUL.FTZ R27, R0, R167 ;  /* 0x000000a7001b7220 */ /* 0x000fe20000410000 */
[--C-:B------:R-:W-:Y:S01]  /*17210*/  FFMA.FTZ R161, R161, UR4, -R208.reuse ;  /* 0x00000004a1a17c23 */ /* 0x100fe200080108d0 */
[----:B------:R-:W-:Y:S01]  /*17220*/  MOV R167, R28 ;  /* 0x0000001c00a77202 */ /* 0x000fe20000000f00 */
[-C--:B------:R-:W-:Y:S02]  /*17230*/  HMMA.16816.F32 R20, R140, R36.reuse, R20 ;  /* 0x000000248c14723c */ /* 0x080fe40000001814 */
[----:B------:R-:W-:Y:S01]  /*17240*/  MUFU.EX2 R196, R161 ;  /* 0x000000a100c47308 */ /* 0x000fe20000000800 */
[C---:B------:R-:W-:Y:S01]  /*17250*/  FMUL.FTZ R28, R2.reuse, R172 ;  /* 0x000000ac021c7220 */ /* 0x040fe20000410000 */
[----:B------:R-:W-:Y:S01]  /*17260*/  MOV R163, R29 ;  /* 0x0000001d00a37202 */ /* 0x000fe20000000f00 */
[----:B------:R-:W-:Y:S01]  /*17270*/  FMUL.FTZ R29, R2, R173 ;  /* 0x000000ad021d7220 */ /* 0x000fe20000410000 */
[C---:B------:R-:W-:Y:S05]  /*17280*/  HMMA.16816.F32 R24, R144.reuse, R36, R24 ;  /* 0x000000249018723c */ /* 0x040fea0000001818 */
[----:B------:R-:W-:Y:S01]  /*17290*/  MOV R172, R30 ;  /* 0x0000001e00ac7202 */ /* 0x000fe20000000f00 */
[----:B------:R-:W-:Y:S01]  /*172a0*/  FMUL.FTZ R30, R0, R174 ;  /* 0x000000ae001e7220 */ /* 0x000fe20000410000 */
[--C-:B------:R-:W-:Y:S01]  /*172b0*/  FFMA.FTZ R163, R163, UR4, -R208.reuse ;  /* 0x00000004a3a37c23 */ /* 0x100fe200080108d0 */
[--C-:B------:R-:W-:Y:S03]  /*172c0*/  FFMA.FTZ R162, R162, UR4, -R208.reuse ;  /* 0x00000004a2a27c23 */ /* 0x100fe600080108d0 */
[C---:B------:R-:W-:Y:S01]  /*172d0*/  FMUL.FTZ R36, R132.reuse, R176 ;  /* 0x000000b084247220 */ /* 0x040fe20000410000 */
[----:B------:R-:W-:Y:S01]  /*172e0*/  FMUL.FTZ R37, R132, R177 ;  /* 0x000000b184257220 */ /* 0x000fe20000410000 */
[-C--:B------:R-:W-:Y:S03]  /*172f0*/  HMMA.16816.F32 R28, R144, R38.reuse, R28 ;  /* 0x00000026901c723c */ /* 0x080fe6000000181c */
[----:B------:R-:W-:Y:S01]  /*17300*/  FMUL.FTZ R43, R0, R183 ;  /* 0x000000b7002b7220 */ /* 0x000fe20000410000 */
[----:B------:R-:W-:Y:S01]  /*17310*/  MOV R160, R44 ;  /* 0x0000002c00a07202 */ /* 0x000fe20000000f00 */
[----:B------:R-:W-:Y:S01]  /*17320*/  FMUL.FTZ R44, R2, R188 ;  /* 0x000000bc022c7220 */ /* 0x000fe20000410000 */
[C---:B------:R-:W-:Y:S01]  /*17330*/  HMMA.16816.F32 R32, R140.reuse, R38, R32 ;  /* 0x000000268c20723c */ /* 0x040fe20000001820 */
[----:B------:R-:W-:Y:S04]  /*17340*/  MUFU.EX2 R188, R162 ;  /* 0x000000a200bc7308 */ /* 0x000fe80000000800 */
[----:B------:R-:W-:Y:S01]  /*17350*/  MOV R174, R51 ;  /* 0x0000003300ae7202 */ /* 0x000fe20000000f00 */
[C---:B------:R-:W-:Y:S01]  /*17360*/  FMUL.FTZ R51, R3.reuse, R187 ;  /* 0x000000bb03337220 */ /* 0x040fe20000410000 */
[C---:B------:R-:W-:Y:S01]  /*17370*/  FMUL.FTZ R38, R3.reuse, R178 ;  /* 0x000000b203267220 */ /* 0x040fe20000410000 */
[C---:B------:R-:W-:Y:S03]  /*17380*/  FMUL.FTZ R39, R3.reuse, R179 ;  /* 0x000000b303277220 */ /* 0x040fe60000410000 */
[----:B------:R-:W-:Y:S01]  /*17390*/  MOV R173, R50 ;  /* 0x0000003200ad7202 */ /* 0x000fe20000000f00 */
[C---:B------:R-:W-:Y:S01]  /*173a0*/  FMUL.FTZ R50, R3.reuse, R186 ;  /* 0x000000ba03327220 */ /* 0x040fe20000410000 */
[----:B------:R-:W-:Y:S02]  /*173b0*/  FFMA.FTZ R160, R160, UR4, -R208 ;  /* 0x00000004a0a07c23 */ /* 0x000fe400080108d0 */
[-C--:B------:R-:W-:Y:S02]  /*173c0*/  HMMA.16816.F32 R36, R140, R52.reuse, R36 ;  /* 0x000000348c24723c */ /* 0x080fe40000001824 */
[----:B------:R4:W-:Y:S04]  /*173d0*/  MUFU.EX2 R178, R160 ;  /* 0x000000a000b27308 */ /* 0x0009e80000000800 */
[C---:B------:R-:W-:Y:S06]  /*173e0*/  HMMA.16816.F32 R40, R144.reuse, R52, R40 ;  /* 0x000000349028723c */ /* 0x040fec0000001828 */
[-C--:B------:R-:W-:Y:S05]  /*173f0*/  HMMA.16816.F32 R44, R144, R54.reuse, R44 ;  /* 0x00000036902c723c */ /* 0x080fea000000182c */
[C---:B------:R-:W-:Y:S01]  /*17400*/  FMUL.FTZ R52, R132.reuse, R192 ;  /* 0x000000c084347220 */ /* 0x040fe20000410000 */
[C---:B------:R-:W-:Y:S01]  /*17410*/  HMMA.16816.F32 R48, R140.reuse, R54, R48 ;  /* 0x000000368c30723c */ /* 0x040fe20000001830 */
[----:B------:R-:W-:Y:S04]  /*17420*/  MUFU.EX2 R192, R163 ;  /* 0x000000a300c07308 */ /* 0x000fe80000000800 */
[----:B------:R-:W-:Y:S02]  /*17430*/  FMUL.FTZ R53, R132, R193 ;  /* 0x000000c184357220 */ /* 0x000fe40000410000 */
[C---:B------:R-:W-:Y:S01]  /*17440*/  FMUL.FTZ R54, R3.reuse, R194 ;  /* 0x000000c203367220 */ /* 0x040fe20000410000 */
[----:B------:R-:W-:Y:S07]  /*17450*/  FMUL.FTZ R55, R3, R195 ;  /* 0x000000c303377220 */ /* 0x000fee0000410000 */
[-C--:B-1----:R-:W-:Y:S06]  /*17460*/  HMMA.16816.F32 R52, R140, R148.reuse, R52 ;  /* 0x000000948c34723c */ /* 0x082fec0000001834 */
        /* <DEDUP_REMOVED lines=10> */
[C---:B------:R-:W-:Y:S05]  /*17510*/  HMMA.16816.F32 R88, R144.reuse, R148, R88 ;  /* 0x000000949058723c */ /* 0x040fea0000001858 */
[----:B----4-:R-:W-:Y:S01]  /*17520*/  FFMA.FTZ R160, R169, UR4, -R209 ;  /* 0x00000004a9a07c23 */ /* 0x010fe200080108d1 */
[-C--:B------:R-:W-:Y:S05]  /*17530*/  HMMA.16816.F32 R92, R144, R150.reuse, R92 ;  /* 0x00000096905c723c */ /* 0x080fea000000185c */
[--C-:B------:R-:W-:Y:S01]  /*17540*/  FFMA.FTZ R148, R232, UR4, -R139.reuse ;  /* 0x00000004e8947c23 */ /* 0x100fe2000801088b */
[C---:B------:R-:W-:Y:S03]  /*17550*/  HMMA.16816.F32 R96, R140.reuse, R150, R96 ;  /* 0x000000968c60723c */ /* 0x040fe60000001860 */
[----:B------:R1:W-:Y:S02]  /*17560*/  MUFU.EX2 R232, R148 ;  /* 0x0000009400e87308 */ /* 0x0003e40000000800 */
[--C-:B------:R-:W-:Y:S01]  /*17570*/  FFMA.FTZ R149, R230, UR4, -R139.reuse ;  /* 0x00000004e6957c23 */ /* 0x100fe2000801088b */
[-C--:B--2---:R-:W-:Y:S07]  /*17580*/  HMMA.16816.F32 R100, R140, R152.reuse, R100 ;  /* 0x000000988c64723c */ /* 0x084fee0000001864 */
[----:B------:R-:W-:Y:S01]  /*17590*/  MUFU.EX2 R206, R149 ;  /* 0x0000009500ce7308 */ /* 0x000fe20000000800 */
[C---:B------:R-:W-:Y:S04]  /*175a0*/  HMMA.16816.F32 R104, R144.reuse, R152, R104 ;  /* 0x000000989068723c */ /* 0x040fe80000001868 */
[----:B------:R-:W-:Y:S02]  /*175b0*/  FFMA.FTZ R169, R229, UR4, -R210 ;  /* 0x00000004e5a97c23 */ /* 0x000fe400080108d2 */
[-C--:B------:R-:W-:Y:S05]  /*175c0*/  HMMA.16816.F32 R108, R144, R154.reuse, R108 ;  /* 0x0000009a906c723c */ /* 0x080fea000000186c */
[----:B-1----:R-:W-:Y:S01]  /*175d0*/  FFMA.FTZ R148, R248, UR4, -R139 ;  /* 0x00000004f8947c23 */ /* 0x002fe2000801088b */
[C---:B------:R-:W-:Y:S01]  /*175e0*/  HMMA.16816.F32 R112, R140.reuse, R154, R112 ;  /* 0x0000009a8c70723c */ /* 0x040fe20000001870 */
[----:B------:R-:W-:Y:S04]  /*175f0*/  MUFU.EX2 R248, R215 ;  /* 0x000000d700f87308 */ /* 0x000fe80000000800 */
[--C-:B------:R-:W-:Y:S06]  /*17600*/  FFMA.FTZ R152, R249, UR4, -R208.reuse ;  /* 0x00000004f9987c23 */ /* 0x100fec00080108d0 */
[----:B------:R1:W2:Y:S10]  /*17610*/  MUFU.EX2 R177, R148 ;  /* 0x0000009400b17308 */ /* 0x0002b40000000800 */
[----:B------:R4:W-:Y:S10]  /*17620*/  MUFU.EX2 R207, R152 ;  /* 0x0000009800cf7308 */ /* 0x0009f40000000800 */
[----:B------:R-:W-:Y:S01]  /*17630*/  MUFU.EX2 R249, R214 ;  /* 0x000000d600f97308 */ /* 0x000fe20000000800 */
[--C-:B-1----:R-:W-:Y:S02]  /*17640*/  FFMA.FTZ R148, R168, UR4, -R208.reuse ;  /* 0x00000004a8947c23 */ /* 0x102fe400080108d0 */
[----:B------:R-:W3:Y:S07]  /*17650*/  LDL.LU R168, [R1+0x8] ;  /* 0x0000080001a87983 */ /* 0x000eee0000300800 */
[----:B------:R1:W-:Y:S01]  /*17660*/  MUFU.EX2 R204, R148 ;  /* 0x0000009400cc7308 */ /* 0x0003e20000000800 */
[--C-:B----4-:R-:W-:Y:S01]  /*17670*/  FFMA.FTZ R152, R251, UR4, -R208.reuse ;  /* 0x00000004fb987c23 */ /* 0x110fe200080108d0 */
[----:B-1----:R-:W-:Y:S01]  /*17680*/  FFMA.FTZ R148, R175, UR4, -R208 ;  /* 0x00000004af947c23 */ /* 0x002fe200080108d0 */
[----:B------:R-:W-:Y:S07]  /*17690*/  MOV R175, R174 ;  /* 0x000000ae00af7202 */ /* 0x000fee0000000f00 */
[----:B------:R1:W4:Y:S01]  /*176a0*/  MUFU.EX2 R176, R148 ;  /* 0x0000009400b07308 */ /* 0x0003220000000800 */
[----:B------:R-:W-:Y:S09]  /*176b0*/  FFMA.FTZ R153, R175, UR4, -R209 ;  /* 0x00000004af997c23 */ /* 0x000ff200080108d1 */
[----:B------:R2:W-:Y:S10]  /*176c0*/  MUFU.EX2 R175, R152 ;  /* 0x0000009800af7308 */ /* 0x0005f40000000800 */
[----:B------:R4:W-:Y:S01]  /*176d0*/  MUFU.EX2 R180, R153 ;  /* 0x0000009900b47308 */ /* 0x0009e20000000800 */
[----:B-1----:R-:W-:Y:S09]  /*176e0*/  FFMA.FTZ R148, R246, UR4, -R139 ;  /* 0x00000004f6947c23 */ /* 0x002ff2000801088b */
[----:B------:R1:W1:Y:S01]  /*176f0*/  MUFU.EX2 R174, R148 ;  /* 0x0000009400ae7308 */ /* 0x0002620000000800 */
[----:B--2---:R-:W-:Y:S01]  /*17700*/  FFMA.FTZ R152, R173, UR4, -R209 ;  /* 0x00000004ad987c23 */ /* 0x004fe200080108d1 */
[----:B------:R-:W-:Y:S01]  /*17710*/  MOV R173, R166 ;  /* 0x000000a600ad7202 */ /* 0x000fe20000000f00 */
[--C-:B------:R-:W-:Y:S07]  /*17720*/  FFMA.FTZ R166, R157, UR4, -R139.reuse ;  /* 0x000000049da67c23 */ /* 0x100fee000801088b */
[----:B------:R2:W-:Y:S01]  /*17730*/  MUFU.EX2 R199, R152 ;  /* 0x0000009800c77308 */ /* 0x0005e20000000800 */
[--C-:B----4-:R-:W-:Y:S01]  /*17740*/  FFMA.FTZ R153, R167, UR4, -R210.reuse ;  /* 0x00000004a7997c23 */ /* 0x110fe200080108d2 */
[----:B------:R-:W-:Y:S08]  /*17750*/  FFMA.FTZ R167, R158, UR4, -R139 ;  /* 0x000000049ea77c23 */ /* 0x000ff0000801088b */
[----:B------:R-:W-:Y:S01]  /*17760*/  MUFU.EX2 R205, R153 ;  /* 0x0000009900cd7308 */ /* 0x000fe20000000800 */
[----:B-1----:R-:W1:Y:S09]  /*17770*/  LDSM.16.MT88.4 R148, [R235+0xe000] ;  /* 0x00e00000eb94783b */ /* 0x002e720000004200 */
[----:B------:R-:W-:Y:S01]  /*17780*/  MUFU.EX2 R246, R231 ;  /* 0x000000e700f67308 */ /* 0x000fe20000000800 */
[----:B--2---:R-:W-:Y:S01]  /*17790*/  FFMA.FTZ R152, R172, UR4, -R210 ;  /* 0x00000004ac987c23 */ /* 0x004fe200080108d2 */
[----:B------:R-:W-:Y:S02]  /*177a0*/  MOV R172, R159 ;  /* 0x0000009f00ac7202 */ /* 0x000fe40000000f00 */
[----:B------:R-:W-:Y:S03]  /*177b0*/  LDSM.16.MT88.4 R156, [R234+0xc800] ;  /* 0x00c80000ea9c783b */ /* 0x000fe60000004200 */
[--C-:B------:R-:W-:Y:S03]  /*177c0*/  FFMA.FTZ R171, R172, UR4, -R208.reuse ;  /* 0x00000004acab7c23 */ /* 0x100fe600080108d0 */
[----:B------:R2:W4:Y:S01]  /*177d0*/  MUFU.EX2 R183, R152 ;  /* 0x0000009800b77308 */ /* 0x0005220000000800 */
[----:B------:R-:W-:Y:S01]  /*177e0*/  FFMA.FTZ R208, R213, UR4, -R208 ;  /* 0x00000004d5d07c23 */ /* 0x000fe200080108d0 */
[----:B------:R-:W3:Y:S04]  /*177f0*/  LDL.LU R172, [R1+0x18] ;  /* 0x0000180001ac7983 */ /* 0x000ee80000300800 */
[----:B------:R-:W3:Y:S04]  /*17800*/  LDL.LU R228, [R1+0x1c] ;  /* 0x00001c0001e47983 */ /* 0x000ee80000300800 */
[----:B------:R-:W-:Y:S01]  /*17810*/  MUFU.EX2 R231, R171 ;  /* 0x000000ab00e77308 */ /* 0x000fe20000000800 */
[----:B------:R-:W3:Y:S04]  /*17820*/  LDL.LU R227, [R1+0x10] ;  /* 0x0000100001e37983 */ /* 0x000ee80000300800 */
[----:B------:R-:W3:Y:S05]  /*17830*/  LDL.LU R201, [R1+0x20] ;  /* 0x0000200001c97983 */ /* 0x000eea0000300800 */
[----:B------:R4:W-:Y:S01]  /*17840*/  MUFU.EX2 R189, R166 ;  /* 0x000000a600bd7308 */ /* 0x0009e20000000800 */
[----:B------:R-:W3:Y:S04]  /*17850*/  LDL.LU R187, [R1+0x24] ;  /* 0x0000240001bb7983 */ /* 0x000ee80000300800 */
[----:B------:R-:W3:Y:S01]  /*17860*/  LDL.LU R186, [R1+0x28] ;  /* 0x0000280001ba7983 */ /* 0x000ee20000300800 */
[-C--:B-1----:R-:W-:Y:S03]  /*17870*/  HMMA.16816.F32 R116, R140, R148.reuse, R116 ;  /* 0x000000948c74723c */ /* 0x082fe60000001874 */
[----:B--2---:R-:W1:Y:S03]  /*17880*/  LDSM.16.MT88.4 R152, [R233+0xc800] ;  /* 0x00c80000e998783b */ /* 0x004e660000004200 */
[C---:B------:R-:W-:Y:S05]  /*17890*/  HMMA.16816.F32 R120, R144.reuse, R148, R120 ;  /* 0x000000949078723c */ /* 0x040fea0000001878 */
[--C-:B----4-:R-:W-:Y:S01]  /*178a0*/  FFMA.FTZ R166, R219, UR4, -R209.reuse ;  /* 0x00000004dba67c23 */ /* 0x110fe200080108d1 */
[-C--:B------:R-:W-:Y:S03]  /*178b0*/  HMMA.16816.F32 R124, R144, R150.reuse, R124 ;  /* 0x00000096907c723c */ /* 0x080fe6000000187c */
[----:B------:R-:W-:Y:S02]  /*178c0*/  MUFU.EX2 R230, R166 ;  /* 0x000000a600e67308 */ /* 0x000fe40000000800 */
[----:B------:R-:W-:Y:S01]  /*178d0*/  FFMA.FTZ R148, R165, UR4, -R209 ;  /* 0x00000004a5947c23 */ /* 0x000fe200080108d1 */
[----:B------:R-:W-:Y:S05]  /*178e0*/  HMMA.16816.F32 R128, R140, R150, R128 ;  /* 0x000000968c80723c */ /* 0x000fea0000001880 */
[--C-:B------:R-:W-:Y:S01]  /*178f0*/  FFMA.FTZ R149, R164, UR4, -R210.reuse ;  /* 0x00000004a4957c23 */ /* 0x100fe200080108d2 */
[--C-:B------:R-:W-:Y:S01]  /*17900*/  FFMA.FTZ R144, R173, UR4, -R210.reuse ;  /* 0x00000004ad907c23 */ /* 0x100fe200080108d2 */
[----:B------:R-:W2:Y:S01]  /*17910*/  MUFU.EX2 R200, R148 ;  /* 0x0000009400c87308 */ /* 0x000ea20000000800 */
[----:B------:R-:W-:Y:S03]  /*17920*/  F2FP.F16.F32.PACK_AB R140, R177, R232 ;  /* 0x000000e8b18c723e */ /* 0x000fe600000000ff */
[----:B------:R-:W-:Y:S01]  /*17930*/  F2FP.F16.F32.PACK_AB R141, R176, R204 ;  /* 0x000000ccb08d723e */ /* 0x000fe200000000ff */
[--C-:B------:R-:W-:Y:S01]  /*17940*/  FFMA.FTZ R165, R250, UR4, -R139.reuse ;  /* 0x00000004faa57c23 */ /* 0x100fe2000801088b */
[----:B------:R-:W-:Y:S01]  /*17950*/  F2FP.F16.F32.PACK_AB R142, R174, R206 ;  /* 0x000000ceae8e723e */ /* 0x000fe200000000ff */
[--C-:B------:R-:W-:Y:S03]  /*17960*/  FFMA.FTZ R164, R252, UR4, -R139.reuse ;  /* 0x00000004fca47c23 */ /* 0x100fe6000801088b */
[----:B------:R4:W-:Y:S01]  /*17970*/  MUFU.EX2 R184, R149 ;  /* 0x0000009500b87308 */ /* 0x0009e20000000800 */
[----:B------:R-:W-:Y:S01]  /*17980*/  F2FP.F16.F32.PACK_AB R143, R175, R207 ;  /* 0x000000cfaf8f723e */ /* 0x000fe200000000ff */
[----:B------:R-:W-:Y:S01]  /*17990*/  FFMA.FTZ R139, R212, UR4, -R139 ;  /* 0x00000004d48b7c23 */ /* 0x000fe2000801088b */
[----:B------:R-:W-:Y:S01]  /*179a0*/  F2FP.F16.F32.PACK_AB R145, R205, R183 ;  /* 0x000000b7cd91723e */ /* 0x000fe200000000ff */
[----:B------:R-:W-:Y:S01]  /*179b0*/  LDSM.16.MT88.4 R212, [R233+0xf800] ;  /* 0x00f80000e9d4783b */ /* 0x000fe20000004200 */
[-C--:B------:R-:W-:Y:S05]  /*179c0*/  MOV R219, R185.reuse ;  /* 0x000000b900db7202 */ /* 0x080fea0000000f00 */
[----:B------:R-:W4:Y:S01]  /*179d0*/  MUFU.EX2 R193, R144 ;  /* 0x0000009000c17308 */ /* 0x000f220000000800 */
[----:B--2---:R-:W-:Y:S01]  /*179e0*/  F2FP.F16.F32.PACK_AB R146, R200, R185 ;  /* 0x000000b9c892723e */ /* 0x004fe200000000ff */
[-C--:B-1----:R-:W-:Y:S08]  /*179f0*/  HMMA.16816.F32 R4, R140, R152.reuse, R4 ;  /* 0x000000988c04723c */ /* 0x082ff00000001804 */
[----:B------:R-:W-:Y:S01]  /*17a00*/  MUFU.EX2 R179, R165 ;  /* 0x000000a500b37308 */ /* 0x000fe20000000800 */
[----:B----4-:R-:W1:Y:S09]  /*17a10*/  LDSM.16.MT88.4 R148, [R236+0xc800] ;  /* 0x00c80000ec94783b */ /* 0x010e720000004200 */
[----:B------:R-:W-:Y:S01]  /*17a20*/  MUFU.EX2 R195, R164 ;  /* 0x000000a400c37308 */ /* 0x000fe20000000800 */
[----:B------:R-:W-:Y:S02]  /*17a30*/  F2FP.F16.F32.PACK_AB R147, R193, R184 ;  /* 0x000000b8c193723e */ /* 0x000fe400000000ff */
[----:B------:R-:W-:Y:S07]  /*17a40*/  F2FP.F16.F32.PACK_AB R144, R199, R180 ;  /* 0x000000b4c790723e */ /* 0x000fee00000000ff */
[----:B------:R2:W-:Y:S01]  /*17a50*/  MUFU.EX2 R252, R160 ;  /* 0x000000a000fc7308 */ /* 0x0005e20000000800 */
[C---:B------:R-:W-:Y:S06]  /*17a60*/  HMMA.16816.F32 R8, R144.reuse, R152, R8 ;  /* 0x000000989008723c */ /* 0x040fec0000001808 */
[-C--:B------:R-:W-:Y:S03]  /*17a70*/  HMMA.16816.F32 R12, R144, R154.reuse, R12 ;  /* 0x0000009a900c723c */ /* 0x080fe6000000180c */
[----:B------:R-:W-:Y:S03]  /*17a80*/  MUFU.EX2 R251, R139 ;  /* 0x0000008b00fb7308 */ /* 0x000fe60000000800 */
[C---:B------:R-:W-:Y:S01]  /*17a90*/  HMMA.16816.F32 R16, R140.reuse, R154, R16 ;  /* 0x0000009a8c10723c */ /* 0x040fe20000001810 */
[----:B------:R-:W4:Y:S06]  /*17aa0*/  LDSM.16.MT88.4 R152, [R235+0xc800] ;  /* 0x00c80000eb98783b */ /* 0x000f2c0000004200 */
[----:B------:R-:W-:Y:S01]  /*17ab0*/  MUFU.EX2 R250, R208 ;  /* 0x000000d000fa7308 */ /* 0x000fe20000000800 */
[-C--:B------:R-:W-:Y:S01]  /*17ac0*/  HMMA.16816.F32 R20, R140, R156.reuse, R20 ;  /* 0x0000009c8c14723c */ /* 0x080fe20000001814 */
[----:B--2---:R-:W-:Y:S08]  /*17ad0*/  LDSM.16.MT88.4 R160, [R236+0xd000] ;  /* 0x00d00000eca0783b */ /* 0x004ff00000004200 */
[----:B------:R2:W-:Y:S01]  /*17ae0*/  MUFU.EX2 R173, R167 ;  /* 0x000000a700ad7308 */ /* 0x0005e20000000800 */
[C---:B------:R-:W-:Y:S06]  /*17af0*/  HMMA.16816.F32 R24, R144.reuse, R156, R24 ;  /* 0x0000009c9018723c */ /* 0x040fec0000001818 */
[-C--:B------:R-:W-:Y:S06]  /*17b00*/  HMMA.16816.F32 R28, R144, R158.reuse, R28 ;  /* 0x0000009e901c723c */ /* 0x080fec000000181c */
[C---:B------:R-:W-:Y:S01]  /*17b10*/  HMMA.16816.F32 R32, R140.reuse, R158, R32 ;  /* 0x0000009e8c20723c */ /* 0x040fe20000001820 */
[----:B------:R-:W-:Y:S04]  /*17b20*/  LDSM.16.MT88.4 R156, [R234+0xd000] ;  /* 0x00d00000ea9c783b */ /* 0x000fe80000004200 */
[--C-:B--2---:R-:W-:Y:S01]  /*17b30*/  FFMA.FTZ R167, R225, UR4, -R210.reuse ;  /* 0x00000004e1a77c23 */ /* 0x104fe200080108d2 */
[-C--:B-1----:R-:W-:Y:S06]  /*17b40*/  HMMA.16816.F32 R36, R140, R148.reuse, R36 ;  /* 0x000000948c24723c */ /* 0x082fec0000001824 */
[C---:B------:R-:W-:Y:S06]  /*17b50*/  HMMA.16816.F32 R40, R144.reuse, R148, R40 ;  /* 0x000000949028723c */ /* 0x040fec0000001828 */
        /* <DEDUP_REMOVED lines=13> */
[-C--:B--2---:R-:W-:Y:S05]  /*17c30*/  HMMA.16816.F32 R84, R140, R152.reuse, R84 ;  /* 0x000000988c54723c */ /* 0x084fea0000001854 */
[--C-:B---3--:R-:W-:Y:S01]  /*17c40*/  FFMA.FTZ R165, R168, UR4, -R209.reuse ;  /* 0x00000004a8a57c23 */ /* 0x108fe200080108d1 */
[C---:B------:R-:W-:Y:S03]  /*17c50*/  HMMA.16816.F32 R88, R144.reuse, R152, R88 ;  /* 0x000000989058723c */ /* 0x040fe60000001858 */
[----:B------:R2:W-:Y:S02]  /*17c60*/  MUFU.EX2 R197, R165 ;  /* 0x000000a500c57308 */ /* 0x0005e40000000800 */
[--C-:B------:R-:W-:Y:S01]  /*17c70*/  FFMA.FTZ R168, R218, UR4, -R209.reuse ;  /* 0x00000004daa87c23 */ /* 0x100fe200080108d1 */
[-C--:B------:R-:W-:Y:S07]  /*17c80*/  HMMA.16816.F32 R92, R144, R154.reuse, R92 ;  /* 0x0000009a905c723c */ /* 0x080fee000000185c */
[----:B------:R-:W3:Y:S01]  /*17c90*/  MUFU.EX2 R229, R168 ;  /* 0x000000a800e57308 */ /* 0x000ee20000000800 */
[C---:B------:R-:W-:Y:S01]  /*17ca0*/  HMMA.16816.F32 R96, R140.reuse, R154, R96 ;  /* 0x0000009a8c60723c */ /* 0x040fe20000001860 */
[----:B------:R-:W4:Y:S03]  /*17cb0*/  LDSM.16.MT88.4 R152, [R235+0xe800] ;  /* 0x00e80000eb98783b */ /* 0x000f260000004200 */
[----:B--2---:R-:W-:Y:S02]  /*17cc0*/  MOV R165, R200 ;  /* 0x000000c800a57202 */ /* 0x004fe40000000f00 */
[----:B---3--:R-:W-:Y:S01]  /*17cd0*/  F2FP.F16.F32.PACK_AB R208, R229, R230 ;  /* 0x000000e6e5d0723e */ /* 0x008fe200000000ff */
[-C--:B-1----:R-:W-:Y:S06]  /*17ce0*/  HMMA.16816.F32 R100, R140, R148.reuse, R100 ;  /* 0x000000948c64723c */ /* 0x082fec0000001864 */
[C---:B------:R-:W-:Y:S06]  /*17cf0*/  HMMA.16816.F32 R104, R144.reuse, R148, R104 ;  /* 0x000000949068723c */ /* 0x040fec0000001868 */
[-C--:B------:R-:W-:Y:S05]  /*17d00*/  HMMA.16816.F32 R108, R144, R150.reuse, R108 ;  /* 0x00000096906c723c */ /* 0x080fea000000186c */
[--C-:B------:R-:W-:Y:S01]  /*17d10*/  FFMA.FTZ R148, R182, UR4, -R209.reuse ;  /* 0x00000004b6947c23 */ /* 0x100fe200080108d1 */
[C---:B------:R-:W-:Y:S03]  /*17d20*/  HMMA.16816.F32 R112, R140.reuse, R150, R112 ;  /* 0x000000968c70723c */ /* 0x040fe60000001870 */
[----:B------:R1:W-:Y:S03]  /*17d30*/  MUFU.EX2 R191, R148 ;  /* 0x0000009400bf7308 */ /* 0x0003e60000000800 */
[-C--:B----4-:R-:W-:Y:S06]  /*17d40*/  HMMA.16816.F32 R116, R140, R152.reuse, R116 ;  /* 0x000000988c74723c */ /* 0x090fec0000001874 */
[C---:B------:R-:W-:Y:S06]  /*17d50*/  HMMA.16816.F32 R120, R144.reuse, R152, R120 ;  /* 0x000000989078723c */ /* 0x040fec0000001878 */
[-C--:B------:R-:W-:Y:S05]  /*17d60*/  HMMA.16816.F32 R124, R144, R154.reuse, R124 ;  /* 0x0000009a907c723c */ /* 0x080fea000000187c */
[--C-:B-1----:R-:W-:Y:S01]  /*17d70*/  FFMA.FTZ R148, R181, UR4, -R209.reuse ;  /* 0x00000004b5947c23 */ /* 0x102fe200080108d1 */
[----:B------:R-:W-:Y:S03]  /*17d80*/  HMMA.16816.F32 R128, R140, R154, R128 ;  /* 0x0000009a8c80723c */ /* 0x000fe60000001880 */
[----:B------:R1:W2:Y:S02]  /*17d90*/  MUFU.EX2 R182, R148 ;  /* 0x0000009400b67308 */ /* 0x0002a40000000800 */
[----:B------:R-:W-:Y:S02]  /*17da0*/  F2FP.F16.F32.PACK_AB R146, R197, R252 ;  /* 0x000000fcc592723e */ /* 0x000fe400000000ff */
[----:B------:R-:W-:Y:S01]  /*17db0*/  F2FP.F16.F32.PACK_AB R140, R189, R173 ;  /* 0x000000adbd8c723e */ /* 0x000fe200000000ff */
[--C-:B------:R-:W-:Y:S03]  /*17dc0*/  FFMA.FTZ R152, R172, UR4, -R210.reuse ;  /* 0x00000004ac987c23 */ /* 0x100fe600080108d2 */
[--C-:B------:R-:W-:Y:S01]  /*17dd0*/  FFMA.FTZ R172, R138, UR4, -R210.reuse ;  /* 0x000000048aac7c23 */ /* 0x100fe200080108d2 */
[----:B------:R-:W-:Y:S01]  /*17de0*/  F2FP.F16.F32.PACK_AB R141, R188, R192 ;  /* 0x000000c0bc8d723e */ /* 0x000fe200000000ff */
[--C-:B------:R-:W-:Y:S01]  /*17df0*/  FFMA.FTZ R164, R228, UR4, -R210.reuse ;  /* 0x00000004e4a47c23 */ /* 0x100fe200080108d2 */
[----:B------:R-:W-:Y:S01]  /*17e00*/  MUFU.EX2 R181, R152 ;  /* 0x0000009800b57308 */ /* 0x000fe20000000800 */
[----:B------:R-:W-:Y:S01]  /*17e10*/  F2FP.F16.F32.PACK_AB R142, R195, R179 ;  /* 0x000000b3c38e723e */ /* 0x000fe200000000ff */
[--C-:B------:R-:W-:Y:S01]  /*17e20*/  FFMA.FTZ R153, R227, UR4, -R210.reuse ;  /* 0x00000004e3997c23 */ /* 0x100fe200080108d2 */
[----:B------:R-:W-:Y:S01]  /*17e30*/  F2FP.F16.F32.PACK_AB R143, R196, R178 ;  /* 0x000000b2c48f723e */ /* 0x000fe200000000ff */
[--C-:B-1----:R-:W-:Y:S01]  /*17e40*/  FFMA.FTZ R148, R170, UR4, -R210.reuse ;  /* 0x00000004aa947c23 */ /* 0x102fe200080108d2 */
[----:B--2---:R-:W-:Y:S01]  /*17e50*/  F2FP.F16.F32.PACK_AB R144, R182, R191 ;  /* 0x000000bfb690723e */ /* 0x004fe200000000ff */
[--C-:B------:R-:W-:Y:S04]  /*17e60*/  FFMA.FTZ R170, R217, UR4, -R209.reuse ;  /* 0x00000004d9aa7c23 */ /* 0x100fe800080108d1 */
[----:B------:R1:W-:Y:S01]  /*17e70*/  MUFU.EX2 R198, R153 ;  /* 0x0000009900c67308 */ /* 0x0003e20000000800 */
[----:B------:R-:W-:Y:S01]  /*17e80*/  FFMA.FTZ R210, R137, UR4, -R210 ;  /* 0x0000000489d27c23 */ /* 0x000fe200080108d2 */
[----:B------:R-:W-:Y:S01]  /*17e90*/  FFMA.FTZ R209, R216, UR4, -R209 ;  /* 0x00000004d8d17c23 */ /* 0x000fe200080108d1 */
[----:B------:R-:W-:Y:S01]  /*17ea0*/  FFMA.FTZ R137, R3, R187, R226 ;  /* 0x000000bb03897223 */ /* 0x000fe200000100e2 */
[----:B------:R-:W-:Y:S02]  /*17eb0*/  FFMA.FTZ R132, R132, R201, R224 ;  /* 0x000000c984847223 */ /* 0x000fe400000100e0 */
[----:B------:R-:W-:Y:S01]  /*17ec0*/  LDSM.16.MT88.4 R200, [R235+0xd800] ;  /* 0x00d80000ebc8783b */ /* 0x000fe20000004200 */
[----:B------:R-:W-:Y:S03]  /*17ed0*/  FFMA.FTZ R138, R2, R186, R211 ;  /* 0x000000ba028a7223 */ /* 0x000fe600000100d3 */
[----:B------:R-:W2:Y:S01]  /*17ee0*/  MUFU.EX2 R190, R148 ;  /* 0x0000009400be7308 */ /* 0x000ea20000000800 */
[----:B------:R-:W-:Y:S01]  /*17ef0*/  FADD.FTZ R3, R136, R132 ;  /* 0x0000008488037221 */ /* 0x000fe20000010000 */
[----:B------:R-:W-:Y:S03]  /*17f00*/  FADD.FTZ R132, R243, R138 ;  /* 0x0000008af3847221 */ /* 0x000fe60000010000 */
[----:B------:R-:W-:Y:S01]  /*17f10*/  FADD.FTZ R3, R242, R3 ;  /* 0x00000003f2037221 */ /* 0x000fe20000010000 */
[----:B------:R-:W3:Y:S01]  /*17f20*/  LDL.LU R2, [R1+0x30] ;  /* 0x0000300001027983 */ /* 0x000ee20000300800 */
[----:B------:R-:W-:Y:S03]  /*17f30*/  FADD.FTZ R138, R240, R132 ;  /* 0x00000084f08a7221 */ /* 0x000fe60000010000 */
[----:B------:R-:W4:Y:S01]  /*17f40*/  MUFU.EX2 R194, R164 ;  /* 0x000000a400c27308 */ /* 0x000f220000000800 */
[----:B-1----:R-:W-:Y:S09]  /*17f50*/  LDSM.16.MT88.4 R152, [R235+0xd000] ;  /* 0x00d00000eb98783b */ /* 0x002ff20000004200 */
[----:B------:R-:W-:Y:S01]  /*17f60*/  MUFU.EX2 R227, R169 ;  /* 0x000000a900e37308 */ /* 0x000fe20000000800 */
[----:B--2---:R-:W-:Y:S01]  /*17f70*/  F2FP.F16.F32.PACK_AB R145, R181, R190 ;  /* 0x000000beb591723e */ /* 0x004fe200000000ff */
[----:B------:R-:W1:Y:S08]  /*17f80*/  LDSM.16.MT88.4 R148, [R233+0xd000] ;  /* 0x00d00000e994783b */ /* 0x000e700000004200 */
[----:B------:R2:W-:Y:S01]  /*17f90*/  MUFU.EX2 R226, R170 ;  /* 0x000000aa00e27308 */ /* 0x0005e20000000800 */
[----:B----4-:R-:W-:Y:S01]  /*17fa0*/  F2FP.F16.F32.PACK_AB R147, R198, R194 ;  /* 0x000000c2c693723e */ /* 0x010fe200000000ff */
[----:B------:R-:W4:Y:S01]  /*17fb0*/  LDL.LU R136, [R1+0xa4] ;  /* 0x0000a40001887983 */ /* 0x000f220000300800 */
[----:B------:R-:W-:Y:S03]  /*17fc0*/  MOV R164, R184 ;  /* 0x000000b800a47202 */ /* 0x000fe60000000f00 */
[----:B------:R-:W-:Y:S04]  /*17fd0*/  LDSM.16.MT88.4 R184, [R236+0xd800] ;  /* 0x00d80000ecb8783b */ /* 0x000fe80000004200 */
[----:B------:R-:W1:Y:S10]  /*17fe0*/  MUFU.EX2 R225, R209 ;  /* 0x000000d100e17308 */ /* 0x000e740000000800 */
[----:B------:R1:W-:Y:S01]  /*17ff0*/  MUFU.EX2 R139, R210 ;  /* 0x000000d2008b7308 */ /* 0x0003e20000000800 */
[----:B--2---:R-:W-:Y:S09]  /*18000*/  LDSM.16.MT88.4 R168, [R234+0xd800] ;  /* 0x00d80000eaa8783b */ /* 0x004ff20000004200 */
[----:B------:R-:W2:Y:S10]  /*18010*/  MUFU.EX2 R224, R172 ;  /* 0x000000ac00e07308 */ /* 0x000eb40000000800 */
[----:B------:R-:W2:Y:S01]  /*18020*/  MUFU.EX2 R228, R167 ;  /* 0x000000a700e47308 */ /* 0x000ea20000000800 */
[----:B-1----:R-:W-:Y:S01]  /*18030*/  F2FP.F16.F32.PACK_AB R210, R225, R226 ;  /* 0x000000e2e1d2723e */ /* 0x002fe200000000ff */
[-C--:B------:R-:W-:Y:S06]  /*18040*/  HMMA.16816.F32 R4, R140, R148.reuse, R4 ;  /* 0x000000948c04723c */ /* 0x080fec0000001804 */
[C---:B------:R-:W-:Y:S05]  /*18050*/  HMMA.16816.F32 R8, R144.reuse, R148, R8 ;  /* 0x000000949008723c */ /* 0x040fea0000001808 */
[----:B--2---:R-:W-:Y:S01]  /*18060*/  F2FP.F16.F32.PACK_AB R211, R139, R224 ;  /* 0x000000e08bd3723e */ /* 0x004fe200000000ff */
[-C--:B------:R-:W-:Y:S05]  /*18070*/  HMMA.16816.F32 R12, R144, R150.reuse, R12 ;  /* 0x00000096900c723c */ /* 0x080fea000000180c */
[----:B------:R-:W-:Y:S01]  /*18080*/  F2FP.F16.F32.PACK_AB R209, R227, R228 ;  /* 0x000000e4e3d1723e */ /* 0x000fe200000000ff */
[C---:B------:R-:W-:Y:S01]  /*18090*/  HMMA.16816.F32 R16, R140.reuse, R150, R16 ;  /* 0x000000968c10723c */ /* 0x040fe20000001810 */
[----:B------:R-:W1:Y:S05]  /*180a0*/  LDSM.16.MT88.4 R148, [R233+0xf000] ;  /* 0x00f00000e994783b */ /* 0x000e6a0000004200 */
[-C--:B------:R-:W-:Y:S06]  /*180b0*/  HMMA.16816.F32 R20, R140, R156.reuse, R20 ;  /* 0x0000009c8c14723c */ /* 0x080fec0000001814 */
[C---:B------:R-:W-:Y:S06]  /*180c0*/  HMMA.16816.F32 R24, R144.reuse, R156, R24 ;  /* 0x0000009c9018723c */ /* 0x040fec0000001818 */
[-C--:B------:R-:W-:Y:S06]  /*180d0*/  HMMA.16816.F32 R28, R144, R158.reuse, R28 ;  /* 0x0000009e901c723c */ /* 0x080fec000000181c */
[C---:B------:R-:W-:Y:S01]  /*180e0*/  HMMA.16816.F32 R32, R140.reuse, R158, R32 ;  /* 0x0000009e8c20723c */ /* 0x040fe20000001820 */
[----:B------:R-:W2:Y:S05]  /*180f0*/  LDSM.16.MT88.4 R156, [R234+0xf000] ;  /* 0x00f00000ea9c783b */ /* 0x000eaa0000004200 */
        /* <DEDUP_REMOVED lines=13> */
[C---:B------:R-:W-:Y:S06]  /*181d0*/  HMMA.16816.F32 R80, R140.reuse, R150, R80 ;  /* 0x000000968c50723c */ /* 0x040fec0000001850 */
[-C--:B--2---:R-:W-:Y:S06]  /*181e0*/  HMMA.16816.F32 R84, R140, R156.reuse, R84 ;  /* 0x0000009c8c54723c */ /* 0x084fec0000001854 */
[C---:B------:R-:W-:Y:S06]  /*181f0*/  HMMA.16816.F32 R88, R144.reuse, R156, R88 ;  /* 0x0000009c9058723c */ /* 0x040fec0000001858 */
[-C--:B------:R-:W-:Y:S06]  /*18200*/  HMMA.16816.F32 R92, R144, R158.reuse, R92 ;  /* 0x0000009e905c723c */ /* 0x080fec000000185c */
[C---:B------:R-:W-:Y:S06]  /*18210*/  HMMA.16816.F32 R96, R140.reuse, R158, R96 ;  /* 0x0000009e8c60723c */ /* 0x040fec0000001860 */
        /* <DEDUP_REMOVED lines=11> */
[----:B------:R-:W-:Y:S02]  /*182d0*/  F2FP.F16.F32.PACK_AB R142, R251, R249 ;  /* 0x000000f9fb8e723e */ /* 0x000fe400000000ff */
[----:B------:R-:W-:Y:S07]  /*182e0*/  F2FP.F16.F32.PACK_AB R143, R250, R248 ;  /* 0x000000f8fa8f723e */ /* 0x000fee00000000ff */
[-C--:B-1----:R-:W-:Y:S06]  /*182f0*/  HMMA.16816.F32 R148, R140, R160.reuse, R4 ;  /* 0x000000a08c94723c */ /* 0x082fec0000001804 */
[C---:B------:R-:W-:Y:S05]  /*18300*/  HMMA.16816.F32 R144, R208.reuse, R160, R8 ;  /* 0x000000a0d090723c */ /* 0x040fea0000001808 */
[----:B------:R-:W-:Y:S01]  /*18310*/  MOV R7, R164 ;  /* 0x000000a400077202 */ /* 0x000fe20000000f00 */
[-C--:B------:R-:W-:Y:S05]  /*18320*/  HMMA.16816.F32 R156, R208, R162.reuse, R12 ;  /* 0x000000a2d09c723c */ /* 0x080fea000000180c */
[----:B------:R-:W-:Y:S01]  /*18330*/  MOV R8, R165 ;  /* 0x000000a500087202 */ /* 0x000fe20000000f00 */
[C---:B------:R-:W-:Y:S05]  /*18340*/  HMMA.16816.F32 R152, R140.reuse, R162, R16 ;  /* 0x000000a28c98723c */ /* 0x040fea0000001810 */
[----:B------:R-:W-:Y:S01]  /*18350*/  MOV R11, R198 ;  /* 0x000000c6000b7202 */ /* 0x000fe20000000f00 */
[-C--:B------:R-:W-:Y:S05]  /*18360*/  HMMA.16816.F32 R160, R140, R168.reuse, R20 ;  /* 0x000000a88ca0723c */ /* 0x080fea0000001814 */
[----:B------:R-:W-:Y:S01]  /*18370*/  MOV R15, R197 ;  /* 0x000000c5000f7202 */ /* 0x000fe20000000f00 */
[C---:B------:R-:W-:Y:S05]  /*18380*/  HMMA.16816.F32 R164, R208.reuse, R168, R24 ;  /* 0x000000a8d0a4723c */ /* 0x040fea0000001818 */
[----:B------:R-:W-:Y:S02]  /*18390*/  MOV R19, R178 ;  /* 0x000000b200137202 */ /* 0x000fe40000000f00 */
[----:B------:R-:W-:Y:S04]  /*183a0*/  MOV R25, R175 ;  /* 0x000000af00197202 */ /* 0x000fe80000000f00 */
[----:B------:R-:W-:Y:S01]  /*183b0*/  MOV R24, R174 ;  /* 0x000000ae00187202 */ /* 0x000fe20000000f00 */
[----:B---3--:R-:W-:Y:S01]  /*183c0*/  FFMA.FTZ R0, R0, R2, R220 ;  /* 0x0000000200007223 */ /* 0x008fe200000100dc */
[----:B------:R-:W-:Y:S01]  /*183d0*/  MOV R26, R173 ;  /* 0x000000ad001a7202 */ /* 0x000fe20000000f00 */
[----:B------:R-:W-:Y:S01]  /*183e0*/  FADD.FTZ R2, R244, R137 ;  /* 0x00000089f4027221 */ /* 0x000fe20000010000 */
[-C--:B------:R-:W-:Y:S01]  /*183f0*/  HMMA.16816.F32 R172, R208, R170.reuse, R28 ;  /* 0x000000aad0ac723c */ /* 0x080fe2000000181c */
[----:B------:R2:W5:Y:S02]  /*18400*/  LDL.LU R244, [R1+0xa0] ;  /* 0x0000a00001f47983 */ /* 0x0005640000300800 */
[----:B------:R-:W-:Y:S01]  /*18410*/  FADD.FTZ R0, R221, R0 ;  /* 0x00000000dd007221 */ /* 0x000fe20000010000 */
[----:B------:R-:W-:Y:S01]  /*18420*/  FADD.FTZ R2, R241, R2 ;  /* 0x00000002f1027221 */ /* 0x000fe20000010000 */
[----:B------:R2:W5:Y:S01]  /*18430*/  LDL.LU R243, [R1+0x9c] ;  /* 0x00009c0001f37983 */ /* 0x0005620000300800 */
[C---:B------:R-:W-:Y:S03]  /*18440*/  HMMA.16816.F32 R168, R140.reuse, R170, R32 ;  /* 0x000000aa8ca8723c */ /* 0x040fe60000001820 */
[----:B------:R2:W5:Y:S02]  /*18450*/  LDL.LU R242, [R1+0x98] ;  /* 0x0000980001f27983 */ /* 0x0005640000300800 */
[----:B------:R-:W-:Y:S01]  /*18460*/  MOV R18, R179 ;  /* 0x000000b300127202 */ /* 0x000fe20000000f00 */
[----:B------:R-:W-:Y:S01]  /*18470*/  FADD.FTZ R132, R223, R0 ;  /* 0x00000000df847221 */ /* 0x000fe20000010000 */
[----:B------:R-:W-:Y:S01]  /*18480*/  MOV R10, R177 ;  /* 0x000000b1000a7202 */ /* 0x000fe20000000f00 */
[----:B------:R2:W5:Y:S03]  /*18490*/  LDL.LU R241, [R1+0x94] ;  /* 0x0000940001f17983 */ /* 0x0005660000300800 */
[----:B------:R-:W-:Y:S01]  /*184a0*/  MOV R9, R176 ;  /* 0x000000b000097202 */ /* 0x000fe20000000f00 */
[----:B------:R2:W5:Y:S01]  /*184b0*/  LDL.LU R240, [R1+0x90] ;  /* 0x0000900001f07983 */ /* 0x0005620000300800 */
[-C--:B------:R-:W-:Y:S03]  /*184c0*/  HMMA.16816.F32 R176, R140, R184.reuse, R36 ;  /* 0x000000b88cb0723c */ /* 0x080fe60000001824 */
[----:B------:R-:W-:Y:S01]  /*184d0*/  MOV R32, R183 ;  /* 0x000000b700207202 */ /* 0x000fe20000000f00 */
[----:B------:R-:W-:Y:S01]  /*184e0*/  FADD.FTZ R137, R239, R3 ;  /* 0x00000003ef897221 */ /* 0x000fe20000010000 */
[----:B------:R-:W-:Y:S01]  /*184f0*/  MOV R33, R199 ;  /* 0x000000c700217202 */ /* 0x000fe20000000f00 */
[----:B------:R2:W5:Y:S01]  /*18500*/  LDL.LU R239, [R1+0x8c] ;  /* 0x00008c0001ef7983 */ /* 0x0005620000300800 */
[----:B------:R-:W-:Y:S01]  /*18510*/  MOV R39, R180 ;  /* 0x000000b400277202 */ /* 0x000fe20000000f00 */
[----:B------:R-:W-:Y:S02]  /*18520*/  FADD.FTZ R3, R238, R2 ;  /* 0x00000002ee037221 */ /* 0x000fe40000010000 */
[----:B------:R2:W5:Y:S01]  /*18530*/  LDL.LU R238, [R1+0x88] ;  /* 0x0000880001ee7983 */ /* 0x0005620000300800 */
[----:B------:R-:W-:Y:S02]  /*18540*/  MOV R0, R219 ;  /* 0x000000db00007202 */ /* 0x000fe40000000f00 */
[----:B------:R-:W-:Y:S01]  /*18550*/  MOV R34, R204 ;  /* 0x000000cc00227202 */ /* 0x000fe20000000f00 */
[----:B------:R-:W1:Y:S01]  /*18560*/  LDSM.16.MT88.4 R216, [R234+0xf800] ;  /* 0x00f80000ead8783b */ /* 0x000e620000004200 */
        /* <DEDUP_REMOVED lines=10> */
[----:B------:R-:W-:Y:S01]  /*18610*/  LDSM.16.MT88.4 R4, [R235+0xf800] ;  /* 0x00f80000eb04783b */ /* 0x000fe20000004200 */
[----:B------:R-:W-:Y:S02]  /*18620*/  MOV R35, R28 ;  /* 0x0000001c00237202 */ /* 0x000fe40000000f00 */
        /* <DEDUP_REMOVED lines=8> */
[----:B------:R-:W-:Y:S01]  /*186b0*/  FADD.FTZ R9, R9, R3 ;  /* 0x0000000309097221 */ /* 0x000fe20000010000 */
[----:B------:R-:W-:Y:S02]  /*186c0*/  MOV R34, R35 ;  /* 0x0000002300227202 */ /* 0x000fe40000000f00 */
[----:B------:R-:W-:Y:S02]  /*186d0*/  MOV R24, R25 ;  /* 0x0000001900187202 */ /* 0x000fe40000000f00 */
[----:B------:R-:W-:Y:S02]  /*186e0*/  MOV R35, R28 ;  /* 0x0000001c00237202 */ /* 0x000fe40000000f00 */
[----:B------:R-:W-:Y:S02]  /*186f0*/  MOV R25, R8 ;  /* 0x0000000800197202 */ /* 0x000fe40000000f00 */
[----:B------:R-:W-:Y:S01]  /*18700*/  MOV R28, R29 ;  /* 0x0000001d001c7202 */ /* 0x000fe20000000f00 */
[----:B------:R-:W-:Y:S01]  /*18710*/  FADD.FTZ R9, R35, R9 ;  /* 0x0000000923097221 */ /* 0x000fe20000010000 */
        /* <DEDUP_REMOVED lines=14> */
[C---:B------:R-:W-:Y:S04]  /*18800*/  HMMA.16816.F32 R180, R208.reuse, R184, R40 ;  /* 0x000000b8d0b4723c */ /* 0x040fe80000001828 */
[----:B------:R-:W-:Y:S01]  /*18810*/  MOV R21, R190 ;  /* 0x000000be00157202 */ /* 0x000fe20000000f00 */
[----:B------:R-:W-:Y:S01]  /*18820*/  FADD.FTZ R10, R10, R8 ;  /* 0x000000080a0a7221 */ /* 0x000fe20000010000 */
[----:B------:R-:W-:Y:S02]  /*18830*/  MOV R23, R188 ;  /* 0x000000bc00177202 */ /* 0x000fe40000000f00 */
[----:B------:R-:W-:Y:S03]  /*18840*/  MOV R20, R191 ;  /* 0x000000bf00147202 */ /* 0x000fe60000000f00 */
[----:B------:R-:W-:Y:S01]  /*18850*/  MOV R22, R189 ;  /* 0x000000bd00167202 */ /* 0x000fe20000000f00 */
[----:B------:R-:W-:Y:S01]  /*18860*/  FADD.FTZ R3, R34, R10 ;  /* 0x0000000a22037221 */ /* 0x000fe20000010000 */
[-C--:B------:R-:W-:Y:S03]  /*18870*/  HMMA.16816.F32 R188, R208, R186.reuse, R44 ;  /* 0x000000bad0bc723c */ /* 0x080fe6000000182c */
[----:B------:R-:W-:Y:S02]  /*18880*/  MOV R193, R222 ;  /* 0x000000de00c17202 */ /* 0x000fe40000000f00 */
[----:B------:R-:W3:Y:S01]  /*18890*/  LDSM.16.MT88.4 R220, [R236+0xf800] ;  /* 0x00f80000ecdc783b */ /* 0x000ee20000004200 */
[C---:B------:R-:W-:Y:S05]  /*188a0*/  HMMA.16816.F32 R184, R140.reuse, R186, R48 ;  /* 0x000000ba8cb8723c */ /* 0x040fea0000001830 */
[----:B------:R-:W-:Y:S02]  /*188b0*/  MOV R13, R195 ;  /* 0x000000c3000d7202 */ /* 0x000fe40000000f00 */
[----:B------:R-:W-:Y:S04]  /*188c0*/  MOV R12, R194 ;  /* 0x000000c2000c7202 */ /* 0x000fe80000000f00 */
[----:B------:R-:W-:Y:S02]  /*188d0*/  MOV R27, R192 ;  /* 0x000000c0001b7202 */ /* 0x000fe40000000f00 */
[----:B------:R-:W-:Y:S02]  /*188e0*/  MOV R0, R193 ;  /* 0x000000c100007202 */ /* 0x000fe40000000f00 */
[-C--:B------:R-:W-:Y:S03]  /*188f0*/  HMMA.16816.F32 R192, R140, R200.reuse, R52 ;  /* 0x000000c88cc0723c */ /* 0x080fe60000001834 */
[----:B------:R-:W-:Y:S01]  /*18900*/  MOV R14, R196 ;  /* 0x000000c4000e7202 */ /* 0x000fe20000000f00 */
[----:B------:R-:W-:Y:S01]  /*18910*/  FADD.FTZ R0, R0, R138 ;  /* 0x0000008a00007221 */ /* 0x000fe20000010000 */
        /* <DEDUP_REMOVED lines=46> */
[----:B------:R-:W-:Y:S03]  /*18c00*/  MOV R140, R133 ;  /* 0x00000085008c7202 */ /* 0x000fe60000000f00 */
        /* <DEDUP_REMOVED lines=18> */
[----:B------:R2:W-:Y:S01]  /*18d30*/  STL [R1+0x30], R0 ;  /* 0x0000300001007387 */ /* 0x0005e20000100800 */
[----:B----4-:R-:W-:Y:S01]  /*18d40*/  MOV R3, R136 ;  /* 0x0000008800037202 */ /* 0x010fe20000000f00 */
[----:B------:R-:W-:Y:S06]  /*18d50*/  @P4 BRA `(.L_x_328) ;  /* 0xffffffb400e84947 */ /* 0x000fec000383ffff */
.L_x_327:
[----:B------:R-:W2:Y:S04]  /*18d60*/  LDL.LU R8, [R1+0x20] ;  /* 0x0000200001087983 */ /* 0x000ea80000300800 */
[----:B------:R-:W3:Y:S04]  /*18d70*/  LDL.LU R7, [R1+0x24] ;  /* 0x0000240001077983 */ /* 0x000ee80000300800 */
[----:B------:R-:W4:Y:S04]  /*18d80*/  LDL.LU R6, [R1+0x28] ;  /* 0x0000280001067983 */ /* 0x000f280000300800 */
[----:B------:R-:W4:Y:S01]  /*18d90*/  LDL.LU R5, [R1+0x30] ;  /* 0x0000300001057983 */ /* 0x000f220000300800 */
[----:B------:R-:W1:Y:S01]  /*18da0*/  S2UR UR7, SR_CTAID.X ;  /* 0x00000000000779c3 */ /* 0x000e620000002500 */
[----:B------:R-:W-:Y:S01]  /*18db0*/  UISETP.NE.AND UP0, UPT, UR15, -0x1, UPT ;  /* 0xffffffff0f00788c */ /* 0x000fe2000bf05270 */
[----:B------:R-:W-:Y:S01]  /*18dc0*/  MOV R67, 0x40 ;  /* 0x0000004000437802 */ /* 0x000fe20000000f00 */
[----:B------:R-:W1:Y:S01]  /*18dd0*/  S2R R140, SR_TID.X ;  /* 0x00000000008c7919 */ /* 0x000e620000002100 */
[----:B------:R-:W1:Y:S04]  /*18de0*/  S2R R142, SR_TID.X ;  /* 0x00000000008e7919 */ /* 0x000e680000002100 */
[----:B------:R-:W1:Y:S04]  /*18df0*/  S2UR UR8, SR_CgaCtaId ;  /* 0x00000000000879c3 */ /* 0x000e680000008800 */
[----:B------:R-:W-:-:S02]  /*18e00*/  @UP0 ULDC.64 UR4, c[0x0][0x298] ;  /* 0x0000a60000040ab9 */ /* 0x000fc40000000a00 */
[----:B------:R-:W-:-:S03]  /*18e10*/  @UP0 UIMAD.WIDE.U32 UR10, UR15, UR4, URZ ;  /* 0x000000040f0a02a5 */ /* 0x000fc6000f8e003f */
[----:B------:R-:W-:Y:S01]  /*18e20*/  UMOV UR4, 0x400 ;  /* 0x0000040000047882 */ /* 0x000fe20000000000 */
[----:B-1----:R-:W-:Y:S02]  /*18e30*/  UIMAD UR6, UR7, -0x80, UR17 ;  /* 0xffffff80070678a4 */ /* 0x002fe4000f8e0211 */
[----:B------:R-:W-:Y:S02]  /*18e40*/  ULEA UR4, UR8, UR4, 0x18 ;  /* 0x0000000408047291 */ /* 0x000fe4000f8ec03f */
[----:B------:R-:W-:Y:S01]  /*18e50*/  @UP0 UIMAD UR8, UR15, UR5, UR11 ;  /* 0x000000050f0802a4 */ /* 0x000fe2000f8e020b */
[----:B------:R-:W-:Y:S02]  /*18e60*/  SHF.R.S32.HI R132, RZ, 0x1f, R140 ;  /* 0x0000001fff847819 */ /* 0x000fe4000001148c */
[----:B------:R-:W-:-:S04]  /*18e70*/  SHF.R.S32.HI R141, RZ, 0x1f, R142 ;  /* 0x0000001fff8d7819 */ /* 0x000fc8000001148e */
[----:B------:R-:W-:Y:S01]  /*18e80*/  LEA.HI R141, R141, R142, RZ, 0x3 ;  /* 0x0000008e8d8d7211 */ /* 0x000fe200078f18ff */
[----:B--2---:R-:W1:Y:S04]  /*18e90*/  SHFL.BFLY PT, R2, R8, 0x2, 0x1f ;  /* 0x0c401f0008027f89 */ /* 0x004e6800000e0000 */
[----:B---3--:R-:W2:Y:S04]  /*18ea0*/  SHFL.BFLY PT, R4, R7, 0x2, 0x1f ;  /* 0x0c401f0007047f89 */ /* 0x008ea800000e0000 */
[----:B----4-:R-:W3:Y:S04]  /*18eb0*/  SHFL.BFLY PT, R3, R6, 0x2, 0x1f ;  /* 0x0c401f0006037f89 */ /* 0x010ee800000e0000 */
[----:B------:R-:W4:Y:S01]  /*18ec0*/  SHFL.BFLY PT, R0, R5, 0x2, 0x1f ;  /* 0x0c401f0005007f89 */ /* 0x000f2200000e0000 */
[----:B-1----:R-:W-:Y:S01]  /*18ed0*/  FADD.FTZ R2, R2, R8 ;  /* 0x0000000802027221 */ /* 0x002fe20000010000 */
[----:B--2---:R-:W-:-:S04]  /*18ee0*/  FADD.FTZ R4, R4, R7 ;  /* 0x0000000704047221 */ /* 0x004fc80000010000 */
[----:B------:R-:W1:Y:S01]  /*18ef0*/  SHFL.BFLY PT, R8, R2, 0x1, 0x1f ;  /* 0x0c201f0002087f89 */ /* 0x000e6200000e0000 */
[----:B---3--:R-:W-:-:S03]  /*18f00*/  FADD.FTZ R3, R3, R6 ;  /* 0x0000000603037221 */ /* 0x008fc60000010000 */
[----:B------:R-:W2:Y:S01]  /*18f10*/  SHFL.BFLY PT, R7, R4, 0x1, 0x1f ;  /* 0x0c201f0004077f89 */ /* 0x000ea200000e0000 */
[----:B----4-:R-:W-:-:S03]  /*18f20*/  FADD.FTZ R0, R0, R5 ;  /* 0x0000000500007221 */ /* 0x010fc60000010000 */
[----:B------:R-:W3:Y:S04]  /*18f30*/  SHFL.BFLY PT, R6, R3, 0x1, 0x1f ;  /* 0x0c201f0003067f89 */ /* 0x000ee800000e0000 */
[----:B------:R-:W4:Y:S01]  /*18f40*/  SHFL.BFLY PT, R5, R0, 0x1, 0x1f ;  /* 0x0c201f0000057f89 */ /* 0x000f2200000e0000 */
[----:B-1----:R-:W-:Y:S01]  /*18f50*/  FADD.FTZ R2, R2, R8 ;  /* 0x0000000802027221 */ /* 0x002fe20000010000 */
[----:B--2---:R-:W-:-:S04]  /*18f60*/  FADD.FTZ R137, R4, R7 ;  /* 0x0000000704897221 */ /* 0x004fc80000010000 */
[----:B------:R-:W-:Y:S02]  /*18f70*/  FSETP.NE.FTZ.AND P6, PT, R2, RZ, PT ;  /* 0x000000ff0200720b */ /* 0x000fe40003fd5000 */
[----:B------:R-:W-:Y:S01]  /*18f80*/  LOP3.LUT R4, R141, 0xfffffff8, RZ, 0xc0, !PT ;  /* 0xfffffff88d047812 */ /* 0x000fe200078ec0ff */
[----:B---3-5:R-:W-:Y:S01]  /*18f90*/  FADD.FTZ R138, R3, R6 ;  /* 0x00000006038a7221 */ /* 0x028fe20000010000 */
[----:B------:R-:W-:Y:S02]  /*18fa0*/  LEA.HI R3, R132, R140, RZ, 0x2 ;  /* 0x0000008c84037211 */ /* 0x000fe400078f10ff */
[----:B------:R-:W-:Y:S01]  /*18fb0*/  IADD3 R142, -R4, R142, RZ ;  /* 0x0000008e048e7210 */ /* 0x000fe20007ffe1ff */
[----:B----4-:R-:W-:Y:S01]  /*18fc0*/  FADD.FTZ R139, R0, R5 ;  /* 0x00000005008b7221 */ /* 0x010fe20000010000 */
[----:B------:R-:W-:Y:S02]  /*18fd0*/  MOV R0, 0x3f800000 ;  /* 0x3f80000000007802 */ /* 0x000fe40000000f00 */
[----:B------:R-:W-:-:S02]  /*18fe0*/  LEA.HI R5, R132, R140, RZ, 0x5 ;  /* 0x0000008c84057211 */ /* 0x000fc400078f28ff */
[----:B------:R-:W-:Y:S02]  /*18ff0*/  LOP3.LUT R8, R3, 0x3ffffffc, RZ, 0xc0, !PT ;  /* 0x3ffffffc03087812 */ /* 0x000fe400078ec0ff */
[----:B------:R-:W1:Y:S01]  /*19000*/  @P6 MUFU.RCP R0, R2 ;  /* 0x0000000200006308 */ /* 0x000e620000001000 */
[----:B------:R-:W-:Y:S02]  /*19010*/  LOP3.LUT R6, R5, 0xffffffe0, RZ, 0xc0, !PT ;  /* 0xffffffe005067812 */ /* 0x000fe400078ec0ff */
[-C--:B------:R-:W-:Y:S02]  /*19020*/  LEA.HI R132, R132, R140.reuse, RZ, 0x3 ;  /* 0x0000008c84847211 */ /* 0x080fe400078f18ff */
[-C--:B------:R-:W-:Y:S02]  /*19030*/  IADD3 R8, -R8, R140.reuse, RZ ;  /* 0x0000008c08087210 */ /* 0x080fe40007ffe1ff */
[----:B------:R-:W-:Y:S02]  /*19040*/  IADD3 R140, -R6, R140, RZ ;  /* 0x0000008c068c7210 */ /* 0x000fe40007ffe1ff */
[----:B------:R-:W-:-:S02]  /*19050*/  SHF.R.S32.HI R4, RZ, 0x2, R3 ;  /* 0x00000002ff047819 */ /* 0x000fc40000011403 */
[----:B------:R-:W-:Y:S02]  /*19060*/  SHF.R.S32.HI R6, RZ, 0x1f, R3 ;  /* 0x0000001fff067819 */ /* 0x000fe40000011403 */
[----:B------:R-:W-:Y:S02]  /*19070*/  SHF.R.S32.HI R5, RZ, 0x5, R5 ;  /* 0x00000005ff057819 */ /* 0x000fe40000011405 */
[----:B------:R-:W-:Y:S02]  /*19080*/  LEA.HI R6, R6, R4, RZ, 0x3 ;  /* 0x0000000406067211 */ /* 0x000fe400078f18ff */
[----:B------:R-:W-:Y:S01]  /*19090*/  FSETP.NE.FTZ.AND P3, PT, R137, RZ, PT ;  /* 0x000000ff8900720b */ /* 0x000fe20003f75000 */
[C---:B-1----:R-:W-:Y:S01]  /*190a0*/  FMUL.FTZ R148, R0.reuse, R148 ;  /* 0x0000009400947220 */ /* 0x042fe20000410000 */
[----:B------:R-:W-:Y:S01]  /*190b0*/  SHF.R.S32.HI R7, RZ, 0x3, R132 ;  /* 0x00000003ff077819 */ /* 0x000fe20000011484 */
[C---:B------:R-:W-:Y:S01]  /*190c0*/  FMUL.FTZ R149, R0.reuse, R149 ;  /* 0x0000009500957220 */ /* 0x040fe20000410000 */
[----:B------:R-:W-:Y:S01]  /*190d0*/  LEA R8, R5, R8, 0x9 ;  /* 0x0000000805087211 */ /* 0x000fe200078e48ff */
[----:B------:R-:W-:Y:S01]  /*190e0*/  FMUL.FTZ R152, R0, R152 ;  /* 0x0000009800987220 */ /* 0x000fe20000410000 */
[----:B------:R-:W-:Y:S01]  /*190f0*/  LOP3.LUT R5, R6, 0xfffffff8, RZ, 0xc0, !PT ;  /* 0xfffffff806057812 */ /* 0x000fe200078ec0ff */
[C---:B------:R-:W-:Y:S01]  /*19100*/  FMUL.FTZ R153, R0.reuse, R153 ;  /* 0x0000009900997220 */ /* 0x040fe20000410000 */
[----:B------:R-:W-:Y:S01]  /*19110*/  ISETP.GE.AND P0, PT, R7, UR6, PT ;  /* 0x0000000607007c0c */ /* 0x000fe2000bf06270 */
        /* <DEDUP_REMOVED lines=28> */
[----:B------:R-:W-:-:S02]  /*192e0*/  MOV R3, 0x3f800000 ;  /* 0x3f80000000037802 */ /* 0x000fc40000000f00 */
[----:B------:R-:W-:Y:S02]  /*192f0*/  IADD3 R0, R4, -R5, RZ ;  /* 0x8000000504007210 */ /* 0x000fe40007ffe0ff */
[----:B------:R-:W1:Y:S01]  /*19300*/  @P6 LDC R5, c[0x0][0x2e8] ;  /* 0x0000ba00ff056b82 */ /* 0x000e620000000800 */
[----:B------:R-:W-:Y:S01]  /*19310*/  MOV R80, 0x20 ;  /* 0x0000002000507802 */ /* 0x000fe20000000f00 */
[----:B------:R-:W2:Y:S01]  /*19320*/  @P3 MUFU.RCP R3, R137 ;  /* 0x0000008900033308 */ /* 0x000ea20000001000 */
[C---:B------:R-:W-:Y:S02]  /*19330*/  SHF.L.U32 R21, R0.reuse, 0x6, RZ ;  /* 0x0000000600157819 */ /* 0x040fe400000006ff */
[----:B------:R-:W-:Y:S02]  /*19340*/  R2P PR, R0, 0x6 ;  /* 0x0000000600007804 */ /* 0x000fe40000000000 */
[----:B------:R-:W-:Y:S02]  /*19350*/  LOP3.LUT R21, R21, 0x1c0, RZ, 0xc0, !PT ;  /* 0x000001c015157812 */ /* 0x000fe400078ec0ff */
[----:B------:R-:W-:-:S02]  /*19360*/  PLOP3.LUT P5, PT, PT, PT, UP0, 0x80, 0x0 ;  /* 0x000000000000781c */ /* 0x000fc40003faf008 */
[----:B------:R-:W-:Y:S02]  /*19370*/  LOP3.LUT R4, R0, 0x1, RZ, 0xc0, !PT ;  /* 0x0000000100047812 */ /* 0x000fe400078ec0ff */
[----:B------:R3:W4:Y:S01]  /*19380*/  @P6 MUFU.LG2 R0, R2 ;  /* 0x0000000200006308 */ /* 0x0007220000000c00 */
[----:B------:R-:W-:Y:S02]  /*19390*/  LEA.HI R21, R21, R21, RZ, 0x1d ;  /* 0x0000001515157211 */ /* 0x000fe400078fe8ff */
[----:B------:R-:W-:Y:S02]  /*193a0*/  ISETP.NE.U32.AND P4, PT, R4, 0x1, PT ;  /* 0x000000010400780c */ /* 0x000fe40003f85070 */
[----:B------:R-:W-:Y:S01]  /*193b0*/  LEA R21, R8, R21, 0x1 ;  /* 0x0000001508157211 */ /* 0x000fe200078e08ff */
[C---:B--2---:R-:W-:Y:S01]  /*193c0*/  FMUL.FTZ R150, R3.reuse, R150 ;  /* 0x0000009603967220 */ /* 0x044fe20000410000 */
[C---:B------:R-:W-:Y:S01]  /*193d0*/  FMUL.FTZ R151, R3.reuse, R151 ;  /* 0x0000009703977220 */ /* 0x040fe20000410000 */
[----:B------:R-:W-:Y:S01]  /*193e0*/  FMUL.FTZ R154, R3, R154 ;  /* 0x0000009a039a7220 */ /* 0x000fe20000410000 */
[----:B------:R-:W-:Y:S01]  /*193f0*/  LEA R21, R21, UR4, 0x1 ;  /* 0x0000000415157c11 */ /* 0x000fe2000f8e08ff */
[C---:B------:R-:W-:Y:S01]  /*19400*/  FMUL.FTZ R155, R3.reuse, R155 ;  /* 0x0000009b039b7220 */ /* 0x040fe20000410000 */
[C---:B------:R-:W-:Y:S01]  /*19410*/  FMUL.FTZ R162, R3.reuse, R162 ;  /* 0x000000a203a27220 */ /* 0x040fe20000410000 */
[C---:B------:R-:W-:Y:S01]  /*19420*/  FMUL.FTZ R9, R3.reuse, R163 ;  /* 0x000000a303097220 */ /* 0x040fe20000410000 */
[C---:B------:R-:W-:Y:S01]  /*19430*/  FMUL.FTZ R170, R3.reuse, R170 ;  /* 0x000000aa03aa7220 */ /* 0x040fe20000410000 */
[----:B------:R-:W-:Y:S01]  /*19440*/  FMUL.FTZ R6, R3, R171 ;  /* 0x000000ab03067220 */ /* 0x000fe20000410000 */
[----:B------:R-:W-:-:S02]  /*19450*/  SEL R80, R80, 0xffffffe0, !P1 ;  /* 0xffffffe050507807 */ /* 0x000fc40004800000 */
[----:B------:R-:W-:Y:S01]  /*19460*/  SEL R67, R67, 0xffffffc0, !P2 ;  /* 0xffffffc043437807 */ /* 0x000fe20005000000 */
[----:B---34-:R-:W-:Y:S06]  /*19470*/  @P5 BRA `(.L_x_331) ;  /* 0x00000000001c5947 */ /* 0x018fec0003800000 */
[----:B------:R-:W2:Y:S01]  /*19480*/  S2UR UR9, SR_CTAID.Y ;  /* 0x00000000000979c3 */ /* 0x000ea20000002600 */
[----:B------:R-:W-:Y:S01]  /*19490*/  ULDC.64 UR4, c[0x0][0x290] ;  /* 0x0000a40000047ab9 */ /* 0x000fe20000000a00 */
[----:B--2---:R-:W-:Y:S02]  /*194a0*/  USHF.R.S32.HI UR8, URZ, 0x1f, UR9 ;  /* 0x0000001f3f087899 */ /* 0x004fe40008011409 */
[----:B------:R-:W-:Y:S02]  /*194b0*/  UIMAD.WIDE.U32 UR10, UR9, UR4, URZ ;  /* 0x00000004090a72a5 */ /* 0x000fe4000f8e003f */
[----:B------:R-:W-:-:S04]  /*194c0*/  UIMAD UR8, UR8, UR4, URZ ;  /* 0x00000004080872a4 */ /* 0x000fc8000f8e023f */
[----:B------:R-:W-:-:S04]  /*194d0*/  UIMAD UR8, UR9, UR5, UR8 ;  /* 0x00000005090872a4 */ /* 0x000fc8000f8e0208 */
[----:B------:R-:W-:-:S12]  /*194e0*/  UIADD3 UR8, UR11, UR8, URZ ;  /* 0x000000080b087290 */ /* 0x000fd8000fffe03f */
.L_x_331:
[----:B------:R-:W-:Y:S01]  /*194f0*/  ULDC.U8 UR4, c[0x0][0x3d8] ;  /* 0x0000f60000047ab9 */ /* 0x000fe20000000000 */
[----:B------:R-:W-:Y:S01]  /*19500*/  ULDC.U8 UR9, c[0x0][0x3d9] ;  /* 0x0000f64000097ab9 */ /* 0x000fe20000000000 */
[----:B------:R-:W-:Y:S01]  /*19510*/  ISETP.NE.AND P2, PT, RZ, UR4, PT ;  /* 0x00000004ff007c0c */ /* 0x000fe2000bf45270 */
[----:B------:R-:W-:Y:S01]  /*19520*/  @P6 FMUL.FTZ R0, R0, 0.69314718246459960938 ;  /* 0x3f31721800006820 */ /* 0x000fe20000410000 */
[----:B------:R-:W-:Y:S01]  /*19530*/  MOV R81, 0x7f800000 ;  /* 0x7f80000000517802 */ /* 0x000fe20000000f00 */
[C---:B------:R-:W-:Y:S01]  /*19540*/  FMUL.FTZ R178, R3.reuse, R178 ;  /* 0x000000b203b27220 */ /* 0x040fe20000410000 */
[----:B------:R-:W-:Y:S01]  /*19550*/  ISETP.NE.OR P1, PT, RZ, UR9, !P2 ;  /* 0x00000009ff007c0c */ /* 0x000fe2000d725670 */
[----:B-1----:R-:W-:Y:S01]  /*19560*/  @P6 FFMA.FTZ R81, R136, R5, R0 ;  /* 0x0000000588516223 */ /* 0x002fe20000010000 */
        /* <DEDUP_REMOVED lines=16> */
.L_x_332:
[----:B------:R-:W-:Y:S01]  /*19670*/  ISETP.NE.AND P1, PT, RZ, UR9, PT ;  /* 0x00000009ff007c0c */ /* 0x000fe2000bf25270 */
[----:B------:R-:W-:Y:S01]  /*19680*/  FMUL.FTZ R26, R3, R195 ;  /* 0x000000c3031a7220 */ /* 0x000fe20000410000 */
[----:B------:R-:W-:Y:S01]  /*19690*/  IADD3 R20, R21, -0x10, RZ ;  /* 0xfffffff015147810 */ /* 0x000fe20007ffe0ff */
[----:B------:R-:W-:Y:S01]  /*196a0*/  FMUL.FTZ R202, R3, R202 ;  /* 0x000000ca03ca7220 */ /* 0x000fe20000410000 */
        /* <DEDUP_REMOVED lines=8> */
[C---:B------:R-:W-:Y:S01]  /*19730*/  FMUL.FTZ R46, R3.reuse, R83 ;  /* 0x00000053032e7220 */ /* 0x040fe20000410000 */
[----:B------:R-:W-:Y:S01]  /*19740*/  @!P1 PLOP3.LUT P4, PT, P2, PT, PT, 0x80, 0x0 ;  /* 0x000000000000981c */ /* 0x000fe2000178f070 */
[----:B------:R-:W-:Y:S01]  /*19750*/  FMUL.FTZ R86, R3, R86 ;  /* 0x0000005603567220 */ /* 0x000fe20000410000 */
[----:B------:R-:W-:Y:S01]  /*19760*/  FSETP.NE.FTZ.AND P2, PT, R139, RZ, PT ;  /* 0x000000ff8b00720b */ /* 0x000fe20003f55000 */
        /* <DEDUP_REMOVED lines=12> */
[----:B------:R-:W2:Y:S01]  /*19830*/  @P2 MUFU.RCP R0, R139 ;  /* 0x0000008b00002308 */ /* 0x000ea20000001000 */
[----:B------:R-:W-:Y:S01]  /*19840*/  F2FP.F16.F32.PACK_AB R5, R149, R148 ;  /* 0x000000949505723e */ /* 0x000fe200000000ff */
[----:B------:R-:W-:Y:S01]  /*19850*/  BSSY B0, `(.L_x_333) ;  /* 0x000012c000007945 */ /* 0x000fe20003800000 */
        /* <DEDUP_REMOVED lines=66> */
[----:B------:R1:W-:Y:S01]  /*19c80*/  STS [R21], R5 ;  /* 0x0000000515007388 */ /* 0x0003e20000000800 */
        /* <DEDUP_REMOVED lines=22> */
[----:B------:R-:W-:Y:S02]  /*19df0*/  F2FP.F16.F32.PACK_AB R16, R16, R184 ;  /* 0x000000b81010723e */ /* 0x000fe400000000ff */
[----:B------:R-:W-:Y:S02]  /*19e00*/  F2FP.F16.F32.PACK_AB R15, R15, R186 ;  /* 0x000000ba0f0f723e */ /* 0x000fe400000000ff */
[----:B-1----:R-:W-:Y:S02]  /*19e10*/  IADD3 R5, R67, R20, RZ ;  /* 0x0000001443057210 */ /* 0x002fe40007ffe0ff */
[----:B--2---:R-:W-:-:S02]  /*19e20*/  IADD3 R0, R21, R80, RZ ;  /* 0x0000005015007210 */ /* 0x004fc40007ffe0ff */
[----:B------:R-:W-:Y:S02]  /*19e30*/  F2FP.F16.F32.PACK_AB R17, R17, R180 ;  /* 0x000000b41111723e */ /* 0x000fe400000000ff */
[----:B---3--:R-:W-:Y:S01]  /*19e40*/  IADD3 R13, R80, R20, RZ ;  /* 0x00000014500d7210 */ /* 0x008fe20007ffe0ff */
[----:B------:R1:W-:Y:S01]  /*19e50*/  STS [R0], R10 ;  /* 0x0000000a00007388 */ /* 0x0003e20000000800 */
[----:B------:R-:W-:Y:S01]  /*19e60*/  F2FP.F16.F32.PACK_AB R25, R183, R25 ;  /* 0x00000019b719723e */ /* 0x000fe200000000ff */
[----:B------:R-:W-:Y:S01]  /*19e70*/  IMAD.IADD R2, R0, 0x1, R67 ;  /* 0x0000000100027824 */ /* 0x000fe200078e0243 */
[----:B----4-:R-:W-:Y:S01]  /*19e80*/  IADD3 R3, R21, R67, RZ ;  /* 0x0000004315037210 */ /* 0x010fe20007ffe0ff */
[----:B------:R-:W-:Y:S01]  /*19e90*/  STS [R0+0x400], R9 ;  /* 0x0004000900007388 */ /* 0x000fe20000000800 */
[----:B------:R-:W-:Y:S02]  /*19ea0*/  F2FP.F16.F32.PACK_AB R24, R24, R188 ;  /* 0x000000bc1818723e */ /* 0x000fe400000000ff */
[----:B------:R-:W-:Y:S01]  /*19eb0*/  F2FP.F16.F32.PACK_AB R28, R191, R28 ;  /* 0x0000001cbf1c723e */ /* 0x000fe200000000ff */
[----:B------:R2:W-:Y:S01]  /*19ec0*/  STS [R13], R7 ;  /* 0x000000070d007388 */ /* 0x0005e20000000800 */
[----:B------:R-:W-:Y:S01]  /*19ed0*/  F2FP.F16.F32.PACK_AB R27, R27, R192 ;  /* 0x000000c01b1b723e */ /* 0x000fe200000000ff */
[----:B-----5:R-:W3:Y:S01]  /*19ee0*/  @P2 LDC R12, c[0x0][0x2e8] ;  /* 0x0000ba00ff0c2b82 */ /* 0x020ee20000000800 */
[----:B------:R-:W-:Y:S01]  /*19ef0*/  F2FP.F16.F32.PACK_AB R26, R26, R194 ;  /* 0x000000c21a1a723e */ /* 0x000fe200000000ff */
[----:B------:R4:W-:Y:S01]  /*19f00*/  STS [R13+0x400], R6 ;  /* 0x000400060d007388 */ /* 0x0009e20000000800 */
[----:B------:R-:W-:-:S02]  /*19f10*/  F2FP.F16.F32.PACK_AB R55, R55, R200 ;  /* 0x000000c83737723e */ /* 0x000fc400000000ff */
[----:B------:R-:W-:Y:S01]  /*19f20*/  F2FP.F16.F32.PACK_AB R54, R54, R202 ;  /* 0x000000ca3636723e */ /* 0x000fe200000000ff */
[----:B------:R5:W-:Y:S01]  /*19f30*/  STS [R0+0x2000], R8 ;  /* 0x0020000800007388 */ /* 0x000be20000000800 */
[----:B------:R-:W-:Y:S01]  /*19f40*/  IADD3 R4, R13, R67, RZ ;  /* 0x000000430d047210 */ /* 0x000fe20007ffe0ff */
[----:B------:R-:W3:Y:S01]  /*19f50*/  @!P1 LDC R11, c[0x0][0x270] ;  /* 0x00009c00ff0b9b82 */ /* 0x000ee20000000800 */
[----:B------:R-:W-:Y:S01]  /*19f60*/  F2FP.F16.F32.PACK_AB R57, R57, R196 ;  /* 0x000000c43939723e */ /* 0x000fe200000000ff */
[----:B------:R-:W-:Y:S01]  /*19f70*/  STS [R0+0x2400], R14 ;  /* 0x0024000e00007388 */ /* 0x000fe20000000800 */
[----:B------:R-:W-:Y:S02]  /*19f80*/  F2FP.F16.F32.PACK_AB R56, R199, R56 ;  /* 0x00000038c738723e */ /* 0x000fe400000000ff */
[----:B------:R-:W-:Y:S01]  /*19f90*/  F2FP.F16.F32.PACK_AB R53, R53, R204 ;  /* 0x000000cc3535723e */ /* 0x000fe200000000ff */
[----:B------:R-:W-:Y:S01]  /*19fa0*/  STS [R13+0x2000], R23 ;  /* 0x002000170d007388 */ /* 0x000fe20000000800 */
[----:B------:R-:W-:Y:S01]  /*19fb0*/  F2FP.F16.F32.PACK_AB R52, R207, R52 ;  /* 0x00000034cf34723e */ /* 0x000fe200000000ff */
[----:B-1----:R-:W1:Y:S01]  /*19fc0*/  @P3 LDC R10, c[0x0][0x2e8] ;  /* 0x0000ba00ff0a3b82 */ /* 0x002e620000000800 */
[----:B------:R-:W-:Y:S01]  /*19fd0*/  F2FP.F16.F32.PACK_AB R51, R51, R31 ;  /* 0x0000001f3333723e */ /* 0x000fe200000000ff */
[----:B------:R-:W-:Y:S01]  /*19fe0*/  STS [R13+0x2400], R22 ;  /* 0x002400160d007388 */ /* 0x000fe20000000800 */
[----:B------:R-:W-:-:S02]  /*19ff0*/  F2FP.F16.F32.PACK_AB R50, R50, R70 ;  /* 0x000000463232723e */ /* 0x000fc400000000ff */
[----:B------:R-:W-:Y:S01]  /*1a000*/  F2FP.F16.F32.PACK_AB R47, R47, R35 ;  /* 0x000000232f2f723e */ /* 0x000fe200000000ff */
[----:B------:R3:W-:Y:S01]  /*1a010*/  STS [R3], R19 ;  /* 0x0000001303007388 */ /* 0x0007e20000000800 */
[----:B------:R-:W-:Y:S01]  /*1a020*/  F2FP.F16.F32.PACK_AB R46, R46, R82 ;  /* 0x000000522e2e723e */ /* 0x000fe200000000ff */
[----:B--2---:R-:W2:Y:S01]  /*1a030*/  @P1 LDC R7, c[0x0][0x2c0] ;  /* 0x0000b000ff071b82 */ /* 0x004ea20000000800 */
[----:B------:R-:W-:Y:S01]  /*1a040*/  F2FP.F16.F32.PACK_AB R49, R49, R72 ;  /* 0x000000483131723e */ /* 0x000fe200000000ff */
[----:B------:R-:W-:Y:S01]  /*1a050*/  STS [R3+0x400], R18 ;  /* 0x0004001203007388 */ /* 0x000fe20000000800 */
[----:B------:R-:W-:Y:S02]  /*1a060*/  F2FP.F16.F32.PACK_AB R48, R75, R48 ;  /* 0x000000304b30723e */ /* 0x000fe400000000ff */
[----:B------:R-:W-:Y:S01]  /*1a070*/  F2FP.F16.F32.PACK_AB R45, R45, R76 ;  /* 0x0000004c2d2d723e */ /* 0x000fe200000000ff */
[----:B------:R3:W-:Y:S01]  /*1a080*/  STS [R5], R16 ;  /* 0x0000001005007388 */ /* 0x0007e20000000800 */
[----:B------:R-:W-:Y:S01]  /*1a090*/  F2FP.F16.F32.PACK_AB R44, R79, R44 ;  /* 0x0000002c4f2c723e */ /* 0x000fe200000000ff */
[----:B----4-:R-:W4:Y:S01]  /*1a0a0*/  @!P1 LDC R6, c[0x0][0x2c4] ;  /* 0x0000b100ff069b82 */ /* 0x010f220000000800 */
[----:B------:R-:W-:Y:S01]  /*1a0b0*/  F2FP.F16.F32.PACK_AB R43, R43, R84 ;  /* 0x000000542b2b723e */ /* 0x000fe200000000ff */
[----:B------:R-:W-:Y:S01]  /*1a0c0*/  STS [R5+0x400], R15 ;  /* 0x0004000f05007388 */ /* 0x000fe20000000800 */
        /* <DEDUP_REMOVED lines=11> */
[----:B------:R-:W-:Y:S01]  /*1a180*/  @!P1 IMAD.MOV.U32 R7, RZ, RZ, 0x1 ;  /* 0x00000001ff079424 */ /* 0x000fe200078e00ff */
[----:B------:R-:W-:Y:S01]  /*1a190*/  F2FP.F16.F32.PACK_AB R35, R101, R100 ;  /* 0x000000646523723e */ /* 0x000fe200000000ff */
[----:B------:R-:W-:Y:S01]  /*1a1a0*/  STS [R5+0x2400], R28 ;  /* 0x0024001c05007388 */ /* 0x000fe20000000800 */
[----:B------:R-:W-:-:S02]  /*1a1b0*/  F2FP.F16.F32.PACK_AB R34, R34, R102 ;  /* 0x000000662222723e */ /* 0x000fc400000000ff */
[----:B------:R-:W-:Y:S01]  /*1a1c0*/  F2FP.F16.F32.PACK_AB R31, R113, R112 ;  /* 0x00000070711f723e */ /* 0x000fe200000000ff */
[----:B------:R-:W-:Y:S01]  /*1a1d0*/  STS [R2], R27 ;  /* 0x0000001b02007388 */ /* 0x000fe20000000800 */
[----:B------:R-:W-:Y:S01]  /*1a1e0*/  F2FP.F16.F32.PACK_AB R30, R30, R114 ;  /* 0x000000721e1e723e */ /* 0x000fe200000000ff */
[----:B----4-:R-:W4:Y:S01]  /*1a1f0*/  @P4 LDC R6, c[0x0][0x2e4] ;  /* 0x0000b900ff064b82 */ /* 0x010f220000000800 */
[----:B------:R-:W-:Y:S01]  /*1a200*/  F2FP.F16.F32.PACK_AB R33, R33, R104 ;  /* 0x000000682121723e */ /* 0x000fe200000000ff */
[----:B------:R-:W-:Y:S01]  /*1a210*/  STS [R2+0x400], R26 ;  /* 0x0004001a02007388 */ /* 0x000fe20000000800 */
[----:B------:R-:W-:Y:S02]  /*1a220*/  F2FP.F16.F32.PACK_AB R32, R107, R32 ;  /* 0x000000206b20723e */ /* 0x000fe400000000ff */
[----:B------:R-:W-:Y:S01]  /*1a230*/  F2FP.F16.F32.PACK_AB R29, R29, R108 ;  /* 0x0000006c1d1d723e */ /* 0x000fe200000000ff */
[----:B------:R-:W-:Y:S01]  /*1a240*/  STS [R4], R55 ;  /* 0x0000003704007388 */ /* 0x000fe20000000800 */
        /* <DEDUP_REMOVED lines=16> */
[----:B-1----:R-:W-:Y:S01]  /*1a350*/  MOV R17, 0x7f800000 ;  /* 0x7f80000000117802 */ /* 0x002fe20000000f00 */
[----:B------:R-:W-:Y:S01]  /*1a360*/  STS [R21+0x4000], R51 ;  /* 0x0040003315007388 */ /* 0x000fe20000000800 */
[----:B------:R-:W-:-:S03]  /*1a370*/  SHF.L.U32 R23, R142, 0x3, RZ ;  /* 0x000000038e177819 */ /* 0x000fc600000006ff */
[----:B------:R-:W-:Y:S04]  /*1a380*/  STS [R21+0x4400], R50 ;  /* 0x0044003215007388 */ /* 0x000fe80000000800 */
        /* <DEDUP_REMOVED lines=8> */
[----:B------:R-:W-:Y:S04]  /*1a410*/  STS [R13+0x4000], R39 ;  /* 0x004000270d007388 */ /* 0x000fe80000000800 */
[----:B------:R-:W-:Y:S04]  /*1a420*/  STS [R13+0x4400], R38 ;  /* 0x004400260d007388 */ /* 0x000fe80000000800 */
[----:B------:R-:W-:Y:S04]  /*1a430*/  STS [R0+0x6000], R41 ;  /* 0x0060002900007388 */ /* 0x000fe80000000800 */
[----:B------:R3:W-:Y:S01]  /*1a440*/  STS [R0+0x6400], R40 ;  /* 0x0064002800007388 */ /* 0x0007e20000000800 */
[----:B-1----:R-:W-:-:S03]  /*1a450*/  SHF.R.S32.HI R20, RZ, 0x3, R141 ;  /* 0x00000003ff147819 */ /* 0x002fc6000001148d */
[----:B------:R-:W-:Y:S04]  /*1a460*/  STS [R13+0x6000], R37 ;  /* 0x006000250d007388 */ /* 0x000fe80000000800 */
[----:B------:R-:W-:Y:S04]  /*1a470*/  STS [R13+0x6400], R36 ;  /* 0x006400240d007388 */ /* 0x000fe80000000800 */
[----:B------:R-:W-:Y:S04]  /*1a480*/  STS [R3+0x4000], R35 ;  /* 0x0040002303007388 */ /* 0x000fe80000000800 */
[----:B------:R-:W-:Y:S04]  /*1a490*/  STS [R3+0x4400], R34 ;  /* 0x0044002203007388 */ /* 0x000fe80000000800 */
[----:B------:R-:W-:Y:S04]  /*1a4a0*/  STS [R5+0x4000], R31 ;  /* 0x0040001f05007388 */ /* 0x000fe80000000800 */
[----:B------:R-:W-:Y:S01]  /*1a4b0*/  STS [R5+0x4400], R30 ;  /* 0x0044001e05007388 */ /* 0x000fe20000000800 */
[----:B---3--:R-:W-:Y:S01]  /*1a4c0*/  @P1 MOV R0, 0x1 ;  /* 0x0000000100001802 */ /* 0x008fe20000000f00 */
[----:B----4-:R-:W-:-:S02]  /*1a4d0*/  @!P1 IMAD R0, R6, R11, RZ ;  /* 0x0000000b06009224 */ /* 0x010fc400078e02ff */
[----:B------:R-:W-:Y:S01]  /*1a4e0*/  STS [R3+0x6000], R33 ;  /* 0x0060002103007388 */ /* 0x000fe20000000800 */
[----:B------:R-:W1:Y:S03]  /*1a4f0*/  @P5 LDC R11, c[0x0][0x2e8] ;  /* 0x0000ba00ff0b5b82 */ /* 0x000e660000000800 */
        /* <DEDUP_REMOVED lines=9> */
[----:B---3--:R-:W3:Y:S01]  /*1a590*/  @P3 MUFU.LG2 R5, R137 ;  /* 0x0000008900053308 */ /* 0x008ee20000000c00 */
[----:B------:R-:W5:Y:S02]  /*1a5a0*/  S2R R14, SR_CTAID.Y ;  /* 0x00000000000e7919 */ /* 0x000f640000002600 */
[----:B------:R-:W-:Y:S04]  /*1a5b0*/  STS [R4+0x6000], R64 ;  /* 0x0060004004007388 */ /* 0x000fe80000000800 */
[----:B------:R1:W-:Y:S01]  /*1a5c0*/  STS [R4+0x6400], R63 ;  /* 0x0064003f04007388 */ /* 0x0003e20000000800 */
[----:B------:R-:W-:Y:S06]  /*1a5d0*/  BAR.SYNC.DEFER_BLOCKING 0x0 ;  /* 0x0000000000007b1d */ /* 0x000fec0000010000 */
[----:B------:R-:W1:Y:S01]  /*1a5e0*/  S2R R28, SR_CTAID.Z ;  /* 0x00000000001c7919 */ /* 0x000e620000002700 */
[----:B----4-:R-:W-:-:S04]  /*1a5f0*/  LEA.HI.SX32 R2, R132, 0x10, 0x1d ;  /* 0x0000001084027811 */ /* 0x010fc800078feaff */
[----:B------:R-:W-:Y:S01]  /*1a600*/  ISETP.GE.AND P4, PT, R2, UR6, PT ;  /* 0x0000000602007c0c */ /* 0x000fe2000bf86270 */
[----:B---3--:R-:W-:Y:S01]  /*1a610*/  @P3 FMUL.FTZ R2, R5, 0.69314718246459960938 ;  /* 0x3f31721805023820 */ /* 0x008fe20000410000 */
[----:B------:R-:W-:-:S03]  /*1a620*/  LEA.HI.SX32 R5, R132, 0x20, 0x1d ;  /* 0x0000002084057811 */ /* 0x000fc600078feaff */
[----:B------:R-:W-:Y:S01]  /*1a630*/  @P3 FFMA.FTZ R19, R135, R10, R2 ;  /* 0x0000000a87133223 */ /* 0x000fe20000010002 */
[----:B--2---:R-:W-:Y:S01]  /*1a640*/  IMAD R2, R7, UR7, RZ ;  /* 0x0000000707027c24 */ /* 0x004fe2000f8e02ff */
[----:B------:R-:W-:Y:S01]  /*1a650*/  ISETP.GE.AND P3, PT, R5, UR6, PT ;  /* 0x0000000605007c0c */ /* 0x000fe2000bf66270 */
[----:B-----5:R-:W-:Y:S01]  /*1a660*/  IMAD R3, R14, R0, RZ ;  /* 0x000000000e037224 */ /* 0x020fe200078e02ff */
[----:B-1----:R-:W1:Y:S01]  /*1a670*/  @P5 MUFU.LG2 R4, R138 ;  /* 0x0000008a00045308 */ /* 0x002e620000000c00 */
[----:B------:R-:W-:Y:S01]  /*1a680*/  @P1 IMAD R0, R9, R8, RZ ;  /* 0x0000000809001224 */ /* 0x000fe200078e02ff */
[----:B------:R2:W3:Y:S01]  /*1a690*/  LDS.128 R24, [R244+0x3800] ;  /* 0x00380000f4187984 */ /* 0x0004e20000000c00 */
[----:B------:R-:W-:Y:S02]  /*1a6a0*/  @!P1 MOV R0, R6 ;  /* 0x0000000600009202 */ /* 0x000fe40000000f00 */
[----:B------:R-:W-:Y:S02]  /*1a6b0*/  SEL R3, R3, RZ, !P6 ;  /* 0x000000ff03037207 */ /* 0x000fe40007000000 */
[----:B------:R-:W-:Y:S01]  /*1a6c0*/  LOP3.LUT P6, RZ, R140, 0x3, RZ, 0xc0, !PT ;  /* 0x000000038cff7812 */ /* 0x000fe200078cc0ff */
[----:B------:R-:W4:Y:S01]  /*1a6d0*/  @P2 MUFU.LG2 R8, R139 ;  /* 0x0000008b00082308 */ /* 0x000f220000000c00 */
[----:B------:R-:W-:Y:S01]  /*1a6e0*/  SHF.L.U32 R2, R2, 0x7, RZ ;  /* 0x0000000702027819 */ /* 0x000fe200000006ff */
[----:B-1----:R-:W-:Y:S01]  /*1a6f0*/  @P5 FMUL.FTZ R4, R4, 0.69314718246459960938 ;  /* 0x3f31721804045820 */ /* 0x002fe20000410000 */
[----:B------:R-:W-:Y:S01]  /*1a700*/  IMAD R3, R28, R0, R3 ;  /* 0x000000001c037224 */ /* 0x000fe200078e0203 */
[----:B------:R-:W-:-:S02]  /*1a710*/  IADD3 R0, R20, 0x30, RZ ;  /* 0x0000003014007810 */ /* 0x000fc40007ffe0ff */
[----:B------:R-:W-:Y:S02]  /*1a720*/  @P5 FFMA.FTZ R16, R134, R11, R4 ;  /* 0x0000000b86105223 */ /* 0x000fe40000010004 */
[----:B------:R-:W-:Y:S01]  /*1a730*/  ISETP.GE.AND P1, PT, R0, UR14, PT ;  /* 0x0000000e00007c0c */ /* 0x000fe2000bf26270 */
[----:B----4-:R-:W-:Y:S01]  /*1a740*/  @P2 FMUL.FTZ R5, R8, 0.69314718246459960938 ;  /* 0x3f31721808052820 */ /* 0x010fe20000410000 */
[----:B------:R-:W-:-:S03]  /*1a750*/  SHF.R.S32.HI R0, RZ, 0x1f, R2 ;  /* 0x0000001fff007819 */ /* 0x000fc60000011402 */
[----:B------:R-:W-:Y:S01]  /*1a760*/  @P2 FFMA.FTZ R17, R133, R12, R5 ;  /* 0x0000000c85112223 */ /* 0x000fe20000010005 */
[--C-:B------:R-:W-:Y:S02]  /*1a770*/  IADD3 R5, P5, P2, R2, R68, R3.reuse ;  /* 0x0000004402057210 */ /* 0x100fe40007abe003 */
        /* <DEDUP_REMOVED lines=20> */
[----:B------:R-:W-:-:S04]  /*1a8c0*/  ISETP.GE.AND P0, PT, R2, UR14, PT ;  /* 0x0000000e02007c0c */ /* 0x000fc8000bf06270 */
[----:B------:R-:W-:-:S09]  /*1a8d0*/  ISETP.GE.AND P1, PT, R11, UR14, PT ;  /* 0x0000000e0b007c0c */ /* 0x000fd2000bf26270 */
[----:B------:R-:W-:-:S04]  /*1a8e0*/  @!P0 IMAD R0, R2, R7, RZ ;  /* 0x0000000702008224 */ /* 0x000fc800078e02ff */
[----:B------:R-:W-:Y:S01]  /*1a8f0*/  @!P1 IMAD R3, R11, R7, RZ ;  /* 0x000000070b039224 */ /* 0x000fe200078e02ff */
[----:B------:R-:W-:-:S04]  /*1a900*/  @!P0 IADD3 R6, P2, R0, R5, RZ ;  /* 0x0000000500068210 */ /* 0x000fc80007f5e0ff */
[----:B------:R-:W-:Y:S01]  /*1a910*/  @!P0 LEA.HI.X.SX32 R9, R0, R4, 0x1, P2 ;  /* 0x0000000400098211 */ /* 0x000fe200010f0eff */
[----:B------:R-:W-:Y:S01]  /*1a920*/  VIADD R0, R2, 0x40 ;  /* 0x0000004002007836 */ /* 0x000fe20000000000 */
[----:B------:R-:W-:-:S04]  /*1a930*/  @!P1 IADD3 R10, P2, R3, R5, RZ ;  /* 0x00000005030a9210 */ /* 0x000fc80007f5e0ff */
[----:B------:R-:W-:Y:S02]  /*1a940*/  ISETP.GE.AND P6, PT, R0, UR14, PT ;  /* 0x0000000e00007c0c */ /* 0x000fe4000bfc6270 */
[----:B------:R-:W-:-:S11]  /*1a950*/  @!P1 LEA.HI.X.SX32 R14, R3, R4, 0x1, P2 ;  /* 0x00000004030e9211 */ /* 0x000fd600010f0eff */
        /* <DEDUP_REMOVED lines=27> */
.L_x_334:
[----:B------:R-:W-:Y:S05]  /*1ab10*/  BSYNC B0 ;  /* 0x0000000000007941 */ /* 0x000fea0003800000 */
.L_x_333:
[----:B------:R1:W5:Y:S01]  /*1ab20*/  LDL R29, [R1+0x2c] ;  /* 0x00002c00011d7983 */ /* 0x0003620000100800 */
[C---:B--2---:R-:W-:Y:S01]  /*1ab30*/  VIADD R3, R20.reuse, 0x40 ;  /* 0x0000004014037836 */ /* 0x044fe20000000000 */
[----:B------:R-:W-:Y:S01]  /*1ab40*/  SHF.R.S32.HI R4, RZ, 0x1f, R23 ;  /* 0x0000001fff047819 */ /* 0x000fe20000011417 */
[----:B------:R-:W-:Y:S01]  /*1ab50*/  VIADD R0, R20, 0x50 ;  /* 0x0000005014007836 */ /* 0x000fe20000000000 */
[----:B------:R1:W2:Y:S01]  /*1ab60*/  LDS.128 R16, [R244] ;  /* 0x00000000f4107984 */ /* 0x0002a20000000c00 */
[----:B------:R-:W-:Y:S01]  /*1ab70*/  IADD3 R2, P2, R23, UR10, RZ ;  /* 0x0000000a17027c10 */ /* 0x000fe2000ff5e0ff */
[----:B------:R-:W-:Y:S01]  /*1ab80*/  ULDC.64 UR4, c[0x0][0x2a0] ;  /* 0x0000a80000047ab9 */ /* 0x000fe20000000a00 */
[----:B------:R-:W-:Y:S01]  /*1ab90*/  SHF.R.S32.HI R5, RZ, 0x1f, R28 ;  /* 0x0000001fff057819 */ /* 0x000fe2000001141c */
[----:B------:R1:W4:Y:S01]  /*1aba0*/  LDS.128 R12, [R244+0x4000] ;  /* 0x00400000f40c7984 */ /* 0x0003220000000c00 */
[----:B------:R-:W-:Y:S01]  /*1abb0*/  ISETP.GE.AND P5, PT, R3, UR14, PT ;  /* 0x0000000e03007c0c */ /* 0x000fe2000bfa6270 */
[----:B------:R-:W-:Y:S01]  /*1abc0*/  BSSY B0, `(.L_x_335) ;  /* 0x000001a000007945 */ /* 0x000fe20003800000 */
[----:B------:R-:W-:Y:S01]  /*1abd0*/  IADD3.X R3, R4, UR8, RZ, P2, !PT ;  /* 0x0000000804037c10 */ /* 0x000fe200097fe4ff */
[----:B------:R-:W-:Y:S01]  /*1abe0*/  VIADD R22, R20, 0x60 ;  /* 0x0000006014167836 */ /* 0x000fe20000000000 */
[----:B------:R-:W-:Y:S01]  /*1abf0*/  ISETP.GE.AND P2, PT, R0, UR14, PT ;  /* 0x0000000e00007c0c */ /* 0x000fe2000bf46270 */
[----:B------:R-:W-:Y:S01]  /*1ac00*/  IMAD R0, R5, UR4, RZ ;  /* 0x0000000405007c24 */ /* 0x000fe2000f8e02ff */
[----:B------:R-:W-:Y:S01]  /*1ac10*/  SHF.R.S32.HI R21, RZ, 0x1f, R20 ;  /* 0x0000001fff157819 */ /* 0x000fe20000011414 */
[----:B------:R-:W-:Y:S01]  /*1ac20*/  IMAD.WIDE.U32 R10, R28, UR4, R2 ;  /* 0x000000041c0a7c25 */ /* 0x000fe2000f8e0002 */
[----:B------:R-:W-:-:S03]  /*1ac30*/  MOV R6, UR16 ;  /* 0x0000001000067c02 */ /* 0x000fc60008000f00 */
[----:B------:R-:W-:Y:S02]  /*1ac40*/  IMAD R0, R28, UR5, R0 ;  /* 0x000000051c007c24 */ /* 0x000fe4000f8e0200 */
[----:B------:R-:W-:-:S03]  /*1ac50*/  IMAD.WIDE R6, R6, 0x80, R20 ;  /* 0x0000008006067825 */ /* 0x000fc600078e0214 */
[----:B------:R-:W-:Y:S01]  /*1ac60*/  IADD3 R9, R11, R0, RZ ;  /* 0x000000000b097210 */ /* 0x000fe20007ffe0ff */
[----:B------:R-:W-:Y:S06]  /*1ac70*/  @P0 BRA `(.L_x_336) ;  /* 0x0000000000380947 */ /* 0x000fec0003800000 */
[----:B------:R-:W-:Y:S01]  /*1ac80*/  ULDC.64 UR4, c[0x0][0x298] ;  /* 0x0000a60000047ab9 */ /* 0x000fe20000000a00 */
[----:B------:R-:W-:Y:S02]  /*1ac90*/  IMAD.MOV.U32 R8, RZ, RZ, R10 ;  /* 0x000000ffff087224 */ /* 0x000fe400078e000a */
[----:B------:R-:W-:Y:S02]  /*1aca0*/  IMAD R0, R7, UR4, RZ ;  /* 0x0000000407007c24 */ /* 0x000fe4000f8e02ff */
[----:B------:R-:W-:-:S04]  /*1acb0*/  IMAD.WIDE.U32 R4, R6, UR4, R8 ;  /* 0x0000000406047c25 */ /* 0x000fc8000f8e0008 */
[----:B------:R-:W-:Y:S01]  /*1acc0*/  IMAD R0, R6, UR5, R0 ;  /* 0x0000000506007c24 */ /* 0x000fe2000f8e0200 */
[----:B------:R-:W-:Y:S02]  /*1acd0*/  ULDC.64 UR4, c[0x0][0x280] ;  /* 0x0000a00000047ab9 */ /* 0x000fe40000000a00 */
[C---:B------:R-:W-:Y:S01]  /*1ace0*/  LEA R2, P0, R4.reuse, UR4, 0x1 ;  /* 0x0000000404027c11 */ /* 0x040fe2000f8008ff */
[----:B------:R-:W-:Y:S01]  /*1acf0*/  ULDC UR4, c[0x0][0x2d0] ;  /* 0x0000b40000047ab9 */ /* 0x000fe20000000800 */
[----:B------:R-:W-:Y:S02]  /*1ad00*/  IADD3 R0, R5, R0, RZ ;  /* 0x0000000005007210 */ /* 0x000fe40007ffe0ff */
[----:B------:R-:W-:Y:S02]  /*1ad10*/  ISETP.GE.AND P6, PT, R23, UR4, PT ;  /* 0x0000000417007c0c */ /* 0x000fe4000bfc6270 */
[----:B------:R-:W-:Y:S02]  /*1ad20*/  LEA.HI.X R3, R4, UR5, R0, 0x1, P0 ;  /* 0x0000000504037c11 */ /* 0x000fe400080f0c00 */
[----:B-----5:R-:W-:-:S09]  /*1ad30*/  ISETP.GE.AND P0, PT, R29, UR4, PT ;  /* 0x000000041d007c0c */ /* 0x020fd2000bf06270 */
[----:B--2---:R2:W-:Y:S04]  /*1ad40*/  @!P6 STG.E.128 desc[UR20][R2.64], R16 ;  /* 0x000000100200e986 */ /* 0x0045e8000c101d14 */
[----:B----4-:R2:W-:Y:S02]  /*1ad50*/  @!P0 STG.E.128 desc[UR20][R2.64+0x80], R12 ;  /* 0x0000800c02008986 */ /* 0x0105e4000c101d14 */
.L_x_336:
[----:B------:R-:W-:Y:S05]  /*1ad60*/  BSYNC B0 ;  /* 0x0000000000007941 */ /* 0x000fea0003800000 */
.L_x_335:
[----:B--2---:R2:W1:Y:S01]  /*1ad70*/  LDS.128 R16, [R244+0x800] ;  /* 0x00080000f4107984 */ /* 0x0044620000000c00 */
[----:B------:R-:W-:Y:S01]  /*1ad80*/  BSSY B0, `(.L_x_337) ;  /* 0x0000016000007945 */ /* 0x000fe20003800000 */
[----:B------:R-:W-:Y:S02]  /*1ad90*/  ISETP.GE.AND P0, PT, R22, UR14, PT ;  /* 0x0000000e16007c0c */ /* 0x000fe4000bf06270 */
[----:B----4-:R2:W4:Y:S01]  /*1ada0*/  LDS.128 R12, [R244+0x4800] ;  /* 0x00480000f40c7984 */ /* 0x0105220000000c00 */
[----:B------:R-:W-:Y:S01]  /*1adb0*/  IADD3 R20, R20, 0x70, RZ ;  /* 0x0000007014147810 */ /* 0x000fe20007ffe0ff */
        /* <DEDUP_REMOVED lines=10> */
[C---:B------:R-:W-:Y:S01]  /*1ae60*/  LEA R2, P4, R4.reuse, UR4, 0x1 ;  /* 0x0000000404027c11 */ /* 0x040fe2000f8808ff */
[----:B------:R-:W-:Y:S01]  /*1ae70*/  IMAD.IADD R0, R5, 0x1, R0 ;  /* 0x0000000105007824 */ /* 0x000fe200078e0200 */
[----:B------:R-:W-:Y:S02]  /*1ae80*/  ULDC UR4, c[0x0][0x2d0] ;  /* 0x0000b40000047ab9 */ /* 0x000fe40000000800 */
[----:B------:R-:W-:Y:S02]  /*1ae90*/  ISETP.GE.AND P6, PT, R23, UR4, PT ;  /* 0x0000000417007c0c */ /* 0x000fe4000bfc6270 */
[----:B------:R-:W-:Y:S02]  /*1aea0*/  LEA.HI.X R3, R4, UR5, R0, 0x1, P4 ;  /* 0x0000000504037c11 */ /* 0x000fe4000a0f0c00 */
[----:B-----5:R-:W-:-:S09]  /*1aeb0*/  ISETP.GE.AND P4, PT, R29, UR4, PT ;  /* 0x000000041d007c0c */ /* 0x020fd2000bf86270 */
[----:B-1----:R1:W-:Y:S04]  /*1aec0*/  @!P6 STG.E.128 desc[UR20][R2.64], R16 ;  /* 0x000000100200e986 */ /* 0x0023e8000c101d14 */
[----:B----4-:R1:W-:Y:S02]  /*1aed0*/  @!P4 STG.E.128 desc[UR20][R2.64+0x80], R12 ;  /* 0x0000800c0200c986 */ /* 0x0103e4000c101d14 */
.L_x_338:
[----:B------:R-:W-:Y:S05]  /*1aee0*/  BSYNC B0 ;  /* 0x0000000000007941 */ /* 0x000fea0003800000 */
.L_x_337:
[----:B-1----:R1:W1:Y:S01]  /*1aef0*/  LDS.128 R16, [R244+0x1000] ;  /* 0x00100000f4107984 */ /* 0x0022620000000c00 */
[----:B------:R-:W-:Y:S01]  /*1af00*/  BSSY B0, `(.L_x_339) ;  /* 0x0000015000007945 */ /* 0x000fe20003800000 */
[----:B------:R-:W-:Y:S02]  /*1af10*/  ISETP.GE.AND P4, PT, R20, UR14, PT ;  /* 0x0000000e14007c0c */ /* 0x000fe4000bf86270 */
[----:B----4-:R4:W1:Y:S01]  /*1af20*/  LDS.128 R12, [R244+0x5000] ;  /* 0x00500000f40c7984 */ /* 0x0108620000000c00 */
[----:B------:R-:W-:Y:S10]  /*1af30*/  @P3 BRA `(.L_x_340) ;  /* 0x0000000000443947 */ /* 0x000ff40003800000 */
        /* <DEDUP_REMOVED lines=16> */
[----:B------:R1:W-:Y:S02]  /*1b040*/  @!P3 STG.E.128 desc[UR20][R2.64+0x80], R12 ;  /* 0x0000800c0200b986 */ /* 0x0003e4000c101d14 */
.L_x_340:
[----:B------:R-:W-:Y:S05]  /*1b050*/  BSYNC B0 ;  /* 0x0000000000007941 */ /* 0x000fea0003800000 */
.L_x_339:
[----:B-1----:R1:W1:Y:S01]  /*1b060*/  LDS.128 R16, [R244+0x1800] ;  /* 0x00180000f4107984 */ /* 0x0022620000000c00 */
[----:B------:R-:W-:Y:S03]  /*1b070*/  BSSY B0, `(.L_x_341) ;  /* 0x0000014000007945 */ /* 0x000fe60003800000 */
[----:B------:R1:W1:Y:S01]  /*1b080*/  LDS.128 R12, [R244+0x5800] ;  /* 0x00580000f40c7984 */ /* 0x0002620000000c00 */
[----:B------:R-:W-:Y:S05]  /*1b090*/  @P1 BRA `(.L_x_342) ;  /* 0x0000000000441947 */ /* 0x000fea0003800000 */
[----:B------:R-:W-:Y:S01]  /*1b0a0*/  IADD3 R0, P1, R6, 0x30, RZ ;  /* 0x0000003006007810 */ /* 0x000fe20007f3e0ff */
[----:B------:R-:W-:Y:S01]  /*1b0b0*/  ULDC.64 UR4, c[0x0][0x298] ;  /* 0x0000a60000047ab9 */ /* 0x000fe20000000a00 */
[----:B------:R-:W-:Y:S01]  /*1b0c0*/  MOV R3, R9 ;  /* 0x0000000900037202 */ /* 0x000fe20000000f00 */
[----:B------:R-:W-:Y:S02]  /*1b0d0*/  ULDC UR6, c[0x0][0x2d0] ;  /* 0x0000b40000067ab9 */ /* 0x000fe40000000800 */
[----:B------:R-:W-:Y:S01]  /*1b0e0*/  IMAD.X R2, RZ, RZ, R7, P1 ;  /* 0x000000ffff027224 */ /* 0x000fe200008e0607 */
[----:B------:R-:W-:Y:S02]  /*1b0f0*/  ISETP.GE.AND P3, PT, R23, UR6, PT ;  /* 0x0000000617007c0c */ /* 0x000fe4000bf66270 */
[----:B-----5:R-:W-:Y:S01]  /*1b100*/  ISETP.GE.AND P1, PT, R29, UR6, PT ;  /* 0x000000061d007c0c */ /* 0x020fe2000bf26270 */
[----:B------:R-:W-:Y:S02]  /*1b110*/  IMAD R20, R2, UR4, RZ ;  /* 0x0000000402147c24 */ /* 0x000fe4000f8e02ff */
[----:B------:R-:W-:-:S04]  /*1b120*/  IMAD.MOV.U32 R2, RZ, RZ, R10 ;  /* 0x000000ffff027224 */ /* 0x000fc800078e000a */
[----:B------:R-:W-:-:S04]  /*1b130*/  IMAD.WIDE.U32 R4, R0, UR4, R2 ;  /* 0x0000000400047c25 */ /* 0x000fc8000f8e0002 */
[----:B------:R-:W-:Y:S01]  /*1b140*/  IMAD R0, R0, UR5, R20 ;  /* 0x0000000500007c24 */ /* 0x000fe2000f8e0214 */
[----:B------:R-:W-:Y:S02]  /*1b150*/  ULDC.64 UR4, c[0x0][0x280] ;  /* 0x0000a00000047ab9 */ /* 0x000fe40000000a00 */
[----:B------:R-:W-:Y:S01]  /*1b160*/  LEA R2, P6, R4, UR4, 0x1 ;  /* 0x0000000404027c11 */ /* 0x000fe2000f8c08ff */
[----:B------:R-:W-:-:S05]  /*1b170*/  IMAD.IADD R0, R5, 0x1, R0 ;  /* 0x0000000105007824 */ /* 0x000fca00078e0200 */
[----:B------:R-:W-:-:S05]  /*1b180*/  LEA.HI.X R3, R4, UR5, R0, 0x1, P6 ;  /* 0x0000000504037c11 */ /* 0x000fca000b0f0c00 */
[----:B-1----:R1:W-:Y:S04]  /*1b190*/  @!P3 STG.E.128 desc[UR20][R2.64], R16 ;  /* 0x000000100200b986 */ /* 0x0023e8000c101d14 */
[----:B------:R1:W-:Y:S02]  /*1b1a0*/  @!P1 STG.E.128 desc[UR20][R2.64+0x80], R12 ;  /* 0x0000800c02009986 */ /* 0x0003e4000c101d14 */
.L_x_342:
[----:B------:R-:W-:Y:S05]  /*1b1b0*/  BSYNC B0 ;  /* 0x0000000000007941 */ /* 0x000fea0003800000 */
.L_x_341:
        /* <DEDUP_REMOVED lines=21> */
.L_x_344:
[----:B------:R-:W-:Y:S05]  /*1b310*/  BSYNC B0 ;  /* 0x0000000000007941 */ /* 0x000fea0003800000 */
.L_x_343:
        /* <DEDUP_REMOVED lines=21> */
.L_x_346:
[----:B------:R-:W-:Y:S05]  /*1b470*/  BSYNC B0 ;  /* 0x0000000000007941 */ /* 0x000fea0003800000 */
.L_x_345:
        /* <DEDUP_REMOVED lines=21> */
.L_x_348:
[----:B------:R-:W-:Y:S05]  /*1b5d0*/  BSYNC B0 ;  /* 0x0000000000007941 */ /* 0x000fea0003800000 */
.L_x_347:
[----:B-12-4-:R-:W1:Y:S01]  /*1b5e0*/  LDS.128 R244, [R244+0x7800] ;  /* 0x00780000f4f47984 */ /* 0x016e620000000c00 */
        /* <DEDUP_REMOVED lines=16> */
[----:B---3--:R2:W-:Y:S01]  /*1b6f0*/  @!P1 STG.E.128 desc[UR20][R2.64], R24 ;  /* 0x0000001802009986 */ /* 0x0085e2000c101d14 */
[----:B------:R-:W-:Y:S05]  /*1b700*/  @P0 EXIT ;  /* 0x000000000000094d */ /* 0x000fea0003800000 */
[----:B-1----:R-:W-:Y:S01]  /*1b710*/  STG.E.128 desc[UR20][R2.64+0x80], R244 ;  /* 0x000080f402007986 */ /* 0x002fe2000c101d14 */
[----:B------:R-:W-:Y:S05]  /*1b720*/  EXIT ;  /* 0x000000000000794d */ /* 0x000fea0003800000 */
.L_x_281:
        /* <DEDUP_REMOVED lines=27> */
[----:B------:R-:W-:Y:S01]  /*1b8e0*/  VIADD R18, R8, 0x20 ;  /* 0x0000002008127836 */ /* 0x000fe20000000000 */
[----:B------:R-:W-:Y:S01]  /*1b8f0*/  @!UP0 UMOV UR12, UR18 ;  /* 0x00000012000c8c82 */ /* 0x000fe20008000000 */
[----:B------:R-:W-:Y:S01]  /*1b900*/  UISETP.NE.AND UP0, UPT, UR10, URZ, !UP2 ;  /* 0x0000003f0a00728c */ /* 0x000fe2000d705270 */
[----:B------:R-:W-:Y:S01]  /*1b910*/  IADD3 R2, P0, R14, UR12, RZ ;  /* 0x0000000c0e027c10 */ /* 0x000fe2000ff1e0ff */
        /* <DEDUP_REMOVED lines=56> */
.L_x_350:
[----:B------:R-:W-:Y:S05]  /*1bca0*/  BSYNC B0 ;  /* 0x0000000000007941 */ /* 0x000fea0003800000 */
.L_x_349:
[----:B------:R-:W-:Y:S01]  /*1bcb0*/  BSSY B0, `(.L_x_351) ;  /* 0x0000015000007945 */ /* 0x000fe20003800000 */
[----:B------:R-:W-:Y:S02]  /*1bcc0*/  ISETP.GE.AND P4, PT, R22, UR17, PT ;  /* 0x0000001116007c0c */ /* 0x000fe4000bf86270 */
[----:B------:R-:W-:Y:S01]  /*1bcd0*/  IADD3 R21, R8, 0x50, RZ ;  /* 0x0000005008157810 */ /* 0x000fe20007ffe0ff */
[----:B------:R-:W-:Y:S05]  /*1bce0*/  @P0 BRA `(.L_x_352) ;  /* 0x0000000000440947 */ /* 0x000fea0003800000 */
[----:B------:R-:W-:Y:S01]  /*1bcf0*/  IADD3 R0, P0, R6, 0x10, RZ ;  /* 0x0000001006007810 */ /* 0x000fe20007f1e0ff */
[----:B------:R-:W-:Y:S01]  /*1bd00*/  ULDC.64 UR4, c[0x0][0x298] ;  /* 0x0000a60000047ab9 */ /* 0x000fe20000000a00 */
[----:B------:R-:W-:Y:S01]  /*1bd10*/  MOV R5, R11 ;  /* 0x0000000b00057202 */ /* 0x000fe20000000f00 */
[----:B------:R-:W-:Y:S01]  /*1bd20*/  IMAD.MOV.U32 R4, RZ, RZ, R12 ;  /* 0x000000ffff047224 */ /* 0x000fe200078e000c */
[----:B------:R-:W-:Y:S01]  /*1bd30*/  ULDC UR7, c[0x0][0x2d0] ;  /* 0x0000b40000077ab9 */ /* 0x000fe20000000800 */
[----:B-1----:R-:W-:Y:S01]  /*1bd40*/  IMAD.X R2, RZ, RZ, R7, P0 ;  /* 0x000000ffff027224 */ /* 0x002fe200000e0607 */
        /* <DEDUP_REMOVED lines=11> */
.L_x_352:
[----:B------:R-:W-:Y:S05]  /*1be00*/  BSYNC B0 ;  /* 0x0000000000007941 */ /* 0x000fea0003800000 */
.L_x_351:
        /* <DEDUP_REMOVED lines=9> */
[----:B-12---:R-:W-:Y:S01]  /*1bea0*/  IMAD.X R2, RZ, RZ, R7, P3 ;  /* 0x000000ffff027224 */ /* 0x006fe200018e0607 */
        /* <DEDUP_REMOVED lines=11> */
.L_x_354:
[----:B------:R-:W-:Y:S05]  /*1bf60*/  BSYNC B0 ;  /* 0x0000000000007941 */ /* 0x000fea0003800000 */
.L_x_353:
        /* <DEDUP_REMOVED lines=9> */
[----:B-123--:R-:W-:Y:S01]  /*1c000*/  IMAD.X R2, RZ, RZ, R7, P2 ;  /* 0x000000ffff027224 */ /* 0x00efe200010e0607 */
        /* <DEDUP_REMOVED lines=11> */
.L_x_356:
[----:B------:R-:W-:Y:S05]  /*1c0c0*/  BSYNC B0 ;  /* 0x0000000000007941 */ /* 0x000fea0003800000 */
.L_x_355:
[----:B------:R-:W-:Y:S01]  /*1c0d0*/  BSSY B0, `(.L_x_357) ;  /* 0x0000014000007945 */ /* 0x000fe20003800000 */
[----:B------:R-:W-:-:S03]  /*1c0e0*/  ISETP.GE.AND P2, PT, R16, UR17, PT ;  /* 0x0000001110007c0c */ /* 0x000fc6000bf46270 */
[----:B------:R-:W-:Y:S10]  /*1c0f0*/  @P4 BRA `(.L_x_358) ;  /* 0x0000000000444947 */ /* 0x000ff40003800000 */
[----:B------:R-:W-:Y:S01]  /*1c100*/  IADD3 R0, P4, R6, 0x40, RZ ;  /* 0x0000004006007810 */ /* 0x000fe20007f9e0ff */
[----:B------:R-:W-:Y:S01]  /*1c110*/  ULDC.64 UR4, c[0x0][0x298] ;  /* 0x0000a60000047ab9 */ /* 0x000fe20000000a00 */
[----:B------:R-:W-:Y:S01]  /*1c120*/  MOV R5, R11 ;  /* 0x0000000b00057202 */ /* 0x000fe20000000f00 */
[----:B------:R-:W-:Y:S01]  /*1c130*/  IMAD.MOV.U32 R4, RZ, RZ, R12 ;  /* 0x000000ffff047224 */ /* 0x000fe200078e000c */
[----:B------:R-:W-:Y:S01]  /*1c140*/  ULDC UR7, c[0x0][0x2d0] ;  /* 0x0000b40000077ab9 */ /* 0x000fe20000000800 */
[----:B-1234-:R-:W-:Y:S01]  /*1c150*/  IMAD.X R2, RZ, RZ, R7, P4 ;  /* 0x000000ffff027224 */ /* 0x01efe200020e0607 */
        /* <DEDUP_REMOVED lines=11> */
.L_x_358:
[----:B------:R-:W-:Y:S05]  /*1c210*/  BSYNC B0 ;  /* 0x0000000000007941 */ /* 0x000fea0003800000 */
.L_x_357:
[----:B------:R-:W-:Y:S01]  /*1c220*/  BSSY B0, `(.L_x_359) ;  /* 0x0000014000007945 */ /* 0x000fe20003800000 */
[----:B------:R-:W-:-:S03]  /*1c230*/  ISETP.GE.OR P5, PT, R8, UR17, P1 ;  /* 0x0000001108007c0c */ /* 0x000fc60008fa6670 */
        /* <DEDUP_REMOVED lines=18> */
.L_x_360:
[----:B------:R-:W-:Y:S05]  /*1c360*/  BSYNC B0 ;  /* 0x0000000000007941 */ /* 0x000fea0003800000 */
.L_x_359:
        /* <DEDUP_REMOVED lines=20> */
.L_x_362:
[----:B------:R-:W-:Y:S05]  /*1c4b0*/  BSYNC B0 ;  /* 0x0000000000007941 */ /* 0x000fea0003800000 */
.L_x_361:
[----:B------:R-:W-:Y:S01]  /*1c4c0*/  BSSY B0, `(.L_x_363) ;  /* 0x0000014000007945 */ /* 0x000fe20003800000 */
[----:B------:R-:W-:-:S03]  /*1c4d0*/  ISETP.GE.OR P6, PT, R18, UR17, P1 ;  /* 0x0000001112007c0c */ /* 0x000fc60008fc6670 */
[----:B------:R-:W-:Y:S10]  /*1c4e0*/  @P2 BRA `(.L_x_364) ;  /* 0x0000000000442947 */ /* 0x000ff40003800000 */
[----:B------:R-:W-:Y:S01]  /*1c4f0*/  IADD3 R0, P2, R6, 0x70, RZ ;  /* 0x0000007006007810 */ /* 0x000fe20007f5e0ff */
[----:B------:R-:W-:Y:S01]  /*1c500*/  ULDC.64 UR4, c[0x0][0x298] ;  /* 0x0000a60000047ab9 */ /* 0x000fe20000000a00 */
[----:B-1234-:R-:W-:Y:S01]  /*1c510*/  MOV R3, R11 ;  /* 0x0000000b00037202 */ /* 0x01efe20000000f00 */
        /* <DEDUP_REMOVED lines=14> */
.L_x_364:
[----:B------:R-:W-:Y:S05]  /*1c600*/  BSYNC B0 ;  /* 0x0000000000007941 */ /* 0x000fea0003800000 */
.L_x_363:
[----:B------:R-:W-:Y:S04]  /*1c610*/  BSSY B0, `(.L_x_365) ;  /* 0x000000a000007945 */ /* 0x000fe80003800000 */
[----:B------:R-:W-:Y:S05]  /*1c620*/  @P5 BRA `(.L_x_366) ;  /* 0x0000000000205947 */ /* 0x000fea0003800000 */
[----:B------:R-:W-:Y:S01]  /*1c630*/  IMAD R0, R8, UR9, RZ ;  /* 0x0000000908007c24 */ /* 0x000fe2000f8e02ff */
[----:B------:R-:W-:-:S04]  /*1c640*/  ULDC.64 UR4, c[0x0][0x2b0] ;  /* 0x0000ac0000047ab9 */ /* 0x000fc80000000a00 */
[----:B-1234-:R-:W-:-:S04]  /*1c650*/  IADD3 R3, P2, R0, UR6, RZ ;  /* 0x0000000600037c10 */ /* 0x01efc8000ff5e0ff */
[----:B------:R-:W-:Y:S02]  /*1c660*/  LEA.HI.X.SX32 R0, R0, UR26, 0x1, P2 ;  /* 0x0000001a00007c11 */ /* 0x000fe400090f0eff */
[----:B------:R-:W-:-:S04]  /*1c670*/  LEA R2, P2, R3, UR4, 0x2 ;  /* 0x0000000403027c11 */ /* 0x000fc8000f8410ff */
[----:B------:R-:W-:Y:S01]  /*1c680*/  LEA.HI.X R3, R3, UR5, R0, 0x2, P2 ;  /* 0x0000000503037c11 */ /* 0x000fe200090f1400 */
[----:B------:R-:W-:-:S05]  /*1c690*/  IMAD.MOV.U32 R0, RZ, RZ, 0x7f800000 ;  /* 0x7f800000ff007424 */ /* 0x000fca00078e00ff */
[----:B------:R1:W-:Y:S03]  /*1c6a0*/  STG.E desc[UR20][R2.64], R0 ;  /* 0x0000000002007986 */ /* 0x0003e6000c101914 */
.L_x_366:
[----:B------:R-:W-:Y:S05]  /*1c6b0*/  BSYNC B0 ;  /* 0x0000000000007941 */ /* 0x000fea0003800000 */
.L_x_365:
        /* <DEDUP_REMOVED lines=9> */
[----:B--234-:R-:W-:-:S04]  /*1c750*/  IADD3 R3, P0, R0, UR6, RZ ;  /* 0x0000000600037c10 */ /* 0x01cfc8000ff1e0ff */
[----:B------:R-:W-:Y:S02]  /*1c760*/  LEA.HI.X.SX32 R0, R0, UR26, 0x1, P0 ;  /* 0x0000001a00007c11 */ /* 0x000fe400080f0eff */
[----:B------:R-:W-:-:S04]  /*1c770*/  LEA R2, P0, R3, UR4, 0x2 ;  /* 0x0000000403027c11 */ /* 0x000fc8000f8010ff */
[----:B------:R-:W-:Y:S01]  /*1c780*/  LEA.HI.X R3, R3, UR5, R0, 0x2, P0 ;  /* 0x0000000503037c11 */ /* 0x000fe200080f1400 */
[----:B------:R-:W-:-:S05]  /*1c790*/  IMAD.MOV.U32 R0, RZ, RZ, 0x7f800000 ;  /* 0x7f800000ff007424 */ /* 0x000fca00078e00ff */
[----:B------:R1:W-:Y:S03]  /*1c7a0*/  STG.E desc[UR20][R2.64], R0 ;  /* 0x0000000002007986 */ /* 0x0003e6000c101914 */
.L_x_368:
[----:B------:R-:W-:Y:S05]  /*1c7b0*/  BSYNC B0 ;  /* 0x0000000000007941 */ /* 0x000fea0003800000 */
.L_x_367:
[----:B------:R-:W-:Y:S04]  /*1c7c0*/  BSSY B0, `(.L_x_369) ;  /* 0x000000a000007945 */ /* 0x000fe80003800000 */
[----:B------:R-:W-:Y:S05]  /*1c7d0*/  @P6 BRA `(.L_x_370) ;  /* 0x0000000000206947 */ /* 0x000fea0003800000 */
        /* <DEDUP_REMOVED lines=8> */
.L_x_370:
[----:B------:R-:W-:Y:S05]  /*1c860*/  BSYNC B0 ;  /* 0x0000000000007941 */ /* 0x000fea0003800000 */
.L_x_369:
        /* <DEDUP_REMOVED lines=10> */
.L_x_372:
[----:B------:R-:W-:Y:S05]  /*1c910*/  BSYNC B0 ;  /* 0x0000000000007941 */ /* 0x000fea0003800000 */
.L_x_371:
        /* <DEDUP_REMOVED lines=10> */
.L_x_374:
[----:B------:R-:W-:Y:S05]  /*1c9c0*/  BSYNC B0 ;  /* 0x0000000000007941 */ /* 0x000fea0003800000 */
.L_x_373:
        /* <DEDUP_REMOVED lines=10> */
.L_x_376:
[----:B------:R-:W-:Y:S05]  /*1ca70*/  BSYNC B0 ;  /* 0x0000000000007941 */ /* 0x000fea0003800000 */
.L_x_375:
        /* <DEDUP_REMOVED lines=10> */
.L_x_378:
[----:B------:R-:W-:Y:S05]  /*1cb20*/  BSYNC B0 ;  /* 0x0000000000007941 */ /* 0x000fea0003800000 */
.L_x_377:
[----:B------:R-:W-:Y:S05]  /*1cb30*/  @P1 EXIT ;  /* 0x000000000000194d */ /* 0x000fea0003800000 */
[----:B-1----:R-:W-:Y:S01]  /*1cb40*/  IMAD R0, R16, UR9, RZ ;  /* 0x0000000910007c24 */ /* 0x002fe2000f8e02ff */
[----:B------:R-:W-:-:S04]  /*1cb50*/  ULDC.64 UR4, c[0x0][0x2b0] ;  /* 0x0000ac0000047ab9 */ /* 0x000fc80000000a00 */
[----:B--234-:R-:W-:-:S04]  /*1cb60*/  IADD3 R3, P0, R0, UR6, RZ ;  /* 0x0000000600037c10 */ /* 0x01cfc8000ff1e0ff */
[----:B------:R-:W-:Y:S02]  /*1cb70*/  LEA.HI.X.SX32 R0, R0, UR26, 0x1, P0 ;  /* 0x0000001a00007c11 */ /* 0x000fe400080f0eff */
[----:B------:R-:W-:-:S04]  /*1cb80*/  LEA R2, P0, R3, UR4, 0x2 ;  /* 0x0000000403027c11 */ /* 0x000fc8000f8010ff */
[----:B------:R-:W-:Y:S01]  /*1cb90*/  LEA.HI.X R3, R3, UR5, R0, 0x2, P0 ;  /* 0x0000000503037c11 */ /* 0x000fe200080f1400 */
[----:B------:R-:W-:-:S05]  /*1cba0*/  IMAD.MOV.U32 R0, RZ, RZ, 0x7f800000 ;  /* 0x7f800000ff007424 */ /* 0x000fca00078e00ff */
[----:B------:R-:W-:Y:S01]  /*1cbb0*/  STG.E desc[UR20][R2.64], R0 ;  /* 0x0000000002007986 */ /* 0x000fe2000c101914 */
[----:B------:R-:W-:Y:S05]  /*1cbc0*/  EXIT ;  /* 0x000000000000794d */ /* 0x000fea0003800000 */
.L_x_379:
        /* <DEDUP_REMOVED lines=11> */
.L_x_1742:


//--------------------- .text._ZN5flash16flash_fwd_kernelI23Flash_fwd_kernel_traitsILi128ELi128ELi64ELi4ELb0ELb0EN7cutlass6half_tE19Flash_kernel_traitsILi128ELi128ELi64ELi4ES3_EELb0ELb1ELb0ELb1ELb0ELb0ELb0ELb0EEEvNS_16Flash_fwd_paramsE --------------------------
	.section	.text._ZN5flash16flash_fwd_kernelI23Flash_fwd_kernel_traitsILi128ELi128ELi64ELi4ELb0ELb0EN7cutlass6half_tE19Flash_kernel_traitsILi128ELi128ELi64ELi4ES3_EELb0ELb1ELb0ELb1ELb0ELb0ELb0ELb0EEEvNS_16Flash_fwd_paramsE,"ax",@progbits
	.align	128
        .global         _ZN5flash16flash_fwd_kernelI23Flash_fwd_kernel_traitsILi128ELi128ELi64ELi4ELb0ELb0EN7cutlass6half_tE19Flash_kernel_traitsILi128ELi128ELi64ELi4ES3_EELb0ELb1ELb0ELb1ELb0ELb0ELb0ELb0EEEvNS_16Flash_fwd_paramsE
        .type           _ZN5flash16flash_fwd_kernelI23Flash_fwd_kernel_traitsILi128ELi128ELi64ELi4ELb0ELb0EN7cutlass6half_tE19Flash_kernel_traitsILi128ELi128ELi64ELi4ES3_EELb0ELb1ELb0ELb1ELb0ELb0ELb0ELb0EEEvNS_16Flash_fwd_paramsE,@function
        .size           _ZN5flash16flash_fwd_kernelI23Flash_fwd_kernel_traitsILi128ELi128ELi64ELi4ELb0ELb0EN7cutlass6half_tE19Flash_kernel_traitsILi128ELi128ELi64ELi4ES3_EELb0ELb1ELb0ELb1ELb0ELb0ELb0ELb0EEEvNS_16Flash_fwd_paramsE,(.L_x_1743 - _ZN5flash16flash_fwd_kernelI23Flash_fwd_kernel_traitsILi128ELi128ELi64ELi4ELb0ELb0EN7cutlass6half_tE19Flash_kernel_traitsILi128ELi128ELi64ELi4ES3_EELb0ELb1ELb0ELb1ELb0ELb0ELb0ELb0EEEvNS_16Flash_fwd_paramsE)
        .other          _ZN5flash16flash_fwd_kernelI23Flash_fwd_kernel_traitsILi128ELi128ELi64ELi4ELb0ELb0EN7cutlass6half_tE19Flash_kernel_traitsILi128ELi128ELi64ELi4ES3_EELb0ELb1ELb0ELb1ELb0ELb0ELb0ELb0EEEvNS_16Flash_fwd_paramsE,@"STO_CUDA_ENTRY STV_DEFAULT"
_ZN5flash16flash_fwd_kernelI23Flash_fwd_kernel_traitsILi128ELi128ELi64ELi4ELb0ELb0EN7cutlass6half_tE19Flash_kernel_traitsILi128ELi128ELi64ELi4ES3_EELb0ELb1ELb0ELb1ELb0ELb0ELb0ELb0EEEvNS_16Flash_fwd_paramsE:
.text._ZN5flash16flash_fwd_kernelI23Flash_fwd_kernel_traitsILi128ELi128ELi64ELi4ELb0ELb0EN7cutlass6half_tE19Flash_kernel_traitsILi128ELi128ELi64ELi4ES3_EELb0ELb1ELb0ELb1ELb0ELb0ELb0ELb0EEEvNS_16Flash_fwd_paramsE:
        /* <DEDUP_REMOVED lines=55> */
.L_x_380:
[----:B------:R-:W-:-:S05]  /*0370*/  ULDC UR7, c[0x0][0x2c8] ;  /* 0x0000b20000077ab9 */ /* 0x000fca0000000800 */
.L_x_381:
        /* <DEDUP_REMOVED lines=42> */
[----:B------:R-:W-:Y:S01]  /*0620*/  UISETP.NE.AND UP0, UPT, UR6, -0x1, UPT ;  /* 0xffffffff0600788c */ /* 0x000fe2000bf05270 */
[----:B------:R-:W-:Y:S01]  /*0630*/  LEA.HI R14, R15, R132, RZ, 0x4 ;  /* 0x000000840f0e7211 */ /* 0x000fe200078f20ff */
[----:B------:R-:W-:Y:S02]  /*0640*/  UIADD3 UR14, -UR25, UR17, URZ ;  /* 0x00000011190e7290 */ /* 0x000fe4000fffe13f */
[----:B------:R-:W-:Y:S02]  /*0650*/  USHF.R.S32.HI UR23, URZ, 0x1f, UR26 ;  /* 0x0000001f3f177899 */ /* 0x000fe4000801141a */
[----:B------:R-:W-:-:S03]  /*0660*/  PLOP3.LUT P1, PT, PT, PT, UP0, 0x80, 0x0 ;  /* 0x000000000000781c */ /* 0x000fc60003f2f008 */
[----:B------:R-:W-:Y:S01]  /*0670*/  @UP1 ULDC.64 UR4, c[0x0][0x240] ;  /* 0x0000900000041ab9 */ /* 0x000fe20000000a00 */
[----:B------:R-:W-:Y:S02]  /*0680*/  @!UP1 USHF.R.S32.HI UR7, URZ, 0x1f, UR24 ;  /* 0x0000001f3f079899 */ /* 0x000fe40008011418 */
[----:B------:R-:W-:Y:S02]  /*0690*/  @UP1 UIMAD.WIDE.U32 UR12, UR15, UR4, URZ ;  /* 0x000000040f0c12a5 */ /* 0x000fe4000f8e003f */
[----:B------:R-:W-:Y:S02]  /*06a0*/  @UP0 UIADD3 UR27, UR11, UR6, URZ ;  /* 0x000000060b1b0290 */ /* 0x000fe4000fffe03f */
[----:B------:R-:W-:Y:S01]  /*06b0*/  @UP1 UIMAD UR10, UR15, UR5, UR13 ;  /* 0x000000050f0a12a4 */ /* 0x000fe2000f8e020d */
[----:B------:R-:W-:Y:S01]  /*06c0*/  @UP0 ULDC.64 UR8, c[0x0][0x248] ;  /* 0x0000920000080ab9 */ /* 0x000fe20000000a00 */
[----:B-1----:R-:W-:Y:S01]  /*06d0*/  IABS R3, R0 ;  /* 0x0000000000037213 */ /* 0x002fe20000000000 */
[----:B------:R-:W-:Y:S01]  /*06e0*/  @!UP1 ULDC.64 UR4, c[0x0][0x228] ;  /* 0x00008a0000049ab9 */ /* 0x000fe20000000a00 */
[----:B------:R-:W-:-:S02]  /*06f0*/  @UP0 UIMAD.WIDE.U32 UR30, UR27, UR8, URZ ;  /* 0x000000081b1e02a5 */ /* 0x000fc4000f8e003f */
[----:B------:R-:W1:Y:S01]  /*0700*/  I2F.RP R5, R3 ;  /* 0x0000000300057306 */ /* 0x000e620000209400 */
[----:B------:R-:W-:Y:S02]  /*0710*/  @!UP1 UIMAD UR7, UR7, UR4, URZ ;  /* 0x00000004070792a4 */ /* 0x000fe4000f8e023f */
[----:B------:R-:W-:Y:S01]  /*0720*/  @!UP1 UIMAD.WIDE.U32 UR28, UR24, UR4, URZ ;  /* 0x00000004181c92a5 */ /* 0x000fe2000f8e003f */
[----:B--2---:R-:W-:Y:S01]  /*0730*/  IABS R4, R4 ;  /* 0x0000000400047213 */ /* 0x004fe20000000000 */
[----:B------:R-:W-:Y:S02]  /*0740*/  @!UP1 UIMAD UR5, UR24, UR5, UR7 ;  /* 0x00000005180592a4 */ /* 0x000fe4000f8e0207 */
[----:B------:R-:W-:Y:S02]  /*0750*/  @UP0 UIMAD UR27, UR27, UR9, URZ ;  /* 0x000000091b1b02a4 */ /* 0x000fe4000f8e023f */
[----:B------:R-:W-:Y:S02]  /*0760*/  @!UP1 UIADD3 UR10, UR29, UR5, URZ ;  /* 0x000000051d0a9290 */ /* 0x000fe4000fffe03f */
[----:B------:R-:W-:Y:S01]  /*0770*/  @UP0 UIADD3 UR27, UR31, UR27, URZ ;  /* 0x0000001b1f1b0290 */ /* 0x000fe2000fffe03f */
[----:B------:R-:W-:Y:S01]  /*0780*/  @!UP1 UMOV UR12, UR28 ;  /* 0x0000001c000c9c82 */ /* 0x000fe20008000000 */
[----:B-1----:R-:W1:Y:S02]  /*0790*/  MUFU.RCP R6, R5 ;  /* 0x0000000500067308 */ /* 0x002e640000001000 */
[----:B-1----:R-:W-:-:S06]  /*07a0*/  VIADD R6, R6, 0xffffffe ;  /* 0x0ffffffe06067836 */ /* 0x002fcc0000000000 */
[----:B------:R-:W1:Y:S02]  /*07b0*/  F2I.FTZ.U32.TRUNC.NTZ R7, R6 ;  /* 0x0000000600077305 */ /* 0x000e64000021f000 */
[----:B-1----:R-:W-:Y:S02]  /*07c0*/  IMAD.MOV R2, RZ, RZ, -R7 ;  /* 0x000000ffff027224 */ /* 0x002fe400078e0a07 */
[----:B------:R-:W-:Y:S02]  /*07d0*/  IMAD.MOV.U32 R6, RZ, RZ, RZ ;  /* 0x000000ffff067224 */ /* 0x000fe400078e00ff */
[----:B------:R-:W-:-:S04]  /*07e0*/  IMAD R2, R2, R3, RZ ;  /* 0x0000000302027224 */ /* 0x000fc800078e02ff */
[----:B------:R-:W-:Y:S01]  /*07f0*/  IMAD.HI.U32 R7, R7, R2, R6 ;  /* 0x0000000207077227 */ /* 0x000fe200078e0006 */
[----:B------:R-:W-:-:S04]  /*0800*/  LEA.HI R2, R15, R132, RZ, 0x3 ;  /* 0x000000840f027211 */ /* 0x000fc800078f18ff */
[----:B------:R-:W-:Y:S01]  /*0810*/  SHF.R.S32.HI R16, RZ, 0x3, R2 ;  /* 0x00000003ff107819 */ /* 0x000fe20000011402 */
[----:B------:R-:W-:-:S03]  /*0820*/  IMAD.HI.U32 R211, R7, R4, RZ ;  /* 0x0000000407d37227 */ /* 0x000fc600078e00ff */
[----:B------:R-:W-:Y:S01]  /*0830*/  SHF.R.S32.HI R17, RZ, 0x1f, R16 ;  /* 0x0000001fff117819 */ /* 0x000fe20000011410 */
[----:B------:R-:W-:Y:S02]  /*0840*/  IMAD.MOV R6, RZ, RZ, -R211 ;  /* 0x000000ffff067224 */ /* 0x000fe400078e0ad3 */
[C---:B------:R-:W-:Y:S02]  /*0850*/  VIADD R5, R16.reuse, 0x50 ;  /* 0x0000005010057836 */ /* 0x040fe40000000000 */
[----:B------:R-:W-:Y:S02]  /*0860*/  IMAD R6, R3, R6, R4 ;  /* 0x0000000603067224 */ /* 0x000fe400078e0204 */
[C---:B------:R-:W-:Y:S01]  /*0870*/  VIADD R4, R16.reuse, 0x40 ;  /* 0x0000004010047836 */ /* 0x040fe20000000000 */
[----:B------:R-:W-:Y:S01]  /*0880*/  ISETP.GE.AND P3, PT, R5, UR14, PT ;  /* 0x0000000e05007c0c */ /* 0x000fe2000bf66270 */
[----:B------:R-:W-:Y:S01]  /*0890*/  IMAD.SHL.U32 R7, R16, 0x40, RZ ;  /* 0x0000004010077824 */ /* 0x000fe200078e00ff */
[----:B------:R-:W-:Y:S01]  /*08a0*/  ISETP.GT.U32.AND P5, PT, R3, R6, PT ;  /* 0x000000060300720c */ /* 0x000fe20003fa4070 */
[----:B------:R-:W-:Y:S01]  /*08b0*/  IMAD.WIDE R22, R23, 0x80, R16 ;  /* 0x0000008017167825 */ /* 0x000fe200078e0210 */
[----:B------:R-:W-:-:S02]  /*08c0*/  LOP3.LUT R5, R2, 0xfffffff8, RZ, 0xc0, !PT ;  /* 0xfffffff802057812 */ /* 0x000fc400078ec0ff */
[----:B------:R-:W-:Y:S01]  /*08d0*/  ISETP.GE.AND P4, PT, R4, UR14, PT ;  /* 0x0000000e04007c0c */ /* 0x000fe2000bf86270 */
[----:B------:R-:W-:Y:S01]  /*08e0*/  VIADD R4, R16, 0x60 ;  /* 0x0000006010047836 */ /* 0x000fe20000000000 */
[----:B------:R-:W-:Y:S01]  /*08f0*/  LOP3.LUT R7, R7, 0x1c0, RZ, 0xc0, !PT ;  /* 0x000001c007077812 */ /* 0x000fe200078ec0ff */
[----:B------:R-:W-:-:S03]  /*0900*/  IMAD.IADD R10, R132, 0x1, -R5 ;  /* 0x00000001840a7824 */ /* 0x000fc600078e0a05 */
[----:B------:R-:W-:Y:S01]  /*0910*/  ISETP.GE.AND P0, PT, R4, UR14, PT ;  /* 0x0000000e04007c0c */ /* 0x000fe2000bf06270 */
[----:B------:R-:W-:Y:S01]  /*0920*/  IMAD.SHL.U32 R48, R10, 0x8, RZ ;  /* 0x000000080a307824 */ /* 0x000fe200078e00ff */
[----:B------:R-:W-:Y:S01]  /*0930*/  LOP3.LUT R4, R0, UR26, RZ, 0x3c, !PT ;  /* 0x0000001a00047c12 */ /* 0x000fe2000f8e3cff */
[----:B------:R-:W-:Y:S02]  /*0940*/  @!P5 IMAD.IADD R6, R6, 0x1, -R3 ;  /* 0x000000010606d824 */ /* 0x000fe400078e0a03 */
[----:B------:R-:W-:Y:S01]  /*0950*/  @!P5 VIADD R211, R211, 0x1 ;  /* 0x00000001d3d3d836 */ /* 0x000fe20000000000 */
[----:B------:R-:W-:Y:S02]  /*0960*/  ISETP.GE.AND P2, PT, R4, RZ, PT ;  /* 0x000000ff0400720c */ /* 0x000fe40003f46270 */
[----:B------:R-:W-:Y:S02]  /*0970*/  ISETP.GE.U32.AND P6, PT, R6, R3, PT ;  /* 0x000000030600720c */ /* 0x000fe40003fc6070 */
[----:B------:R-:W-:-:S02]  /*0980*/  LOP3.LUT R3, R14, 0xfffffff0, RZ, 0xc0, !PT ;  /* 0xfffffff00e037812 */ /* 0x000fc400078ec0ff */
[----:B------:R-:W-:-:S03]  /*0990*/  ISETP.NE.AND P5, PT, R0, RZ, PT ;  /* 0x000000ff0000720c */ /* 0x000fc60003fa5270 */
[----:B------:R-:W-:Y:S01]  /*09a0*/  IMAD.IADD R6, R132, 0x1, -R3 ;  /* 0x0000000184067824 */ /* 0x000fe200078e0a03 */
[----:B------:R-:W-:-:S04]  /*09b0*/  LOP3.LUT R3, R7, 0x38, R48, 0xf8, !PT ;  /* 0x0000003807037812 */ /* 0x000fc800078ef830 */
[----:B------:R-:W-:Y:S01]  /*09c0*/  SHF.R.S32.HI R5, RZ, 0x1f, R6 ;  /* 0x0000001fff057819 */ /* 0x000fe20000011406 */
[----:B------:R-:W-:Y:S06]  /*09d0*/  @P1 BRA `(.L_x_383) ;  /* 0x0000000000301947 */ /* 0x000fec0003800000 */
        /* <DEDUP_REMOVED lines=12> */
.L_x_383:
[----:B------:R-:W-:Y:S01]  /*0aa0*/  @UP0 UIADD3 UR4, UR11, UR6, URZ ;  /* 0x000000060b040290 */ /* 0x000fe2000fffe03f */
[----:B------:R-:W-:Y:S02]  /*0ab0*/  SHF.R.U32.HI R252, RZ, 0x3, R7 ;  /* 0x00000003fffc7819 */ /* 0x000fe40000011607 */
[----:B------:R-:W-:Y:S01]  /*0ac0*/  @UP0 ULDC.64 UR6, c[0x0][0x250] ;  /* 0x0000940000060ab9 */ /* 0x000fe20000000a00 */
[----:B------:R-:W-:Y:S01]  /*0ad0*/  SHF.R.S32.HI R49, RZ, 0x1f, R48 ;  /* 0x0000001fff317819 */ /* 0x000fe20000011430 */
[----:B------:R-:W-:Y:S01]  /*0ae0*/  @UP0 UIMAD.WIDE.U32 UR28, UR4, UR6, URZ ;  /* 0x00000006041c02a5 */ /* 0x000fe2000f8e003f */
[----:B------:R-:W-:Y:S01]  /*0af0*/  LOP3.LUT R252, R3, R252, RZ, 0x3c, !PT ;  /* 0x000000fc03fc7212 */ /* 0x000fe200078e3cff */
[----:B------:R-:W-:Y:S01]  /*0b00*/  @UP0 UIMAD UR4, UR4, UR7, URZ ;  /* 0x00000007040402a4 */ /* 0x000fe2000f8e023f */
[----:B------:R-:W-:Y:S02]  /*0b10*/  LEA.HI R3, R15, R132, RZ, 0x6 ;  /* 0x000000840f037211 */ /* 0x000fe400078f30ff */
[----:B------:R-:W-:Y:S01]  /*0b20*/  LEA.HI R8, R5, R6, RZ, 0x3 ;  /* 0x0000000605087211 */ /* 0x000fe200078f18ff */
[----:B------:R-:W-:Y:S01]  /*0b30*/  @UP0 UIADD3 UR13, UR29, UR4, URZ ;  /* 0x000000041d0d0290 */ /* 0x000fe2000fffe03f */
[----:B------:R-:W-:Y:S11]  /*0b40*/  @P1 BRA `(.L_x_384) ;  /* 0x0000000000301947 */ /* 0x000ff60003800000 */
        /* <DEDUP_REMOVED lines=12> */
.L_x_384:
[----:B------:R-:W-:Y:S01]  /*0c10*/  IMAD R5, R17, UR8, RZ ;  /* 0x0000000811057c24 */ /* 0x000fe2000f8e02ff */
[----:B------:R-:W-:Y:S01]  /*0c20*/  LOP3.LUT R13, R8, 0xfffffff8, RZ, 0xc0, !PT ;  /* 0xfffffff8080d7812 */ /* 0x000fe200078ec0ff */
[C---:B------:R-:W-:Y:S01]  /*0c30*/  IMAD.WIDE.U32 R18, R16.reuse, UR8, R48 ;  /* 0x0000000810127c25 */ /* 0x040fe2000f8e0030 */
[----:B------:R-:W-:Y:S01]  /*0c40*/  ULDC.64 UR4, c[0x0][0x258] ;  /* 0x0000960000047ab9 */ /* 0x000fe20000000a00 */
[----:B------:R-:W-:Y:S01]  /*0c50*/  BSSY B0, `(.L_x_385) ;  /* 0x000004a000007945 */ /* 0x000fe20003800000 */
[----:B------:R-:W-:Y:S01]  /*0c60*/  IADD3 R11, R16, 0x20, RZ ;  /* 0x00000020100b7810 */ /* 0x000fe20007ffe0ff */
[----:B------:R-:W-:Y:S01]  /*0c70*/  IMAD.SHL.U32 R3, R3, 0x8, RZ ;  /* 0x0000000803037824 */ /* 0x000fe200078e00ff */
[----:B------:R-:W-:Y:S01]  /*0c80*/  IADD3 R4, P1, R18, UR30, RZ ;  /* 0x0000001e12047c10 */ /* 0x000fe2000ff3e0ff */
[----:B------:R-:W-:Y:S02]  /*0c90*/  IMAD R2, R16, UR9, R5 ;  /* 0x0000000910027c24 */ /* 0x000fe4000f8e0205 */
[----:B------:R-:W-:Y:S01]  /*0ca0*/  @P6 VIADD R211, R211, 0x1 ;  /* 0x00000001d3d36836 */ /* 0x000fe20000000000 */
[----:B------:R-:W-:Y:S01]  /*0cb0*/  LOP3.LUT R252, R252, 0xfffffe00, R3, 0xf8, !PT ;  /* 0xfffffe00fcfc7812 */ /* 0x000fe200078ef803 */
[----:B------:R-:W-:Y:S01]  /*0cc0*/  IMAD R3, R17, UR6, RZ ;  /* 0x0000000611037c24 */ /* 0x000fe2000f8e02ff */
[----:B------:R-:W-:Y:S01]  /*0cd0*/  IADD3.X R5, R19, UR27, R2, P1, !PT ;  /* 0x0000001b13057c10 */ /* 0x000fe20008ffe402 */
[C---:B------:R-:W-:Y:S01]  /*0ce0*/  IMAD.WIDE.U32 R18, R16.reuse, UR6, R48 ;  /* 0x0000000610127c25 */ /* 0x040fe2000f8e0030 */
[----:B------:R-:W-:Y:S01]  /*0cf0*/  @!P2 IADD3 R211, -R211, RZ, RZ ;  /* 0x000000ffd3d3a210 */ /* 0x000fe20007ffe1ff */
[----:B------:R-:W1:Y:S01]  /*0d00*/  S2UR UR27, SR_CgaCtaId ;  /* 0x00000000001b79c3 */ /* 0x000e620000008800 */
[----:B------:R-:W-:Y:S01]  /*0d10*/  @!P5 LOP3.LUT R211, RZ, R0, RZ, 0x33, !PT ;  /* 0x00000000ffd3d212 */ /* 0x000fe200078e33ff */
[----:B------:R-:W-:Y:S01]  /*0d20*/  IMAD R2, R16, UR7, R3 ;  /* 0x0000000710027c24 */ /* 0x000fe2000f8e0203 */
[----:B------:R-:W-:Y:S01]  /*0d30*/  IADD3 R208, P2, R18, UR28, RZ ;  /* 0x0000001c12d07c10 */ /* 0x000fe2000ff5e0ff */
[----:B------:R-:W-:Y:S01]  /*0d40*/  IMAD.IADD R13, R6, 0x1, -R13 ;  /* 0x00000001060d7824 */ /* 0x000fe200078e0a0d */
[C---:B------:R-:W-:Y:S01]  /*0d50*/  IADD3 R6, P1, R48.reuse, UR12, RZ ;  /* 0x0000000c30067c10 */ /* 0x040fe2000ff3e0ff */
[----:B------:R-:W-:Y:S01]  /*0d60*/  VIADD R138, R48, 0x40 ;  /* 0x00000040308a7836 */ /* 0x000fe20000000000 */
[----:B------:R-:W-:Y:S01]  /*0d70*/  IADD3.X R209, R19, UR13, R2, P2, !PT ;  /* 0x0000000d13d17c10 */ /* 0x000fe200097fe402 */
[----:B------:R-:W-:Y:S01]  /*0d80*/  ULDC.64 UR12, c[0x0][0x260] ;  /* 0x00009800000c7ab9 */ /* 0x000fe20000000a00 */
[----:B------:R-:W-:Y:S01]  /*0d90*/  MOV R18, UR4 ;  /* 0x0000000400127c02 */ /* 0x000fe20008000f00 */
[----:B------:R-:W-:Y:S01]  /*0da0*/  IMAD.WIDE.U32 R30, R211, UR12, R4 ;  /* 0x0000000cd31e7c25 */ /* 0x000fe2000f8e0004 */
[----:B------:R-:W-:Y:S01]  /*0db0*/  SHF.R.S32.HI R0, RZ, 0x1f, R211 ;  /* 0x0000001fff007819 */ /* 0x000fe200000114d3 */
[----:B------:R-:W-:Y:S01]  /*0dc0*/  UIMAD UR4, UR23, UR4, URZ ;  /* 0x00000004170472a4 */ /* 0x000fe2000f8e023f */
[C---:B------:R-:W-:Y:S01]  /*0dd0*/  ISETP.GE.AND P6, PT, R16.reuse, UR14, PT ;  /* 0x0000000e10007c0c */ /* 0x040fe2000bfc6270 */
[----:B------:R-:W-:Y:S01]  /*0de0*/  VIADD R12, R16, 0x10 ;  /* 0x00000010100c7836 */ /* 0x000fe20000000000 */
[----:B------:R2:W-:Y:S01]  /*0df0*/  STL.64 [R1+0x28], R30 ;  /* 0x0000281e01007387 */ /* 0x0005e20000100a00 */
[----:B------:R-:W-:Y:S01]  /*0e00*/  IADD3.X R7, R49, UR10, RZ, P1, !PT ;  /* 0x0000000a31077c10 */ /* 0x000fe20008ffe4ff */
[----:B------:R-:W-:Y:S01]  /*0e10*/  ULDC.64 UR10, c[0x0][0x268] ;  /* 0x00009a00000a7ab9 */ /* 0x000fe20000000a00 */
[C---:B------:R-:W-:Y:S01]  /*0e20*/  IMAD R2, R0.reuse, UR12, RZ ;  /* 0x0000000c00027c24 */ /* 0x040fe2000f8e02ff */
[----:B------:R2:W-:Y:S01]  /*0e30*/  STL [R1+0x20], R138 ;  /* 0x0000208a01007387 */ /* 0x0005e20000100800 */
[----:B------:R-:W-:Y:S01]  /*0e40*/  IMAD R0, R0, UR10, RZ ;  /* 0x0000000a00007c24 */ /* 0x000fe2000f8e02ff */
[----:B------:R-:W-:Y:S01]  /*0e50*/  UIMAD UR5, UR26, UR5, UR4 ;  /* 0x000000051a0572a4 */ /* 0x000fe2000f8e0204 */
[----:B------:R-:W-:Y:S01]  /*0e60*/  ISETP.GE.AND P5, PT, R12, UR14, PT ;  /* 0x0000000e0c007c0c */ /* 0x000fe2000bfa6270 */
[----:B------:R-:W-:Y:S01]  /*0e70*/  IMAD.WIDE.U32 R18, R18, UR26, R6 ;  /* 0x0000001a12127c25 */ /* 0x000fe2000f8e0006 */
[----:B------:R-:W-:-:S02]  /*0e80*/  UMOV UR4, 0x400 ;  /* 0x0000040000047882 */ /* 0x000fc40000000000 */
[----:B-1----:R-:W-:Y:S01]  /*0e90*/  ULEA UR4, UR27, UR4, 0x18 ;  /* 0x000000041b047291 */ /* 0x002fe2000f8ec03f */
[----:B------:R-:W-:Y:S01]  /*0ea0*/  IMAD R2, R211, UR13, R2 ;  /* 0x0000000dd3027c24 */ /* 0x000fe2000f8e0202 */
[----:B------:R-:W-:Y:S01]  /*0eb0*/  R2P PR, R13, 0x6 ;  /* 0x000000060d007804 */ /* 0x000fe20000000000 */
[----:B------:R-:W-:Y:S01]  /*0ec0*/  IMAD.WIDE.U32 R208, R211, UR10, R208 ;  /* 0x0000000ad3d07c25 */ /* 0x000fe2000f8e00d0 */
[----:B------:R-:W-:Y:S02]  /*0ed0*/  IADD3 R21, R19, UR5, RZ ;  /* 0x0000000513157c10 */ /* 0x000fe4000fffe0ff */
[----:B------:R-:W-:Y:S01]  /*0ee0*/  LEA R252, R252, UR4, 0x1 ;  /* 0x00000004fcfc7c11 */ /* 0x000fe2000f8e08ff */
        /* <DEDUP_REMOVED lines=32> */
.L_x_386:
[----:B------:R-:W-:Y:S05]  /*10f0*/  BSYNC B0 ;  /* 0x0000000000007941 */ /* 0x000fea0003800000 */
.L_x_385:
        /* <DEDUP_REMOVED lines=33> */
.L_x_388:
[----:B------:R-:W-:Y:S05]  /*1310*/  BSYNC B0 ;  /* 0x0000000000007941 */ /* 0x000fea0003800000 */
.L_x_387:
        /* <DEDUP_REMOVED lines=34> */
.L_x_390:
[----:B------:R-:W-:Y:S05]  /*1540*/  BSYNC B0 ;  /* 0x0000000000007941 */ /* 0x000fea0003800000 */
.L_x_389:
        /* <DEDUP_REMOVED lines=33> */
.L_x_392:
[----:B------:R-:W-:Y:S05]  /*1760*/  BSYNC B0 ;  /* 0x0000000000007941 */ /* 0x000fea0003800000 */
.L_x_391:
[----:B------:R-:W-:Y:S04]  /*1770*/  BSSY B0, `(.L_x_393) ;  /* 0x000001f000007945 */ /* 0x000fe80003800000 */
        /* <DEDUP_REMOVED lines=30> */
.L_x_394:
[----:B------:R-:W-:Y:S05]  /*1960*/  BSYNC B0 ;  /* 0x0000000000007941 */ /* 0x000fea0003800000 */
.L_x_393:
        /* <DEDUP_REMOVED lines=31> */
.L_x_396:
[----:B------:R-:W-:Y:S05]  /*1b60*/  BSYNC B0 ;  /* 0x0000000000007941 */ /* 0x000fea0003800000 */
.L_x_395:
        /* <DEDUP_REMOVED lines=31> */
.L_x_398:
[----:B------:R-:W-:Y:S05]  /*1d60*/  BSYNC B0 ;  /* 0x0000000000007941 */ /* 0x000fea0003800000 */
.L_x_397:
[----:B------:R-:W-:Y:S01]  /*1d70*/  USHF.L.U32 UR29, UR8, 0x6, URZ ;  /* 0x00000006081d7899 */ /* 0x000fe2000800063f */
[----:B------:R-:W-:Y:S04]  /*1d80*/  BSSY B0, `(.L_x_399) ;  /* 0x000001f000007945 */ /* 0x000fe80003800000 */
[----:B------:R-:W-:Y:S05]  /*1d90*/  @P5 BRA `(.L_x_400) ;  /* 0x0000000000745947 */ /* 0x000fea0003800000 */
[----:B------:R-:W-:Y:S01]  /*1da0*/  ULDC UR5, c[0x0][0x2d0] ;  /* 0x0000b40000057ab9 */ /* 0x000fe20000000800 */
[----:B------:R-:W-:Y:S01]  /*1db0*/  IADD3 R19, P0, R22, 0x70, RZ ;  /* 0x0000007016137810 */ /* 0x000fe20007f1e0ff */
[----:B------:R-:W-:Y:S01]  /*1dc0*/  ULDC.64 UR10, c[0x0][0x240] ;  /* 0x00009000000a7ab9 */ /* 0x000fe20000000a00 */
[----:B------:R-:W-:Y:S01]  /*1dd0*/  ISETP.GE.AND P1, PT, R48, UR5, PT ;  /* 0x0000000530007c0c */ /* 0x000fe2000bf26270 */
[----:B------:R-:W-:Y:S02]  /*1de0*/  IMAD.MOV.U32 R22, RZ, RZ, R18 ;  /* 0x000000ffff167224 */ /* 0x000fe400078e0012 */
[----:B------:R-:W-:Y:S01]  /*1df0*/  IMAD.X R20, RZ, RZ, R23, P0 ;  /* 0x000000ffff147224 */ /* 0x000fe200000e0617 */
[----:B------:R-:W-:Y:S02]  /*1e00*/  MOV R23, R21 ;  /* 0x0000001500177202 */ /* 0x000fe40000000f00 */
[----:B------:R-:W-:Y:S01]  /*1e10*/  ISETP.GE.AND P0, PT, R138, UR5, PT ;  /* 0x000000058a007c0c */ /* 0x000fe2000bf06270 */
[----:B------:R-:W-:-:S02]  /*1e20*/  IMAD R20, R20, UR10, RZ ;  /* 0x0000000a14147c24 */ /* 0x000fc4000f8e02ff */
        /* <DEDUP_REMOVED lines=20> */
.L_x_400:
[----:B------:R-:W-:Y:S05]  /*1f70*/  BSYNC B0 ;  /* 0x0000000000007941 */ /* 0x000fea0003800000 */
.L_x_399:
[----:B------:R-:W-:Y:S01]  /*1f80*/  IMAD.IADD R137, R31, 0x1, R2 ;  /* 0x000000011f897824 */ /* 0x000fe200078e0202 */
[----:B------:R-:W-:Y:S01]  /*1f90*/  MOV R136, R30 ;  /* 0x0000001e00887202 */ /* 0x000fe20000000f00 */
[----:B------:R-:W-:Y:S01]  /*1fa0*/  USHF.L.U64.HI UR30, UR8, 0x6, UR9 ;  /* 0x00000006081e7899 */ /* 0x000fe20008010209 */
[----:B------:R-:W-:Y:S01]  /*1fb0*/  ISETP.GE.AND P0, PT, R16, UR27, PT ;  /* 0x0000001b10007c0c */ /* 0x000fe2000bf06270 */
[----:B------:R-:W-:Y:S01]  /*1fc0*/  USHF.R.S32.HI UR33, URZ, 0x1f, UR28 ;  /* 0x0000001f3f217899 */ /* 0x000fe2000801141c */
[----:B------:R-:W-:Y:S01]  /*1fd0*/  IMAD.U32 R2, RZ, RZ, UR29 ;  /* 0x0000001dff027e24 */ /* 0x000fe2000f8e00ff */
[----:B------:R1:W-:Y:S01]  /*1fe0*/  STL.64 [R1+0x30], R136 ;  /* 0x0000308801007387 */ /* 0x0003e20000100a00 */
[----:B------:R-:W-:Y:S01]  /*1ff0*/  UIMAD UR5, UR30, UR28, URZ ;  /* 0x0000001c1e0572a4 */ /* 0x000fe2000f8e023f */
[----:B------:R-:W-:Y:S01]  /*2000*/  BSSY B0, `(.L_x_401) ;  /* 0x000001c000007945 */ /* 0x000fe20003800000 */
[----:B------:R-:W-:Y:S01]  /*2010*/  IMAD.WIDE.U32 R22, R2, UR28, R136 ;  /* 0x0000001c02167c25 */ /* 0x000fe2000f8e0088 */
[----:B------:R-:W-:Y:S01]  /*2020*/  ISETP.GE.AND P5, PT, R12, UR27, PT ;  /* 0x0000001b0c007c0c */ /* 0x000fe2000bfa6270 */
[----:B------:R-:W-:Y:S01]  /*2030*/  UIMAD UR5, UR33, UR29, UR5 ;  /* 0x0000001d210572a4 */ /* 0x000fe2000f8e0205 */
[----:B------:R-:W-:-:S02]  /*2040*/  ISETP.GE.AND P4, PT, R11, UR27, PT ;  /* 0x0000001b0b007c0c */ /* 0x000fc4000bf86270 */
[----:B------:R-:W-:-:S03]  /*2050*/  ISETP.GE.AND P3, PT, R9, UR27, PT ;  /* 0x0000001b09007c0c */ /* 0x000fc6000bf66270 */
[----:B------:R-:W-:Y:S01]  /*2060*/  VIADD R25, R23, UR5 ;  /* 0x0000000517197c36 */ /* 0x000fe20008000000 */
[----:B------:R-:W-:Y:S09]  /*2070*/  @P0 BRA `(.L_x_402) ;  /* 0x0000000000500947 */ /* 0x000ff20003800000 */
[----:B------:R-:W-:Y:S02]  /*2080*/  ULDC UR5, c[0x0][0x2d0] ;  /* 0x0000b40000057ab9 */ /* 0x000fe40000000800 */
[----:B------:R-:W-:Y:S02]  /*2090*/  ISETP.GE.AND P1, PT, R48, UR5, PT ;  /* 0x0000000530007c0c */ /* 0x000fe4000bf26270 */
[----:B------:R-:W-:-:S11]  /*20a0*/  ISETP.GE.AND P0, PT, R138, UR5, PT ;  /* 0x000000058a007c0c */ /* 0x000fd6000bf06270 */
        /* <DEDUP_REMOVED lines=17> */
.L_x_402:
[----:B------:R-:W-:Y:S05]  /*21c0*/  BSYNC B0 ;  /* 0x0000000000007941 */ /* 0x000fea0003800000 */
.L_x_401:
[----:B------:R-:W-:Y:S01]  /*21d0*/  USHF.L.U64.HI UR31, UR8, 0x4, UR9 ;  /* 0x00000004081f7899 */ /* 0x000fe20008010209 */
[----:B------:R-:W-:Y:S01]  /*21e0*/  BSSY B0, `(.L_x_403) ;  /* 0x0000019000007945 */ /* 0x000fe20003800000 */
[----:B------:R-:W-:-:S03]  /*21f0*/  USHF.L.U32 UR32, UR8, 0x4, URZ ;  /* 0x0000000408207899 */ /* 0x000fc6000800063f */
        /* <DEDUP_REMOVED lines=23> */
.L_x_404:
[----:B------:R-:W-:Y:S05]  /*2370*/  BSYNC B0 ;  /* 0x0000000000007941 */ /* 0x000fea0003800000 */
.L_x_403:
[----:B------:R-:W-:Y:S04]  /*2380*/  BSSY B0, `(.L_x_405) ;  /* 0x000001b000007945 */ /* 0x000fe80003800000 */
        /* <DEDUP_REMOVED lines=26> */
.L_x_406:
[----:B------:R-:W-:Y:S05]  /*2530*/  BSYNC B0 ;  /* 0x0000000000007941 */ /* 0x000fea0003800000 */
.L_x_405:
[----:B------:R-:W-:Y:S04]  /*2540*/  BSSY B0, `(.L_x_407) ;  /* 0x000001b000007945 */ /* 0x000fe80003800000 */
[----:B------:R-:W-:Y:S05]  /*2550*/  @P3 BRA `(.L_x_408) ;  /* 0x0000000000643947 */ /* 0x000fea0003800000 */
        /* <DEDUP_REMOVED lines=25> */
.L_x_408:
[----:B------:R-:W-:Y:S05]  /*26f0*/  BSYNC B0 ;  /* 0x0000000000007941 */ /* 0x000fea0003800000 */
.L_x_407:
[----:B------:R-:W-:Y:S01]  /*2700*/  ULDC.64 UR12, c[0x0][0x3c8] ;  /* 0x0000f200000c7ab9 */ /* 0x000fe20000000a00 */
[----:B------:R-:W0:Y:S01]  /*2710*/  LDGDEPBAR ;  /* 0x00000000000079af */ /* 0x000e220000000000 */
[----:B------:R-:W-:-:S04]  /*2720*/  UISETP.NE.U32.AND UP1, UPT, UR12, URZ, UPT ;  /* 0x0000003f0c00728c */ /* 0x000fc8000bf25070 */
[----:B------:R-:W-:-:S06]  /*2730*/  UISETP.NE.AND.EX UP1, UPT, UR13, URZ, UPT, UP1 ;  /* 0x0000003f0d00728c */ /* 0x000fcc000bf25310 */
[----:B------:R-:W-:-:S05]  /*2740*/  PLOP3.LUT P1, PT, PT, PT, UP1, 0x80, 0x0 ;  /* 0x000000000000781c */ /* 0x000fca0003f2f018 */
[----:B------:R-:W-:Y:S01]  /*2750*/  @UP1 USHF.R.S32.HI UR5, URZ, 0x1f, UR24 ;  /* 0x0000001f3f051899 */ /* 0x000fe20008011418 */
[----:B------:R-:W-:Y:S01]  /*2760*/  @UP1 ULDC.64 UR10, c[0x0][0x3d0] ;  /* 0x0000f400000a1ab9 */ /* 0x000fe20000000a00 */
[----:B------:R-:W-:Y:S02]  /*2770*/  @UP1 UMOV UR34, UR26 ;  /* 0x0000001a00221c82 */ /* 0x000fe40008000000 */
[----:B------:R-:W-:Y:S01]  /*2780*/  @UP1 UIMAD UR5, UR5, UR10, URZ ;  /* 0x0000000a050512a4 */ /* 0x000fe2000f8e023f */
[----:B------:R-:W-:Y:S02]  /*2790*/  @UP1 UMOV UR35, UR23 ;  /* 0x0000001700231c82 */ /* 0x000fe40008000000 */
[----:B------:R-:W-:Y:S01]  /*27a0*/  @UP1 UIMAD.WIDE.U32 UR34, UR24, UR10, UR34 ;  /* 0x0000000a182212a5 */ /* 0x000fe2000f8e0022 */
[----:B------:R-:W-:Y:S01]  /*27b0*/  LEA.HI R15, R15, R132, RZ, 0x5 ;  /* 0x000000840f0f7211 */ /* 0x000fe200078f28ff */
[----:B------:R-:W-:Y:S01]  /*27c0*/  @UP1 UIMAD UR5, UR24, UR11, UR5 ;  /* 0x0000000b180512a4 */ /* 0x000fe2000f8e0205 */
[----:B------:R-:W-:Y:S01]  /*27d0*/  ISETP.GE.AND P4, PT, R11, UR27, PT ;  /* 0x0000001b0b007c0c */ /* 0x000fe2000bf86270 */
[----:B------:R-:W-:Y:S01]  /*27e0*/  @UP1 ULEA UR12, UP0, UR34, UR12, 0x2 ;  /* 0x0000000c220c1291 */ /* 0x000fe2000f80103f */
[----:B------:R-:W-:-:S04]  /*27f0*/  DEPBAR.LE SB0, 0x0 ;  /* 0x000080000000791a */ /* 0x000fc80000000000 */
[----:B------:R-:W-:Y:S01]  /*2800*/  @UP1 UIADD3 UR5, UR35, UR5, URZ ;  /* 0x0000000523051290 */ /* 0x000fe2000fffe03f */
[----:B------:R-:W-:-:S03]  /*2810*/  IMAD.U32 R18, RZ, RZ, UR12 ;  /* 0x0000000cff127e24 */ /* 0x000fc6000f8e00ff */
[----:B------:R-:W-:Y:S01]  /*2820*/  @UP1 ULEA.HI.X UR13, UR34, UR13, UR5, 0x2, UP0 ;  /* 0x0000000d220d1291 */ /* 0x000fe200080f1405 */
[----:B------:R-:W-:Y:S02]  /*2830*/  LOP3.LUT R11, R15, 0xffffffe0, RZ, 0xc0, !PT ;  /* 0xffffffe00f0b7812 */ /* 0x000fe400078ec0ff */
[----:B------:R-:W-:Y:S01]  /*2840*/  ISETP.GE.AND P0, PT, R9, UR27, PT ;  /* 0x0000001b09007c0c */ /* 0x000fe2000bf06270 */
[----:B------:R-:W-:Y:S02]  /*2850*/  @UP1 ULDC UR5, c[0x0][0x2e8] ;  /* 0x0000ba0000051ab9 */ /* 0x000fe40000000800 */
[----:B------:R-:W-:-:S05]  /*2860*/  IMAD.U32 R19, RZ, RZ, UR13 ;  /* 0x0000000dff137e24 */ /* 0x000fca000f8e00ff */
[----:B-1-34-:R1:W3:Y:S01]  /*2870*/  @P1 LDG.E R6, desc[UR20][R18.64] ;  /* 0x0000001412061981 */ /* 0x01a2e2000c1e1900 */
[----:B------:R-:W-:Y:S01]  /*2880*/  IMAD.IADD R9, R132, 0x1, -R11 ;  /* 0x0000000184097824 */ /* 0x000fe200078e0a0b */
[----:B------:R-:W-:Y:S01]  /*2890*/  ISETP.GE.AND P2, PT, R16, UR27, PT ;  /* 0x0000001b10007c0c */ /* 0x000fe2000bf46270 */
[----:B------:R-:W3:Y:S01]  /*28a0*/  @P1 MUFU.RCP R11, UR5 ;  /* 0x00000005000b1d08 */ /* 0x000ee20008001000 */
[----:B------:R-:W-:Y:S01]  /*28b0*/  BAR.SYNC.DEFER_BLOCKING 0x0 ;  /* 0x0000000000007b1d */ /* 0x000fe20000010000 */
[----:B------:R-:W-:Y:S01]  /*28c0*/  SHF.R.S32.HI R7, RZ, 0x4, R14 ;  /* 0x00000004ff077819 */ /* 0x000fe2000001140e */
[----:B------:R-:W-:Y:S01]  /*28d0*/  IMAD.SHL.U32 R51, R8, 0x40, RZ ;  /* 0x0000004008337824 */ /* 0x000fe200078e00ff */
[----:B------:R-:W-:Y:S01]  /*28e0*/  ISETP.GE.AND P5, PT, R12, UR27, PT ;  /* 0x0000001b0c007c0c */ /* 0x000fe2000bfa6270 */
[----:B------:R-:W-:Y:S01]  /*28f0*/  IMAD.SHL.U32 R13, R13, 0x40, RZ ;  /* 0x000000400d0d7824 */ /* 0x000fe200078e00ff */
[----:B------:R-:W-:Y:S01]  /*2900*/  LEA.HI R17, R14, R7, RZ, 0x1 ;  /* 0x000000070e117211 */ /* 0x000fe200078f08ff */
[----:B------:R-:W-:Y:S01]  /*2910*/  USHF.L.U64.HI UR12, UR6, 0x6, UR7 ;  /* 0x00000006060c7899 */ /* 0x000fe20008010207 */
[----:B------:R-:W-:Y:S01]  /*2920*/  SHF.R.S32.HI R14, RZ, 0x1f, R9 ;  /* 0x0000001fff0e7819 */ /* 0x000fe20000011409 */
[----:B------:R-:W-:Y:S01]  /*2930*/  IMAD.SHL.U32 R16, R16, 0x8, RZ ;  /* 0x0000000810107824 */ /* 0x000fe200078e00ff */
[----:B------:R-:W-:Y:S01]  /*2940*/  SHF.R.S32.HI R12, RZ, 0x5, R15 ;  /* 0x00000005ff0c7819 */ /* 0x000fe2000001140f */
[----:B------:R-:W-:Y:S01]  /*2950*/  IMAD.SHL.U32 R15, R10, 0x40, RZ ;  /* 0x000000400a0f7824 */ /* 0x000fe200078e00ff */
[----:B------:R-:W-:Y:S01]  /*2960*/  LEA.HI R14, R14, R9, RZ, 0x2 ;  /* 0x000000090e0e7211 */ /* 0x000fe200078f10ff */
[----:B------:R-:W-:Y:S01]  /*2970*/  USHF.L.U32 UR13, UR6, 0x6, URZ ;  /* 0x00000006060d7899 */ /* 0x000fe2000800063f */
[----:B------:R-:W-:Y:S01]  /*2980*/  LEA R9, R12, UR25, 0x4 ;  /* 0x000000190c097c11 */ /* 0x000fe2000f8e20ff */
[----:B------:R-:W-:Y:S01]  /*2990*/  UIMAD UR10, UR12, UR28, URZ ;  /* 0x0000001c0c0a72a4 */ /* 0x000fe2000f8e023f */
[----:B------:R-:W-:Y:S01]  /*29a0*/  SHF.R.S32.HI R14, RZ, 0x2, R14 ;  /* 0x00000002ff0e7819 */ /* 0x000fe2000001140e */
[----:B------:R-:W-:Y:S01]  /*29b0*/  IMAD.IADD R211, R209, 0x1, R211 ;  /* 0x00000001d1d37824 */ /* 0x000fe200078e02d3 */
[----:B------:R-:W-:Y:S01]  /*29c0*/  LOP3.LUT R15, R15, 0x1c0, RZ, 0xc0, !PT ;  /* 0x000001c00f0f7812 */ /* 0x000fe200078ec0ff */
[----:B------:R-:W-:Y:S01]  /*29d0*/  IMAD.MOV.U32 R210, RZ, RZ, R208 ;  /* 0x000000ffffd27224 */ /* 0x000fe200078e00d0 */
[----:B------:R-:W-:Y:S01]  /*29e0*/  IADD3 R9, R9, 0x1, R14 ;  /* 0x0000000109097810 */ /* 0x000fe20007ffe00e */
[----:B------:R-:W-:Y:S01]  /*29f0*/  UIMAD UR10, UR33, UR13, UR10 ;  /* 0x0000000d210a72a4 */ /* 0x000fe2000f8e020a */
[----:B-1----:R-:W-:Y:S01]  /*2a00*/  LOP3.LUT R18, R17, 0xfffffffe, RZ, 0xc0, !PT ;  /* 0xfffffffe11127812 */ /* 0x002fe200078ec0ff */
[----:B------:R-:W-:Y:S01]  /*2a10*/  UMOV UR5, URZ ;  /* 0x0000003f00057c82 */ /* 0x000fe20008000000 */
[----:B------:R-:W-:Y:S01]  /*2a20*/  LOP3.LUT R51, R51, 0xfffffe00, RZ, 0xc0, !PT ;  /* 0xfffffe0033337812 */ /* 0x000fe200078ec0ff */
[----:B------:R1:W-:Y:S01]  /*2a30*/  @P2 STS.128 [R252+0xc000], RZ ;  /* 0x00c000fffc002388 */ /* 0x0003e20000000c00 */
[----:B------:R-:W-:Y:S01]  /*2a40*/  LOP3.LUT R14, R13, 0x1c0, RZ, 0xc0, !PT ;  /* 0x000001c00d0e7812 */ /* 0x000fe200078ec0ff */
[----:B------:R-:W-:Y:S01]  /*2a50*/  IMAD.IADD R18, R7, 0x1, -R18 ;  /* 0x0000000107127824 */ /* 0x000fe200078e0a12 */
[----:B------:R-:W-:Y:S01]  /*2a60*/  LOP3.LUT R16, R15, 0x8, R16, 0xf8, !PT ;  /* 0x000000080f107812 */ /* 0x000fe200078ef810 */
[----:B------:R1:W-:Y:S01]  /*2a70*/  @P2 STS.128 [R252+0xe000], RZ ;  /* 0x00e000fffc002388 */ /* 0x0003e20000000c00 */
[----:B------:R-:W-:Y:S01]  /*2a80*/  IMAD.U32 R13, RZ, RZ, UR28 ;  /* 0x0000001cff0d7e24 */ /* 0x000fe2000f8e00ff */
[----:B------:R-:W-:Y:S01]  /*2a90*/  SHF.R.U32.HI R15, RZ, 0x3, R15 ;  /* 0x00000003ff0f7819 */ /* 0x000fe2000001160f */
[----:B------:R-:W-:Y:S01]  /*2aa0*/  IMAD.SHL.U32 R7, R18, 0x8, RZ ;  /* 0x0000000812077824 */ /* 0x000fe200078e00ff */
[----:B------:R-:W-:Y:S01]  /*2ab0*/  BSSY B0, `(.L_x_409) ;  /* 0x0000024000007945 */ /* 0x000fe20003800000 */
[----:B------:R-:W-:Y:S01]  /*2ac0*/  IMAD R251, R12, 0x400, R51 ;  /* 0x000004000cfb7824 */ /* 0x000fe200078e0233 */
[----:B------:R-:W-:Y:S01]  /*2ad0*/  LOP3.LUT R15, R16, R15, RZ, 0x3c, !PT ;  /* 0x0000000f100f7212 */ /* 0x000fe200078e3cff */
[----:B------:R-:W-:Y:S01]  /*2ae0*/  IMAD.WIDE.U32 R12, R13, UR13, R210 ;  /* 0x0000000d0d0c7c25 */ /* 0x000fe2000f8e00d2 */
[----:B------:R-:W-:-:S02]  /*2af0*/  LOP3.LUT R7, R14, 0x8, R7, 0xf8, !PT ;  /* 0x000000080e077812 */ /* 0x000fc400078ef807 */
[----:B------:R-:W-:Y:S01]  /*2b00*/  SHF.R.U32.HI R14, RZ, 0x3, R14 ;  /* 0x00000003ff0e7819 */ /* 0x000fe2000001160e */
[----:B------:R-:W-:Y:S02]  /*2b10*/  IMAD R250, R18, 0x200, R15 ;  /* 0x0000020012fa7824 */ /* 0x000fe400078e020f */
[----:B---3--:R-:W-:Y:S01]  /*2b20*/  @P1 FMUL.FTZ R11, R6, R11 ;  /* 0x0000000b060b1220 */ /* 0x008fe20000410000 */
[----:B------:R-:W-:-:S04]  /*2b30*/  IMAD.U32 R6, RZ, RZ, UR19 ;  /* 0x00000013ff067e24 */ /* 0x000fc8000f8e00ff */
[----:B------:R-:W-:Y:S01]  /*2b40*/  @P1 R2UR UR11, R11 ;  /* 0x000000000b0b12ca */ /* 0x000fe200000e0000 */
[----:B------:R-:W-:Y:S01]  /*2b50*/  VIADD R11, R13, UR10 ;  /* 0x0000000a0d0b7c36 */ /* 0x000fe20008000000 */
[----:B------:R-:W-:Y:S02]  /*2b60*/  IADD3 R9, R6, -UR17, R9 ;  /* 0x8000001106097c10 */ /* 0x000fe4000fffe009 */
[----:B------:R-:W-:-:S03]  /*2b70*/  LOP3.LUT R6, R7, R14, RZ, 0x3c, !PT ;  /* 0x0000000e07067212 */ /* 0x000fc600078e3cff */
[----:B------:R-:W-:-:S06]  /*2b80*/  VIADD R50, R9, UR22 ;  /* 0x0000001609327c36 */ /* 0x000fcc0008000000 */
[----:B------:R-:W-:Y:S01]  /*2b90*/  @UP1 UMOV UR5, UR11 ;  /* 0x0000000b00051c82 */ /* 0x000fe20008000000 */
[----:B-1----:R-:W-:Y:S05]  /*2ba0*/  @P2 BRA `(.L_x_410) ;  /* 0x0000000000502947 */ /* 0x002fea0003800000 */
[----:B------:R-:W-:Y:S02]  /*2bb0*/  ULDC UR10, c[0x0][0x2d0] ;  /* 0x0000b400000a7ab9 */ /* 0x000fe40000000800 */
[----:B------:R-:W-:Y:S02]  /*2bc0*/  ISETP.GE.AND P2, PT, R48, UR10, PT ;  /* 0x0000000a30007c0c */ /* 0x000fe4000bf46270 */
[----:B------:R-:W-:-:S11]  /*2bd0*/  ISETP.GE.AND P1, PT, R138, UR10, PT ;  /* 0x0000000a8a007c0c */ /* 0x000fd6000bf26270 */
        /* <DEDUP_REMOVED lines=17> */
.L_x_410:
[----:B------:R-:W-:Y:S05]  /*2cf0*/  BSYNC B0 ;  /* 0x0000000000007941 */ /* 0x000fea0003800000 */
.L_x_409:
        /* <DEDUP_REMOVED lines=29> */
.L_x_412:
[----:B------:R-:W-:Y:S05]  /*2ed0*/  BSYNC B0 ;  /* 0x0000000000007941 */ /* 0x000fea0003800000 */
.L_x_411:
        /* <DEDUP_REMOVED lines=29> */
.L_x_414:
[----:B------:R-:W-:Y:S05]  /*30b0*/  BSYNC B0 ;  /* 0x0000000000007941 */ /* 0x000fea0003800000 */
.L_x_413:
        /* <DEDUP_REMOVED lines=34> */
.L_x_416:
[----:B------:R-:W-:Y:S05]  /*32e0*/  BSYNC B0 ;  /* 0x0000000000007941 */ /* 0x000fea0003800000 */
.L_x_415:
[----:B------:R-:W-:Y:S01]  /*32f0*/  LDSM.16.M88.4 R32, [R251] ;  /* 0x00000000fb20783b */ /* 0x000fe20000000200 */
[--C-:B------:R-:W-:Y:S01]  /*3300*/  IMAD R133, R7, 0x2, R250.reuse ;  /* 0x0000000207857824 */ /* 0x100fe200078e02fa */
[----:B------:R-:W-:Y:S01]  /*3310*/  VIMNMX R227, R50, UR19, PT ;  /* 0x0000001332e37c48 */ /* 0x000fe2000bfe0100 */
[--C-:B------:R-:W-:Y:S01]  /*3320*/  IMAD R249, R5, 0x2, R251.reuse ;  /* 0x0000000205f97824 */ /* 0x100fe200078e02fb */
[----:B------:R-:W-:Y:S01]  /*3330*/  LDSM.16.M88.4 R116, [R251+0x2000] ;  /* 0x00200000fb74783b */ /* 0x000fe20000000200 */
[----:B------:R-:W-:Y:S01]  /*3340*/  IMAD R247, R4, 0x2, R251 ;  /* 0x0000000204f77824 */ /* 0x000fe200078e02fb */
[----:B------:R-:W-:Y:S01]  /*3350*/  LOP3.LUT R6, R6, R51, RZ, 0xfc, !PT ;  /* 0x0000003306067212 */ /* 0x000fe200078efcff */
[----:B------:R-:W-:Y:S01]  /*3360*/  IMAD R243, R3, 0x2, R250 ;  /* 0x0000000203f37824 */ /* 0x000fe200078e02fa */
[----:B------:R-:W5:Y:S01]  /*3370*/  LDSM.16.M88.4 R60, [R250+0x8800] ;  /* 0x00880000fa3c783b */ /* 0x000f620000000200 */
[----:B------:R-:W-:Y:S01]  /*3380*/  VIADD R0, R250, 0x8000 ;  /* 0x00008000fa007836 */ /* 0x000fe20000000000 */
[----:B------:R-:W-:Y:S01]  /*3390*/  UISETP.GE.AND UP0, UPT, UR18, 0x2, UPT ;  /* 0x000000021200788c */ /* 0x000fe2000bf06270 */
[----:B------:R-:W-:Y:S01]  /*33a0*/  IMAD R246, R4, 0x2, R249 ;  /* 0x0000000204f67824 */ /* 0x000fe200078e02f9 */
[----:B------:R-:W4:Y:S01]  /*33b0*/  LDSM.16.M88.4 R76, [R250+0x8000] ;  /* 0x00800000fa4c783b */ /* 0x000f220000000200 */
[----:B------:R-:W-:-:S02]  /*33c0*/  IMAD R248, R7, 0x2, R0 ;  /* 0x0000000207f87824 */ /* 0x000fc400078e0200 */
[----:B------:R-:W-:Y:S01]  /*33d0*/  IMAD.SHL.U32 R132, R132, 0x2, RZ ;  /* 0x0000000284847824 */ /* 0x000fe200078e00ff */
[----:B------:R-:W4:Y:S01]  /*33e0*/  LDSM.16.M88.4 R40, [R250+0x9000] ;  /* 0x00900000fa28783b */ /* 0x000f220000000200 */
[----:B------:R-:W-:Y:S02]  /*33f0*/  IMAD R245, R3, 0x2, R248 ;  /* 0x0000000203f57824 */ /* 0x000fe400078e02f8 */
[----:B------:R-:W-:Y:S01]  /*3400*/  IMAD.U32 R3, RZ, RZ, UR28 ;  /* 0x0000001cff037e24 */ /* 0x000fe2000f8e00ff */
[----:B-1-3--:R-:W1:Y:S01]  /*3410*/  LDSM.16.M88.4 R8, [R250+0x9800] ;  /* 0x00980000fa08783b */ /* 0x00ae620000000200 */
[----:B------:R-:W-:Y:S01]  /*3420*/  LOP3.LUT R134, R132, 0x6, RZ, 0xc0, !PT ;  /* 0x0000000684867812 */ /* 0x000fe200078ec0ff */
[----:B------:R-:W-:Y:S02]  /*3430*/  IMAD.U32 R7, RZ, RZ, UR19 ;  /* 0x00000013ff077e24 */ /* 0x000fe4000f8e00ff */
[----:B------:R-:W-:Y:S02]  /*3440*/  LDSM.16.M88.4 R108, [R249+0x2000] ;  /* 0x00200000f96c783b */ /* 0x000fe40000000200 */
[----:B------:R-:W-:Y:S01]  /*3450*/  IMAD R3, R3, 0x40, R134 ;  /* 0x0000004003037824 */ /* 0x000fe200078e0286 */
[C-C-:B------:R-:W-:Y:S01]  /*3460*/  VIADDMNMX R226, R50.reuse, 0x8, R7.reuse, PT ;  /* 0x0000000832e27846 */ /* 0x140fe20003800107 */
[----:B------:R-:W3:Y:S01]  /*3470*/  LDSM.16.M88.4 R24, [R133+0x8800] ;  /* 0x008800008518783b */ /* 0x000ee20000000200 */
[C-C-:B------:R-:W-:Y:S01]  /*3480*/  VIADDMNMX R225, R50.reuse, 0x40, R7.reuse, PT ;  /* 0x0000004032e17846 */ /* 0x140fe20003800107 */
[C---:B------:R-:W-:Y:S01]  /*3490*/  VIADD R0, R3.reuse, 0x1 ;  /* 0x0000000103007836 */ /* 0x040fe20000000000 */
[----:B------:R-:W-:Y:S01]  /*34a0*/  VIADDMNMX R224, R50, 0x48, R7, PT ;  /* 0x0000004832e07846 */ /* 0x000fe20003800107 */
[----:B------:R-:W3:Y:S01]  /*34b0*/  LDSM.16.M88.4 R16, [R249] ;  /* 0x00000000f910783b */ /* 0x000ee20000000200 */
[----:B------:R-:W-:-:S02]  /*34c0*/  VIADD R7, R3, 0x8 ;  /* 0x0000000803077836 */ /* 0x000fc40000000000 */
[C---:B------:R-:W-:Y:S01]  /*34d0*/  ISETP.GE.AND P1, PT, R0.reuse, R227, PT ;  /* 0x000000e30000720c */ /* 0x040fe20003f26270 */
[----:B------:R-:W3:Y:S01]  /*34e0*/  LDSM.16.M88.4 R104, [R133+0x8000] ;  /* 0x008000008568783b */ /* 0x000ee20000000200 */
[C---:B------:R-:W-:Y:S02]  /*34f0*/  ISETP.GE.AND P0, PT, R0.reuse, R226, PT ;  /* 0x000000e20000720c */ /* 0x040fe40003f06270 */
[C---:B------:R-:W-:Y:S01]  /*3500*/  ISETP.GE.AND P4, PT, R0.reuse, R225, PT ;  /* 0x000000e10000720c */ /* 0x040fe20003f86270 */
[----:B------:R-:W-:Y:S01]  /*3510*/  LDSM.16.M88.4 R100, [R133+0x9000] ;  /* 0x009000008564783b */ /* 0x000fe20000000200 */
[----:B------:R-:W-:Y:S02]  /*3520*/  ISETP.GE.AND P2, PT, R0, R224, PT ;  /* 0x000000e00000720c */ /* 0x000fe40003f46270 */
[----:B------:R-:W-:Y:S01]  /*3530*/  I2FP.F32.S32 R0, R0 ;  /* 0x0000000000007245 */ /* 0x000fe20000201400 */
[----:B------:R-:W3:Y:S01]  /*3540*/  LDSM.16.M88.4 R20, [R133+0x9800] ;  /* 0x009800008514783b */ /* 0x000ee20000000200 */
[----:B------:R-:W-:-:S02]  /*3550*/  ISETP.GE.AND P6, PT, R7, R227, PT ;  /* 0x000000e30700720c */ /* 0x000fc40003fc6270 */
[C---:B------:R-:W-:Y:S01]  /*3560*/  ISETP.GE.AND P5, PT, R7.reuse, R226, PT ;  /* 0x000000e20700720c */ /* 0x040fe20003fa6270 */
[----:B-----5:R-:W-:Y:S01]  /*3570*/  HMMA.16816.F32 R68, R116, R60, RZ ;  /* 0x0000003c7444723c */ /* 0x020fe200000018ff */
[----:B------:R-:W-:Y:S01]  /*3580*/  LDSM.16.M88.4 R96, [R247+0x2000] ;  /* 0x00200000f760783b */ /* 0x000fe20000000200 */
[----:B------:R-:W-:-:S03]  /*3590*/  ISETP.GE.AND P3, PT, R7, R225, PT ;  /* 0x000000e10700720c */ /* 0x000fc60003f66270 */
[----:B------:R-:W5:Y:S01]  /*35a0*/  LDSM.16.M88.4 R12, [R243+0x8000] ;  /* 0x00800000f30c783b */ /* 0x000f620000000200 */
[----:B------:R-:W-:Y:S03]  /*35b0*/  HMMA.16816.F32 R64, R116, R62, RZ ;  /* 0x0000003e7440723c */ /* 0x000fe600000018ff */
[----:B------:R-:W-:Y:S03]  /*35c0*/  LDSM.16.M88.4 R92, [R243+0x9000] ;  /* 0x00900000f35c783b */ /* 0x000fe60000000200 */
[C---:B------:R-:W-:Y:S01]  /*35d0*/  HMMA.16816.F32 R72, R32.reuse, R60, RZ ;  /* 0x0000003c2048723c */ /* 0x040fe200000018ff */
[----:B--2---:R-:W-:Y:S04]  /*35e0*/  LDSM.16.M88.4 R28, [R243+0x9800] ;  /* 0x00980000f31c783b */ /* 0x004fe80000000200 */
[----:B------:R-:W-:Y:S01]  /*35f0*/  LDSM.16.M88.4 R112, [R245+0x800] ;  /* 0x00080000f570783b */ /* 0x000fe20000000200 */
[C---:B------:R-:W-:Y:S03]  /*3600*/  HMMA.16816.F32 R60, R32.reuse, R62, RZ ;  /* 0x0000003e203c723c */ /* 0x040fe600000018ff */
[----:B------:R-:W-:Y:S03]  /*3610*/  LDSM.16.M88.4 R128, [R249+0x6000] ;  /* 0x00600000f980783b */ /* 0x000fe60000000200 */
[-C--:B----4-:R-:W-:Y:S01]  /*3620*/  HMMA.16816.F32 R88, R32, R76.reuse, RZ ;  /* 0x0000004c2058723c */ /* 0x090fe200000018ff */
[----:B------:R-:W-:Y:S04]  /*3630*/  LDSM.16.M88.4 R124, [R133+0xb800] ;  /* 0x00b80000857c783b */ /* 0x000fe80000000200 */
[----:B------:R-:W0:Y:S01]  /*3640*/  LDGDEPBAR ;  /* 0x00000000000079af */ /* 0x000e220000000000 */
[C---:B------:R-:W-:Y:S06]  /*3650*/  HMMA.16816.F32 R84, R116.reuse, R76, RZ ;  /* 0x0000004c7454723c */ /* 0x040fec00000018ff */
[-C--:B------:R-:W-:Y:S06]  /*3660*/  HMMA.16816.F32 R80, R116, R78.reuse, RZ ;  /* 0x0000004e7450723c */ /* 0x080fec00000018ff */
[----:B------:R-:W-:Y:S06]  /*3670*/  HMMA.16816.F32 R76, R32, R78, RZ ;  /* 0x0000004e204c723c */ /* 0x000fec00000018ff */
[C---:B------:R-:W-:Y:S06]  /*3680*/  HMMA.16816.F32 R52, R116.reuse, R40, RZ ;  /* 0x000000287434723c */ /* 0x040fec00000018ff */
[----:B------:R-:W-:Y:S06]  /*3690*/  HMMA.16816.F32 R44, R116, R42, RZ ;  /* 0x0000002a742c723c */ /* 0x000fec00000018ff */
[----:B------:R-:W-:Y:S06]  /*36a0*/  HMMA.16816.F32 R56, R32, R40, RZ ;  /* 0x000000282038723c */ /* 0x000fec00000018ff */
[----:B-1----:R-:W-:Y:S06]  /*36b0*/  HMMA.16816.F32 R120, R116, R8, RZ ;  /* 0x000000087478723c */ /* 0x002fec00000018ff */
[C---:B------:R-:W-:Y:S06]  /*36c0*/  HMMA.16816.F32 R40, R32.reuse, R42, RZ ;  /* 0x0000002a2028723c */ /* 0x040fec00000018ff */
[----:B------:R-:W-:Y:S06]  /*36d0*/  HMMA.16816.F32 R36, R32, R8, RZ ;  /* 0x000000082024723c */ /* 0x000fec00000018ff */
[-C--:B------:R-:W-:Y:S06]  /*36e0*/  HMMA.16816.F32 R116, R116, R10.reuse, RZ ;  /* 0x0000000a7474723c */ /* 0x080fec00000018ff */
[----:B------:R-:W-:Y:S01]  /*36f0*/  HMMA.16816.F32 R32, R32, R10, RZ ;  /* 0x0000000a2020723c */ /* 0x000fe200000018ff */
[----:B------:R-:W1:Y:S05]  /*3700*/  LDSM.16.M88.4 R8, [R243+0x8800] ;  /* 0x00880000f308783b */ /* 0x000e6a0000000200 */
[C---:B---3--:R-:W-:Y:S06]  /*3710*/  HMMA.16816.F32 R68, R108.reuse, R24, R68 ;  /* 0x000000186c44723c */ /* 0x048fec0000001844 */
[----:B------:R-:W-:Y:S06]  /*3720*/  HMMA.16816.F32 R64, R108, R26, R64 ;  /* 0x0000001a6c40723c */ /* 0x000fec0000001840 */
[C---:B------:R-:W-:Y:S06]  /*3730*/  HMMA.16816.F32 R72, R16.reuse, R24, R72 ;  /* 0x000000181048723c */ /* 0x040fec0000001848 */
[----:B------:R-:W-:Y:S01]  /*3740*/  HMMA.16816.F32 R60, R16, R26, R60 ;  /* 0x0000001a103c723c */ /* 0x000fe2000000183c */
[----:B------:R-:W2:Y:S05]  /*3750*/  LDSM.16.M88.4 R24, [R247] ;  /* 0x00000000f718783b */ /* 0x000eaa0000000200 */
[C---:B------:R-:W-:Y:S06]  /*3760*/  HMMA.16816.F32 R84, R108.reuse, R104, R84 ;  /* 0x000000686c54723c */ /* 0x040fec0000001854 */
[----:B------:R-:W-:Y:S06]  /*3770*/  HMMA.16816.F32 R80, R108, R106, R80 ;  /* 0x0000006a6c50723c */ /* 0x000fec0000001850 */
[C---:B------:R-:W-:Y:S06]  /*3780*/  HMMA.16816.F32 R88, R16.reuse, R104, R88 ;  /* 0x000000681058723c */ /* 0x040fec0000001858 */
[----:B------:R-:W-:Y:S01]  /*3790*/  HMMA.16816.F32 R76, R16, R106, R76 ;  /* 0x0000006a104c723c */ /* 0x000fe2000000184c */
[----:B------:R-:W-:Y:S05]  /*37a0*/  LDSM.16.M88.4 R104, [R251+0x4000] ;  /* 0x00400000fb68783b */ /* 0x000fea0000000200 */
[C---:B------:R-:W-:Y:S06]  /*37b0*/  HMMA.16816.F32 R120, R108.reuse, R20, R120 ;  /* 0x000000146c78723c */ /* 0x040fec0000001878 */
[----:B------:R-:W-:Y:S06]  /*37c0*/  HMMA.16816.F32 R116, R108, R22, R116 ;  /* 0x000000166c74723c */ /* 0x000fec0000001874 */
[C---:B------:R-:W-:Y:S06]  /*37d0*/  HMMA.16816.F32 R56, R16.reuse, R100, R56 ;  /* 0x000000641038723c */ /* 0x040fec0000001838 */
[C---:B------:R-:W-:Y:S06]  /*37e0*/  HMMA.16816.F32 R36, R16.reuse, R20, R36 ;  /* 0x000000141024723c */ /* 0x040fec0000001824 */
[C---:B------:R-:W-:Y:S06]  /*37f0*/  HMMA.16816.F32 R40, R16.reuse, R102, R40 ;  /* 0x000000661028723c */ /* 0x040fec0000001828 */
[----:B------:R-:W-:Y:S01]  /*3800*/  HMMA.16816.F32 R32, R16, R22, R32 ;  /* 0x000000161020723c */ /* 0x000fe20000001820 */
[----:B------:R-:W-:Y:S04]  /*3810*/  LDSM.16.M88.4 R16, [R245] ;  /* 0x00000000f510783b */ /* 0x000fe80000000200 */
[----:B------:R-:W3:Y:S01]  /*3820*/  LDSM.16.M88.4 R20, [R246] ;  /* 0x00000000f614783b */ /* 0x000ee20000000200 */
[C---:B------:R-:W-:Y:S06]  /*3830*/  HMMA.16816.F32 R52, R108.reuse, R100, R52 ;  /* 0x000000646c34723c */ /* 0x040fec0000001834 */
[----:B------:R-:W-:Y:S01]  /*3840*/  HMMA.16816.F32 R44, R108, R102, R44 ;  /* 0x000000666c2c723c */ /* 0x000fe2000000182c */
[----:B------:R-:W4:Y:S04]  /*3850*/  LDSM.16.M88.4 R108, [R245+0x1000] ;  /* 0x00100000f56c783b */ /* 0x000f280000000200 */
[----:B------:R-:W-:Y:S01]  /*3860*/  LDSM.16.M88.4 R100, [R250+0xa000] ;  /* 0x00a00000fa64783b */ /* 0x000fe20000000200 */
[C---:B-----5:R-:W-:Y:S06]  /*3870*/  HMMA.16816.F32 R84, R96.reuse, R12, R84 ;  /* 0x0000000c6054723c */ /* 0x060fec0000001854 */
[C---:B-1----:R-:W-:Y:S06]  /*3880*/  HMMA.16816.F32 R68, R96.reuse, R8, R68 ;  /* 0x000000086044723c */ /* 0x042fec0000001844 */
[C---:B------:R-:W-:Y:S06]  /*3890*/  HMMA.16816.F32 R80, R96.reuse, R14, R80 ;  /* 0x0000000e6050723c */ /* 0x040fec0000001850 */
[----:B------:R-:W-:Y:S06]  /*38a0*/  HMMA.16816.F32 R64, R96, R10, R64 ;  /* 0x0000000a6040723c */ /* 0x000fec0000001840 */
[C---:B--2---:R-:W-:Y:S06]  /*38b0*/  HMMA.16816.F32 R88, R24.reuse, R12, R88 ;  /* 0x0000000c1858723c */ /* 0x044fec0000001858 */
[C---:B------:R-:W-:Y:S01]  /*38c0*/  HMMA.16816.F32 R76, R24.reuse, R14, R76 ;  /* 0x0000000e184c723c */ /* 0x040fe2000000184c */
[----:B------:R-:W1:Y:S05]  /*38d0*/  LDSM.16.M88.4 R12, [R245+0x1800] ;  /* 0x00180000f50c783b */ /* 0x000e6a0000000200 */
[C---:B------:R-:W-:Y:S06]  /*38e0*/  HMMA.16816.F32 R72, R24.reuse, R8, R72 ;  /* 0x000000081848723c */ /* 0x040fec0000001848 */
[C---:B------:R-:W-:Y:S01]  /*38f0*/  HMMA.16816.F32 R60, R24.reuse, R10, R60 ;  /* 0x0000000a183c723c */ /* 0x040fe2000000183c */
[----:B------:R-:W2:Y:S05]  /*3900*/  LDSM.16.M88.4 R8, [R246+0x2000] ;  /* 0x00200000f608783b */ /* 0x000eaa0000000200 */
[C---:B------:R-:W-:Y:S06]  /*3910*/  HMMA.16816.F32 R56, R24.reuse, R92, R56 ;  /* 0x0000005c1838723c */ /* 0x040fec0000001838 */
[C---:B------:R-:W-:Y:S06]  /*3920*/  HMMA.16816.F32 R40, R24.reuse, R94, R40 ;  /* 0x0000005e1828723c */ /* 0x040fec0000001828 */
[C---:B------:R-:W-:Y:S06]  /*3930*/  HMMA.16816.F32 R36, R24.reuse, R28, R36 ;  /* 0x0000001c1824723c */ /* 0x040fec0000001824 */
[----:B------:R-:W-:Y:S01]  /*3940*/  HMMA.16816.F32 R32, R24, R30, R32 ;  /* 0x0000001e1820723c */ /* 0x000fe20000001820 */
[----:B------:R-:W-:Y:S05]  /*3950*/  LDSM.16.M88.4 R24, [R251+0x6000] ;  /* 0x00600000fb18783b */ /* 0x000fea0000000200 */
[C---:B------:R-:W-:Y:S06]  /*3960*/  HMMA.16816.F32 R52, R96.reuse, R92, R52 ;  /* 0x0000005c6034723c */ /* 0x040fec0000001834 */
[C---:B------:R-:W-:Y:S06]  /*3970*/  HMMA.16816.F32 R120, R96.reuse, R28, R120 ;  /* 0x0000001c6078723c */ /* 0x040fec0000001878 */
[C---:B------:R-:W-:Y:S01]  /*3980*/  HMMA.16816.F32 R44, R96.reuse, R94, R44 ;  /* 0x0000005e602c723c */ /* 0x040fe2000000182c */
[----:B------:R-:W-:Y:S05]  /*3990*/  LDSM.16.M88.4 R92, [R250+0xb000] ;  /* 0x00b00000fa5c783b */ /* 0x000fea0000000200 */
[----:B------:R-:W-:Y:S01]  /*39a0*/  HMMA.16816.F32 R116, R96, R30, R116 ;  /* 0x0000001e6074723c */ /* 0x000fe20000001874 */
[----:B------:R-:W5:Y:S04]  /*39b0*/  LDSM.16.M88.4 R96, [R250+0xa800] ;  /* 0x00a80000fa60783b */ /* 0x000f680000000200 */
[----:B------:R-:W5:Y:S01]  /*39c0*/  LDSM.16.M88.4 R28, [R250+0xb800] ;  /* 0x00b80000fa1c783b */ /* 0x000f620000000200 */
[C---:B---3--:R-:W-:Y:S06]  /*39d0*/  HMMA.16816.F32 R88, R20.reuse, R16, R88 ;  /* 0x000000101458723c */ /* 0x048fec0000001858 */
[C---:B------:R-:W-:Y:S06]  /*39e0*/  HMMA.16816.F32 R76, R20.reuse, R18, R76 ;  /* 0x00000012144c723c */ /* 0x040fec000000184c */
[C---:B------:R-:W-:Y:S06]  /*39f0*/  HMMA.16816.F32 R72, R20.reuse, R112, R72 ;  /* 0x000000701448723c */ /* 0x040fec0000001848 */
[C---:B------:R-:W-:Y:S06]  /*3a00*/  HMMA.16816.F32 R60, R20.reuse, R114, R60 ;  /* 0x00000072143c723c */ /* 0x040fec000000183c */
[C---:B----4-:R-:W-:Y:S06]  /*3a10*/  HMMA.16816.F32 R56, R20.reuse, R108, R56 ;  /* 0x0000006c1438723c */ /* 0x050fec0000001838 */
[C---:B------:R-:W-:Y:S06]  /*3a20*/  HMMA.16816.F32 R40, R20.reuse, R110, R40 ;  /* 0x0000006e1428723c */ /* 0x040fec0000001828 */
[C---:B-1----:R-:W-:Y:S06]  /*3a30*/  HMMA.16816.F32 R36, R20.reuse, R12, R36 ;  /* 0x0000000c1424723c */ /* 0x042fec0000001824 */
[----:B------:R-:W-:Y:S01]  /*3a40*/  HMMA.16816.F32 R32, R20, R14, R32 ;  /* 0x0000000e1420723c */ /* 0x000fe20000001820 */
[----:B------:R-:W-:Y:S05]  /*3a50*/  LDSM.16.M88.4 R20, [R249+0x4000] ;  /* 0x00400000f914783b */ /* 0x000fea0000000200 */
[C---:B--2---:R-:W-:Y:S06]  /*3a60*/  HMMA.16816.F32 R84, R8.reuse, R16, R84 ;  /* 0x000000100854723c */ /* 0x044fec0000001854 */
[C---:B------:R-:W-:Y:S01]  /*3a70*/  HMMA.16816.F32 R80, R8.reuse, R18, R80 ;  /* 0x000000120850723c */ /* 0x040fe20000001850 */
[----:B------:R-:W1:Y:S05]  /*3a80*/  LDSM.16.M88.4 R16, [R133+0xa000] ;  /* 0x00a000008510783b */ /* 0x000e6a0000000200 */
[C---:B------:R-:W-:Y:S06]  /*3a90*/  HMMA.16816.F32 R52, R8.reuse, R108, R52 ;  /* 0x0000006c0834723c */ /* 0x040fec0000001834 */
[----:B------:R-:W-:Y:S01]  /*3aa0*/  HMMA.16816.F32 R44, R8, R110, R44 ;  /* 0x0000006e082c723c */ /* 0x000fe2000000182c */
[----:B------:R-:W-:Y:S05]  /*3ab0*/  LDSM.16.M88.4 R108, [R247+0x6000] ;  /* 0x00600000f76c783b */ /* 0x000fea0000000200 */
[----:B------:R-:W-:Y:S06]  /*3ac0*/  HMMA.16816.F32 R88, R104, R100, R88 ;  /* 0x000000646858723c */ /* 0x000fec0000001858 */
[C---:B------:R-:W-:Y:S06]  /*3ad0*/  HMMA.16816.F32 R68, R8.reuse, R112, R68 ;  /* 0x000000700844723c */ /* 0x040fec0000001844 */
[C---:B------:R-:W-:Y:S01]  /*3ae0*/  HMMA.16816.F32 R64, R8.reuse, R114, R64 ;  /* 0x000000720840723c */ /* 0x040fe20000001840 */
[----:B------:R-:W-:Y:S05]  /*3af0*/  LDSM.16.M88.4 R112, [R247+0x4000] ;  /* 0x00400000f770783b */ /* 0x000fea0000000200 */
[C---:B------:R-:W-:Y:S06]  /*3b00*/  HMMA.16816.F32 R120, R8.reuse, R12, R120 ;  /* 0x0000000c0878723c */ /* 0x040fec0000001878 */
[----:B------:R-:W-:Y:S01]  /*3b10*/  HMMA.16816.F32 R116, R8, R14, R116 ;  /* 0x0000000e0874723c */ /* 0x000fe20000001874 */
[----:B------:R-:W2:Y:S04]  /*3b20*/  LDSM.16.M88.4 R8, [R133+0xb000] ;  /* 0x00b000008508783b */ /* 0x000ea80000000200 */
[----:B------:R-:W-:Y:S01]  /*3b30*/  LDSM.16.M88.4 R12, [R133+0xa800] ;  /* 0x00a80000850c783b */ /* 0x000fe20000000200 */
[C---:B------:R-:W-:Y:S06]  /*3b40*/  HMMA.16816.F32 R76, R104.reuse, R102, R76 ;  /* 0x00000066684c723c */ /* 0x040fec000000184c */
[C---:B-----5:R-:W-:Y:S06]  /*3b50*/  HMMA.16816.F32 R72, R104.reuse, R96, R72 ;  /* 0x000000606848723c */ /* 0x060fec0000001848 */
[C---:B------:R-:W-:Y:S06]  /*3b60*/  HMMA.16816.F32 R60, R104.reuse, R98, R60 ;  /* 0x00000062683c723c */ /* 0x040fec000000183c */
[C---:B------:R-:W-:Y:S06]  /*3b70*/  HMMA.16816.F32 R56, R104.reuse, R92, R56 ;  /* 0x0000005c6838723c */ /* 0x040fec0000001838 */
[C---:B------:R-:W-:Y:S06]  /*3b80*/  HMMA.16816.F32 R40, R104.reuse, R94, R40 ;  /* 0x0000005e6828723c */ /* 0x040fec0000001828 */
[C---:B------:R-:W-:Y:S06]  /*3b90*/  HMMA.16816.F32 R36, R104.reuse, R28, R36 ;  /* 0x0000001c6824723c */ /* 0x040fec0000001824 */
[----:B------:R-:W-:Y:S01]  /*3ba0*/  HMMA.16816.F32 R32, R104, R30, R32 ;  /* 0x0000001e6820723c */ /* 0x000fe20000001820 */
[----:B------:R-:W3:Y:S05]  /*3bb0*/  LDSM.16.M88.4 R104, [R243+0xa000] ;  /* 0x00a00000f368783b */ /* 0x000eea0000000200 */
[C---:B------:R-:W-:Y:S06]  /*3bc0*/  HMMA.16816.F32 R84, R24.reuse, R100, R84 ;  /* 0x000000641854723c */ /* 0x040fec0000001854 */
[C---:B------:R-:W-:Y:S06]  /*3bd0*/  HMMA.16816.F32 R52, R24.reuse, R92, R52 ;  /* 0x0000005c1834723c */ /* 0x040fec0000001834 */
[C---:B------:R-:W-:Y:S01]  /*3be0*/  HMMA.16816.F32 R44, R24.reuse, R94, R44 ;  /* 0x0000005e182c723c */ /* 0x040fe2000000182c */
[----:B------:R-:W-:Y:S05]  /*3bf0*/  LDSM.16.M88.4 R92, [R243+0xb800] ;  /* 0x00b80000f35c783b */ /* 0x000fea0000000200 */
[----:B------:R-:W-:Y:S01]  /*3c00*/  HMMA.16816.F32 R80, R24, R102, R80 ;  /* 0x000000661850723c */ /* 0x000fe20000001850 */
[----:B------:R-:W-:Y:S05]  /*3c10*/  LDSM.16.M88.4 R100, [R243+0xa800] ;  /* 0x00a80000f364783b */ /* 0x000fea0000000200 */
[----:B-1----:R-:W-:Y:S06]  /*3c20*/  HMMA.16816.F32 R88, R20, R16, R88 ;  /* 0x000000101458723c */ /* 0x002fec0000001858 */
[C---:B------:R-:W-:Y:S06]  /*3c30*/  HMMA.16816.F32 R68, R24.reuse, R96, R68 ;  /* 0x000000601844723c */ /* 0x040fec0000001844 */
[C---:B------:R-:W-:Y:S01]  /*3c40*/  HMMA.16816.F32 R64, R24.reuse, R98, R64 ;  /* 0x000000621840723c */ /* 0x040fe20000001840 */
[----:B------:R-:W-:Y:S05]  /*3c50*/  LDSM.16.M88.4 R96, [R243+0xb000] ;  /* 0x00b00000f360783b */ /* 0x000fea0000000200 */
[C---:B------:R-:W-:Y:S06]  /*3c60*/  HMMA.16816.F32 R120, R24.reuse, R28, R120 ;  /* 0x0000001c1878723c */ /* 0x040fec0000001878 */
[----:B------:R-:W-:Y:S01]  /*3c70*/  HMMA.16816.F32 R116, R24, R30, R116 ;  /* 0x0000001e1874723c */ /* 0x000fe20000001874 */
[----:B------:R-:W-:Y:S04]  /*3c80*/  LDSM.16.M88.4 R24, [R245+0x2000] ;  /* 0x00200000f518783b */ /* 0x000fe80000000200 */
[----:B------:R-:W1:Y:S01]  /*3c90*/  LDSM.16.M88.4 R28, [R246+0x4000] ;  /* 0x00400000f61c783b */ /* 0x000e620000000200 */
[----:B------:R-:W-:Y:S06]  /*3ca0*/  HMMA.16816.F32 R84, R128, R16, R84 ;  /* 0x000000108054723c */ /* 0x000fec0000001854 */
[C---:B------:R-:W-:Y:S06]  /*3cb0*/  HMMA.16816.F32 R76, R20.reuse, R18, R76 ;  /* 0x00000012144c723c */ /* 0x040fec000000184c */
[C---:B--2---:R-:W-:Y:S06]  /*3cc0*/  HMMA.16816.F32 R56, R20.reuse, R8, R56 ;  /* 0x000000081438723c */ /* 0x044fec0000001838 */
[----:B------:R-:W-:Y:S06]  /*3cd0*/  HMMA.16816.F32 R40, R20, R10, R40 ;  /* 0x0000000a1428723c */ /* 0x000fec0000001828 */
[C---:B------:R-:W-:Y:S06]  /*3ce0*/  HMMA.16816.F32 R52, R128.reuse, R8, R52 ;  /* 0x000000088034723c */ /* 0x040fec0000001834 */
[C---:B------:R-:W-:Y:S01]  /*3cf0*/  HMMA.16816.F32 R44, R128.reuse, R10, R44 ;  /* 0x0000000a802c723c */ /* 0x040fe2000000182c */
[----:B------:R-:W2:Y:S05]  /*3d00*/  LDSM.16.M88.4 R8, [R246+0x6000] ;  /* 0x00600000f608783b */ /* 0x000eaa0000000200 */
[----:B------:R-:W-:Y:S01]  /*3d10*/  HMMA.16816.F32 R80, R128, R18, R80 ;  /* 0x000000128050723c */ /* 0x000fe20000001850 */
[----:B------:R-:W-:Y:S05]  /*3d20*/  LDSM.16.M88.4 R16, [R245+0x3000] ;  /* 0x00300000f510783b */ /* 0x000fea0000000200 */
[----:B---3--:R-:W-:Y:S06]  /*3d30*/  HMMA.16816.F32 R88, R112, R104, R88 ;  /* 0x000000687058723c */ /* 0x008fec0000001858 */
[-C--:B------:R-:W-:Y:S06]  /*3d40*/  HMMA.16816.F32 R60, R20, R14.reuse, R60 ;  /* 0x0000000e143c723c */ /* 0x080fec000000183c */
[----:B------:R-:W-:Y:S06]  /*3d50*/  HMMA.16816.F32 R64, R128, R14, R64 ;  /* 0x0000000e8040723c */ /* 0x000fec0000001840 */
[----:B------:R-:W-:Y:S06]  /*3d60*/  HMMA.16816.F32 R84, R108, R104, R84 ;  /* 0x000000686c54723c */ /* 0x000fec0000001854 */
[C---:B------:R-:W-:Y:S06]  /*3d70*/  HMMA.16816.F32 R72, R20.reuse, R12, R72 ;  /* 0x0000000c1448723c */ /* 0x040fec0000001848 */
[-C--:B------:R-:W-:Y:S06]  /*3d80*/  HMMA.16816.F32 R36, R20, R124.reuse, R36 ;  /* 0x0000007c1424723c */ /* 0x080fec0000001824 */
[----:B------:R-:W-:Y:S06]  /*3d90*/  HMMA.16816.F32 R120, R128, R124, R120 ;  /* 0x0000007c8078723c */ /* 0x000fec0000001878 */
[----:B------:R-:W-:Y:S06]  /*3da0*/  HMMA.16816.F32 R76, R112, R106, R76 ;  /* 0x0000006a704c723c */ /* 0x000fec000000184c */
[----:B------:R-:W-:Y:S01]  /*3db0*/  HMMA.16816.F32 R32, R20, R126, R32 ;  /* 0x0000007e1420723c */ /* 0x000fe20000001820 */
[----:B------:R-:W3:Y:S05]  /*3dc0*/  LDSM.16.M88.4 R20, [R245+0x2800] ;  /* 0x00280000f514783b */ /* 0x000eea0000000200 */
[----:B------:R-:W-:Y:S01]  /*3dd0*/  HMMA.16816.F32 R68, R128, R12, R68 ;  /* 0x0000000c8044723c */ /* 0x000fe20000001844 */
[----:B------:R-:W4:Y:S01]  /*3de0*/  LDSM.16.M88.4 R12, [R245+0x3800] ;  /* 0x00380000f50c783b */ /* 0x000f220000000200 */
[----:B------:R-:W-:-:S04]  /*3df0*/  DEPBAR.LE SB0, 0x0 ;  /* 0x000080000000791a */ /* 0x000fc80000000000 */
[----:B------:R-:W-:Y:S06]  /*3e00*/  HMMA.16816.F32 R80, R108, R106, R80 ;  /* 0x0000006a6c50723c */ /* 0x000fec0000001850 */
[----:B-1----:R-:W-:Y:S06]  /*3e10*/  HMMA.16816.F32 R88, R28, R24, R88 ;  /* 0x000000181c58723c */ /* 0x002fec0000001858 */
[-C--:B------:R-:W-:Y:S06]  /*3e20*/  HMMA.16816.F32 R60, R112, R102.reuse, R60 ;  /* 0x00000066703c723c */ /* 0x080fec000000183c */
[----:B------:R-:W-:Y:S06]  /*3e30*/  HMMA.16816.F32 R64, R108, R102, R64 ;  /* 0x000000666c40723c */ /* 0x000fec0000001840 */
[----:B--2---:R-:W-:Y:S06]  /*3e40*/  HMMA.16816.F32 R84, R8, R24, R84 ;  /* 0x000000180854723c */ /* 0x004fec0000001854 */
[----:B------:R-:W-:Y:S01]  /*3e50*/  HMMA.16816.F32 R72, R112, R100, R72 ;  /* 0x000000647048723c */ /* 0x000fe20000001848 */
[C---:B------:R-:W-:Y:S01]  /*3e60*/  FFMA.FTZ R51, R0.reuse, UR5, R89 ;  /* 0x0000000500337c23 */ /* 0x040fe20008010059 */
[----:B------:R-:W-:-:S04]  /*3e70*/  FFMA.FTZ R24, R0, UR5, R91 ;  /* 0x0000000500187c23 */ /* 0x000fc8000801005b */
[-C--:B------:R-:W-:Y:S01]  /*3e80*/  HMMA.16816.F32 R36, R112, R92.reuse, R36 ;  /* 0x0000005c7024723c */ /* 0x080fe20000001824 */
[----:B------:R-:W-:Y:S02]  /*3e90*/  FSEL R51, R51, -INF , !P1 ;  /* 0xff80000033337808 */ /* 0x000fe40004800000 */
[----:B------:R-:W-:Y:S02]  /*3ea0*/  ISETP.GE.AND P1, PT, R7, R224, PT ;  /* 0x000000e00700720c */ /* 0x000fe40003f26270 */
[----:B------:R-:W-:Y:S01]  /*3eb0*/  I2FP.F32.S32 R7, R7 ;  /* 0x0000000700077245 */ /* 0x000fe20000201400 */
[----:B------:R-:W-:Y:S01]  /*3ec0*/  HMMA.16816.F32 R120, R108, R92, R120 ;  /* 0x0000005c6c78723c */ /* 0x000fe20000001878 */
[----:B------:R-:W-:-:S05]  /*3ed0*/  FSEL R24, R24, -INF , !P0 ;  /* 0xff80000018187808 */ /* 0x000fca0004000000 */
[----:B------:R-:W-:Y:S01]  /*3ee0*/  HMMA.16816.F32 R76, R28, R26, R76 ;  /* 0x0000001a1c4c723c */ /* 0x000fe2000000184c */
[----:B------:R-:W-:-:S05]  /*3ef0*/  FFMA.FTZ R85, R0, UR5, R85 ;  /* 0x0000000500557c23 */ /* 0x000fca0008010055 */
[----:B------:R-:W-:Y:S06]  /*3f00*/  HMMA.16816.F32 R68, R108, R100, R68 ;  /* 0x000000646c44723c */ /* 0x000fec0000001844 */
[-C--:B------:R-:W-:Y:S06]  /*3f10*/  HMMA.16816.F32 R40, R112, R98.reuse, R40 ;  /* 0x000000627028723c */ /* 0x080fec0000001828 */
[----:B------:R-:W-:Y:S06]  /*3f20*/  HMMA.16816.F32 R44, R108, R98, R44 ;  /* 0x000000626c2c723c */ /* 0x000fec000000182c */
[----:B------:R-:W-:Y:S01]  /*3f30*/  HMMA.16816.F32 R80, R8, R26, R80 ;  /* 0x0000001a0850723c */ /* 0x000fe20000001850 */
[C---:B------:R-:W-:Y:S01]  /*3f40*/  FFMA.FTZ R76, R7.reuse, UR5, R76 ;  /* 0x00000005074c7c23 */ /* 0x040fe2000801004c */
[----:B------:R-:W-:-:S04]  /*3f50*/  FFMA.FTZ R50, R7, UR5, R78 ;  /* 0x0000000507327c23 */ /* 0x000fc8000801004e */
[-C--:B---3--:R-:W-:Y:S01]  /*3f60*/  HMMA.16816.F32 R60, R28, R22.reuse, R60 ;  /* 0x000000161c3c723c */ /* 0x088fe2000000183c */
[----:B------:R-:W-:Y:S01]  /*3f70*/  FSEL R50, R50, -INF , !P5 ;  /* 0xff80000032327808 */ /* 0x000fe20006800000 */
[C---:B------:R-:W-:Y:S02]  /*3f80*/  VIADD R27, R3.reuse, 0x20 ;  /* 0x00000020031b7836 */ /* 0x040fe40000000000 */
[----:B------:R-:W-:Y:S02]  /*3f90*/  VIADD R26, R3, 0x21 ;  /* 0x00000021031a7836 */ /* 0x000fe40000000000 */
[----:B------:R-:W-:Y:S06]  /*3fa0*/  HMMA.16816.F32 R64, R8, R22, R64 ;  /* 0x000000160840723c */ /* 0x000fec0000001840 */
[----:B------:R-:W-:Y:S01]  /*3fb0*/  HMMA.16816.F32 R72, R28, R20, R72 ;  /* 0x000000141c48723c */ /* 0x000fe20000001848 */
[----:B------:R-:W-:Y:S01]  /*3fc0*/  FFMA.FTZ R23, R0, UR5, R87 ;  /* 0x0000000500177c23 */ /* 0x000fe20008010057 */
[----:B------:R-:W-:-:S02]  /*3fd0*/  FSEL R0, R85, -INF , !P4 ;  /* 0xff80000055007808 */ /* 0x000fc40006000000 */
[----:B------:R-:W-:Y:S02]  /*3fe0*/  FSEL R85, R76, -INF , !P6 ;  /* 0xff8000004c557808 */ /* 0x000fe40007000000 */
[----:B----4-:R-:W-:Y:S01]  /*3ff0*/  HMMA.16816.F32 R36, R28, R12, R36 ;  /* 0x0000000c1c24723c */ /* 0x010fe20000001824 */
[----:B------:R-:W-:-:S05]  /*4000*/  FSEL R23, R23, -INF , !P2 ;  /* 0xff80000017177808 */ /* 0x000fca0005000000 */
[C---:B------:R-:W-:Y:S06]  /*4010*/  HMMA.16816.F32 R120, R8.reuse, R12, R120 ;  /* 0x0000000c0878723c */ /* 0x040fec0000001878 */
[----:B------:R-:W-:Y:S01]  /*4020*/  HMMA.16816.F32 R68, R8, R20, R68 ;  /* 0x000000140844723c */ /* 0x000fe20000001844 */
[C---:B------:R-:W-:Y:S02]  /*4030*/  VIADD R12, R3.reuse, 0x9 ;  /* 0x00000009030c7836 */ /* 0x040fe40000000000 */
[----:B------:R-:W-:-:S03]  /*4040*/  VIADD R13, R3, 0x18 ;  /* 0x00000018030d7836 */ /* 0x000fc60000000000 */
[C---:B------:R-:W-:Y:S01]  /*4050*/  ISETP.GE.AND P0, PT, R12.reuse, R227, PT ;  /* 0x000000e30c00720c */ /* 0x040fe20003f06270 */
[----:B------:R-:W-:Y:S01]  /*4060*/  HMMA.16816.F32 R56, R112, R96, R56 ;  /* 0x000000607038723c */ /* 0x000fe20000001838 */
[C---:B------:R-:W-:Y:S01]  /*4070*/  ISETP.GE.AND P4, PT, R12.reuse, R226, PT ;  /* 0x000000e20c00720c */ /* 0x040fe20003f86270 */
[----:B------:R-:W-:Y:S01]  /*4080*/  FFMA.FTZ R21, R7, UR5, R82 ;  /* 0x0000000507157c23 */ /* 0x000fe20008010052 */
[C---:B------:R-:W-:Y:S02]  /*4090*/  ISETP.GE.AND P2, PT, R12.reuse, R225, PT ;  /* 0x000000e10c00720c */ /* 0x040fe40003f46270 */
[----:B------:R-:W-:Y:S01]  /*40a0*/  ISETP.GE.AND P6, PT, R12, R224, PT ;  /* 0x000000e00c00720c */ /* 0x000fe20003fc6270 */
[----:B------:R-:W-:Y:S01]  /*40b0*/  HMMA.16816.F32 R40, R28, R18, R40 ;  /* 0x000000121c28723c */ /* 0x000fe20000001828 */
[----:B------:R-:W-:Y:S02]  /*40c0*/  I2FP.F32.S32 R12, R12 ;  /* 0x0000000c000c7245 */ /* 0x000fe40000201400 */
[----:B------:R-:W-:-:S03]  /*40d0*/  FSEL R21, R21, -INF , !P1 ;  /* 0xff80000015157808 */ /* 0x000fc60004800000 */
[----:B------:R-:W-:Y:S01]  /*40e0*/  HMMA.16816.F32 R44, R8, R18, R44 ;  /* 0x00000012082c723c */ /* 0x000fe2000000182c */
[C---:B------:R-:W-:Y:S01]  /*40f0*/  FFMA.FTZ R77, R12.reuse, UR5, R77 ;  /* 0x000000050c4d7c23 */ /* 0x040fe2000801004d */
[C---:B------:R-:W-:Y:S01]  /*4100*/  FFMA.FTZ R76, R12.reuse, UR5, R79 ;  /* 0x000000050c4c7c23 */ /* 0x040fe2000801004f */
[C---:B------:R-:W-:Y:S01]  /*4110*/  FFMA.FTZ R20, R12.reuse, UR5, R81 ;  /* 0x000000050c147c23 */ /* 0x040fe20008010051 */
[----:B------:R-:W-:Y:S02]  /*4120*/  FFMA.FTZ R25, R12, UR5, R83 ;  /* 0x000000050c197c23 */ /* 0x000fe40008010053 */
[----:B------:R-:W-:Y:S01]  /*4130*/  HMMA.16816.F32 R52, R108, R96, R52 ;  /* 0x000000606c34723c */ /* 0x000fe20000001834 */
[----:B------:R-:W-:Y:S01]  /*4140*/  FFMA.FTZ R18, R7, UR5, R80 ;  /* 0x0000000507127c23 */ /* 0x000fe20008010050 */
[----:B------:R-:W-:Y:S01]  /*4150*/  VIADD R19, R3, 0x10 ;  /* 0x0000001003137836 */ /* 0x000fe20000000000 */
[----:B------:R-:W-:Y:S01]  /*4160*/  FSEL R77, R77, -INF , !P0 ;  /* 0xff8000004d4d7808 */ /* 0x000fe20004000000 */
[----:B------:R-:W-:Y:S01]  /*4170*/  VIADD R7, R3, 0x11 ;  /* 0x0000001103077836 */ /* 0x000fe20000000000 */
[----:B------:R-:W-:Y:S01]  /*4180*/  FSEL R76, R76, -INF , !P4 ;  /* 0xff8000004c4c7808 */ /* 0x000fe20006000000 */
[----:B------:R-:W-:Y:S01]  /*4190*/  HMMA.16816.F32 R56, R28, R16, R56 ;  /* 0x000000101c38723c */ /* 0x000fe20000001838 */
[----:B------:R-:W-:-:S02]  /*41a0*/  FSEL R18, R18, -INF , !P3 ;  /* 0xff80000012127808 */ /* 0x000fc40005800000 */
[C---:B------:R-:W-:Y:S02]  /*41b0*/  ISETP.GE.AND P5, PT, R19.reuse, R227, PT ;  /* 0x000000e31300720c */ /* 0x040fe40003fa6270 */
[C---:B------:R-:W-:Y:S01]  /*41c0*/  ISETP.GE.AND P3, PT, R19.reuse, R226, PT ;  /* 0x000000e21300720c */ /* 0x040fe20003f66270 */
[----:B------:R-:W-:Y:S01]  /*41d0*/  HMMA.16816.F32 R116, R128, R126, R116 ;  /* 0x0000007e8074723c */ /* 0x000fe20000001874 */
[C---:B------:R-:W-:Y:S02]  /*41e0*/  ISETP.GE.AND P1, PT, R19.reuse, R225, PT ;  /* 0x000000e11300720c */ /* 0x040fe40003f26270 */
[----:B------:R-:W-:Y:S02]  /*41f0*/  ISETP.GE.AND P0, PT, R19, R224, PT ;  /* 0x000000e01300720c */ /* 0x000fe40003f06270 */
[----:B------:R-:W-:Y:S01]  /*4200*/  I2FP.F32.S32 R19, R19 ;  /* 0x0000001300137245 */ /* 0x000fe20000201400 */
[----:B------:R-:W-:Y:S01]  /*4210*/  HMMA.16816.F32 R32, R112, R94, R32 ;  /* 0x0000005e7020723c */ /* 0x000fe20000001820 */
[----:B------:R-:W-:-:S02]  /*4220*/  I2FP.F32.S32 R12, R7 ;  /* 0x00000007000c7245 */ /* 0x000fc40000201400 */
[----:B------:R-:W-:Y:S01]  /*4230*/  ISETP.GE.AND P4, PT, R7, R227, PT ;  /* 0x000000e30700720c */ /* 0x000fe20003f86270 */
[C---:B------:R-:W-:Y:S01]  /*4240*/  FFMA.FTZ R72, R19.reuse, UR5, R72 ;  /* 0x0000000513487c23 */ /* 0x040fe20008010048 */
[C---:B------:R-:W-:Y:S01]  /*4250*/  FFMA.FTZ R22, R19.reuse, UR5, R68 ;  /* 0x0000000513167c23 */ /* 0x040fe20008010044 */
[----:B------:R-:W-:Y:S01]  /*4260*/  FFMA.FTZ R73, R12, UR5, R73 ;  /* 0x000000050c497c23 */ /* 0x000fe20008010049 */
[----:B------:R-:W-:Y:S01]  /*4270*/  FSEL R20, R20, -INF , !P2 ;  /* 0xff80000014147808 */ /* 0x000fe20005000000 */
[----:B------:R-:W-:Y:S01]  /*4280*/  HMMA.16816.F32 R52, R8, R16, R52 ;  /* 0x000000100834723c */ /* 0x000fe20000001834 */
[----:B------:R-:W-:Y:S01]  /*4290*/  FSEL R79, R72, -INF , !P5 ;  /* 0xff800000484f7808 */ /* 0x000fe20006800000 */
[C---:B------:R-:W-:Y:S01]  /*42a0*/  FFMA.FTZ R72, R19.reuse, UR5, R74 ;  /* 0x0000000513487c23 */ /* 0x040fe2000801004a */
[----:B------:R-:W-:Y:S01]  /*42b0*/  FFMA.FTZ R19, R19, UR5, R70 ;  /* 0x0000000513137c23 */ /* 0x000fe20008010046 */
[----:B------:R-:W-:Y:S01]  /*42c0*/  FSEL R25, R25, -INF , !P6 ;  /* 0xff80000019197808 */ /* 0x000fe20007000000 */
[C---:B------:R-:W-:Y:S01]  /*42d0*/  FFMA.FTZ R70, R12.reuse, UR5, R75 ;  /* 0x000000050c467c23 */ /* 0x040fe2000801004b */
[C---:B------:R-:W-:Y:S01]  /*42e0*/  ISETP.GE.AND P2, PT, R7.reuse, R226, PT ;  /* 0x000000e20700720c */ /* 0x040fe20003f46270 */
[C---:B------:R-:W-:Y:S01]  /*42f0*/  FFMA.FTZ R68, R12.reuse, UR5, R69 ;  /* 0x000000050c447c23 */ /* 0x040fe20008010045 */
[C---:B------:R-:W-:Y:S01]  /*4300*/  ISETP.GE.AND P6, PT, R7.reuse, R225, PT ;  /* 0x000000e10700720c */ /* 0x040fe20003fc6270 */
[----:B------:R-:W-:Y:S01]  /*4310*/  FFMA.FTZ R17, R12, UR5, R71 ;  /* 0x000000050c117c23 */ /* 0x000fe20008010047 */
        /* <DEDUP_REMOVED lines=11> */
[----:B------:R-:W-:Y:S01]  /*43d0*/  BAR.SYNC.DEFER_BLOCKING 0x0 ;  /* 0x0000000000007b1d */ /* 0x000fe20000010000 */
[----:B------:R-:W-:Y:S01]  /*43e0*/  ISETP.GE.AND P4, PT, R13, R224, PT ;  /* 0x000000e00d00720c */ /* 0x000fe20003f86270 */
[----:B------:R-:W-:Y:S01]  /*43f0*/  VIADD R28, R3, 0x29 ;  /* 0x00000029031c7836 */ /* 0x000fe20000000000 */
[----:B------:R-:W-:-:S02]  /*4400*/  I2FP.F32.S32 R13, R13 ;  /* 0x0000000d000d7245 */ /* 0x000fc40000201400 */
[----:B------:R-:W-:Y:S02]  /*4410*/  I2FP.F32.S32 R12, R7 ;  /* 0x00000007000c7245 */ /* 0x000fe40000201400 */
[----:B------:R-:W-:Y:S01]  /*4420*/  FSEL R70, R70, -INF , !P2 ;  /* 0xff80000046467808 */ /* 0x000fe20005000000 */
[C---:B------:R-:W-:Y:S01]  /*4430*/  FFMA.FTZ R16, R13.reuse, UR5, R64 ;  /* 0x000000050d107c23 */ /* 0x040fe20008010040 */
[C---:B------:R-:W-:Y:S01]  /*4440*/  FFMA.FTZ R60, R13.reuse, UR5, R60 ;  /* 0x000000050d3c7c23 */ /* 0x040fe2000801003c */
[C---:B------:R-:W-:Y:S01]  /*4450*/  FFMA.FTZ R64, R13.reuse, UR5, R62 ;  /* 0x000000050d407c23 */ /* 0x040fe2000801003e */
[----:B------:R-:W-:Y:S01]  /*4460*/  FFMA.FTZ R13, R13, UR5, R66 ;  /* 0x000000050d0d7c23 */ /* 0x000fe20008010042 */
[C---:B------:R-:W-:Y:S01]  /*4470*/  FFMA.FTZ R61, R12.reuse, UR5, R61 ;  /* 0x000000050c3d7c23 */ /* 0x040fe2000801003d */
[----:B------:R-:W-:Y:S01]  /*4480*/  ISETP.GE.AND P2, PT, R7, R227, PT ;  /* 0x000000e30700720c */ /* 0x000fe20003f46270 */
[----:B------:R-:W-:Y:S01]  /*4490*/  FFMA.FTZ R62, R12, UR5, R63 ;  /* 0x000000050c3e7c23 */ /* 0x000fe2000801003f */
[----:B------:R-:W-:Y:S01]  /*44a0*/  FSEL R64, R64, -INF , !P1 ;  /* 0xff80000040407808 */ /* 0x000fe20004800000 */
[----:B------:R-:W-:Y:S01]  /*44b0*/  FFMA.FTZ R65, R12, UR5, R65 ;  /* 0x000000050c417c23 */ /* 0x000fe20008010041 */
[----:B------:R-:W-:Y:S01]  /*44c0*/  FSEL R16, R16, -INF , !P0 ;  /* 0xff80000010107808 */ /* 0x000fe20004000000 */
[----:B------:R-:W-:Y:S01]  /*44d0*/  HMMA.16816.F32 R116, R8, R14, R116 ;  /* 0x0000000e0874723c */ /* 0x000fe20000001874 */
[----:B------:R-:W-:-:S02]  /*44e0*/  FSEL R13, R13, -INF , !P4 ;  /* 0xff8000000d0d7808 */ /* 0x000fc40006000000 */
[----:B------:R-:W-:Y:S02]  /*44f0*/  FSEL R61, R61, -INF , !P2 ;  /* 0xff8000003d3d7808 */ /* 0x000fe40005000000 */
[C---:B------:R-:W-:Y:S02]  /*4500*/  ISETP.GE.AND P1, PT, R27.reuse, R227, PT ;  /* 0x000000e31b00720c */ /* 0x040fe40003f26270 */
[----:B------:R-:W-:Y:S01]  /*4510*/  ISETP.GE.AND P0, PT, R27, R226, PT ;  /* 0x000000e21b00720c */ /* 0x000fe20003f06270 */
[----:B------:R-:W-:Y:S01]  /*4520*/  VIADD R8, R3, 0x38 ;  /* 0x0000003803087836 */ /* 0x000fe20000000000 */
[C---:B------:R-:W-:Y:S02]  /*4530*/  ISETP.GE.AND P4, PT, R27.reuse, R225, PT ;  /* 0x000000e11b00720c */ /* 0x040fe40003f86270 */
[----:B------:R-:W-:Y:S02]  /*4540*/  ISETP.GE.AND P2, PT, R27, R224, PT ;  /* 0x000000e01b00720c */ /* 0x000fe40003f46270 */
[----:B------:R-:W-:-:S02]  /*4550*/  I2FP.F32.S32 R27, R27 ;  /* 0x0000001b001b7245 */ /* 0x000fc40000201400 */
[----:B------:R-:W-:Y:S02]  /*4560*/  FSEL R68, R68, -INF , !P6 ;  /* 0xff80000044447808 */ /* 0x000fe40007000000 */
[----:B------:R-:W-:Y:S01]  /*4570*/  FSEL R17, R17, -INF , !P5 ;  /* 0xff80000011117808 */ /* 0x000fe20006800000 */
[C---:B------:R-:W-:Y:S01]  /*4580*/  FFMA.FTZ R56, R27.reuse, UR5, R56 ;  /* 0x000000051b387c23 */ /* 0x040fe20008010038 */
[----:B------:R-:W-:Y:S01]  /*4590*/  FSEL R69, R60, -INF , !P3 ;  /* 0xff8000003c457808 */ /* 0x000fe20005800000 */
[----:B------:R-:W-:Y:S01]  /*45a0*/  FFMA.FTZ R58, R27, UR5, R58 ;  /* 0x000000051b3a7c23 */ /* 0x000fe2000801003a */
[----:B------:R-:W-:Y:S01]  /*45b0*/  ISETP.GE.AND P6, PT, R7, R226, PT ;  /* 0x000000e20700720c */ /* 0x000fe20003fc6270 */
[----:B------:R-:W-:Y:S01]  /*45c0*/  FFMA.FTZ R52, R27, UR5, R52 ;  /* 0x000000051b347c23 */ /* 0x000fe20008010034 */
[----:B------:R-:W-:Y:S01]  /*45d0*/  ISETP.GE.AND P5, PT, R7, R225, PT ;  /* 0x000000e10700720c */ /* 0x000fe20003fa6270 */
[----:B------:R-:W-:Y:S01]  /*45e0*/  FFMA.FTZ R54, R27, UR5, R54 ;  /* 0x000000051b367c23 */ /* 0x000fe20008010036 */
[----:B------:R-:W-:Y:S01]  /*45f0*/  ISETP.GE.AND P3, PT, R7, R224, PT ;  /* 0x000000e00700720c */ /* 0x000fe20003f66270 */
[----:B------:R-:W-:Y:S01]  /*4600*/  FFMA.FTZ R7, R12, UR5, R67 ;  /* 0x000000050c077c23 */ /* 0x000fe20008010043 */
[----:B------:R-:W-:Y:S01]  /*4610*/  FSEL R62, R62, -INF , !P6 ;  /* 0xff8000003e3e7808 */ /* 0x000fe20007000000 */
[----:B------:R-:W-:Y:S01]  /*4620*/  VIADD R27, R3, 0x28 ;  /* 0x00000028031b7836 */ /* 0x000fe20000000000 */
[----:B------:R-:W-:-:S02]  /*4630*/  FSEL R12, R65, -INF , !P5 ;  /* 0xff800000410c7808 */ /* 0x000fc40006800000 */
[----:B------:R-:W-:Y:S02]  /*4640*/  FSEL R7, R7, -INF , !P3 ;  /* 0xff80000007077808 */ /* 0x000fe40005800000 */
[----:B------:R-:W-:Y:S02]  /*4650*/  FSEL R92, R56, -INF , !P1 ;  /* 0xff800000385c7808 */ /* 0x000fe40004800000 */
[C---:B------:R-:W-:Y:S02]  /*4660*/  ISETP.GE.AND P6, PT, R26.reuse, R227, PT ;  /* 0x000000e31a00720c */ /* 0x040fe40003fc6270 */
[C---:B------:R-:W-:Y:S02]  /*4670*/  ISETP.GE.AND P5, PT, R26.reuse, R226, PT ;  /* 0x000000e21a00720c */ /* 0x040fe40003fa6270 */
[C---:B------:R-:W-:Y:S02]  /*4680*/  ISETP.GE.AND P3, PT, R26.reuse, R225, PT ;  /* 0x000000e11a00720c */ /* 0x040fe40003f66270 */
[----:B------:R-:W-:-:S02]  /*4690*/  ISETP.GE.AND P1, PT, R26, R224, PT ;  /* 0x000000e01a00720c */ /* 0x000fc40003f26270 */
[----:B------:R-:W-:Y:S02]  /*46a0*/  I2FP.F32.S32 R26, R26 ;  /* 0x0000001a001a7245 */ /* 0x000fe40000201400 */
[----:B------:R-:W-:Y:S02]  /*46b0*/  FSEL R95, R58, -INF , !P0 ;  /* 0xff8000003a5f7808 */ /* 0x000fe40004000000 */
[----:B------:R-:W-:Y:S01]  /*46c0*/  FSEL R134, R52, -INF , !P4 ;  /* 0xff80000034867808 */ /* 0x000fe20006000000 */
[----:B------:R-:W-:Y:S01]  /*46d0*/  FFMA.FTZ R57, R26, UR5, R57 ;  /* 0x000000051a397c23 */ /* 0x000fe20008010039 */
[----:B------:R-:W-:Y:S01]  /*46e0*/  FSEL R109, R54, -INF , !P2 ;  /* 0xff800000366d7808 */ /* 0x000fe20005000000 */
[C---:B------:R-:W-:Y:S01]  /*46f0*/  FFMA.FTZ R59, R26.reuse, UR5, R59 ;  /* 0x000000051a3b7c23 */ /* 0x040fe2000801003b */
[----:B------:R-:W-:Y:S01]  /*4700*/  ISETP.GE.AND P0, PT, R27, R227, PT ;  /* 0x000000e31b00720c */ /* 0x000fe20003f06270 */
[C---:B------:R-:W-:Y:S01]  /*4710*/  FFMA.FTZ R53, R26.reuse, UR5, R53 ;  /* 0x000000051a357c23 */ /* 0x040fe20008010035 */
[----:B------:R-:W-:Y:S01]  /*4720*/  FSEL R93, R57, -INF , !P6 ;  /* 0xff800000395d7808 */ /* 0x000fe20007000000 */
[----:B------:R-:W-:Y:S01]  /*4730*/  FFMA.FTZ R55, R26, UR5, R55 ;  /* 0x000000051a377c23 */ /* 0x000fe20008010037 */
[----:B------:R-:W-:-:S02]  /*4740*/  ISETP.GE.AND P4, PT, R27, R226, PT ;  /* 0x000000e21b00720c */ /* 0x000fc40003f86270 */
[C---:B------:R-:W-:Y:S02]  /*4750*/  ISETP.GE.AND P2, PT, R27.reuse, R225, PT ;  /* 0x000000e11b00720c */ /* 0x040fe40003f46270 */
[----:B------:R-:W-:Y:S02]  /*4760*/  ISETP.GE.AND P6, PT, R27, R224, PT ;  /* 0x000000e01b00720c */ /* 0x000fe40003fc6270 */
[----:B------:R-:W-:Y:S02]  /*4770*/  I2FP.F32.S32 R27, R27 ;  /* 0x0000001b001b7245 */ /* 0x000fe40000201400 */
[----:B------:R-:W-:Y:S02]  /*4780*/  I2FP.F32.S32 R26, R28 ;  /* 0x0000001c001a7245 */ /* 0x000fe40000201400 */
[----:B------:R-:W-:Y:S01]  /*4790*/  FSEL R103, R59, -INF , !P5 ;  /* 0xff8000003b677808 */ /* 0x000fe20006800000 */
[C---:B------:R-:W-:Y:S01]  /*47a0*/  FFMA.FTZ R40, R27.reuse, UR5, R40 ;  /* 0x000000051b287c23 */ /* 0x040fe20008010028 */
[C---:B------:R-:W-:Y:S01]  /*47b0*/  FFMA.FTZ R44, R27.reuse, UR5, R44 ;  /* 0x000000051b2c7c23 */ /* 0x040fe2000801002c */
[C---:B------:R-:W-:Y:S01]  /*47c0*/  FFMA.FTZ R42, R27.reuse, UR5, R42 ;  /* 0x000000051b2a7c23 */ /* 0x040fe2000801002a */
[----:B------:R-:W-:Y:S01]  /*47d0*/  FFMA.FTZ R46, R27, UR5, R46 ;  /* 0x000000051b2e7c23 */ /* 0x000fe2000801002e */
[----:B------:R-:W-:Y:S01]  /*47e0*/  FFMA.FTZ R41, R26, UR5, R41 ;  /* 0x000000051a297c23 */ /* 0x000fe20008010029 */
[----:B------:R-:W-:Y:S01]  /*47f0*/  ISETP.GE.AND P5, PT, R28, R227, PT ;  /* 0x000000e31c00720c */ /* 0x000fe20003fa6270 */
[----:B------:R-:W-:Y:S01]  /*4800*/  VIADD R27, R3, 0x30 ;  /* 0x00000030031b7836 */ /* 0x000fe20000000000 */
[----:B------:R-:W-:Y:S01]  /*4810*/  FSEL R102, R42, -INF , !P4 ;  /* 0xff8000002a667808 */ /* 0x000fe20006000000 */
[----:B------:R-:W-:Y:S01]  /*4820*/  FFMA.FTZ R43, R26, UR5, R43 ;  /* 0x000000051a2b7c23 */ /* 0x000fe2000801002b */
[----:B------:R-:W-:Y:S01]  /*4830*/  FSEL R148, R44, -INF , !P2 ;  /* 0xff8000002c947808 */ /* 0x000fe20005000000 */
[----:B------:R-:W-:Y:S01]  /*4840*/  FFMA.FTZ R45, R26, UR5, R45 ;  /* 0x000000051a2d7c23 */ /* 0x000fe2000801002d */
[----:B------:R-:W-:Y:S01]  /*4850*/  FSEL R133, R46, -INF , !P6 ;  /* 0xff8000002e857808 */ /* 0x000fe20007000000 */
[----:B------:R-:W-:Y:S01]  /*4860*/  FFMA.FTZ R47, R26, UR5, R47 ;  /* 0x000000051a2f7c23 */ /* 0x000fe2000801002f */
[----:B------:R-:W-:-:S02]  /*4870*/  FSEL R94, R41, -INF , !P5 ;  /* 0xff800000295e7808 */ /* 0x000fc40006800000 */
[C---:B------:R-:W-:Y:S02]  /*4880*/  ISETP.GE.AND P4, PT, R27.reuse, R227, PT ;  /* 0x000000e31b00720c */ /* 0x040fe40003f86270 */
[C---:B------:R-:W-:Y:S02]  /*4890*/  ISETP.GE.AND P2, PT, R27.reuse, R226, PT ;  /* 0x000000e21b00720c */ /* 0x040fe40003f46270 */
[C---:B------:R-:W-:Y:S02]  /*48a0*/  ISETP.GE.AND P6, PT, R27.reuse, R225, PT ;  /* 0x000000e11b00720c */ /* 0x040fe40003fc6270 */
[----:B------:R-:W-:Y:S02]  /*48b0*/  ISETP.GE.AND P5, PT, R27, R224, PT ;  /* 0x000000e01b00720c */ /* 0x000fe40003fa6270 */
[----:B------:R-:W-:Y:S02]  /*48c0*/  I2FP.F32.S32 R27, R27 ;  /* 0x0000001b001b7245 */ /* 0x000fe40000201400 */
[----:B------:R-:W-:-:S02]  /*48d0*/  FSEL R135, R53, -INF , !P3 ;  /* 0xff80000035877808 */ /* 0x000fc40005800000 */
[----:B------:R-:W-:Y:S01]  /*48e0*/  FSEL R239, R55, -INF , !P1 ;  /* 0xff80000037ef7808 */ /* 0x000fe20004800000 */
[C---:B------:R-:W-:Y:S01]  /*48f0*/  FFMA.FTZ R36, R27.reuse, UR5, R36 ;  /* 0x000000051b247c23 */ /* 0x040fe20008010024 */
        /* <DEDUP_REMOVED lines=15> */
[----:B------:R-:W-:Y:S02]  /*49f0*/  ISETP.GE.AND P4, PT, R28, R224, PT ;  /* 0x000000e01c00720c */ /* 0x000fe40003f86270 */
[----:B------:R-:W-:Y:S02]  /*4a00*/  I2FP.F32.S32 R11, R8 ;  /* 0x00000008000b7245 */ /* 0x000fe40000201400 */
[----:B------:R-:W-:Y:S02]  /*4a10*/  I2FP.F32.S32 R28, R28 ;  /* 0x0000001c001c7245 */ /* 0x000fe40000201400 */
[----:B------:R-:W-:Y:S01]  /*4a20*/  FSEL R228, R120, -INF , !P6 ;  /* 0xff80000078e47808 */ /* 0x000fe20007000000 */
[C---:B------:R-:W-:Y:S01]  /*4a30*/  FFMA.FTZ R34, R11.reuse, UR5, R34 ;  /* 0x000000050b227c23 */ /* 0x040fe20008010022 */
[-C--:B------:R-:W-:Y:S01]  /*4a40*/  ISETP.GE.AND P6, PT, R8, R226.reuse, PT ;  /* 0x000000e20800720c */ /* 0x080fe20003fc6270 */
[C---:B------:R-:W-:Y:S01]  /*4a50*/  FFMA.FTZ R121, R28.reuse, UR5, R121 ;  /* 0x000000051c797c23 */ /* 0x040fe20008010079 */
[----:B------:R-:W-:Y:S01]  /*4a60*/  I2FP.F32.S32 R9, R3 ;  /* 0x0000000300097245 */ /* 0x000fe20000201400 */
[C---:B------:R-:W-:Y:S01]  /*4a70*/  FFMA.FTZ R39, R28.reuse, UR5, R39 ;  /* 0x000000051c277c23 */ /* 0x040fe20008010027 */
[----:B------:R-:W-:Y:S01]  /*4a80*/  FFMA.FTZ R123, R28, UR5, R123 ;  /* 0x000000051c7b7c23 */ /* 0x000fe2000801007b */
[----:B------:R-:W-:Y:S01]  /*4a90*/  FSEL R232, R38, -INF , !P2 ;  /* 0xff80000026e87808 */ /* 0x000fe20005000000 */
[----:B------:R-:W-:Y:S01]  /*4aa0*/  FFMA.FTZ R32, R11, UR5, R32 ;  /* 0x000000050b207c23 */ /* 0x000fe20008010020 */
[----:B------:R-:W-:Y:S01]  /*4ab0*/  FSEL R230, R34, -INF , !P6 ;  /* 0xff80000022e67808 */ /* 0x000fe20007000000 */
[----:B------:R-:W-:Y:S01]  /*4ac0*/  FFMA.FTZ R34, R9, UR5, R90 ;  /* 0x0000000509227c23 */ /* 0x000fe2000801005a */
[----:B------:R-:W-:Y:S01]  /*4ad0*/  ISETP.GE.AND P2, PT, R8, R227, PT ;  /* 0x000000e30800720c */ /* 0x000fe20003f46270 */
[----:B------:R-:W-:Y:S01]  /*4ae0*/  FFMA.FTZ R37, R28, UR5, R37 ;  /* 0x000000051c257c23 */ /* 0x000fe20008010025 */
[----:B------:R-:W-:Y:S01]  /*4af0*/  FSEL R222, R121, -INF , !P0 ;  /* 0xff80000079de7808 */ /* 0x000fe20004000000 */
[----:B------:R-:W-:Y:S01]  /*4b00*/  FFMA.FTZ R116, R11, UR5, R116 ;  /* 0x000000050b747c23 */ /* 0x000fe20008010074 */
[----:B------:R-:W-:Y:S01]  /*4b10*/  ISETP.GE.AND P0, PT, R3, R226, PT ;  /* 0x000000e20300720c */ /* 0x000fe20003f06270 */
[----:B------:R-:W-:Y:S01]  /*4b20*/  FFMA.FTZ R118, R11, UR5, R118 ;  /* 0x000000050b767c23 */ /* 0x000fe20008010076 */
[----:B------:R-:W-:Y:S01]  /*4b30*/  FSEL R231, R39, -INF , !P1 ;  /* 0xff80000027e77808 */ /* 0x000fe20004800000 */
[----:B------:R-:W-:Y:S01]  /*4b40*/  FFMA.FTZ R86, R9, UR5, R86 ;  /* 0x0000000509567c23 */ /* 0x000fe20008010056 */
[----:B------:R-:W-:-:S02]  /*4b50*/  FSEL R219, R123, -INF , !P4 ;  /* 0xff8000007bdb7808 */ /* 0x000fc40006000000 */
[----:B------:R-:W-:Y:S01]  /*4b60*/  FSEL R235, R32, -INF , !P2 ;  /* 0xff80000020eb7808 */ /* 0x000fe20005000000 */
[----:B------:R-:W-:Y:S01]  /*4b70*/  FFMA.FTZ R32, R9, UR5, R84 ;  /* 0x0000000509207c23 */ /* 0x000fe20008010054 */
[C---:B------:R-:W-:Y:S02]  /*4b80*/  ISETP.GE.AND P1, PT, R3.reuse, R227, PT ;  /* 0x000000e30300720c */ /* 0x040fe40003f26270 */
[C---:B------:R-:W-:Y:S02]  /*4b90*/  ISETP.GE.AND P4, PT, R3.reuse, R225, PT ;  /* 0x000000e10300720c */ /* 0x040fe40003f86270 */
[C---:B------:R-:W-:Y:S01]  /*4ba0*/  ISETP.GE.AND P2, PT, R3.reuse, R224, PT ;  /* 0x000000e00300720c */ /* 0x040fe20003f46270 */
[----:B------:R-:W-:Y:S01]  /*4bb0*/  VIADD R3, R3, 0x39 ;  /* 0x0000003903037836 */ /* 0x000fe20000000000 */
[----:B------:R-:W-:Y:S02]  /*4bc0*/  FSEL R34, R34, -INF , !P0 ;  /* 0xff80000022227808 */ /* 0x000fe40004000000 */
[----:B------:R-:W-:-:S02]  /*4bd0*/  PLOP3.LUT P0, PT, PT, PT, UP0, 0x80, 0x0 ;  /* 0x000000000000781c */ /* 0x000fc40003f0f008 */
[----:B------:R-:W-:Y:S02]  /*4be0*/  FSEL R221, R122, -INF , !P5 ;  /* 0xff8000007add7808 */ /* 0x000fe40006800000 */
[----:B------:R-:W-:Y:S01]  /*4bf0*/  FSEL R236, R37, -INF , !P3 ;  /* 0xff80000025ec7808 */ /* 0x000fe20005800000 */
[----:B------:R-:W-:Y:S01]  /*4c00*/  FFMA.FTZ R37, R9, UR5, R88 ;  /* 0x0000000509257c23 */ /* 0x000fe20008010058 */
        /* <DEDUP_REMOVED lines=8> */
[C---:B------:R-:W-:Y:S01]  /*4c90*/  FFMA.FTZ R117, R8.reuse, UR5, R117 ;  /* 0x0000000508757c23 */ /* 0x040fe20008010075 */
[----:B------:R-:W-:Y:S01]  /*4ca0*/  FFMA.FTZ R119, R8, UR5, R119 ;  /* 0x0000000508777c23 */ /* 0x000fe20008010077 */
[C---:B------:R-:W-:Y:S02]  /*4cb0*/  ISETP.GE.AND P6, PT, R3.reuse, R227, PT ;  /* 0x000000e30300720c */ /* 0x040fe40003fc6270 */
[C---:B------:R-:W-:Y:S02]  /*4cc0*/  ISETP.GE.AND P5, PT, R3.reuse, R226, PT ;  /* 0x000000e20300720c */ /* 0x040fe40003fa6270 */
[----:B------:R-:W-:-:S02]  /*4cd0*/  ISETP.GE.AND P3, PT, R3, R225, PT ;  /* 0x000000e10300720c */ /* 0x000fc40003f66270 */
[----:B------:R-:W-:Y:S02]  /*4ce0*/  ISETP.GE.AND P1, PT, R3, R224, PT ;  /* 0x000000e00300720c */ /* 0x000fe40003f26270 */
[----:B------:R-:W-:Y:S02]  /*4cf0*/  FSEL R32, R32, -INF , !P4 ;  /* 0xff80000020207808 */ /* 0x000fe40006000000 */
[----:B------:R-:W-:Y:S02]  /*4d00*/  FSEL R33, R86, -INF , !P2 ;  /* 0xff80000056217808 */ /* 0x000fe40005000000 */
[----:B------:R-:W-:Y:S02]  /*4d10*/  FSEL R234, R234, -INF , !P6 ;  /* 0xff800000eaea7808 */ /* 0x000fe40007000000 */
[----:B------:R-:W-:Y:S02]  /*4d20*/  FSEL R229, R35, -INF , !P5 ;  /* 0xff80000023e57808 */ /* 0x000fe40006800000 */
[----:B------:R-:W-:-:S02]  /*4d30*/  FSEL R218, R117, -INF , !P3 ;  /* 0xff80000075da7808 */ /* 0x000fc40005800000 */
        /* <DEDUP_REMOVED lines=10> */
[----:B------:R-:W-:-:S04]  /*4de0*/  UIMAD UR10, UR10, UR29, UR30 ;  /* 0x0000001d0a0a72a4 */ /* 0x000fc8000f8e021e */
        /* <DEDUP_REMOVED lines=13> */
[----:B------:R2:W-:Y:S01]  /*4ec0*/  @!P3 LDGSTS.E.BYPASS.LTC128B.128 [R252+0x8000], desc[UR20][R40.64] ;  /* 0x0800000028fcbfae */ /* 0x0005e2000b901d54 */
[C---:B------:R-:W-:Y:S02]  /*4ed0*/  IADD3 R14, P6, R38.reuse, UR32, RZ ;  /* 0x00000020260e7c10 */ /* 0x040fe4000ffde0ff */
        /* <DEDUP_REMOVED lines=17> */
[----:B------:R2:W-:Y:S01]  /*4ff0*/  @!P3 LDGSTS.E.BYPASS.LTC128B.128 [R252+0x8800], desc[UR20][R10.64] ;  /* 0x088000000afcbfae */ /* 0x0005e2000b901d54 */
[----:B------:R-:W-:Y:S02]  /*5000*/  IADD3 R8, P5, R15, UR32, RZ ;  /* 0x000000200f087c10 */ /* 0x000fe4000ffbe0ff */
[----:B------:R-:W-:Y:S01]  /*5010*/  @!P2 LEA.HI.X R39, R14, R9, R36, 0x1, P4 ;  /* 0x000000090e27a211 */ /* 0x000fe200020f0c24 */
[----:B------:R2:W-:Y:S01]  /*5020*/  @P2 STS.128 [R252+0xa800], RZ ;  /* 0x00a800fffc002388 */ /* 0x0005e20000000c00 */
[----:B------:R-:W-:-:S02]  /*5030*/  IADD3.X R36, R36, UR31, RZ, P1, !PT ;  /* 0x0000001f24247c10 */ /* 0x000fc40008ffe4ff */
[C---:B-1----:R-:W-:Y:S01]  /*5040*/  @!P3 LEA R28, P6, R15.reuse, R28, 0x1 ;  /* 0x0000001c0f1cb211 */ /* 0x042fe200078c08ff */
[----:B------:R-:W-:Y:S01]  /*5050*/  @!PT LDS RZ, [RZ] ;  /* 0x00000000fffff984 */ /* 0x000fe20000000800 */
[----:B------:R-:W-:Y:S01]  /*5060*/  @!PT LDS RZ, [RZ] ;  /* 0x00000000fffff984 */ /* 0x000fe20000000800 */
[----:B------:R-:W-:Y:S01]  /*5070*/  @!PT LDS RZ, [RZ] ;  /* 0x00000000fffff984 */ /* 0x000fe20000000800 */
[----:B------:R2:W-:Y:S01]  /*5080*/  @!P2 LDGSTS.E.BYPASS.LTC128B.128 [R252+0xa800], desc[UR20][R38.64+0x80] ;  /* 0x0a80008026fcafae */ /* 0x0005e2000b901d54 */
[----:B------:R-:W-:Y:S02]  /*5090*/  IADD3.X R9, R36, UR31, RZ, P5, !PT ;  /* 0x0000001f24097c10 */ /* 0x000fe4000affe4ff */
[C---:B------:R-:W-:Y:S01]  /*50a0*/  @!P3 LEA.HI.X R29, R15.reuse, R29, R36, 0x1, P6 ;  /* 0x0000001d0f1db211 */ /* 0x040fe200030f0c24 */
[----:B------:R2:W-:Y:S01]  /*50b0*/  @P3 STS.128 [R252+0x9000], RZ ;  /* 0x009000fffc003388 */ /* 0x0005e20000000c00 */
[----:B---3--:R-:W-:-:S03]  /*50c0*/  @!P2 LEA R2, P1, R15, R2, 0x1 ;  /* 0x000000020f02a211 */ /* 0x008fc600078208ff */
[----:B------:R-:W-:Y:S01]  /*50d0*/  @!PT LDS RZ, [RZ] ;  /* 0x00000000fffff984 */ /* 0x000fe20000000800 */
[----:B------:R-:W-:Y:S01]  /*50e0*/  @!PT LDS RZ, [RZ] ;  /* 0x00000000fffff984 */ /* 0x000fe20000000800 */
[----:B------:R-:W-:Y:S01]  /*50f0*/  @!PT LDS RZ, [RZ] ;  /* 0x00000000fffff984 */ /* 0x000fe20000000800 */
[----:B------:R2:W-:Y:S01]  /*5100*/  @!P3 LDGSTS.E.BYPASS.LTC128B.128 [R252+0x9000], desc[UR20][R28.64] ;  /* 0x090000001cfcbfae */ /* 0x0005e2000b901d54 */
[----:B------:R-:W-:-:S03]  /*5110*/  @!P2 LEA.HI.X R3, R15, R3, R36, 0x1, P1 ;  /* 0x000000030f03a211 */ /* 0x000fc600008f0c24 */
        /* <DEDUP_REMOVED lines=21> */
.L_x_419:
[----:B------:R-:W-:Y:S05]  /*5270*/  BSYNC B0 ;  /* 0x0000000000007941 */ /* 0x000fea0003800000 */
.L_x_418:
[----:B------:R-:W0:Y:S02]  /*5280*/  LDGDEPBAR ;  /* 0x00000000000079af */ /* 0x000e240000000000 */
.L_x_417:
[----:B-12---:R-:W-:Y:S01]  /*5290*/  FMNMX.FTZ R2, R37, R51, !PT ;  /* 0x0000003325027209 */ /* 0x006fe20007810000 */
        /* <DEDUP_REMOVED lines=23> */
[----:B------:R-:W-:-:S02]  /*5410*/  LEA R244, R6, UR4, 0x1 ;  /* 0x0000000406f47c11 */ /* 0x000fc4000f8e08ff */
[----:B------:R-:W-:Y:S02]  /*5420*/  FMNMX.FTZ R2, R236, R3, !PT ;  /* 0x00000003ec027209 */ /* 0x000fe40007810000 */
[----:B------:R-:W-:Y:S01]  /*5430*/  LEA R242, R5, R244, 0x1 ;  /* 0x000000f405f27211 */ /* 0x000fe200078e08ff */
[----:B------:R-:W-:Y:S01]  /*5440*/  LDSM.16.MT88.4 R180, [R244+0xc000] ;  /* 0x00c00000f4b4783b */ /* 0x000fe20000004200 */
[----:B------:R-:W-:Y:S02]  /*5450*/  FMNMX.FTZ R3, R235, R2, !PT ;  /* 0x00000002eb037209 */ /* 0x000fe40007810000 */
[----:B------:R-:W-:Y:S01]  /*5460*/  LEA R241, R4, R244, 0x1 ;  /* 0x000000f404f17211 */ /* 0x000fe200078e08ff */
[----:B------:R-:W-:Y:S01]  /*5470*/  LDSM.16.MT88.4 R80, [R242+0xc000] ;  /* 0x00c00000f250783b */ /* 0x000fe20000004200 */
[----:B------:R-:W-:Y:S02]  /*5480*/  FMNMX.FTZ R2, R234, R3, !PT ;  /* 0x00000003ea027209 */ /* 0x000fe40007810000 */
[----:B------:R-:W-:Y:S01]  /*5490*/  LEA R240, R4, R242, 0x1 ;  /* 0x000000f204f07211 */ /* 0x000fe200078e08ff */
[----:B------:R-:W-:Y:S04]  /*54a0*/  LDSM.16.MT88.4 R44, [R244+0xc800] ;  /* 0x00c80000f42c783b */ /* 0x000fe80000004200 */
[----:B------:R-:W1:Y:S04]  /*54b0*/  SHFL.BFLY PT, R3, R2, 0x2, 0x1f ;  /* 0x0c401f0002037f89 */ /* 0x000e6800000e0000 */
[----:B------:R-:W-:Y:S04]  /*54c0*/  LDSM.16.MT88.4 R40, [R242+0xc800] ;  /* 0x00c80000f228783b */ /* 0x000fe80000004200 */
[----:B------:R-:W-:Y:S04]  /*54d0*/  LDSM.16.MT88.4 R96, [R241+0xc000] ;  /* 0x00c00000f160783b */ /* 0x000fe80000004200 */
[----:B------:R-:W-:Y:S04]  /*54e0*/  LDSM.16.MT88.4 R128, [R244+0xe000] ;  /* 0x00e00000f480783b */ /* 0x000fe80000004200 */
[----:B------:R-:W-:Y:S04]  /*54f0*/  LDSM.16.MT88.4 R112, [R240+0xc000] ;  /* 0x00c00000f070783b */ /* 0x000fe80000004200 */
[----:B------:R-:W-:Y:S01]  /*5500*/  LDSM.16.MT88.4 R144, [R242+0xe000] ;  /* 0x00e00000f290783b */ /* 0x000fe20000004200 */
[----:B-1----:R-:W-:-:S03]  /*5510*/  FMNMX.FTZ R3, R2, R3, !PT ;  /* 0x0000000302037209 */ /* 0x002fc60007810000 */
[----:B------:R-:W-:Y:S01]  /*5520*/  LDSM.16.MT88.4 R160, [R241+0xe000] ;  /* 0x00e00000f1a0783b */ /* 0x000fe20000004200 */
[----:B------:R-:W-:Y:S02]  /*5530*/  FMNMX.FTZ R2, R232, R9, !PT ;  /* 0x00000009e8027209 */ /* 0x000fe40007810000 */
[----:B------:R-:W-:Y:S01]  /*5540*/  FMNMX.FTZ R9, R32, R0, !PT ;  /* 0x0000000020097209 */ /* 0x000fe20007810000 */
[----:B------:R-:W1:Y:S01]  /*5550*/  SHFL.BFLY PT, R196, R3, 0x1, 0x1f ;  /* 0x0c201f0003c47f89 */ /* 0x000e6200000e0000 */
[----:B------:R-:W-:Y:S02]  /*5560*/  FMNMX.FTZ R11, R231, R2, !PT ;  /* 0x00000002e70b7209 */ /* 0x000fe40007810000 */
[----:B------:R-:W-:Y:S01]  /*5570*/  FMNMX.FTZ R9, R18, R9, !PT ;  /* 0x0000000912097209 */ /* 0x000fe20007810000 */
[----:B------:R-:W-:Y:S01]  /*5580*/  LDSM.16.MT88.4 R28, [R241+0xc800] ;  /* 0x00c80000f11c783b */ /* 0x000fe20000004200 */
[----:B------:R-:W-:Y:S02]  /*5590*/  FMNMX.FTZ R10, R230, R11, !PT ;  /* 0x0000000be60a7209 */ /* 0x000fe40007810000 */
[----:B------:R-:W-:-:S02]  /*55a0*/  FMNMX.FTZ R9, R20, R9, !PT ;  /* 0x0000000914097209 */ /* 0x000fc40007810000 */
[----:B------:R-:W-:Y:S02]  /*55b0*/  FMNMX.FTZ R10, R229, R10, !PT ;  /* 0x0000000ae50a7209 */ /* 0x000fe40007810000 */
[----:B------:R-:W-:Y:S02]  /*55c0*/  FMNMX.FTZ R9, R22, R9, !PT ;  /* 0x0000000916097209 */ /* 0x000fe40007810000 */
[----:B------:R-:W-:Y:S02]  /*55d0*/  FMNMX.FTZ R2, R33, R23, !PT ;  /* 0x0000001721027209 */ /* 0x000fe40007810000 */
[----:B------:R-:W-:Y:S02]  /*55e0*/  FMNMX.FTZ R9, R68, R9, !PT ;  /* 0x0000000944097209 */ /* 0x000fe40007810000 */
[----:B------:R-:W-:Y:S02]  /*55f0*/  FMNMX.FTZ R2, R21, R2, !PT ;  /* 0x0000000215027209 */ /* 0x000fe40007810000 */
[----:B------:R-:W-:-:S04]  /*5600*/  FMNMX.FTZ R9, R16, R9, !PT ;  /* 0x0000000910097209 */ /* 0x000fc80007810000 */
[----:B------:R-:W-:Y:S02]  /*5610*/  FMNMX.FTZ R8, R12, R9, !PT ;  /* 0x000000090c087209 */ /* 0x000fe40007810000 */
[----:B-1----:R-:W-:Y:S02]  /*5620*/  FMNMX.FTZ R196, R3, R196, !PT ;  /* 0x000000c403c47209 */ /* 0x002fe40007810000 */
[----:B------:R-:W1:Y:S01]  /*5630*/  SHFL.BFLY PT, R3, R10, 0x2, 0x1f ;  /* 0x0c401f000a037f89 */ /* 0x000e6200000e0000 */
[----:B------:R-:W-:Y:S02]  /*5640*/  FMNMX.FTZ R8, R134, R8, !PT ;  /* 0x0000000886087209 */ /* 0x000fe40007810000 */
[C---:B------:R-:W-:Y:S01]  /*5650*/  FMUL.FTZ R238, R196.reuse, UR19 ;  /* 0x00000013c4ee7c20 */ /* 0x040fe20008410000 */
[----:B------:R-:W-:Y:S02]  /*5660*/  FSETP.NEU.FTZ.AND P1, PT, R196, -INF , PT ;  /* 0xff800000c400780b */ /* 0x000fe40003f3d000 */
[----:B------:R-:W-:-:S02]  /*5670*/  FMNMX.FTZ R8, R135, R8, !PT ;  /* 0x0000000887087209 */ /* 0x000fc40007810000 */
[----:B------:R-:W-:Y:S02]  /*5680*/  FSEL R238, R238, RZ, P1 ;  /* 0x000000ffeeee7208 */ /* 0x000fe40000800000 */
[----:B------:R-:W-:-:S03]  /*5690*/  FMNMX.FTZ R8, R148, R8, !PT ;  /* 0x0000000894087209 */ /* 0x000fc60007810000 */
[--C-:B------:R-:W-:Y:S01]  /*56a0*/  FFMA.FTZ R213, R51, UR19, -R238.reuse ;  /* 0x0000001333d57c23 */ /* 0x100fe200080108ee */
[----:B------:R-:W-:Y:S01]  /*56b0*/  FMNMX.FTZ R9, R108, R8, !PT ;  /* 0x000000086c097209 */ /* 0x000fe20007810000 */
[--C-:B------:R-:W-:Y:S01]  /*56c0*/  FFMA.FTZ R214, R37, UR19, -R238.reuse ;  /* 0x0000001325d67c23 */ /* 0x100fe200080108ee */
[--C-:B------:R-:W-:Y:S01]  /*56d0*/  FFMA.FTZ R202, R85, UR19, -R238.reuse ;  /* 0x0000001355ca7c23 */ /* 0x100fe200080108ee */
[--C-:B------:R-:W-:Y:S01]  /*56e0*/  FFMA.FTZ R199, R77, UR19, -R238.reuse ;  /* 0x000000134dc77c23 */ /* 0x100fe200080108ee */
[----:B------:R-:W-:Y:S01]  /*56f0*/  FMNMX.FTZ R9, R228, R9, !PT ;  /* 0x00000009e4097209 */ /* 0x000fe20007810000 */
[----:B------:R-:W-:Y:S01]  /*5700*/  MUFU.EX2 R213, R213 ;  /* 0x000000d500d57308 */ /* 0x000fe20000000800 */
[--C-:B------:R-:W-:Y:S01]  /*5710*/  FFMA.FTZ R53, R61, UR19, -R238.reuse ;  /* 0x000000133d357c23 */ /* 0x100fe200080108ee */
[--C-:B------:R-:W-:Y:S01]  /*5720*/  FFMA.FTZ R60, R79, UR19, -R238.reuse ;  /* 0x000000134f3c7c23 */ /* 0x100fe200080108ee */
[----:B------:R-:W-:Y:S01]  /*5730*/  FMNMX.FTZ R9, R222, R9, !PT ;  /* 0x00000009de097209 */ /* 0x000fe20007810000 */
[--C-:B------:R-:W-:Y:S01]  /*5740*/  FFMA.FTZ R55, R73, UR19, -R238.reuse ;  /* 0x0000001349377c23 */ /* 0x100fe200080108ee */
[----:B-1----:R-:W-:Y:S01]  /*5750*/  FMNMX.FTZ R3, R10, R3, !PT ;  /* 0x000000030a037209 */ /* 0x002fe20007810000 */
[--C-:B------:R-:W-:Y:S01]  /*5760*/  FFMA.FTZ R54, R69, UR19, -R238.reuse ;  /* 0x0000001345367c23 */ /* 0x100fe200080108ee */
[----:B------:R-:W-:Y:S01]  /*5770*/  FMNMX.FTZ R10, R25, R2, !PT ;  /* 0x00000002190a7209 */ /* 0x000fe20007810000 */
[----:B------:R-:W1:Y:S01]  /*5780*/  MUFU.EX2 R214, R214 ;  /* 0x000000d600d67308 */ /* 0x000e620000000800 */
[----:B------:R-:W-:Y:S01]  /*5790*/  FMNMX.FTZ R9, R220, R9, !PT ;  /* 0x00000009dc097209 */ /* 0x000fe20007810000 */
[----:B------:R-:W2:Y:S01]  /*57a0*/  SHFL.BFLY PT, R8, R3, 0x1, 0x1f ;  /* 0x0c201f0003087f89 */ /* 0x000ea200000e0000 */
[----:B------:R-:W-:Y:S01]  /*57b0*/  FMNMX.FTZ R10, R19, R10, !PT ;  /* 0x0000000a130a7209 */ /* 0x000fe20007810000 */
[--C-:B------:R-:W-:Y:S01]  /*57c0*/  FFMA.FTZ R237, R237, UR19, -R238.reuse ;  /* 0x00000013eded7c23 */ /* 0x100fe200080108ee */
[----:B------:R-:W-:Y:S01]  /*57d0*/  FMNMX.FTZ R2, R218, R9, !PT ;  /* 0x00000009da027209 */ /* 0x000fe20007810000 */
[--C-:B------:R-:W-:Y:S01]  /*57e0*/  FFMA.FTZ R236, R236, UR19, -R238.reuse ;  /* 0x00000013ecec7c23 */ /* 0x100fe200080108ee */
[----:B------:R-:W-:Y:S01]  /*57f0*/  FMNMX.FTZ R10, R17, R10, !PT ;  /* 0x0000000a110a7209 */ /* 0x000fe20007810000 */
[----:B------:R-:W-:Y:S01]  /*5800*/  MUFU.EX2 R202, R202 ;  /* 0x000000ca00ca7308 */ /* 0x000fe20000000800 */
[--C-:B------:R-:W-:Y:S01]  /*5810*/  FFMA.FTZ R235, R235, UR19, -R238.reuse ;  /* 0x00000013ebeb7c23 */ /* 0x100fe200080108ee */
[----:B------:R-:W3:Y:S01]  /*5820*/  SHFL.BFLY PT, R9, R2, 0x2, 0x1f ;  /* 0x0c401f0002097f89 */ /* 0x000ee200000e0000 */
[----:B------:R-:W-:Y:S01]  /*5830*/  FMNMX.FTZ R10, R13, R10, !PT ;  /* 0x0000000a0d0a7209 */ /* 0x000fe20007810000 */
[----:B------:R-:W-:-:S03]  /*5840*/  FFMA.FTZ R234, R234, UR19, -R238 ;  /* 0x00000013eaea7c23 */ /* 0x000fc600080108ee */
[----:B------:R-:W-:Y:S01]  /*5850*/  FMNMX.FTZ R10, R7, R10, !PT ;  /* 0x0000000a070a7209 */ /* 0x000fe20007810000 */
[----:B------:R-:W4:Y:S01]  /*5860*/  MUFU.EX2 R199, R199 ;  /* 0x000000c700c77308 */ /* 0x000f220000000800 */
[----:B-1----:R-:W-:Y:S02]  /*5870*/  F2FP.F16.F32.PACK_AB R168, R213, R214 ;  /* 0x000000d6d5a8723e */ /* 0x002fe400000000ff */
[----:B------:R-:W-:-:S04]  /*5880*/  FMNMX.FTZ R10, R109, R10, !PT ;  /* 0x0000000a6d0a7209 */ /* 0x000fc80007810000 */
[----:B------:R-:W-:Y:S01]  /*5890*/  FMNMX.FTZ R10, R239, R10, !PT ;  /* 0x0000000aef0a7209 */ /* 0x000fe20007810000 */
[----:B------:R-:W-:Y:S01]  /*58a0*/  MUFU.EX2 R60, R60 ;  /* 0x0000003c003c7308 */ /* 0x000fe20000000800 */
[----:B--2---:R-:W-:Y:S02]  /*58b0*/  FMNMX.FTZ R3, R3, R8, !PT ;  /* 0x0000000803037209 */ /* 0x004fe40007810000 */
[----:B------:R-:W-:Y:S02]  /*58c0*/  FMNMX.FTZ R8, R133, R10, !PT ;  /* 0x0000000a85087209 */ /* 0x000fe40007810000 */
[C---:B------:R-:W-:Y:S01]  /*58d0*/  FSETP.NEU.FTZ.AND P1, PT, R3.reuse, -INF , PT ;  /* 0xff8000000300780b */ /* 0x040fe20003f3d000 */
[----:B------:R-:W-:Y:S01]  /*58e0*/  FMUL.FTZ R233, R3, UR19 ;  /* 0x0000001303e97c20 */ /* 0x000fe20008410000 */
[----:B------:R-:W-:Y:S01]  /*58f0*/  FMNMX.FTZ R8, R132, R8, !PT ;  /* 0x0000000884087209 */ /* 0x000fe20007810000 */
[----:B------:R-:W1:Y:S01]  /*5900*/  MUFU.EX2 R55, R55 ;  /* 0x0000003700377308 */ /* 0x000e620000000800 */
[----:B---3--:R-:W-:-:S02]  /*5910*/  FMNMX.FTZ R2, R2, R9, !PT ;  /* 0x0000000902027209 */ /* 0x008fc40007810000 */
[----:B------:R-:W-:Y:S02]  /*5920*/  FMNMX.FTZ R8, R221, R8, !PT ;  /* 0x00000008dd087209 */ /* 0x000fe40007810000 */
[----:B------:R-:W-:Y:S01]  /*5930*/  FSEL R233, R233, RZ, P1 ;  /* 0x000000ffe9e97208 */ /* 0x000fe20000800000 */
[----:B------:R-:W2:Y:S01]  /*5940*/  SHFL.BFLY PT, R11, R2, 0x1, 0x1f ;  /* 0x0c201f00020b7f89 */ /* 0x000ea200000e0000 */
[----:B------:R-:W-:Y:S01]  /*5950*/  FMNMX.FTZ R8, R219, R8, !PT ;  /* 0x00000008db087209 */ /* 0x000fe20007810000 */
[----:B------:R-:W-:Y:S01]  /*5960*/  MUFU.EX2 R54, R54 ;  /* 0x0000003600367308 */ /* 0x000fe20000000800 */
[----:B----4-:R-:W-:Y:S01]  /*5970*/  F2FP.F16.F32.PACK_AB R170, R199, R202 ;  /* 0x000000cac7aa723e */ /* 0x010fe200000000ff */
[--C-:B------:R-:W-:Y:S01]  /*5980*/  FFMA.FTZ R51, R64, UR19, -R233.reuse ;  /* 0x0000001340337c23 */ /* 0x100fe200080108e9 */
[----:B------:R-:W-:Y:S01]  /*5990*/  FMNMX.FTZ R8, R217, R8, !PT ;  /* 0x00000008d9087209 */ /* 0x000fe20007810000 */
[--C-:B------:R-:W-:Y:S01]  /*59a0*/  FFMA.FTZ R212, R34, UR19, -R233.reuse ;  /* 0x0000001322d47c23 */ /* 0x100fe200080108e9 */
[--C-:B------:R-:W-:Y:S01]  /*59b0*/  FFMA.FTZ R207, R24, UR19, -R233.reuse ;  /* 0x0000001318cf7c23 */ /* 0x100fe200080108e9 */
[--C-:B------:R-:W-:Y:S01]  /*59c0*/  FFMA.FTZ R200, R50, UR19, -R233.reuse ;  /* 0x0000001332c87c23 */ /* 0x100fe200080108e9 */
[----:B------:R-:W-:Y:S01]  /*59d0*/  FMNMX.FTZ R8, R215, R8, !PT ;  /* 0x00000008d7087209 */ /* 0x000fe20007810000 */
[--C-:B------:R-:W-:Y:S01]  /*59e0*/  FFMA.FTZ R197, R76, UR19, -R233.reuse ;  /* 0x000000134cc57c23 */ /* 0x100fe200080108e9 */
[--C-:B------:R-:W-:Y:S01]  /*59f0*/  FFMA.FTZ R50, R62, UR19, -R233.reuse ;  /* 0x000000133e327c23 */ /* 0x100fe200080108e9 */
[----:B------:R-:W-:Y:S01]  /*5a00*/  MUFU.EX2 R212, R212 ;  /* 0x000000d400d47308 */ /* 0x000fe20000000800 */
[--C-:B------:R-:W-:Y:S01]  /*5a10*/  FFMA.FTZ R61, R72, UR19, -R233.reuse ;  /* 0x00000013483d7c23 */ /* 0x100fe200080108e9 */
[----:B------:R-:W3:Y:S01]  /*5a20*/  SHFL.BFLY PT, R9, R8, 0x2, 0x1f ;  /* 0x0c401f0008097f89 */ /* 0x000ee200000e0000 */
[--C-:B------:R-:W-:Y:S01]  /*5a30*/  FFMA.FTZ R52, R70, UR19, -R233.reuse ;  /* 0x0000001346347c23 */ /* 0x100fe200080108e9 */
[----:B-1----:R-:W-:Y:S01]  /*5a40*/  F2FP.F16.F32.PACK_AB R4, R55, R60 ;  /* 0x0000003c3704723e */ /* 0x002fe200000000ff */
[--C-:B------:R-:W-:Y:S01]  /*5a50*/  FFMA.FTZ R232, R232, UR19, -R233.reuse ;  /* 0x00000013e8e87c23 */ /* 0x100fe200080108e9 */
[--C-:B------:R-:W-:Y:S01]  /*5a60*/  FFMA.FTZ R231, R231, UR19, -R233.reuse ;  /* 0x00000013e7e77c23 */ /* 0x100fe200080108e9 */
[--C-:B------:R-:W-:Y:S01]  /*5a70*/  FFMA.FTZ R230, R230, UR19, -R233.reuse ;  /* 0x00000013e6e67c23 */ /* 0x100fe200080108e9 */
[----:B------:R-:W1:Y:S01]  /*5a80*/  MUFU.EX2 R207, R207 ;  /* 0x000000cf00cf7308 */ /* 0x000e620000000800 */
[----:B------:R-:W-:Y:S01]  /*5a90*/  FFMA.FTZ R229, R229, UR19, -R233 ;  /* 0x00000013e5e57c23 */ /* 0x000fe200080108e9 */
[----:B--2---:R-:W-:-:S04]  /*5aa0*/  FMNMX.FTZ R2, R2, R11, !PT ;  /* 0x0000000b02027209 */ /* 0x004fc80007810000 */
[C---:B------:R-:W-:Y:S01]  /*5ab0*/  FSETP.NEU.FTZ.AND P1, PT, R2.reuse, -INF , PT ;  /* 0xff8000000200780b */ /* 0x040fe20003f3d000 */
[----:B------:R-:W-:Y:S01]  /*5ac0*/  FMUL.FTZ R223, R2, UR19 ;  /* 0x0000001302df7c20 */ /* 0x000fe20008410000 */
[----:B------:R-:W-:Y:S04]  /*5ad0*/  MUFU.EX2 R200, R200 ;  /* 0x000000c800c87308 */ /* 0x000fe80000000800 */
[----:B------:R-:W-:Y:S02]  /*5ae0*/  FSEL R223, R223, RZ, P1 ;  /* 0x000000ffdfdf7208 */ /* 0x000fe40000800000 */
[----:B-1----:R-:W-:Y:S02]  /*5af0*/  F2FP.F16.F32.PACK_AB R169, R207, R212 ;  /* 0x000000d4cfa9723e */ /* 0x002fe400000000ff */
[----:B------:R-:W1:Y:S01]  /*5b00*/  MUFU.EX2 R197, R197 ;  /* 0x000000c500c57308 */ /* 0x000e620000000800 */
[----:B---3--:R-:W-:Y:S01]  /*5b10*/  FMNMX.FTZ R8, R8, R9, !PT ;  /* 0x0000000908087209 */ /* 0x008fe20007810000 */
[--C-:B------:R-:W-:Y:S01]  /*5b20*/  FFMA.FTZ R205, R0, UR19, -R223.reuse ;  /* 0x0000001300cd7c23 */ /* 0x100fe200080108df */
[--C-:B------:R-:W-:Y:S01]  /*5b30*/  FFMA.FTZ R206, R32, UR19, -R223.reuse ;  /* 0x0000001320ce7c23 */ /* 0x100fe200080108df */
[--C-:B------:R-:W-:Y:S01]  /*5b40*/  FFMA.FTZ R198, R18, UR19, -R223.reuse ;  /* 0x0000001312c67c23 */ /* 0x100fe200080108df */
[--C-:B------:R-:W-:Y:S01]  /*5b50*/  FFMA.FTZ R67, R20, UR19, -R223.reuse ;  /* 0x0000001314437c23 */ /* 0x100fe200080108df */
[----:B------:R-:W2:Y:S01]  /*5b60*/  SHFL.BFLY PT, R9, R8, 0x1, 0x1f ;  /* 0x0c201f0008097f89 */ /* 0x000ea200000e0000 */
[--C-:B------:R-:W-:Y:S01]  /*5b70*/  FFMA.FTZ R59, R22, UR19, -R223.reuse ;  /* 0x00000013163b7c23 */ /* 0x100fe200080108df */
[----:B------:R-:W-:Y:S01]  /*5b80*/  MUFU.EX2 R205, R205 ;  /* 0x000000cd00cd7308 */ /* 0x000fe20000000800 */
[--C-:B------:R-:W-:Y:S01]  /*5b90*/  FFMA.FTZ R56, R68, UR19, -R223.reuse ;  /* 0x0000001344387c23 */ /* 0x100fe200080108df */
[--C-:B------:R-:W-:Y:S01]  /*5ba0*/  FFMA.FTZ R58, R16, UR19, -R223.reuse ;  /* 0x00000013103a7c23 */ /* 0x100fe200080108df */
[--C-:B------:R-:W-:Y:S01]  /*5bb0*/  FFMA.FTZ R57, R12, UR19, -R223.reuse ;  /* 0x000000130c397c23 */ /* 0x100fe200080108df */
[--C-:B------:R-:W-:Y:S01]  /*5bc0*/  FFMA.FTZ R228, R228, UR19, -R223.reuse ;  /* 0x00000013e4e47c23 */ /* 0x100fe200080108df */
[----:B------:R-:W-:Y:S01]  /*5bd0*/  FFMA.FTZ R220, R220, UR19, -R223 ;  /* 0x00000013dcdc7c23 */ /* 0x000fe200080108df */
[----:B------:R-:W-:-:S02]  /*5be0*/  FADD.FTZ R207, R212, R207 ;  /* 0x000000cfd4cf7221 */ /* 0x000fc40000010000 */
[----:B------:R-:W3:Y:S01]  /*5bf0*/  MUFU.EX2 R206, R206 ;  /* 0x000000ce00ce7308 */ /* 0x000ee20000000800 */
[----:B-1----:R-:W-:Y:S01]  /*5c00*/  F2FP.F16.F32.PACK_AB R171, R197, R200 ;  /* 0x000000c8c5ab723e */ /* 0x002fe200000000ff */
[----:B------:R-:W-:-:S04]  /*5c10*/  FADD.FTZ R200, R200, R207 ;  /* 0x000000cfc8c87221 */ /* 0x000fc80000010000 */
[----:B------:R-:W-:Y:S02]  /*5c20*/  FADD.FTZ R200, R197, R200 ;  /* 0x000000c8c5c87221 */ /* 0x000fe40000010000 */
[----:B------:R-:W-:Y:S01]  /*5c30*/  MUFU.EX2 R198, R198 ;  /* 0x000000c600c67308 */ /* 0x000fe20000000800 */
[----:B------:R-:W-:Y:S01]  /*5c40*/  HMMA.16816.F32 R192, R168, R180, RZ ;  /* 0x000000b4a8c0723c */ /* 0x000fe200000018ff */
[----:B--2---:R-:W-:-:S05]  /*5c50*/  FMNMX.FTZ R0, R8, R9, !PT ;  /* 0x0000000908007209 */ /* 0x004fca0007810000 */
[C---:B------:R-:W-:Y:S01]  /*5c60*/  HMMA.16816.F32 R68, R168.reuse, R80, RZ ;  /* 0x00000050a844723c */ /* 0x040fe200000018ff */
[----:B------:R-:W1:Y:S01]  /*5c70*/  MUFU.EX2 R67, R67 ;  /* 0x0000004300437308 */ /* 0x000e620000000800 */
[----:B---3--:R-:W-:Y:S01]  /*5c80*/  F2FP.F16.F32.PACK_AB R164, R205, R206 ;  /* 0x000000cecda4723e */ /* 0x008fe200000000ff */
[----:B------:R-:W-:Y:S01]  /*5c90*/  LDSM.16.MT88.4 R8, [R240+0xe800] ;  /* 0x00e80000f008783b */ /* 0x000fe20000004200 */
[C---:B------:R-:W-:Y:S01]  /*5ca0*/  FMUL.FTZ R216, R0.reuse, UR19 ;  /* 0x0000001300d87c20 */ /* 0x040fe20008410000 */
[----:B------:R-:W-:Y:S01]  /*5cb0*/  FSETP.NEU.FTZ.AND P1, PT, R0, -INF , PT ;  /* 0xff8000000000780b */ /* 0x000fe20003f3d000 */
[C---:B------:R-:W-:Y:S01]  /*5cc0*/  HMMA.16816.F32 R84, R168.reuse, R96, RZ ;  /* 0x00000060a854723c */ /* 0x040fe200000018ff */
[----:B------:R-:W-:Y:S02]  /*5cd0*/  FADD.FTZ R205, R206, R205 ;  /* 0x000000cdcecd7221 */ /* 0x000fe40000010000 */
[----:B------:R-:W-:Y:S01]  /*5ce0*/  FSEL R216, R216, RZ, P1 ;  /* 0x000000ffd8d87208 */ /* 0x000fe20000800000 */
[----:B------:R-:W2:Y:S02]  /*5cf0*/  MUFU.EX2 R53, R53 ;  /* 0x0000003500357308 */ /* 0x000ea40000000800 */
[----:B------:R-:W-:Y:S02]  /*5d00*/  HMMA.16816.F32 R116, R168, R128, RZ ;  /* 0x00000080a874723c */ /* 0x000fe400000018ff */
[--C-:B------:R-:W-:Y:S01]  /*5d10*/  FFMA.FTZ R203, R33, UR19, -R216.reuse ;  /* 0x0000001321cb7c23 */ /* 0x100fe200080108d8 */
[--C-:B------:R-:W-:Y:S01]  /*5d20*/  FFMA.FTZ R204, R23, UR19, -R216.reuse ;  /* 0x0000001317cc7c23 */ /* 0x100fe200080108d8 */
[--C-:B------:R-:W-:Y:S01]  /*5d30*/  FFMA.FTZ R201, R21, UR19, -R216.reuse ;  /* 0x0000001315c97c23 */ /* 0x100fe200080108d8 */
[--C-:B------:R-:W-:Y:S01]  /*5d40*/  FFMA.FTZ R64, R25, UR19, -R216.reuse ;  /* 0x0000001319407c23 */ /* 0x100fe200080108d8 */
[----:B------:R-:W3:Y:S01]  /*5d50*/  LDSM.16.MT88.4 R32, [R240+0xe000] ;  /* 0x00e00000f020783b */ /* 0x000ee20000004200 */
[----:B-1----:R-:W-:Y:S01]  /*5d60*/  F2FP.F16.F32.PACK_AB R166, R67, R198 ;  /* 0x000000c643a6723e */ /* 0x002fe200000000ff */
[----:B------:R-:W-:Y:S01]  /*5d70*/  MUFU.EX2 R203, R203 ;  /* 0x000000cb00cb7308 */ /* 0x000fe20000000800 */
[--C-:B------:R-:W-:Y:S01]  /*5d80*/  FFMA.FTZ R66, R19, UR19, -R216.reuse ;  /* 0x0000001313427c23 */ /* 0x100fe200080108d8 */
[--C-:B------:R-:W-:Y:S01]  /*5d90*/  FFMA.FTZ R63, R17, UR19, -R216.reuse ;  /* 0x00000013113f7c23 */ /* 0x100fe200080108d8 */
[--C-:B------:R-:W-:Y:S01]  /*5da0*/  FFMA.FTZ R62, R13, UR19, -R216.reuse ;  /* 0x000000130d3e7c23 */ /* 0x100fe200080108d8 */
[--C-:B------:R-:W-:Y:S01]  /*5db0*/  FFMA.FTZ R65, R7, UR19, -R216.reuse ;  /* 0x0000001307417c23 */ /* 0x100fe200080108d8 */
[----:B------:R-:W-:Y:S01]  /*5dc0*/  LDSM.16.MT88.4 R20, [R244+0xe800] ;  /* 0x00e80000f414783b */ /* 0x000fe20000004200 */
[--C-:B------:R-:W-:Y:S01]  /*5dd0*/  FFMA.FTZ R219, R219, UR19, -R216.reuse ;  /* 0x00000013dbdb7c23 */ /* 0x100fe200080108d8 */
[----:B--2---:R-:W-:Y:S01]  /*5de0*/  F2FP.F16.F32.PACK_AB R6, R53, R54 ;  /* 0x000000363506723e */ /* 0x004fe200000000ff */
[----:B------:R-:W1:Y:S01]  /*5df0*/  MUFU.EX2 R204, R204 ;  /* 0x000000cc00cc7308 */ /* 0x000e620000000800 */
[----:B------:R-:W-:Y:S01]  /*5e00*/  LDSM.16.MT88.4 R16, [R242+0xe800] ;  /* 0x00e80000f210783b */ /* 0x000fe20000004200 */
[----:B------:R-:W-:Y:S01]  /*5e10*/  FFMA.FTZ R217, R217, UR19, -R216 ;  /* 0x00000013d9d97c23 */ /* 0x000fe200080108d8 */
[----:B------:R-:W-:-:S02]  /*5e20*/  FADD.FTZ R198, R198, R205 ;  /* 0x000000cdc6c67221 */ /* 0x000fc40000010000 */
[----:B------:R-:W2:Y:S02]  /*5e30*/  LDSM.16.MT88.4 R24, [R240+0xc800] ;  /* 0x00c80000f018783b */ /* 0x000ea40000004200 */
[----:B------:R-:W-:Y:S01]  /*5e40*/  FADD.FTZ R198, R67, R198 ;  /* 0x000000c643c67221 */ /* 0x000fe20000010000 */
[----:B------:R-:W-:Y:S01]  /*5e50*/  MUFU.EX2 R201, R201 ;  /* 0x000000c900c97308 */ /* 0x000fe20000000800 */
[----:B------:R-:W4:Y:S07]  /*5e60*/  LDSM.16.MT88.4 R12, [R241+0xe800] ;  /* 0x00e80000f10c783b */ /* 0x000f2e0000004200 */
[----:B------:R-:W5:Y:S01]  /*5e70*/  MUFU.EX2 R64, R64 ;  /* 0x0000004000407308 */ /* 0x000f620000000800 */
[----:B-1----:R-:W-:Y:S01]  /*5e80*/  F2FP.F16.F32.PACK_AB R165, R204, R203 ;  /* 0x000000cbcca5723e */ /* 0x002fe200000000ff */
[----:B------:R-:W-:-:S06]  /*5e90*/  FADD.FTZ R204, R203, R204 ;  /* 0x000000cccbcc7221 */ /* 0x000fcc0000010000 */
[----:B------:R-:W-:Y:S01]  /*5ea0*/  MUFU.EX2 R61, R61 ;  /* 0x0000003d003d7308 */ /* 0x000fe20000000800 */
[----:B---3--:R-:W-:Y:S07]  /*5eb0*/  HMMA.16816.F32 R176, R168, R32, RZ ;  /* 0x00000020a8b0723c */ /* 0x008fee00000018ff */
[----:B------:R-:W1:Y:S01]  /*5ec0*/  MUFU.EX2 R52, R52 ;  /* 0x0000003400347308 */ /* 0x000e620000000800 */
[----:B-----5:R-:W-:Y:S01]  /*5ed0*/  F2FP.F16.F32.PACK_AB R167, R64, R201 ;  /* 0x000000c940a7723e */ /* 0x020fe200000000ff */
[----:B------:R-:W-:-:S04]  /*5ee0*/  FADD.FTZ R201, R201, R204 ;  /* 0x000000ccc9c97221 */ /* 0x000fc80000010000 */
[----:B------:R-:W-:Y:S02]  /*5ef0*/  FADD.FTZ R201, R64, R201 ;  /* 0x000000c940c97221 */ /* 0x000fe40000010000 */
[----:B------:R-:W-:Y:S01]  /*5f00*/  MUFU.EX2 R51, R51 ;  /* 0x0000003300337308 */ /* 0x000fe20000000800 */
[C---:B------:R-:W-:Y:S06]  /*5f10*/  HMMA.16816.F32 R188, R164.reuse, R180, RZ ;  /* 0x000000b4a4bc723c */ /* 0x040fec00000018ff */
[----:B------:R-:W-:Y:S01]  /*5f20*/  HMMA.16816.F32 R72, R164, R80, RZ ;  /* 0x00000050a448723c */ /* 0x000fe200000018ff */
[----:B------:R-:W3:Y:S01]  /*5f30*/  MUFU.EX2 R50, R50 ;  /* 0x0000003200327308 */ /* 0x000ee20000000800 */
[----:B-1----:R-:W-:Y:S01]  /*5f40*/  F2FP.F16.F32.PACK_AB R5, R52, R61 ;  /* 0x0000003d3405723e */ /* 0x002fe200000000ff */
[----:B------:R-:W-:Y:S01]  /*5f50*/  FADD.FTZ R61, R61, R200 ;  /* 0x000000c83d3d7221 */ /* 0x000fe20000010000 */
[----:B------:R-:W-:-:S02]  /*5f60*/  MOV R181, R103 ;  /* 0x0000006700b57202 */ /* 0x000fc40000000f00 */
[C---:B------:R-:W-:Y:S01]  /*5f70*/  HMMA.16816.F32 R88, R164.reuse, R96, RZ ;  /* 0x00000060a458723c */ /* 0x040fe200000018ff */
[----:B------:R-:W-:Y:S01]  /*5f80*/  MOV R81, R95 ;  /* 0x0000005f00517202 */ /* 0x000fe20000000f00 */
[----:B------:R-:W-:Y:S01]  /*5f90*/  FADD.FTZ R52, R52, R61 ;  /* 0x0000003d34347221 */ /* 0x000fe20000010000 */
[----:B------:R-:W-:Y:S01]  /*5fa0*/  MUFU.EX2 R59, R59 ;  /* 0x0000003b003b7308 */ /* 0x000fe20000000800 */
[----:B------:R-:W-:Y:S02]  /*5fb0*/  MOV R80, R94 ;  /* 0x0000005e00507202 */ /* 0x000fe40000000f00 */
[C---:B------:R-:W-:Y:S01]  /*5fc0*/  HMMA.16816.F32 R104, R164.reuse, R112, RZ ;  /* 0x00000070a468723c */ /* 0x040fe200000018ff */
[----:B------:R-:W-:Y:S02]  /*5fd0*/  MOV R180, R102 ;  /* 0x0000006600b47202 */ /* 0x000fe40000000f00 */
[----:B------:R-:W-:Y:S02]  /*5fe0*/  MOV R96, R101 ;  /* 0x0000006500607202 */ /* 0x000fe40000000f00 */
[----:B------:R-:W1:Y:S01]  /*5ff0*/  MUFU.EX2 R56, R56 ;  /* 0x0000003800387308 */ /* 0x000e620000000800 */
[----:B---3--:R-:W-:Y:S01]  /*6000*/  F2FP.F16.F32.PACK_AB R7, R50, R51 ;  /* 0x000000333207723e */ /* 0x008fe200000000ff */
[----:B------:R-:W-:Y:S01]  /*6010*/  HMMA.16816.F32 R120, R164, R128, RZ ;  /* 0x00000080a478723c */ /* 0x000fe200000018ff */
[----:B------:R-:W-:Y:S01]  /*6020*/  MOV R97, R100 ;  /* 0x0000006400617202 */ /* 0x000fe20000000f00 */
[----:B------:R-:W-:-:S04]  /*6030*/  FADD.FTZ R51, R51, R52 ;  /* 0x0000003433337221 */ /* 0x000fc80000010000 */
[----:B------:R-:W-:Y:S01]  /*6040*/  MUFU.EX2 R58, R58 ;  /* 0x0000003a003a7308 */ /* 0x000fe20000000800 */
[----:B------:R-:W-:Y:S01]  /*6050*/  HMMA.16816.F32 R192, R4, R44, R192 ;  /* 0x0000002c04c0723c */ /* 0x000fe200000018c0 */
[----:B------:R-:W-:Y:S01]  /*6060*/  MOV R128, R133 ;  /* 0x0000008500807202 */ /* 0x000fe20000000f00 */
[----:B------:R-:W-:Y:S01]  /*6070*/  FADD.FTZ R50, R50, R51 ;  /* 0x0000003332327221 */ /* 0x000fe20000010000 */
[----:B------:R-:W-:-:S03]  /*6080*/  MOV R129, R132 ;  /* 0x0000008400817202 */ /* 0x000fc60000000f00 */
[----:B------:R-:W-:Y:S01]  /*6090*/  HMMA.16816.F32 R68, R4, R40, R68 ;  /* 0x000000280444723c */ /* 0x000fe20000001844 */
[----:B------:R-:W3:Y:S01]  /*60a0*/  MUFU.EX2 R57, R57 ;  /* 0x0000003900397308 */ /* 0x000ee20000000800 */
[----:B-1----:R-:W-:Y:S01]  /*60b0*/  F2FP.F16.F32.PACK_AB R36, R56, R59 ;  /* 0x0000003b3824723e */ /* 0x002fe200000000ff */
[----:B------:R-:W-:-:S03]  /*60c0*/  FADD.FTZ R59, R59, R198 ;  /* 0x000000c63b3b7221 */ /* 0x000fc60000010000 */
[C---:B------:R-:W-:Y:S01]  /*60d0*/  HMMA.16816.F32 R136, R164.reuse, R144, RZ ;  /* 0x00000090a488723c */ /* 0x040fe200000018ff */
[----:B------:R-:W-:Y:S02]  /*60e0*/  FADD.FTZ R59, R56, R59 ;  /* 0x0000003b383b7221 */ /* 0x000fe40000010000 */
[----:B------:R-:W-:Y:S03]  /*60f0*/  MUFU.EX2 R66, R66 ;  /* 0x0000004200427308 */ /* 0x000fe60000000800 */
[C---:B------:R-:W-:Y:S05]  /*6100*/  HMMA.16816.F32 R152, R164.reuse, R160, RZ ;  /* 0x000000a0a498723c */ /* 0x040fea00000018ff */
[----:B------:R-:W1:Y:S01]  /*6110*/  MUFU.EX2 R63, R63 ;  /* 0x0000003f003f7308 */ /* 0x000e620000000800 */
[----:B---3--:R-:W-:Y:S01]  /*6120*/  F2FP.F16.F32.PACK_AB R38, R57, R58 ;  /* 0x0000003a3926723e */ /* 0x008fe200000000ff */
[----:B------:R-:W-:Y:S01]  /*6130*/  HMMA.16816.F32 R172, R164, R32, RZ ;  /* 0x00000020a4ac723c */ /* 0x000fe200000018ff */
[----:B------:R-:W-:-:S04]  /*6140*/  FADD.FTZ R58, R58, R59 ;  /* 0x0000003b3a3a7221 */ /* 0x000fc80000010000 */
[----:B------:R-:W-:Y:S01]  /*6150*/  FADD.FTZ R58, R57, R58 ;  /* 0x0000003a393a7221 */ /* 0x000fe20000010000 */
[----:B------:R-:W-:Y:S01]  /*6160*/  MUFU.EX2 R62, R62 ;  /* 0x0000003e003e7308 */ /* 0x000fe20000000800 */
[C---:B------:R-:W-:Y:S06]  /*6170*/  HMMA.16816.F32 R184, R164.reuse, R182, RZ ;  /* 0x000000b6a4b8723c */ /* 0x040fec00000018ff */
[----:B------:R-:W-:Y:S01]  /*6180*/  HMMA.16816.F32 R76, R164, R82, RZ ;  /* 0x00000052a44c723c */ /* 0x000fe200000018ff */
[----:B------:R-:W3:Y:S01]  /*6190*/  MUFU.EX2 R65, R65 ;  /* 0x0000004100417308 */ /* 0x000ee20000000800 */
[----:B-1----:R-:W-:Y:S01]  /*61a0*/  F2FP.F16.F32.PACK_AB R37, R63, R66 ;  /* 0x000000423f25723e */ /* 0x002fe200000000ff */
[----:B------:R-:W-:-:S03]  /*61b0*/  FADD.FTZ R66, R66, R201 ;  /* 0x000000c942427221 */ /* 0x000fc60000010000 */
[C---:B------:R-:W-:Y:S01]  /*61c0*/  HMMA.16816.F32 R124, R164.reuse, R130, RZ ;  /* 0x00000082a47c723c */ /* 0x040fe200000018ff */
[----:B------:R-:W-:Y:S02]  /*61d0*/  FADD.FTZ R63, R63, R66 ;  /* 0x000000423f3f7221 */ /* 0x000fe40000010000 */
[----:B------:R-:W-:Y:S03]  /*61e0*/  MUFU.EX2 R237, R237 ;  /* 0x000000ed00ed7308 */ /* 0x000fe60000000800 */
[C---:B------:R-:W-:Y:S05]  /*61f0*/  HMMA.16816.F32 R140, R164.reuse, R146, RZ ;  /* 0x00000092a48c723c */ /* 0x040fea00000018ff */
[----:B------:R-:W-:Y:S01]  /*6200*/  MUFU.EX2 R236, R236 ;  /* 0x000000ec00ec7308 */ /* 0x000fe20000000800 */
[----:B---3--:R-:W-:Y:S01]  /*6210*/  F2FP.F16.F32.PACK_AB R39, R65, R62 ;  /* 0x0000003e4127723e */ /* 0x008fe200000000ff */
[----:B------:R-:W-:Y:S01]  /*6220*/  HMMA.16816.F32 R156, R164, R162, RZ ;  /* 0x000000a2a49c723c */ /* 0x000fe200000018ff */
[----:B------:R-:W-:-:S04]  /*6230*/  FADD.FTZ R62, R62, R63 ;  /* 0x0000003f3e3e7221 */ /* 0x000fc80000010000 */
[----:B------:R-:W-:Y:S01]  /*6240*/  FADD.FTZ R62, R65, R62 ;  /* 0x0000003e413e7221 */ /* 0x000fe20000010000 */
[C---:B------:R-:W-:Y:S01]  /*6250*/  HMMA.16816.F32 R188, R36.reuse, R44, R188 ;  /* 0x0000002c24bc723c */ /* 0x040fe200000018bc */
[----:B------:R-:W-:Y:S05]  /*6260*/  MUFU.EX2 R235, R235 ;  /* 0x000000eb00eb7308 */ /* 0x000fea0000000800 */
[----:B------:R-:W-:Y:S01]  /*6270*/  HMMA.16816.F32 R72, R36, R40, R72 ;  /* 0x000000282448723c */ /* 0x000fe20000001848 */
[----:B------:R-:W-:Y:S01]  /*6280*/  MOV R45, R109 ;  /* 0x0000006d002d7202 */ /* 0x000fe20000000f00 */
[----:B------:R-:W-:Y:S01]  /*6290*/  IMAD.MOV.U32 R44, RZ, RZ, R108 ;  /* 0x000000ffff2c7224 */ /* 0x000fe200078e006c */
[----:B------:R-:W-:Y:S03]  /*62a0*/  MUFU.EX2 R234, R234 ;  /* 0x000000ea00ea7308 */ /* 0x000fe60000000800 */
[----:B------:R-:W-:Y:S01]  /*62b0*/  HMMA.16816.F32 R108, R164, R114, RZ ;  /* 0x00000072a46c723c */ /* 0x000fe200000018ff */
[----:B------:R-:W-:Y:S01]  /*62c0*/  IMAD.MOV.U32 R40, RZ, RZ, R93 ;  /* 0x000000ffff287224 */ /* 0x000fe200078e005d */
[----:B------:R-:W-:Y:S01]  /*62d0*/  MOV R41, R92 ;  /* 0x0000005c00297202 */ /* 0x000fe20000000f00 */
[----:B------:R-:W-:-:S02]  /*62e0*/  FFMA.FTZ R45, R45, UR19, -R216 ;  /* 0x000000132d2d7c23 */ /* 0x000fc400080108d8 */
[--C-:B------:R-:W-:Y:S01]  /*62f0*/  FFMA.FTZ R40, R40, UR19, -R238.reuse ;  /* 0x0000001328287c23 */ /* 0x100fe200080108ee */
[C---:B------:R-:W-:Y:S01]  /*6300*/  HMMA.16816.F32 R92, R164.reuse, R98, RZ ;  /* 0x00000062a45c723c */ /* 0x040fe200000018ff */
[----:B------:R-:W-:Y:S01]  /*6310*/  FFMA.FTZ R41, R41, UR19, -R238 ;  /* 0x0000001329297c23 */ /* 0x000fe200080108ee */
[----:B------:R-:W-:Y:S04]  /*6320*/  MUFU.EX2 R232, R232 ;  /* 0x000000e800e87308 */ /* 0x000fe80000000800 */
[----:B------:R-:W-:Y:S04]  /*6330*/  HMMA.16816.F32 R164, R164, R34, RZ ;  /* 0x00000022a4a4723c */ /* 0x000fe800000018ff */
[----:B------:R-:W-:Y:S02]  /*6340*/  MUFU.EX2 R41, R41 ;  /* 0x0000002900297308 */ /* 0x000fe40000000800 */
[----:B------:R-:W-:Y:S06]  /*6350*/  HMMA.16816.F32 R100, R168, R112, RZ ;  /* 0x00000070a864723c */ /* 0x000fec00000018ff */
[----:B------:R-:W-:Y:S01]  /*6360*/  HMMA.16816.F32 R88, R36, R28, R88 ;  /* 0x0000001c2458723c */ /* 0x000fe20000001858 */
[----:B------:R-:W-:Y:S01]  /*6370*/  MOV R112, R135 ;  /* 0x0000008700707202 */ /* 0x000fe20000000f00 */
[----:B------:R-:W-:Y:S01]  /*6380*/  IMAD.MOV.U32 R113, RZ, RZ, R134 ;  /* 0x000000ffff717224 */ /* 0x000fe200078e0086 */
[----:B------:R-:W-:Y:S02]  /*6390*/  MUFU.EX2 R40, R40 ;  /* 0x0000002800287308 */ /* 0x000fe40000000800 */
[----:B------:R-:W-:Y:S01]  /*63a0*/  MOV R32, R112 ;  /* 0x0000007000207202 */ /* 0x000fe20000000f00 */
[----:B------:R-:W-:Y:S01]  /*63b0*/  HMMA.16816.F32 R132, R168, R144, RZ ;  /* 0x00000090a884723c */ /* 0x000fe200000018ff */
[----:B------:R-:W-:-:S03]  /*63c0*/  MOV R33, R113 ;  /* 0x0000007100217202 */ /* 0x000fc60000000f00 */
[--C-:B------:R-:W-:Y:S01]  /*63d0*/  FFMA.FTZ R32, R32, UR19, -R223.reuse ;  /* 0x0000001320207c23 */ /* 0x100fe200080108df */
[----:B------:R-:W-:Y:S01]  /*63e0*/  MUFU.EX2 R45, R45 ;  /* 0x0000002d002d7308 */ /* 0x000fe20000000800 */
[----:B--2---:R-:W-:Y:S01]  /*63f0*/  HMMA.16816.F32 R104, R36, R24, R104 ;  /* 0x000000182468723c */ /* 0x004fe20000001868 */
[----:B------:R-:W-:Y:S01]  /*6400*/  MOV R145, R148 ;  /* 0x0000009400917202 */ /* 0x000fe20000000f00 */
[----:B------:R-:W-:-:S04]  /*6410*/  FFMA.FTZ R33, R33, UR19, -R223 ;  /* 0x0000001321217c23 */ /* 0x000fc800080108df */
[C---:B------:R-:W-:Y:S01]  /*6420*/  HMMA.16816.F32 R120, R36.reuse, R20, R120 ;  /* 0x000000142478723c */ /* 0x040fe20000001878 */
[----:B------:R-:W-:Y:S05]  /*6430*/  MUFU.EX2 R32, R32 ;  /* 0x0000002000207308 */ /* 0x000fea0000000800 */
[C---:B------:R-:W-:Y:S03]  /*6440*/  HMMA.16816.F32 R136, R36.reuse, R16, R136 ;  /* 0x000000102488723c */ /* 0x040fe60000001888 */
[----:B------:R-:W1:Y:S03]  /*6450*/  MUFU.EX2 R33, R33 ;  /* 0x0000002100217308 */ /* 0x000e660000000800 */
[C---:B----4-:R-:W-:Y:S05]  /*6460*/  HMMA.16816.F32 R152, R36.reuse, R12, R152 ;  /* 0x0000000c2498723c */ /* 0x050fea0000001898 */
        /* <DEDUP_REMOVED lines=13> */
[C---:B------:R-:W-:Y:S06]  /*6540*/  HMMA.16816.F32 R156, R36.reuse, R14, R156 ;  /* 0x0000000e249c723c */ /* 0x040fec000000189c */
[----:B------:R-:W-:Y:S06]  /*6550*/  HMMA.16816.F32 R164, R36, R10, R164 ;  /* 0x0000000a24a4723c */ /* 0x000fec00000018a4 */
[----:B------:R-:W-:Y:S01]  /*6560*/  HMMA.16816.F32 R84, R4, R28, R84 ;  /* 0x0000001c0454723c */ /* 0x000fe20000001854 */
[----:B------:R-:W-:-:S02]  /*6570*/  MOV R39, R96 ;  /* 0x0000006000277202 */ /* 0x000fc40000000f00 */
[----:B------:R-:W-:Y:S02]  /*6580*/  MOV R38, R80 ;  /* 0x0000005000267202 */ /* 0x000fe40000000f00 */
[----:B------:R-:W-:Y:S01]  /*6590*/  MOV R37, R81 ;  /* 0x0000005100257202 */ /* 0x000fe20000000f00 */
[C---:B------:R-:W-:Y:S01]  /*65a0*/  HMMA.16816.F32 R100, R4.reuse, R24, R100 ;  /* 0x000000180464723c */ /* 0x040fe20000001864 */
[----:B------:R-:W-:Y:S01]  /*65b0*/  IMAD.MOV.U32 R28, RZ, RZ, R128 ;  /* 0x000000ffff1c7224 */ /* 0x000fe200078e0080 */
[----:B------:R-:W-:Y:S01]  /*65c0*/  MOV R29, R129 ;  /* 0x00000081001d7202 */ /* 0x000fe20000000f00 */
[--C-:B------:R-:W-:Y:S01]  /*65d0*/  FFMA.FTZ R39, R39, UR19, -R238.reuse ;  /* 0x0000001327277c23 */ /* 0x100fe200080108ee */
[----:B------:R-:W-:Y:S01]  /*65e0*/  MOV R36, R181 ;  /* 0x000000b500247202 */ /* 0x000fe20000000f00 */
[----:B------:R-:W-:Y:S01]  /*65f0*/  FFMA.FTZ R38, R38, UR19, -R238 ;  /* 0x0000001326267c23 */ /* 0x000fe200080108ee */
[----:B------:R-:W-:Y:S01]  /*6600*/  HMMA.16816.F32 R116, R4, R20, R116 ;  /* 0x000000140474723c */ /* 0x000fe20000001874 */
[----:B------:R-:W-:Y:S01]  /*6610*/  MOV R25, R145 ;  /* 0x0000009100197202 */ /* 0x000fe20000000f00 */
[----:B------:R-:W-:-:S02]  /*6620*/  IMAD.MOV.U32 R24, RZ, RZ, R97 ;  /* 0x000000ffff187224 */ /* 0x000fc400078e0061 */
[--C-:B------:R-:W-:Y:S01]  /*6630*/  FFMA.FTZ R37, R37, UR19, -R233.reuse ;  /* 0x0000001325257c23 */ /* 0x100fe200080108e9 */
[----:B------:R-:W-:Y:S01]  /*6640*/  FFMA.FTZ R36, R36, UR19, -R233 ;  /* 0x0000001324247c23 */ /* 0x000fe200080108e9 */
[----:B------:R-:W-:Y:S01]  /*6650*/  MUFU.EX2 R39, R39 ;  /* 0x0000002700277308 */ /* 0x000fe20000000800 */
[----:B------:R-:W-:Y:S01]  /*6660*/  HMMA.16816.F32 R148, R168, R160, RZ ;  /* 0x000000a0a894723c */ /* 0x000fe200000018ff */
[----:B------:R-:W-:-:S05]  /*6670*/  MOV R21, R180 ;  /* 0x000000b400157202 */ /* 0x000fca0000000f00 */
[C---:B------:R-:W-:Y:S01]  /*6680*/  HMMA.16816.F32 R180, R168.reuse, R182, RZ ;  /* 0x000000b6a8b4723c */ /* 0x040fe200000018ff */
[----:B------:R-:W-:Y:S05]  /*6690*/  MUFU.EX2 R38, R38 ;  /* 0x0000002600267308 */ /* 0x000fea0000000800 */
[C---:B------:R-:W-:Y:S03]  /*66a0*/  HMMA.16816.F32 R80, R168.reuse, R82, RZ ;  /* 0x00000052a850723c */ /* 0x040fe600000018ff */
[----:B------:R-:W-:Y:S03]  /*66b0*/  MUFU.EX2 R37, R37 ;  /* 0x0000002500257308 */ /* 0x000fe60000000800 */
[C---:B------:R-:W-:Y:S05]  /*66c0*/  HMMA.16816.F32 R96, R168.reuse, R98, RZ ;  /* 0x00000062a860723c */ /* 0x040fea00000018ff */
[----:B------:R-:W-:Y:S01]  /*66d0*/  MUFU.EX2 R36, R36 ;  /* 0x0000002400247308 */ /* 0x000fe20000000800 */
[C---:B------:R-:W-:Y:S06]  /*66e0*/  HMMA.16816.F32 R112, R168.reuse, R114, RZ ;  /* 0x00000072a870723c */ /* 0x040fec00000018ff */
[C---:B------:R-:W-:Y:S06]  /*66f0*/  HMMA.16816.F32 R128, R168.reuse, R130, RZ ;  /* 0x00000082a880723c */ /* 0x040fec00000018ff */
[C---:B------:R-:W-:Y:S06]  /*6700*/  HMMA.16816.F32 R144, R168.reuse, R146, RZ ;  /* 0x00000092a890723c */ /* 0x040fec00000018ff */
[C---:B------:R-:W-:Y:S06]  /*6710*/  HMMA.16816.F32 R160, R168.reuse, R162, RZ ;  /* 0x000000a2a8a0723c */ /* 0x040fec00000018ff */
[----:B------:R-:W-:Y:S06]  /*6720*/  HMMA.16816.F32 R168, R168, R34, RZ ;  /* 0x00000022a8a8723c */ /* 0x000fec00000018ff */
[C---:B------:R-:W-:Y:S01]  /*6730*/  HMMA.16816.F32 R176, R4.reuse, R8, R176 ;  /* 0x0000000804b0723c */ /* 0x040fe200000018b0 */
[--C-:B------:R-:W-:Y:S01]  /*6740*/  FFMA.FTZ R35, R21, UR19, -R233.reuse ;  /* 0x0000001315237c23 */ /* 0x100fe200080108e9 */
[----:B------:R-:W-:Y:S01]  /*6750*/  FFMA.FTZ R34, R24, UR19, -R233 ;  /* 0x0000001318227c23 */ /* 0x000fe200080108e9 */
[----:B-1----:R-:W-:Y:S01]  /*6760*/  F2FP.F16.F32.PACK_AB R24, R32, R33 ;  /* 0x000000212018723e */ /* 0x002fe200000000ff */
[----:B------:R-:W-:Y:S01]  /*6770*/  FFMA.FTZ R233, R222, UR19, -R223 ;  /* 0x00000013dee97c23 */ /* 0x000fe200080108df */
[----:B------:R-:W-:Y:S01]  /*6780*/  FADD.FTZ R33, R33, R58 ;  /* 0x0000003a21217221 */ /* 0x000fe20000010000 */
[----:B------:R-:W-:Y:S01]  /*6790*/  HMMA.16816.F32 R180, R4, R46, R180 ;  /* 0x0000002e04b4723c */ /* 0x000fe200000018b4 */
[----:B------:R-:W-:Y:S02]  /*67a0*/  MUFU.EX2 R35, R35 ;  /* 0x0000002300237308 */ /* 0x000fe40000000800 */
[----:B------:R-:W-:-:S03]  /*67b0*/  FADD.FTZ R32, R32, R33 ;  /* 0x0000002120207221 */ /* 0x000fc60000010000 */
[C---:B------:R-:W-:Y:S01]  /*67c0*/  HMMA.16816.F32 R80, R4.reuse, R42, R80 ;  /* 0x0000002a0450723c */ /* 0x040fe20000001850 */
[--C-:B------:R-:W-:Y:S01]  /*67d0*/  FFMA.FTZ R46, R44, UR19, -R223.reuse ;  /* 0x000000132c2e7c23 */ /* 0x100fe200080108df */
[--C-:B------:R-:W-:Y:S01]  /*67e0*/  FFMA.FTZ R47, R25, UR19, -R223.reuse ;  /* 0x00000013192f7c23 */ /* 0x100fe200080108df */
[--C-:B------:R-:W-:Y:S01]  /*67f0*/  FFMA.FTZ R44, R239, UR19, -R216.reuse ;  /* 0x00000013ef2c7c23 */ /* 0x100fe200080108d8 */
[----:B------:R-:W-:Y:S01]  /*6800*/  MUFU.EX2 R34, R34 ;  /* 0x0000002200227308 */ /* 0x000fe20000000800 */
[----:B------:R-:W-:Y:S01]  /*6810*/  FFMA.FTZ R223, R218, UR19, -R223 ;  /* 0x00000013dadf7c23 */ /* 0x000fe200080108df */
[----:B------:R-:W-:Y:S01]  /*6820*/  HMMA.16816.F32 R168, R4, R10, R168 ;  /* 0x0000000a04a8723c */ /* 0x000fe200000018a8 */
[----:B------:R-:W1:Y:S01]  /*6830*/  LDSM.16.MT88.4 R8, [R244+0xd000] ;  /* 0x00d00000f408783b */ /* 0x000e620000004200 */
[--C-:B------:R-:W-:Y:S01]  /*6840*/  FFMA.FTZ R43, R28, UR19, -R216.reuse ;  /* 0x000000131c2b7c23 */ /* 0x100fe200080108d8 */
[--C-:B------:R-:W-:Y:S01]  /*6850*/  FFMA.FTZ R42, R29, UR19, -R216.reuse ;  /* 0x000000131d2a7c23 */ /* 0x100fe200080108d8 */
[----:B------:R-:W-:-:S02]  /*6860*/  FFMA.FTZ R218, R221, UR19, -R216 ;  /* 0x00000013ddda7c23 */ /* 0x000fc400080108d8 */
[----:B------:R-:W-:Y:S01]  /*6870*/  MUFU.EX2 R47, R47 ;  /* 0x0000002f002f7308 */ /* 0x000fe20000000800 */
[C---:B------:R-:W-:Y:S06]  /*6880*/  HMMA.16816.F32 R132, R4.reuse, R16, R132 ;  /* 0x000000100484723c */ /* 0x040fec0000001884 */
[C---:B------:R-:W-:Y:S01]  /*6890*/  HMMA.16816.F32 R148, R4.reuse, R12, R148 ;  /* 0x0000000c0494723c */ /* 0x040fe20000001894 */
[----:B------:R-:W2:Y:S05]  /*68a0*/  MUFU.EX2 R46, R46 ;  /* 0x0000002e002e7308 */ /* 0x000eaa0000000800 */
[C---:B------:R-:W-:Y:S03]  /*68b0*/  HMMA.16816.F32 R96, R4.reuse, R30, R96 ;  /* 0x0000001e0460723c */ /* 0x040fe60000001860 */
[----:B------:R-:W3:Y:S03]  /*68c0*/  MUFU.EX2 R44, R44 ;  /* 0x0000002c002c7308 */ /* 0x000ee60000000800 */
[C---:B------:R-:W-:Y:S05]  /*68d0*/  HMMA.16816.F32 R112, R4.reuse, R26, R112 ;  /* 0x0000001a0470723c */ /* 0x040fea0000001870 */
[----:B------:R-:W-:Y:S01]  /*68e0*/  MUFU.EX2 R43, R43 ;  /* 0x0000002b002b7308 */ /* 0x000fe20000000800 */
[----:B------:R-:W-:Y:S01]  /*68f0*/  HMMA.16816.F32 R128, R4, R22, R128 ;  /* 0x000000160480723c */ /* 0x000fe20000001880 */
[----:B--2---:R-:W-:Y:S01]  /*6900*/  F2FP.F16.F32.PACK_AB R26, R46, R47 ;  /* 0x0000002f2e1a723e */ /* 0x004fe200000000ff */
[----:B------:R-:W-:Y:S01]  /*6910*/  LDSM.16.MT88.4 R20, [R244+0xf000] ;  /* 0x00f00000f414783b */ /* 0x000fe20000004200 */
[----:B------:R-:W-:-:S03]  /*6920*/  FADD.FTZ R47, R47, R32 ;  /* 0x000000202f2f7221 */ /* 0x000fc60000010000 */
[C---:B------:R-:W-:Y:S01]  /*6930*/  HMMA.16816.F32 R144, R4.reuse, R18, R144 ;  /* 0x000000120490723c */ /* 0x040fe20000001890 */
[----:B------:R-:W2:Y:S01]  /*6940*/  MUFU.EX2 R42, R42 ;  /* 0x0000002a002a7308 */ /* 0x000ea20000000800 */
[----:B---3--:R-:W-:Y:S01]  /*6950*/  F2FP.F16.F32.PACK_AB R25, R44, R45 ;  /* 0x0000002d2c19723e */ /* 0x008fe200000000ff */
[----:B------:R-:W3:Y:S01]  /*6960*/  LDSM.16.MT88.4 R16, [R242+0xd000] ;  /* 0x00d00000f210783b */ /* 0x000ee20000004200 */
[----:B------:R-:W-:Y:S01]  /*6970*/  FADD.FTZ R45, R45, R62 ;  /* 0x0000003e2d2d7221 */ /* 0x000fe20000010000 */
[----:B------:R-:W-:Y:S01]  /*6980*/  FADD.FTZ R47, R46, R47 ;  /* 0x0000002f2e2f7221 */ /* 0x000fe20000010000 */
[----:B------:R-:W-:Y:S01]  /*6990*/  HMMA.16816.F32 R160, R4, R14, R160 ;  /* 0x0000000e04a0723c */ /* 0x000fe200000018a0 */
[----:B------:R-:W4:Y:S01]  /*69a0*/  LDSM.16.MT88.4 R12, [R241+0xd000] ;  /* 0x00d00000f10c783b */ /* 0x000f220000004200 */
[----:B------:R-:W-:Y:S01]  /*69b0*/  FADD.FTZ R44, R44, R45 ;  /* 0x0000002d2c2c7221 */ /* 0x000fe20000010000 */
[----:B------:R-:W5:Y:S04]  /*69c0*/  MUFU.EX2 R233, R233 ;  /* 0x000000e900e97308 */ /* 0x000f680000000800 */
[----:B------:R-:W-:-:S02]  /*69d0*/  F2FP.F16.F32.PACK_AB R4, R40, R41 ;  /* 0x000000292804723e */ /* 0x000fc400000000ff */
[----:B------:R-:W-:Y:S01]  /*69e0*/  F2FP.F16.F32.PACK_AB R5, R36, R37 ;  /* 0x000000252405723e */ /* 0x000fe200000000ff */
[----:B------:R-:W-:Y:S01]  /*69f0*/  FADD.FTZ R37, R37, R50 ;  /* 0x0000003225257221 */ /* 0x000fe20000010000 */
[----:B------:R-:W-:Y:S01]  /*6a00*/  F2FP.F16.F32.PACK_AB R6, R38, R39 ;  /* 0x000000272606723e */ /* 0x000fe200000000ff */
[----:B------:R-:W5:Y:S01]  /*6a10*/  MUFU.EX2 R223, R223 ;  /* 0x000000df00df7308 */ /* 0x000f620000000800 */
[----:B------:R-:W-:Y:S01]  /*6a20*/  F2FP.F16.F32.PACK_AB R7, R34, R35 ;  /* 0x000000232207723e */ /* 0x000fe200000000ff */
[----:B------:R-:W-:Y:S01]  /*6a30*/  FADD.FTZ R36, R36, R37 ;  /* 0x0000002524247221 */ /* 0x000fe20000010000 */
[----:B--2---:R-:W-:Y:S01]  /*6a40*/  F2FP.F16.F32.PACK_AB R27, R42, R43 ;  /* 0x0000002b2a1b723e */ /* 0x004fe200000000ff */
[----:B------:R-:W-:Y:S02]  /*6a50*/  FADD.FTZ R43, R43, R44 ;  /* 0x0000002c2b2b7221 */ /* 0x000fe40000010000 */
[----:B------:R-:W-:Y:S02]  /*6a60*/  FADD.FTZ R35, R35, R36 ;  /* 0x0000002423237221 */ /* 0x000fe40000010000 */
[-C--:B-1----:R-:W-:Y:S01]  /*6a70*/  HMMA.16816.F32 R192, R4, R8.reuse, R192 ;  /* 0x0000000804c0723c */ /* 0x082fe200000018c0 */
[----:B------:R-:W1:Y:S01]  /*6a80*/  MUFU.EX2 R218, R218 ;  /* 0x000000da00da7308 */ /* 0x000e620000000800 */
[----:B-----5:R-:W-:Y:S01]  /*6a90*/  F2FP.F16.F32.PACK_AB R28, R233, R228 ;  /* 0x000000e4e91c723e */ /* 0x020fe200000000ff */
[----:B------:R-:W-:Y:S01]  /*6aa0*/  FADD.FTZ R35, R34, R35 ;  /* 0x0000002322237221 */ /* 0x000fe20000010000 */
[----:B------:R-:W-:Y:S01]  /*6ab0*/  FADD.FTZ R43, R42, R43 ;  /* 0x0000002b2a2b7221 */ /* 0x000fe20000010000 */
[----:B------:R-:W-:Y:S01]  /*6ac0*/  FADD.FTZ R228, R228, R47 ;  /* 0x0000002fe4e47221 */ /* 0x000fe20000010000 */
[----:B------:R-:W-:Y:S01]  /*6ad0*/  HMMA.16816.F32 R188, R24, R8, R188 ;  /* 0x0000000818bc723c */ /* 0x000fe200000018bc */
[----:B------:R-:W-:-:S02]  /*6ae0*/  F2FP.F16.F32.PACK_AB R30, R223, R220 ;  /* 0x000000dcdf1e723e */ /* 0x000fc400000000ff */
[----:B------:R-:W-:-:S03]  /*6af0*/  FADD.FTZ R233, R233, R228 ;  /* 0x000000e4e9e97221 */ /* 0x000fc60000010000 */
[----:B------:R-:W-:Y:S01]  /*6b00*/  HMMA.16816.F32 R184, R24, R10, R184 ;  /* 0x0000000a18b8723c */ /* 0x000fe200000018b8 */
[----:B------:R-:W-:-:S05]  /*6b10*/  FADD.FTZ R220, R220, R233 ;  /* 0x000000e9dcdc7221 */ /* 0x000fca0000010000 */
[----:B------:R-:W-:Y:S01]  /*6b20*/  HMMA.16816.F32 R180, R4, R10, R180 ;  /* 0x0000000a04b4723c */ /* 0x000fe200000018b4 */
[----:B------:R-:W2:Y:S01]  /*6b30*/  LDSM.16.MT88.4 R8, [R240+0xd000] ;  /* 0x00d00000f008783b */ /* 0x000ea20000004200 */
[----:B-1----:R-:W-:Y:S01]  /*6b40*/  F2FP.F16.F32.PACK_AB R29, R219, R218 ;  /* 0x000000dadb1d723e */ /* 0x002fe200000000ff */
[----:B------:R-:W-:-:S03]  /*6b50*/  FADD.FTZ R218, R218, R43 ;  /* 0x0000002bdada7221 */ /* 0x000fc60000010000 */
[----:B---3--:R-:W-:Y:S01]  /*6b60*/  HMMA.16816.F32 R68, R4, R16, R68 ;  /* 0x000000100444723c */ /* 0x008fe20000001844 */
[----:B------:R-:W-:-:S05]  /*6b70*/  FADD.FTZ R219, R219, R218 ;  /* 0x000000dadbdb7221 */ /* 0x000fca0000010000 */
        /* <DEDUP_REMOVED lines=8> */
[----:B------:R-:W3:Y:S05]  /*6c00*/  LDSM.16.MT88.4 R12, [R241+0xf000] ;  /* 0x00f00000f10c783b */ /* 0x000eea0000004200 */
[-C--:B--2---:R-:W-:Y:S06]  /*6c10*/  HMMA.16816.F32 R100, R4, R8.reuse, R100 ;  /* 0x000000080464723c */ /* 0x084fec0000001864 */
[C---:B------:R-:W-:Y:S06]  /*6c20*/  HMMA.16816.F32 R104, R24.reuse, R8, R104 ;  /* 0x000000081868723c */ /* 0x040fec0000001868 */
[-C--:B------:R-:W-:Y:S06]  /*6c30*/  HMMA.16816.F32 R108, R24, R10.reuse, R108 ;  /* 0x0000000a186c723c */ /* 0x080fec000000186c */
[----:B------:R-:W-:Y:S01]  /*6c40*/  HMMA.16816.F32 R112, R4, R10, R112 ;  /* 0x0000000a0470723c */ /* 0x000fe20000001870 */
[----:B------:R-:W2:Y:S05]  /*6c50*/  LDSM.16.MT88.4 R8, [R240+0xf000] ;  /* 0x00f00000f008783b */ /* 0x000eaa0000004200 */
[C---:B-1----:R-:W-:Y:S06]  /*6c60*/  HMMA.16816.F32 R136, R24.reuse, R16, R136 ;  /* 0x000000101888723c */ /* 0x042fec0000001888 */
[C---:B------:R-:W-:Y:S06]  /*6c70*/  HMMA.16816.F32 R140, R24.reuse, R18, R140 ;  /* 0x00000012188c723c */ /* 0x040fec000000188c */
[C---:B---3--:R-:W-:Y:S06]  /*6c80*/  HMMA.16816.F32 R152, R24.reuse, R12, R152 ;  /* 0x0000000c1898723c */ /* 0x048fec0000001898 */
[----:B------:R-:W-:Y:S06]  /*6c90*/  HMMA.16816.F32 R156, R24, R14, R156 ;  /* 0x0000000e189c723c */ /* 0x000fec000000189c */
[C---:B------:R-:W-:Y:S06]  /*6ca0*/  HMMA.16816.F32 R132, R4.reuse, R16, R132 ;  /* 0x000000100484723c */ /* 0x040fec0000001884 */
[----:B------:R-:W-:Y:S01]  /*6cb0*/  HMMA.16816.F32 R144, R4, R18, R144 ;  /* 0x000000120490723c */ /* 0x000fe20000001890 */
[----:B------:R-:W1:Y:S05]  /*6cc0*/  LDSM.16.MT88.4 R16, [R244+0xd800] ;  /* 0x00d80000f410783b */ /* 0x000e6a0000004200 */
[C---:B--2---:R-:W-:Y:S06]  /*6cd0*/  HMMA.16816.F32 R172, R24.reuse, R8, R172 ;  /* 0x0000000818ac723c */ /* 0x044fec00000018ac */
[----:B------:R-:W-:Y:S06]  /*6ce0*/  HMMA.16816.F32 R164, R24, R10, R164 ;  /* 0x0000000a18a4723c */ /* 0x000fec00000018a4 */
        /* <DEDUP_REMOVED lines=8> */
[-C--:B------:R-:W-:Y:S01]  /*6d70*/  HMMA.16816.F32 R128, R4, R22.reuse, R128 ;  /* 0x000000160480723c */ /* 0x080fe20000001880 */
[----:B------:R-:W-:Y:S01]  /*6d80*/  FFMA.FTZ R20, R215, UR19, -R216 ;  /* 0x00000013d7147c23 */ /* 0x000fe200080108d8 */
[----:B------:R-:W-:Y:S01]  /*6d90*/  FADD.FTZ R215, R214, R213 ;  /* 0x000000d5d6d77221 */ /* 0x000fe20000010000 */
[----:B------:R-:W-:Y:S03]  /*6da0*/  MUFU.EX2 R216, R217 ;  /* 0x000000d900d87308 */ /* 0x000fe60000000800 */
[----:B------:R-:W-:Y:S01]  /*6db0*/  FADD.FTZ R202, R202, R215 ;  /* 0x000000d7caca7221 */ /* 0x000fe20000010000 */
[----:B------:R-:W-:Y:S01]  /*6dc0*/  F2FP.F16.F32.PACK_AB R4, R236, R237 ;  /* 0x000000edec04723e */ /* 0x000fe200000000ff */
[----:B------:R-:W-:Y:S01]  /*6dd0*/  HMMA.16816.F32 R124, R24, R22, R124 ;  /* 0x00000016187c723c */ /* 0x000fe2000000187c */
[----:B------:R-:W-:Y:S01]  /*6de0*/  F2FP.F16.F32.PACK_AB R5, R231, R232 ;  /* 0x000000e8e705723e */ /* 0x000fe200000000ff */
[----:B------:R-:W-:Y:S01]  /*6df0*/  FADD.FTZ R199, R199, R202 ;  /* 0x000000cac7c77221 */ /* 0x000fe20000010000 */
[----:B------:R-:W4:Y:S01]  /*6e00*/  MUFU.EX2 R213, R20 ;  /* 0x0000001400d57308 */ /* 0x000f220000000800 */
[----:B------:R-:W-:Y:S01]  /*6e10*/  F2FP.F16.F32.PACK_AB R6, R234, R235 ;  /* 0x000000ebea06723e */ /* 0x000fe200000000ff */
[----:B------:R-:W5:Y:S01]  /*6e20*/  LDSM.16.MT88.4 R24, [R240+0xd800] ;  /* 0x00d80000f018783b */ /* 0x000f620000004200 */
[----:B------:R-:W-:Y:S01]  /*6e30*/  F2FP.F16.F32.PACK_AB R7, R229, R230 ;  /* 0x000000e6e507723e */ /* 0x000fe200000000ff */
[----:B------:R-:W-:Y:S01]  /*6e40*/  FADD.FTZ R60, R60, R199 ;  /* 0x000000c73c3c7221 */ /* 0x000fe20000010000 */
[----:B------:R-:W-:-:S03]  /*6e50*/  FADD.FTZ R232, R232, R35 ;  /* 0x00000023e8e87221 */ /* 0x000fc60000010000 */
[----:B------:R-:W-:Y:S01]  /*6e60*/  FADD.FTZ R55, R55, R60 ;  /* 0x0000003c37377221 */ /* 0x000fe20000010000 */
[----:B------:R-:W-:Y:S01]  /*6e70*/  FADD.FTZ R231, R231, R232 ;  /* 0x000000e8e7e77221 */ /* 0x000fe20000010000 */
[----:B-1----:R-:W-:Y:S02]  /*6e80*/  HMMA.16816.F32 R192, R4, R16, R192 ;  /* 0x0000001004c0723c */ /* 0x002fe400000018c0 */
[----:B------:R-:W-:Y:S01]  /*6e90*/  FADD.FTZ R54, R54, R55 ;  /* 0x0000003736367221 */ /* 0x000fe20000010000 */
[----:B------:R-:W-:-:S03]  /*6ea0*/  FADD.FTZ R230, R230, R231 ;  /* 0x000000e7e6e67221 */ /* 0x000fc60000010000 */
[C---:B------:R-:W-:Y:S01]  /*6eb0*/  HMMA.16816.F32 R180, R4.reuse, R18, R180 ;  /* 0x0000001204b4723c */ /* 0x040fe200000018b4 */
[----:B----4-:R-:W-:Y:S01]  /*6ec0*/  F2FP.F16.F32.PACK_AB R31, R213, R216 ;  /* 0x000000d8d51f723e */ /* 0x010fe200000000ff */
[----:B------:R-:W1:Y:S01]  /*6ed0*/  LDSM.16.MT88.4 R20, [R244+0xf800] ;  /* 0x00f80000f414783b */ /* 0x000e620000004200 */
[----:B------:R-:W-:Y:S01]  /*6ee0*/  FADD.FTZ R54, R53, R54 ;  /* 0x0000003635367221 */ /* 0x000fe20000010000 */
[----:B------:R-:W-:Y:S02]  /*6ef0*/  FADD.FTZ R216, R216, R219 ;  /* 0x000000dbd8d87221 */ /* 0x000fe40000010000 */
[----:B--2---:R-:W-:Y:S01]  /*6f00*/  HMMA.16816.F32 R68, R4, R12, R68 ;  /* 0x0000000c0444723c */ /* 0x004fe20000001844 */
[----:B------:R-:W-:-:S04]  /*6f10*/  FADD.FTZ R41, R41, R54 ;  /* 0x0000003629297221 */ /* 0x000fc80000010000 */
[----:B------:R-:W-:Y:S01]  /*6f20*/  FADD.FTZ R40, R40, R41 ;  /* 0x0000002928287221 */ /* 0x000fe20000010000 */
[----:B------:R-:W-:Y:S03]  /*6f30*/  HMMA.16816.F32 R188, R28, R16, R188 ;  /* 0x000000101cbc723c */ /* 0x000fe600000018bc */
[----:B------:R-:W-:-:S03]  /*6f40*/  FADD.FTZ R39, R39, R40 ;  /* 0x0000002827277221 */ /* 0x000fc60000010000 */
[----:B------:R-:W-:Y:S01]  /*6f50*/  HMMA.16816.F32 R184, R28, R18, R184 ;  /* 0x000000121cb8723c */ /* 0x000fe200000018b8 */
[----:B------:R-:W2:Y:S01]  /*6f60*/  LDSM.16.MT88.4 R16, [R242+0xf800] ;  /* 0x00f80000f210783b */ /* 0x000ea20000004200 */
[----:B------:R-:W-:-:S04]  /*6f70*/  FADD.FTZ R38, R38, R39 ;  /* 0x0000002726267221 */ /* 0x000fc80000010000 */
[----:B------:R-:W-:Y:S01]  /*6f80*/  HMMA.16816.F32 R72, R28, R12, R72 ;  /* 0x0000000c1c48723c */ /* 0x000fe20000001848 */
[----:B------:R-:W-:-:S04]  /*6f90*/  FADD.FTZ R237, R237, R38 ;  /* 0x00000026eded7221 */ /* 0x000fc80000010000 */
[----:B------:R-:W-:Y:S01]  /*6fa0*/  FADD.FTZ R236, R236, R237 ;  /* 0x000000edecec7221 */ /* 0x000fe20000010000 */
[----:B------:R-:W-:Y:S03]  /*6fb0*/  HMMA.16816.F32 R76, R28, R14, R76 ;  /* 0x0000000e1c4c723c */ /* 0x000fe6000000184c */
[----:B------:R-:W-:-:S03]  /*6fc0*/  FADD.FTZ R235, R235, R236 ;  /* 0x000000ecebeb7221 */ /* 0x000fc60000010000 */
[C---:B------:R-:W-:Y:S01]  /*6fd0*/  HMMA.16816.F32 R80, R4.reuse, R14, R80 ;  /* 0x0000000e0450723c */ /* 0x040fe20000001850 */
[----:B------:R-:W4:Y:S05]  /*6fe0*/  LDSM.16.MT88.4 R12, [R241+0xf800] ;  /* 0x00f80000f10c783b */ /* 0x000f2a0000004200 */
[-C--:B---3--:R-:W-:Y:S06]  /*6ff0*/  HMMA.16816.F32 R84, R4, R8.reuse, R84 ;  /* 0x000000080454723c */ /* 0x088fec0000001854 */
[C---:B------:R-:W-:Y:S06]  /*7000*/  HMMA.16816.F32 R88, R28.reuse, R8, R88 ;  /* 0x000000081c58723c */ /* 0x040fec0000001858 */
[-C--:B------:R-:W-:Y:S06]  /*7010*/  HMMA.16816.F32 R92, R28, R10.reuse, R92 ;  /* 0x0000000a1c5c723c */ /* 0x080fec000000185c */
[C---:B------:R-:W-:Y:S01]  /*7020*/  HMMA.16816.F32 R96, R4.reuse, R10, R96 ;  /* 0x0000000a0460723c */ /* 0x040fe20000001860 */
[----:B------:R-:W3:Y:S05]  /*7030*/  LDSM.16.MT88.4 R8, [R240+0xf800] ;  /* 0x00f80000f008783b */ /* 0x000eea0000004200 */
[C---:B-----5:R-:W-:Y:S06]  /*7040*/  HMMA.16816.F32 R100, R4.reuse, R24, R100 ;  /* 0x000000180464723c */ /* 0x060fec0000001864 */
[C---:B------:R-:W-:Y:S06]  /*7050*/  HMMA.16816.F32 R112, R4.reuse, R26, R112 ;  /* 0x0000001a0470723c */ /* 0x040fec0000001870 */
[C---:B-1----:R-:W-:Y:S06]  /*7060*/  HMMA.16816.F32 R116, R4.reuse, R20, R116 ;  /* 0x000000140474723c */ /* 0x042fec0000001874 */
[C---:B------:R-:W-:Y:S06]  /*7070*/  HMMA.16816.F32 R128, R4.reuse, R22, R128 ;  /* 0x000000160480723c */ /* 0x040fec0000001880 */
[C---:B--2---:R-:W-:Y:S06]  /*7080*/  HMMA.16816.F32 R132, R4.reuse, R16, R132 ;  /* 0x000000100484723c */ /* 0x044fec0000001884 */
[C---:B------:R-:W-:Y:S06]  /*7090*/  HMMA.16816.F32 R144, R4.reuse, R18, R144 ;  /* 0x000000120490723c */ /* 0x040fec0000001890 */
[C---:B----4-:R-:W-:Y:S06]  /*70a0*/  HMMA.16816.F32 R148, R4.reuse, R12, R148 ;  /* 0x0000000c0494723c */ /* 0x050fec0000001894 */
        /* <DEDUP_REMOVED lines=31> */
[----:B------:R-:W-:Y:S01]  /*72a0*/  IMAD.U32 R198, RZ, RZ, UR28 ;  /* 0x0000001cffc67e24 */ /* 0x000fe2000f8e00ff */
[----:B------:R-:W-:Y:S01]  /*72b0*/  UISETP.GE.AND UP0, UPT, UR18, 0x3, UPT ;  /* 0x000000031200788c */ /* 0x000fe2000bf06270 */
[----:B------:R-:W-:-:S05]  /*72c0*/  IMAD.WIDE.U32 R20, R21, UR13, R210 ;  /* 0x0000000d15147c25 */ /* 0x000fca000f8e00d2 */
[----:B--2---:R-:W1:Y:S08]  /*72d0*/  @!P3 LDC.64 R4, c[0x0][0x220] ;  /* 0x00008800ff04bb82 */ /* 0x004e700000000a00 */
[----:B------:R-:W2:Y:S08]  /*72e0*/  @!P3 LDC.64 R14, c[0x0][0x220] ;  /* 0x00008800ff0ebb82 */ /* 0x000eb00000000a00 */
[----:B------:R-:W4:Y:S01]  /*72f0*/  @!P3 LDC.64 R10, c[0x0][0x220] ;  /* 0x00008800ff0abb82 */ /* 0x000f220000000a00 */
[----:B------:R-:W-:Y:S01]  /*7300*/  @P3 STS.128 [R252+0xc000], RZ ;  /* 0x00c000fffc003388 */ /* 0x000fe20000000c00 */
[----:B-1----:R-:W-:-:S06]  /*7310*/  @!P3 LEA R24, P0, R20, R4, 0x1 ;  /* 0x000000041418b211 */ /* 0x002fcc00078008ff */
[----:B------:R-:W1:Y:S01]  /*7320*/  @!P3 LDC.64 R6, c[0x0][0x220] ;  /* 0x00008800ff06bb82 */ /* 0x000e620000000a00 */
[----:B---3--:R-:W-:Y:S01]  /*7330*/  ISETP.GE.AND P2, PT, R239, UR4, PT ;  /* 0x00000004ef007c0c */ /* 0x008fe2000bf46270 */
[----:B------:R-:W-:Y:S01]  /*7340*/  UIMAD UR4, UR12, UR28, URZ ;  /* 0x0000001c0c0472a4 */ /* 0x000fe2000f8e023f */
[----:B------:R-:W3:Y:S03]  /*7350*/  S2R R239, SR_TID.X ;  /* 0x0000000000ef7919 */ /* 0x000ee60000002100 */
[----:B------:R-:W-:-:S06]  /*7360*/  UIMAD UR4, UR10, UR13, UR4 ;  /* 0x0000000d0a0472a4 */ /* 0x000fcc000f8e0204 */
[----:B------:R-:W-:Y:S02]  /*7370*/  VIADD R18, R21, UR4 ;  /* 0x0000000415127c36 */ /* 0x000fe40008000000 */
[----:B------:R-:W5:Y:S03]  /*7380*/  @!P2 LDC.64 R16, c[0x0][0x220] ;  /* 0x00008800ff10ab82 */ /* 0x000f660000000a00 */
[----:B------:R-:W-:-:S05]  /*7390*/  @!P3 LEA.HI.X R25, R20, R5, R18, 0x1, P0 ;  /* 0x000000051419b211 */ /* 0x000fca00000f0c12 */
[----:B------:R-:W4:Y:S01]  /*73a0*/  @!P2 LDC.64 R12, c[0x0][0x220] ;  /* 0x00008800ff0cab82 */ /* 0x000f220000000a00 */
[----:B------:R-:W-:Y:S01]  /*73b0*/  @!PT LDS RZ, [RZ] ;  /* 0x00000000fffff984 */ /* 0x000fe20000000800 */
[----:B------:R-:W-:Y:S01]  /*73c0*/  @!PT LDS RZ, [RZ] ;  /* 0x00000000fffff984 */ /* 0x000fe20000000800 */
[----:B------:R-:W-:Y:S01]  /*73d0*/  @!PT LDS RZ, [RZ] ;  /* 0x00000000fffff984 */ /* 0x000fe20000000800 */
[----:B------:R-:W-:Y:S04]  /*73e0*/  @!P3 LDGSTS.E.BYPASS.LTC128B.128 [R252+0xc000], desc[UR20][R24.64] ;  /* 0x0c00000018fcbfae */ /* 0x000fe8000b901d54 */
[----:B------:R-:W-:Y:S03]  /*73f0*/  @P2 STS.128 [R252+0xe000], RZ ;  /* 0x00e000fffc002388 */ /* 0x000fe60000000c00 */
[----:B------:R-:W1:Y:S01]  /*7400*/  @!P2 LDC.64 R8, c[0x0][0x220] ;  /* 0x00008800ff08ab82 */ /* 0x000e620000000a00 */
[----:B---3--:R-:W-:-:S07]  /*7410*/  IMAD.SHL.U32 R239, R239, 0x2, RZ ;  /* 0x00000002efef7824 */ /* 0x008fce00078e00ff */
[----:B------:R-:W3:Y:S01]  /*7420*/  @!P2 LDC.64 R4, c[0x0][0x220] ;  /* 0x00008800ff04ab82 */ /* 0x000ee20000000a00 */
[C---:B-----5:R-:W-:Y:S02]  /*7430*/  @!P2 LEA R22, P0, R20.reuse, R16, 0x1 ;  /* 0x000000101416a211 */ /* 0x060fe400078008ff */
[C---:B------:R-:W-:Y:S02]  /*7440*/  IADD3 R16, P1, R20.reuse, UR23, RZ ;  /* 0x0000001714107c10 */ /* 0x040fe4000ff3e0ff */
[----:B------:R-:W-:Y:S02]  /*7450*/  @!P2 LEA.HI.X R23, R20, R17, R18, 0x1, P0 ;  /* 0x000000111417a211 */ /* 0x000fe400000f0c12 */
[----:B------:R-:W-:Y:S02]  /*7460*/  IADD3.X R18, R18, UR22, RZ, P1, !PT ;  /* 0x0000001612127c10 */ /* 0x000fe40008ffe4ff */
[C---:B--2---:R-:W-:Y:S01]  /*7470*/  @!P3 LEA R14, P4, R16.reuse, R14, 0x1 ;  /* 0x0000000e100eb211 */ /* 0x044fe200078808ff */
[----:B------:R-:W-:Y:S01]  /*7480*/  @!PT LDS RZ, [RZ] ;  /* 0x00000000fffff984 */ /* 0x000fe20000000800 */
[----:B------:R-:W-:Y:S01]  /*7490*/  @!PT LDS RZ, [RZ] ;  /* 0x00000000fffff984 */ /* 0x000fe20000000800 */
[----:B------:R-:W-:Y:S01]  /*74a0*/  @!PT LDS RZ, [RZ] ;  /* 0x00000000fffff984 */ /* 0x000fe20000000800 */
[----:B------:R-:W-:Y:S01]  /*74b0*/  @!P2 LDGSTS.E.BYPASS.LTC128B.128 [R252+0xe000], desc[UR20][R22.64+0x80] ;  /* 0x0e00008016fcafae */ /* 0x000fe2000b901d54 */
[----:B----4-:R-:W-:-:S02]  /*74c0*/  @!P2 LEA R20, P0, R16, R12, 0x1 ;  /* 0x0000000c1014a211 */ /* 0x010fc400078008ff */
[C---:B------:R-:W-:Y:S01]  /*74d0*/  IADD3 R17, P1, R16.reuse, UR23, RZ ;  /* 0x0000001710117c10 */ /* 0x040fe2000ff3e0ff */
[----:B------:R-:W-:Y:S01]  /*74e0*/  @P3 STS.128 [R252+0xc800], RZ ;  /* 0x00c800fffc003388 */ /* 0x000fe20000000c00 */
[C-C-:B------:R-:W-:Y:S02]  /*74f0*/  @!P3 LEA.HI.X R15, R16.reuse, R15, R18.reuse, 0x1, P4 ;  /* 0x0000000f100fb211 */ /* 0x140fe400020f0c12 */
[----:B------:R-:W-:Y:S02]  /*7500*/  @!P2 LEA.HI.X R21, R16, R13, R18, 0x1, P0 ;  /* 0x0000000d1015a211 */ /* 0x000fe400000f0c12 */
[----:B------:R-:W-:Y:S01]  /*7510*/  IADD3.X R18, R18, UR22, RZ, P1, !PT ;  /* 0x0000001612127c10 */ /* 0x000fe20008ffe4ff */
[----:B------:R-:W-:Y:S01]  /*7520*/  @!PT LDS RZ, [RZ] ;  /* 0x00000000fffff984 */ /* 0x000fe20000000800 */
[----:B------:R-:W-:Y:S01]  /*7530*/  @!PT LDS RZ, [RZ] ;  /* 0x00000000fffff984 */ /* 0x000fe20000000800 */
[----:B------:R-:W-:Y:S01]  /*7540*/  @!PT LDS RZ, [RZ] ;  /* 0x00000000fffff984 */ /* 0x000fe20000000800 */
[----:B------:R-:W-:Y:S01]  /*7550*/  @!P3 LDGSTS.E.BYPASS.LTC128B.128 [R252+0xc800], desc[UR20][R14.64] ;  /* 0x0c8000000efcbfae */ /* 0x000fe2000b901d54 */
[C---:B------:R-:W-:Y:S02]  /*7560*/  @!P3 LEA R10, P1, R17.reuse, R10, 0x1 ;  /* 0x0000000a110ab211 */ /* 0x040fe400078208ff */
[C---:B------:R-:W-:Y:S01]  /*7570*/  IADD3 R12, P0, R17.reuse, UR23, RZ ;  /* 0x00000017110c7c10 */ /* 0x040fe2000ff1e0ff */
[----:B------:R-:W-:Y:S01]  /*7580*/  @P2 STS.128 [R252+0xe800], RZ ;  /* 0x00e800fffc002388 */ /* 0x000fe20000000c00 */
[----:B------:R-:W-:-:S02]  /*7590*/  @!P3 LEA.HI.X R11, R17, R11, R18, 0x1, P1 ;  /* 0x0000000b110bb211 */ /* 0x000fc400008f0c12 */
[C---:B-1----:R-:W-:Y:S01]  /*75a0*/  @!P2 LEA R16, P1, R17.reuse, R8, 0x1 ;  /* 0x000000081110a211 */ /* 0x042fe200078208ff */
[----:B------:R-:W-:Y:S01]  /*75b0*/  @!PT LDS RZ, [RZ] ;  /* 0x00000000fffff984 */ /* 0x000fe20000000800 */
[----:B------:R-:W-:Y:S01]  /*75c0*/  @!PT LDS RZ, [RZ] ;  /* 0x00000000fffff984 */ /* 0x000fe20000000800 */
[----:B------:R-:W-:Y:S01]  /*75d0*/  @!PT LDS RZ, [RZ] ;  /* 0x00000000fffff984 */ /* 0x000fe20000000800 */
[----:B------:R1:W-:Y:S01]  /*75e0*/  @!P2 LDGSTS.E.BYPASS.LTC128B.128 [R252+0xe800], desc[UR20][R20.64+0x80] ;  /* 0x0e80008014fcafae */ /* 0x0003e2000b901d54 */
[----:B------:R-:W-:Y:S02]  /*75f0*/  IADD3.X R8, R18, UR22, RZ, P0, !PT ;  /* 0x0000001612087c10 */ /* 0x000fe400087fe4ff */
[C---:B------:R-:W-:Y:S01]  /*7600*/  @!P3 LEA R6, P4, R12.reuse, R6, 0x1 ;  /* 0x000000060c06b211 */ /* 0x040fe200078808ff */
[----:B------:R-:W-:Y:S01]  /*7610*/  @P3 STS.128 [R252+0xd000], RZ ;  /* 0x00d000fffc003388 */ /* 0x000fe20000000c00 */
[C---:B---3--:R-:W-:Y:S02]  /*7620*/  @!P2 LEA R4, P0, R12.reuse, R4, 0x1 ;  /* 0x000000040c04a211 */ /* 0x048fe400078008ff */
[----:B------:R-:W-:Y:S01]  /*7630*/  @!P2 LEA.HI.X R17, R17, R9, R18, 0x1, P1 ;  /* 0x000000091111a211 */ /* 0x000fe200008f0c12 */
[----:B------:R-:W-:Y:S01]  /*7640*/  @!PT LDS RZ, [RZ] ;  /* 0x00000000fffff984 */ /* 0x000fe20000000800 */
[----:B------:R-:W-:Y:S01]  /*7650*/  @!PT LDS RZ, [RZ] ;  /* 0x00000000fffff984 */ /* 0x000fe20000000800 */
[----:B------:R-:W-:Y:S01]  /*7660*/  @!PT LDS RZ, [RZ] ;  /* 0x00000000fffff984 */ /* 0x000fe20000000800 */
[----:B------:R-:W-:Y:S01]  /*7670*/  @!P3 LDGSTS.E.BYPASS.LTC128B.128 [R252+0xd000], desc[UR20][R10.64] ;  /* 0x0d0000000afcbfae */ /* 0x000fe2000b901d54 */
[----:B------:R-:W-:-:S02]  /*7680*/  @!P3 LEA.HI.X R7, R12, R7, R8, 0x1, P4 ;  /* 0x000000070c07b211 */ /* 0x000fc400020f0c08 */
[----:B------:R-:W-:Y:S01]  /*7690*/  @!P2 LEA.HI.X R5, R12, R5, R8, 0x1, P0 ;  /* 0x000000050c05a211 */ /* 0x000fe200000f0c08 */
[----:B------:R-:W-:Y:S01]  /*76a0*/  @P2 STS.128 [R252+0xf000], RZ ;  /* 0x00f000fffc002388 */ /* 0x000fe20000000c00 */
[----:B------:R-:W-:-:S03]  /*76b0*/  LOP3.LUT R239, R239, 0x6, RZ, 0xc0, !PT ;  /* 0x00000006efef7812 */ /* 0x000fc600078ec0ff */
[----:B------:R-:W-:Y:S01]  /*76c0*/  @!PT LDS RZ, [RZ] ;  /* 0x00000000fffff984 */ /* 0x000fe20000000800 */
[----:B------:R-:W-:Y:S01]  /*76d0*/  @!PT LDS RZ, [RZ] ;  /* 0x00000000fffff984 */ /* 0x000fe20000000800 */
[----:B------:R-:W-:Y:S01]  /*76e0*/  @!PT LDS RZ, [RZ] ;  /* 0x00000000fffff984 */ /* 0x000fe20000000800 */
[----:B------:R-:W-:Y:S02]  /*76f0*/  @!P2 LDGSTS.E.BYPASS.LTC128B.128 [R252+0xf000], desc[UR20][R16.64+0x80] ;  /* 0x0f00008010fcafae */ /* 0x000fe4000b901d54 */
[----:B------:R-:W-:Y:S02]  /*7700*/  IMAD R198, R198, 0x40, R239 ;  /* 0x00000040c6c67824 */ /* 0x000fe400078e02ef */
[----:B------:R-:W-:Y:S02]  /*7710*/  @P3 STS.128 [R252+0xd800], RZ ;  /* 0x00d800fffc003388 */ /* 0x000fe40000000c00 */
[----:B------:R-:W-:Y:S02]  /*7720*/  VIADD R197, R198, 0x1 ;  /* 0x00000001c6c57836 */ /* 0x000fe40000000000 */
[----:B------:R-:W-:Y:S01]  /*7730*/  @!PT LDS RZ, [RZ] ;  /* 0x00000000fffff984 */ /* 0x000fe20000000800 */
[----:B------:R-:W-:Y:S01]  /*7740*/  @!PT LDS RZ, [RZ] ;  /* 0x00000000fffff984 */ /* 0x000fe20000000800 */
[----:B------:R-:W-:Y:S01]  /*7750*/  @!PT LDS RZ, [RZ] ;  /* 0x00000000fffff984 */ /* 0x000fe20000000800 */
[----:B------:R-:W-:Y:S03]  /*7760*/  @!P3 LDGSTS.E.BYPASS.LTC128B.128 [R252+0xd800], desc[UR20][R6.64] ;  /* 0x0d80000006fcbfae */ /* 0x000fe6000b901d54 */
[C---:B------:R-:W-:Y:S01]  /*7770*/  ISETP.GE.AND P6, PT, R197.reuse, R227, PT ;  /* 0x000000e3c500720c */ /* 0x040fe20003fc6270 */
[----:B------:R-:W-:Y:S01]  /*7780*/  @P2 STS.128 [R252+0xf800], RZ ;  /* 0x00f800fffc002388 */ /* 0x000fe20000000c00 */
[----:B------:R-:W-:-:S02]  /*7790*/  ISETP.GE.AND P5, PT, R197, R226, PT ;  /* 0x000000e2c500720c */ /* 0x000fc40003fa6270 */
[C---:B------:R-:W-:Y:S01]  /*77a0*/  ISETP.GE.AND P4, PT, R197.reuse, R225, PT ;  /* 0x000000e1c500720c */ /* 0x040fe20003f86270 */
[----:B------:R-:W-:Y:S01]  /*77b0*/  @!PT LDS RZ, [RZ] ;  /* 0x00000000fffff984 */ /* 0x000fe20000000800 */
[----:B------:R-:W-:Y:S01]  /*77c0*/  @!PT LDS RZ, [RZ] ;  /* 0x00000000fffff984 */ /* 0x000fe20000000800 */
[----:B------:R-:W-:Y:S01]  /*77d0*/  @!PT LDS RZ, [RZ] ;  /* 0x00000000fffff984 */ /* 0x000fe20000000800 */
[----:B------:R2:W-:Y:S01]  /*77e0*/  @!P2 LDGSTS.E.BYPASS.LTC128B.128 [R252+0xf800], desc[UR20][R4.64+0x80] ;  /* 0x0f80008004fcafae */ /* 0x0005e2000b901d54 */
[----:B------:R-:W-:-:S03]  /*77f0*/  ISETP.GE.AND P1, PT, R197, R224, PT ;  /* 0x000000e0c500720c */ /* 0x000fc60003f26270 */
        /* <DEDUP_REMOVED lines=161> */
[----:B-1----:R-:W-:Y:S01]  /*8210*/  HMMA.16816.F32 R64, R228, R216, R64 ;  /* 0x000000d8e440723c */ /* 0x002fe20000001840 */
[----:B------:R-:W-:-:S05]  /*8220*/  DEPBAR.LE SB0, 0x0 ;  /* 0x000080000000791a */ /* 0x000fca0000000000 */
[----:B------:R-:W-:Y:S06]  /*8230*/  HMMA.16816.F32 R60, R228, R218, R60 ;  /* 0x000000dae43c723c */ /* 0x000fec000000183c */
[C---:B--2---:R-:W-:Y:S06]  /*8240*/  HMMA.16816.F32 R28, R220.reuse, R216, R28 ;  /* 0x000000d8dc1c723c */ /* 0x044fec000000181c */
[----:B------:R-:W-:Y:S06]  /*8250*/  HMMA.16816.F32 R24, R220, R218, R24 ;  /* 0x000000dadc18723c */ /* 0x000fec0000001818 */
[-C--:B---3--:R-:W-:Y:S06]  /*8260*/  HMMA.16816.F32 R56, R228, R212.reuse, R56 ;  /* 0x000000d4e438723c */ /* 0x088fec0000001838 */
[C---:B------:R-:W-:Y:S06]  /*8270*/  HMMA.16816.F32 R20, R220.reuse, R212, R20 ;  /* 0x000000d4dc14723c */ /* 0x040fec0000001814 */
[-C--:B----4-:R-:W-:Y:S06]  /*8280*/  HMMA.16816.F32 R4, R220, R200.reuse, R4 ;  /* 0x000000c8dc04723c */ /* 0x090fec0000001804 */
[C---:B------:R-:W-:Y:S06]  /*8290*/  HMMA.16816.F32 R40, R228.reuse, R200, R40 ;  /* 0x000000c8e428723c */ /* 0x040fec0000001828 */
[----:B------:R-:W-:Y:S01]  /*82a0*/  HMMA.16816.F32 R52, R228, R214, R52 ;  /* 0x000000d6e434723c */ /* 0x000fe20000001834 */
[----:B------:R-:W-:Y:S01]  /*82b0*/  I2FP.F32.S32 R200, R197 ;  /* 0x000000c500c87245 */ /* 0x000fe20000201400 */
[----:B------:R-:W-:-:S04]  /*82c0*/  VIADD R197, R198, 0x8 ;  /* 0x00000008c6c57836 */ /* 0x000fc80000000000 */
[C---:B------:R-:W-:Y:S01]  /*82d0*/  FFMA.FTZ R199, R200.reuse, UR5, R65 ;  /* 0x00000005c8c77c23 */ /* 0x040fe20008010041 */
[C---:B------:R-:W-:Y:S01]  /*82e0*/  FFMA.FTZ R65, R200.reuse, UR5, R67 ;  /* 0x00000005c8417c23 */ /* 0x040fe20008010043 */
[C---:B------:R-:W-:Y:S01]  /*82f0*/  FFMA.FTZ R29, R200.reuse, UR5, R29 ;  /* 0x00000005c81d7c23 */ /* 0x040fe2000801001d */
[----:B------:R-:W-:Y:S01]  /*8300*/  FFMA.FTZ R31, R200, UR5, R31 ;  /* 0x00000005c81f7c23 */ /* 0x000fe2000801001f */
[----:B------:R-:W-:Y:S01]  /*8310*/  VIADD R200, R198, 0x9 ;  /* 0x00000009c6c87836 */ /* 0x000fe20000000000 */
[----:B------:R-:W-:Y:S01]  /*8320*/  FSEL R67, R199, -INF , !P6 ;  /* 0xff800000c7437808 */ /* 0x000fe20007000000 */
[C---:B------:R-:W-:Y:S01]  /*8330*/  HMMA.16816.F32 R16, R220.reuse, R214, R16 ;  /* 0x000000d6dc10723c */ /* 0x040fe20000001810 */
[----:B------:R-:W-:Y:S02]  /*8340*/  I2FP.F32.S32 R199, R197 ;  /* 0x000000c500c77245 */ /* 0x000fe40000201400 */
[----:B------:R-:W-:Y:S02]  /*8350*/  FSEL R65, R65, -INF , !P5 ;  /* 0xff80000041417808 */ /* 0x000fe40006800000 */
[----:B------:R-:W-:Y:S01]  /*8360*/  FSEL R29, R29, -INF , !P4 ;  /* 0xff8000001d1d7808 */ /* 0x000fe20006000000 */
[----:B------:R-:W-:Y:S01]  /*8370*/  FFMA.FTZ R62, R199, UR5, R62 ;  /* 0x00000005c73e7c23 */ /* 0x000fe2000801003e */
[----:B------:R-:W-:Y:S01]  /*8380*/  ISETP.GE.AND P0, PT, R197, R227, PT ;  /* 0x000000e3c500720c */ /* 0x000fe20003f06270 */
[----:B------:R-:W-:Y:S01]  /*8390*/  FFMA.FTZ R26, R199, UR5, R26 ;  /* 0x00000005c71a7c23 */ /* 0x000fe2000801001a */
[C---:B------:R-:W-:Y:S01]  /*83a0*/  ISETP.GE.AND P6, PT, R197.reuse, R226, PT ;  /* 0x000000e2c500720c */ /* 0x040fe20003fc6270 */
[-C--:B-----5:R-:W-:Y:S01]  /*83b0*/  HMMA.16816.F32 R12, R220, R204.reuse, R12 ;  /* 0x000000ccdc0c723c */ /* 0x0a0fe2000000180c */
[C---:B------:R-:W-:Y:S01]  /*83c0*/  ISETP.GE.AND P5, PT, R197.reuse, R225, PT ;  /* 0x000000e1c500720c */ /* 0x040fe20003fa6270 */
[----:B------:R-:W-:Y:S01]  /*83d0*/  BAR.SYNC.DEFER_BLOCKING 0x0 ;  /* 0x0000000000007b1d */ /* 0x000fe20000010000 */
[----:B------:R-:W-:Y:S01]  /*83e0*/  ISETP.GE.AND P4, PT, R197, R224, PT ;  /* 0x000000e0c500720c */ /* 0x000fe20003f86270 */
[----:B------:R-:W-:Y:S01]  /*83f0*/  FFMA.FTZ R197, R199, UR5, R60 ;  /* 0x00000005c7c57c23 */ /* 0x000fe2000801003c */
[----:B------:R-:W-:Y:S01]  /*8400*/  FSEL R60, R31, -INF , !P1 ;  /* 0xff8000001f3c7808 */ /* 0x000fe20004800000 */
[----:B------:R-:W-:Y:S01]  /*8410*/  FFMA.FTZ R31, R199, UR5, R24 ;  /* 0x00000005c71f7c23 */ /* 0x000fe20008010018 */
[----:B------:R-:W-:Y:S01]  /*8420*/  I2FP.F32.S32 R24, R200 ;  /* 0x000000c800187245 */ /* 0x000fe20000201400 */
[----:B------:R-:W-:Y:S01]  /*8430*/  HMMA.16816.F32 R48, R228, R204, R48 ;  /* 0x000000cce430723c */ /* 0x000fe20000001830 */
[----:B------:R-:W-:-:S02]  /*8440*/  FSEL R197, R197, -INF , !P0 ;  /* 0xff800000c5c57808 */ /* 0x000fc40004000000 */
        /* <DEDUP_REMOVED lines=9> */
[----:B------:R-:W-:Y:S01]  /*84e0*/  VIADD R27, R198, 0x11 ;  /* 0x00000011c61b7836 */ /* 0x000fe20000000000 */
[----:B------:R-:W-:Y:S01]  /*84f0*/  ISETP.GE.AND P5, PT, R200, R224, PT ;  /* 0x000000e0c800720c */ /* 0x000fe20003fa6270 */
[----:B------:R-:W-:Y:S01]  /*8500*/  VIADD R200, R198, 0x10 ;  /* 0x00000010c6c87836 */ /* 0x000fe20000000000 */
[----:B------:R-:W-:Y:S01]  /*8510*/  FSEL R63, R199, -INF , !P1 ;  /* 0xff800000c73f7808 */ /* 0x000fe20004800000 */
[----:B------:R-:W-:Y:S01]  /*8520*/  HMMA.16816.F32 R8, R220, R206, R8 ;  /* 0x000000cedc08723c */ /* 0x000fe20000001808 */
[----:B------:R-:W-:-:S02]  /*8530*/  FSEL R26, R26, -INF , !P4 ;  /* 0xff8000001a1a7808 */ /* 0x000fc40006000000 */
[----:B------:R-:W-:Y:S02]  /*8540*/  I2FP.F32.S32 R199, R200 ;  /* 0x000000c800c77245 */ /* 0x000fe40000201400 */
[C---:B------:R-:W-:Y:S01]  /*8550*/  ISETP.GE.AND P4, PT, R200.reuse, R227, PT ;  /* 0x000000e3c800720c */ /* 0x040fe20003f86270 */
[----:B------:R-:W-:Y:S01]  /*8560*/  HMMA.16816.F32 R44, R228, R206, R44 ;  /* 0x000000cee42c723c */ /* 0x000fe2000000182c */
[----:B------:R-:W-:Y:S01]  /*8570*/  FSEL R61, R61, -INF , !P0 ;  /* 0xff8000003d3d7808 */ /* 0x000fe20004000000 */
[----:B------:R-:W-:Y:S01]  /*8580*/  FFMA.FTZ R56, R199, UR5, R56 ;  /* 0x00000005c7387c23 */ /* 0x000fe20008010038 */
[----:B------:R-:W-:Y:S01]  /*8590*/  FSEL R25, R25, -INF , !P6 ;  /* 0xff80000019197808 */ /* 0x000fe20007000000 */
[C---:B------:R-:W-:Y:S01]  /*85a0*/  FFMA.FTZ R58, R199.reuse, UR5, R58 ;  /* 0x00000005c73a7c23 */ /* 0x040fe2000801003a */
[C---:B------:R-:W-:Y:S01]  /*85b0*/  ISETP.GE.AND P1, PT, R200.reuse, R226, PT ;  /* 0x000000e2c800720c */ /* 0x040fe20003f26270 */
[C---:B------:R-:W-:Y:S01]  /*85c0*/  FFMA.FTZ R239, R199.reuse, UR5, R22 ;  /* 0x00000005c7ef7c23 */ /* 0x040fe20008010016 */
[----:B------:R-:W-:Y:S01]  /*85d0*/  ISETP.GE.AND P0, PT, R200, R225, PT ;  /* 0x000000e1c800720c */ /* 0x000fe20003f06270 */
[----:B------:R-:W-:Y:S01]  /*85e0*/  VIADD R22, R198, 0x18 ;  /* 0x00000018c6167836 */ /* 0x000fe20000000000 */
[----:B------:R-:W-:Y:S01]  /*85f0*/  ISETP.GE.AND P6, PT, R200, R224, PT ;  /* 0x000000e0c800720c */ /* 0x000fe20003fc6270 */
[----:B------:R-:W-:Y:S01]  /*8600*/  HMMA.16816.F32 R36, R220, R202, R36 ;  /* 0x000000cadc24723c */ /* 0x000fe20000001824 */
[----:B------:R-:W-:Y:S01]  /*8610*/  FSEL R200, R56, -INF , !P4 ;  /* 0xff80000038c87808 */ /* 0x000fe20006000000 */
[----:B------:R-:W-:Y:S01]  /*8620*/  FFMA.FTZ R56, R199, UR5, R20 ;  /* 0x00000005c7387c23 */ /* 0x000fe20008010014 */
[----:B------:R-:W-:-:S02]  /*8630*/  I2FP.F32.S32 R20, R27 ;  /* 0x0000001b00147245 */ /* 0x000fc40000201400 */
[----:B------:R-:W-:Y:S01]  /*8640*/  FSEL R24, R24, -INF , !P5 ;  /* 0xff80000018187808 */ /* 0x000fe20006800000 */
[----:B------:R-:W-:Y:S01]  /*8650*/  STL [R1+0x14], R200 ;  /* 0x000014c801007387 */ /* 0x000fe20000100800 */
[C---:B------:R-:W-:Y:S01]  /*8660*/  ISETP.GE.AND P5, PT, R27.reuse, R227, PT ;  /* 0x000000e31b00720c */ /* 0x040fe20003fa6270 */
[----:B------:R-:W-:Y:S01]  /*8670*/  FFMA.FTZ R57, R20, UR5, R57 ;  /* 0x0000000514397c23 */ /* 0x000fe20008010039 */
[----:B------:R-:W-:Y:S01]  /*8680*/  FSEL R58, R58, -INF , !P1 ;  /* 0xff8000003a3a7808 */ /* 0x000fe20004800000 */
[----:B------:R-:W-:Y:S01]  /*8690*/  FFMA.FTZ R59, R20, UR5, R59 ;  /* 0x00000005143b7c23 */ /* 0x000fe2000801003b */
[----:B------:R-:W-:Y:S01]  /*86a0*/  FSEL R213, R56, -INF , !P0 ;  /* 0xff80000038d57808 */ /* 0x000fe20004000000 */
[C---:B------:R-:W-:Y:S01]  /*86b0*/  FFMA.FTZ R23, R20.reuse, UR5, R23 ;  /* 0x0000000514177c23 */ /* 0x040fe20008010017 */
[C---:B------:R-:W-:Y:S01]  /*86c0*/  ISETP.GE.AND P4, PT, R27.reuse, R226, PT ;  /* 0x000000e21b00720c */ /* 0x040fe20003f86270 */
[----:B------:R1:W-:Y:S01]  /*86d0*/  STL [R1+0xc], R58 ;  /* 0x00000c3a01007387 */ /* 0x0003e20000100800 */
[C---:B------:R-:W-:Y:S01]  /*86e0*/  ISETP.GE.AND P1, PT, R27.reuse, R225, PT ;  /* 0x000000e11b00720c */ /* 0x040fe20003f26270 */
[----:B------:R-:W-:Y:S01]  /*86f0*/  HMMA.16816.F32 R32, R228, R202, R32 ;  /* 0x000000cae420723c */ /* 0x000fe20000001820 */
[----:B------:R-:W-:Y:S01]  /*8700*/  ISETP.GE.AND P0, PT, R27, R224, PT ;  /* 0x000000e01b00720c */ /* 0x000fe20003f06270 */
[----:B------:R-:W-:Y:S01]  /*8710*/  FFMA.FTZ R27, R20, UR5, R21 ;  /* 0x00000005141b7c23 */ /* 0x000fe20008010015 */
[----:B------:R-:W-:Y:S01]  /*8720*/  FSEL R56, R57, -INF , !P5 ;  /* 0xff80000039387808 */ /* 0x000fe20006800000 */
[----:B------:R-:W-:Y:S01]  /*8730*/  VIADD R20, R198, 0x19 ;  /* 0x00000019c6147836 */ /* 0x000fe20000000000 */
[----:B------:R-:W-:-:S02]  /*8740*/  I2FP.F32.S32 R21, R22 ;  /* 0x0000001600157245 */ /* 0x000fc40000201400 */
[----:B------:R-:W-:Y:S01]  /*8750*/  FSEL R239, R239, -INF , !P6 ;  /* 0xff800000efef7808 */ /* 0x000fe20007000000 */
[----:B------:R2:W-:Y:S01]  /*8760*/  STL [R1+0x1c], R56 ;  /* 0x00001c3801007387 */ /* 0x0005e20000100800 */
[----:B------:R-:W-:Y:S01]  /*8770*/  FSEL R214, R27, -INF , !P1 ;  /* 0xff8000001bd67808 */ /* 0x000fe20004800000 */
[C---:B------:R-:W-:Y:S01]  /*8780*/  FFMA.FTZ R52, R21.reuse, UR5, R52 ;  /* 0x0000000515347c23 */ /* 0x040fe20008010034 */
[C---:B------:R-:W-:Y:S01]  /*8790*/  ISETP.GE.AND P6, PT, R22.reuse, R227, PT ;  /* 0x000000e31600720c */ /* 0x040fe20003fc6270 */
[----:B------:R-:W-:Y:S01]  /*87a0*/  FFMA.FTZ R54, R21, UR5, R54 ;  /* 0x0000000515367c23 */ /* 0x000fe20008010036 */
[C---:B------:R-:W-:Y:S02]  /*87b0*/  ISETP.GE.AND P5, PT, R22.reuse, R226, PT ;  /* 0x000000e21600720c */ /* 0x040fe40003fa6270 */
[----:B------:R-:W-:Y:S02]  /*87c0*/  ISETP.GE.AND P1, PT, R22, R224, PT ;  /* 0x000000e01600720c */ /* 0x000fe40003f26270 */
[----:B------:R-:W-:-:S02]  /*87d0*/  FSEL R199, R52, -INF , !P6 ;  /* 0xff80000034c77808 */ /* 0x000fc40007000000 */
[----:B------:R-:W-:Y:S02]  /*87e0*/  FSEL R215, R23, -INF , !P0 ;  /* 0xff80000017d77808 */ /* 0x000fe40004000000 */
[----:B------:R-:W-:Y:S02]  /*87f0*/  ISETP.GE.AND P0, PT, R20, R227, PT ;  /* 0x000000e31400720c */ /* 0x000fe40003f06270 */
[----:B-1----:R-:W-:Y:S02]  /*8800*/  FSEL R58, R54, -INF , !P5 ;  /* 0xff800000363a7808 */ /* 0x002fe40006800000 */
[C---:B------:R-:W-:Y:S02]  /*8810*/  ISETP.GE.AND P6, PT, R20.reuse, R226, PT ;  /* 0x000000e21400720c */ /* 0x040fe40003fc6270 */
[----:B------:R-:W-:Y:S02]  /*8820*/  ISETP.GE.AND P5, PT, R20, R225, PT ;  /* 0x000000e11400720c */ /* 0x000fe40003fa6270 */
[----:B--2---:R-:W-:-:S02]  /*8830*/  FSEL R56, R59, -INF , !P4 ;  /* 0xff8000003b387808 */ /* 0x004fc40006000000 */
[----:B------:R-:W-:Y:S01]  /*8840*/  ISETP.GE.AND P4, PT, R22, R225, PT ;  /* 0x000000e11600720c */ /* 0x000fe20003f86270 */
[C---:B------:R-:W-:Y:S01]  /*8850*/  FFMA.FTZ R22, R21.reuse, UR5, R16 ;  /* 0x0000000515167c23 */ /* 0x040fe20008010010 */
[----:B------:R-:W-:Y:S01]  /*8860*/  I2FP.F32.S32 R16, R20 ;  /* 0x0000001400107245 */ /* 0x000fe20000201400 */
[----:B------:R-:W-:Y:S01]  /*8870*/  FFMA.FTZ R21, R21, UR5, R18 ;  /* 0x0000000515157c23 */ /* 0x000fe20008010012 */
[----:B------:R-:W-:Y:S02]  /*8880*/  VIADD R18, R198, 0x20 ;  /* 0x00000020c6127836 */ /* 0x000fe40000000000 */
[----:B------:R-:W-:Y:S01]  /*8890*/  FSEL R52, R22, -INF , !P4 ;  /* 0xff80000016347808 */ /* 0x000fe20006000000 */
[----:B------:R-:W-:Y:S01]  /*88a0*/  FFMA.FTZ R53, R16, UR5, R53 ;  /* 0x0000000510357c23 */ /* 0x000fe20008010035 */
[----:B------:R-:W-:Y:S01]  /*88b0*/  ISETP.GE.AND P4, PT, R20, R224, PT ;  /* 0x000000e01400720c */ /* 0x000fe20003f86270 */
[C---:B------:R-:W-:Y:S01]  /*88c0*/  FFMA.FTZ R55, R16.reuse, UR5, R55 ;  /* 0x0000000510377c23 */ /* 0x040fe20008010037 */
[C---:B------:R-:W-:Y:S01]  /*88d0*/  FFMA.FTZ R20, R16.reuse, UR5, R17 ;  /* 0x0000000510147c23 */ /* 0x040fe20008010011 */
[----:B------:R-:W-:Y:S01]  /*88e0*/  I2FP.F32.S32 R17, R18 ;  /* 0x0000001200117245 */ /* 0x000fe20000201400 */
[----:B------:R-:W-:Y:S01]  /*88f0*/  FFMA.FTZ R19, R16, UR5, R19 ;  /* 0x0000000510137c23 */ /* 0x000fe20008010013 */
[----:B------:R-:W-:-:S02]  /*8900*/  FSEL R205, R21, -INF , !P1 ;  /* 0xff80000015cd7808 */ /* 0x000fc40004800000 */
[----:B------:R-:W-:Y:S01]  /*8910*/  FSEL R54, R53, -INF , !P0 ;  /* 0xff80000035367808 */ /* 0x000fe20004000000 */
[----:B------:R-:W-:Y:S01]  /*8920*/  FFMA.FTZ R12, R17, UR5, R12 ;  /* 0x00000005110c7c23 */ /* 0x000fe2000801000c */
[----:B------:R-:W-:Y:S01]  /*8930*/  FSEL R200, R55, -INF , !P6 ;  /* 0xff80000037c87808 */ /* 0x000fe20007000000 */
[C---:B------:R-:W-:Y:S01]  /*8940*/  FFMA.FTZ R48, R17.reuse, UR5, R48 ;  /* 0x0000000511307c23 */ /* 0x040fe20008010030 */
[----:B------:R-:W-:Y:S01]  /*8950*/  FSEL R216, R20, -INF , !P5 ;  /* 0xff80000014d87808 */ /* 0x000fe20006800000 */
[C---:B------:R-:W-:Y:S01]  /*8960*/  FFMA.FTZ R50, R17.reuse, UR5, R50 ;  /* 0x0000000511327c23 */ /* 0x040fe20008010032 */
[C---:B------:R-:W-:Y:S01]  /*8970*/  ISETP.GE.AND P1, PT, R18.reuse, R227, PT ;  /* 0x000000e31200720c */ /* 0x040fe20003f26270 */
[----:B------:R-:W-:Y:S01]  /*8980*/  FFMA.FTZ R14, R17, UR5, R14 ;  /* 0x00000005110e7c23 */ /* 0x000fe2000801000e */
[C---:B------:R-:W-:Y:S02]  /*8990*/  ISETP.GE.AND P0, PT, R18.reuse, R226, PT ;  /* 0x000000e21200720c */ /* 0x040fe40003f06270 */
[----:B------:R-:W-:-:S02]  /*89a0*/  ISETP.GE.AND P6, PT, R18, R225, PT ;  /* 0x000000e11200720c */ /* 0x000fc40003fc6270 */
[----:B------:R-:W-:Y:S01]  /*89b0*/  ISETP.GE.AND P5, PT, R18, R224, PT ;  /* 0x000000e01200720c */ /* 0x000fe20003fa6270 */
[----:B------:R-:W-:Y:S01]  /*89c0*/  VIADD R18, R198, 0x21 ;  /* 0x00000021c6127836 */ /* 0x000fe20000000000 */
[----:B------:R-:W-:Y:S01]  /*89d0*/  FSEL R233, R12, -INF , !P6 ;  /* 0xff8000000ce97808 */ /* 0x000fe20007000000 */
[----:B------:R-:W-:Y:S01]  /*89e0*/  VIADD R12, R198, 0x28 ;  /* 0x00000028c60c7836 */ /* 0x000fe20000000000 */
[----:B------:R-:W-:Y:S02]  /*89f0*/  FSEL R55, R19, -INF , !P4 ;  /* 0xff80000013377808 */ /* 0x000fe40006000000 */
[----:B------:R-:W-:Y:S02]  /*8a00*/  I2FP.F32.S32 R16, R18 ;  /* 0x0000001200107245 */ /* 0x000fe40000201400 */
[----:B------:R-:W-:Y:S02]  /*8a10*/  FSEL R223, R48, -INF , !P1 ;  /* 0xff80000030df7808 */ /* 0x000fe40004800000 */
[----:B------:R-:W-:Y:S01]  /*8a20*/  FSEL R232, R50, -INF , !P0 ;  /* 0xff80000032e87808 */ /* 0x000fe20004000000 */
[C---:B------:R-:W-:Y:S01]  /*8a30*/  FFMA.FTZ R49, R16.reuse, UR5, R49 ;  /* 0x0000000510317c23 */ /* 0x040fe20008010031 */
[C---:B------:R-:W-:Y:S01]  /*8a40*/  FFMA.FTZ R51, R16.reuse, UR5, R51 ;  /* 0x0000000510337c23 */ /* 0x040fe20008010033 */
[----:B------:R-:W-:Y:S01]  /*8a50*/  FFMA.FTZ R235, R16, UR5, R13 ;  /* 0x0000000510eb7c23 */ /* 0x000fe2000801000d */
[----:B------:R-:W-:Y:S01]  /*8a60*/  ISETP.GE.AND P4, PT, R18, R227, PT ;  /* 0x000000e31200720c */ /* 0x000fe20003f86270 */
[----:B------:R-:W-:Y:S01]  /*8a70*/  FFMA.FTZ R15, R16, UR5, R15 ;  /* 0x00000005100f7c23 */ /* 0x000fe2000801000f */
[----:B------:R-:W-:-:S02]  /*8a80*/  ISETP.GE.AND P1, PT, R18, R226, PT ;  /* 0x000000e21200720c */ /* 0x000fc40003f26270 */
[----:B------:R-:W-:Y:S02]  /*8a90*/  ISETP.GE.AND P0, PT, R18, R225, PT ;  /* 0x000000e11200720c */ /* 0x000fe40003f06270 */
[----:B------:R-:W-:Y:S02]  /*8aa0*/  I2FP.F32.S32 R13, R12 ;  /* 0x0000000c000d7245 */ /* 0x000fe40000201400 */
[----:B------:R-:W-:Y:S02]  /*8ab0*/  FSEL R234, R14, -INF , !P5 ;  /* 0xff8000000eea7808 */ /* 0x000fe40006800000 */
[----:B------:R-:W-:Y:S01]  /*8ac0*/  FSEL R238, R49, -INF , !P4 ;  /* 0xff80000031ee7808 */ /* 0x000fe20006000000 */
[----:B------:R-:W-:Y:S01]  /*8ad0*/  FFMA.FTZ R44, R13, UR5, R44 ;  /* 0x000000050d2c7c23 */ /* 0x000fe2000801002c */
[----:B------:R-:W-:Y:S01]  /*8ae0*/  FSEL R237, R51, -INF , !P1 ;  /* 0xff80000033ed7808 */ /* 0x000fe20004800000 */
[----:B------:R-:W-:Y:S01]  /*8af0*/  FFMA.FTZ R46, R13, UR5, R46 ;  /* 0x000000050d2e7c23 */ /* 0x000fe2000801002e */
[----:B------:R-:W-:Y:S01]  /*8b00*/  FSEL R235, R235, -INF , !P0 ;  /* 0xff800000ebeb7808 */ /* 0x000fe20004000000 */
[C---:B------:R-:W-:Y:S01]  /*8b10*/  FFMA.FTZ R8, R13.reuse, UR5, R8 ;  /* 0x000000050d087c23 */ /* 0x040fe20008010008 */
[C---:B------:R-:W-:Y:S01]  /*8b20*/  ISETP.GE.AND P5, PT, R12.reuse, R227, PT ;  /* 0x000000e30c00720c */ /* 0x040fe20003fa6270 */
[----:B------:R-:W-:Y:S01]  /*8b30*/  FFMA.FTZ R10, R13, UR5, R10 ;  /* 0x000000050d0a7c23 */ /* 0x000fe2000801000a */
[----:B------:R-:W-:-:S02]  /*8b40*/  ISETP.GE.AND P4, PT, R12, R226, PT ;  /* 0x000000e20c00720c */ /* 0x000fc40003f86270 */
[C---:B------:R-:W-:Y:S02]  /*8b50*/  ISETP.GE.AND P1, PT, R12.reuse, R225, PT ;  /* 0x000000e10c00720c */ /* 0x040fe40003f26270 */
[-C--:B------:R-:W-:Y:S01]  /*8b60*/  ISETP.GE.AND P0, PT, R12, R224.reuse, PT ;  /* 0x000000e00c00720c */ /* 0x080fe20003f06270 */
[----:B------:R-:W-:Y:S01]  /*8b70*/  VIADD R12, R198, 0x29 ;  /* 0x00000029c60c7836 */ /* 0x000fe20000000000 */
[----:B------:R-:W-:Y:S02]  /*8b80*/  ISETP.GE.AND P6, PT, R18, R224, PT ;  /* 0x000000e01200720c */ /* 0x000fe40003fc6270 */
[----:B------:R-:W-:Y:S02]  /*8b90*/  FSEL R53, R44, -INF , !P5 ;  /* 0xff8000002c357808 */ /* 0x000fe40006800000 */
[----:B------:R-:W-:Y:S02]  /*8ba0*/  FSEL R236, R15, -INF , !P6 ;  /* 0xff8000000fec7808 */ /* 0x000fe40007000000 */
[----:B------:R-:W-:-:S02]  /*8bb0*/  FSEL R50, R46, -INF , !P4 ;  /* 0xff8000002e327808 */ /* 0x000fc40006000000 */
[----:B------:R-:W-:Y:S02]  /*8bc0*/  FSEL R48, R8, -INF , !P1 ;  /* 0xff80000008307808 */ /* 0x000fe40004800000 */
[C---:B------:R-:W-:Y:S02]  /*8bd0*/  ISETP.GE.AND P6, PT, R12.reuse, R227, PT ;  /* 0x000000e30c00720c */ /* 0x040fe40003fc6270 */
[C---:B------:R-:W-:Y:S02]  /*8be0*/  ISETP.GE.AND P5, PT, R12.reuse, R226, PT ;  /* 0x000000e20c00720c */ /* 0x040fe40003fa6270 */
[C---:B------:R-:W-:Y:S02]  /*8bf0*/  ISETP.GE.AND P4, PT, R12.reuse, R225, PT ;  /* 0x000000e10c00720c */ /* 0x040fe40003f86270 */
[----:B------:R-:W-:Y:S02]  /*8c00*/  ISETP.GE.AND P1, PT, R12, R224, PT ;  /* 0x000000e00c00720c */ /* 0x000fe40003f26270 */
[----:B------:R-:W-:Y:S01]  /*8c10*/  I2FP.F32.S32 R8, R12 ;  /* 0x0000000c00087245 */ /* 0x000fe20000201400 */
[----:B------:R-:W-:Y:S01]  /*8c20*/  VIADD R12, R198, 0x30 ;  /* 0x00000030c60c7836 */ /* 0x000fe20000000000 */
[----:B------:R-:W-:-:S03]  /*8c30*/  FSEL R51, R10, -INF , !P0 ;  /* 0xff8000000a337808 */ /* 0x000fc60004000000 */
[C---:B------:R-:W-:Y:S01]  /*8c40*/  FFMA.FTZ R10, R8.reuse, UR5, R9 ;  /* 0x00000005080a7c23 */ /* 0x040fe20008010009 */
[C---:B------:R-:W-:Y:S01]  /*8c50*/  FFMA.FTZ R45, R8.reuse, UR5, R45 ;  /* 0x00000005082d7c23 */ /* 0x040fe2000801002d */
[C---:B------:R-:W-:Y:S01]  /*8c60*/  FFMA.FTZ R47, R8.reuse, UR5, R47 ;  /* 0x00000005082f7c23 */ /* 0x040fe2000801002f */
[----:B------:R-:W-:Y:S01]  /*8c70*/  I2FP.F32.S32 R9, R12 ;  /* 0x0000000c00097245 */ /* 0x000fe20000201400 */
[----:B------:R-:W-:Y:S01]  /*8c80*/  FFMA.FTZ R11, R8, UR5, R11 ;  /* 0x00000005080b7c23 */ /* 0x000fe2000801000b */
[----:B------:R-:W-:Y:S01]  /*8c90*/  VIADD R8, R198, 0x31 ;  /* 0x00000031c6087836 */ /* 0x000fe20000000000 */
[----:B------:R-:W-:Y:S02]  /*8ca0*/  FSEL R49, R45, -INF , !P6 ;  /* 0xff8000002d317808 */ /* 0x000fe40007000000 */
[----:B------:R-:W-:Y:S01]  /*8cb0*/  FSEL R217, R47, -INF , !P5 ;  /* 0xff8000002fd97808 */ /* 0x000fe20006800000 */
[C---:B------:R-:W-:Y:S01]  /*8cc0*/  FFMA.FTZ R42, R9.reuse, UR5, R42 ;  /* 0x00000005092a7c23 */ /* 0x040fe2000801002a */
[C---:B------:R-:W-:Y:S01]  /*8cd0*/  FFMA.FTZ R4, R9.reuse, UR5, R4 ;  /* 0x0000000509047c23 */ /* 0x040fe20008010004 */
[C---:B------:R-:W-:Y:S01]  /*8ce0*/  ISETP.GE.AND P6, PT, R12.reuse, R226, PT ;  /* 0x000000e20c00720c */ /* 0x040fe20003fc6270 */
[C---:B------:R-:W-:Y:S01]  /*8cf0*/  FFMA.FTZ R40, R9.reuse, UR5, R40 ;  /* 0x0000000509287c23 */ /* 0x040fe20008010028 */
[----:B------:R-:W-:Y:S01]  /*8d00*/  ISETP.GE.AND P5, PT, R12, R225, PT ;  /* 0x000000e10c00720c */ /* 0x000fe20003fa6270 */
[----:B------:R-:W-:Y:S01]  /*8d10*/  FFMA.FTZ R206, R9, UR5, R6 ;  /* 0x0000000509ce7c23 */ /* 0x000fe20008010006 */
[----:B------:R-:W-:-:S02]  /*8d20*/  FSEL R9, R42, -INF , !P6 ;  /* 0xff8000002a097808 */ /* 0x000fc40007000000 */
[----:B------:R-:W-:Y:S01]  /*8d30*/  FSEL R212, R4, -INF , !P5 ;  /* 0xff80000004d47808 */ /* 0x000fe20006800000 */
[----:B------:R-:W-:Y:S01]  /*8d40*/  VIADD R4, R198, 0x38 ;  /* 0x00000038c6047836 */ /* 0x000fe20000000000 */
[----:B------:R-:W-:Y:S01]  /*8d50*/  I2FP.F32.S32 R6, R8 ;  /* 0x0000000800067245 */ /* 0x000fe20000201400 */
[----:B------:R1:W-:Y:S01]  /*8d60*/  STL [R1+0x54], R9 ;  /* 0x0000540901007387 */ /* 0x0003e20000100800 */
[-C--:B------:R-:W-:Y:S02]  /*8d70*/  ISETP.GE.AND P0, PT, R12, R227.reuse, PT ;  /* 0x000000e30c00720c */ /* 0x080fe40003f06270 */
[----:B------:R-:W-:Y:S01]  /*8d80*/  FSEL R222, R10, -INF , !P4 ;  /* 0xff8000000ade7808 */ /* 0x000fe20006000000 */
[C---:B------:R-:W-:Y:S01]  /*8d90*/  FFMA.FTZ R41, R6.reuse, UR5, R41 ;  /* 0x0000000506297c23 */ /* 0x040fe20008010029 */
[----:B------:R-:W-:Y:S01]  /*8da0*/  FSEL R201, R11, -INF , !P1 ;  /* 0xff8000000bc97808 */ /* 0x000fe20004800000 */
[----:B------:R-:W-:Y:S01]  /*8db0*/  FFMA.FTZ R43, R6, UR5, R43 ;  /* 0x00000005062b7c23 */ /* 0x000fe2000801002b */
[----:B------:R-:W-:Y:S01]  /*8dc0*/  FSEL R57, R40, -INF , !P0 ;  /* 0xff80000028397808 */ /* 0x000fe20004000000 */
[----:B------:R-:W-:Y:S01]  /*8dd0*/  FFMA.FTZ R5, R6, UR5, R5 ;  /* 0x0000000506057c23 */ /* 0x000fe20008010005 */
[----:B------:R-:W-:Y:S01]  /*8de0*/  ISETP.GE.AND P4, PT, R12, R224, PT ;  /* 0x000000e00c00720c */ /* 0x000fe20003f86270 */
[----:B------:R-:W-:Y:S01]  /*8df0*/  FFMA.FTZ R7, R6, UR5, R7 ;  /* 0x0000000506077c23 */ /* 0x000fe20008010007 */
[----:B------:R-:W-:-:S02]  /*8e00*/  ISETP.GE.AND P1, PT, R8, R227, PT ;  /* 0x000000e30800720c */ /* 0x000fc40003f26270 */
[C---:B------:R-:W-:Y:S02]  /*8e10*/  ISETP.GE.AND P0, PT, R8.reuse, R226, PT ;  /* 0x000000e20800720c */ /* 0x040fe40003f06270 */
[C---:B------:R-:W-:Y:S02]  /*8e20*/  ISETP.GE.AND P6, PT, R8.reuse, R225, PT ;  /* 0x000000e10800720c */ /* 0x040fe40003fc6270 */
[----:B------:R-:W-:Y:S02]  /*8e30*/  ISETP.GE.AND P5, PT, R8, R224, PT ;  /* 0x000000e00800720c */ /* 0x000fe40003fa6270 */
[----:B------:R-:W-:Y:S02]  /*8e40*/  FSEL R206, R206, -INF , !P4 ;  /* 0xff800000cece7808 */ /* 0x000fe40006000000 */
[----:B------:R-:W-:Y:S02]  /*8e50*/  FSEL R59, R41, -INF , !P1 ;  /* 0xff800000293b7808 */ /* 0x000fe40004800000 */
[----:B------:R-:W-:-:S02]  /*8e60*/  FSEL R8, R43, -INF , !P0 ;  /* 0xff8000002b087808 */ /* 0x000fc40004000000 */
[----:B-1----:R-:W-:Y:S02]  /*8e70*/  I2FP.F32.S32 R9, R4 ;  /* 0x0000000400097245 */ /* 0x002fe40000201400 */
[C---:B------:R-:W-:Y:S01]  /*8e80*/  ISETP.GE.AND P4, PT, R4.reuse, R227, PT ;  /* 0x000000e30400720c */ /* 0x040fe20003f86270 */
[----:B------:R-:W-:Y:S01]  /*8e90*/  STL [R1+0x58], R8 ;  /* 0x0000580801007387 */ /* 0x000fe20000100800 */
[C---:B------:R-:W-:Y:S01]  /*8ea0*/  ISETP.GE.AND P1, PT, R4.reuse, R226, PT ;  /* 0x000000e20400720c */ /* 0x040fe20003f26270 */
[C---:B------:R-:W-:Y:S01]  /*8eb0*/  FFMA.FTZ R36, R9.reuse, UR5, R36 ;  /* 0x0000000509247c23 */ /* 0x040fe20008010024 */
[C---:B------:R-:W-:Y:S01]  /*8ec0*/  FFMA.FTZ R32, R9.reuse, UR5, R32 ;  /* 0x0000000509207c23 */ /* 0x040fe20008010020 */
[C---:B------:R-:W-:Y:S01]  /*8ed0*/  FFMA.FTZ R34, R9.reuse, UR5, R34 ;  /* 0x0000000509227c23 */ /* 0x040fe20008010022 */
[----:B------:R-:W-:Y:S01]  /*8ee0*/  ISETP.GE.AND P0, PT, R4, R225, PT ;  /* 0x000000e10400720c */ /* 0x000fe20003f06270 */
[----:B------:R-:W-:Y:S01]  /*8ef0*/  FFMA.FTZ R38, R9, UR5, R38 ;  /* 0x0000000509267c23 */ /* 0x000fe20008010026 */
[----:B------:R-:W-:-:S02]  /*8f00*/  FSEL R218, R5, -INF , !P6 ;  /* 0xff80000005da7808 */ /* 0x000fc40007000000 */
[----:B------:R-:W-:Y:S02]  /*8f10*/  ISETP.GE.AND P6, PT, R4, R224, PT ;  /* 0x000000e00400720c */ /* 0x000fe40003fc6270 */
[----:B------:R-:W-:Y:S02]  /*8f20*/  FSEL R220, R7, -INF , !P5 ;  /* 0xff80000007dc7808 */ /* 0x000fe40006800000 */
[----:B------:R-:W-:Y:S02]  /*8f30*/  FSEL R41, R32, -INF , !P4 ;  /* 0xff80000020297808 */ /* 0x000fe40006000000 */
[----:B------:R-:W-:Y:S02]  /*8f40*/  FSEL R4, R34, -INF , !P1 ;  /* 0xff80000022047808 */ /* 0x000fe40004800000 */
[----:B------:R-:W-:Y:S02]  /*8f50*/  FSEL R219, R36, -INF , !P0 ;  /* 0xff80000024db7808 */ /* 0x000fe40004000000 */
[----:B------:R-:W-:Y:S01]  /*8f60*/  I2FP.F32.S32 R5, R198 ;  /* 0x000000c600057245 */ /* 0x000fe20000201400 */
[----:B------:R1:W-:Y:S01]  /*8f70*/  STL [R1+0x5c], R4 ;  /* 0x00005c0401007387 */ /* 0x0003e20000100800 */
[----:B------:R-:W-:-:S02]  /*8f80*/  ISETP.GE.AND P5, PT, R198, R227, PT ;  /* 0x000000e3c600720c */ /* 0x000fc40003fa6270 */
[C---:B------:R-:W-:Y:S01]  /*8f90*/  ISETP.GE.AND P4, PT, R198.reuse, R226, PT ;  /* 0x000000e2c600720c */ /* 0x040fe20003f86270 */
[C---:B------:R-:W-:Y:S01]  /*8fa0*/  FFMA.FTZ R15, R5.reuse, UR5, R64 ;  /* 0x00000005050f7c23 */ /* 0x040fe20008010040 */
[C---:B------:R-:W-:Y:S01]  /*8fb0*/  ISETP.GE.AND P1, PT, R198.reuse, R225, PT ;  /* 0x000000e1c600720c */ /* 0x040fe20003f26270 */
[----:B------:R-:W-:Y:S01]  /*8fc0*/  FFMA.FTZ R12, R5, UR5, R30 ;  /* 0x00000005050c7c23 */ /* 0x000fe2000801001e */
[C---:B------:R-:W-:Y:S01]  /*8fd0*/  ISETP.GE.AND P0, PT, R198.reuse, R224, PT ;  /* 0x000000e0c600720c */ /* 0x040fe20003f06270 */
[----:B------:R-:W-:Y:S01]  /*8fe0*/  VIADD R198, R198, 0x39 ;  /* 0x00000039c6c67836 */ /* 0x000fe20000000000 */
[----:B------:R-:W-:Y:S01]  /*8ff0*/  FSEL R15, R15, -INF , !P5 ;  /* 0xff8000000f0f7808 */ /* 0x000fe20006800000 */
[C---:B------:R-:W-:Y:S01]  /*9000*/  FFMA.FTZ R14, R5.reuse, UR5, R66 ;  /* 0x00000005050e7c23 */ /* 0x040fe20008010042 */
[----:B------:R-:W-:Y:S01]  /*9010*/  FSEL R12, R12, -INF , !P0 ;  /* 0xff8000000c0c7808 */ /* 0x000fe20004000000 */
[----:B------:R-:W-:Y:S01]  /*9020*/  FFMA.FTZ R13, R5, UR5, R28 ;  /* 0x00000005050d7c23 */ /* 0x000fe2000801001c */
[----:B------:R-:W-:-:S02]  /*9030*/  ISETP.GE.AND P5, PT, R198, R226, PT ;  /* 0x000000e2c600720c */ /* 0x000fc40003fa6270 */
[----:B------:R-:W-:Y:S02]  /*9040*/  PLOP3.LUT P0, PT, PT, PT, UP0, 0x80, 0x0 ;  /* 0x000000000000781c */ /* 0x000fe40003f0f008 */
[----:B------:R-:W-:Y:S02]  /*9050*/  FSEL R204, R38, -INF , !P6 ;  /* 0xff80000026cc7808 */ /* 0x000fe40007000000 */
[----:B------:R-:W-:Y:S02]  /*9060*/  FSEL R14, R14, -INF , !P4 ;  /* 0xff8000000e0e7808 */ /* 0x000fe40006000000 */
[----:B------:R-:W-:Y:S02]  /*9070*/  FSEL R13, R13, -INF , !P1 ;  /* 0xff8000000d0d7808 */ /* 0x000fe40004800000 */
[----:B------:R-:W-:Y:S02]  /*9080*/  ISETP.GE.AND P6, PT, R198, R227, PT ;  /* 0x000000e3c600720c */ /* 0x000fe40003fc6270 */
[----:B-1----:R-:W-:-:S02]  /*9090*/  I2FP.F32.S32 R4, R198 ;  /* 0x000000c600047245 */ /* 0x002fc40000201400 */
[C---:B------:R-:W-:Y:S02]  /*90a0*/  ISETP.GE.AND P4, PT, R198.reuse, R225, PT ;  /* 0x000000e1c600720c */ /* 0x040fe40003f86270 */
[----:B------:R-:W-:Y:S01]  /*90b0*/  ISETP.GE.AND P1, PT, R198, R224, PT ;  /* 0x000000e0c600720c */ /* 0x000fe20003f26270 */
[C---:B------:R-:W-:Y:S01]  /*90c0*/  FFMA.FTZ R35, R4.reuse, UR5, R35 ;  /* 0x0000000504237c23 */ /* 0x040fe20008010023 */
[C---:B------:R-:W-:Y:S01]  /*90d0*/  FFMA.FTZ R33, R4.reuse, UR5, R33 ;  /* 0x0000000504217c23 */ /* 0x040fe20008010021 */
[C---:B------:R-:W-:Y:S01]  /*90e0*/  FFMA.FTZ R37, R4.reuse, UR5, R37 ;  /* 0x0000000504257c23 */ /* 0x040fe20008010025 */
[----:B------:R-:W-:Y:S02]  /*90f0*/  FFMA.FTZ R39, R4, UR5, R39 ;  /* 0x0000000504277c23 */ /* 0x000fe40008010027 */
[----:B------:R-:W-:Y:S02]  /*9100*/  FSEL R4, R35, -INF , !P5 ;  /* 0xff80000023047808 */ /* 0x000fe40006800000 */
[----:B------:R-:W-:-:S02]  /*9110*/  FSEL R40, R33, -INF , !P6 ;  /* 0xff80000021287808 */ /* 0x000fc40007000000 */
[----:B------:R-:W-:Y:S01]  /*9120*/  FSEL R221, R37, -INF , !P4 ;  /* 0xff80000025dd7808 */ /* 0x000fe20006000000 */
[----:B------:R1:W-:Y:S01]  /*9130*/  STL [R1+0x60], R4 ;  /* 0x0000600401007387 */ /* 0x0003e20000100800 */
[----:B------:R-:W-:Y:S01]  /*9140*/  FSEL R207, R39, -INF , !P1 ;  /* 0xff80000027cf7808 */ /* 0x000fe20004800000 */
[----:B------:R-:W-:Y:S06]  /*9150*/  @!P0 BRA `(.L_x_421) ;  /* 0x00000004005c8947 */ /* 0x000fec0003800000 */
        /* <DEDUP_REMOVED lines=14> */
[----:B-1----:R-:W1:Y:S05]  /*9240*/  @!P3 LDC.64 R4, c[0x0][0x218] ;  /* 0x00008600ff04bb82 */ /* 0x002e6a0000000a00 */
[----:B------:R-:W-:Y:S01]  /*9250*/  IMAD.U32 R18, RZ, RZ, UR4 ;  /* 0x00000004ff127e24 */ /* 0x000fe2000f8e00ff */
[----:B--2---:R-:W-:-:S04]  /*9260*/  LEA R17, P1, R17, R20, 0x6 ;  /* 0x0000001411117211 */ /* 0x004fc800078230ff */
[----:B---3--:R-:W-:Y:S02]  /*9270*/  LEA.HI.X R18, R11, R23, R18, 0x6, P1 ;  /* 0x000000170b127211 */ /* 0x008fe400008f3412 */
[C---:B----4-:R-:W-:Y:S01]  /*9280*/  @!P3 LEA R32, P1, R17.reuse, R8, 0x1 ;  /* 0x000000081120b211 */ /* 0x050fe200078208ff */
[----:B------:R-:W2:Y:S01]  /*9290*/  @!P2 LDC.64 R10, c[0x0][0x218] ;  /* 0x00008600ff0aab82 */ /* 0x000ea20000000a00 */
[C---:B------:R-:W-:Y:S02]  /*92a0*/  IADD3 R16, P4, R17.reuse, UR32, RZ ;  /* 0x0000002011107c10 */ /* 0x040fe4000ff9e0ff */
[C---:B------:R-:W-:Y:S02]  /*92b0*/  @!P3 LEA.HI.X R33, R17.reuse, R9, R18, 0x1, P1 ;  /* 0x000000091121b211 */ /* 0x040fe400008f0c12 */
[----:B-----5:R-:W-:-:S03]  /*92c0*/  @!P2 LEA R20, P1, R17, R6, 0x1 ;  /* 0x000000061114a211 */ /* 0x020fc600078208ff */
[----:B------:R-:W3:Y:S01]  /*92d0*/  @!P3 LDC.64 R8, c[0x0][0x218] ;  /* 0x00008600ff08bb82 */ /* 0x000ee20000000a00 */
[----:B------:R-:W-:Y:S01]  /*92e0*/  @!P2 LEA.HI.X R21, R17, R7, R18, 0x1, P1 ;  /* 0x000000071115a211 */ /* 0x000fe200008f0c12 */
[----:B------:R-:W-:Y:S01]  /*92f0*/  @!PT LDS RZ, [RZ] ;  /* 0x00000000fffff984 */ /* 0x000fe20000000800 */
[----:B------:R-:W-:Y:S01]  /*9300*/  @!PT LDS RZ, [RZ] ;  /* 0x00000000fffff984 */ /* 0x000fe20000000800 */
[----:B------:R-:W-:Y:S01]  /*9310*/  @!PT LDS RZ, [RZ] ;  /* 0x00000000fffff984 */ /* 0x000fe20000000800 */
[----:B------:R4:W-:Y:S01]  /*9320*/  @!P3 LDGSTS.E.BYPASS.LTC128B.128 [R252+0x8000], desc[UR20][R32.64] ;  /* 0x0800000020fcbfae */ /* 0x0009e2000b901d54 */
[----:B-1----:R-:W-:Y:S02]  /*9330*/  @!P3 LEA R22, P1, R16, R4, 0x1 ;  /* 0x000000041016b211 */ /* 0x002fe400078208ff */
[----:B------:R-:W-:Y:S01]  /*9340*/  IADD3.X R17, R18, UR31, RZ, P4, !PT ;  /* 0x0000001f12117c10 */ /* 0x000fe2000a7fe4ff */
[----:B------:R4:W-:Y:S02]  /*9350*/  @P2 STS.128 [R252+0xa000], RZ ;  /* 0x00a000fffc002388 */ /* 0x0009e40000000c00 */
[----:B------:R-:W1:Y:S01]  /*9360*/  @!P2 LDC.64 R6, c[0x0][0x218] ;  /* 0x00008600ff06ab82 */ /* 0x000e620000000a00 */
[C-C-:B------:R-:W-:Y:S01]  /*9370*/  @!P3 LEA.HI.X R23, R16.reuse, R5, R17.reuse, 0x1, P1 ;  /* 0x000000051017b211 */ /* 0x140fe200008f0c11 */
[----:B------:R-:W-:Y:S01]  /*9380*/  @!PT LDS RZ, [RZ] ;  /* 0x00000000fffff984 */ /* 0x000fe20000000800 */
[----:B------:R-:W-:Y:S01]  /*9390*/  @!PT LDS RZ, [RZ] ;  /* 0x00000000fffff984 */ /* 0x000fe20000000800 */
[----:B------:R-:W-:Y:S01]  /*93a0*/  @!PT LDS RZ, [RZ] ;  /* 0x00000000fffff984 */ /* 0x000fe20000000800 */
[----:B------:R4:W-:Y:S04]  /*93b0*/  @!P2 LDGSTS.E.BYPASS.LTC128B.128 [R252+0xa000], desc[UR20][R20.64+0x80] ;  /* 0x0a00008014fcafae */ /* 0x0009e8000b901d54 */
[----:B------:R4:W-:Y:S02]  /*93c0*/  @P3 STS.128 [R252+0x8800], RZ ;  /* 0x008800fffc003388 */ /* 0x0009e40000000c00 */
[----:B------:R-:W5:Y:S01]  /*93d0*/  @!P3 LDC.64 R4, c[0x0][0x218] ;  /* 0x00008600ff04bb82 */ /* 0x000f620000000a00 */
[C---:B--2---:R-:W-:Y:S01]  /*93e0*/  @!P2 LEA R18, P1, R16.reuse, R10, 0x1 ;  /* 0x0000000a1012a211 */ /* 0x044fe200078208ff */
[----:B------:R-:W-:Y:S01]  /*93f0*/  @!PT LDS RZ, [RZ] ;  /* 0x00000000fffff984 */ /* 0x000fe20000000800 */
[----:B------:R-:W-:Y:S01]  /*9400*/  @!PT LDS RZ, [RZ] ;  /* 0x00000000fffff984 */ /* 0x000fe20000000800 */
[----:B------:R-:W-:Y:S01]  /*9410*/  @!PT LDS RZ, [RZ] ;  /* 0x00000000fffff984 */ /* 0x000fe20000000800 */
[----:B------:R4:W-:Y:S03]  /*9420*/  @!P3 LDGSTS.E.BYPASS.LTC128B.128 [R252+0x8800], desc[UR20][R22.64] ;  /* 0x0880000016fcbfae */ /* 0x0009e6000b901d54 */
[C---:B------:R-:W-:Y:S01]  /*9430*/  @!P2 LEA.HI.X R19, R16.reuse, R11, R17, 0x1, P1 ;  /* 0x0000000b1013a211 */ /* 0x040fe200008f0c11 */
[----:B------:R4:W-:Y:S01]  /*9440*/  @P2 STS.128 [R252+0xa800], RZ ;  /* 0x00a800fffc002388 */ /* 0x0009e20000000c00 */
[----:B------:R-:W-:-:S03]  /*9450*/  IADD3 R16, P1, R16, UR32, RZ ;  /* 0x0000002010107c10 */ /* 0x000fc6000ff3e0ff */
[----:B------:R-:W-:Y:S01]  /*9460*/  @!PT LDS RZ, [RZ] ;  /* 0x00000000fffff984 */ /* 0x000fe20000000800 */
[----:B------:R-:W-:Y:S01]  /*9470*/  @!PT LDS RZ, [RZ] ;  /* 0x00000000fffff984 */ /* 0x000fe20000000800 */
[----:B------:R-:W-:Y:S01]  /*9480*/  @!PT LDS RZ, [RZ] ;  /* 0x00000000fffff984 */ /* 0x000fe20000000800 */
[----:B------:R4:W-:Y:S01]  /*9490*/  @!P2 LDGSTS.E.BYPASS.LTC128B.128 [R252+0xa800], desc[UR20][R18.64+0x80] ;  /* 0x0a80008012fcafae */ /* 0x0009e2000b901d54 */
[----:B------:R-:W-:Y:S02]  /*94a0*/  IADD3.X R17, R17, UR31, RZ, P1, !PT ;  /* 0x0000001f11117c10 */ /* 0x000fe40008ffe4ff */
[C---:B---3--:R-:W-:Y:S01]  /*94b0*/  @!P3 LEA R8, P5, R16.reuse, R8, 0x1 ;  /* 0x000000081008b211 */ /* 0x048fe200078a08ff */
[----:B------:R4:W-:Y:S01]  /*94c0*/  @P3 STS.128 [R252+0x9000], RZ ;  /* 0x009000fffc003388 */ /* 0x0009e20000000c00 */
[C---:B-1----:R-:W-:Y:S02]  /*94d0*/  @!P2 LEA R10, P1, R16.reuse, R6, 0x1 ;  /* 0x00000006100aa211 */ /* 0x042fe400078208ff */
[C---:B------:R-:W-:Y:S02]  /*94e0*/  IADD3 R6, P4, R16.reuse, UR32, RZ ;  /* 0x0000002010067c10 */ /* 0x040fe4000ff9e0ff */
[C-C-:B------:R-:W-:Y:S02]  /*94f0*/  @!P3 LEA.HI.X R9, R16.reuse, R9, R17.reuse, 0x1, P5 ;  /* 0x000000091009b211 */ /* 0x140fe400028f0c11 */
[----:B------:R-:W-:-:S02]  /*9500*/  @!P2 LEA.HI.X R11, R16, R7, R17, 0x1, P1 ;  /* 0x00000007100ba211 */ /* 0x000fc400008f0c11 */
[----:B-----5:R-:W-:Y:S01]  /*9510*/  @!P3 LEA R4, P1, R6, R4, 0x1 ;  /* 0x000000040604b211 */ /* 0x020fe200078208ff */
[----:B------:R-:W-:Y:S01]  /*9520*/  @!PT LDS RZ, [RZ] ;  /* 0x00000000fffff984 */ /* 0x000fe20000000800 */
[----:B------:R-:W-:Y:S01]  /*9530*/  @!PT LDS RZ, [RZ] ;  /* 0x00000000fffff984 */ /* 0x000fe20000000800 */
[----:B------:R-:W-:Y:S01]  /*9540*/  @!PT LDS RZ, [RZ] ;  /* 0x00000000fffff984 */ /* 0x000fe20000000800 */
[----:B------:R4:W-:Y:S01]  /*9550*/  @!P3 LDGSTS.E.BYPASS.LTC128B.128 [R252+0x9000], desc[UR20][R8.64] ;  /* 0x0900000008fcbfae */ /* 0x0009e2000b901d54 */
[----:B------:R-:W-:-:S03]  /*9560*/  IADD3.X R17, R17, UR31, RZ, P4, !PT ;  /* 0x0000001f11117c10 */ /* 0x000fc6000a7fe4ff */
[----:B------:R4:W-:Y:S01]  /*9570*/  @P2 STS.128 [R252+0xb000], RZ ;  /* 0x00b000fffc002388 */ /* 0x0009e20000000c00 */
[----:B------:R-:W-:-:S03]  /*9580*/  @!P3 LEA.HI.X R5, R6, R5, R17, 0x1, P1 ;  /* 0x000000050605b211 */ /* 0x000fc600008f0c11 */
        /* <DEDUP_REMOVED lines=18> */
.L_x_423:
[----:B------:R-:W-:Y:S05]  /*96b0*/  BSYNC B0 ;  /* 0x0000000000007941 */ /* 0x000fea0003800000 */
.L_x_422:
[----:B------:R-:W0:Y:S02]  /*96c0*/  LDGDEPBAR ;  /* 0x00000000000079af */ /* 0x000e240000000000 */
.L_x_421:
[----:B------:R-:W2:Y:S04]  /*96d0*/  LDL.LU R27, [R1+0x14] ;  /* 0x00001400011b7983 */ /* 0x000ea80000300800 */
[----:B------:R-:W3:Y:S01]  /*96e0*/  LDL.LU R30, [R1+0x1c] ;  /* 0x00001c00011e7983 */ /* 0x000ee20000300800 */
[----:B------:R-:W-:-:S03]  /*96f0*/  MOV R36, R199 ;  /* 0x000000c700247202 */ /* 0x000fc60000000f00 */
[----:B------:R-:W3:Y:S04]  /*9700*/  LDL.LU R37, [R1+0xc] ;  /* 0x00000c0001257983 */ /* 0x000ee80000300800 */
[----:B------:R-:W-:Y:S04]  /*9710*/  STL [R1+0xa8], R251 ;  /* 0x0000a8fb01007387 */ /* 0x000fe80000100800 */
[----:B------:R-:W-:Y:S04]  /*9720*/  STL [R1+0xa4], R250 ;  /* 0x0000a4fa01007387 */ /* 0x000fe80000100800 */
[----:B------:R-:W-:Y:S04]  /*9730*/  STL [R1+0xa0], R249 ;  /* 0x0000a0f901007387 */ /* 0x000fe80000100800 */
[----:B------:R-:W-:Y:S04]  /*9740*/  STL [R1+0x9c], R248 ;  /* 0x00009cf801007387 */ /* 0x000fe80000100800 */
[----:B------:R-:W-:Y:S04]  /*9750*/  STL [R1+0x98], R247 ;  /* 0x000098f701007387 */ /* 0x000fe80000100800 */
[----:B------:R1:W-:Y:S02]  /*9760*/  STL [R1+0x94], R246 ;  /* 0x000094f601007387 */ /* 0x0003e40000100800 */
[----:B-1--4-:R-:W-:-:S02]  /*9770*/  FMNMX.FTZ R4, R196, R15, !PT ;  /* 0x0000000fc4047209 */ /* 0x012fc40007810000 */
[----:B------:R-:W-:Y:S01]  /*9780*/  FMNMX.FTZ R6, R3, R14, !PT ;  /* 0x0000000e03067209 */ /* 0x000fe20007810000 */
[----:B------:R-:W-:Y:S01]  /*9790*/  LDSM.16.MT88.4 R16, [R244+0xc000] ;  /* 0x00c00000f410783b */ /* 0x000fe20000004200 */
[----:B------:R-:W-:Y:S02]  /*97a0*/  MOV R39, R213 ;  /* 0x000000d500277202 */ /* 0x000fe40000000f00 */
[----:B------:R-:W-:Y:S01]  /*97b0*/  MOV R28, R214 ;  /* 0x000000d6001c7202 */ /* 0x000fe20000000f00 */
[----:B------:R-:W-:Y:S04]  /*97c0*/  LDSM.16.MT88.4 R32, [R242+0xc000] ;  /* 0x00c00000f220783b */ /* 0x000fe80000004200 */
[----:B------:R-:W4:Y:S04]  /*97d0*/  LDL.LU R246, [R1+0x54] ;  /* 0x0000540001f67983 */ /* 0x000f280000300800 */
[----:B------:R1:W-:Y:S04]  /*97e0*/  STL [R1+0x90], R245 ;  /* 0x000090f501007387 */ /* 0x0003e80000100800 */
[----:B-1----:R-:W4:Y:S04]  /*97f0*/  LDL.LU R245, [R1+0x58] ;  /* 0x0000580001f57983 */ /* 0x002f280000300800 */
[----:B------:R1:W-:Y:S04]  /*9800*/  STL [R1+0x8c], R243 ;  /* 0x00008cf301007387 */ /* 0x0003e80000100800 */
[----:B-1----:R-:W4:Y:S04]  /*9810*/  LDL.LU R243, [R1+0x5c] ;  /* 0x00005c0001f37983 */ /* 0x002f280000300800 */
[----:B------:R-:W-:Y:S04]  /*9820*/  STL [R1+0x88], R227 ;  /* 0x000088e301007387 */ /* 0x000fe80000100800 */
[----:B------:R1:W-:Y:S04]  /*9830*/  STL [R1+0x84], R226 ;  /* 0x000084e201007387 */ /* 0x0003e80000100800 */
[----:B-1----:R-:W4:Y:S01]  /*9840*/  LDL.LU R226, [R1+0x60] ;  /* 0x0000600001e27983 */ /* 0x002f220000300800 */
[----:B------:R-:W-:-:S02]  /*9850*/  FMNMX.FTZ R4, R67, R4, !PT ;  /* 0x0000000443047209 */ /* 0x000fc40007810000 */
[----:B------:R-:W-:Y:S01]  /*9860*/  FMNMX.FTZ R5, R65, R6, !PT ;  /* 0x0000000641057209 */ /* 0x000fe20007810000 */
[----:B------:R1:W-:Y:S01]  /*9870*/  STL [R1+0x80], R225 ;  /* 0x000080e101007387 */ /* 0x0003e20000100800 */
[----:B------:R-:W-:Y:S02]  /*9880*/  FMNMX.FTZ R4, R197, R4, !PT ;  /* 0x00000004c5047209 */ /* 0x000fe40007810000 */
[----:B------:R-:W-:Y:S01]  /*9890*/  MOV R38, R205 ;  /* 0x000000cd00267202 */ /* 0x000fe20000000f00 */
[----:B------:R1:W-:Y:S01]  /*98a0*/  STL [R1+0x7c], R224 ;  /* 0x00007ce001007387 */ /* 0x0003e20000100800 */
[----:B------:R-:W-:-:S03]  /*98b0*/  FMNMX.FTZ R4, R63, R4, !PT ;  /* 0x000000043f047209 */ /* 0x000fc60007810000 */
[----:B------:R1:W-:Y:S04]  /*98c0*/  STL [R1+0x78], R211 ;  /* 0x000078d301007387 */ /* 0x0003e80000100800 */
[----:B------:R1:W-:Y:S04]  /*98d0*/  STL [R1+0x74], R210 ;  /* 0x000074d201007387 */ /* 0x0003e80000100800 */
[----:B------:R1:W-:Y:S04]  /*98e0*/  STL [R1+0x70], R209 ;  /* 0x000070d101007387 */ /* 0x0003e80000100800 */
[----:B------:R1:W-:Y:S02]  /*98f0*/  STL [R1+0x6c], R208 ;  /* 0x00006cd001007387 */ /* 0x0003e40000100800 */
[----:B-1----:R-:W-:-:S02]  /*9900*/  MOV R225, R215 ;  /* 0x000000d700e17202 */ /* 0x002fc40000000f00 */
[----:B------:R-:W-:Y:S02]  /*9910*/  MOV R224, R200 ;  /* 0x000000c800e07202 */ /* 0x000fe40000000f00 */
[----:B------:R-:W-:Y:S02]  /*9920*/  MOV R211, R216 ;  /* 0x000000d800d37202 */ /* 0x000fe40000000f00 */
[----:B------:R-:W-:Y:S02]  /*9930*/  MOV R210, R217 ;  /* 0x000000d900d27202 */ /* 0x000fe40000000f00 */
[----:B------:R-:W-:Y:S02]  /*9940*/  MOV R209, R222 ;  /* 0x000000de00d17202 */ /* 0x000fe40000000f00 */
[----:B------:R-:W-:Y:S02]  /*9950*/  MOV R208, R201 ;  /* 0x000000c900d07202 */ /* 0x000fe40000000f00 */
[----:B--2---:R-:W-:-:S04]  /*9960*/  FMNMX.FTZ R4, R27, R4, !PT ;  /* 0x000000041b047209 */ /* 0x004fc80007810000 */
        /* <DEDUP_REMOVED lines=44> */
[----:B----4-:R-:W-:Y:S02]  /*9c30*/  FMNMX.FTZ R8, R246, R8, !PT ;  /* 0x00000008f6087209 */ /* 0x010fe40007810000 */
        /* <DEDUP_REMOVED lines=12> */
[----:B-1----:R-:W-:Y:S02]  /*9d00*/  FMNMX.FTZ R231, R6, R231, !PT ;  /* 0x000000e706e77209 */ /* 0x002fe40007810000 */
[----:B------:R-:W-:Y:S01]  /*9d10*/  FMNMX.FTZ R228, R204, R9, !PT ;  /* 0x00000009cce47209 */ /* 0x000fe20007810000 */
[----:B------:R-:W1:Y:S01]  /*9d20*/  SHFL.BFLY PT, R229, R4, 0x2, 0x1f ;  /* 0x0c401f0004e57f89 */ /* 0x000e6200000e0000 */
[C---:B------:R-:W-:Y:S01]  /*9d30*/  FSETP.NEU.FTZ.AND P6, PT, R231.reuse, -INF , PT ;  /* 0xff800000e700780b */ /* 0x040fe20003fdd000 */
[----:B------:R-:W-:Y:S01]  /*9d40*/  FMUL.FTZ R5, R231, UR19 ;  /* 0x00000013e7057c20 */ /* 0x000fe20008410000 */
[----:B------:R-:W-:-:S04]  /*9d50*/  FMNMX.FTZ R228, R207, R228, !PT ;  /* 0x000000e4cfe47209 */ /* 0x000fc80007810000 */
[----:B------:R-:W-:Y:S02]  /*9d60*/  FSEL R42, R5, RZ, P6 ;  /* 0x000000ff052a7208 */ /* 0x000fe40003000000 */
[----:B------:R-:W2:Y:S03]  /*9d70*/  SHFL.BFLY PT, R5, R228, 0x2, 0x1f ;  /* 0x0c401f00e4057f89 */ /* 0x000ea600000e0000 */
[--C-:B------:R-:W-:Y:S01]  /*9d80*/  FFMA.FTZ R203, R197, UR19, -R42.reuse ;  /* 0x00000013c5cb7c23 */ /* 0x100fe2000801082a */
[--C-:B------:R-:W-:Y:S01]  /*9d90*/  FFMA.FTZ R217, R67, UR19, -R42.reuse ;  /* 0x0000001343d97c23 */ /* 0x100fe2000801082a */
[--C-:B------:R-:W-:Y:S01]  /*9da0*/  FFMA.FTZ R202, R63, UR19, -R42.reuse ;  /* 0x000000133fca7c23 */ /* 0x100fe2000801082a */
[----:B------:R-:W-:Y:S01]  /*9db0*/  FFMA.FTZ R15, R15, UR19, -R42 ;  /* 0x000000130f0f7c23 */ /* 0x000fe2000801082a */
[----:B------:R-:W-:Y:S02]  /*9dc0*/  MOV R63, R53 ;  /* 0x00000035003f7202 */ /* 0x000fe40000000f00 */
[----:B------:R-:W-:Y:S01]  /*9dd0*/  MUFU.EX2 R203, R203 ;  /* 0x000000cb00cb7308 */ /* 0x000fe20000000800 */
[----:B-1----:R-:W-:-:S02]  /*9de0*/  FMNMX.FTZ R229, R4, R229, !PT ;  /* 0x000000e504e57209 */ /* 0x002fc40007810000 */
[----:B------:R-:W-:-:S05]  /*9df0*/  FMNMX.FTZ R8, R226, R8, !PT ;  /* 0x00000008e2087209 */ /* 0x000fca0007810000 */
[----:B------:R-:W-:Y:S01]  /*9e00*/  MUFU.EX2 R251, R15 ;  /* 0x0000000f00fb7308 */ /* 0x000fe20000000800 */
[----:B------:R-:W1:Y:S04]  /*9e10*/  SHFL.BFLY PT, R4, R229, 0x1, 0x1f ;  /* 0x0c201f00e5047f89 */ /* 0x000e6800000e0000 */
[----:B------:R-:W3:Y:S01]  /*9e20*/  SHFL.BFLY PT, R7, R8, 0x2, 0x1f ;  /* 0x0c401f0008077f89 */ /* 0x000ee200000e0000 */
[----:B--2---:R-:W-:Y:S02]  /*9e30*/  FMNMX.FTZ R228, R228, R5, !PT ;  /* 0x00000005e4e47209 */ /* 0x004fe40007810000 */
[----:B------:R-:W-:Y:S03]  /*9e40*/  MUFU.EX2 R217, R217 ;  /* 0x000000d900d97308 */ /* 0x000fe60000000800 */
[----:B------:R-:W2:Y:S05]  /*9e50*/  SHFL.BFLY PT, R5, R228, 0x1, 0x1f ;  /* 0x0c201f00e4057f89 */ /* 0x000eaa00000e0000 */
[----:B------:R-:W4:Y:S01]  /*9e60*/  MUFU.EX2 R202, R202 ;  /* 0x000000ca00ca7308 */ /* 0x000f220000000800 */
[----:B-1----:R-:W-:-:S02]  /*9e70*/  FMNMX.FTZ R229, R229, R4, !PT ;  /* 0x00000004e5e57209 */ /* 0x002fc40007810000 */
[----:B---3--:R-:W-:-:S03]  /*9e80*/  FMNMX.FTZ R7, R8, R7, !PT ;  /* 0x0000000708077209 */ /* 0x008fc60007810000 */
[C---:B------:R-:W-:Y:S01]  /*9e90*/  FMUL.FTZ R222, R229.reuse, UR19 ;  /* 0x00000013e5de7c20 */ /* 0x040fe20008410000 */
[----:B------:R-:W-:Y:S01]  /*9ea0*/  FSETP.NEU.FTZ.AND P4, PT, R229, -INF , PT ;  /* 0xff800000e500780b */ /* 0x000fe20003f9d000 */
[----:B------:R-:W1:Y:S01]  /*9eb0*/  SHFL.BFLY PT, R230, R7, 0x1, 0x1f ;  /* 0x0c201f0007e67f89 */ /* 0x000e6200000e0000 */
[----:B--2---:R-:W-:Y:S02]  /*9ec0*/  FMNMX.FTZ R228, R228, R5, !PT ;  /* 0x00000005e4e47209 */ /* 0x004fe40007810000 */
[----:B------:R-:W-:Y:S02]  /*9ed0*/  FSEL R5, R231, RZ, P6 ;  /* 0x000000ffe7057208 */ /* 0x000fe40003000000 */
[C---:B------:R-:W-:Y:S01]  /*9ee0*/  FSETP.NEU.FTZ.AND P1, PT, R228.reuse, -INF , PT ;  /* 0xff800000e400780b */ /* 0x040fe20003f3d000 */
[----:B------:R-:W-:Y:S01]  /*9ef0*/  FMUL.FTZ R213, R228, UR19 ;  /* 0x00000013e4d57c20 */ /* 0x000fe20008410000 */
[----:B------:R-:W-:Y:S01]  /*9f00*/  FSEL R222, R222, RZ, P4 ;  /* 0x000000ffdede7208 */ /* 0x000fe20002000000 */
[----:B------:R-:W-:-:S03]  /*9f10*/  FADD.FTZ R5, R196, -R5 ;  /* 0x80000005c4057221 */ /* 0x000fc60000010000 */
[----:B------:R-:W-:Y:S01]  /*9f20*/  FSEL R213, R213, RZ, P1 ;  /* 0x000000ffd5d57208 */ /* 0x000fe20000800000 */
[--C-:B------:R-:W-:Y:S01]  /*9f30*/  FFMA.FTZ R215, R29, UR19, -R222.reuse ;  /* 0x000000131dd77c23 */ /* 0x100fe200080108de */
[--C-:B------:R-:W-:Y:S01]  /*9f40*/  FFMA.FTZ R199, R31, UR19, -R222.reuse ;  /* 0x000000131fc77c23 */ /* 0x100fe200080108de */
[--C-:B------:R-:W-:Y:S01]  /*9f50*/  FFMA.FTZ R200, R25, UR19, -R222.reuse ;  /* 0x0000001319c87c23 */ /* 0x100fe200080108de */
[----:B------:R-:W-:Y:S01]  /*9f60*/  FFMA.FTZ R13, R13, UR19, -R222 ;  /* 0x000000130d0d7c23 */ /* 0x000fe200080108de */
[--C-:B------:R-:W-:Y:S01]  /*9f70*/  FFMA.FTZ R214, R12, UR19, -R213.reuse ;  /* 0x000000130cd67c23 */ /* 0x100fe200080108d5 */
[--C-:B------:R-:W-:Y:S01]  /*9f80*/  FFMA.FTZ R197, R60, UR19, -R213.reuse ;  /* 0x000000133cc57c23 */ /* 0x100fe200080108d5 */
[----:B------:R-:W-:Y:S01]  /*9f90*/  FFMA.FTZ R205, R26, UR19, -R213 ;  /* 0x000000131acd7c23 */ /* 0x000fe200080108d5 */
[----:B------:R-:W-:Y:S01]  /*9fa0*/  FMUL.FTZ R5, R5, UR19 ;  /* 0x0000001305057c20 */ /* 0x000fe20008410000 */
[----:B------:R-:W-:Y:S01]  /*9fb0*/  MUFU.EX2 R247, R13 ;  /* 0x0000000d00f77308 */ /* 0x000fe20000000800 */
[----:B------:R-:W-:-:S02]  /*9fc0*/  MOV R60, R54 ;  /* 0x00000036003c7202 */ /* 0x000fc40000000f00 */
[----:B-1----:R-:W-:-:S04]  /*9fd0*/  FMNMX.FTZ R230, R7, R230, !PT ;  /* 0x000000e607e67209 */ /* 0x002fc80007810000 */
[C---:B------:R-:W-:Y:S01]  /*9fe0*/  FSETP.NEU.FTZ.AND P5, PT, R230.reuse, -INF , PT ;  /* 0xff800000e600780b */ /* 0x040fe20003fbd000 */
[C---:B------:R-:W-:Y:S01]  /*9ff0*/  FMUL.FTZ R6, R230.reuse, UR19 ;  /* 0x00000013e6067c20 */ /* 0x040fe20008410000 */
[----:B------:R-:W-:Y:S02]  /*a000*/  MUFU.EX2 R215, R215 ;  /* 0x000000d700d77308 */ /* 0x000fe40000000800 */
[----:B------:R-:W-:Y:S02]  /*a010*/  FSEL R4, R230, RZ, P5 ;  /* 0x000000ffe6047208 */ /* 0x000fe40002800000 */
[----:B------:R-:W-:Y:S02]  /*a020*/  FSEL R227, R6, RZ, P5 ;  /* 0x000000ff06e37208 */ /* 0x000fe40002800000 */
[----:B----4-:R-:W-:Y:S01]  /*a030*/  F2FP.F16.F32.PACK_AB R6, R202, R203 ;  /* 0x000000cbca06723e */ /* 0x010fe200000000ff */
[----:B------:R-:W-:Y:S01]  /*a040*/  FADD.FTZ R4, R3, -R4 ;  /* 0x8000000403047221 */ /* 0x000fe20000010000 */
[----:B------:R-:W-:Y:S01]  /*a050*/  FSEL R3, R229, RZ, P4 ;  /* 0x000000ffe5037208 */ /* 0x000fe20002000000 */
[--C-:B------:R-:W-:Y:S01]  /*a060*/  FFMA.FTZ R216, R65, UR19, -R227.reuse ;  /* 0x0000001341d87c23 */ /* 0x100fe200080108e3 */
[--C-:B------:R-:W-:Y:S01]  /*a070*/  FFMA.FTZ R198, R62, UR19, -R227.reuse ;  /* 0x000000133ec67c23 */ /* 0x100fe200080108e3 */
[--C-:B------:R-:W-:Y:S01]  /*a080*/  FFMA.FTZ R201, R61, UR19, -R227.reuse ;  /* 0x000000133dc97c23 */ /* 0x100fe200080108e3 */
[----:B------:R-:W-:Y:S01]  /*a090*/  FFMA.FTZ R14, R14, UR19, -R227 ;  /* 0x000000130e0e7c23 */ /* 0x000fe200080108e3 */
[----:B------:R-:W-:Y:S01]  /*a0a0*/  FADD.FTZ R2, R2, -R3 ;  /* 0x8000000302027221 */ /* 0x000fe20000010000 */
[----:B------:R-:W-:Y:S01]  /*a0b0*/  FSEL R3, R228, RZ, P1 ;  /* 0x000000ffe4037208 */ /* 0x000fe20000800000 */
[----:B------:R-:W-:Y:S01]  /*a0c0*/  FMUL.FTZ R4, R4, UR19 ;  /* 0x0000001304047c20 */ /* 0x000fe20008410000 */
[----:B------:R-:W-:Y:S01]  /*a0d0*/  MUFU.EX2 R249, R14 ;  /* 0x0000000e00f97308 */ /* 0x000fe20000000800 */
[----:B------:R-:W-:Y:S01]  /*a0e0*/  FMUL.FTZ R2, R2, UR19 ;  /* 0x0000001302027c20 */ /* 0x000fe20008410000 */
[----:B------:R-:W-:Y:S01]  /*a0f0*/  MOV R62, R38 ;  /* 0x00000026003e7202 */ /* 0x000fe20000000f00 */
[----:B------:R-:W-:Y:S01]  /*a100*/  FADD.FTZ R0, R0, -R3 ;  /* 0x8000000300007221 */ /* 0x000fe20000010000 */
[----:B------:R-:W-:Y:S01]  /*a110*/  MOV R61, R37 ;  /* 0x00000025003d7202 */ /* 0x000fe20000000f00 */
[----:B------:R-:W-:Y:S02]  /*a120*/  LDSM.16.MT88.4 R64, [R240+0xc000] ;  /* 0x00c00000f040783b */ /* 0x000fe40000004200 */
[----:B------:R-:W-:Y:S01]  /*a130*/  FMUL.FTZ R3, R0, UR19 ;  /* 0x0000001300037c20 */ /* 0x000fe20008410000 */
[----:B------:R-:W-:Y:S01]  /*a140*/  FFMA.FTZ R0, R24, UR19, -R213 ;  /* 0x0000001318007c23 */ /* 0x000fe200080108d5 */
[----:B------:R-:W1:Y:S08]  /*a150*/  MUFU.EX2 R196, R2 ;  /* 0x0000000200c47308 */ /* 0x000e700000000800 */
[----:B------:R-:W2:Y:S08]  /*a160*/  MUFU.EX2 R3, R3 ;  /* 0x0000000300037308 */ /* 0x000eb00000000800 */
[----:B------:R-:W-:Y:S01]  /*a170*/  MUFU.EX2 R216, R216 ;  /* 0x000000d800d87308 */ /* 0x000fe20000000800 */
[-C--:B-1----:R-:W-:Y:S01]  /*a180*/  FMUL.FTZ R8, R188, R196.reuse ;  /* 0x000000c4bc087220 */ /* 0x082fe20000410000 */
[-C--:B------:R-:W-:Y:S01]  /*a190*/  FMUL.FTZ R9, R189, R196.reuse ;  /* 0x000000c4bd097220 */ /* 0x080fe20000410000 */
[----:B------:R-:W-:Y:S01]  /*a1a0*/  F2FP.F16.F32.PACK_AB R188, R215, R247 ;  /* 0x000000f7d7bc723e */ /* 0x000fe200000000ff */
[-C--:B------:R-:W-:Y:S01]  /*a1b0*/  FMUL.FTZ R20, R184, R196.reuse ;  /* 0x000000c4b8147220 */ /* 0x080fe20000410000 */
[----:B------:R-:W-:Y:S01]  /*a1c0*/  FMUL.FTZ R21, R185, R196 ;  /* 0x000000c4b9157220 */ /* 0x000fe20000410000 */
[----:B------:R-:W-:Y:S01]  /*a1d0*/  MOV R2, R36 ;  /* 0x0000002400027202 */ /* 0x000fe20000000f00 */
[-C--:B------:R-:W-:Y:S01]  /*a1e0*/  FMUL.FTZ R24, R72, R196.reuse ;  /* 0x000000c448187220 */ /* 0x080fe20000410000 */
[----:B------:R-:W-:Y:S01]  /*a1f0*/  MUFU.EX2 R198, R198 ;  /* 0x000000c600c67308 */ /* 0x000fe20000000800 */
[-C--:B--2---:R-:W-:Y:S01]  /*a200*/  FMUL.FTZ R10, R190, R3.reuse ;  /* 0x00000003be0a7220 */ /* 0x084fe20000410000 */
[-C--:B------:R-:W-:Y:S01]  /*a210*/  FMUL.FTZ R11, R191, R3.reuse ;  /* 0x00000003bf0b7220 */ /* 0x080fe20000410000 */
[-C--:B------:R-:W-:Y:S01]  /*a220*/  FMUL.FTZ R22, R186, R3.reuse ;  /* 0x00000003ba167220 */ /* 0x080fe20000410000 */
[----:B------:R-:W-:Y:S01]  /*a230*/  FMUL.FTZ R23, R187, R3 ;  /* 0x00000003bb177220 */ /* 0x000fe20000410000 */
[----:B------:R-:W-:Y:S01]  /*a240*/  MOV R186, R49 ;  /* 0x0000003100ba7202 */ /* 0x000fe20000000f00 */
[-C--:B------:R-:W-:Y:S01]  /*a250*/  FMUL.FTZ R25, R73, R196.reuse ;  /* 0x000000c449197220 */ /* 0x080fe20000410000 */
[----:B------:R-:W-:Y:S01]  /*a260*/  MOV R187, R39 ;  /* 0x0000002700bb7202 */ /* 0x000fe20000000f00 */
[----:B------:R-:W1:Y:S01]  /*a270*/  MUFU.EX2 R201, R201 ;  /* 0x000000c900c97308 */ /* 0x000e620000000800 */
[-C--:B------:R-:W-:Y:S01]  /*a280*/  FMUL.FTZ R26, R74, R3.reuse ;  /* 0x000000034a1a7220 */ /* 0x080fe20000410000 */
[-C--:B------:R-:W-:Y:S01]  /*a290*/  FMUL.FTZ R36, R76, R196.reuse ;  /* 0x000000c44c247220 */ /* 0x080fe20000410000 */
[-C--:B------:R-:W-:Y:S01]  /*a2a0*/  FMUL.FTZ R37, R77, R196.reuse ;  /* 0x000000c44d257220 */ /* 0x080fe20000410000 */
[-C--:B------:R-:W-:Y:S01]  /*a2b0*/  FMUL.FTZ R38, R78, R3.reuse ;  /* 0x000000034e267220 */ /* 0x080fe20000410000 */
[----:B------:R-:W-:Y:S01]  /*a2c0*/  FMUL.FTZ R39, R79, R3 ;  /* 0x000000034f277220 */ /* 0x000fe20000410000 */
[----:B------:R-:W-:Y:S01]  /*a2d0*/  MOV R184, R41 ;  /* 0x0000002900b87202 */ /* 0x000fe20000000f00 */
[----:B------:R-:W-:Y:S01]  /*a2e0*/  FMUL.FTZ R41, R89, R196 ;  /* 0x000000c459297220 */ /* 0x000fe20000410000 */
[----:B------:R-:W-:Y:S01]  /*a2f0*/  MUFU.EX2 R199, R199 ;  /* 0x000000c700c77308 */ /* 0x000fe20000000800 */
[----:B------:R-:W-:Y:S01]  /*a300*/  MOV R185, R40 ;  /* 0x0000002800b97202 */ /* 0x000fe20000000f00 */
[-C--:B------:R-:W-:Y:S01]  /*a310*/  FMUL.FTZ R40, R88, R196.reuse ;  /* 0x000000c458287220 */ /* 0x080fe20000410000 */
[-C--:B------:R-:W-:Y:S01]  /*a320*/  FMUL.FTZ R43, R91, R3.reuse ;  /* 0x000000035b2b7220 */ /* 0x080fe20000410000 */
[-C--:B------:R-:W-:Y:S01]  /*a330*/  FMUL.FTZ R88, R136, R196.reuse ;  /* 0x000000c488587220 */ /* 0x080fe20000410000 */
[-C--:B------:R-:W-:Y:S01]  /*a340*/  FMUL.FTZ R89, R137, R196.reuse ;  /* 0x000000c489597220 */ /* 0x080fe20000410000 */
[-C--:B------:R-:W-:Y:S01]  /*a350*/  FMUL.FTZ R91, R139, R3.reuse ;  /* 0x000000038b5b7220 */ /* 0x080fe20000410000 */
[----:B------:R-:W-:Y:S01]  /*a360*/  FMUL.FTZ R53, R93, R196 ;  /* 0x000000c45d357220 */ /* 0x000fe20000410000 */
[----:B------:R-:W2:Y:S01]  /*a370*/  MUFU.EX2 R200, R200 ;  /* 0x000000c800c87308 */ /* 0x000ea20000000800 */
[----:B-1----:R-:W-:Y:S01]  /*a380*/  F2FP.F16.F32.PACK_AB R7, R201, R198 ;  /* 0x000000c6c907723e */ /* 0x002fe200000000ff */
[-C--:B------:R-:W-:Y:S01]  /*a390*/  FMUL.FTZ R54, R94, R3.reuse ;  /* 0x000000035e367220 */ /* 0x080fe20000410000 */
[----:B------:R-:W-:Y:S01]  /*a3a0*/  MOV R94, R58 ;  /* 0x0000003a005e7202 */ /* 0x000fe20000000f00 */
[-C--:B------:R-:W-:Y:S01]  /*a3b0*/  FMUL.FTZ R58, R106, R3.reuse ;  /* 0x000000036a3a7220 */ /* 0x080fe20000410000 */
[-C--:B------:R-:W-:Y:S01]  /*a3c0*/  FMUL.FTZ R72, R120, R196.reuse ;  /* 0x000000c478487220 */ /* 0x080fe20000410000 */
[-C--:B------:R-:W-:Y:S01]  /*a3d0*/  FMUL.FTZ R73, R121, R196.reuse ;  /* 0x000000c479497220 */ /* 0x080fe20000410000 */
[-C--:B------:R-:W-:Y:S01]  /*a3e0*/  FMUL.FTZ R74, R122, R3.reuse ;  /* 0x000000037a4a7220 */ /* 0x080fe20000410000 */
[----:B------:R-:W-:Y:S01]  /*a3f0*/  MUFU.EX2 R214, R214 ;  /* 0x000000d600d67308 */ /* 0x000fe20000000800 */
[----:B------:R-:W-:Y:S01]  /*a400*/  FMUL.FTZ R93, R141, R196 ;  /* 0x000000c48d5d7220 */ /* 0x000fe20000410000 */
[----:B------:R-:W-:Y:S01]  /*a410*/  MOV R141, R94 ;  /* 0x0000005e008d7202 */ /* 0x000fe20000000f00 */
[-C--:B------:R-:W-:Y:S01]  /*a420*/  FMUL.FTZ R94, R142, R3.reuse ;  /* 0x000000038e5e7220 */ /* 0x080fe20000410000 */
[----:B------:R-:W-:-:S04]  /*a430*/  FMUL.FTZ R106, R174, R3 ;  /* 0x00000003ae6a7220 */ /* 0x000fc80000410000 */
[----:B------:R-:W1:Y:S01]  /*a440*/  MUFU.EX2 R197, R197 ;  /* 0x000000c500c57308 */ /* 0x000e620000000800 */
[----:B--2---:R-:W-:-:S07]  /*a450*/  F2FP.F16.F32.PACK_AB R190, R200, R199 ;  /* 0x000000c7c8be723e */ /* 0x004fce00000000ff */
[----:B------:R-:W-:Y:S08]  /*a460*/  MUFU.EX2 R205, R205 ;  /* 0x000000cd00cd7308 */ /* 0x000ff00000000800 */
[----:B------:R-:W2:Y:S01]  /*a470*/  MUFU.EX2 R250, R5 ;  /* 0x0000000500fa7308 */ /* 0x000ea20000000800 */
[----:B-1----:R-:W-:-:S07]  /*a480*/  F2FP.F16.F32.PACK_AB R189, R197, R214 ;  /* 0x000000d6c5bd723e */ /* 0x002fce00000000ff */
[----:B------:R-:W1:Y:S08]  /*a490*/  MUFU.EX2 R248, R4 ;  /* 0x0000000400f87308 */ /* 0x000e700000000800 */
[----:B------:R-:W3:Y:S01]  /*a4a0*/  MUFU.EX2 R0, R0 ;  /* 0x0000000000007308 */ /* 0x000ee20000000800 */
[-C--:B--2---:R-:W-:Y:S01]  /*a4b0*/  FMUL.FTZ R12, R192, R250.reuse ;  /* 0x000000fac00c7220 */ /* 0x084fe20000410000 */
[-C--:B------:R-:W-:Y:S01]  /*a4c0*/  FMUL.FTZ R13, R193, R250.reuse ;  /* 0x000000fac10d7220 */ /* 0x080fe20000410000 */
[----:B------:R-:W-:Y:S01]  /*a4d0*/  F2FP.F16.F32.PACK_AB R5, R216, R249 ;  /* 0x000000f9d805723e */ /* 0x000fe200000000ff */
[-C--:B------:R-:W-:Y:S01]  /*a4e0*/  FMUL.FTZ R180, R180, R250.reuse ;  /* 0x000000fab4b47220 */ /* 0x080fe20000410000 */
[----:B------:R-:W-:Y:S01]  /*a4f0*/  FMUL.FTZ R181, R181, R250 ;  /* 0x000000fab5b57220 */ /* 0x000fe20000410000 */
[----:B------:R-:W-:Y:S01]  /*a500*/  MOV R192, R30 ;  /* 0x0000001e00c07202 */ /* 0x000fe20000000f00 */
[-C--:B------:R-:W-:Y:S01]  /*a510*/  FMUL.FTZ R29, R69, R250.reuse ;  /* 0x000000fa451d7220 */ /* 0x080fe20000410000 */
[----:B------:R-:W-:Y:S01]  /*a520*/  FMUL.FTZ R80, R80, R250 ;  /* 0x000000fa50507220 */ /* 0x000fe20000410000 */
[-C--:B-1----:R-:W-:Y:S01]  /*a530*/  FMUL.FTZ R14, R194, R248.reuse ;  /* 0x000000f8c20e7220 */ /* 0x082fe20000410000 */
[-C--:B------:R-:W-:Y:S01]  /*a540*/  FMUL.FTZ R15, R195, R248.reuse ;  /* 0x000000f8c30f7220 */ /* 0x080fe20000410000 */
[----:B------:R-:W-:Y:S01]  /*a550*/  F2FP.F16.F32.PACK_AB R4, R217, R251 ;  /* 0x000000fbd904723e */ /* 0x000fe200000000ff */
[-C--:B------:R-:W-:Y:S01]  /*a560*/  FMUL.FTZ R182, R182, R248.reuse ;  /* 0x000000f8b6b67220 */ /* 0x080fe20000410000 */
[-C--:B------:R-:W-:Y:S01]  /*a570*/  FMUL.FTZ R183, R183, R248.reuse ;  /* 0x000000f8b7b77220 */ /* 0x080fe20000410000 */
[----:B------:R-:W-:Y:S01]  /*a580*/  MOV R195, R51 ;  /* 0x0000003300c37202 */ /* 0x000fe20000000f00 */
[----:B------:R-:W-:Y:S01]  /*a590*/  FMUL.FTZ R30, R70, R248 ;  /* 0x000000f8461e7220 */ /* 0x000fe20000410000 */
[----:B------:R-:W-:Y:S01]  /*a5a0*/  MOV R194, R28 ;  /* 0x0000001c00c27202 */ /* 0x000fe20000000f00 */
[----:B------:R-:W-:Y:S01]  /*a5b0*/  FMUL.FTZ R28, R68, R250 ;  /* 0x000000fa441c7220 */ /* 0x000fe20000410000 */
[----:B---3--:R-:W-:Y:S01]  /*a5c0*/  F2FP.F16.F32.PACK_AB R191, R0, R205 ;  /* 0x000000cd00bf723e */ /* 0x008fe200000000ff */
[-C--:B------:R-:W-:Y:S01]  /*a5d0*/  HMMA.16816.F32 R12, R4, R16.reuse, R12 ;  /* 0x00000010040c723c */ /* 0x080fe2000000180c */
[----:B------:R-:W-:Y:S01]  /*a5e0*/  MOV R68, R27 ;  /* 0x0000001b00447202 */ /* 0x000fe20000000f00 */
[----:B------:R-:W-:Y:S01]  /*a5f0*/  FMUL.FTZ R31, R71, R248 ;  /* 0x000000f8471f7220 */ /* 0x000fe20000410000 */
[-C--:B------:R-:W-:Y:S01]  /*a600*/  FMUL.FTZ R27, R75, R3.reuse ;  /* 0x000000034b1b7220 */ /* 0x080fe20000410000 */
[----:B------:R-:W-:Y:S01]  /*a610*/  FMUL.FTZ R81, R81, R250 ;  /* 0x000000fa51517220 */ /* 0x000fe20000410000 */
[-C--:B------:R-:W-:Y:S01]  /*a620*/  FMUL.FTZ R82, R82, R248.reuse ;  /* 0x000000f852527220 */ /* 0x080fe20000410000 */
[C---:B------:R-:W-:Y:S01]  /*a630*/  HMMA.16816.F32 R8, R188.reuse, R16, R8 ;  /* 0x00000010bc08723c */ /* 0x040fe20000001808 */
[----:B------:R-:W-:Y:S01]  /*a640*/  FMUL.FTZ R83, R83, R248 ;  /* 0x000000f853537220 */ /* 0x000fe20000410000 */
[-C--:B------:R-:W-:Y:S01]  /*a650*/  FMUL.FTZ R76, R116, R250.reuse ;  /* 0x000000fa744c7220 */ /* 0x080fe20000410000 */
[----:B------:R-:W-:Y:S01]  /*a660*/  FMUL.FTZ R77, R117, R250 ;  /* 0x000000fa754d7220 */ /* 0x000fe20000410000 */
[-C--:B------:R-:W-:Y:S01]  /*a670*/  FMUL.FTZ R78, R118, R248.reuse ;  /* 0x000000f8764e7220 */ /* 0x080fe20000410000 */
[----:B------:R-:W-:Y:S01]  /*a680*/  FMUL.FTZ R79, R119, R248 ;  /* 0x000000f8774f7220 */ /* 0x000fe20000410000 */
[-C--:B------:R-:W-:Y:S01]  /*a690*/  HMMA.16816.F32 R20, R188, R18.reuse, R20 ;  /* 0x00000012bc14723c */ /* 0x080fe20000001814 */
[----:B------:R-:W-:Y:S01]  /*a6a0*/  MOV R193, R52 ;  /* 0x0000003400c17202 */ /* 0x000fe20000000f00 */
[----:B------:R-:W-:Y:S01]  /*a6b0*/  LDSM.16.MT88.4 R116, [R242+0xe000] ;  /* 0x00e00000f274783b */ /* 0x000fe20000004200 */
        /* <DEDUP_REMOVED lines=8> */
[----:B------:R-:W-:Y:S01]  /*a740*/  FMUL.FTZ R98, R98, R248 ;  /* 0x000000f862627220 */ /* 0x000fe20000410000 */
[-C--:B------:R-:W-:Y:S01]  /*a750*/  HMMA.16816.F32 R28, R4, R32.reuse, R28 ;  /* 0x00000020041c723c */ /* 0x080fe2000000181c */
[----:B------:R-:W-:Y:S01]  /*a760*/  MOV R183, R50 ;  /* 0x0000003200b77202 */ /* 0x000fe20000000f00 */
[----:B------:R-:W-:Y:S01]  /*a770*/  FMUL.FTZ R99, R99, R248 ;  /* 0x000000f863637220 */ /* 0x000fe20000410000 */
[----:B------:R-:W-:Y:S01]  /*a780*/  MOV R182, R48 ;  /* 0x0000003000b67202 */ /* 0x000fe20000000f00 */
[----:B------:R-:W-:Y:S01]  /*a790*/  FMUL.FTZ R84, R124, R196 ;  /* 0x000000c47c547220 */ /* 0x000fe20000410000 */
[----:B------:R-:W1:Y:S01]  /*a7a0*/  LDSM.16.MT88.4 R48, [R241+0xc000] ;  /* 0x00c00000f130783b */ /* 0x000e620000004200 */
[C---:B------:R-:W-:Y:S01]  /*a7b0*/  HMMA.16816.F32 R24, R188.reuse, R32, R24 ;  /* 0x00000020bc18723c */ /* 0x040fe20000001818 */
[----:B------:R-:W-:Y:S01]  /*a7c0*/  MOV R181, R42 ;  /* 0x0000002a00b57202 */ /* 0x000fe20000000f00 */
[-C--:B------:R-:W-:Y:S01]  /*a7d0*/  FMUL.FTZ R42, R90, R3.reuse ;  /* 0x000000035a2a7220 */ /* 0x080fe20000410000 */
[----:B------:R-:W-:Y:S01]  /*a7e0*/  FMUL.FTZ R90, R138, R3 ;  /* 0x000000038a5a7220 */ /* 0x000fe20000410000 */
[----:B------:R-:W-:Y:S01]  /*a7f0*/  MOV R180, R55 ;  /* 0x0000003700b47202 */ /* 0x000fe20000000f00 */
[----:B------:R-:W-:Y:S01]  /*a800*/  LDSM.16.MT88.4 R136, [R240+0xe000] ;  /* 0x00e00000f088783b */ /* 0x000fe20000004200 */
[-C--:B------:R-:W-:Y:S01]  /*a810*/  HMMA.16816.F32 R36, R188, R34.reuse, R36 ;  /* 0x00000022bc24723c */ /* 0x080fe20000001824 */
[-C--:B------:R-:W-:Y:S01]  /*a820*/  FMUL.FTZ R55, R95, R3.reuse ;  /* 0x000000035f377220 */ /* 0x080fe20000410000 */
[-C--:B------:R-:W-:Y:S01]  /*a830*/  FMUL.FTZ R85, R125, R196.reuse ;  /* 0x000000c47d557220 */ /* 0x080fe20000410000 */
[-C--:B------:R-:W-:Y:S01]  /*a840*/  FMUL.FTZ R86, R126, R3.reuse ;  /* 0x000000037e567220 */ /* 0x080fe20000410000 */
[----:B------:R-:W-:Y:S01]  /*a850*/  FMUL.FTZ R87, R127, R3 ;  /* 0x000000037f577220 */ /* 0x000fe20000410000 */
[----:B------:R-:W-:Y:S01]  /*a860*/  MOV R95, R183 ;  /* 0x000000b7005f7202 */ /* 0x000fe20000000f00 */
[C---:B------:R-:W-:Y:S01]  /*a870*/  HMMA.16816.F32 R32, R4.reuse, R34, R80 ;  /* 0x000000220420723c */ /* 0x040fe20000001850 */
[----:B------:R-:W2:Y:S01]  /*a880*/  LDSM.16.MT88.4 R80, [R244+0xe000] ;  /* 0x00e00000f450783b */ /* 0x000ea20000004200 */
[----:B------:R-:W-:Y:S01]  /*a890*/  MOV R183, R185 ;  /* 0x000000b900b77202 */ /* 0x000fe20000000f00 */
[-C--:B------:R-:W-:Y:S01]  /*a8a0*/  FMUL.FTZ R69, R109, R196.reuse ;  /* 0x000000c46d457220 */ /* 0x080fe20000410000 */
[----:B------:R-:W-:Y:S01]  /*a8b0*/  MOV R185, R57 ;  /* 0x0000003900b97202 */ /* 0x000fe20000000f00 */
[----:B------:R-:W3:Y:S01]  /*a8c0*/  LDSM.16.MT88.4 R124, [R241+0xe000] ;  /* 0x00e00000f17c783b */ /* 0x000ee20000004200 */
        /* <DEDUP_REMOVED lines=12> */
[----:B------:R-:W-:Y:S01]  /*a990*/  MOV R142, R95 ;  /* 0x0000005f008e7202 */ /* 0x000fe20000000f00 */
        /* <DEDUP_REMOVED lines=21> */
[-C--:B------:R-:W-:Y:S01]  /*aaf0*/  FMUL.FTZ R168, R168, R250.reuse ;  /* 0x000000faa8a87220 */ /* 0x080fe20000410000 */
[----:B------:R-:W-:Y:S01]  /*ab00*/  FMUL.FTZ R169, R169, R250 ;  /* 0x000000faa9a97220 */ /* 0x000fe20000410000 */
[-C--:B------:R-:W-:Y:S01]  /*ab10*/  FMUL.FTZ R170, R170, R248.reuse ;  /* 0x000000f8aaaa7220 */ /* 0x080fe20000410000 */
[----:B------:R-:W-:Y:S01]  /*ab20*/  FMUL.FTZ R171, R171, R248 ;  /* 0x000000f8abab7220 */ /* 0x000fe20000410000 */
[----:B------:R-:W-:Y:S01]  /*ab30*/  LDSM.16.MT88.4 R148, [R240+0xe800] ;  /* 0x00e80000f094783b */ /* 0x000fe20000004200 */
[C---:B------:R-:W-:Y:S06]  /*ab40*/  HMMA.16816.F32 R48, R4.reuse, R50, R96 ;  /* 0x000000320430723c */ /* 0x040fec0000001860 */
[----:B--2---:R-:W-:Y:S01]  /*ab50*/  HMMA.16816.F32 R76, R4, R80, R76 ;  /* 0x00000050044c723c */ /* 0x004fe2000000184c */
[----:B------:R-:W-:Y:S01]  /*ab60*/  MOV R98, R193 ;  /* 0x000000c100627202 */ /* 0x000fe20000000f00 */
[----:B------:R-:W-:Y:S01]  /*ab70*/  FMUL.FTZ R96, R152, R196 ;  /* 0x000000c498607220 */ /* 0x000fe20000410000 */
[----:B------:R-:W-:-:S02]  /*ab80*/  MOV R193, R192 ;  /* 0x000000c000c17202 */ /* 0x000fc40000000f00 */
[----:B------:R-:W-:Y:S01]  /*ab90*/  MOV R192, R2 ;  /* 0x0000000200c07202 */ /* 0x000fe20000000f00 */
[C---:B------:R-:W-:Y:S01]  /*aba0*/  HMMA.16816.F32 R72, R188.reuse, R80, R72 ;  /* 0x00000050bc48723c */ /* 0x040fe20000001848 */
[----:B------:R-:W-:Y:S01]  /*abb0*/  MOV R2, R60 ;  /* 0x0000003c00027202 */ /* 0x000fe20000000f00 */
[-C--:B------:R-:W-:Y:S01]  /*abc0*/  FMUL.FTZ R60, R100, R250.reuse ;  /* 0x000000fa643c7220 */ /* 0x080fe20000410000 */
[----:B------:R-:W-:Y:S01]  /*abd0*/  MOV R100, R61 ;  /* 0x0000003d00647202 */ /* 0x000fe20000000f00 */
[----:B------:R-:W-:Y:S01]  /*abe0*/  FMUL.FTZ R61, R101, R250 ;  /* 0x000000fa653d7220 */ /* 0x000fe20000410000 */
[----:B------:R-:W-:Y:S01]  /*abf0*/  MOV R101, R62 ;  /* 0x0000003e00657202 */ /* 0x000fe20000000f00 */
[-C--:B------:R-:W-:Y:S01]  /*ac00*/  FMUL.FTZ R62, R102, R248.reuse ;  /* 0x000000f8663e7220 */ /* 0x080fe20000410000 */
[----:B------:R-:W-:Y:S01]  /*ac10*/  MOV R102, R63 ;  /* 0x0000003f00667202 */ /* 0x000fe20000000f00 */
[----:B------:R-:W-:Y:S01]  /*ac20*/  FMUL.FTZ R63, R103, R248 ;  /* 0x000000f8673f7220 */ /* 0x000fe20000410000 */
        /* <DEDUP_REMOVED lines=8> */
[----:B------:R-:W-:Y:S01]  /*acb0*/  MOV R99, R68 ;  /* 0x0000004400637202 */ /* 0x000fe20000000f00 */
[----:B------:R-:W-:Y:S01]  /*acc0*/  FMUL.FTZ R68, R108, R196 ;  /* 0x000000c46c447220 */ /* 0x000fe20000410000 */
[----:B------:R-:W-:Y:S01]  /*acd0*/  MOV R186, R59 ;  /* 0x0000003b00ba7202 */ /* 0x000fe20000000f00 */
[-C--:B------:R-:W-:Y:S01]  /*ace0*/  FMUL.FTZ R59, R107, R3.reuse ;  /* 0x000000036b3b7220 */ /* 0x080fe20000410000 */
[----:B------:R-:W-:Y:S01]  /*acf0*/  MOV R195, R56 ;  /* 0x0000003800c37202 */ /* 0x000fe20000000f00 */
[-C--:B------:R-:W-:Y:S01]  /*ad00*/  FMUL.FTZ R56, R104, R196.reuse ;  /* 0x000000c468387220 */ /* 0x080fe20000410000 */
[----:B------:R-:W-:Y:S01]  /*ad10*/  HMMA.16816.F32 R80, R4, R82, R128 ;  /* 0x000000520450723c */ /* 0x000fe20000001880 */
[-C--:B------:R-:W-:Y:S01]  /*ad20*/  FMUL.FTZ R104, R172, R196.reuse ;  /* 0x000000c4ac687220 */ /* 0x080fe20000410000 */
[----:B------:R-:W-:Y:S01]  /*ad30*/  FMUL.FTZ R107, R175, R3 ;  /* 0x00000003af6b7220 */ /* 0x000fe20000410000 */
[----:B------:R-:W-:Y:S01]  /*ad40*/  MOV R143, R97 ;  /* 0x00000061008f7202 */ /* 0x000fe20000000f00 */
[----:B------:R-:W-:Y:S01]  /*ad50*/  FMUL.FTZ R97, R153, R196 ;  /* 0x000000c499617220 */ /* 0x000fe20000410000 */
[----:B------:R-:W-:Y:S01]  /*ad60*/  MOV R140, R98 ;  /* 0x00000062008c7202 */ /* 0x000fe20000000f00 */
[C---:B------:R-:W-:Y:S01]  /*ad70*/  HMMA.16816.F32 R56, R188.reuse, R64, R56 ;  /* 0x00000040bc38723c */ /* 0x040fe20000001838 */
[-C--:B------:R-:W-:Y:S01]  /*ad80*/  FMUL.FTZ R128, R176, R250.reuse ;  /* 0x000000fab0807220 */ /* 0x080fe20000410000 */
[----:B------:R-:W-:Y:S01]  /*ad90*/  FMUL.FTZ R129, R177, R250 ;  /* 0x000000fab1817220 */ /* 0x000fe20000410000 */
[-C--:B------:R-:W-:Y:S01]  /*ada0*/  FMUL.FTZ R130, R178, R248.reuse ;  /* 0x000000f8b2827220 */ /* 0x080fe20000410000 */
[----:B------:R-:W-:Y:S01]  /*adb0*/  FMUL.FTZ R131, R179, R248 ;  /* 0x000000f8b3837220 */ /* 0x000fe20000410000 */
[----:B------:R-:W-:Y:S01]  /*adc0*/  FMUL.FTZ R108, R156, R196 ;  /* 0x000000c49c6c7220 */ /* 0x000fe20000410000 */
[-C--:B------:R-:W-:Y:S01]  /*add0*/  HMMA.16816.F32 R68, R188, R66.reuse, R68 ;  /* 0x00000042bc44723c */ /* 0x080fe20000001844 */
[----:B------:R-:W-:Y:S01]  /*ade0*/  FMUL.FTZ R98, R154, R3 ;  /* 0x000000039a627220 */ /* 0x000fe20000410000 */
[----:B------:R-:W-:Y:S01]  /*adf0*/  MOV R153, R103 ;  /* 0x0000006700997202 */ /* 0x000fe20000000f00 */
[-C--:B------:R-:W-:Y:S01]  /*ae00*/  FMUL.FTZ R103, R167, R3.reuse ;  /* 0x00000003a7677220 */ /* 0x080fe20000410000 */
[----:B------:R-:W-:Y:S01]  /*ae10*/  MOV R152, R102 ;  /* 0x0000006600987202 */ /* 0x000fe20000000f00 */
[----:B------:R-:W-:Y:S01]  /*ae20*/  FMUL.FTZ R102, R166, R3 ;  /* 0x00000003a6667220 */ /* 0x000fe20000410000 */
[----:B------:R-:W-:Y:S01]  /*ae30*/  HMMA.16816.F32 R64, R4, R66, R112 ;  /* 0x000000420440723c */ /* 0x000fe20000001870 */
[----:B------:R-:W-:Y:S01]  /*ae40*/  MOV R156, R101 ;  /* 0x00000065009c7202 */ /* 0x000fe20000000f00 */
        /* <DEDUP_REMOVED lines=9> */
[C---:B------:R-:W-:Y:S01]  /*aee0*/  HMMA.16816.F32 R88, R188.reuse, R116, R88 ;  /* 0x00000074bc58723c */ /* 0x040fe20000001858 */
[--C-:B------:R-:W-:Y:S01]  /*aef0*/  FFMA.FTZ R135, R193, UR19, -R181.reuse ;  /* 0x00000013c1877c23 */ /* 0x100fe200080108b5 */
[----:B------:R-:W-:Y:S01]  /*af00*/  MOV R193, R225 ;  /* 0x000000e100c17202 */ /* 0x000fe20000000f00 */
[----:B------:R-:W-:Y:S01]  /*af10*/  FFMA.FTZ R134, R192, UR19, -R181 ;  /* 0x00000013c0867c23 */ /* 0x000fe200080108b5 */
[----:B------:R1:W-:Y:S01]  /*af20*/  MUFU.EX2 R225, R2 ;  /* 0x0000000200e17308 */ /* 0x0003e20000000800 */
[----:B------:R-:W-:Y:S01]  /*af30*/  MOV R155, R156 ;  /* 0x0000009c009b7202 */ /* 0x000fe20000000f00 */
[----:B------:R-:W-:Y:S01]  /*af40*/  HMMA.16816.F32 R92, R188, R118, R92 ;  /* 0x00000076bc5c723c */ /* 0x000fe2000000185c */
[--C-:B------:R-:W-:Y:S01]  /*af50*/  FFMA.FTZ R132, R157, UR19, -R227.reuse ;  /* 0x000000139d847c23 */ /* 0x100fe200080108e3 */
[----:B------:R-:W-:Y:S01]  /*af60*/  FFMA.FTZ R133, R195, UR19, -R227 ;  /* 0x00000013c3857c23 */ /* 0x000fe200080108e3 */
[----:B------:R-:W-:-:S02]  /*af70*/  MOV R157, R143 ;  /* 0x0000008f009d7202 */ /* 0x000fc40000000f00 */
[----:B------:R-:W-:Y:S01]  /*af80*/  MOV R156, R142 ;  /* 0x0000008e009c7202 */ /* 0x000fe20000000f00 */
[----:B------:R-:W-:Y:S01]  /*af90*/  HMMA.16816.F32 R104, R188, R136, R104 ;  /* 0x00000088bc68723c */ /* 0x000fe20000001868 */
[----:B------:R2:W-:Y:S05]  /*afa0*/  MUFU.EX2 R159, R135 ;  /* 0x00000087009f7308 */ /* 0x0005ea0000000800 */
[C---:B------:R-:W-:Y:S01]  /*afb0*/  HMMA.16816.F32 R112, R4.reuse, R116, R112 ;  /* 0x000000740470723c */ /* 0x040fe20000001870 */
[--C-:B-1----:R-:W-:Y:S02]  /*afc0*/  FFMA.FTZ R2, R194, UR19, -R222.reuse ;  /* 0x00000013c2027c23 */ /* 0x102fe400080108de */
[----:B------:R1:W-:Y:S03]  /*afd0*/  MUFU.EX2 R192, R134 ;  /* 0x0000008600c07308 */ /* 0x0003e60000000800 */
[C---:B------:R-:W-:Y:S06]  /*afe0*/  HMMA.16816.F32 R128, R4.reuse, R136, R128 ;  /* 0x000000880480723c */ /* 0x040fec0000001880 */
[----:B------:R-:W-:Y:S01]  /*aff0*/  HMMA.16816.F32 R116, R4, R118, R144 ;  /* 0x000000760474723c */ /* 0x000fe20000001890 */
[----:B------:R-:W-:Y:S01]  /*b000*/  FFMA.FTZ R136, R154, UR19, -R181 ;  /* 0x000000139a887c23 */ /* 0x000fe200080108b5 */
[----:B------:R-:W4:Y:S01]  /*b010*/  LDSM.16.MT88.4 R144, [R242+0xc800] ;  /* 0x00c80000f290783b */ /* 0x000f220000004200 */
[----:B------:R-:W-:Y:S01]  /*b020*/  MOV R154, R153 ;  /* 0x00000099009a7202 */ /* 0x000fe20000000f00 */
[----:B------:R1:W-:Y:S01]  /*b030*/  MUFU.EX2 R194, R2 ;  /* 0x0000000200c27308 */ /* 0x0003e20000000800 */
[----:B------:R-:W-:Y:S01]  /*b040*/  MOV R153, R180 ;  /* 0x000000b400997202 */ /* 0x000fe20000000f00 */
[----:B---3--:R-:W-:Y:S01]  /*b050*/  HMMA.16816.F32 R96, R188, R124, R96 ;  /* 0x0000007cbc60723c */ /* 0x008fe20000001860 */
[----:B------:R-:W-:Y:S01]  /*b060*/  MOV R180, R186 ;  /* 0x000000ba00b47202 */ /* 0x000fe20000000f00 */
[----:B--2---:R-:W-:Y:S01]  /*b070*/  FFMA.FTZ R135, R224, UR19, -R227 ;  /* 0x00000013e0877c23 */ /* 0x004fe200080108e3 */
[----:B-1----:R-:W-:Y:S01]  /*b080*/  FFMA.FTZ R134, R187, UR19, -R222 ;  /* 0x00000013bb867c23 */ /* 0x002fe200080108de */
[----:B------:R-:W-:-:S02]  /*b090*/  FFMA.FTZ R137, R193, UR19, -R213 ;  /* 0x00000013c1897c23 */ /* 0x000fc400080108d5 */
[C---:B------:R-:W-:Y:S01]  /*b0a0*/  HMMA.16816.F32 R108, R188.reuse, R126, R108 ;  /* 0x0000007ebc6c723c */ /* 0x040fe2000000186c */
[----:B------:R1:W-:Y:S05]  /*b0b0*/  MUFU.EX2 R186, R132 ;  /* 0x0000008400ba7308 */ /* 0x0003ea0000000800 */
[----:B------:R-:W-:Y:S03]  /*b0c0*/  HMMA.16816.F32 R100, R188, R138, R100 ;  /* 0x0000008abc64723c */ /* 0x000fe60000001864 */
[----:B------:R2:W3:Y:S01]  /*b0d0*/  MUFU.EX2 R188, R136 ;  /* 0x0000008800bc7308 */ /* 0x0004e20000000800 */
[----:B------:R-:W-:Y:S01]  /*b0e0*/  FFMA.FTZ R2, R154, UR19, -R213 ;  /* 0x000000139a027c23 */ /* 0x000fe200080108d5 */
[----:B------:R-:W-:Y:S01]  /*b0f0*/  MOV R154, R157 ;  /* 0x0000009d009a7202 */ /* 0x000fe20000000f00 */
[C---:B------:R-:W-:Y:S01]  /*b100*/  HMMA.16816.F32 R120, R4.reuse, R124, R120 ;  /* 0x0000007c0478723c */ /* 0x040fe20000001878 */
[----:B------:R-:W4:Y:S04]  /*b110*/  LDL.LU R157, [R1+0x4c] ;  /* 0x00004c00019d7983 */ /* 0x000f280000300800 */
[----:B------:R3:W-:Y:S01]  /*b120*/  MUFU.EX2 R195, R133 ;  /* 0x0000008500c37308 */ /* 0x0007e20000000800 */
[--C-:B-1----:R-:W-:Y:S01]  /*b130*/  FFMA.FTZ R132, R140, UR19, -R222.reuse ;  /* 0x000000138c847c23 */ /* 0x102fe200080108de */
[C---:B------:R-:W-:Y:S01]  /*b140*/  HMMA.16816.F32 R124, R4.reuse, R126, R160 ;  /* 0x0000007e047c723c */ /* 0x040fe200000018a0 */
[--C-:B------:R-:W-:Y:S01]  /*b150*/  FFMA.FTZ R223, R223, UR19, -R181.reuse ;  /* 0x00000013dfdf7c23 */ /* 0x100fe200080108b5 */
[----:B------:R-:W-:Y:S01]  /*b160*/  FFMA.FTZ R238, R238, UR19, -R181 ;  /* 0x00000013eeee7c23 */ /* 0x000fe200080108b5 */
[--C-:B------:R-:W-:Y:S01]  /*b170*/  FFMA.FTZ R232, R232, UR19, -R227.reuse ;  /* 0x00000013e8e87c23 */ /* 0x100fe200080108e3 */
[--C-:B------:R-:W-:Y:S01]  /*b180*/  FFMA.FTZ R237, R237, UR19, -R227.reuse ;  /* 0x00000013eded7c23 */ /* 0x100fe200080108e3 */
[--C-:B------:R-:W-:Y:S01]  /*b190*/  FFMA.FTZ R233, R233, UR19, -R222.reuse ;  /* 0x00000013e9e97c23 */ /* 0x100fe200080108de */
[----:B------:R-:W-:Y:S01]  /*b1a0*/  MUFU.EX2 R224, R135 ;  /* 0x0000008700e07308 */ /* 0x000fe20000000800 */
[----:B--2---:R-:W-:Y:S01]  /*b1b0*/  FFMA.FTZ R136, R141, UR19, -R227 ;  /* 0x000000138d887c23 */ /* 0x004fe200080108e3 */
[----:B------:R-:W-:Y:S01]  /*b1c0*/  HMMA.16816.F32 R4, R4, R138, R168 ;  /* 0x0000008a0404723c */ /* 0x000fe200000018a8 */
[----:B------:R-:W-:Y:S01]  /*b1d0*/  LDSM.16.MT88.4 R140, [R244+0xc800] ;  /* 0x00c80000f48c783b */ /* 0x000fe20000004200 */
[--C-:B------:R-:W-:Y:S01]  /*b1e0*/  FFMA.FTZ R235, R235, UR19, -R222.reuse ;  /* 0x00000013ebeb7c23 */ /* 0x100fe200080108de */
[--C-:B------:R-:W-:Y:S01]  /*b1f0*/  FFMA.FTZ R234, R234, UR19, -R213.reuse ;  /* 0x00000013eaea7c23 */ /* 0x100fe200080108d5 */
[----:B------:R-:W-:Y:S01]  /*b200*/  FFMA.FTZ R236, R236, UR19, -R213 ;  /* 0x00000013ecec7c23 */ /* 0x000fe200080108d5 */
[--C-:B------:R-:W-:Y:S01]  /*b210*/  FFMA.FTZ R185, R185, UR19, -R181.reuse ;  /* 0x00000013b9b97c23 */ /* 0x100fe200080108b5 */
[----:B------:R1:W2:Y:S01]  /*b220*/  MUFU.EX2 R191, R136 ;  /* 0x0000008800bf7308 */ /* 0x0002a20000000800 */
[----:B---3--:R-:W-:Y:S01]  /*b230*/  FFMA.FTZ R133, R211, UR19, -R222 ;  /* 0x00000013d3857c23 */ /* 0x008fe200080108de */
[----:B------:R-:W-:Y:S01]  /*b240*/  FFMA.FTZ R180, R180, UR19, -R181 ;  /* 0x00000013b4b47c23 */ /* 0x000fe200080108b5 */
[----:B------:R-:W-:Y:S01]  /*b250*/  FFMA.FTZ R166, R226, UR19, -R227 ;  /* 0x00000013e2a67c23 */ /* 0x000fe200080108e3 */
[----:B------:R-:W-:Y:S04]  /*b260*/  LDSM.16.MT88.4 R160, [R241+0xf000] ;  /* 0x00f00000f1a0783b */ /* 0x000fe80000004200 */
[----:B------:R-:W-:Y:S08]  /*b270*/  MUFU.EX2 R187, R134 ;  /* 0x0000008600bb7308 */ /* 0x000ff00000000800 */
[----:B------:R3:W-:Y:S01]  /*b280*/  MUFU.EX2 R190, R132 ;  /* 0x0000008400be7308 */ /* 0x0007e20000000800 */
[--C-:B-1----:R-:W-:Y:S01]  /*b290*/  FFMA.FTZ R136, R239, UR19, -R213.reuse ;  /* 0x00000013ef887c23 */ /* 0x102fe200080108d5 */
[----:B------:R-:W-:-:S06]  /*b2a0*/  FFMA.FTZ R239, R155, UR19, -R213 ;  /* 0x000000139bef7c23 */ /* 0x000fcc00080108d5 */
[----:B------:R-:W-:Y:S08]  /*b2b0*/  MUFU.EX2 R193, R137 ;  /* 0x0000008900c17308 */ /* 0x000ff00000000800 */
[----:B------:R1:W1:Y:S08]  /*b2c0*/  MUFU.EX2 R211, R133 ;  /* 0x0000008500d37308 */ /* 0x0002700000000800 */
[----:B------:R-:W-:Y:S01]  /*b2d0*/  MUFU.EX2 R2, R2 ;  /* 0x0000000200027308 */ /* 0x000fe20000000800 */
[----:B---3--:R-:W-:-:S02]  /*b2e0*/  F2FP.F16.F32.PACK_AB R132, R159, R188 ;  /* 0x000000bc9f84723e */ /* 0x008fc400000000ff */
[----:B------:R-:W-:Y:S02]  /*b2f0*/  F2FP.F16.F32.PACK_AB R134, R225, R192 ;  /* 0x000000c0e186723e */ /* 0x000fe400000000ff */
[----:B--2---:R-:W-:Y:S02]  /*b300*/  F2FP.F16.F32.PACK_AB R135, R224, R191 ;  /* 0x000000bfe087723e */ /* 0x004fe400000000ff */
[----:B------:R-:W-:Y:S01]  /*b310*/  MOV R155, R156 ;  /* 0x0000009c009b7202 */ /* 0x000fe20000000f00 */
[----:B------:R2:W3:Y:S08]  /*b320*/  MUFU.EX2 R158, R136 ;  /* 0x00000088009e7308 */ /* 0x0004f00000000800 */
[----:B------:R-:W4:Y:S01]  /*b330*/  MUFU.EX2 R239, R239 ;  /* 0x000000ef00ef7308 */ /* 0x000f220000000800 */
[----:B-1----:R-:W-:-:S02]  /*b340*/  F2FP.F16.F32.PACK_AB R133, R195, R186 ;  /* 0x000000bac385723e */ /* 0x002fc400000000ff */
[----:B------:R-:W-:Y:S02]  /*b350*/  F2FP.F16.F32.PACK_AB R138, R211, R190 ;  /* 0x000000bed38a723e */ /* 0x000fe400000000ff */
[----:B------:R-:W-:Y:S02]  /*b360*/  MOV R156, R153 ;  /* 0x00000099009c7202 */ /* 0x000fe40000000f00 */
[----:B------:R-:W4:Y:S01]  /*b370*/  LDL.LU R153, [R1+0x44] ;  /* 0x0000440001997983 */ /* 0x000f220000300800 */
[----:B--2---:R-:W-:Y:S02]  /*b380*/  F2FP.F16.F32.PACK_AB R136, R194, R187 ;  /* 0x000000bbc288723e */ /* 0x004fe400000000ff */
[----:B---3--:R-:W-:Y:S02]  /*b390*/  F2FP.F16.F32.PACK_AB R137, R193, R158 ;  /* 0x0000009ec189723e */ /* 0x008fe400000000ff */
[----:B----4-:R-:W-:Y:S01]  /*b3a0*/  F2FP.F16.F32.PACK_AB R139, R2, R239 ;  /* 0x000000ef028b723e */ /* 0x010fe200000000ff */
[-C--:B------:R-:W-:Y:S06]  /*b3b0*/  HMMA.16816.F32 R28, R132, R144.reuse, R28 ;  /* 0x00000090841c723c */ /* 0x080fec000000181c */
[C---:B------:R-:W-:Y:S06]  /*b3c0*/  HMMA.16816.F32 R24, R136.reuse, R144, R24 ;  /* 0x000000908818723c */ /* 0x040fec0000001818 */
[-C--:B------:R-:W-:Y:S06]  /*b3d0*/  HMMA.16816.F32 R36, R136, R146.reuse, R36 ;  /* 0x000000928824723c */ /* 0x080fec0000001824 */
[C---:B------:R-:W-:Y:S01]  /*b3e0*/  HMMA.16816.F32 R32, R132.reuse, R146, R32 ;  /* 0x000000928420723c */ /* 0x040fe20000001820 */
[----:B------:R-:W1:Y:S05]  /*b3f0*/  LDSM.16.MT88.4 R144, [R240+0xc800] ;  /* 0x00c80000f090783b */ /* 0x000e6a0000004200 */
[-C--:B-1----:R-:W-:Y:S06]  /*b400*/  HMMA.16816.F32 R60, R132, R144.reuse, R60 ;  /* 0x00000090843c723c */ /* 0x082fec000000183c */
[C---:B------:R-:W-:Y:S06]  /*b410*/  HMMA.16816.F32 R56, R136.reuse, R144, R56 ;  /* 0x000000908838723c */ /* 0x040fec0000001838 */
[-C--:B------:R-:W-:Y:S06]  /*b420*/  HMMA.16816.F32 R68, R136, R146.reuse, R68 ;  /* 0x000000928844723c */ /* 0x080fec0000001844 */
[----:B------:R-:W-:Y:S01]  /*b430*/  HMMA.16816.F32 R64, R132, R146, R64 ;  /* 0x000000928440723c */ /* 0x000fe20000001840 */
[----:B------:R-:W1:Y:S05]  /*b440*/  LDSM.16.MT88.4 R144, [R242+0xe800] ;  /* 0x00e80000f290783b */ /* 0x000e6a0000004200 */
[C---:B-1----:R-:W-:Y:S06]  /*b450*/  HMMA.16816.F32 R88, R136.reuse, R144, R88 ;  /* 0x000000908858723c */ /* 0x042fec0000001858 */
[----:B------:R-:W-:Y:S06]  /*b460*/  HMMA.16816.F32 R92, R136, R146, R92 ;  /* 0x00000092885c723c */ /* 0x000fec000000185c */
[C---:B------:R-:W-:Y:S06]  /*b470*/  HMMA.16816.F32 R112, R132.reuse, R144, R112 ;  /* 0x000000908470723c */ /* 0x040fec0000001870 */
[----:B------:R-:W-:Y:S07]  /*b480*/  HMMA.16816.F32 R144, R132, R146, R116 ;  /* 0x000000928490723c */ /* 0x000fee0000001874 */
[----:B------:R-:W-:Y:S01]  /*b490*/  FFMA.FTZ R117, R152, UR19, -R181 ;  /* 0x0000001398757c23 */ /* 0x000fe200080108b5 */
[----:B------:R-:W-:-:S02]  /*b4a0*/  MOV R152, R182 ;  /* 0x000000b600987202 */ /* 0x000fc40000000f00 */
[----:B------:R-:W-:Y:S02]  /*b4b0*/  MOV R182, R183 ;  /* 0x000000b700b67202 */ /* 0x000fe40000000f00 */
[----:B------:R-:W2:Y:S01]  /*b4c0*/  LDL.LU R183, [R1+0x40] ;  /* 0x0000400001b77983 */ /* 0x000ea20000300800 */
        /* <DEDUP_REMOVED lines=15> */
[----:B------:R-:W-:-:S04]  /*b5c0*/  FFMA.FTZ R116, R156, UR19, -R181 ;  /* 0x000000139c747c23 */ /* 0x000fc800080108b5 */
[C---:B------:R-:W-:Y:S01]  /*b5d0*/  HMMA.16816.F32 R176, R132.reuse, R148, R128 ;  /* 0x0000009484b0723c */ /* 0x040fe20000001880 */
[----:B------:R-:W-:Y:S05]  /*b5e0*/  LDSM.16.MT88.4 R128, [R241+0xd000] ;  /* 0x00d00000f180783b */ /* 0x000fea0000004200 */
[----:B------:R-:W-:Y:S01]  /*b5f0*/  HMMA.16816.F32 R4, R132, R150, R4 ;  /* 0x000000968404723c */ /* 0x000fe20000001804 */
[----:B------:R3:W-:Y:S01]  /*b600*/  MUFU.EX2 R189, R117 ;  /* 0x0000007500bd7308 */ /* 0x0007e20000000800 */
[--C-:B------:R-:W-:Y:S01]  /*b610*/  FFMA.FTZ R119, R155, UR19, -R227.reuse ;  /* 0x000000139b777c23 */ /* 0x100fe200080108e3 */
[----:B------:R-:W-:-:S06]  /*b620*/  FFMA.FTZ R118, R210, UR19, -R227 ;  /* 0x00000013d2767c23 */ /* 0x000fcc00080108e3 */
[----:B------:R4:W4:Y:S01]  /*b630*/  MUFU.EX2 R156, R116 ;  /* 0x00000074009c7308 */ /* 0x0009220000000800 */
[----:B------:R-:W-:-:S07]  /*b640*/  FFMA.FTZ R164, R157, R250, R251 ;  /* 0x000000fa9da47223 */ /* 0x000fce00000100fb */
[----:B------:R-:W-:Y:S01]  /*b650*/  MUFU.EX2 R223, R223 ;  /* 0x000000df00df7308 */ /* 0x000fe20000000800 */
[----:B---3--:R-:W-:-:S07]  /*b660*/  FFMA.FTZ R117, R154, UR19, -R222 ;  /* 0x000000139a757c23 */ /* 0x008fce00080108de */
[----:B------:R-:W3:Y:S01]  /*b670*/  MUFU.EX2 R238, R238 ;  /* 0x000000ee00ee7308 */ /* 0x000ee20000000800 */
[C---:B-1----:R-:W-:Y:S06]  /*b680*/  HMMA.16816.F32 R120, R132.reuse, R140, R120 ;  /* 0x0000008c8478723c */ /* 0x042fec0000001878 */
[----:B------:R-:W-:Y:S01]  /*b690*/  HMMA.16816.F32 R124, R132, R142, R124 ;  /* 0x0000008e847c723c */ /* 0x000fe2000000187c */
[----:B------:R-:W1:Y:S01]  /*b6a0*/  LDSM.16.MT88.4 R132, [R242+0xd000] ;  /* 0x00d00000f284783b */ /* 0x000e620000004200 */
[----:B----4-:R-:W-:-:S04]  /*b6b0*/  FFMA.FTZ R116, R209, UR19, -R222 ;  /* 0x00000013d1747c23 */ /* 0x010fc800080108de */
[----:B------:R-:W-:Y:S01]  /*b6c0*/  HMMA.16816.F32 R96, R136, R140, R96 ;  /* 0x0000008c8860723c */ /* 0x000fe20000001860 */
[----:B------:R4:W-:Y:S08]  /*b6d0*/  MUFU.EX2 R140, R117 ;  /* 0x00000075008c7308 */ /* 0x0009f00000000800 */
[----:B------:R-:W-:Y:S08]  /*b6e0*/  MUFU.EX2 R232, R232 ;  /* 0x000000e800e87308 */ /* 0x000ff00000000800 */
[----:B------:R-:W1:Y:S01]  /*b6f0*/  MUFU.EX2 R237, R237 ;  /* 0x000000ed00ed7308 */ /* 0x000e620000000800 */
[----:B----4-:R-:W-:-:S07]  /*b700*/  FFMA.FTZ R117, R208, UR19, -R213 ;  /* 0x00000013d0757c23 */ /* 0x010fce00080108d5 */
[----:B------:R-:W-:Y:S08]  /*b710*/  MUFU.EX2 R210, R118 ;  /* 0x0000007600d27308 */ /* 0x000ff00000000800 */
[----:B------:R-:W-:Y:S08]  /*b720*/  MUFU.EX2 R233, R233 ;  /* 0x000000e900e97308 */ /* 0x000ff00000000800 */
[----:B------:R-:W-:Y:S08]  /*b730*/  MUFU.EX2 R235, R235 ;  /* 0x000000eb00eb7308 */ /* 0x000ff00000000800 */
[----:B------:R-:W-:Y:S08]  /*b740*/  MUFU.EX2 R234, R234 ;  /* 0x000000ea00ea7308 */ /* 0x000ff00000000800 */
[----:B------:R-:W-:Y:S01]  /*b750*/  MUFU.EX2 R236, R236 ;  /* 0x000000ec00ec7308 */ /* 0x000fe20000000800 */
[----:B------:R-:W-:Y:S01]  /*b760*/  F2FP.F16.F32.PACK_AB R170, R156, R189 ;  /* 0x000000bd9caa723e */ /* 0x000fe200000000ff */
[----:B------:R-:W-:Y:S01]  /*b770*/  FFMA.FTZ R165, R153, R248, R249 ;  /* 0x000000f899a57223 */ /* 0x000fe200000100f9 */
[----:B------:R-:W-:Y:S01]  /*b780*/  FFMA.FTZ R167, R152, UR19, -R181 ;  /* 0x0000001398a77c23 */ /* 0x000fe200080108b5 */
[----:B------:R-:W-:Y:S01]  /*b790*/  HMMA.16816.F32 R104, R136, R148, R104 ;  /* 0x000000948868723c */ /* 0x000fe20000001868 */
[----:B------:R4:W5:Y:S03]  /*b7a0*/  LDL.LU R251, [R1+0xa8] ;  /* 0x0000a80001fb7983 */ /* 0x0009660000300800 */
[----:B------:R1:W1:Y:S08]  /*b7b0*/  MUFU.EX2 R209, R116 ;  /* 0x0000007400d17308 */ /* 0x0002700000000800 */
[----:B------:R-:W4:Y:S01]  /*b7c0*/  MUFU.EX2 R141, R119 ;  /* 0x00000077008d7308 */ /* 0x000f220000000800 */
[----:B---3--:R-:W-:Y:S01]  /*b7d0*/  F2FP.F16.F32.PACK_AB R168, R238, R223 ;  /* 0x000000dfeea8723e */ /* 0x008fe200000000ff */
[----:B------:R3:W5:Y:S06]  /*b7e0*/  LDL.LU R250, [R1+0xa4] ;  /* 0x0000a40001fa7983 */ /* 0x00076c0000300800 */
[----:B------:R3:W-:Y:S01]  /*b7f0*/  MUFU.EX2 R208, R117 ;  /* 0x0000007500d07308 */ /* 0x0007e20000000800 */
[----:B-1----:R-:W-:Y:S01]  /*b800*/  FFMA.FTZ R116, R184, UR19, -R213 ;  /* 0x00000013b8747c23 */ /* 0x002fe200080108d5 */
[----:B------:R-:W-:Y:S01]  /*b810*/  F2FP.F16.F32.PACK_AB R169, R237, R232 ;  /* 0x000000e8eda9723e */ /* 0x000fe200000000ff */
[----:B------:R1:W5:Y:S01]  /*b820*/  LDL.LU R249, [R1+0xa0] ;  /* 0x0000a00001f97983 */ /* 0x0003620000300800 */
[----:B------:R-:W-:-:S02]  /*b830*/  F2FP.F16.F32.PACK_AB R118, R209, R140 ;  /* 0x0000008cd176723e */ /* 0x000fc400000000ff */
[----:B----4-:R-:W-:Y:S02]  /*b840*/  F2FP.F16.F32.PACK_AB R171, R210, R141 ;  /* 0x0000008dd2ab723e */ /* 0x010fe400000000ff */
[----:B------:R4:W1:Y:S01]  /*b850*/  MUFU.EX2 R157, R116 ;  /* 0x00000074009d7308 */ /* 0x0008620000000800 */
[----:B------:R2:W5:Y:S01]  /*b860*/  LDL.LU R248, [R1+0x9c] ;  /* 0x00009c0001f87983 */ /* 0x0005620000300800 */
[----:B---3--:R-:W-:-:S03]  /*b870*/  F2FP.F16.F32.PACK_AB R117, R236, R234 ;  /* 0x000000eaec75723e */ /* 0x008fc600000000ff */
[----:B------:R-:W-:Y:S01]  /*b880*/  HMMA.16816.F32 R28, R168, R132, R28 ;  /* 0x00000084a81c723c */ /* 0x000fe2000000181c */
[----:B----4-:R-:W-:Y:S02]  /*b890*/  F2FP.F16.F32.PACK_AB R116, R235, R233 ;  /* 0x000000e9eb74723e */ /* 0x010fe400000000ff */
[----:B-1----:R-:W-:-:S03]  /*b8a0*/  F2FP.F16.F32.PACK_AB R119, R208, R157 ;  /* 0x0000009dd077723e */ /* 0x002fc600000000ff */
[----:B------:R-:W-:Y:S06]  /*b8b0*/  HMMA.16816.F32 R32, R168, R134, R32 ;  /* 0x00000086a820723c */ /* 0x000fec0000001820 */
[C---:B------:R-:W-:Y:S06]  /*b8c0*/  HMMA.16816.F32 R24, R116.reuse, R132, R24 ;  /* 0x000000847418723c */ /* 0x040fec0000001818 */
[----:B------:R-:W-:Y:S01]  /*b8d0*/  HMMA.16816.F32 R36, R116, R134, R36 ;  /* 0x000000867424723c */ /* 0x000fe20000001824 */
[----:B------:R-:W1:Y:S05]  /*b8e0*/  LDSM.16.MT88.4 R132, [R240+0xd000] ;  /* 0x00d00000f084783b */ /* 0x000e6a0000004200 */
[-C--:B------:R-:W-:Y:S06]  /*b8f0*/  HMMA.16816.F32 R44, R168, R128.reuse, R44 ;  /* 0x00000080a82c723c */ /* 0x080fec000000182c */
[C---:B------:R-:W-:Y:S06]  /*b900*/  HMMA.16816.F32 R40, R116.reuse, R128, R40 ;  /* 0x000000807428723c */ /* 0x040fec0000001828 */
[-C--:B------:R-:W-:Y:S06]  /*b910*/  HMMA.16816.F32 R52, R116, R130.reuse, R52 ;  /* 0x000000827434723c */ /* 0x080fec0000001834 */
[----:B------:R-:W-:Y:S01]  /*b920*/  HMMA.16816.F32 R48, R168, R130, R48 ;  /* 0x00000082a830723c */ /* 0x000fe20000001830 */
[----:B------:R-:W3:Y:S05]  /*b930*/  LDSM.16.MT88.4 R128, [R244+0xf000] ;  /* 0x00f00000f480783b */ /* 0x000eea0000004200 */
[C---:B-1----:R-:W-:Y:S06]  /*b940*/  HMMA.16816.F32 R152, R116.reuse, R132, R56 ;  /* 0x000000847498723c */ /* 0x042fec0000001838 */
[----:B---3--:R-:W-:Y:S01]  /*b950*/  HMMA.16816.F32 R56, R116, R128, R72 ;  /* 0x000000807438723c */ /* 0x008fe20000001848 */
[----:B------:R-:W1:Y:S01]  /*b960*/  LDSM.16.MT88.4 R72, [R240+0xf000] ;  /* 0x00f00000f048783b */ /* 0x000e620000004200 */
[----:B--2---:R-:W-:Y:S01]  /*b970*/  FFMA.FTZ R196, R183, R196, R247 ;  /* 0x000000c4b7c47223 */ /* 0x004fe200000100f7 */
[----:B------:R-:W-:Y:S01]  /*b980*/  FFMA.FTZ R184, R246, UR19, -R227 ;  /* 0x00000013f6b87c23 */ /* 0x000fe200080108e3 */
[----:B------:R-:W-:Y:S01]  /*b990*/  FFMA.FTZ R181, R182, UR19, -R181 ;  /* 0x00000013b6b57c23 */ /* 0x000fe200080108b5 */
[----:B------:R3:W5:Y:S01]  /*b9a0*/  LDL.LU R247, [R1+0x98] ;  /* 0x0000980001f77983 */ /* 0x0007620000300800 */
[--C-:B------:R-:W-:Y:S01]  /*b9b0*/  FFMA.FTZ R183, R245, UR19, -R227.reuse ;  /* 0x00000013f5b77c23 */ /* 0x100fe200080108e3 */
[----:B------:R-:W-:-:S02]  /*b9c0*/  FFMA.FTZ R182, R243, UR19, -R227 ;  /* 0x00000013f3b67c23 */ /* 0x000fc400080108e3 */
[----:B------:R3:W5:Y:S04]  /*b9d0*/  LDL.LU R246, [R1+0x94] ;  /* 0x0000940001f67983 */ /* 0x0007680000300800 */
[----:B------:R3:W5:Y:S04]  /*b9e0*/  LDL.LU R245, [R1+0x90] ;  /* 0x0000900001f57983 */ /* 0x0007680000300800 */
[----:B------:R3:W5:Y:S04]  /*b9f0*/  LDL.LU R243, [R1+0x8c] ;  /* 0x00008c0001f37983 */ /* 0x0007680000300800 */
[----:B------:R3:W5:Y:S04]  /*ba00*/  LDL.LU R227, [R1+0x88] ;  /* 0x0000880001e37983 */ /* 0x0007680000300800 */
[----:B------:R3:W5:Y:S01]  /*ba10*/  LDL.LU R226, [R1+0x84] ;  /* 0x0000840001e27983 */ /* 0x0007620000300800 */
[----:B-1----:R-:W-:Y:S03]  /*ba20*/  HMMA.16816.F32 R172, R116, R72, R104 ;  /* 0x0000004874ac723c */ /* 0x002fe60000001868 */
[----:B------:R-:W2:Y:S03]  /*ba30*/  LDL.LU R107, [R1+0x48] ;  /* 0x00004800016b7983 */ /* 0x000ea60000300800 */
[C---:B------:R-:W-:Y:S06]  /*ba40*/  HMMA.16816.F32 R108, R136.reuse, R142, R108 ;  /* 0x0000008e886c723c */ /* 0x040fec000000186c */
[----:B------:R-:W-:Y:S01]  /*ba50*/  HMMA.16816.F32 R100, R136, R150, R100 ;  /* 0x000000968864723c */ /* 0x000fe20000001864 */
[----:B------:R-:W1:Y:S04]  /*ba60*/  LDSM.16.MT88.4 R136, [R244+0xd000] ;  /* 0x00d00000f488783b */ /* 0x000e680000004200 */
[----:B------:R-:W4:Y:S01]  /*ba70*/  LDSM.16.MT88.4 R148, [R242+0xf000] ;  /* 0x00f00000f294783b */ /* 0x000f220000004200 */
[----:B------:R-:W-:Y:S01]  /*ba80*/  MUFU.EX2 R106, R180 ;  /* 0x000000b4006a7308 */ /* 0x000fe20000000800 */
        /* <DEDUP_REMOVED lines=8> */
[----:B------:R-:W3:Y:S01]  /*bb10*/  MUFU.EX2 R166, R166 ;  /* 0x000000a600a67308 */ /* 0x000ee20000000800 */
[-C--:B-1----:R-:W-:Y:S06]  /*bb20*/  HMMA.16816.F32 R12, R168, R136.reuse, R12 ;  /* 0x00000088a80c723c */ /* 0x082fec000000180c */
[C---:B------:R-:W-:Y:S06]  /*bb30*/  HMMA.16816.F32 R8, R116.reuse, R136, R8 ;  /* 0x000000887408723c */ /* 0x040fec0000001808 */
[-C--:B------:R-:W-:Y:S06]  /*bb40*/  HMMA.16816.F32 R20, R116, R138.reuse, R20 ;  /* 0x0000008a7414723c */ /* 0x080fec0000001814 */
[----:B------:R-:W-:Y:S06]  /*bb50*/  HMMA.16816.F32 R16, R168, R138, R16 ;  /* 0x0000008aa810723c */ /* 0x000fec0000001810 */
[----:B----4-:R-:W-:Y:S07]  /*bb60*/  HMMA.16816.F32 R136, R116, R148, R88 ;  /* 0x000000947488723c */ /* 0x010fee0000001858 */
[----:B------:R-:W-:-:S02]  /*bb70*/  MOV R89, R141 ;  /* 0x0000008d00597202 */ /* 0x000fc40000000f00 */
[----:B------:R-:W-:Y:S02]  /*bb80*/  MOV R88, R140 ;  /* 0x0000008c00587202 */ /* 0x000fe40000000f00 */
[----:B------:R-:W-:Y:S01]  /*bb90*/  HMMA.16816.F32 R140, R116, R150, R92 ;  /* 0x00000096748c723c */ /* 0x000fe2000000185c */
[----:B------:R-:W-:Y:S02]  /*bba0*/  MOV R91, R159 ;  /* 0x0000009f005b7202 */ /* 0x000fe40000000f00 */
[----:B------:R-:W-:Y:S01]  /*bbb0*/  MOV R90, R158 ;  /* 0x0000009e005a7202 */ /* 0x000fe20000000f00 */
[----:B------:R-:W-:Y:S03]  /*bbc0*/  MUFU.EX2 R92, R183 ;  /* 0x000000b7005c7308 */ /* 0x000fe60000000800 */
[----:B------:R-:W-:Y:S02]  /*bbd0*/  MOV R95, R157 ;  /* 0x0000009d005f7202 */ /* 0x000fe40000000f00 */
[----:B------:R-:W-:-:S02]  /*bbe0*/  MOV R94, R156 ;  /* 0x0000009c005e7202 */ /* 0x000fc40000000f00 */
[----:B------:R-:W-:Y:S01]  /*bbf0*/  HMMA.16816.F32 R156, R116, R162, R108 ;  /* 0x000000a2749c723c */ /* 0x000fe2000000186c */
[----:B------:R-:W-:Y:S08]  /*bc00*/  MUFU.EX2 R108, R181 ;  /* 0x000000b5006c7308 */ /* 0x000ff00000000800 */
[----:B------:R1:W-:Y:S02]  /*bc10*/  MUFU.EX2 R111, R182 ;  /* 0x000000b6006f7308 */ /* 0x0003e40000000800 */
[----:B-1----:R-:W1:Y:S06]  /*bc20*/  LDSM.16.MT88.4 R180, [R244+0xd800] ;  /* 0x00d80000f4b4783b */ /* 0x002e6c0000004200 */
[----:B------:R-:W-:Y:S08]  /*bc30*/  MUFU.EX2 R212, R212 ;  /* 0x000000d400d47308 */ /* 0x000ff00000000800 */
[----:B------:R-:W4:Y:S08]  /*bc40*/  MUFU.EX2 R218, R218 ;  /* 0x000000da00da7308 */ /* 0x000f300000000800 */
[----:B------:R-:W-:Y:S08]  /*bc50*/  MUFU.EX2 R219, R219 ;  /* 0x000000db00db7308 */ /* 0x000ff00000000800 */
[----:B------:R-:W1:Y:S08]  /*bc60*/  MUFU.EX2 R222, R222 ;  /* 0x000000de00de7308 */ /* 0x000e700000000800 */
[----:B------:R-:W-:Y:S08]  /*bc70*/  MUFU.EX2 R206, R206 ;  /* 0x000000ce00ce7308 */ /* 0x000ff00000000800 */
[----:B------:R-:W-:Y:S08]  /*bc80*/  MUFU.EX2 R221, R221 ;  /* 0x000000dd00dd7308 */ /* 0x000ff00000000800 */
[----:B------:R-:W-:Y:S01]  /*bc90*/  MUFU.EX2 R204, R204 ;  /* 0x000000cc00cc7308 */ /* 0x000fe20000000800 */
[----:B------:R-:W-:Y:S01]  /*bca0*/  FADD.FTZ R164, R217, R164 ;  /* 0x000000a4d9a47221 */ /* 0x000fe20000010000 */
[----:B------:R-:W-:Y:S01]  /*bcb0*/  FADD.FTZ R165, R216, R165 ;  /* 0x000000a5d8a57221 */ /* 0x000fe20000010000 */
[----:B------:R-:W-:Y:S01]  /*bcc0*/  HMMA.16816.F32 R176, R168, R72, R176 ;  /* 0x00000048a8b0723c */ /* 0x000fe200000018b0 */
[----:B---3--:R-:W-:Y:S01]  /*bcd0*/  MOV R220, R166 ;  /* 0x000000a600dc7202 */ /* 0x008fe20000000f00 */
[----:B------:R-:W-:-:S03]  /*bce0*/  FADD.FTZ R203, R203, R164 ;  /* 0x000000a4cbcb7221 */ /* 0x000fc60000010000 */
[----:B------:R-:W3:Y:S01]  /*bcf0*/  MUFU.EX2 R93, R167 ;  /* 0x000000a7005d7308 */ /* 0x000ee20000000800 */
[----:B----4-:R-:W-:Y:S01]  /*bd00*/  F2FP.F16.F32.PACK_AB R164, R218, R212 ;  /* 0x000000d4daa4723e */ /* 0x010fe200000000ff */
[----:B------:R-:W-:Y:S01]  /*bd10*/  HMMA.16816.F32 R68, R116, R134, R68 ;  /* 0x000000867444723c */ /* 0x000fe20000001844 */
[----:B-1----:R-:W-:Y:S01]  /*bd20*/  F2FP.F16.F32.PACK_AB R166, R222, R219 ;  /* 0x000000dbdea6723e */ /* 0x002fe200000000ff */
[----:B------:R-:W-:-:S04]  /*bd30*/  FADD.FTZ R196, R215, R196 ;  /* 0x000000c4d7c47221 */ /* 0x000fc80000010000 */
[----:B------:R-:W-:Y:S01]  /*bd40*/  MUFU.EX2 R110, R185 ;  /* 0x000000b9006e7308 */ /* 0x000fe20000000800 */
[C---:B------:R-:W-:Y:S06]  /*bd50*/  HMMA.16816.F32 R84, R116.reuse, R130, R84 ;  /* 0x000000827454723c */ /* 0x040fec0000001854 */
[C---:B------:R-:W-:Y:S01]  /*bd60*/  HMMA.16816.F32 R96, R116.reuse, R160, R96 ;  /* 0x000000a07460723c */ /* 0x040fe20000001860 */
[----:B------:R-:W-:Y:S05]  /*bd70*/  MUFU.EX2 R109, R184 ;  /* 0x000000b8006d7308 */ /* 0x000fea0000000800 */
[----:B------:R-:W-:Y:S06]  /*bd80*/  HMMA.16816.F32 R100, R116, R74, R100 ;  /* 0x0000004a7464723c */ /* 0x000fec0000001864 */
[C---:B------:R-:W-:Y:S06]  /*bd90*/  HMMA.16816.F32 R60, R168.reuse, R132, R60 ;  /* 0x00000084a83c723c */ /* 0x040fec000000183c */
[C---:B------:R-:W-:Y:S06]  /*bda0*/  HMMA.16816.F32 R64, R168.reuse, R134, R64 ;  /* 0x00000086a840723c */ /* 0x040fec0000001840 */
[C---:B------:R-:W-:Y:S06]  /*bdb0*/  HMMA.16816.F32 R116, R168.reuse, R128, R76 ;  /* 0x00000080a874723c */ /* 0x040fec000000184c */
[C---:B------:R-:W-:Y:S06]  /*bdc0*/  HMMA.16816.F32 R132, R168.reuse, R148, R112 ;  /* 0x00000094a884723c */ /* 0x040fec0000001870 */
[C---:B------:R-:W-:Y:S01]  /*bdd0*/  HMMA.16816.F32 R144, R168.reuse, R150, R144 ;  /* 0x00000096a890723c */ /* 0x040fe20000001890 */
[----:B------:R-:W-:Y:S01]  /*bde0*/  FADD.FTZ R207, R199, R196 ;  /* 0x000000c4c7cf7221 */ /* 0x000fe20000010000 */
[----:B------:R-:W-:Y:S01]  /*bdf0*/  MOV R217, R108 ;  /* 0x0000006c00d97202 */ /* 0x000fe20000000f00 */
[----:B------:R-:W-:Y:S03]  /*be00*/  LDSM.16.MT88.4 R112, [R240+0xd800] ;  /* 0x00d80000f070783b */ /* 0x000fe60000004200 */
[C---:B------:R-:W-:Y:S01]  /*be10*/  HMMA.16816.F32 R128, R168.reuse, R130, R80 ;  /* 0x00000082a880723c */ /* 0x040fe20000001850 */
[----:B------:R-:W1:Y:S05]  /*be20*/  LDSM.16.MT88.4 R80, [R242+0xd800] ;  /* 0x00d80000f250783b */ /* 0x000e6a0000004200 */
[C---:B------:R-:W-:Y:S06]  /*be30*/  HMMA.16816.F32 R148, R168.reuse, R160, R120 ;  /* 0x000000a0a894723c */ /* 0x040fec0000001878 */
[----:B------:R-:W-:Y:S07]  /*be40*/  HMMA.16816.F32 R160, R168, R162, R124 ;  /* 0x000000a2a8a0723c */ /* 0x000fee000000187c */
[----:B------:R-:W-:-:S02]  /*be50*/  MOV R124, R89 ;  /* 0x00000059007c7202 */ /* 0x000fc40000000f00 */
[----:B------:R-:W-:Y:S02]  /*be60*/  MOV R89, R187 ;  /* 0x000000bb00597202 */ /* 0x000fe40000000f00 */
[----:B---3--:R-:W-:Y:S02]  /*be70*/  MOV R216, R93 ;  /* 0x0000005d00d87202 */ /* 0x008fe40000000f00 */
[----:B------:R-:W-:Y:S01]  /*be80*/  MOV R215, R92 ;  /* 0x0000005c00d77202 */ /* 0x000fe20000000f00 */
[----:B------:R-:W-:Y:S01]  /*be90*/  HMMA.16816.F32 R168, R168, R74, R4 ;  /* 0x0000004aa8a8723c */ /* 0x000fe20000001804 */
[----:B--2---:R-:W-:Y:S02]  /*bea0*/  FFMA.FTZ R214, R107, R3, R214 ;  /* 0x000000036bd67223 */ /* 0x004fe400000100d6 */
[----:B------:R-:W2:Y:S02]  /*beb0*/  MUFU.EX2 R3, R213 ;  /* 0x000000d500037308 */ /* 0x000ea40000000800 */
[----:B------:R-:W-:Y:S01]  /*bec0*/  FADD.FTZ R72, R197, R214 ;  /* 0x000000d6c5487221 */ /* 0x000fe20000010000 */
[----:B------:R-:W-:Y:S01]  /*bed0*/  FADD.FTZ R214, R198, R165 ;  /* 0x000000a5c6d67221 */ /* 0x000fe20000010000 */
[----:B------:R-:W-:Y:S01]  /*bee0*/  F2FP.F16.F32.PACK_AB R165, R221, R206 ;  /* 0x000000cedda5723e */ /* 0x000fe200000000ff */
[----:B------:R-:W-:Y:S01]  /*bef0*/  LDSM.16.MT88.4 R196, [R241+0xd800] ;  /* 0x00d80000f1c4783b */ /* 0x000fe20000004200 */
[----:B--2---:R-:W-:-:S02]  /*bf00*/  F2FP.F16.F32.PACK_AB R167, R3, R204 ;  /* 0x000000cc03a7723e */ /* 0x004fc400000000ff */
[----:B------:R-:W-:Y:S02]  /*bf10*/  MOV R213, R111 ;  /* 0x0000006f00d57202 */ /* 0x000fe40000000f00 */
[----:B------:R-:W-:Y:S02]  /*bf20*/  MOV R111, R90 ;  /* 0x0000005a006f7202 */ /* 0x000fe40000000f00 */
[----:B------:R-:W-:Y:S02]  /*bf30*/  MOV R90, R186 ;  /* 0x000000ba005a7202 */ /* 0x000fe40000000f00 */
[----:B------:R-:W-:Y:S01]  /*bf40*/  HMMA.16816.F32 R184, R164, R182, R20 ;  /* 0x000000b6a4b8723c */ /* 0x000fe20000001814 */
[----:B------:R-:W2:Y:S01]  /*bf50*/  LDSM.16.MT88.4 R20, [R244+0xf800] ;  /* 0x00f80000f414783b */ /* 0x000ea20000004200 */
[----:B------:R-:W-:Y:S02]  /*bf60*/  F2FP.F16.F32.PACK_AB R4, R106, R110 ;  /* 0x0000006e6a04723e */ /* 0x000fe400000000ff */
[----:B------:R-:W-:-:S02]  /*bf70*/  F2FP.F16.F32.PACK_AB R5, R215, R109 ;  /* 0x0000006dd705723e */ /* 0x000fc400000000ff */
[----:B------:R-:W-:Y:S02]  /*bf80*/  F2FP.F16.F32.PACK_AB R6, R217, R216 ;  /* 0x000000d8d906723e */ /* 0x000fe400000000ff */
[----:B------:R-:W-:Y:S02]  /*bf90*/  F2FP.F16.F32.PACK_AB R7, R220, R213 ;  /* 0x000000d5dc07723e */ /* 0x000fe400000000ff */
        /* <DEDUP_REMOVED lines=9> */
[----:B------:R-:W-:Y:S01]  /*c030*/  HMMA.16816.F32 R192, R4, R180, R12 ;  /* 0x000000b404c0723c */ /* 0x000fe2000000180c */
[----:B------:R-:W-:Y:S01]  /*c040*/  MOV R92, R190 ;  /* 0x000000be005c7202 */ /* 0x000fe20000000f00 */
[----:B------:R-:W-:Y:S01]  /*c050*/  LDSM.16.MT88.4 R12, [R241+0xf800] ;  /* 0x00f80000f10c783b */ /* 0x000fe20000004200 */
[----:B------:R-:W-:-:S02]  /*c060*/  MOV R88, R189 ;  /* 0x000000bd00587202 */ /* 0x000fc40000000f00 */
[----:B------:R-:W-:Y:S02]  /*c070*/  MOV R91, R188 ;  /* 0x000000bc005b7202 */ /* 0x000fe40000000f00 */
[----:B------:R-:W-:Y:S01]  /*c080*/  HMMA.16816.F32 R188, R164, R180, R8 ;  /* 0x000000b4a4bc723c */ /* 0x000fe20000001808 */
[----:B------:R-:W-:Y:S05]  /*c090*/  LDSM.16.MT88.4 R8, [R240+0xf800] ;  /* 0x00f80000f008783b */ /* 0x000fea0000004200 */
[----:B------:R-:W-:Y:S01]  /*c0a0*/  HMMA.16816.F32 R180, R4, R182, R16 ;  /* 0x000000b604b4723c */ /* 0x000fe20000001810 */
[----:B------:R-:W3:Y:S01]  /*c0b0*/  LDSM.16.MT88.4 R16, [R242+0xf800] ;  /* 0x00f80000f210783b */ /* 0x000ee20000004200 */
[----:B------:R-:W-:-:S04]  /*c0c0*/  FADD.FTZ R205, R205, R72 ;  /* 0x00000048cdcd7221 */ /* 0x000fc80000010000 */
[----:B-1----:R-:W-:Y:S01]  /*c0d0*/  HMMA.16816.F32 R76, R164, R82, R36 ;  /* 0x00000052a44c723c */ /* 0x002fe20000001824 */
[----:B------:R-:W-:-:S06]  /*c0e0*/  FADD.FTZ R203, R202, R203 ;  /* 0x000000cbcacb7221 */ /* 0x000fcc0000010000 */
[----:B------:R-:W-:Y:S01]  /*c0f0*/  MOV R39, R91 ;  /* 0x0000005b00277202 */ /* 0x000fe20000000f00 */
[----:B------:R-:W-:Y:S01]  /*c100*/  HMMA.16816.F32 R72, R164, R80, R24 ;  /* 0x00000050a448723c */ /* 0x000fe20000001818 */
[----:B------:R-:W-:Y:S02]  /*c110*/  MOV R37, R89 ;  /* 0x0000005900257202 */ /* 0x000fe40000000f00 */
[----:B------:R-:W-:-:S03]  /*c120*/  MOV R38, R90 ;  /* 0x0000005a00267202 */ /* 0x000fc60000000f00 */
[----:B--2---:R-:W-:Y:S01]  /*c130*/  HMMA.16816.F32 R120, R164, R20, R56 ;  /* 0x00000014a478723c */ /* 0x004fe20000001838 */
[----:B------:R-:W-:Y:S01]  /*c140*/  MOV R24, R88 ;  /* 0x0000005800187202 */ /* 0x000fe20000000f00 */
[----:B------:R-:W-:-:S04]  /*c150*/  FADD.FTZ R205, R0, R205 ;  /* 0x000000cd00cd7221 */ /* 0x000fc80000010000 */
[----:B------:R-:W-:Y:S01]  /*c160*/  HMMA.16816.F32 R88, R164, R196, R40 ;  /* 0x000000c4a458723c */ /* 0x000fe20000001828 */
[----:B------:R-:W-:Y:S01]  /*c170*/  MOV R57, R39 ;  /* 0x0000002700397202 */ /* 0x000fe20000000f00 */
[----:B------:R-:W-:Y:S01]  /*c180*/  FADD.FTZ R214, R201, R214 ;  /* 0x000000d6c9d67221 */ /* 0x000fe20000010000 */
[----:B------:R-:W-:-:S04]  /*c190*/  MOV R58, R38 ;  /* 0x00000026003a7202 */ /* 0x000fc80000000f00 */
[----:B------:R-:W-:Y:S02]  /*c1a0*/  MOV R43, R92 ;  /* 0x0000005c002b7202 */ /* 0x000fe40000000f00 */
[----:B------:R-:W-:Y:S02]  /*c1b0*/  MOV R42, R93 ;  /* 0x0000005d002a7202 */ /* 0x000fe40000000f00 */
[----:B------:R-:W-:Y:S02]  /*c1c0*/  MOV R41, R94 ;  /* 0x0000005e00297202 */ /* 0x000fe40000000f00 */
[----:B------:R-:W-:Y:S02]  /*c1d0*/  MOV R40, R95 ;  /* 0x0000005f00287202 */ /* 0x000fe40000000f00 */
[----:B------:R-:W-:Y:S01]  /*c1e0*/  HMMA.16816.F32 R92, R164, R198, R52 ;  /* 0x000000c6a45c723c */ /* 0x000fe20000001834 */
[----:B------:R-:W-:Y:S01]  /*c1f0*/  MOV R59, R37 ;  /* 0x00000025003b7202 */ /* 0x000fe20000000f00 */
[----:B------:R-:W-:Y:S01]  /*c200*/  FADD.FTZ R203, R57, R203 ;  /* 0x000000cb39cb7221 */ /* 0x000fe20000010000 */
[----:B------:R-:W-:-:S04]  /*c210*/  FADD.FTZ R207, R200, R207 ;  /* 0x000000cfc8cf7221 */ /* 0x000fc80000010000 */
[----:B------:R-:W-:Y:S02]  /*c220*/  MOV R52, R111 ;  /* 0x0000006f00347202 */ /* 0x000fe40000000f00 */
        /* <DEDUP_REMOVED lines=11> */
[----:B------:R-:W-:Y:S01]  /*c2e0*/  MOV R27, R106 ;  /* 0x0000006a001b7202 */ /* 0x000fe20000000f00 */
[----:B------:R-:W-:Y:S01]  /*c2f0*/  FADD.FTZ R239, R239, R0 ;  /* 0x00000000efef7221 */ /* 0x000fe20000010000 */
[----:B------:R-:W-:Y:S01]  /*c300*/  MOV R36, R24 ;  /* 0x0000001800247202 */ /* 0x000fe20000000f00 */
[C---:B------:R-:W-:Y:S01]  /*c310*/  HMMA.16816.F32 R104, R164.reuse, R112, R152 ;  /* 0x00000070a468723c */ /* 0x040fe20000001898 */
[----:B------:R-:W-:Y:S01]  /*c320*/  MOV R26, R109 ;  /* 0x0000006d001a7202 */ /* 0x000fe20000000f00 */
[----:B------:R-:W-:Y:S01]  /*c330*/  FADD.FTZ R214, R42, R214 ;  /* 0x000000d62ad67221 */ /* 0x000fe20000010000 */
[----:B------:R-:W-:Y:S01]  /*c340*/  MOV R25, R110 ;  /* 0x0000006e00197202 */ /* 0x000fe20000000f00 */
[----:B------:R-:W-:Y:S01]  /*c350*/  FADD.FTZ R0, R225, R203 ;  /* 0x000000cbe1007221 */ /* 0x000fe20000010000 */
[----:B------:R-:W-:Y:S01]  /*c360*/  MOV R37, R124 ;  /* 0x0000007c00257202 */ /* 0x000fe20000000f00 */
[----:B------:R-:W-:Y:S01]  /*c370*/  HMMA.16816.F32 R108, R164, R114, R68 ;  /* 0x00000072a46c723c */ /* 0x000fe20000001844 */
[----:B------:R-:W-:-:S02]  /*c380*/  MOV R38, R125 ;  /* 0x0000007d00267202 */ /* 0x000fc40000000f00 */
[----:B------:R-:W-:Y:S02]  /*c390*/  MOV R39, R126 ;  /* 0x0000007e00277202 */ /* 0x000fe40000000f00 */
[----:B------:R-:W-:Y:S01]  /*c3a0*/  MOV R24, R127 ;  /* 0x0000007f00187202 */ /* 0x000fe20000000f00 */
[----:B---3--:R-:W-:Y:S01]  /*c3b0*/  HMMA.16816.F32 R136, R164, R16, R136 ;  /* 0x00000010a488723c */ /* 0x008fe20000001888 */
[----:B------:R-:W-:Y:S01]  /*c3c0*/  FADD.FTZ R207, R43, R207 ;  /* 0x000000cf2bcf7221 */ /* 0x000fe20000010000 */
[----:B------:R-:W-:-:S04]  /*c3d0*/  FADD.FTZ R223, R223, R0 ;  /* 0x00000000dfdf7221 */ /* 0x000fc80000010000 */
[C---:B------:R-:W-:Y:S06]  /*c3e0*/  HMMA.16816.F32 R140, R164.reuse, R18, R140 ;  /* 0x00000012a48c723c */ /* 0x040fec000000188c */
[C---:B------:R-:W-:Y:S06]  /*c3f0*/  HMMA.16816.F32 R156, R164.reuse, R14, R156 ;  /* 0x0000000ea49c723c */ /* 0x040fec000000189c */
[C---:B------:R-:W-:Y:S01]  /*c400*/  HMMA.16816.F32 R172, R164.reuse, R8, R172 ;  /* 0x00000008a4ac723c */ /* 0x040fe200000018ac */
[----:B------:R-:W-:Y:S01]  /*c410*/  FADD.FTZ R239, R2, R239 ;  /* 0x000000ef02ef7221 */ /* 0x000fe20000010000 */
[----:B------:R1:W5:Y:S04]  /*c420*/  LDL.LU R225, [R1+0x80] ;  /* 0x0000800001e17983 */ /* 0x0003680000300800 */
[C---:B------:R-:W-:Y:S06]  /*c430*/  HMMA.16816.F32 R124, R164.reuse, R22, R84 ;  /* 0x00000016a47c723c */ /* 0x040fec0000001854 */
[C---:B------:R-:W-:Y:S06]  /*c440*/  HMMA.16816.F32 R152, R164.reuse, R12, R96 ;  /* 0x0000000ca498723c */ /* 0x040fec0000001860 */
[----:B------:R-:W-:Y:S06]  /*c450*/  HMMA.16816.F32 R164, R164, R10, R100 ;  /* 0x0000000aa4a4723c */ /* 0x000fec0000001864 */
[C---:B------:R-:W-:Y:S06]  /*c460*/  HMMA.16816.F32 R68, R4.reuse, R80, R28 ;  /* 0x000000500444723c */ /* 0x040fec000000181c */
        /* <DEDUP_REMOVED lines=14> */
[----:B------:R-:W-:-:S06]  /*c550*/  FADD.FTZ R239, R234, R239 ;  /* 0x000000efeaef7221 */ /* 0x000fcc0000010000 */
[----:B------:R-:W-:Y:S01]  /*c560*/  FADD.FTZ R5, R224, R214 ;  /* 0x000000d6e0057221 */ /* 0x000fe20000010000 */
[----:B------:R-:W-:Y:S01]  /*c570*/  FADD.FTZ R4, R211, R207 ;  /* 0x000000cfd3047221 */ /* 0x000fe20000010000 */
[----:B------:R-:W-:Y:S01]  /*c580*/  FADD.FTZ R223, R36, R223 ;  /* 0x000000df24df7221 */ /* 0x000fe20000010000 */
[----:B------:R-:W-:Y:S01]  /*c590*/  FADD.FTZ R239, R236, R239 ;  /* 0x000000efecef7221 */ /* 0x000fe20000010000 */
[----:B------:R-:W-:Y:S01]  /*c5a0*/  FADD.FTZ R232, R232, R5 ;  /* 0x00000005e8e87221 */ /* 0x000fe20000010000 */
[----:B------:R-:W-:Y:S01]  /*c5b0*/  FADD.FTZ R4, R233, R4 ;  /* 0x00000004e9047221 */ /* 0x000fe20000010000 */
[----:B------:R1:W5:Y:S02]  /*c5c0*/  LDL.LU R224, [R1+0x7c] ;  /* 0x00007c0001e07983 */ /* 0x0003640000300800 */
        /* <DEDUP_REMOVED lines=49> */
[----:B------:R-:W3:Y:S01]  /*c8e0*/  S2R R233, SR_TID.X ;  /* 0x0000000000e97919 */ /* 0x000ee20000002100 */
[----:B------:R-:W-:Y:S01]  /*c8f0*/  IMAD.U32 R7, RZ, RZ, UR11 ;  /* 0x0000000bff077e24 */ /* 0x000fe2000f8e00ff */
[----:B------:R-:W-:Y:S02]  /*c900*/  UIADD3 UR4, UR11, UR4, URZ ;  /* 0x000000040b047290 */ /* 0x000fe4000fffe03f */
[----:B-----5:R-:W-:Y:S01]  /*c910*/  LEA R15, P0, R6, R208, 0x6 ;  /* 0x000000d0060f7211 */ /* 0x020fe200078030ff */
[----:B------:R-:W4:Y:S03]  /*c920*/  @!P3 LDC.64 R12, c[0x0][0x220] ;  /* 0x00008800ff0cbb82 */ /* 0x000f260000000a00 */
[----:B------:R-:W-:Y:S01]  /*c930*/  IMAD.U32 R7, RZ, RZ, UR4 ;  /* 0x00000004ff077e24 */ /* 0x000fe2000f8e00ff */
[----:B-1----:R-:W-:-:S04]  /*c940*/  @!P3 LEA R16, P1, R15, R4, 0x1 ;  /* 0x000000040f10b211 */ /* 0x002fc800078208ff */
[----:B------:R-:W1:Y:S01]  /*c950*/  @!P3 LDC.64 R8, c[0x0][0x220] ;  /* 0x00008800ff08bb82 */ /* 0x000e620000000a00 */
[----:B------:R-:W-:Y:S01]  /*c960*/  LEA.HI.X R0, R6, R211, R7, 0x6, P0 ;  /* 0x000000d306007211 */ /* 0x000fe200000f3407 */
[----:B------:R-:W-:Y:S03]  /*c970*/  @P3 STS.128 [R252+0xc000], RZ ;  /* 0x00c000fffc003388 */ /* 0x000fe60000000c00 */
[----:B------:R-:W-:-:S03]  /*c980*/  @!P3 LEA.HI.X R17, R15, R5, R0, 0x1, P1 ;  /* 0x000000050f11b211 */ /* 0x000fc600008f0c00 */
[----:B------:R-:W1:Y:S01]  /*c990*/  @!P2 LDC.64 R10, c[0x0][0x220] ;  /* 0x00008800ff0aab82 */ /* 0x000e620000000a00 */
        /* <DEDUP_REMOVED lines=13> */
[----:B----4-:R-:W-:Y:S01]  /*ca70*/  @!P3 LEA R20, P0, R15, R12, 0x1 ;  /* 0x0000000c0f14b211 */ /* 0x010fe200078008ff */
[----:B---3--:R-:W-:Y:S01]  /*ca80*/  IMAD.SHL.U32 R233, R233, 0x2, RZ ;  /* 0x00000002e9e97824 */ /* 0x008fe200078e00ff */
[----:B------:R-:W-:Y:S01]  /*ca90*/  IADD3 R12, P4, R15, UR23, RZ ;  /* 0x000000170f0c7c10 */ /* 0x000fe2000ff9e0ff */
[----:B------:R-:W-:Y:S01]  /*caa0*/  @P3 STS.128 [R252+0xc800], RZ ;  /* 0x00c800fffc003388 */ /* 0x000fe20000000c00 */
[----:B------:R-:W-:Y:S01]  /*cab0*/  IADD3.X R0, R0, UR22, RZ, P1, !PT ;  /* 0x0000001600007c10 */ /* 0x000fe20008ffe4ff */
[----:B------:R-:W3:Y:S01]  /*cac0*/  @!P3 LDC.64 R4, c[0x0][0x220] ;  /* 0x00008800ff04bb82 */ /* 0x000ee20000000a00 */
[----:B-1----:R-:W-:-:S02]  /*cad0*/  @!P3 LEA R22, P1, R12, R8, 0x1 ;  /* 0x000000080c16b211 */ /* 0x002fc400078208ff */
[----:B------:R-:W-:Y:S02]  /*cae0*/  @!P3 LEA.HI.X R21, R15, R13, R0, 0x1, P0 ;  /* 0x0000000d0f15b211 */ /* 0x000fe400000f0c00 */
[----:B------:R-:W-:Y:S02]  /*caf0*/  IADD3.X R8, R0, UR22, RZ, P4, !PT ;  /* 0x0000001600087c10 */ /* 0x000fe4000a7fe4ff */
[----:B------:R-:W-:Y:S01]  /*cb00*/  LOP3.LUT R233, R233, 0x6, RZ, 0xc0, !PT ;  /* 0x00000006e9e97812 */ /* 0x000fe200078ec0ff */
[----:B------:R-:W1:Y:S01]  /*cb10*/  @!P2 LDC.64 R2, c[0x0][0x220] ;  /* 0x00008800ff02ab82 */ /* 0x000e620000000a00 */
[C---:B------:R-:W-:Y:S01]  /*cb20*/  @!P2 LEA R14, P0, R15.reuse, R10, 0x1 ;  /* 0x0000000a0f0ea211 */ /* 0x040fe200078008ff */
[----:B------:R-:W-:Y:S01]  /*cb30*/  @!PT LDS RZ, [RZ] ;  /* 0x00000000fffff984 */ /* 0x000fe20000000800 */
[----:B------:R-:W-:Y:S01]  /*cb40*/  @!PT LDS RZ, [RZ] ;  /* 0x00000000fffff984 */ /* 0x000fe20000000800 */
[----:B------:R-:W-:Y:S01]  /*cb50*/  @!PT LDS RZ, [RZ] ;  /* 0x00000000fffff984 */ /* 0x000fe20000000800 */
[----:B------:R-:W-:Y:S01]  /*cb60*/  @!P3 LDGSTS.E.BYPASS.LTC128B.128 [R252+0xc800], desc[UR20][R20.64] ;  /* 0x0c80000014fcbfae */ /* 0x000fe2000b901d54 */
[C---:B------:R-:W-:Y:S02]  /*cb70*/  IADD3 R10, P5, R12.reuse, UR23, RZ ;  /* 0x000000170c0a7c10 */ /* 0x040fe4000ffbe0ff */
[----:B------:R-:W-:Y:S01]  /*cb80*/  @!P3 LEA.HI.X R23, R12, R9, R8, 0x1, P1 ;  /* 0x000000090c17b211 */ /* 0x000fe200008f0c08 */
[----:B------:R-:W-:Y:S01]  /*cb90*/  @P2 STS.128 [R252+0xe800], RZ ;  /* 0x00e800fffc002388 */ /* 0x000fe20000000c00 */
[----:B------:R-:W-:-:S02]  /*cba0*/  @!P2 LEA.HI.X R15, R15, R11, R0, 0x1, P0 ;  /* 0x0000000b0f0fa211 */ /* 0x000fc400000f0c00 */
[----:B--2---:R-:W-:Y:S02]  /*cbb0*/  @!P2 LEA R6, P1, R12, R6, 0x1 ;  /* 0x000000060c06a211 */ /* 0x004fe400078208ff */
[----:B------:R-:W-:Y:S01]  /*cbc0*/  IADD3.X R0, R8, UR22, RZ, P5, !PT ;  /* 0x0000001608007c10 */ /* 0x000fe2000affe4ff */
[----:B------:R-:W-:Y:S01]  /*cbd0*/  @!PT LDS RZ, [RZ] ;  /* 0x00000000fffff984 */ /* 0x000fe20000000800 */
[----:B------:R-:W-:Y:S01]  /*cbe0*/  @!PT LDS RZ, [RZ] ;  /* 0x00000000fffff984 */ /* 0x000fe20000000800 */
[----:B------:R-:W-:Y:S01]  /*cbf0*/  @!PT LDS RZ, [RZ] ;  /* 0x00000000fffff984 */ /* 0x000fe20000000800 */
[----:B------:R-:W-:Y:S01]  /*cc00*/  @!P2 LDGSTS.E.BYPASS.LTC128B.128 [R252+0xe800], desc[UR20][R14.64+0x80] ;  /* 0x0e8000800efcafae */ /* 0x000fe2000b901d54 */
[----:B------:R-:W-:Y:S02]  /*cc10*/  @!P2 LEA.HI.X R7, R12, R7, R8, 0x1, P1 ;  /* 0x000000070c07a211 */ /* 0x000fe400008f0c08 */
        /* <DEDUP_REMOVED lines=31> */
[----:B------:R-:W1:Y:S01]  /*ce10*/  LDSM.16.M88.4 R40, [R249+0x2000] ;  /* 0x00200000f928783b */ /* 0x000e620000000200 */
[----:B------:R-:W-:-:S03]  /*ce20*/  IMAD R3, R3, 0x40, R233 ;  /* 0x0000004003037824 */ /* 0x000fc600078e02e9 */
[----:B------:R-:W1:Y:S01]  /*ce30*/  LDSM.16.M88.4 R212, [R248+0x800] ;  /* 0x00080000f8d4783b */ /* 0x000e620000000200 */
[----:B------:R-:W-:-:S03]  /*ce40*/  VIADD R2, R3, 0x1 ;  /* 0x0000000103027836 */ /* 0x000fc60000000000 */
[----:B------:R-:W1:Y:S01]  /*ce50*/  LDSM.16.M88.4 R204, [R248+0x1000] ;  /* 0x00100000f8cc783b */ /* 0x000e620000000200 */
[CC--:B------:R-:W-:Y:S02]  /*ce60*/  ISETP.GE.AND P5, PT, R3.reuse, R227.reuse, PT ;  /* 0x000000e30300720c */ /* 0x0c0fe40003fa6270 */
[C---:B------:R-:W-:Y:S01]  /*ce70*/  ISETP.GE.AND P0, PT, R3.reuse, R226, PT ;  /* 0x000000e20300720c */ /* 0x040fe20003f06270 */
[----:B------:R-:W1:Y:S01]  /*ce80*/  LDSM.16.M88.4 R200, [R248+0x1800] ;  /* 0x00180000f8c8783b */ /* 0x000e620000000200 */
[----:B------:R-:W-:Y:S02]  /*ce90*/  I2FP.F32.S32 R0, R2 ;  /* 0x0000000200007245 */ /* 0x000fe40000201400 */
[----:B------:R-:W-:Y:S01]  /*cea0*/  ISETP.GE.AND P6, PT, R2, R227, PT ;  /* 0x000000e30200720c */ /* 0x000fe20003fc6270 */
[----:B------:R-:W1:Y:S01]  /*ceb0*/  LDSM.16.M88.4 R32, [R251] ;  /* 0x00000000fb20783b */ /* 0x000e620000000200 */
[C---:B------:R-:W-:Y:S02]  /*cec0*/  ISETP.GE.AND P4, PT, R3.reuse, R225, PT ;  /* 0x000000e10300720c */ /* 0x040fe40003f86270 */
[----:B------:R-:W-:Y:S01]  /*ced0*/  ISETP.GE.AND P1, PT, R3, R224, PT ;  /* 0x000000e00300720c */ /* 0x000fe20003f26270 */
[C---:B--2---:R-:W-:Y:S01]  /*cee0*/  HMMA.16816.F32 R28, R36.reuse, R60, RZ ;  /* 0x0000003c241c723c */ /* 0x044fe200000018ff */
[----:B------:R-:W2:Y:S04]  /*cef0*/  LDSM.16.M88.4 R196, [R249] ;  /* 0x00000000f9c4783b */ /* 0x000ea80000000200 */
[----:B------:R-:W0:Y:S01]  /*cf00*/  LDGDEPBAR ;  /* 0x00000000000079af */ /* 0x000e220000000000 */
[C---:B---3--:R-:W-:Y:S06]  /*cf10*/  HMMA.16816.F32 R20, R36.reuse, R52, RZ ;  /* 0x000000342414723c */ /* 0x048fec00000018ff */
[C---:B----4-:R-:W-:Y:S06]  /*cf20*/  HMMA.16816.F32 R12, R36.reuse, R44, RZ ;  /* 0x0000002c240c723c */ /* 0x050fec00000018ff */
[C---:B------:R-:W-:Y:S06]  /*cf30*/  HMMA.16816.F32 R4, R36.reuse, R220, RZ ;  /* 0x000000dc2404723c */ /* 0x040fec00000018ff */
        /* <DEDUP_REMOVED lines=146> */
[----:B------:R-:W-:Y:S06]  /*d860*/  HMMA.16816.F32 R60, R220, R214, R60 ;  /* 0x000000d6dc3c723c */ /* 0x000fec000000183c */
[C---:B--2---:R-:W-:Y:S06]  /*d870*/  HMMA.16816.F32 R28, R216.reuse, R212, R28 ;  /* 0x000000d4d81c723c */ /* 0x044fec000000181c */
[----:B------:R-:W-:Y:S01]  /*d880*/  HMMA.16816.F32 R24, R216, R214, R24 ;  /* 0x000000d6d818723c */ /* 0x000fe20000001818 */
[----:B------:R-:W-:-:S05]  /*d890*/  VIADD R213, R3, 0x19 ;  /* 0x0000001903d57836 */ /* 0x000fca0000000000 */
[----:B---3--:R-:W-:Y:S01]  /*d8a0*/  HMMA.16816.F32 R20, R216, R204, R20 ;  /* 0x000000ccd814723c */ /* 0x008fe20000001814 */
[----:B------:R-:W-:-:S05]  /*d8b0*/  I2FP.F32.S32 R212, R213 ;  /* 0x000000d500d47245 */ /* 0x000fca0000201400 */
[----:B------:R-:W-:Y:S06]  /*d8c0*/  HMMA.16816.F32 R56, R220, R204, R56 ;  /* 0x000000ccdc38723c */ /* 0x000fec0000001838 */
[----:B----4-:R-:W-:Y:S01]  /*d8d0*/  HMMA.16816.F32 R4, R216, R196, R4 ;  /* 0x000000c4d804723c */ /* 0x010fe20000001804 */
[----:B------:R-:W-:Y:S01]  /*d8e0*/  FFMA.FTZ R205, R0, UR5, R65 ;  /* 0x0000000500cd7c23 */ /* 0x000fe20008010041 */
[----:B------:R-:W-:-:S04]  /*d8f0*/  VIADD R65, R3, 0x9 ;  /* 0x0000000903417836 */ /* 0x000fc80000000000 */
[----:B------:R-:W-:Y:S06]  /*d900*/  HMMA.16816.F32 R40, R220, R196, R40 ;  /* 0x000000c4dc28723c */ /* 0x000fec0000001828 */
[----:B------:R-:W-:Y:S01]  /*d910*/  HMMA.16816.F32 R36, R216, R198, R36 ;  /* 0x000000c6d824723c */ /* 0x000fe20000001824 */
[----:B------:R-:W-:-:S05]  /*d920*/  I2FP.F32.S32 R197, R3 ;  /* 0x0000000300c57245 */ /* 0x000fca0000201400 */
[----:B------:R-:W-:Y:S01]  /*d930*/  FFMA.FTZ R214, R197, UR5, R66 ;  /* 0x00000005c5d67c23 */ /* 0x000fe20008010042 */
[----:B------:R-:W-:Y:S01]  /*d940*/  VIADD R66, R3, 0x8 ;  /* 0x0000000803427836 */ /* 0x000fe20000000000 */
[----:B------:R-:W-:Y:S01]  /*d950*/  HMMA.16816.F32 R32, R220, R198, R32 ;  /* 0x000000c6dc20723c */ /* 0x000fe20000001820 */
[----:B------:R-:W-:Y:S01]  /*d960*/  FFMA.FTZ R204, R197, UR5, R64 ;  /* 0x00000005c5cc7c23 */ /* 0x000fe20008010040 */
[----:B------:R-:W-:Y:S02]  /*d970*/  VIADD R64, R3, 0x10 ;  /* 0x0000001003407836 */ /* 0x000fe40000000000 */
[C---:B------:R-:W-:Y:S01]  /*d980*/  FFMA.FTZ R28, R197.reuse, UR5, R28 ;  /* 0x00000005c51c7c23 */ /* 0x040fe2000801001c */
[----:B------:R-:W-:Y:S01]  /*d990*/  FFMA.FTZ R30, R197, UR5, R30 ;  /* 0x00000005c51e7c23 */ /* 0x000fe2000801001e */
[----:B------:R-:W-:Y:S01]  /*d9a0*/  FFMA.FTZ R197, R0, UR5, R29 ;  /* 0x0000000500c57c23 */ /* 0x000fe2000801001d */
[----:B------:R-:W-:Y:S01]  /*d9b0*/  HMMA.16816.F32 R16, R216, R206, R16 ;  /* 0x000000ced810723c */ /* 0x000fe20000001810 */
[----:B------:R-:W-:-:S05]  /*d9c0*/  I2FP.F32.S32 R199, R66 ;  /* 0x0000004200c77245 */ /* 0x000fca0000201400 */
[----:B------:R-:W-:Y:S01]  /*d9d0*/  HMMA.16816.F32 R12, R216, R200, R12 ;  /* 0x000000c8d80c723c */ /* 0x000fe2000000180c */
[C---:B------:R-:W-:Y:S01]  /*d9e0*/  FFMA.FTZ R196, R199.reuse, UR5, R24 ;  /* 0x00000005c7c47c23 */ /* 0x040fe20008010018 */
[C---:B------:R-:W-:Y:S01]  /*d9f0*/  FFMA.FTZ R29, R199.reuse, UR5, R60 ;  /* 0x00000005c71d7c23 */ /* 0x040fe2000801003c */
[----:B------:R-:W-:-:S03]  /*da00*/  FFMA.FTZ R60, R199, UR5, R26 ;  /* 0x00000005c73c7c23 */ /* 0x000fc6000801001a */
[----:B------:R-:W-:Y:S06]  /*da10*/  HMMA.16816.F32 R8, R216, R202, R8 ;  /* 0x000000cad808723c */ /* 0x000fec0000001808 */
[C---:B------:R-:W-:Y:S01]  /*da20*/  HMMA.16816.F32 R52, R220.reuse, R206, R52 ;  /* 0x000000cedc34723c */ /* 0x040fe20000001834 */
[C---:B------:R-:W-:Y:S01]  /*da30*/  FFMA.FTZ R216, R0.reuse, UR5, R67 ;  /* 0x0000000500d87c23 */ /* 0x040fe20008010043 */
[----:B------:R-:W-:Y:S01]  /*da40*/  FFMA.FTZ R67, R0, UR5, R31 ;  /* 0x0000000500437c23 */ /* 0x000fe2000801001f */
[----:B------:R-:W-:Y:S01]  /*da50*/  FFMA.FTZ R31, R199, UR5, R62 ;  /* 0x00000005c71f7c23 */ /* 0x000fe2000801003e */
[C---:B------:R-:W-:Y:S01]  /*da60*/  VIADD R62, R3.reuse, 0x11 ;  /* 0x00000011033e7836 */ /* 0x040fe20000000000 */
[----:B------:R-:W-:Y:S01]  /*da70*/  I2FP.F32.S32 R199, R64 ;  /* 0x0000004000c77245 */ /* 0x000fe20000201400 */
[----:B------:R-:W-:Y:S01]  /*da80*/  HMMA.16816.F32 R48, R220, R200, R48 ;  /* 0x000000c8dc30723c */ /* 0x000fe20000001830 */
[----:B------:R-:W-:-:S02]  /*da90*/  VIADD R207, R3, 0x20 ;  /* 0x0000002003cf7836 */ /* 0x000fc40000000000 */
[----:B------:R-:W-:Y:S01]  /*daa0*/  FFMA.FTZ R17, R212, UR5, R17 ;  /* 0x00000005d4117c23 */ /* 0x000fe20008010011 */
[----:B------:R-:W-:Y:S01]  /*dab0*/  I2FP.F32.S32 R24, R62 ;  /* 0x0000003e00187245 */ /* 0x000fe20000201400 */
[----:B------:R-:W-:Y:S01]  /*dac0*/  FFMA.FTZ R237, R199, UR5, R56 ;  /* 0x00000005c7ed7c23 */ /* 0x000fe20008010038 */
[C---:B------:R-:W-:Y:S01]  /*dad0*/  VIADD R56, R3.reuse, 0x30 ;  /* 0x0000003003387836 */ /* 0x040fe20000000000 */
[----:B------:R-:W-:Y:S01]  /*dae0*/  HMMA.16816.F32 R44, R220, R202, R44 ;  /* 0x000000cadc2c723c */ /* 0x000fe2000000182c */
[----:B------:R-:W-:Y:S01]  /*daf0*/  I2FP.F32.S32 R200, R65 ;  /* 0x0000004100c87245 */ /* 0x000fe20000201400 */
[C---:B------:R-:W-:Y:S01]  /*db00*/  FFMA.FTZ R235, R24.reuse, UR5, R57 ;  /* 0x0000000518eb7c23 */ /* 0x040fe20008010039 */
[----:B------:R-:W-:Y:S01]  /*db10*/  FFMA.FTZ R201, R24, UR5, R23 ;  /* 0x0000000518c97c23 */ /* 0x000fe20008010017 */
[C---:B------:R-:W-:Y:S02]  /*db20*/  VIADD R57, R3.reuse, 0x29 ;  /* 0x0000002903397836 */ /* 0x040fe40000000000 */
[----:B------:R-:W-:Y:S01]  /*db30*/  FFMA.FTZ R19, R212, UR5, R19 ;  /* 0x00000005d4137c23 */ /* 0x000fe20008010013 */
[----:B------:R-:W-:Y:S01]  /*db40*/  FFMA.FTZ R0, R200, UR5, R61 ;  /* 0x00000005c8007c23 */ /* 0x000fe2000801003d */
[----:B------:R-:W-:-:S02]  /*db50*/  VIADD R61, R3, 0x18 ;  /* 0x00000018033d7836 */ /* 0x000fc40000000000 */
[----:B------:R-:W-:Y:S01]  /*db60*/  FFMA.FTZ R217, R200, UR5, R63 ;  /* 0x00000005c8d97c23 */ /* 0x000fe2000801003f */
[----:B------:R-:W-:Y:S01]  /*db70*/  FFMA.FTZ R203, R24, UR5, R21 ;  /* 0x0000000518cb7c23 */ /* 0x000fe20008010015 */
[C---:B------:R-:W-:Y:S01]  /*db80*/  FFMA.FTZ R198, R200.reuse, UR5, R25 ;  /* 0x00000005c8c67c23 */ /* 0x040fe20008010019 */
[----:B------:R-:W-:Y:S01]  /*db90*/  FFMA.FTZ R63, R200, UR5, R27 ;  /* 0x00000005c83f7c23 */ /* 0x000fe2000801001b */
[----:B------:R-:W-:Y:S01]  /*dba0*/  FSEL R21, R205, -INF , !P6 ;  /* 0xff800000cd157808 */ /* 0x000fe20007000000 */
[----:B------:R-:W-:Y:S01]  /*dbb0*/  FFMA.FTZ R200, R199, UR5, R20 ;  /* 0x00000005c7c87c23 */ /* 0x000fe20008010014 */
[----:B------:R-:W-:Y:S01]  /*dbc0*/  BAR.SYNC.DEFER_BLOCKING 0x0 ;  /* 0x0000000000007b1d */ /* 0x000fe20000010000 */
[----:B------:R-:W-:Y:S01]  /*dbd0*/  ISETP.GE.AND P6, PT, R65, R227, PT ;  /* 0x000000e34100720c */ /* 0x000fe20003fc6270 */
[----:B------:R-:W-:Y:S01]  /*dbe0*/  FFMA.FTZ R20, R24, UR5, R59 ;  /* 0x0000000518147c23 */ /* 0x000fe2000801003b */
[----:B------:R-:W-:Y:S01]  /*dbf0*/  I2FP.F32.S32 R27, R61 ;  /* 0x0000003d001b7245 */ /* 0x000fe20000201400 */
[----:B------:R-:W-:Y:S01]  /*dc00*/  FFMA.FTZ R53, R212, UR5, R53 ;  /* 0x00000005d4357c23 */ /* 0x000fe20008010035 */
[----:B------:R-:W-:Y:S01]  /*dc10*/  FSEL R24, R204, -INF , !P5 ;  /* 0xff800000cc187808 */ /* 0x000fe20006800000 */
[----:B------:R-:W-:Y:S01]  /*dc20*/  VIADD R204, R3, 0x21 ;  /* 0x0000002103cc7836 */ /* 0x000fe20000000000 */
[-C--:B------:R-:W-:Y:S01]  /*dc30*/  ISETP.GE.AND P5, PT, R66, R227.reuse, PT ;  /* 0x000000e34200720c */ /* 0x080fe20003fa6270 */
[----:B------:R-:W-:Y:S01]  /*dc40*/  FFMA.FTZ R202, R27, UR5, R16 ;  /* 0x000000051bca7c23 */ /* 0x000fe20008010010 */
[----:B------:R-:W-:Y:S01]  /*dc50*/  FSEL R0, R0, -INF , !P6 ;  /* 0xff80000000007808 */ /* 0x000fe20007000000 */
[----:B------:R-:W-:Y:S01]  /*dc60*/  FFMA.FTZ R25, R199, UR5, R58 ;  /* 0x00000005c7197c23 */ /* 0x000fe2000801003a */
[-C--:B------:R-:W-:Y:S01]  /*dc70*/  ISETP.GE.AND P6, PT, R62, R227.reuse, PT ;  /* 0x000000e33e00720c */ /* 0x080fe20003fc6270 */
[----:B------:R-:W-:Y:S01]  /*dc80*/  VIADD R59, R3, 0x28 ;  /* 0x00000028033b7836 */ /* 0x000fe20000000000 */
[----:B------:R-:W-:Y:S01]  /*dc90*/  FSEL R16, R29, -INF , !P5 ;  /* 0xff8000001d107808 */ /* 0x000fe20006800000 */
[----:B------:R-:W-:Y:S01]  /*dca0*/  FFMA.FTZ R234, R27, UR5, R52 ;  /* 0x000000051bea7c23 */ /* 0x000fe20008010034 */
[-C--:B------:R-:W-:Y:S01]  /*dcb0*/  ISETP.GE.AND P5, PT, R64, R227.reuse, PT ;  /* 0x000000e34000720c */ /* 0x080fe20003fa6270 */
[----:B------:R-:W-:Y:S01]  /*dcc0*/  VIADD R52, R3, 0x38 ;  /* 0x0000003803347836 */ /* 0x000fe20000000000 */
[----:B------:R-:W-:Y:S01]  /*dcd0*/  FSEL R235, R235, -INF , !P6 ;  /* 0xff800000ebeb7808 */ /* 0x000fe20007000000 */
[----:B------:R-:W-:Y:S01]  /*dce0*/  FFMA.FTZ R206, R27, UR5, R18 ;  /* 0x000000051bce7c23 */ /* 0x000fe20008010012 */
[----:B------:R-:W-:Y:S01]  /*dcf0*/  ISETP.GE.AND P6, PT, R213, R227, PT ;  /* 0x000000e3d500720c */ /* 0x000fe20003fc6270 */
[----:B------:R-:W-:Y:S01]  /*dd00*/  FFMA.FTZ R199, R199, UR5, R22 ;  /* 0x00000005c7c77c23 */ /* 0x000fe20008010016 */
[----:B------:R-:W-:Y:S01]  /*dd10*/  I2FP.F32.S32 R58, R204 ;  /* 0x000000cc003a7245 */ /* 0x000fe20000201400 */
[----:B------:R-:W-:Y:S01]  /*dd20*/  FFMA.FTZ R22, R27, UR5, R54 ;  /* 0x000000051b167c23 */ /* 0x000fe20008010036 */
[----:B------:R-:W-:Y:S01]  /*dd30*/  FSEL R237, R237, -INF , !P5 ;  /* 0xff800000eded7808 */ /* 0x000fe20006800000 */
[----:B------:R-:W-:Y:S01]  /*dd40*/  VIADD R54, R3, 0x31 ;  /* 0x0000003103367836 */ /* 0x000fe20000000000 */
[----:B------:R-:W-:Y:S01]  /*dd50*/  I2FP.F32.S32 R205, R207 ;  /* 0x000000cf00cd7245 */ /* 0x000fe20000201400 */
[----:B------:R-:W-:Y:S01]  /*dd60*/  FFMA.FTZ R49, R58, UR5, R49 ;  /* 0x000000053a317c23 */ /* 0x000fe20008010031 */
[----:B------:R-:W-:Y:S01]  /*dd70*/  ISETP.GE.AND P5, PT, R61, R227, PT ;  /* 0x000000e33d00720c */ /* 0x000fe20003fa6270 */
[----:B------:R-:W-:Y:S01]  /*dd80*/  FFMA.FTZ R55, R212, UR5, R55 ;  /* 0x00000005d4377c23 */ /* 0x000fe20008010037 */
[----:B------:R-:W-:Y:S01]  /*dd90*/  FSEL R236, R53, -INF , !P6 ;  /* 0xff80000035ec7808 */ /* 0x000fe20007000000 */
[C---:B------:R-:W-:Y:S01]  /*dda0*/  FFMA.FTZ R48, R205.reuse, UR5, R48 ;  /* 0x00000005cd307c23 */ /* 0x040fe20008010030 */
[----:B------:R-:W-:Y:S01]  /*ddb0*/  I2FP.F32.S32 R53, R59 ;  /* 0x0000003b00357245 */ /* 0x000fe20000201400 */
[----:B------:R-:W-:Y:S01]  /*ddc0*/  FFMA.FTZ R50, R205, UR5, R50 ;  /* 0x00000005cd327c23 */ /* 0x000fe20008010032 */
[----:B------:R-:W-:Y:S01]  /*ddd0*/  FSEL R234, R234, -INF , !P5 ;  /* 0xff800000eaea7808 */ /* 0x000fe20006800000 */
[----:B------:R-:W-:Y:S01]  /*dde0*/  FFMA.FTZ R51, R58, UR5, R51 ;  /* 0x000000053a337c23 */ /* 0x000fe20008010033 */
[-C--:B------:R-:W-:Y:S01]  /*ddf0*/  ISETP.GE.AND P6, PT, R204, R227.reuse, PT ;  /* 0x000000e3cc00720c */ /* 0x080fe20003fc6270 */
[----:B------:R-:W-:Y:S01]  /*de00*/  FFMA.FTZ R232, R53, UR5, R44 ;  /* 0x0000000535e87c23 */ /* 0x000fe2000801002c */
[----:B------:R-:W-:Y:S01]  /*de10*/  ISETP.GE.AND P5, PT, R207, R227, PT ;  /* 0x000000e3cf00720c */ /* 0x000fe20003fa6270 */
[----:B------:R-:W-:Y:S01]  /*de20*/  FFMA.FTZ R46, R53, UR5, R46 ;  /* 0x00000005352e7c23 */ /* 0x000fe2000801002e */
[----:B------:R-:W-:Y:S01]  /*de30*/  FSEL R233, R49, -INF , !P6 ;  /* 0xff80000031e97808 */ /* 0x000fe20007000000 */
[----:B------:R-:W-:Y:S01]  /*de40*/  VIADD R3, R3, 0x39 ;  /* 0x0000003903037836 */ /* 0x000fe20000000000 */
[----:B------:R-:W-:Y:S01]  /*de50*/  I2FP.F32.S32 R44, R57 ;  /* 0x00000039002c7245 */ /* 0x000fe20000201400 */
[C---:B------:R-:W-:Y:S01]  /*de60*/  FFMA.FTZ R14, R205.reuse, UR5, R14 ;  /* 0x00000005cd0e7c23 */ /* 0x040fe2000801000e */
[----:B------:R-:W-:Y:S01]  /*de70*/  FSEL R215, R48, -INF , !P5 ;  /* 0xff80000030d77808 */ /* 0x000fe20006800000 */
[----:B------:R-:W-:Y:S01]  /*de80*/  FFMA.FTZ R12, R205, UR5, R12 ;  /* 0x00000005cd0c7c23 */ /* 0x000fe2000801000c */
[----:B------:R-:W-:Y:S01]  /*de90*/  I2FP.F32.S32 R49, R56 ;  /* 0x0000003800317245 */ /* 0x000fe20000201400 */
[C---:B------:R-:W-:Y:S01]  /*dea0*/  FFMA.FTZ R18, R44.reuse, UR5, R45 ;  /* 0x000000052c127c23 */ /* 0x040fe2000801002d */
[-C--:B------:R-:W-:Y:S01]  /*deb0*/  ISETP.GE.AND P5, PT, R59, R227.reuse, PT ;  /* 0x000000e33b00720c */ /* 0x080fe20003fa6270 */
[----:B------:R-:W-:Y:S01]  /*dec0*/  FFMA.FTZ R47, R44, UR5, R47 ;  /* 0x000000052c2f7c23 */ /* 0x000fe2000801002f */
[-C--:B------:R-:W-:Y:S01]  /*ded0*/  ISETP.GE.AND P6, PT, R57, R227.reuse, PT ;  /* 0x000000e33900720c */ /* 0x080fe20003fc6270 */
[C---:B------:R-:W-:Y:S01]  /*dee0*/  FFMA.FTZ R223, R49.reuse, UR5, R40 ;  /* 0x0000000531df7c23 */ /* 0x040fe20008010028 */
[----:B------:R-:W-:Y:S01]  /*def0*/  FSEL R232, R232, -INF , !P5 ;  /* 0xff800000e8e87808 */ /* 0x000fe20006800000 */
[----:B------:R-:W-:Y:S01]  /*df00*/  FFMA.FTZ R42, R49, UR5, R42 ;  /* 0x00000005312a7c23 */ /* 0x000fe2000801002a */
[----:B------:R-:W-:Y:S01]  /*df10*/  I2FP.F32.S32 R45, R52 ;  /* 0x00000034002d7245 */ /* 0x000fe20000201400 */
[----:B------:R-:W-:Y:S01]  /*df20*/  FFMA.FTZ R15, R58, UR5, R15 ;  /* 0x000000053a0f7c23 */ /* 0x000fe2000801000f */
[-C--:B------:R-:W-:Y:S01]  /*df30*/  ISETP.GE.AND P5, PT, R56, R227.reuse, PT ;  /* 0x000000e33800720c */ /* 0x080fe20003fa6270 */
[----:B------:R-:W-:Y:S01]  /*df40*/  FFMA.FTZ R9, R44, UR5, R9 ;  /* 0x000000052c097c23 */ /* 0x000fe20008010009 */
[----:B------:R-:W-:Y:S01]  /*df50*/  FSEL R18, R18, -INF , !P6 ;  /* 0xff80000012127808 */ /* 0x000fe20007000000 */
[----:B------:R-:W-:Y:S01]  /*df60*/  FFMA.FTZ R32, R45, UR5, R32 ;  /* 0x000000052d207c23 */ /* 0x000fe20008010020 */
[----:B------:R-:W-:Y:S01]  /*df70*/  FSEL R223, R223, -INF , !P5 ;  /* 0xff800000dfdf7808 */ /* 0x000fe20006800000 */
[----:B------:R-:W-:Y:S01]  /*df80*/  FFMA.FTZ R34, R45, UR5, R34 ;  /* 0x000000052d227c23 */ /* 0x000fe20008010022 */
[-C--:B------:R-:W-:Y:S01]  /*df90*/  ISETP.GE.AND P5, PT, R52, R227.reuse, PT ;  /* 0x000000e33400720c */ /* 0x080fe20003fa6270 */
[----:B------:R1:W-:Y:S01]  /*dfa0*/  STL [R1+0xc], R18 ;  /* 0x00000c1201007387 */ /* 0x0003e20000100800 */
[----:B------:R-:W-:Y:S01]  /*dfb0*/  FSEL R29, R214, -INF , !P0 ;  /* 0xff800000d61d7808 */ /* 0x000fe20004000000 */
[----:B------:R-:W-:Y:S01]  /*dfc0*/  FFMA.FTZ R10, R53, UR5, R10 ;  /* 0x00000005350a7c23 */ /* 0x000fe2000801000a */
[----:B------:R-:W-:Y:S01]  /*dfd0*/  ISETP.GE.AND P0, PT, R66, R226, PT ;  /* 0x000000e24200720c */ /* 0x000fe20003f06270 */
[----:B------:R-:W-:Y:S01]  /*dfe0*/  FFMA.FTZ R4, R49, UR5, R4 ;  /* 0x0000000531047c23 */ /* 0x000fe20008010004 */
[----:B------:R-:W-:Y:S01]  /*dff0*/  I2FP.F32.S32 R40, R54 ;  /* 0x0000003600287245 */ /* 0x000fe20000201400 */
[----:B------:R-:W-:Y:S01]  /*e000*/  FFMA.FTZ R13, R58, UR5, R13 ;  /* 0x000000053a0d7c23 */ /* 0x000fe2000801000d */
[----:B------:R-:W-:Y:S01]  /*e010*/  FSEL R23, R31, -INF , !P0 ;  /* 0xff8000001f177808 */ /* 0x000fe20004000000 */
[----:B------:R-:W-:Y:S01]  /*e020*/  FFMA.FTZ R8, R53, UR5, R8 ;  /* 0x0000000535087c23 */ /* 0x000fe20008010008 */
[-C--:B------:R-:W-:Y:S01]  /*e030*/  ISETP.GE.AND P0, PT, R64, R226.reuse, PT ;  /* 0x000000e24000720c */ /* 0x080fe20003f06270 */
[----:B------:R-:W-:Y:S01]  /*e040*/  FFMA.FTZ R41, R40, UR5, R41 ;  /* 0x0000000528297c23 */ /* 0x000fe20008010029 */
[----:B------:R-:W-:Y:S01]  /*e050*/  ISETP.GE.AND P6, PT, R54, R227, PT ;  /* 0x000000e33600720c */ /* 0x000fe20003fc6270 */
[C---:B------:R-:W-:Y:S01]  /*e060*/  FFMA.FTZ R43, R40.reuse, UR5, R43 ;  /* 0x00000005282b7c23 */ /* 0x040fe2000801002b */
[----:B------:R-:W-:Y:S01]  /*e070*/  FSEL R238, R25, -INF , !P0 ;  /* 0xff80000019ee7808 */ /* 0x000fe20004000000 */
[C---:B------:R-:W-:Y:S01]  /*e080*/  FFMA.FTZ R7, R40.reuse, UR5, R7 ;  /* 0x0000000528077c23 */ /* 0x040fe20008010007 */
[-C--:B------:R-:W-:Y:S01]  /*e090*/  ISETP.GE.AND P0, PT, R61, R226.reuse, PT ;  /* 0x000000e23d00720c */ /* 0x080fe20003f06270 */
[----:B------:R-:W-:Y:S01]  /*e0a0*/  FFMA.FTZ R5, R40, UR5, R5 ;  /* 0x0000000528057c23 */ /* 0x000fe20008010005 */
[----:B------:R-:W-:Y:S01]  /*e0b0*/  FSEL R221, R41, -INF , !P6 ;  /* 0xff80000029dd7808 */ /* 0x000fe20007000000 */
[----:B------:R-:W-:Y:S01]  /*e0c0*/  FFMA.FTZ R11, R44, UR5, R11 ;  /* 0x000000052c0b7c23 */ /* 0x000fe2000801000b */
[----:B------:R-:W-:Y:S01]  /*e0d0*/  FSEL R41, R22, -INF , !P0 ;  /* 0xff80000016297808 */ /* 0x000fe20004000000 */
[----:B------:R-:W-:Y:S01]  /*e0e0*/  FFMA.FTZ R6, R49, UR5, R6 ;  /* 0x0000000531067c23 */ /* 0x000fe20008010006 */
[----:B------:R-:W-:Y:S01]  /*e0f0*/  ISETP.GE.AND P0, PT, R207, R226, PT ;  /* 0x000000e2cf00720c */ /* 0x000fe20003f06270 */
[C---:B------:R-:W-:Y:S01]  /*e100*/  FFMA.FTZ R36, R45.reuse, UR5, R36 ;  /* 0x000000052d247c23 */ /* 0x040fe20008010024 */
[----:B------:R-:W-:Y:S01]  /*e110*/  FSEL R27, R30, -INF , !P1 ;  /* 0xff8000001e1b7808 */ /* 0x000fe20004800000 */
[----:B------:R-:W-:Y:S01]  /*e120*/  FFMA.FTZ R38, R45, UR5, R38 ;  /* 0x000000052d267c23 */ /* 0x000fe20008010026 */
[----:B-1----:R-:W-:-:S02]  /*e130*/  FSEL R18, R32, -INF , !P5 ;  /* 0xff80000020127808 */ /* 0x002fc40006800000 */
[-C--:B------:R-:W-:Y:S02]  /*e140*/  ISETP.GE.AND P5, PT, R2, R226.reuse, PT ;  /* 0x000000e20200720c */ /* 0x080fe40003fa6270 */
[----:B------:R-:W-:Y:S01]  /*e150*/  FSEL R214, R50, -INF , !P0 ;  /* 0xff80000032d67808 */ /* 0x000fe20004000000 */
[----:B------:R1:W-:Y:S01]  /*e160*/  STL [R1+0x8], R18 ;  /* 0x0000081201007387 */ /* 0x0003e20000100800 */
[----:B------:R-:W-:Y:S02]  /*e170*/  FSEL R26, R216, -INF , !P5 ;  /* 0xff800000d81a7808 */ /* 0x000fe40006800000 */
[-C--:B------:R-:W-:Y:S02]  /*e180*/  ISETP.GE.AND P5, PT, R65, R226.reuse, PT ;  /* 0x000000e24100720c */ /* 0x080fe40003fa6270 */
[----:B------:R-:W-:Y:S02]  /*e190*/  ISETP.GE.AND P0, PT, R59, R226, PT ;  /* 0x000000e23b00720c */ /* 0x000fe40003f06270 */
[----:B------:R-:W-:-:S02]  /*e1a0*/  ISETP.GE.AND P1, PT, R65, R225, PT ;  /* 0x000000e14100720c */ /* 0x000fc40003f26270 */
[----:B------:R-:W-:Y:S02]  /*e1b0*/  FSEL R219, R46, -INF , !P0 ;  /* 0xff8000002edb7808 */ /* 0x000fe40004000000 */
[-C--:B------:R-:W-:Y:S02]  /*e1c0*/  ISETP.GE.AND P0, PT, R56, R226.reuse, PT ;  /* 0x000000e23800720c */ /* 0x080fe40003f06270 */
[----:B------:R-:W-:Y:S02]  /*e1d0*/  ISETP.GE.AND P6, PT, R3, R227, PT ;  /* 0x000000e30300720c */ /* 0x000fe40003fc6270 */
[----:B------:R-:W-:Y:S02]  /*e1e0*/  FSEL R46, R42, -INF , !P0 ;  /* 0xff8000002a2e7808 */ /* 0x000fe40004000000 */
[----:B------:R-:W-:Y:S02]  /*e1f0*/  I2FP.F32.S32 R42, R3 ;  /* 0x00000003002a7245 */ /* 0x000fe40000201400 */
[----:B------:R-:W-:-:S02]  /*e200*/  ISETP.GE.AND P0, PT, R52, R226, PT ;  /* 0x000000e23400720c */ /* 0x000fc40003f06270 */
[----:B------:R-:W-:Y:S01]  /*e210*/  FSEL R32, R28, -INF , !P4 ;  /* 0xff8000001c207808 */ /* 0x000fe20006000000 */
[----:B------:R-:W-:Y:S01]  /*e220*/  FFMA.FTZ R35, R42, UR5, R35 ;  /* 0x000000052a237c23 */ /* 0x000fe20008010023 */
[----:B------:R-:W-:Y:S01]  /*e230*/  FSEL R222, R34, -INF , !P0 ;  /* 0xff80000022de7808 */ /* 0x000fe20004000000 */
[C---:B------:R-:W-:Y:S01]  /*e240*/  FFMA.FTZ R33, R42.reuse, UR5, R33 ;  /* 0x000000052a217c23 */ /* 0x040fe20008010021 */
[----:B-1----:R-:W-:Y:S01]  /*e250*/  FSEL R18, R217, -INF , !P5 ;  /* 0xff800000d9127808 */ /* 0x002fe20006800000 */
[----:B------:R-:W-:Y:S01]  /*e260*/  FFMA.FTZ R37, R42, UR5, R37 ;  /* 0x000000052a257c23 */ /* 0x000fe20008010025 */
[----:B------:R-:W-:Y:S01]  /*e270*/  ISETP.GE.AND P5, PT, R62, R226, PT ;  /* 0x000000e23e00720c */ /* 0x000fe20003fa6270 */
[----:B------:R-:W-:Y:S01]  /*e280*/  FFMA.FTZ R39, R42, UR5, R39 ;  /* 0x000000052a277c23 */ /* 0x000fe20008010027 */
[----:B------:R-:W-:Y:S02]  /*e290*/  ISETP.GE.AND P0, PT, R2, R225, PT ;  /* 0x000000e10200720c */ /* 0x000fe40003f06270 */
[----:B------:R-:W-:-:S02]  /*e2a0*/  FSEL R20, R20, -INF , !P5 ;  /* 0xff80000014147808 */ /* 0x000fc40006800000 */
[-C--:B------:R-:W-:Y:S02]  /*e2b0*/  ISETP.GE.AND P5, PT, R213, R226.reuse, PT ;  /* 0x000000e2d500720c */ /* 0x080fe40003fa6270 */
[----:B------:R-:W-:Y:S01]  /*e2c0*/  FSEL R31, R197, -INF , !P0 ;  /* 0xff800000c51f7808 */ /* 0x000fe20004000000 */
[----:B------:R1:W-:Y:S01]  /*e2d0*/  STL [R1+0x68], R20 ;  /* 0x0000681401007387 */ /* 0x0003e20000100800 */
[----:B------:R-:W-:Y:S02]  /*e2e0*/  FSEL R216, R55, -INF , !P5 ;  /* 0xff80000037d87808 */ /* 0x000fe40006800000 */
[----:B------:R-:W-:Y:S02]  /*e2f0*/  ISETP.GE.AND P5, PT, R204, R226, PT ;  /* 0x000000e2cc00720c */ /* 0x000fe40003fa6270 */
[----:B------:R-:W-:Y:S02]  /*e300*/  ISETP.GE.AND P0, PT, R65, R224, PT ;  /* 0x000000e04100720c */ /* 0x000fe40003f06270 */
[----:B------:R-:W-:-:S02]  /*e310*/  FSEL R218, R51, -INF , !P5 ;  /* 0xff80000033da7808 */ /* 0x000fc40006800000 */
[-C--:B------:R-:W-:Y:S02]  /*e320*/  ISETP.GE.AND P5, PT, R57, R226.reuse, PT ;  /* 0x000000e23900720c */ /* 0x080fe40003fa6270 */
[----:B------:R-:W-:Y:S02]  /*e330*/  FSEL R28, R198, -INF , !P1 ;  /* 0xff800000c61c7808 */ /* 0x000fe40004800000 */
[----:B------:R-:W-:Y:S02]  /*e340*/  FSEL R48, R47, -INF , !P5 ;  /* 0xff8000002f307808 */ /* 0x000fe40006800000 */
[----:B------:R-:W-:Y:S02]  /*e350*/  ISETP.GE.AND P5, PT, R54, R226, PT ;  /* 0x000000e23600720c */ /* 0x000fe40003fa6270 */
[----:B------:R-:W-:Y:S02]  /*e360*/  ISETP.GE.AND P1, PT, R62, R224, PT ;  /* 0x000000e03e00720c */ /* 0x000fe40003f26270 */
[----:B------:R-:W-:-:S02]  /*e370*/  FSEL R43, R43, -INF , !P5 ;  /* 0xff8000002b2b7808 */ /* 0x000fc40006800000 */
[----:B------:R-:W-:Y:S02]  /*e380*/  ISETP.GE.AND P5, PT, R3, R226, PT ;  /* 0x000000e20300720c */ /* 0x000fe40003fa6270 */
[----:B------:R-:W-:Y:S02]  /*e390*/  FSEL R51, R33, -INF , !P6 ;  /* 0xff80000021337808 */ /* 0x000fe40007000000 */
[----:B------:R-:W-:Y:S02]  /*e3a0*/  FSEL R220, R35, -INF , !P5 ;  /* 0xff80000023dc7808 */ /* 0x000fe40006800000 */
[----:B------:R-:W-:Y:S02]  /*e3b0*/  ISETP.GE.AND P5, PT, R66, R225, PT ;  /* 0x000000e14200720c */ /* 0x000fe40003fa6270 */
[----:B-1----:R-:W-:Y:S02]  /*e3c0*/  FSEL R20, R63, -INF , !P0 ;  /* 0xff8000003f147808 */ /* 0x002fe40004000000 */
[----:B------:R-:W-:-:S02]  /*e3d0*/  FSEL R30, R196, -INF , !P5 ;  /* 0xff800000c41e7808 */ /* 0x000fc40006800000 */
[-C--:B------:R-:W-:Y:S02]  /*e3e0*/  ISETP.GE.AND P5, PT, R64, R224.reuse, PT ;  /* 0x000000e04000720c */ /* 0x080fe40003fa6270 */
[-C--:B------:R-:W-:Y:S02]  /*e3f0*/  ISETP.GE.AND P0, PT, R61, R225.reuse, PT ;  /* 0x000000e13d00720c */ /* 0x080fe40003f06270 */
[----:B------:R-:W-:Y:S02]  /*e400*/  ISETP.GE.AND P6, PT, R2, R224, PT ;  /* 0x000000e00200720c */ /* 0x000fe40003fc6270 */
[----:B------:R-:W-:Y:S02]  /*e410*/  FSEL R227, R199, -INF , !P5 ;  /* 0xff800000c7e37808 */ /* 0x000fe40006800000 */
[----:B------:R-:W-:Y:S02]  /*e420*/  FSEL R63, R202, -INF , !P0 ;  /* 0xff800000ca3f7808 */ /* 0x000fe40004000000 */
[----:B------:R-:W-:-:S02]  /*e430*/  ISETP.GE.AND P5, PT, R213, R225, PT ;  /* 0x000000e1d500720c */ /* 0x000fc40003fa6270 */
[----:B------:R-:W-:Y:S02]  /*e440*/  FSEL R226, R201, -INF , !P1 ;  /* 0xff800000c9e27808 */ /* 0x000fe40004800000 */
[CC--:B------:R-:W-:Y:S02]  /*e450*/  ISETP.GE.AND P0, PT, R207.reuse, R224.reuse, PT ;  /* 0x000000e0cf00720c */ /* 0x0c0fe40003f06270 */
[----:B------:R-:W-:Y:S02]  /*e460*/  ISETP.GE.AND P1, PT, R207, R225, PT ;  /* 0x000000e1cf00720c */ /* 0x000fe40003f26270 */
[----:B------:R-:W-:Y:S02]  /*e470*/  FSEL R25, R67, -INF , !P6 ;  /* 0xff80000043197808 */ /* 0x000fe40007000000 */
[----:B------:R-:W-:Y:S02]  /*e480*/  ISETP.GE.AND P4, PT, R66, R224, PT ;  /* 0x000000e04200720c */ /* 0x000fe40003f86270 */
[----:B------:R-:W-:-:S02]  /*e490*/  FSEL R47, R17, -INF , !P5 ;  /* 0xff800000112f7808 */ /* 0x000fc40006800000 */
[----:B------:R-:W-:Y:S02]  /*e4a0*/  FSEL R67, R14, -INF , !P0 ;  /* 0xff8000000e437808 */ /* 0x000fe40004000000 */
[-C--:B------:R-:W-:Y:S02]  /*e4b0*/  ISETP.GE.AND P5, PT, R204, R224.reuse, PT ;  /* 0x000000e0cc00720c */ /* 0x080fe40003fa6270 */
[----:B------:R-:W-:Y:S02]  /*e4c0*/  FSEL R33, R12, -INF , !P1 ;  /* 0xff8000000c217808 */ /* 0x000fe40004800000 */
[----:B------:R-:W-:Y:S02]  /*e4d0*/  ISETP.GE.AND P0, PT, R57, R225, PT ;  /* 0x000000e13900720c */ /* 0x000fe40003f06270 */
[----:B------:R-:W-:Y:S02]  /*e4e0*/  ISETP.GE.AND P1, PT, R59, R224, PT ;  /* 0x000000e03b00720c */ /* 0x000fe40003f26270 */
[----:B------:R-:W-:-:S02]  /*e4f0*/  FSEL R22, R60, -INF , !P4 ;  /* 0xff8000003c167808 */ /* 0x000fc40006000000 */
[----:B------:R-:W-:Y:S02]  /*e500*/  FSEL R65, R15, -INF , !P5 ;  /* 0xff8000000f417808 */ /* 0x000fe40006800000 */
[----:B------:R-:W-:Y:S02]  /*e510*/  FSEL R60, R9, -INF , !P0 ;  /* 0xff800000093c7808 */ /* 0x000fe40004000000 */
[-C--:B------:R-:W-:Y:S02]  /*e520*/  ISETP.GE.AND P5, PT, R56, R225.reuse, PT ;  /* 0x000000e13800720c */ /* 0x080fe40003fa6270 */
[----:B------:R-:W-:Y:S02]  /*e530*/  FSEL R197, R10, -INF , !P1 ;  /* 0xff8000000ac57808 */ /* 0x000fe40004800000 */
[C---:B------:R-:W-:Y:S02]  /*e540*/  ISETP.GE.AND P0, PT, R54.reuse, R224, PT ;  /* 0x000000e03600720c */ /* 0x040fe40003f06270 */
[----:B------:R-:W-:-:S02]  /*e550*/  ISETP.GE.AND P1, PT, R54, R225, PT ;  /* 0x000000e13600720c */ /* 0x000fc40003f26270 */
[----:B------:R-:W-:Y:S02]  /*e560*/  FSEL R50, R4, -INF , !P5 ;  /* 0xff80000004327808 */ /* 0x000fe40006800000 */
[----:B------:R-:W-:Y:S02]  /*e570*/  FSEL R2, R7, -INF , !P0 ;  /* 0xff80000007027808 */ /* 0x000fe40004000000 */
[----:B------:R-:W-:Y:S02]  /*e580*/  ISETP.GE.AND P5, PT, R3, R225, PT ;  /* 0x000000e10300720c */ /* 0x000fe40003fa6270 */
[----:B------:R-:W-:Y:S01]  /*e590*/  FSEL R55, R5, -INF , !P1 ;  /* 0xff80000005377808 */ /* 0x000fe20004800000 */
[----:B------:R1:W-:Y:S01]  /*e5a0*/  STL [R1+0x50], R2 ;  /* 0x0000500201007387 */ /* 0x0003e20000100800 */
[----:B------:R-:W-:Y:S02]  /*e5b0*/  ISETP.GE.AND P1, PT, R3, R224, PT ;  /* 0x000000e00300720c */ /* 0x000fe40003f26270 */
[----:B------:R-:W-:-:S02]  /*e5c0*/  FSEL R3, R37, -INF , !P5 ;  /* 0xff80000025037808 */ /* 0x000fc40006800000 */
[-C--:B------:R-:W-:Y:S02]  /*e5d0*/  ISETP.GE.AND P6, PT, R64, R225.reuse, PT ;  /* 0x000000e14000720c */ /* 0x080fe40003fc6270 */
[----:B------:R-:W-:Y:S01]  /*e5e0*/  ISETP.GE.AND P4, PT, R62, R225, PT ;  /* 0x000000e13e00720c */ /* 0x000fe20003f86270 */
[----:B------:R2:W-:Y:S01]  /*e5f0*/  STL [R1+0x64], R3 ;  /* 0x0000640301007387 */ /* 0x0005e20000100800 */
[----:B------:R-:W-:Y:S02]  /*e600*/  FSEL R200, R200, -INF , !P6 ;  /* 0xff800000c8c87808 */ /* 0x000fe40007000000 */
[----:B------:R-:W-:Y:S02]  /*e610*/  FSEL R203, R203, -INF , !P4 ;  /* 0xff800000cbcb7808 */ /* 0x000fe40006000000 */
[-C--:B------:R-:W-:Y:S02]  /*e620*/  ISETP.GE.AND P6, PT, R61, R224.reuse, PT ;  /* 0x000000e03d00720c */ /* 0x080fe40003fc6270 */
[----:B------:R-:W-:-:S02]  /*e630*/  ISETP.GE.AND P4, PT, R213, R224, PT ;  /* 0x000000e0d500720c */ /* 0x000fc40003f86270 */
[----:B------:R-:W-:Y:S02]  /*e640*/  FSEL R206, R206, -INF , !P6 ;  /* 0xff800000cece7808 */ /* 0x000fe40007000000 */
[----:B------:R-:W-:Y:S02]  /*e650*/  FSEL R217, R19, -INF , !P4 ;  /* 0xff80000013d97808 */ /* 0x000fe40006000000 */
[----:B------:R-:W-:Y:S02]  /*e660*/  PLOP3.LUT P0, PT, PT, PT, UP0, 0x80, 0x0 ;  /* 0x000000000000781c */ /* 0x000fe40003f0f008 */
[-C--:B------:R-:W-:Y:S02]  /*e670*/  ISETP.GE.AND P6, PT, R204, R225.reuse, PT ;  /* 0x000000e1cc00720c */ /* 0x080fe40003fc6270 */
[----:B-1----:R-:W-:Y:S02]  /*e680*/  FSEL R2, R39, -INF , !P1 ;  /* 0xff80000027027808 */ /* 0x002fe40004800000 */
[----:B------:R-:W-:-:S02]  /*e690*/  ISETP.GE.AND P4, PT, R59, R225, PT ;  /* 0x000000e13b00720c */ /* 0x000fc40003f86270 */
[----:B------:R-:W-:Y:S01]  /*e6a0*/  FSEL R64, R13, -INF , !P6 ;  /* 0xff8000000d407808 */ /* 0x000fe20007000000 */
[----:B------:R2:W-:Y:S01]  /*e6b0*/  STL [R1+0x54], R2 ;  /* 0x0000540201007387 */ /* 0x0005e20000100800 */
[----:B------:R-:W-:Y:S02]  /*e6c0*/  FSEL R66, R8, -INF , !P4 ;  /* 0xff80000008427808 */ /* 0x000fe40006000000 */
[-C--:B------:R-:W-:Y:S02]  /*e6d0*/  ISETP.GE.AND P6, PT, R57, R224.reuse, PT ;  /* 0x000000e03900720c */ /* 0x080fe40003fc6270 */
[----:B------:R-:W-:Y:S02]  /*e6e0*/  ISETP.GE.AND P4, PT, R56, R224, PT ;  /* 0x000000e03800720c */ /* 0x000fe40003f86270 */
[----:B------:R-:W-:Y:S02]  /*e6f0*/  FSEL R196, R11, -INF , !P6 ;  /* 0xff8000000bc47808 */ /* 0x000fe40007000000 */
[----:B------:R-:W-:-:S02]  /*e700*/  FSEL R239, R6, -INF , !P4 ;  /* 0xff80000006ef7808 */ /* 0x000fc40006000000 */
[C---:B------:R-:W-:Y:S02]  /*e710*/  ISETP.GE.AND P6, PT, R52.reuse, R225, PT ;  /* 0x000000e13400720c */ /* 0x040fe40003fc6270 */
[----:B------:R-:W-:Y:S02]  /*e720*/  ISETP.GE.AND P4, PT, R52, R224, PT ;  /* 0x000000e03400720c */ /* 0x000fe40003f86270 */
[----:B------:R-:W-:Y:S02]  /*e730*/  FSEL R54, R36, -INF , !P6 ;  /* 0xff80000024367808 */ /* 0x000fe40007000000 */
[----:B------:R-:W-:Y:S01]  /*e740*/  FSEL R44, R38, -INF , !P4 ;  /* 0xff800000262c7808 */ /* 0x000fe20006000000 */
[----:B------:R-:W-:Y:S08]  /*e750*/  @!P0 BRA `(.L_x_424) ;  /* 0x00000004005c8947 */ /* 0x000ff00003800000 */
[----:B------:R-:W3:Y:S04]  /*e760*/  LDL.64 R198, [R1+0x28] ;  /* 0x0000280001c67983 */ /* 0x000ee80000100a00 */
[----:B------:R-:W4:Y:S01]  /*e770*/  LDL.64 R34, [R1+0x30] ;  /* 0x0000300001227983 */ /* 0x000f220000100a00 */
[----:B------:R-:W-:Y:S01]  /*e780*/  UIADD3 UR6, UR18, -0x4, URZ ;  /* 0xfffffffc12067890 */ /* 0x000fe2000fffe03f */
[----:B------:R-:W1:Y:S01]  /*e790*/  @!P3 LDC.64 R4, c[0x0][0x218] ;  /* 0x00008600ff04bb82 */ /* 0x000e620000000a00 */
[----:B------:R-:W-:Y:S01]  /*e7a0*/  BSSY B0, `(.L_x_425) ;  /* 0x0000051000007945 */ /* 0x000fe20003800000 */
[----:B------:R1:W-:Y:S01]  /*e7b0*/  @P3 STS.128 [R252+0x8000], RZ ;  /* 0x008000fffc003388 */ /* 0x0003e20000000c00 */
[----:B------:R-:W-:Y:S02]  /*e7c0*/  USHF.R.S32.HI UR4, URZ, 0x1f, UR6 ;  /* 0x0000001f3f047899 */ /* 0x000fe40008011406 */
[----:B------:R-:W-:-:S02]  /*e7d0*/  UIMAD.WIDE.U32 UR10, UR6, UR8, URZ ;  /* 0x00000008060a72a5 */ /* 0x000fc4000f8e003f */
[----:B------:R-:W-:Y:S01]  /*e7e0*/  UIMAD UR4, UR4, UR8, URZ ;  /* 0x00000008040472a4 */ /* 0x000fe2000f8e023f */
[----:B--2---:R-:W2:Y:S03]  /*e7f0*/  @!P2 LDC.64 R2, c[0x0][0x218] ;  /* 0x00008600ff02ab82 */ /* 0x004ea60000000a00 */
[----:B------:R-:W-:Y:S01]  /*e800*/  UIMAD UR4, UR6, UR9, UR4 ;  /* 0x00000009060472a4 */ /* 0x000fe2000f8e0204 */
[----:B------:R-:W-:Y:S02]  /*e810*/  IMAD.U32 R13, RZ, RZ, UR10 ;  /* 0x0000000aff0d7e24 */ /* 0x000fe4000f8e00ff */
[----:B------:R-:W-:Y:S01]  /*e820*/  IMAD.U32 R7, RZ, RZ, UR10 ;  /* 0x0000000aff077e24 */ /* 0x000fe2000f8e00ff */
[----:B------:R-:W-:Y:S01]  /*e830*/  UIADD3 UR4, UR11, UR4, URZ ;  /* 0x000000040b047290 */ /* 0x000fe2000fffe03f */
[----:B------:R-:W5:Y:S05]  /*e840*/  @!P3 LDC.64 R10, c[0x0][0x218] ;  /* 0x00008600ff0abb82 */ /* 0x000f6a0000000a00 */
[----:B------:R-:W-:-:S03]  /*e850*/  IMAD.U32 R12, RZ, RZ, UR4 ;  /* 0x00000004ff0c7e24 */ /* 0x000fc6000f8e00ff */
[----:B------:R-:W5:Y:S01]  /*e860*/  @!P2 LDC.64 R8, c[0x0][0x218] ;  /* 0x00008600ff08ab82 */ /* 0x000f620000000a00 */
[----:B---3--:R-:W-:-:S04]  /*e870*/  LEA R13, P1, R13, R198, 0x6 ;  /* 0x000000c60d0d7211 */ /* 0x008fc800078230ff */
[----:B----4-:R-:W-:Y:S02]  /*e880*/  LEA.HI.X R12, R7, R35, R12, 0x6, P1 ;  /* 0x00000023070c7211 */ /* 0x010fe400008f340c */
[C---:B-1----:R-:W-:Y:S01]  /*e890*/  @!P3 LEA R34, P4, R13.reuse, R4, 0x1 ;  /* 0x000000040d22b211 */ /* 0x042fe200078808ff */
[----:B------:R-:W1:Y:S01]  /*e8a0*/  @!P3 LDC.64 R6, c[0x0][0x218] ;  /* 0x00008600ff06bb82 */ /* 0x000e620000000a00 */
[C---:B--2---:R-:W-:Y:S02]  /*e8b0*/  @!P2 LEA R36, P1, R13.reuse, R2, 0x1 ;  /* 0x000000020d24a211 */ /* 0x044fe400078208ff */
[C-C-:B------:R-:W-:Y:S02]  /*e8c0*/  @!P3 LEA.HI.X R35, R13.reuse, R5, R12.reuse, 0x1, P4 ;  /* 0x000000050d23b211 */ /* 0x140fe400020f0c0c */
[C---:B------:R-:W-:Y:S02]  /*e8d0*/  @!P2 LEA.HI.X R37, R13.reuse, R3, R12, 0x1, P1 ;  /* 0x000000030d25a211 */ /* 0x040fe400008f0c0c */
[----:B------:R-:W-:Y:S01]  /*e8e0*/  IADD3 R13, P4, R13, UR32, RZ ;  /* 0x000000200d0d7c10 */ /* 0x000fe2000ff9e0ff */
[----:B------:R-:W2:Y:S01]  /*e8f0*/  @!P2 LDC.64 R4, c[0x0][0x218] ;  /* 0x00008600ff04ab82 */ /* 0x000ea20000000a00 */
        /* <DEDUP_REMOVED lines=8> */
[----:B------:R-:W3:Y:S01]  /*e980*/  @!P3 LDC.64 R2, c[0x0][0x218] ;  /* 0x00008600ff02bb82 */ /* 0x000ee20000000a00 */
        /* <DEDUP_REMOVED lines=14> */
[----:B-1----:R-:W-:-:S03]  /*ea70*/  @!P3 LEA R6, P6, R8, R6, 0x1 ;  /* 0x000000060806b211 */ /* 0x002fc600078c08ff */
[----:B------:R4:W-:Y:S01]  /*ea80*/  @P2 STS.128 [R252+0xa800], RZ ;  /* 0x00a800fffc002388 */ /* 0x0009e20000000c00 */
[C-C-:B------:R-:W-:Y:S02]  /*ea90*/  @!P3 LEA.HI.X R7, R8.reuse, R7, R12.reuse, 0x1, P6 ;  /* 0x000000070807b211 */ /* 0x140fe400030f0c0c */
[C---:B--2---:R-:W-:Y:S01]  /*eaa0*/  @!P2 LEA R4, P1, R8.reuse, R4, 0x1 ;  /* 0x000000040804a211 */ /* 0x044fe200078208ff */
[----:B------:R-:W-:Y:S01]  /*eab0*/  @!PT LDS RZ, [RZ] ;  /* 0x00000000fffff984 */ /* 0x000fe20000000800 */
[----:B------:R-:W-:Y:S01]  /*eac0*/  @!PT LDS RZ, [RZ] ;  /* 0x00000000fffff984 */ /* 0x000fe20000000800 */
[----:B------:R-:W-:Y:S01]  /*ead0*/  @!PT LDS RZ, [RZ] ;  /* 0x00000000fffff984 */ /* 0x000fe20000000800 */
[----:B------:R4:W-:Y:S03]  /*eae0*/  @!P2 LDGSTS.E.BYPASS.LTC128B.128 [R252+0xa800], desc[UR20][R14.64+0x80] ;  /* 0x0a8000800efcafae */ /* 0x0009e6000b901d54 */
[----:B------:R-:W-:Y:S01]  /*eaf0*/  @!P2 LEA.HI.X R5, R8, R5, R12, 0x1, P1 ;  /* 0x000000050805a211 */ /* 0x000fe200008f0c0c */
[----:B------:R4:W-:Y:S01]  /*eb00*/  @P3 STS.128 [R252+0x9000], RZ ;  /* 0x009000fffc003388 */ /* 0x0009e20000000c00 */
[C---:B---3--:R-:W-:Y:S02]  /*eb10*/  @!P3 LEA R34, P4, R9.reuse, R2, 0x1 ;  /* 0x000000020922b211 */ /* 0x048fe400078808ff */
[----:B------:R-:W-:Y:S01]  /*eb20*/  IADD3.X R2, R12, UR31, RZ, P5, !PT ;  /* 0x0000001f0c027c10 */ /* 0x000fe2000affe4ff */
        /* <DEDUP_REMOVED lines=24> */
.L_x_426:
[----:B------:R-:W-:Y:S05]  /*ecb0*/  BSYNC B0 ;  /* 0x0000000000007941 */ /* 0x000fea0003800000 */
.L_x_425:
[----:B------:R-:W0:Y:S02]  /*ecc0*/  LDGDEPBAR ;  /* 0x00000000000079af */ /* 0x000e240000000000 */
.L_x_424:
[----:B------:R-:W3:Y:S04]  /*ecd0*/  LDL.LU R38, [R1+0xc] ;  /* 0x00000c0001267983 */ /* 0x000ee80000300800 */
[----:B------:R2:W-:Y:S04]  /*ece0*/  STL [R1+0x7c], R243 ;  /* 0x00007cf301007387 */ /* 0x0005e80000100800 */
[----:B------:R4:W-:Y:S04]  /*ecf0*/  STL [R1+0x78], R211 ;  /* 0x000078d301007387 */ /* 0x0009e80000100800 */
[----:B------:R1:W-:Y:S04]  /*ed00*/  STL [R1+0x74], R210 ;  /* 0x000074d201007387 */ /* 0x0003e80000100800 */
[----:B------:R1:W-:Y:S04]  /*ed10*/  STL [R1+0x70], R209 ;  /* 0x000070d101007387 */ /* 0x0003e80000100800 */
[----:B------:R-:W3:Y:S04]  /*ed20*/  LDL.LU R62, [R1+0x68] ;  /* 0x00006800013e7983 */ /* 0x000ee80000300800 */
[----:B------:R1:W-:Y:S04]  /*ed30*/  STL [R1+0x6c], R208 ;  /* 0x00006cd001007387 */ /* 0x0003e80000100800 */
[----:B------:R-:W3:Y:S04]  /*ed40*/  LDL.LU R40, [R1+0x8] ;  /* 0x0000080001287983 */ /* 0x000ee80000300800 */
[----:B--2---:R-:W2:Y:S04]  /*ed50*/  LDL.LU R243, [R1+0x64] ;  /* 0x0000640001f37983 */ /* 0x004ea80000300800 */
[----:B----4-:R-:W4:Y:S04]  /*ed60*/  LDL.LU R211, [R1+0x50] ;  /* 0x0000500001d37983 */ /* 0x010f280000300800 */
[----:B-1----:R-:W4:Y:S01]  /*ed70*/  LDL.LU R210, [R1+0x54] ;  /* 0x0000540001d27983 */ /* 0x002f220000300800 */
[----:B------:R-:W-:-:S02]  /*ed80*/  FMNMX.FTZ R2, R231, R24, !PT ;  /* 0x00000018e7027209 */ /* 0x000fc40007810000 */
[----:B------:R-:W-:Y:S02]  /*ed90*/  MOV R56, R200 ;  /* 0x000000c800387202 */ /* 0x000fe40000000f00 */
[----:B------:R-:W-:Y:S01]  /*eda0*/  FMNMX.FTZ R3, R21, R2, !PT ;  /* 0x0000000215037209 */ /* 0x000fe20007810000 */
[----:B------:R-:W-:Y:S02]  /*edb0*/  IMAD.MOV.U32 R59, RZ, RZ, R203 ;  /* 0x000000ffff3b7224 */ /* 0x000fe400078e00cb */
[----:B------:R-:W-:Y:S01]  /*edc0*/  IMAD.MOV.U32 R58, RZ, RZ, R216 ;  /* 0x000000ffff3a7224 */ /* 0x000fe200078e00d8 */
[----:B------:R-:W-:Y:S02]  /*edd0*/  FMNMX.FTZ R3, R16, R3, !PT ;  /* 0x0000000310037209 */ /* 0x000fe40007810000 */
[----:B------:R-:W-:Y:S02]  /*ede0*/  MOV R57, R214 ;  /* 0x000000d600397202 */ /* 0x000fe40000000f00 */
[----:B------:R-:W-:Y:S01]  /*edf0*/  FMNMX.FTZ R2, R0, R3, !PT ;  /* 0x0000000300027209 */ /* 0x000fe20007810000 */
[----:B------:R-:W-:Y:S01]  /*ee00*/  IMAD.MOV.U32 R8, RZ, RZ, R218 ;  /* 0x000000ffff087224 */ /* 0x000fe200078e00da */
        /* <DEDUP_REMOVED lines=9> */
[----:B------:R-:W-:Y:S02]  /*eea0*/  FMNMX.FTZ R2, R215, R2, !PT ;  /* 0x00000002d7027209 */ /* 0x000fe40007810000 */
[----:B------:R-:W-:Y:S02]  /*eeb0*/  FMNMX.FTZ R4, R26, R3, !PT ;  /* 0x000000031a047209 */ /* 0x000fe40007810000 */
[----:B------:R-:W-:-:S04]  /*eec0*/  FMNMX.FTZ R3, R233, R2, !PT ;  /* 0x00000002e9037209 */ /* 0x000fc80007810000 */
[----:B------:R-:W-:Y:S02]  /*eed0*/  FMNMX.FTZ R2, R232, R3, !PT ;  /* 0x00000003e8027209 */ /* 0x000fe40007810000 */
        /* <DEDUP_REMOVED lines=24> */
[----:B------:R-:W-:Y:S02]  /*f060*/  MOV R208, R197 ;  /* 0x000000c500d07202 */ /* 0x000fe40000000f00 */
        /* <DEDUP_REMOVED lines=8> */
[----:B------:R-:W-:Y:S02]  /*f0f0*/  FMNMX.FTZ R4, R239, R3, !PT ;  /* 0x00000003ef047209 */ /* 0x000fe40007810000 */
[----:B---3--:R-:W-:-:S04]  /*f100*/  FMNMX.FTZ R2, R38, R2, !PT ;  /* 0x0000000226027209 */ /* 0x008fc80007810000 */
[----:B------:R-:W-:-:S04]  /*f110*/  FMNMX.FTZ R2, R223, R2, !PT ;  /* 0x00000002df027209 */ /* 0x000fc80007810000 */
[----:B------:R-:W-:-:S04]  /*f120*/  FMNMX.FTZ R2, R221, R2, !PT ;  /* 0x00000002dd027209 */ /* 0x000fc80007810000 */
[----:B------:R-:W-:-:S04]  /*f130*/  FMNMX.FTZ R2, R40, R2, !PT ;  /* 0x0000000228027209 */ /* 0x000fc80007810000 */
[----:B------:R-:W-:-:S05]  /*f140*/  FMNMX.FTZ R2, R51, R2, !PT ;  /* 0x0000000233027209 */ /* 0x000fca0007810000 */
[----:B------:R-:W1:Y:S01]  /*f150*/  SHFL.BFLY PT, R5, R2, 0x2, 0x1f ;  /* 0x0c401f0002057f89 */ /* 0x000e6200000e0000 */
[----:B------:R-:W-:-:S04]  /*f160*/  FMNMX.FTZ R9, R62, R9, !PT ;  /* 0x000000093e097209 */ /* 0x000fc80007810000 */
[----:B------:R-:W-:-:S04]  /*f170*/  FMNMX.FTZ R9, R41, R9, !PT ;  /* 0x0000000929097209 */ /* 0x000fc80007810000 */
[----:B------:R-:W-:-:S04]  /*f180*/  FMNMX.FTZ R9, R58, R9, !PT ;  /* 0x000000093a097209 */ /* 0x000fc80007810000 */
        /* <DEDUP_REMOVED lines=8> */
[----:B------:R-:W-:Y:S02]  /*f210*/  FMNMX.FTZ R9, R39, R9, !PT ;  /* 0x0000000927097209 */ /* 0x000fe40007810000 */
[----:B--2---:R-:W-:Y:S02]  /*f220*/  FMNMX.FTZ R7, R243, R7, !PT ;  /* 0x00000007f3077209 */ /* 0x004fe40007810000 */
[----:B------:R-:W-:Y:S02]  /*f230*/  FMNMX.FTZ R9, R61, R9, !PT ;  /* 0x000000093d097209 */ /* 0x000fe40007810000 */
[----:B----4-:R-:W-:Y:S01]  /*f240*/  FMNMX.FTZ R4, R211, R4, !PT ;  /* 0x00000004d3047209 */ /* 0x010fe20007810000 */
[----:B------:R-:W2:Y:S01]  /*f250*/  SHFL.BFLY PT, R2, R7, 0x2, 0x1f ;  /* 0x0c401f0007027f89 */ /* 0x000ea200000e0000 */
[----:B-1----:R-:W-:-:S03]  /*f260*/  FMNMX.FTZ R196, R5, R196, !PT ;  /* 0x000000c405c47209 */ /* 0x002fc60007810000 */
[----:B------:R-:W1:Y:S01]  /*f270*/  SHFL.BFLY PT, R6, R9, 0x2, 0x1f ;  /* 0x0c401f0009067f89 */ /* 0x000e6200000e0000 */
[----:B------:R-:W-:Y:S02]  /*f280*/  FMNMX.FTZ R4, R44, R4, !PT ;  /* 0x000000042c047209 */ /* 0x000fe40007810000 */
[C---:B------:R-:W-:Y:S01]  /*f290*/  FSETP.NEU.FTZ.AND P4, PT, R196.reuse, -INF , PT ;  /* 0xff800000c400780b */ /* 0x040fe20003f9d000 */
[----:B------:R-:W-:Y:S01]  /*f2a0*/  FMUL.FTZ R5, R196, UR19 ;  /* 0x00000013c4057c20 */ /* 0x000fe20008410000 */
[----:B------:R-:W-:-:S04]  /*f2b0*/  FMNMX.FTZ R4, R210, R4, !PT ;  /* 0x00000004d2047209 */ /* 0x000fc80007810000 */
[----:B------:R-:W-:Y:S02]  /*f2c0*/  FSEL R10, R5, RZ, P4 ;  /* 0x000000ff050a7208 */ /* 0x000fe40002000000 */
[----:B------:R-:W3:Y:S01]  /*f2d0*/  SHFL.BFLY PT, R5, R4, 0x2, 0x1f ;  /* 0x0c401f0004057f89 */ /* 0x000ee200000e0000 */
[----:B--2---:R-:W-:Y:S02]  /*f2e0*/  FMNMX.FTZ R2, R7, R2, !PT ;  /* 0x0000000207027209 */ /* 0x004fe40007810000 */
[----:B-1----:R-:W-:-:S03]  /*f2f0*/  FMNMX.FTZ R6, R9, R6, !PT ;  /* 0x0000000609067209 */ /* 0x002fc60007810000 */
[----:B------:R-:W1:Y:S04]  /*f300*/  SHFL.BFLY PT, R7, R2, 0x1, 0x1f ;  /* 0x0c201f0002077f89 */ /* 0x000e6800000e0000 */
[----:B------:R-:W2:Y:S01]  /*f310*/  SHFL.BFLY PT, R3, R6, 0x1, 0x1f ;  /* 0x0c201f0006037f89 */ /* 0x000ea200000e0000 */
[----:B------:R-:W-:Y:S01]  /*f320*/  FFMA.FTZ R217, R0, UR19, -R10 ;  /* 0x0000001300d97c23 */ /* 0x000fe2000801080a */
[----:B---3--:R-:W-:-:S05]  /*f330*/  FMNMX.FTZ R0, R4, R5, !PT ;  /* 0x0000000504007209 */ /* 0x008fca0007810000 */
[----:B------:R-:W3:Y:S01]  /*f340*/  SHFL.BFLY PT, R5, R0, 0x1, 0x1f ;  /* 0x0c201f0000057f89 */ /* 0x000ee200000e0000 */
[----:B-1----:R-:W-:Y:S02]  /*f350*/  FMNMX.FTZ R2, R2, R7, !PT ;  /* 0x0000000702027209 */ /* 0x002fe40007810000 */
[----:B--2---:R-:W-:Y:S02]  /*f360*/  FMNMX.FTZ R3, R6, R3, !PT ;  /* 0x0000000306037209 */ /* 0x004fe40007810000 */
[C---:B------:R-:W-:Y:S02]  /*f370*/  FSETP.NEU.FTZ.AND P2, PT, R2.reuse, -INF , PT ;  /* 0xff8000000200780b */ /* 0x040fe40003f5d000 */
[C---:B------:R-:W-:Y:S02]  /*f380*/  FSETP.NEU.FTZ.AND P3, PT, R3.reuse, -INF , PT ;  /* 0xff8000000300780b */ /* 0x040fe40003f7d000 */
[C---:B------:R-:W-:Y:S02]  /*f390*/  FSEL R222, R2.reuse, RZ, P2 ;  /* 0x000000ff02de7208 */ /* 0x040fe40001000000 */
[----:B------:R-:W-:Y:S01]  /*f3a0*/  FSEL R213, R3, RZ, P3 ;  /* 0x000000ff03d57208 */ /* 0x000fe20001800000 */
[----:B------:R-:W-:Y:S01]  /*f3b0*/  FMUL.FTZ R4, R2, UR19 ;  /* 0x0000001302047c20 */ /* 0x000fe20008410000 */
[----:B---3--:R-:W-:Y:S01]  /*f3c0*/  FMNMX.FTZ R0, R0, R5, !PT ;  /* 0x0000000500007209 */ /* 0x008fe20007810000 */
[----:B------:R-:W-:-:S02]  /*f3d0*/  FADD.FTZ R222, R229, -R222 ;  /* 0x800000dee5de7221 */ /* 0x000fc40000010000 */
[----:B------:R-:W-:Y:S01]  /*f3e0*/  FADD.FTZ R213, R230, -R213 ;  /* 0x800000d5e6d57221 */ /* 0x000fe20000010000 */
[----:B------:R-:W-:Y:S01]  /*f3f0*/  FSETP.NEU.FTZ.AND P1, PT, R0, -INF , PT ;  /* 0xff8000000000780b */ /* 0x000fe20003f3d000 */
[----:B------:R-:W-:Y:S01]  /*f400*/  FMUL.FTZ R6, R3, UR19 ;  /* 0x0000001303067c20 */ /* 0x000fe20008410000 */
[----:B------:R-:W-:Y:S01]  /*f410*/  FSEL R36, R4, RZ, P2 ;  /* 0x000000ff04247208 */ /* 0x000fe20001000000 */
[----:B------:R-:W-:Y:S01]  /*f420*/  FMUL.FTZ R4, R0, UR19 ;  /* 0x0000001300047c20 */ /* 0x000fe20008410000 */
[----:B------:R-:W-:Y:S01]  /*f430*/  FMUL.FTZ R213, R213, UR19 ;  /* 0x00000013d5d57c20 */ /* 0x000fe20008410000 */
[----:B------:R-:W-:Y:S01]  /*f440*/  FMUL.FTZ R222, R222, UR19 ;  /* 0x00000013dede7c20 */ /* 0x000fe20008410000 */
[----:B------:R-:W-:Y:S02]  /*f450*/  FSEL R5, R0, RZ, P1 ;  /* 0x000000ff00057208 */ /* 0x000fe40000800000 */
[----:B------:R-:W-:Y:S02]  /*f460*/  FSEL R37, R6, RZ, P3 ;  /* 0x000000ff06257208 */ /* 0x000fe40001800000 */
[----:B------:R-:W-:Y:S01]  /*f470*/  FSEL R11, R4, RZ, P1 ;  /* 0x000000ff040b7208 */ /* 0x000fe20000800000 */
[----:B------:R-:W1:Y:S01]  /*f480*/  MUFU.EX2 R213, R213 ;  /* 0x000000d500d57308 */ /* 0x000e620000000800 */
[----:B------:R-:W-:Y:S01]  /*f490*/  FADD.FTZ R4, R228, -R5 ;  /* 0x80000005e4047221 */ /* 0x000fe20000010000 */
[----:B------:R-:W-:Y:S01]  /*f4a0*/  FSEL R214, R196, RZ, P4 ;  /* 0x000000ffc4d67208 */ /* 0x000fe20002000000 */
[----:B------:R-:W-:Y:S01]  /*f4b0*/  FFMA.FTZ R218, R16, UR19, -R10 ;  /* 0x0000001310da7c23 */ /* 0x000fe2000801080a */
[----:B------:R-:W-:-:S04]  /*f4c0*/  FFMA.FTZ R199, R18, UR19, -R37 ;  /* 0x0000001312c77c23 */ /* 0x000fc80008010825 */
[----:B------:R-:W2:Y:S01]  /*f4d0*/  MUFU.EX2 R222, R222 ;  /* 0x000000de00de7308 */ /* 0x000ea20000000800 */
[----:B------:R-:W3:Y:S01]  /*f4e0*/  LDSM.16.MT88.4 R16, [R244+0xc000] ;  /* 0x00c00000f410783b */ /* 0x000ee20000004200 */
[----:B------:R-:W-:Y:S01]  /*f4f0*/  FMUL.FTZ R212, R4, UR19 ;  /* 0x0000001304d47c20 */ /* 0x000fe20008410000 */
[----:B------:R-:W-:Y:S01]  /*f500*/  FADD.FTZ R214, R231, -R214 ;  /* 0x800000d6e7d67221 */ /* 0x000fe20000010000 */
[----:B------:R-:W-:-:S03]  /*f510*/  FFMA.FTZ R207, R24, UR19, -R10 ;  /* 0x0000001318cf7c23 */ /* 0x000fc6000801080a */
[----:B------:R-:W-:Y:S01]  /*f520*/  FMUL.FTZ R214, R214, UR19 ;  /* 0x00000013d6d67c20 */ /* 0x000fe20008410000 */
[----:B------:R-:W4:Y:S01]  /*f530*/  MUFU.EX2 R212, R212 ;  /* 0x000000d400d47308 */ /* 0x000f220000000800 */
[----:B------:R-:W-:Y:S01]  /*f540*/  FFMA.FTZ R204, R21, UR19, -R10 ;  /* 0x0000001315cc7c23 */ /* 0x000fe2000801080a */
        /* <DEDUP_REMOVED lines=12> */
[-C--:B-1----:R-:W-:Y:S01]  /*f610*/  FMUL.FTZ R15, R195, R213.reuse ;  /* 0x000000d5c30f7220 */ /* 0x082fe20000410000 */
[-C--:B------:R-:W-:Y:S01]  /*f620*/  FMUL.FTZ R30, R70, R213.reuse ;  /* 0x000000d5461e7220 */ /* 0x080fe20000410000 */
[----:B------:R-:W-:Y:S01]  /*f630*/  FMUL.FTZ R31, R71, R213 ;  /* 0x000000d5471f7220 */ /* 0x000fe20000410000 */
[----:B--2---:R-:W-:Y:S01]  /*f640*/  FMUL.FTZ R25, R73, R222 ;  /* 0x000000de49197220 */ /* 0x004fe20000410000 */
[----:B------:R-:W-:Y:S01]  /*f650*/  MOV R195, R33 ;  /* 0x0000002100c37202 */ /* 0x000fe20000000f00 */
[----:B------:R-:W-:Y:S01]  /*f660*/  IMAD.MOV.U32 R71, RZ, RZ, R50 ;  /* 0x000000ffff477224 */ /* 0x000fe200078e0032 */
[----:B------:R-:W-:Y:S01]  /*f670*/  MOV R70, R51 ;  /* 0x0000003300467202 */ /* 0x000fe20000000f00 */
[----:B------:R-:W1:Y:S01]  /*f680*/  LDSM.16.MT88.4 R32, [R242+0xc000] ;  /* 0x00c00000f220783b */ /* 0x000e620000004200 */
[----:B------:R-:W-:Y:S01]  /*f690*/  MOV R73, R48 ;  /* 0x0000003000497202 */ /* 0x000fe20000000f00 */
[----:B------:R-:W-:Y:S02]  /*f6a0*/  MUFU.EX2 R207, R207 ;  /* 0x000000cf00cf7308 */ /* 0x000fe40000000800 */
[----:B------:R-:W2:Y:S06]  /*f6b0*/  LDSM.16.MT88.4 R48, [R241+0xc000] ;  /* 0x00c00000f130783b */ /* 0x000eac0000004200 */
[----:B------:R-:W3:Y:S01]  /*f6c0*/  MUFU.EX2 R204, R204 ;  /* 0x000000cc00cc7308 */ /* 0x000ee20000000800 */
[----:B------:R-:W-:-:S07]  /*f6d0*/  FMUL.FTZ R14, R194, R213 ;  /* 0x000000d5c20e7220 */ /* 0x000fce0000410000 */
[----:B------:R-:W-:Y:S01]  /*f6e0*/  MUFU.EX2 R218, R218 ;  /* 0x000000da00da7308 */ /* 0x000fe20000000800 */
[----:B------:R-:W-:-:S07]  /*f6f0*/  FMUL.FTZ R21, R185, R222 ;  /* 0x000000deb9157220 */ /* 0x000fce0000410000 */
[----:B------:R-:W-:Y:S01]  /*f700*/  MUFU.EX2 R217, R217 ;  /* 0x000000d900d97308 */ /* 0x000fe20000000800 */
[----:B----4-:R-:W-:-:S07]  /*f710*/  FMUL.FTZ R23, R187, R212 ;  /* 0x000000d4bb177220 */ /* 0x010fce0000410000 */
[----:B------:R-:W-:Y:S08]  /*f720*/  MUFU.EX2 R206, R206 ;  /* 0x000000ce00ce7308 */ /* 0x000ff00000000800 */
[----:B------:R-:W4:Y:S08]  /*f730*/  MUFU.EX2 R203, R203 ;  /* 0x000000cb00cb7308 */ /* 0x000f300000000800 */
[----:B------:R-:W-:Y:S08]  /*f740*/  MUFU.EX2 R216, R216 ;  /* 0x000000d800d87308 */ /* 0x000ff00000000800 */
[----:B------:R-:W1:Y:S08]  /*f750*/  MUFU.EX2 R199, R199 ;  /* 0x000000c700c77308 */ /* 0x000e700000000800 */
[----:B------:R-:W-:Y:S08]  /*f760*/  MUFU.EX2 R205, R205 ;  /* 0x000000cd00cd7308 */ /* 0x000ff00000000800 */
[----:B------:R-:W2:Y:S08]  /*f770*/  MUFU.EX2 R202, R202 ;  /* 0x000000ca00ca7308 */ /* 0x000eb00000000800 */
[----:B------:R-:W-:Y:S08]  /*f780*/  MUFU.EX2 R198, R198 ;  /* 0x000000c600c67308 */ /* 0x000ff00000000800 */
[----:B------:R-:W-:Y:S08]  /*f790*/  MUFU.EX2 R197, R197 ;  /* 0x000000c500c57308 */ /* 0x000ff00000000800 */
[----:B------:R-:W-:Y:S08]  /*f7a0*/  MUFU.EX2 R201, R201 ;  /* 0x000000c900c97308 */ /* 0x000ff00000000800 */
[----:B------:R-:W2:Y:S08]  /*f7b0*/  MUFU.EX2 R200, R200 ;  /* 0x000000c800c87308 */ /* 0x000eb00000000800 */
[----:B------:R-:W-:Y:S08]  /*f7c0*/  MUFU.EX2 R219, R219 ;  /* 0x000000db00db7308 */ /* 0x000ff00000000800 */
[----:B------:R-:W2:Y:S01]  /*f7d0*/  MUFU.EX2 R220, R220 ;  /* 0x000000dc00dc7308 */ /* 0x000ea20000000800 */
[----:B------:R-:W-:Y:S01]  /*f7e0*/  MOV R230, R64 ;  /* 0x0000004000e67202 */ /* 0x000fe20000000f00 */
[----:B------:R-:W-:Y:S01]  /*f7f0*/  IMAD.MOV.U32 R185, RZ, RZ, R66 ;  /* 0x000000ffffb97224 */ /* 0x000fe200078e0042 */
[----:B------:R-:W-:-:S02]  /*f800*/  MOV R194, R67 ;  /* 0x0000004300c27202 */ /* 0x000fc40000000f00 */
[----:B------:R-:W-:Y:S02]  /*f810*/  MOV R187, R65 ;  /* 0x0000004100bb7202 */ /* 0x000fe40000000f00 */
[----:B------:R-:W2:Y:S01]  /*f820*/  LDSM.16.MT88.4 R64, [R240+0xc000] ;  /* 0x00c00000f040783b */ /* 0x000ea20000004200 */
[-C--:B---3--:R-:W-:Y:S01]  /*f830*/  FMUL.FTZ R12, R192, R214.reuse ;  /* 0x000000d6c00c7220 */ /* 0x088fe20000410000 */
[----:B------:R-:W-:Y:S01]  /*f840*/  FMUL.FTZ R13, R193, R214 ;  /* 0x000000d6c10d7220 */ /* 0x000fe20000410000 */
[----:B------:R-:W-:Y:S01]  /*f850*/  MOV R193, R11 ;  /* 0x0000000b00c17202 */ /* 0x000fe20000000f00 */
[----:B------:R-:W-:Y:S01]  /*f860*/  FMUL.FTZ R9, R189, R222 ;  /* 0x000000debd097220 */ /* 0x000fe20000410000 */
[----:B------:R-:W-:Y:S01]  /*f870*/  MOV R231, R10 ;  /* 0x0000000a00e77202 */ /* 0x000fe20000000f00 */
[----:B------:R-:W-:Y:S01]  /*f880*/  FMUL.FTZ R10, R190, R212 ;  /* 0x000000d4be0a7220 */ /* 0x000fe20000410000 */
[----:B------:R-:W-:Y:S01]  /*f890*/  MOV R192, R8 ;  /* 0x0000000800c07202 */ /* 0x000fe20000000f00 */
[----:B------:R-:W-:Y:S01]  /*f8a0*/  FMUL.FTZ R8, R188, R222 ;  /* 0x000000debc087220 */ /* 0x000fe20000410000 */
[----:B------:R-:W-:Y:S01]  /*f8b0*/  FMUL.FTZ R11, R191, R212 ;  /* 0x000000d4bf0b7220 */ /* 0x000fe20000410000 */
[----:B------:R-:W-:Y:S01]  /*f8c0*/  F2FP.F16.F32.PACK_AB R4, R204, R207 ;  /* 0x000000cfcc04723e */ /* 0x000fe200000000ff */
[----:B------:R-:W-:Y:S01]  /*f8d0*/  FMUL.FTZ R20, R184, R222 ;  /* 0x000000deb8147220 */ /* 0x000fe20000410000 */
[----:B----4-:R-:W-:Y:S01]  /*f8e0*/  F2FP.F16.F32.PACK_AB R5, R203, R206 ;  /* 0x000000cecb05723e */ /* 0x010fe200000000ff */
[----:B------:R-:W-:Y:S01]  /*f8f0*/  FMUL.FTZ R22, R186, R212 ;  /* 0x000000d4ba167220 */ /* 0x000fe20000410000 */
[----:B------:R-:W-:Y:S01]  /*f900*/  F2FP.F16.F32.PACK_AB R6, R217, R218 ;  /* 0x000000dad906723e */ /* 0x000fe200000000ff */
[----:B------:R-:W-:Y:S01]  /*f910*/  FMUL.FTZ R180, R180, R214 ;  /* 0x000000d6b4b47220 */ /* 0x000fe20000410000 */
[----:B-1----:R-:W-:Y:S01]  /*f920*/  F2FP.F16.F32.PACK_AB R7, R199, R216 ;  /* 0x000000d8c707723e */ /* 0x002fe200000000ff */
[----:B------:R-:W-:Y:S01]  /*f930*/  FMUL.FTZ R181, R181, R214 ;  /* 0x000000d6b5b57220 */ /* 0x000fe20000410000 */
[----:B--2---:R-:W-:Y:S01]  /*f940*/  F2FP.F16.F32.PACK_AB R188, R202, R205 ;  /* 0x000000cdcabc723e */ /* 0x004fe200000000ff */
[----:B------:R-:W-:Y:S01]  /*f950*/  FMUL.FTZ R182, R182, R213 ;  /* 0x000000d5b6b67220 */ /* 0x000fe20000410000 */
[----:B------:R-:W-:Y:S01]  /*f960*/  F2FP.F16.F32.PACK_AB R189, R200, R201 ;  /* 0x000000c9c8bd723e */ /* 0x000fe200000000ff */
[----:B------:R-:W-:Y:S01]  /*f970*/  FMUL.FTZ R183, R183, R213 ;  /* 0x000000d5b7b77220 */ /* 0x000fe20000410000 */
[----:B------:R-:W-:-:S02]  /*f980*/  F2FP.F16.F32.PACK_AB R190, R197, R198 ;  /* 0x000000c6c5be723e */ /* 0x000fc400000000ff */
[----:B------:R-:W-:Y:S01]  /*f990*/  F2FP.F16.F32.PACK_AB R191, R220, R219 ;  /* 0x000000dbdcbf723e */ /* 0x000fe200000000ff */
[----:B------:R-:W-:Y:S01]  /*f9a0*/  FMUL.FTZ R53, R93, R222 ;  /* 0x000000de5d357220 */ /* 0x000fe20000410000 */
[----:B------:R-:W-:Y:S01]  /*f9b0*/  MOV R93, R54 ;  /* 0x00000036005d7202 */ /* 0x000fe20000000f00 */
[-C--:B------:R-:W-:Y:S01]  /*f9c0*/  HMMA.16816.F32 R12, R4, R16.reuse, R12 ;  /* 0x00000010040c723c */ /* 0x080fe2000000180c */
[----:B------:R-:W-:Y:S01]  /*f9d0*/  FMUL.FTZ R29, R69, R214 ;  /* 0x000000d6451d7220 */ /* 0x000fe20000410000 */
[----:B------:R-:W-:Y:S01]  /*f9e0*/  FMUL.FTZ R24, R72, R222 ;  /* 0x000000de48187220 */ /* 0x000fe20000410000 */
[----:B------:R-:W-:Y:S01]  /*f9f0*/  FMUL.FTZ R54, R94, R212 ;  /* 0x000000d45e367220 */ /* 0x000fe20000410000 */
[----:B------:R-:W-:Y:S01]  /*fa00*/  MOV R69, R46 ;  /* 0x0000002e00457202 */ /* 0x000fe20000000f00 */
[----:B------:R-:W-:Y:S01]  /*fa10*/  IMAD.MOV.U32 R94, RZ, RZ, R55 ;  /* 0x000000ffff5e7224 */ /* 0x000fe200078e0037 */
[----:B------:R-:W-:Y:S01]  /*fa20*/  HMMA.16816.F32 R8, R188, R16, R8 ;  /* 0x00000010bc08723c */ /* 0x000fe20000001808 */
[----:B------:R-:W-:Y:S01]  /*fa30*/  MOV R72, R41 ;  /* 0x0000002900487202 */ /* 0x000fe20000000f00 */
[----:B------:R-:W-:-:S02]  /*fa40*/  IMAD.MOV.U32 R186, RZ, RZ, R42 ;  /* 0x000000ffffba7224 */ /* 0x000fc400078e002a */
[----:B------:R-:W-:Y:S01]  /*fa50*/  FMUL.FTZ R28, R68, R214 ;  /* 0x000000d6441c7220 */ /* 0x000fe20000410000 */
[----:B------:R-:W-:Y:S01]  /*fa60*/  FMUL.FTZ R55, R95, R212 ;  /* 0x000000d45f377220 */ /* 0x000fe20000410000 */
[----:B------:R-:W-:Y:S01]  /*fa70*/  HMMA.16816.F32 R20, R188, R18, R20 ;  /* 0x00000012bc14723c */ /* 0x000fe20000001814 */
[----:B------:R-:W-:Y:S01]  /*fa80*/  MOV R68, R39 ;  /* 0x0000002700447202 */ /* 0x000fe20000000f00 */
[----:B------:R-:W-:Y:S01]  /*fa90*/  IMAD.MOV.U32 R229, RZ, RZ, R44 ;  /* 0x000000ffffe57224 */ /* 0x000fe200078e002c */
[----:B------:R-:W-:-:S03]  /*faa0*/  MOV R95, R73 ;  /* 0x00000049005f7202 */ /* 0x000fc60000000f00 */
[----:B------:R-:W-:Y:S01]  /*fab0*/  HMMA.16816.F32 R16, R4, R18, R180 ;  /* 0x000000120410723c */ /* 0x000fe200000018b4 */
[----:B------:R-:W-:Y:S01]  /*fac0*/  FMUL.FTZ R26, R74, R212 ;  /* 0x000000d44a1a7220 */ /* 0x000fe20000410000 */
[----:B------:R-:W-:Y:S02]  /*fad0*/  MOV R73, R71 ;  /* 0x0000004700497202 */ /* 0x000fe40000000f00 */
[----:B------:R-:W-:-:S03]  /*fae0*/  MOV R74, R72 ;  /* 0x00000048004a7202 */ /* 0x000fc60000000f00 */
        /* <DEDUP_REMOVED lines=18> */
[-C--:B------:R-:W-:Y:S01]  /*fc10*/  FMUL.FTZ R46, R86, R213.reuse ;  /* 0x000000d5562e7220 */ /* 0x080fe20000410000 */
[-C--:B------:R-:W-:Y:S01]  /*fc20*/  FMUL.FTZ R47, R87, R213.reuse ;  /* 0x000000d5572f7220 */ /* 0x080fe20000410000 */
[-C--:B------:R-:W-:Y:S01]  /*fc30*/  FMUL.FTZ R40, R88, R222.reuse ;  /* 0x000000de58287220 */ /* 0x080fe20000410000 */
[----:B------:R-:W-:Y:S01]  /*fc40*/  FMUL.FTZ R41, R89, R222 ;  /* 0x000000de59297220 */ /* 0x000fe20000410000 */
[-C--:B------:R-:W-:Y:S01]  /*fc50*/  FMUL.FTZ R42, R90, R212.reuse ;  /* 0x000000d45a2a7220 */ /* 0x080fe20000410000 */
[----:B------:R-:W-:Y:S01]  /*fc60*/  FMUL.FTZ R43, R91, R212 ;  /* 0x000000d45b2b7220 */ /* 0x000fe20000410000 */
[----:B------:R-:W-:Y:S01]  /*fc70*/  FMUL.FTZ R52, R92, R222 ;  /* 0x000000de5c347220 */ /* 0x000fe20000410000 */
[----:B------:R-:W-:Y:S01]  /*fc80*/  IMAD.MOV.U32 R68, RZ, RZ, R187 ;  /* 0x000000ffff447224 */ /* 0x000fe200078e00bb */
[----:B------:R-:W-:Y:S01]  /*fc90*/  MOV R186, R194 ;  /* 0x000000c200ba7202 */ /* 0x000fe20000000f00 */
[-C--:B------:R-:W-:Y:S01]  /*fca0*/  FMUL.FTZ R80, R80, R214.reuse ;  /* 0x000000d650507220 */ /* 0x080fe20000410000 */
[-C--:B------:R-:W-:Y:S01]  /*fcb0*/  FMUL.FTZ R81, R81, R214.reuse ;  /* 0x000000d651517220 */ /* 0x080fe20000410000 */
[-C--:B------:R-:W-:Y:S01]  /*fcc0*/  FMUL.FTZ R82, R82, R213.reuse ;  /* 0x000000d552527220 */ /* 0x080fe20000410000 */
[-C--:B------:R-:W-:Y:S01]  /*fcd0*/  FMUL.FTZ R83, R83, R213.reuse ;  /* 0x000000d553537220 */ /* 0x080fe20000410000 */
[-C--:B------:R-:W-:Y:S01]  /*fce0*/  FMUL.FTZ R96, R96, R214.reuse ;  /* 0x000000d660607220 */ /* 0x080fe20000410000 */
[----:B------:R-:W-:Y:S01]  /*fcf0*/  FMUL.FTZ R97, R97, R214 ;  /* 0x000000d661617220 */ /* 0x000fe20000410000 */
[----:B------:R-:W-:Y:S01]  /*fd00*/  FMUL.FTZ R98, R98, R213 ;  /* 0x000000d562627220 */ /* 0x000fe20000410000 */
[----:B------:R-:W-:Y:S01]  /*fd10*/  MOV R187, R195 ;  /* 0x000000c300bb7202 */ /* 0x000fe20000000f00 */
[----:B------:R-:W-:Y:S01]  /*fd20*/  FMUL.FTZ R99, R99, R213 ;  /* 0x000000d563637220 */ /* 0x000fe20000410000 */
[----:B------:R-:W-:-:S02]  /*fd30*/  MOV R194, R229 ;  /* 0x000000e500c27202 */ /* 0x000fc40000000f00 */
[----:B------:R-:W-:Y:S02]  /*fd40*/  MOV R229, R230 ;  /* 0x000000e600e57202 */ /* 0x000fe40000000f00 */
[----:B------:R-:W-:Y:S01]  /*fd50*/  MOV R230, R231 ;  /* 0x000000e700e67202 */ /* 0x000fe20000000f00 */
[----:B------:R-:W-:Y:S01]  /*fd60*/  IMAD.MOV.U32 R231, RZ, RZ, R63 ;  /* 0x000000ffffe77224 */ /* 0x000fe200078e003f */
[----:B------:R-:W-:Y:S01]  /*fd70*/  MOV R76, R73 ;  /* 0x00000049004c7202 */ /* 0x000fe20000000f00 */
[----:B------:R-:W-:Y:S01]  /*fd80*/  IMAD.MOV.U32 R79, RZ, RZ, R187 ;  /* 0x000000ffff4f7224 */ /* 0x000fe200078e00bb */
[----:B------:R-:W-:Y:S01]  /*fd90*/  MOV R75, R72 ;  /* 0x00000048004b7202 */ /* 0x000fe20000000f00 */
[-C--:B------:R-:W-:Y:S01]  /*fda0*/  HMMA.16816.F32 R28, R4, R32.reuse, R28 ;  /* 0x00000020041c723c */ /* 0x080fe2000000181c */
[----:B------:R-:W-:Y:S01]  /*fdb0*/  FMUL.FTZ R63, R103, R213 ;  /* 0x000000d5673f7220 */ /* 0x000fe20000410000 */
[----:B------:R-:W-:Y:S01]  /*fdc0*/  MOV R78, R180 ;  /* 0x000000b4004e7202 */ /* 0x000fe20000000f00 */
        /* <DEDUP_REMOVED lines=8> */
[----:B------:R-:W-:Y:S01]  /*fe50*/  HMMA.16816.F32 R36, R188, R34, R36 ;  /* 0x00000022bc24723c */ /* 0x000fe20000001824 */
[----:B------:R-:W-:Y:S01]  /*fe60*/  MOV R192, R62 ;  /* 0x0000003e00c07202 */ /* 0x000fe20000000f00 */
[----:B------:R-:W-:Y:S01]  /*fe70*/  FMUL.FTZ R62, R102, R213 ;  /* 0x000000d5663e7220 */ /* 0x000fe20000410000 */
[----:B------:R-:W-:-:S03]  /*fe80*/  MOV R74, R71 ;  /* 0x00000047004a7202 */ /* 0x000fc60000000f00 */
        /* <DEDUP_REMOVED lines=9> */
[----:B------:R-:W-:Y:S01]  /*ff20*/  FMUL.FTZ R57, R105, R222 ;  /* 0x000000de69397220 */ /* 0x000fe20000410000 */
[----:B------:R-:W-:Y:S01]  /*ff30*/  FMUL.FTZ R59, R107, R212 ;  /* 0x000000d46b3b7220 */ /* 0x000fe20000410000 */
[----:B------:R-:W-:Y:S01]  /*ff40*/  FMUL.FTZ R69, R109, R222 ;  /* 0x000000de6d457220 */ /* 0x000fe20000410000 */
[----:B------:R-:W-:Y:S02]  /*ff50*/  FMUL.FTZ R71, R111, R212 ;  /* 0x000000d46f477220 */ /* 0x000fe40000410000 */
[----:B------:R-:W-:Y:S01]  /*ff60*/  HMMA.16816.F32 R32, R4, R34, R80 ;  /* 0x000000220420723c */ /* 0x000fe20000001850 */
[-C--:B------:R-:W-:Y:S01]  /*ff70*/  FMUL.FTZ R112, R112, R214.reuse ;  /* 0x000000d670707220 */ /* 0x080fe20000410000 */
[----:B------:R-:W-:Y:S01]  /*ff80*/  FMUL.FTZ R113, R113, R214 ;  /* 0x000000d671717220 */ /* 0x000fe20000410000 */
[----:B------:R-:W-:-:S03]  /*ff90*/  FMUL.FTZ R114, R114, R213 ;  /* 0x000000d572727220 */ /* 0x000fc60000410000 */
[----:B------:R-:W-:Y:S01]  /*ffa0*/  HMMA.16816.F32 R48, R4, R50, R96 ;  /* 0x000000320430723c */ /* 0x000fe20000001860 */
[----:B------:R-:W-:Y:S01]  /*ffb0*/  IMAD.MOV.U32 R82, RZ, RZ, R70 ;  /* 0x000000ffff527224 */ /* 0x000fe200078e0046 */
[----:B------:R-:W-:Y:S01]  /*ffc0*/  MOV R83, R68 ;  /* 0x0000004400537202 */ /* 0x000fe20000000f00 */
[----:B------:R-:W-:Y:S01]  /*ffd0*/  FMUL.FTZ R68, R108, R222 ;  /* 0x000000de6c447220 */ /* 0x000fe20000410000 */
[----:B------:R-:W-:Y:S01]  /*ffe0*/  FMUL.FTZ R70, R110, R212 ;  /* 0x000000d46e467220 */ /* 0x000fe20000410000 */
[----:B------:R-:W-:Y:S01]  /*fff0*/  FMUL.FTZ R115, R115, R213 ;  /* 0x000000d573737220 */ /* 0x000fe20000410000 */
[----:B------:R-:W-:Y:S02]  /*10000*/  MOV R81, R79 ;  /* 0x0000004f00517202 */ /* 0x000fe40000000f00 */
[----:B------:R-:W-:Y:S01]  /*10010*/  MOV R99, R61 ;  /* 0x0000003d00637202 */ /* 0x000fe20000000f00 */
[----:B------:R-:W-:Y:S01]  /*10020*/  FMUL.FTZ R61, R101, R214 ;  /* 0x000000d6653d7220 */ /* 0x000fe20000410000 */
[----:B------:R-:W-:Y:S01]  /*10030*/  MOV R98, R60 ;  /* 0x0000003c00627202 */ /* 0x000fe20000000f00 */
[----:B------:R-:W-:Y:S01]  /*10040*/  FMUL.FTZ R60, R100, R214 ;  /* 0x000000d6643c7220 */ /* 0x000fe20000410000 */
[----:B------:R-:W-:-:S02]  /*10050*/  IMAD.MOV.U32 R79, RZ, RZ, R73 ;  /* 0x000000ffff4f7224 */ /* 0x000fc400078e0049 */
[----:B------:R-:W-:Y:S01]  /*10060*/  FMUL.FTZ R73, R121, R222 ;  /* 0x000000de79497220 */ /* 0x000fe20000410000 */
[----:B------:R-:W-:Y:S01]  /*10070*/  MOV R121, R74 ;  /* 0x0000004a00797202 */ /* 0x000fe20000000f00 */
[-C--:B------:R-:W-:Y:S01]  /*10080*/  FMUL.FTZ R74, R122, R212.reuse ;  /* 0x000000d47a4a7220 */ /* 0x080fe20000410000 */
[----:B------:R-:W-:Y:S01]  /*10090*/  MOV R122, R75 ;  /* 0x0000004b007a7202 */ /* 0x000fe20000000f00 */
[-C--:B------:R-:W-:Y:S01]  /*100a0*/  HMMA.16816.F32 R56, R188, R64.reuse, R56 ;  /* 0x00000040bc38723c */ /* 0x080fe20000001838 */
[----:B------:R-:W-:Y:S01]  /*100b0*/  FMUL.FTZ R75, R123, R212 ;  /* 0x000000d47b4b7220 */ /* 0x000fe20000410000 */
[----:B------:R-:W-:Y:S01]  /*100c0*/  IMAD.MOV.U32 R123, RZ, RZ, R76 ;  /* 0x000000ffff7b7224 */ /* 0x000fe200078e004c */
[----:B------:R-:W-:Y:S01]  /*100d0*/  MOV R80, R72 ;  /* 0x0000004800507202 */ /* 0x000fe20000000f00 */
[----:B------:R-:W-:Y:S01]  /*100e0*/  FMUL.FTZ R76, R124, R222 ;  /* 0x000000de7c4c7220 */ /* 0x000fe20000410000 */
[----:B------:R-:W-:Y:S01]  /*100f0*/  MOV R88, R180 ;  /* 0x000000b400587202 */ /* 0x000fe20000000f00 */
[----:B------:R-:W-:Y:S01]  /*10100*/  HMMA.16816.F32 R60, R4, R64, R60 ;  /* 0x00000040043c723c */ /* 0x000fe2000000183c */
[----:B------:R-:W-:Y:S01]  /*10110*/  MOV R124, R77 ;  /* 0x0000004d007c7202 */ /* 0x000fe20000000f00 */
[----:B------:R-:W-:Y:S01]  /*10120*/  FMUL.FTZ R77, R125, R222 ;  /* 0x000000de7d4d7220 */ /* 0x000fe20000410000 */
[----:B------:R-:W-:Y:S01]  /*10130*/  IMAD.MOV.U32 R86, RZ, RZ, R186 ;  /* 0x000000ffff567224 */ /* 0x000fe200078e00ba */
[----:B------:R-:W-:-:S02]  /*10140*/  MOV R85, R185 ;  /* 0x000000b900557202 */ /* 0x000fc40000000f00 */
[----:B------:R-:W-:Y:S01]  /*10150*/  MOV R84, R184 ;  /* 0x000000b800547202 */ /* 0x000fe20000000f00 */
[-C--:B------:R-:W-:Y:S01]  /*10160*/  HMMA.16816.F32 R68, R188, R66.reuse, R68 ;  /* 0x00000042bc44723c */ /* 0x080fe20000001844 */
[----:B------:R-:W-:Y:S01]  /*10170*/  MOV R125, R78 ;  /* 0x0000004e007d7202 */ /* 0x000fe20000000f00 */
[----:B------:R-:W-:Y:S01]  /*10180*/  FMUL.FTZ R102, R158, R212 ;  /* 0x000000d49e667220 */ /* 0x000fe20000410000 */
[----:B------:R-:W-:Y:S01]  /*10190*/  MOV R87, R187 ;  /* 0x000000bb00577202 */ /* 0x000fe20000000f00 */
[----:B------:R-:W-:Y:S01]  /*101a0*/  FMUL.FTZ R89, R153, R222 ;  /* 0x000000de99597220 */ /* 0x000fe20000410000 */
[----:B------:R-:W1:Y:S01]  /*101b0*/  LDSM.16.MT88.4 R108, [R244+0xe000] ;  /* 0x00e00000f46c783b */ /* 0x000e620000004200 */
[----:B------:R-:W-:Y:S01]  /*101c0*/  HMMA.16816.F32 R64, R4, R66, R112 ;  /* 0x000000420440723c */ /* 0x000fe20000001870 */
        /* <DEDUP_REMOVED lines=8> */
[----:B------:R-:W-:Y:S01]  /*10250*/  MOV R112, R83 ;  /* 0x0000005300707202 */ /* 0x000fe20000000f00 */
[----:B------:R-:W-:Y:S01]  /*10260*/  FMUL.FTZ R72, R120, R222 ;  /* 0x000000de78487220 */ /* 0x000fe20000410000 */
[----:B------:R-:W-:Y:S01]  /*10270*/  MOV R83, R183 ;  /* 0x000000b700537202 */ /* 0x000fe20000000f00 */
[----:B------:R-:W2:Y:S01]  /*10280*/  LDSM.16.MT88.4 R184, [R242+0xe000] ;  /* 0x00e00000f2b8783b */ /* 0x000ea20000004200 */
[----:B------:R-:W-:Y:S01]  /*10290*/  MOV R114, R80 ;  /* 0x0000005000727202 */ /* 0x000fe20000000f00 */
[-C--:B------:R-:W-:Y:S01]  /*102a0*/  FMUL.FTZ R80, R136, R222.reuse ;  /* 0x000000de88507220 */ /* 0x080fe20000410000 */
[----:B------:R-:W-:Y:S01]  /*102b0*/  MOV R113, R81 ;  /* 0x0000005100717202 */ /* 0x000fe20000000f00 */
[----:B------:R-:W-:Y:S01]  /*102c0*/  FMUL.FTZ R81, R137, R222 ;  /* 0x000000de89517220 */ /* 0x000fe20000410000 */
[----:B------:R-:W-:Y:S01]  /*102d0*/  FMUL.FTZ R79, R127, R212 ;  /* 0x000000d47f4f7220 */ /* 0x000fe20000410000 */
[----:B------:R-:W-:Y:S01]  /*102e0*/  MOV R136, R82 ;  /* 0x0000005200887202 */ /* 0x000fe20000000f00 */
[----:B------:R-:W-:-:S02]  /*102f0*/  IMAD.MOV.U32 R137, RZ, RZ, R83 ;  /* 0x000000ffff897224 */ /* 0x000fc400078e0053 */
[----:B------:R-:W-:Y:S02]  /*10300*/  IMAD.MOV.U32 R127, RZ, RZ, R88 ;  /* 0x000000ffff7f7224 */ /* 0x000fe400078e0058 */
[----:B------:R-:W-:Y:S01]  /*10310*/  FMUL.FTZ R86, R142, R212 ;  /* 0x000000d48e567220 */ /* 0x000fe20000410000 */
[----:B------:R-:W-:Y:S01]  /*10320*/  FMUL.FTZ R85, R141, R222 ;  /* 0x000000de8d557220 */ /* 0x000fe20000410000 */
[----:B------:R-:W-:Y:S01]  /*10330*/  MOV R142, R136 ;  /* 0x00000088008e7202 */ /* 0x000fe20000000f00 */
[-C--:B------:R-:W-:Y:S01]  /*10340*/  FMUL.FTZ R82, R138, R212.reuse ;  /* 0x000000d48a527220 */ /* 0x080fe20000410000 */
[----:B------:R-:W-:Y:S01]  /*10350*/  FMUL.FTZ R83, R139, R212 ;  /* 0x000000d48b537220 */ /* 0x000fe20000410000 */
[-C--:B------:R-:W-:Y:S01]  /*10360*/  FMUL.FTZ R84, R140, R222.reuse ;  /* 0x000000de8c547220 */ /* 0x080fe20000410000 */
[----:B------:R-:W-:Y:S01]  /*10370*/  FMUL.FTZ R88, R152, R222 ;  /* 0x000000de98587220 */ /* 0x000fe20000410000 */
[----:B------:R-:W-:Y:S01]  /*10380*/  MOV R158, R137 ;  /* 0x00000089009e7202 */ /* 0x000fe20000000f00 */
[----:B------:R-:W-:Y:S01]  /*10390*/  IMAD.MOV.U32 R141, RZ, RZ, R126 ;  /* 0x000000ffff8d7224 */ /* 0x000fe200078e007e */
[----:B------:R-:W-:Y:S01]  /*103a0*/  MOV R152, R127 ;  /* 0x0000007f00987202 */ /* 0x000fe20000000f00 */
[----:B------:R-:W-:Y:S01]  /*103b0*/  IMAD.MOV.U32 R137, RZ, RZ, R122 ;  /* 0x000000ffff897224 */ /* 0x000fe200078e007a */
[----:B------:R-:W-:-:S02]  /*103c0*/  MOV R140, R125 ;  /* 0x0000007d008c7202 */ /* 0x000fc40000000f00 */
[----:B------:R-:W-:Y:S02]  /*103d0*/  MOV R139, R124 ;  /* 0x0000007c008b7202 */ /* 0x000fe40000000f00 */
[----:B------:R-:W-:Y:S01]  /*103e0*/  MOV R138, R123 ;  /* 0x0000007b008a7202 */ /* 0x000fe20000000f00 */
[----:B------:R-:W-:Y:S01]  /*103f0*/  IMAD.MOV.U32 R123, RZ, RZ, R95 ;  /* 0x000000ffff7b7224 */ /* 0x000fe200078e005f */
[----:B------:R-:W-:Y:S01]  /*10400*/  MOV R136, R121 ;  /* 0x0000007900887202 */ /* 0x000fe20000000f00 */
[-C--:B------:R-:W-:Y:S01]  /*10410*/  FMUL.FTZ R95, R167, R212.reuse ;  /* 0x000000d4a75f7220 */ /* 0x080fe20000410000 */
[----:B------:R-:W-:Y:S01]  /*10420*/  MOV R104, R87 ;  /* 0x0000005700687202 */ /* 0x000fe20000000f00 */
[----:B------:R-:W-:Y:S01]  /*10430*/  FMUL.FTZ R87, R143, R212 ;  /* 0x000000d48f577220 */ /* 0x000fe20000410000 */
[----:B------:R-:W-:Y:S01]  /*10440*/  IMAD.MOV.U32 R167, RZ, RZ, R142 ;  /* 0x000000ffffa77224 */ /* 0x000fe200078e008e */
[----:B------:R-:W-:Y:S01]  /*10450*/  MOV R156, R152 ;  /* 0x00000098009c7202 */ /* 0x000fe20000000f00 */
[----:B------:R-:W-:Y:S01]  /*10460*/  IMAD.MOV.U32 R153, RZ, RZ, R139 ;  /* 0x000000ffff997224 */ /* 0x000fe200078e008b */
[----:B------:R-:W-:-:S02]  /*10470*/  MOV R142, R141 ;  /* 0x0000008d008e7202 */ /* 0x000fc40000000f00 */
[----:B------:R-:W-:Y:S02]  /*10480*/  MOV R143, R140 ;  /* 0x0000008c008f7202 */ /* 0x000fe40000000f00 */
[----:B------:R-:W-:Y:S02]  /*10490*/  MOV R120, R181 ;  /* 0x000000b500787202 */ /* 0x000fe40000000f00 */
[----:B------:R-:W-:Y:S01]  /*104a0*/  MOV R152, R138 ;  /* 0x0000008a00987202 */ /* 0x000fe20000000f00 */
[----:B------:R-:W3:Y:S01]  /*104b0*/  LDSM.16.MT88.4 R180, [R241+0xe000] ;  /* 0x00e00000f1b4783b */ /* 0x000ee20000004200 */
[----:B------:R-:W-:Y:S02]  /*104c0*/  MOV R141, R137 ;  /* 0x00000089008d7202 */ /* 0x000fe40000000f00 */
[----:B------:R-:W-:Y:S02]  /*104d0*/  MOV R140, R136 ;  /* 0x00000088008c7202 */ /* 0x000fe40000000f00 */
[----:B------:R-:W4:Y:S01]  /*104e0*/  LDSM.16.MT88.4 R136, [R240+0xe000] ;  /* 0x00e00000f088783b */ /* 0x000f220000004200 */
        /* <DEDUP_REMOVED lines=10> */
[----:B------:R-:W-:Y:S01]  /*10590*/  MOV R121, R93 ;  /* 0x0000005d00797202 */ /* 0x000fe20000000f00 */
[-C--:B------:R-:W-:Y:S01]  /*105a0*/  FMUL.FTZ R97, R173, R222.reuse ;  /* 0x000000dead617220 */ /* 0x080fe20000410000 */
[----:B------:R-:W-:Y:S01]  /*105b0*/  FMUL.FTZ R92, R164, R222 ;  /* 0x000000dea45c7220 */ /* 0x000fe20000410000 */
[----:B------:R-:W-:Y:S01]  /*105c0*/  FMUL.FTZ R103, R159, R212 ;  /* 0x000000d49f677220 */ /* 0x000fe20000410000 */
[----:B------:R-:W-:Y:S01]  /*105d0*/  FMUL.FTZ R93, R165, R222 ;  /* 0x000000dea55d7220 */ /* 0x000fe20000410000 */
[-C--:B------:R-:W-:Y:S01]  /*105e0*/  FMUL.FTZ R98, R174, R212.reuse ;  /* 0x000000d4ae627220 */ /* 0x080fe20000410000 */
[-C--:B------:R-:W-:Y:S01]  /*105f0*/  FMUL.FTZ R99, R175, R212.reuse ;  /* 0x000000d4af637220 */ /* 0x080fe20000410000 */
[----:B------:R-:W-:Y:S01]  /*10600*/  FMUL.FTZ R94, R166, R212 ;  /* 0x000000d4a65e7220 */ /* 0x000fe20000410000 */
[----:B------:R-:W-:-:S02]  /*10610*/  MOV R126, R112 ;  /* 0x00000070007e7202 */ /* 0x000fc40000000f00 */
[----:B------:R-:W-:Y:S01]  /*10620*/  MOV R112, R243 ;  /* 0x000000f300707202 */ /* 0x000fe20000000f00 */
[----:B-1----:R-:W-:Y:S01]  /*10630*/  HMMA.16816.F32 R72, R188, R108, R72 ;  /* 0x0000006cbc48723c */ /* 0x002fe20000001848 */
[----:B------:R-:W-:Y:S01]  /*10640*/  MOV R175, R141 ;  /* 0x0000008d00af7202 */ /* 0x000fe20000000f00 */
[----:B------:R-:W-:-:S04]  /*10650*/  IMAD.MOV.U32 R141, RZ, RZ, R115 ;  /* 0x000000ffff8d7224 */ /* 0x000fc800078e0073 */
[----:B------:R-:W-:Y:S01]  /*10660*/  HMMA.16816.F32 R76, R188, R110, R76 ;  /* 0x0000006ebc4c723c */ /* 0x000fe2000000184c */
[----:B------:R-:W-:Y:S02]  /*10670*/  IMAD.MOV.U32 R157, RZ, RZ, R112 ;  /* 0x000000ffff9d7224 */ /* 0x000fe400078e0070 */
[----:B------:R-:W-:-:S03]  /*10680*/  FMUL.FTZ R112, R132, R214 ;  /* 0x000000d684707220 */ /* 0x000fc60000410000 */
[----:B--2---:R-:W-:Y:S01]  /*10690*/  HMMA.16816.F32 R80, R188, R184, R80 ;  /* 0x000000b8bc50723c */ /* 0x004fe20000001850 */
[----:B------:R-:W-:-:S05]  /*106a0*/  FMUL.FTZ R115, R135, R213 ;  /* 0x000000d587737220 */ /* 0x000fca0000410000 */
[C---:B------:R-:W-:Y:S06]  /*106b0*/  HMMA.16816.F32 R84, R188.reuse, R186, R84 ;  /* 0x000000babc54723c */ /* 0x040fec0000001854 */
[C---:B---3--:R-:W-:Y:S06]  /*106c0*/  HMMA.16816.F32 R88, R188.reuse, R180, R88 ;  /* 0x000000b4bc58723c */ /* 0x048fec0000001858 */
[C---:B------:R-:W-:Y:S06]  /*106d0*/  HMMA.16816.F32 R100, R188.reuse, R182, R100 ;  /* 0x000000b6bc64723c */ /* 0x040fec0000001864 */
[C---:B----4-:R-:W-:Y:S06]  /*106e0*/  HMMA.16816.F32 R96, R188.reuse, R136, R96 ;  /* 0x00000088bc60723c */ /* 0x050fec0000001860 */
[----:B------:R-:W-:Y:S01]  /*106f0*/  HMMA.16816.F32 R92, R188, R138, R92 ;  /* 0x0000008abc5c723c */ /* 0x000fe2000000185c */
[----:B------:R-:W-:Y:S01]  /*10700*/  IMAD.MOV.U32 R166, RZ, RZ, R140 ;  /* 0x000000ffffa67224 */ /* 0x000fe200078e008c */
[----:B------:R-:W-:Y:S01]  /*10710*/  MOV R155, R152 ;  /* 0x00000098009b7202 */ /* 0x000fe20000000f00 */
[----:B------:R-:W-:-:S02]  /*10720*/  IMAD.MOV.U32 R154, RZ, RZ, R106 ;  /* 0x000000ffff9a7224 */ /* 0x000fc400078e006a */
[-C--:B------:R-:W-:Y:S01]  /*10730*/  FMUL.FTZ R128, R128, R214.reuse ;  /* 0x000000d680807220 */ /* 0x080fe20000410000 */
[-C--:B------:R-:W-:Y:S01]  /*10740*/  FMUL.FTZ R129, R129, R214.reuse ;  /* 0x000000d681817220 */ /* 0x080fe20000410000 */
[----:B------:R-:W-:Y:S01]  /*10750*/  FMUL.FTZ R130, R130, R213 ;  /* 0x000000d582827220 */ /* 0x000fe20000410000 */
[----:B------:R-:W-:Y:S01]  /*10760*/  IMAD.MOV.U32 R188, RZ, RZ, R156 ;  /* 0x000000ffffbc7224 */ /* 0x000fe200078e009c */
[----:B------:R-:W-:Y:S01]  /*10770*/  MOV R156, R153 ;  /* 0x00000099009c7202 */ /* 0x000fe20000000f00 */
[----:B------:R-:W-:Y:S01]  /*10780*/  FMUL.FTZ R131, R131, R213 ;  /* 0x000000d583837220 */ /* 0x000fe20000410000 */
[----:B------:R-:W-:Y:S01]  /*10790*/  MOV R190, R113 ;  /* 0x0000007100be7202 */ /* 0x000fe20000000f00 */
[----:B------:R-:W-:Y:S01]  /*107a0*/  FMUL.FTZ R113, R133, R214 ;  /* 0x000000d685717220 */ /* 0x000fe20000410000 */
[----:B------:R-:W-:Y:S01]  /*107b0*/  MOV R153, R114 ;  /* 0x0000007200997202 */ /* 0x000fe20000000f00 */
[----:B------:R-:W-:Y:S01]  /*107c0*/  FMUL.FTZ R114, R134, R213 ;  /* 0x000000d586727220 */ /* 0x000fe20000410000 */
[----:B------:R-:W-:Y:S01]  /*107d0*/  MOV R135, R192 ;  /* 0x000000c000877202 */ /* 0x000fe20000000f00 */
[----:B------:R-:W-:Y:S01]  /*107e0*/  FFMA.FTZ R133, R237, UR19, -R188 ;  /* 0x00000013ed857c23 */ /* 0x000fe200080108bc */
[----:B------:R-:W-:Y:S01]  /*107f0*/  MOV R134, R120 ;  /* 0x0000007800867202 */ /* 0x000fe20000000f00 */
[--C-:B------:R-:W-:Y:S01]  /*10800*/  FFMA.FTZ R231, R231, UR19, -R158.reuse ;  /* 0x00000013e7e77c23 */ /* 0x100fe2000801089e */
[--C-:B------:R-:W-:Y:S01]  /*10810*/  FFMA.FTZ R230, R230, UR19, -R158.reuse ;  /* 0x00000013e6e67c23 */ /* 0x100fe2000801089e */
[--C-:B------:R-:W-:Y:S01]  /*10820*/  FFMA.FTZ R229, R229, UR19, -R158.reuse ;  /* 0x00000013e5e57c23 */ /* 0x100fe2000801089e */
[----:B------:R-:W-:Y:S01]  /*10830*/  HMMA.16816.F32 R112, R4, R184, R112 ;  /* 0x000000b80470723c */ /* 0x000fe20000001870 */
[----:B------:R-:W-:Y:S01]  /*10840*/  MOV R189, R104 ;  /* 0x0000006800bd7202 */ /* 0x000fe20000000f00 */
[----:B------:R-:W-:Y:S01]  /*10850*/  FFMA.FTZ R228, R228, UR19, -R158 ;  /* 0x00000013e4e47c23 */ /* 0x000fe2000801089e */
[--C-:B------:R-:W-:Y:S01]  /*10860*/  FFMA.FTZ R227, R227, UR19, -R193.reuse ;  /* 0x00000013e3e37c23 */ /* 0x100fe200080108c1 */
[--C-:B------:R-:W-:Y:S01]  /*10870*/  FFMA.FTZ R226, R226, UR19, -R193.reuse ;  /* 0x00000013e2e27c23 */ /* 0x100fe200080108c1 */
[--C-:B------:R-:W-:Y:S01]  /*10880*/  FFMA.FTZ R225, R225, UR19, -R193.reuse ;  /* 0x00000013e1e17c23 */ /* 0x100fe200080108c1 */
[----:B------:R-:W-:Y:S01]  /*10890*/  FFMA.FTZ R224, R224, UR19, -R193 ;  /* 0x00000013e0e07c23 */ /* 0x000fe200080108c1 */
[----:B------:R-:W-:Y:S01]  /*108a0*/  MOV R185, R238 ;  /* 0x000000ee00b97202 */ /* 0x000fe20000000f00 */
[----:B------:R-:W-:Y:S01]  /*108b0*/  IMAD.MOV.U32 R172, RZ, RZ, R124 ;  /* 0x000000ffffac7224 */ /* 0x000fe200078e007c */
[----:B------:R-:W-:Y:S01]  /*108c0*/  MOV R173, R127 ;  /* 0x0000007f00ad7202 */ /* 0x000fe20000000f00 */
[----:B------:R-:W-:Y:S01]  /*108d0*/  FMUL.FTZ R168, R168, R214 ;  /* 0x000000d6a8a87220 */ /* 0x000fe20000410000 */
[----:B------:R-:W-:Y:S01]  /*108e0*/  MOV R174, R125 ;  /* 0x0000007d00ae7202 */ /* 0x000fe20000000f00 */
[----:B------:R-:W-:Y:S01]  /*108f0*/  FFMA.FTZ R237, R185, UR19, -R167 ;  /* 0x00000013b9ed7c23 */ /* 0x000fe200080108a7 */
[----:B------:R-:W-:Y:S01]  /*10900*/  IMAD.MOV.U32 R185, RZ, RZ, R135 ;  /* 0x000000ffffb97224 */ /* 0x000fe200078e0087 */
[----:B------:R-:W-:Y:S01]  /*10910*/  MOV R135, R134 ;  /* 0x0000008600877202 */ /* 0x000fe20000000f00 */
[----:B------:R-:W-:Y:S01]  /*10920*/  FMUL.FTZ R169, R169, R214 ;  /* 0x000000d6a9a97220 */ /* 0x000fe20000410000 */
[----:B------:R-:W-:Y:S01]  /*10930*/  MOV R134, R189 ;  /* 0x000000bd00867202 */ /* 0x000fe20000000f00 */
[----:B------:R-:W-:Y:S01]  /*10940*/  FMUL.FTZ R170, R170, R213 ;  /* 0x000000d5aaaa7220 */ /* 0x000fe20000410000 */
[----:B------:R-:W-:Y:S01]  /*10950*/  MOV R189, R190 ;  /* 0x000000be00bd7202 */ /* 0x000fe20000000f00 */
[----:B------:R-:W-:-:S02]  /*10960*/  IMAD.MOV.U32 R190, RZ, RZ, R166 ;  /* 0x000000ffffbe7224 */ /* 0x000fc400078e00a6 */
[----:B------:R-:W-:Y:S01]  /*10970*/  FFMA.FTZ R238, R236, UR19, -R188 ;  /* 0x00000013ecee7c23 */ /* 0x000fe200080108bc */
[----:B------:R-:W-:Y:S01]  /*10980*/  MOV R166, R175 ;  /* 0x000000af00a67202 */ /* 0x000fe20000000f00 */
[----:B------:R-:W-:Y:S01]  /*10990*/  FFMA.FTZ R236, R185, UR19, -R167 ;  /* 0x00000013b9ec7c23 */ /* 0x000fe200080108a7 */
[----:B------:R-:W-:Y:S01]  /*109a0*/  MOV R175, R155 ;  /* 0x0000009b00af7202 */ /* 0x000fe20000000f00 */
[----:B------:R-:W-:Y:S01]  /*109b0*/  IMAD.MOV.U32 R185, RZ, RZ, R135 ;  /* 0x000000ffffb97224 */ /* 0x000fe200078e0087 */
[----:B------:R-:W-:Y:S01]  /*109c0*/  MOV R155, R156 ;  /* 0x0000009c009b7202 */ /* 0x000fe20000000f00 */
[----:B------:R-:W-:Y:S01]  /*109d0*/  IMAD.MOV.U32 R156, RZ, RZ, R143 ;  /* 0x000000ffff9c7224 */ /* 0x000fe200078e008f */
[----:B------:R-:W-:Y:S01]  /*109e0*/  MOV R135, R134 ;  /* 0x0000008600877202 */ /* 0x000fe20000000f00 */
[----:B------:R-:W-:Y:S01]  /*109f0*/  FMUL.FTZ R171, R171, R213 ;  /* 0x000000d5abab7220 */ /* 0x000fe20000410000 */
[----:B------:R-:W-:Y:S01]  /*10a00*/  MOV R143, R142 ;  /* 0x0000008e008f7202 */ /* 0x000fe20000000f00 */
[----:B------:R1:W5:Y:S01]  /*10a10*/  LDL.LU R243, [R1+0x7c] ;  /* 0x00007c0001f37983 */ /* 0x0003620000300800 */
[----:B------:R-:W-:-:S02]  /*10a20*/  MOV R134, R189 ;  /* 0x000000bd00867202 */ /* 0x000fc40000000f00 */
[----:B------:R-:W-:Y:S02]  /*10a30*/  MOV R142, R195 ;  /* 0x000000c3008e7202 */ /* 0x000fe40000000f00 */
        /* <DEDUP_REMOVED lines=8> */
[----:B------:R-:W-:Y:S01]  /*10ac0*/  MOV R142, R192 ;  /* 0x000000c0008e7202 */ /* 0x000fe20000000f00 */
[-C--:B------:R-:W-:Y:S01]  /*10ad0*/  FMUL.FTZ R104, R116, R214.reuse ;  /* 0x000000d674687220 */ /* 0x080fe20000410000 */
[--C-:B------:R-:W-:Y:S01]  /*10ae0*/  FFMA.FTZ R132, R235, UR19, -R188.reuse ;  /* 0x00000013eb847c23 */ /* 0x100fe200080108bc */
[----:B------:R-:W-:Y:S01]  /*10af0*/  FMUL.FTZ R116, R144, R214 ;  /* 0x000000d690747220 */ /* 0x000fe20000410000 */
[----:B------:R-:W-:Y:S01]  /*10b00*/  FFMA.FTZ R239, R234, UR19, -R188 ;  /* 0x00000013eaef7c23 */ /* 0x000fe200080108bc */
[----:B------:R-:W-:Y:S01]  /*10b10*/  FFMA.FTZ R235, R185, UR19, -R167 ;  /* 0x00000013b9eb7c23 */ /* 0x000fe200080108a7 */
[----:B------:R-:W-:Y:S02]  /*10b20*/  IMAD.MOV.U32 R184, RZ, RZ, R175 ;  /* 0x000000ffffb87224 */ /* 0x000fe400078e00af */
[----:B------:R-:W-:Y:S01]  /*10b30*/  FFMA.FTZ R234, R135, UR19, -R167 ;  /* 0x0000001387ea7c23 */ /* 0x000fe200080108a7 */
[----:B------:R-:W-:Y:S02]  /*10b40*/  MOV R144, R134 ;  /* 0x0000008600907202 */ /* 0x000fe40000000f00 */
[----:B------:R-:W-:-:S02]  /*10b50*/  MOV R185, R155 ;  /* 0x0000009b00b97202 */ /* 0x000fc40000000f00 */
[----:B------:R-:W-:Y:S01]  /*10b60*/  MOV R175, R156 ;  /* 0x0000009c00af7202 */ /* 0x000fe20000000f00 */
[----:B------:R-:W-:Y:S01]  /*10b70*/  IMAD.MOV.U32 R156, RZ, RZ, R142 ;  /* 0x000000ffff9c7224 */ /* 0x000fe200078e008e */
[----:B------:R-:W-:Y:S02]  /*10b80*/  MOV R135, R143 ;  /* 0x0000008f00877202 */ /* 0x000fe40000000f00 */
[----:B------:R-:W-:Y:S02]  /*10b90*/  MOV R134, R141 ;  /* 0x0000008d00867202 */ /* 0x000fe40000000f00 */
[----:B------:R-:W-:Y:S02]  /*10ba0*/  MOV R155, R140 ;  /* 0x0000008c009b7202 */ /* 0x000fe40000000f00 */
[----:B------:R-:W2:Y:S01]  /*10bb0*/  LDSM.16.MT88.4 R140, [R244+0xc800] ;  /* 0x00c80000f48c783b */ /* 0x000ea20000004200 */
[----:B------:R-:W-:Y:S01]  /*10bc0*/  MOV R152, R107 ;  /* 0x0000006b00987202 */ /* 0x000fe20000000f00 */
[-C--:B------:R-:W-:Y:S01]  /*10bd0*/  FMUL.FTZ R105, R117, R214.reuse ;  /* 0x000000d675697220 */ /* 0x080fe20000410000 */
[-C--:B------:R-:W-:Y:S01]  /*10be0*/  FMUL.FTZ R106, R118, R213.reuse ;  /* 0x000000d5766a7220 */ /* 0x080fe20000410000 */
[----:B------:R-:W-:Y:S01]  /*10bf0*/  FMUL.FTZ R107, R119, R213 ;  /* 0x000000d5776b7220 */ /* 0x000fe20000410000 */
[-C--:B------:R-:W-:Y:S01]  /*10c00*/  FMUL.FTZ R124, R160, R214.reuse ;  /* 0x000000d6a07c7220 */ /* 0x080fe20000410000 */
[----:B------:R-:W-:Y:S05]  /*10c10*/  MUFU.EX2 R239, R239 ;  /* 0x000000ef00ef7308 */ /* 0x000fea0000000800 */
[C---:B------:R-:W-:Y:S03]  /*10c20*/  HMMA.16816.F32 R104, R4.reuse, R108, R104 ;  /* 0x0000006c0468723c */ /* 0x040fe60000001868 */
[----:B------:R-:W-:Y:S03]  /*10c30*/  MUFU.EX2 R160, R132 ;  /* 0x0000008400a07308 */ /* 0x000fe60000000800 */
[----:B------:R-:W-:Y:S05]  /*10c40*/  HMMA.16816.F32 R108, R4, R110, R128 ;  /* 0x0000006e046c723c */ /* 0x000fea0000001880 */
[----:B------:R-:W-:Y:S02]  /*10c50*/  MUFU.EX2 R238, R238 ;  /* 0x000000ee00ee7308 */ /* 0x000fe40000000800 */
[----:B------:R-:W-:-:S06]  /*10c60*/  FMUL.FTZ R129, R177, R214 ;  /* 0x000000d6b1817220 */ /* 0x000fcc0000410000 */
[----:B------:R-:W3:Y:S01]  /*10c70*/  MUFU.EX2 R177, R133 ;  /* 0x0000008500b17308 */ /* 0x000ee20000000800 */
[----:B------:R-:W-:-:S07]  /*10c80*/  MOV R191, R126 ;  /* 0x0000007e00bf7202 */ /* 0x000fce0000000f00 */
[----:B------:R-:W-:Y:S01]  /*10c90*/  MUFU.EX2 R237, R237 ;  /* 0x000000ed00ed7308 */ /* 0x000fe20000000800 */
[----:B------:R-:W-:-:S07]  /*10ca0*/  MOV R165, R123 ;  /* 0x0000007b00a57202 */ /* 0x000fce0000000f00 */
[----:B------:R-:W4:Y:S01]  /*10cb0*/  MUFU.EX2 R236, R236 ;  /* 0x000000ec00ec7308 */ /* 0x000f220000000800 */
[----:B------:R-:W-:-:S07]  /*10cc0*/  MOV R159, R122 ;  /* 0x0000007a009f7202 */ /* 0x000fce0000000f00 */
[----:B------:R-:W-:Y:S01]  /*10cd0*/  MUFU.EX2 R235, R235 ;  /* 0x000000eb00eb7308 */ /* 0x000fe20000000800 */
[----:B------:R-:W-:-:S07]  /*10ce0*/  MOV R164, R121 ;  /* 0x0000007900a47202 */ /* 0x000fce0000000f00 */
        /* <DEDUP_REMOVED lines=22> */
[----:B------:R-:W-:Y:S01]  /*10e50*/  HMMA.16816.F32 R116, R4, R186, R116 ;  /* 0x000000ba0474723c */ /* 0x000fe20000001874 */
[----:B---3--:R-:W-:Y:S01]  /*10e60*/  F2FP.F16.F32.PACK_AB R132, R160, R177 ;  /* 0x000000b1a084723e */ /* 0x008fe200000000ff */
[----:B------:R-:W3:Y:S01]  /*10e70*/  LDSM.16.MT88.4 R148, [R242+0xc800] ;  /* 0x00c80000f294783b */ /* 0x000ee20000004200 */
[----:B----4-:R-:W-:-:S03]  /*10e80*/  F2FP.F16.F32.PACK_AB R133, R236, R237 ;  /* 0x000000edec85723e */ /* 0x010fc600000000ff */
[----:B------:R-:W-:Y:S01]  /*10e90*/  HMMA.16816.F32 R120, R4, R180, R120 ;  /* 0x000000b40478723c */ /* 0x000fe20000001878 */
[----:B------:R-:W-:Y:S02]  /*10ea0*/  MOV R186, R135 ;  /* 0x0000008700ba7202 */ /* 0x000fe40000000f00 */
[----:B-1----:R-:W-:-:S03]  /*10eb0*/  F2FP.F16.F32.PACK_AB R135, R234, R235 ;  /* 0x000000ebea87723e */ /* 0x002fc600000000ff */
[----:B------:R-:W-:Y:S01]  /*10ec0*/  HMMA.16816.F32 R124, R4, R182, R124 ;  /* 0x000000b6047c723c */ /* 0x000fe2000000187c */
[----:B------:R-:W-:Y:S02]  /*10ed0*/  MOV R181, R134 ;  /* 0x0000008600b57202 */ /* 0x000fe40000000f00 */
[----:B------:R-:W-:-:S03]  /*10ee0*/  F2FP.F16.F32.PACK_AB R134, R238, R239 ;  /* 0x000000efee86723e */ /* 0x000fc600000000ff */
[C---:B------:R-:W-:Y:S06]  /*10ef0*/  HMMA.16816.F32 R128, R4.reuse, R136, R128 ;  /* 0x000000880480723c */ /* 0x040fec0000001880 */
[----:B------:R-:W-:Y:S01]  /*10f00*/  HMMA.16816.F32 R4, R4, R138, R168 ;  /* 0x0000008a0404723c */ /* 0x000fe200000018a8 */
[----:B--2---:R-:W-:Y:S02]  /*10f10*/  F2FP.F16.F32.PACK_AB R136, R230, R231 ;  /* 0x000000e7e688723e */ /* 0x004fe400000000ff */
[----:B------:R-:W-:-:S04]  /*10f20*/  F2FP.F16.F32.PACK_AB R137, R226, R227 ;  /* 0x000000e3e289723e */ /* 0x000fc800000000ff */
[----:B------:R-:W-:Y:S02]  /*10f30*/  F2FP.F16.F32.PACK_AB R138, R228, R229 ;  /* 0x000000e5e48a723e */ /* 0x000fe400000000ff */
[----:B------:R-:W-:Y:S01]  /*10f40*/  F2FP.F16.F32.PACK_AB R139, R224, R225 ;  /* 0x000000e1e08b723e */ /* 0x000fe200000000ff */
[-C--:B------:R-:W-:Y:S01]  /*10f50*/  HMMA.16816.F32 R12, R132, R140.reuse, R12 ;  /* 0x0000008c840c723c */ /* 0x080fe2000000180c */
[----:B------:R-:W-:Y:S02]  /*10f60*/  MOV R187, R144 ;  /* 0x0000009000bb7202 */ /* 0x000fe40000000f00 */
[----:B------:R-:W1:Y:S03]  /*10f70*/  LDSM.16.MT88.4 R144, [R241+0xc800] ;  /* 0x00c80000f190783b */ /* 0x000e660000004200 */
[C---:B------:R-:W-:Y:S06]  /*10f80*/  HMMA.16816.F32 R8, R136.reuse, R140, R8 ;  /* 0x0000008c8808723c */ /* 0x040fec0000001808 */
[-C--:B------:R-:W-:Y:S06]  /*10f90*/  HMMA.16816.F32 R20, R136, R142.reuse, R20 ;  /* 0x0000008e8814723c */ /* 0x080fec0000001814 */
[C---:B------:R-:W-:Y:S01]  /*10fa0*/  HMMA.16816.F32 R16, R132.reuse, R142, R16 ;  /* 0x0000008e8410723c */ /* 0x040fe20000001810 */
[----:B------:R-:W2:Y:S01]  /*10fb0*/  LDSM.16.MT88.4 R140, [R240+0xc800] ;  /* 0x00c80000f08c783b */ /* 0x000ea20000004200 */
[----:B------:R-:W-:Y:S01]  /*10fc0*/  IMAD.MOV.U32 R161, RZ, RZ, R184 ;  /* 0x000000ffffa17224 */ /* 0x000fe200078e00b8 */
[----:B------:R-:W-:Y:S01]  /*10fd0*/  MOV R162, R185 ;  /* 0x000000b900a27202 */ /* 0x000fe20000000f00 */
[----:B------:R-:W-:Y:S01]  /*10fe0*/  IMAD.MOV.U32 R163, RZ, RZ, R155 ;  /* 0x000000ffffa37224 */ /* 0x000fe200078e009b */
[----:B------:R-:W-:Y:S01]  /*10ff0*/  MOV R184, R154 ;  /* 0x0000009a00b87202 */ /* 0x000fe20000000f00 */
[----:B---3--:R-:W-:Y:S01]  /*11000*/  HMMA.16816.F32 R28, R132, R148, R28 ;  /* 0x00000094841c723c */ /* 0x008fe2000000181c */
[----:B------:R-:W-:-:S02]  /*11010*/  MOV R185, R153 ;  /* 0x0000009900b97202 */ /* 0x000fc40000000f00 */
[----:B------:R-:W-:Y:S02]  /*11020*/  MOV R180, R152 ;  /* 0x0000009800b47202 */ /* 0x000fe40000000f00 */
[----:B------:R-:W3:Y:S01]  /*11030*/  LDSM.16.MT88.4 R152, [R244+0xe800] ;  /* 0x00e80000f498783b */ /* 0x000ee20000004200 */
[C---:B------:R-:W-:Y:S06]  /*11040*/  HMMA.16816.F32 R24, R136.reuse, R148, R24 ;  /* 0x000000948818723c */ /* 0x040fec0000001818 */
[-C--:B------:R-:W-:Y:S06]  /*11050*/  HMMA.16816.F32 R36, R136, R150.reuse, R36 ;  /* 0x000000968824723c */ /* 0x080fec0000001824 */
[C---:B------:R-:W-:Y:S01]  /*11060*/  HMMA.16816.F32 R32, R132.reuse, R150, R32 ;  /* 0x000000968420723c */ /* 0x040fe20000001820 */
[----:B------:R-:W-:Y:S05]  /*11070*/  LDSM.16.MT88.4 R148, [R240+0xe800] ;  /* 0x00e80000f094783b */ /* 0x000fea0000004200 */
        /* <DEDUP_REMOVED lines=10> */
[C---:B---3--:R-:W-:Y:S06]  /*11120*/  HMMA.16816.F32 R104, R132.reuse, R152, R104 ;  /* 0x000000988468723c */ /* 0x048fec0000001868 */
[C---:B------:R-:W-:Y:S06]  /*11130*/  HMMA.16816.F32 R108, R132.reuse, R154, R108 ;  /* 0x0000009a846c723c */ /* 0x040fec000000186c */
[C---:B-1----:R-:W-:Y:S06]  /*11140*/  HMMA.16816.F32 R112, R132.reuse, R144, R112 ;  /* 0x000000908470723c */ /* 0x042fec0000001870 */
[C---:B------:R-:W-:Y:S06]  /*11150*/  HMMA.16816.F32 R116, R132.reuse, R146, R116 ;  /* 0x000000928474723c */ /* 0x040fec0000001874 */
[C---:B------:R-:W-:Y:S06]  /*11160*/  HMMA.16816.F32 R128, R132.reuse, R148, R128 ;  /* 0x000000948480723c */ /* 0x040fec0000001880 */
[C---:B------:R-:W-:Y:S06]  /*11170*/  HMMA.16816.F32 R4, R132.reuse, R150, R4 ;  /* 0x000000968404723c */ /* 0x040fec0000001804 */
[C---:B--2---:R-:W-:Y:S06]  /*11180*/  HMMA.16816.F32 R120, R132.reuse, R140, R120 ;  /* 0x0000008c8478723c */ /* 0x044fec0000001878 */
[----:B------:R-:W-:Y:S07]  /*11190*/  HMMA.16816.F32 R124, R132, R142, R124 ;  /* 0x0000008e847c723c */ /* 0x000fee000000187c */
[----:B------:R-:W-:Y:S01]  /*111a0*/  FFMA.FTZ R135, R180, UR19, -R188 ;  /* 0x00000013b4877c23 */ /* 0x000fe200080108bc */
[----:B------:R-:W-:-:S02]  /*111b0*/  IMAD.MOV.U32 R180, RZ, RZ, R184 ;  /* 0x000000ffffb47224 */ /* 0x000fc400078e00b8 */
[--C-:B------:R-:W-:Y:S01]  /*111c0*/  FFMA.FTZ R134, R163, UR19, -R167.reuse ;  /* 0x00000013a3867c23 */ /* 0x100fe200080108a7 */
[----:B------:R-:W-:-:S03]  /*111d0*/  FFMA.FTZ R133, R186, UR19, -R167 ;  /* 0x00000013ba857c23 */ /* 0x000fc600080108a7 */
[----:B------:R1:W-:Y:S01]  /*111e0*/  MUFU.EX2 R176, R134 ;  /* 0x0000008600b07308 */ /* 0x0003e20000000800 */
[----:B------:R-:W-:Y:S01]  /*111f0*/  HMMA.16816.F32 R72, R136, R152, R72 ;  /* 0x000000988848723c */ /* 0x000fe20000001848 */
[----:B------:R-:W-:-:S06]  /*11200*/  FFMA.FTZ R132, R162, UR19, -R167 ;  /* 0x00000013a2847c23 */ /* 0x000fcc00080108a7 */
[----:B------:R2:W-:Y:S01]  /*11210*/  MUFU.EX2 R186, R133 ;  /* 0x0000008500ba7308 */ /* 0x0005e20000000800 */
[C---:B------:R-:W-:Y:S06]  /*11220*/  HMMA.16816.F32 R76, R136.reuse, R154, R76 ;  /* 0x0000009a884c723c */ /* 0x040fec000000184c */
[----:B------:R-:W-:Y:S01]  /*11230*/  HMMA.16816.F32 R80, R136, R144, R80 ;  /* 0x000000908850723c */ /* 0x000fe20000001850 */
[----:B-1----:R-:W-:-:S05]  /*11240*/  FFMA.FTZ R134, R180, UR19, -R158 ;  /* 0x00000013b4867c23 */ /* 0x002fca000801089e */
[C---:B------:R-:W-:Y:S01]  /*11250*/  HMMA.16816.F32 R84, R136.reuse, R146, R84 ;  /* 0x000000928854723c */ /* 0x040fe20000001854 */
[----:B--2---:R-:W-:Y:S02]  /*11260*/  FFMA.FTZ R133, R181, UR19, -R158 ;  /* 0x00000013b5857c23 */ /* 0x004fe4000801089e */
[----:B------:R-:W1:Y:S03]  /*11270*/  LDSM.16.MT88.4 R180, [R244+0xd000] ;  /* 0x00d00000f4b4783b */ /* 0x000e660000004200 */
[C---:B------:R-:W-:Y:S06]  /*11280*/  HMMA.16816.F32 R88, R136.reuse, R140, R88 ;  /* 0x0000008c8858723c */ /* 0x040fec0000001858 */
[C---:B------:R-:W-:Y:S06]  /*11290*/  HMMA.16816.F32 R100, R136.reuse, R142, R100 ;  /* 0x0000008e8864723c */ /* 0x040fec0000001864 */
[C---:B------:R-:W-:Y:S06]  /*112a0*/  HMMA.16816.F32 R96, R136.reuse, R148, R96 ;  /* 0x000000948860723c */ /* 0x040fec0000001860 */
[----:B------:R-:W-:Y:S01]  /*112b0*/  HMMA.16816.F32 R92, R136, R150, R92 ;  /* 0x00000096885c723c */ /* 0x000fe2000000185c */
[----:B------:R2:W-:Y:S01]  /*112c0*/  MUFU.EX2 R178, R132 ;  /* 0x0000008400b27308 */ /* 0x0005e20000000800 */
[--C-:B------:R-:W-:Y:S01]  /*112d0*/  FFMA.FTZ R215, R215, UR19, -R188.reuse ;  /* 0x00000013d7d77c23 */ /* 0x100fe200080108bc */
[--C-:B------:R-:W-:Y:S01]  /*112e0*/  FFMA.FTZ R233, R233, UR19, -R188.reuse ;  /* 0x00000013e9e97c23 */ /* 0x100fe200080108bc */
[----:B------:R-:W-:Y:S01]  /*112f0*/  FFMA.FTZ R232, R232, UR19, -R188 ;  /* 0x00000013e8e87c23 */ /* 0x000fe200080108bc */
[----:B------:R-:W-:Y:S01]  /*11300*/  FFMA.FTZ R144, R209, UR19, -R193 ;  /* 0x00000013d1907c23 */ /* 0x000fe200080108c1 */
[--C-:B------:R-:W-:Y:S01]  /*11310*/  FFMA.FTZ R173, R173, UR19, -R167.reuse ;  /* 0x00000013adad7c23 */ /* 0x100fe200080108a7 */
[--C-:B------:R-:W-:Y:S01]  /*11320*/  FFMA.FTZ R137, R165, UR19, -R167.reuse ;  /* 0x00000013a5897c23 */ /* 0x100fe200080108a7 */
[----:B------:R-:W-:Y:S01]  /*11330*/  MOV R165, R159 ;  /* 0x0000009f00a57202 */ /* 0x000fe20000000f00 */
[----:B------:R3:W-:Y:S01]  /*11340*/  MUFU.EX2 R184, R135 ;  /* 0x0000008700b87308 */ /* 0x0007e20000000800 */
[----:B------:R-:W-:Y:S01]  /*11350*/  MOV R159, R164 ;  /* 0x000000a4009f7202 */ /* 0x000fe20000000f00 */
[----:B------:R-:W-:Y:S01]  /*11360*/  FFMA.FTZ R174, R174, UR19, -R167 ;  /* 0x00000013aeae7c23 */ /* 0x000fe200080108a7 */
[----:B------:R-:W-:Y:S01]  /*11370*/  MOV R164, R157 ;  /* 0x0000009d00a47202 */ /* 0x000fe20000000f00 */
[----:B------:R-:W-:-:S02]  /*11380*/  IMAD.MOV.U32 R157, RZ, RZ, R208 ;  /* 0x000000ffff9d7224 */ /* 0x000fc400078e00d0 */
[--C-:B------:R-:W-:Y:S01]  /*11390*/  FFMA.FTZ R136, R187, UR19, -R158.reuse ;  /* 0x00000013bb887c23 */ /* 0x100fe2000801089e */
[----:B------:R-:W-:Y:S01]  /*113a0*/  FFMA.FTZ R172, R172, UR19, -R167 ;  /* 0x00000013acac7c23 */ /* 0x000fe200080108a7 */
[----:B------:R-:W-:Y:S01]  /*113b0*/  FFMA.FTZ R171, R166, UR19, -R158 ;  /* 0x00000013a6ab7c23 */ /* 0x000fe2000801089e */
[----:B------:R-:W-:Y:S01]  /*113c0*/  MUFU.EX2 R146, R134 ;  /* 0x0000008600927308 */ /* 0x000fe20000000800 */
[--C-:B--2---:R-:W-:Y:S01]  /*113d0*/  FFMA.FTZ R132, R175, UR19, -R193.reuse ;  /* 0x00000013af847c23 */ /* 0x104fe200080108c1 */
[--C-:B------:R-:W-:Y:S01]  /*113e0*/  FFMA.FTZ R175, R223, UR19, -R188.reuse ;  /* 0x00000013dfaf7c23 */ /* 0x100fe200080108bc */
[--C-:B------:R-:W-:Y:S01]  /*113f0*/  FFMA.FTZ R223, R191, UR19, -R193.reuse ;  /* 0x00000013bfdf7c23 */ /* 0x100fe200080108c1 */
[--C-:B------:R-:W-:Y:S01]  /*11400*/  FFMA.FTZ R145, R157, UR19, -R193.reuse ;  /* 0x000000139d917c23 */ /* 0x100fe200080108c1 */
[----:B------:R-:W-:Y:S01]  /*11410*/  FFMA.FTZ R150, R221, UR19, -R188 ;  /* 0x00000013dd967c23 */ /* 0x000fe200080108bc */
[----:B------:R-:W-:Y:S02]  /*11420*/  MOV R195, R211 ;  /* 0x000000d300c37202 */ /* 0x000fe40000000f00 */
[----:B------:R-:W-:Y:S01]  /*11430*/  MOV R192, R210 ;  /* 0x000000d200c07202 */ /* 0x000fe20000000f00 */
[--C-:B---3--:R-:W-:Y:S01]  /*11440*/  FFMA.FTZ R135, R185, UR19, -R158.reuse ;  /* 0x00000013b9877c23 */ /* 0x108fe2000801089e */
[----:B------:R-:W-:Y:S01]  /*11450*/  MUFU.EX2 R153, R215 ;  /* 0x000000d700997308 */ /* 0x000fe20000000800 */
[----:B------:R-:W-:Y:S01]  /*11460*/  FFMA.FTZ R169, R156, UR19, -R193 ;  /* 0x000000139ca97c23 */ /* 0x000fe200080108c1 */
[----:B------:R-:W-:Y:S06]  /*11470*/  LDSM.16.MT88.4 R140, [R242+0xd000] ;  /* 0x00d00000f28c783b */ /* 0x000fec0000004200 */
[----:B------:R-:W-:Y:S08]  /*11480*/  MUFU.EX2 R187, R136 ;  /* 0x0000008800bb7308 */ /* 0x000ff00000000800 */
[----:B------:R-:W-:Y:S08]  /*11490*/  MUFU.EX2 R223, R223 ;  /* 0x000000df00df7308 */ /* 0x000ff00000000800 */
[----:B------:R-:W-:Y:S08]  /*114a0*/  MUFU.EX2 R209, R144 ;  /* 0x0000009000d17308 */ /* 0x000ff00000000800 */
[----:B------:R-:W-:Y:S08]  /*114b0*/  MUFU.EX2 R233, R233 ;  /* 0x000000e900e97308 */ /* 0x000ff00000000800 */
[----:B------:R-:W-:Y:S08]  /*114c0*/  MUFU.EX2 R232, R232 ;  /* 0x000000e800e87308 */ /* 0x000ff00000000800 */
[----:B------:R-:W-:Y:S01]  /*114d0*/  MUFU.EX2 R208, R137 ;  /* 0x0000008900d07308 */ /* 0x000fe20000000800 */
[----:B------:R-:W-:Y:S01]  /*114e0*/  FFMA.FTZ R148, R190, UR19, -R167 ;  /* 0x00000013be947c23 */ /* 0x000fe200080108a7 */
[--C-:B------:R-:W-:Y:S01]  /*114f0*/  FFMA.FTZ R170, R165, UR19, -R158.reuse ;  /* 0x00000013a5aa7c23 */ /* 0x100fe2000801089e */
[----:B------:R-:W-:Y:S01]  /*11500*/  FFMA.FTZ R168, R164, UR19, -R158 ;  /* 0x00000013a4a87c23 */ /* 0x000fe2000801089e */
[--C-:B------:R-:W-:Y:S01]  /*11510*/  FFMA.FTZ R149, R161, UR19, -R188.reuse ;  /* 0x00000013a1957c23 */ /* 0x100fe200080108bc */
[----:B------:R-:W-:Y:S01]  /*11520*/  FFMA.FTZ R151, R189, UR19, -R188 ;  /* 0x00000013bd977c23 */ /* 0x000fe200080108bc */
[----:B------:R-:W-:Y:S01]  /*11530*/  FFMA.FTZ R159, R159, UR19, -R158 ;  /* 0x000000139f9f7c23 */ /* 0x000fe2000801089e */
[----:B------:R-:W-:Y:S01]  /*11540*/  FFMA.FTZ R157, R194, UR19, -R193 ;  /* 0x00000013c29d7c23 */ /* 0x000fe200080108c1 */
[----:B------:R-:W2:Y:S01]  /*11550*/  MUFU.EX2 R185, R135 ;  /* 0x0000008700b97308 */ /* 0x000ea20000000800 */
[----:B------:R3:W5:Y:S07]  /*11560*/  LDL.LU R211, [R1+0x78] ;  /* 0x0000780001d37983 */ /* 0x00076e0000300800 */
[----:B------:R-:W4:Y:S08]  /*11570*/  MUFU.EX2 R215, R133 ;  /* 0x0000008500d77308 */ /* 0x000f300000000800 */
[----:B------:R-:W1:Y:S08]  /*11580*/  MUFU.EX2 R221, R132 ;  /* 0x0000008400dd7308 */ /* 0x000e700000000800 */
[----:B------:R-:W3:Y:S01]  /*11590*/  MUFU.EX2 R145, R145 ;  /* 0x0000009100917308 */ /* 0x000ee20000000800 */
[----:B--2---:R-:W-:Y:S01]  /*115a0*/  F2FP.F16.F32.PACK_AB R164, R185, R187 ;  /* 0x000000bbb9a4723e */ /* 0x004fe200000000ff */
[----:B------:R-:W2:Y:S01]  /*115b0*/  LDSM.16.MT88.4 R136, [R241+0xd000] ;  /* 0x00d00000f188783b */ /* 0x000ea20000004200 */
[----:B----4-:R-:W-:-:S02]  /*115c0*/  F2FP.F16.F32.PACK_AB R166, R215, R146 ;  /* 0x00000092d7a6723e */ /* 0x010fc400000000ff */
[----:B------:R-:W-:Y:S02]  /*115d0*/  F2FP.F16.F32.PACK_AB R133, R186, R176 ;  /* 0x000000b0ba85723e */ /* 0x000fe400000000ff */
[----:B------:R-:W-:Y:S01]  /*115e0*/  F2FP.F16.F32.PACK_AB R134, R184, R232 ;  /* 0x000000e8b886723e */ /* 0x000fe200000000ff */
[--C-:B------:R-:W-:Y:S01]  /*115f0*/  FFMA.FTZ R158, R195, UR19, -R193.reuse ;  /* 0x00000013c39e7c23 */ /* 0x100fe200080108c1 */
[----:B-1----:R-:W-:Y:S01]  /*11600*/  F2FP.F16.F32.PACK_AB R165, R223, R221 ;  /* 0x000000dddfa5723e */ /* 0x002fe200000000ff */
[----:B------:R-:W-:Y:S01]  /*11610*/  FFMA.FTZ R156, R192, UR19, -R193 ;  /* 0x00000013c09c7c23 */ /* 0x000fe200080108c1 */
[----:B------:R-:W-:Y:S01]  /*11620*/  F2FP.F16.F32.PACK_AB R132, R233, R153 ;  /* 0x00000099e984723e */ /* 0x000fe200000000ff */
[----:B------:R1:W5:Y:S01]  /*11630*/  LDL.LU R210, [R1+0x74] ;  /* 0x0000740001d27983 */ /* 0x0003620000300800 */
[----:B------:R-:W-:-:S03]  /*11640*/  F2FP.F16.F32.PACK_AB R135, R208, R178 ;  /* 0x000000b2d087723e */ /* 0x000fc600000000ff */
[----:B------:R-:W4:Y:S01]  /*11650*/  LDL.LU R179, [R1+0x4c] ;  /* 0x00004c0001b37983 */ /* 0x000f220000300800 */
[----:B---3--:R-:W-:-:S03]  /*11660*/  F2FP.F16.F32.PACK_AB R167, R209, R145 ;  /* 0x00000091d1a7723e */ /* 0x008fc600000000ff */
[-C--:B------:R-:W-:Y:S01]  /*11670*/  HMMA.16816.F32 R192, R132, R180.reuse, R12 ;  /* 0x000000b484c0723c */ /* 0x080fe2000000180c */
[----:B------:R-:W-:Y:S05]  /*11680*/  LDSM.16.MT88.4 R12, [R244+0xf000] ;  /* 0x00f00000f40c783b */ /* 0x000fea0000004200 */
[C---:B------:R-:W-:Y:S01]  /*11690*/  HMMA.16816.F32 R188, R164.reuse, R180, R8 ;  /* 0x000000b4a4bc723c */ /* 0x040fe20000001808 */
[----:B------:R-:W3:Y:S05]  /*116a0*/  LDSM.16.MT88.4 R8, [R240+0xd000] ;  /* 0x00d00000f008783b */ /* 0x000eea0000004200 */
[-C--:B------:R-:W-:Y:S06]  /*116b0*/  HMMA.16816.F32 R20, R164, R182.reuse, R20 ;  /* 0x000000b6a414723c */ /* 0x080fec0000001814 */
[C---:B------:R-:W-:Y:S06]  /*116c0*/  HMMA.16816.F32 R180, R132.reuse, R182, R16 ;  /* 0x000000b684b4723c */ /* 0x040fec0000001810 */
[----:B--2---:R-:W-:Y:S01]  /*116d0*/  HMMA.16816.F32 R44, R132, R136, R44 ;  /* 0x00000088842c723c */ /* 0x004fe2000000182c */
[----:B------:R-:W-:-:S02]  /*116e0*/  MOV R17, R160 ;  /* 0x000000a000117202 */ /* 0x000fc40000000f00 */
[----:B------:R-:W-:Y:S01]  /*116f0*/  MOV R18, R145 ;  /* 0x0000009100127202 */ /* 0x000fe20000000f00 */
[----:B------:R-:W-:Y:S02]  /*11700*/  LDSM.16.MT88.4 R160, [R241+0xf000] ;  /* 0x00f00000f1a0783b */ /* 0x000fe40000004200 */
[C---:B------:R-:W-:Y:S01]  /*11710*/  HMMA.16816.F32 R40, R164.reuse, R136, R40 ;  /* 0x00000088a428723c */ /* 0x040fe20000001828 */
[----:B------:R-:W-:Y:S02]  /*11720*/  MOV R19, R146 ;  /* 0x0000009200137202 */ /* 0x000fe40000000f00 */
[----:B------:R-:W2:Y:S03]  /*11730*/  LDSM.16.MT88.4 R144, [R242+0xf000] ;  /* 0x00f00000f290783b */ /* 0x000ea60000004200 */
[-C--:B------:R-:W-:Y:S06]  /*11740*/  HMMA.16816.F32 R52, R164, R138.reuse, R52 ;  /* 0x0000008aa434723c */ /* 0x080fec0000001834 */
[----:B------:R-:W-:Y:S06]  /*11750*/  HMMA.16816.F32 R48, R132, R138, R48 ;  /* 0x0000008a8430723c */ /* 0x000fec0000001830 */
[C---:B---3--:R-:W-:Y:S06]  /*11760*/  HMMA.16816.F32 R136, R164.reuse, R10, R68 ;  /* 0x0000000aa488723c */ /* 0x048fec0000001844 */
[----:B------:R-:W-:Y:S01]  /*11770*/  HMMA.16816.F32 R68, R164, R12, R72 ;  /* 0x0000000ca444723c */ /* 0x000fe20000001848 */
[----:B------:R-:W3:Y:S05]  /*11780*/  LDSM.16.MT88.4 R72, [R240+0xf000] ;  /* 0x00f00000f048783b */ /* 0x000eea0000004200 */
[-C--:B------:R-:W-:Y:S06]  /*11790*/  HMMA.16816.F32 R28, R132, R140.reuse, R28 ;  /* 0x0000008c841c723c */ /* 0x080fec000000181c */
[C---:B------:R-:W-:Y:S06]  /*117a0*/  HMMA.16816.F32 R24, R164.reuse, R140, R24 ;  /* 0x0000008ca418723c */ /* 0x040fec0000001818 */
[-C--:B------:R-:W-:Y:S06]  /*117b0*/  HMMA.16816.F32 R36, R164, R142.reuse, R36 ;  /* 0x0000008ea424723c */ /* 0x080fec0000001824 */
[----:B------:R-:W-:Y:S06]  /*117c0*/  HMMA.16816.F32 R32, R132, R142, R32 ;  /* 0x0000008e8420723c */ /* 0x000fec0000001820 */
[C---:B------:R-:W-:Y:S06]  /*117d0*/  HMMA.16816.F32 R140, R164.reuse, R8, R56 ;  /* 0x00000008a48c723c */ /* 0x040fec0000001838 */
[C---:B------:R-:W-:Y:S06]  /*117e0*/  HMMA.16816.F32 R56, R164.reuse, R14, R76 ;  /* 0x0000000ea438723c */ /* 0x040fec000000184c */
[----:B--2---:R-:W-:Y:S01]  /*117f0*/  HMMA.16816.F32 R80, R164, R144, R80 ;  /* 0x00000090a450723c */ /* 0x004fe20000001850 */
[----:B------:R-:W-:-:S05]  /*11800*/  IMAD.MOV.U32 R76, RZ, RZ, R153 ;  /* 0x000000ffff4c7224 */ /* 0x000fca00078e0099 */
[C---:B------:R-:W-:Y:S06]  /*11810*/  HMMA.16816.F32 R84, R164.reuse, R146, R84 ;  /* 0x00000092a454723c */ /* 0x040fec0000001854 */
[C---:B------:R-:W-:Y:S06]  /*11820*/  HMMA.16816.F32 R152, R164.reuse, R160, R88 ;  /* 0x000000a0a498723c */ /* 0x040fec0000001858 */
[----:B------:R-:W-:Y:S01]  /*11830*/  HMMA.16816.F32 R100, R164, R162, R100 ;  /* 0x000000a2a464723c */ /* 0x000fe20000001864 */
[----:B------:R-:W-:-:S02]  /*11840*/  MOV R88, R17 ;  /* 0x0000001100587202 */ /* 0x000fc40000000f00 */
[----:B------:R-:W-:-:S03]  /*11850*/  MOV R89, R18 ;  /* 0x0000001200597202 */ /* 0x000fc60000000f00 */
[----:B---3--:R-:W-:Y:S01]  /*11860*/  HMMA.16816.F32 R96, R164, R72, R96 ;  /* 0x00000048a460723c */ /* 0x008fe20000001860 */
[----:B------:R-:W-:-:S05]  /*11870*/  MOV R90, R19 ;  /* 0x00000013005a7202 */ /* 0x000fca0000000f00 */
[----:B------:R-:W-:Y:S07]  /*11880*/  HMMA.16816.F32 R164, R164, R74, R92 ;  /* 0x0000004aa4a4723c */ /* 0x000fee000000185c */
[----:B------:R-:W-:Y:S01]  /*11890*/  MOV R94, R177 ;  /* 0x000000b1005e7202 */ /* 0x000fe20000000f00 */
[----:B------:R-:W-:Y:S01]  /*118a0*/  HMMA.16816.F32 R16, R132, R12, R104 ;  /* 0x0000000c8410723c */ /* 0x000fe20000001868 */
[----:B------:R-:W2:Y:S01]  /*118b0*/  LDL.LU R177, [R1+0x44] ;  /* 0x0000440001b17983 */ /* 0x000ea20000300800 */
[----:B------:R-:W-:-:S03]  /*118c0*/  MOV R93, R176 ;  /* 0x000000b0005d7202 */ /* 0x000fc60000000f00 */
[----:B------:R-:W3:Y:S04]  /*118d0*/  LDL.LU R176, [R1+0x40] ;  /* 0x0000400001b07983 */ /* 0x000ee80000300800 */
[----:B------:R-:W3:Y:S01]  /*118e0*/  LDL.LU R105, [R1+0x48] ;  /* 0x0000480001697983 */ /* 0x000ee20000300800 */
[----:B------:R-:W1:Y:S08]  /*118f0*/  MUFU.EX2 R79, R150 ;  /* 0x00000096004f7308 */ /* 0x000e700000000800 */
[----:B------:R-:W-:Y:S08]  /*11900*/  MUFU.EX2 R78, R151 ;  /* 0x00000097004e7308 */ /* 0x000ff00000000800 */
[----:B------:R-:W1:Y:S01]  /*11910*/  MUFU.EX2 R77, R148 ;  /* 0x00000094004d7308 */ /* 0x000e620000000800 */
[----:B------:R-:W-:Y:S01]  /*11920*/  IMAD.MOV.U32 R95, RZ, RZ, R178 ;  /* 0x000000ffff5f7224 */ /* 0x000fe200078e00b2 */
[----:B------:R-:W-:Y:S01]  /*11930*/  HMMA.16816.F32 R12, R132, R14, R108 ;  /* 0x0000000e840c723c */ /* 0x000fe2000000186c */
[----:B------:R-:W-:-:S05]  /*11940*/  MOV R106, R76 ;  /* 0x0000004c006a7202 */ /* 0x000fca0000000f00 */
[----:B------:R1:W1:Y:S02]  /*11950*/  MUFU.EX2 R92, R175 ;  /* 0x000000af005c7308 */ /* 0x0002640000000800 */
[----:B-1----:R-:W-:Y:S01]  /*11960*/  MOV R108, R79 ;  /* 0x0000004f006c7202 */ /* 0x002fe20000000f00 */
[C---:B------:R-:W-:Y:S05]  /*11970*/  HMMA.16816.F32 R60, R132.reuse, R8, R60 ;  /* 0x00000008843c723c */ /* 0x040fea000000183c */
[----:B------:R1:W-:Y:S01]  /*11980*/  MUFU.EX2 R91, R149 ;  /* 0x00000095005b7308 */ /* 0x0003e20000000800 */
[C---:B------:R-:W-:Y:S07]  /*11990*/  HMMA.16816.F32 R64, R132.reuse, R10, R64 ;  /* 0x0000000a8440723c */ /* 0x040fee0000001840 */
[----:B------:R1:W-:Y:S01]  /*119a0*/  MUFU.EX2 R109, R159 ;  /* 0x0000009f006d7308 */ /* 0x0003e20000000800 */
[----:B------:R-:W-:Y:S01]  /*119b0*/  MOV R175, R90 ;  /* 0x0000005a00af7202 */ /* 0x000fe20000000f00 */
[C---:B------:R-:W-:Y:S01]  /*119c0*/  HMMA.16816.F32 R8, R132.reuse, R144, R112 ;  /* 0x000000908408723c */ /* 0x040fe20000001870 */
[----:B------:R-:W-:Y:S05]  /*119d0*/  LDSM.16.MT88.4 R112, [R240+0xd800] ;  /* 0x00d80000f070783b */ /* 0x000fea0000004200 */
[----:B------:R1:W-:Y:S02]  /*119e0*/  MUFU.EX2 R90, R158 ;  /* 0x0000009e005a7308 */ /* 0x0003e40000000800 */
[----:B-1----:R-:W-:Y:S07]  /*119f0*/  HMMA.16816.F32 R148, R132, R160, R120 ;  /* 0x000000a08494723c */ /* 0x002fee0000001878 */
[----:B------:R-:W-:-:S02]  /*11a00*/  IMAD.MOV.U32 R120, RZ, RZ, R77 ;  /* 0x000000ffff787224 */ /* 0x000fc400078e004d */
[----:B------:R-:W-:Y:S01]  /*11a10*/  IMAD.MOV.U32 R159, RZ, RZ, R95 ;  /* 0x000000ffff9f7224 */ /* 0x000fe200078e005f */
[----:B------:R-:W-:Y:S01]  /*11a20*/  MOV R95, R215 ;  /* 0x000000d7005f7202 */ /* 0x000fe20000000f00 */
[----:B------:R-:W1:Y:S01]  /*11a30*/  MUFU.EX2 R173, R173 ;  /* 0x000000ad00ad7308 */ /* 0x000e620000000800 */
[----:B------:R-:W-:Y:S01]  /*11a40*/  HMMA.16816.F32 R144, R132, R146, R116 ;  /* 0x000000928490723c */ /* 0x000fe20000001874 */
[----:B------:R-:W-:Y:S01]  /*11a50*/  LDSM.16.MT88.4 R116, [R241+0xd800] ;  /* 0x00d80000f174783b */ /* 0x000fe20000004200 */
[----:B------:R-:W-:-:S03]  /*11a60*/  MOV R158, R78 ;  /* 0x0000004e009e7202 */ /* 0x000fc60000000f00 */
[----:B------:R-:W4:Y:S02]  /*11a70*/  LDSM.16.MT88.4 R76, [R244+0xd800] ;  /* 0x00d80000f44c783b */ /* 0x000f240000004200 */
[----:B------:R1:W1:Y:S08]  /*11a80*/  MUFU.EX2 R178, R174 ;  /* 0x000000ae00b27308 */ /* 0x0002700000000800 */
[----:B------:R-:W4:Y:S01]  /*11a90*/  MUFU.EX2 R104, R170 ;  /* 0x000000aa00687308 */ /* 0x000f220000000800 */
[----:B------:R-:W-:Y:S01]  /*11aa0*/  MOV R107, R89 ;  /* 0x00000059006b7202 */ /* 0x000fe20000000f00 */
[----:B------:R-:W-:Y:S06]  /*11ab0*/  HMMA.16816.F32 R160, R132, R162, R124 ;  /* 0x000000a284a0723c */ /* 0x000fec000000187c */
[----:B------:R-:W4:Y:S01]  /*11ac0*/  MUFU.EX2 R111, R168 ;  /* 0x000000a8006f7308 */ /* 0x000f220000000800 */
[----:B-1----:R-:W-:Y:S01]  /*11ad0*/  MOV R174, R92 ;  /* 0x0000005c00ae7202 */ /* 0x002fe20000000f00 */
[----:B------:R-:W-:-:S06]  /*11ae0*/  IMAD.MOV.U32 R92, RZ, RZ, R88 ;  /* 0x000000ffff5c7224 */ /* 0x000fcc00078e0058 */
[----:B------:R-:W1:Y:S01]  /*11af0*/  MUFU.EX2 R110, R172 ;  /* 0x000000ac006e7308 */ /* 0x000e620000000800 */
[----:B------:R-:W-:Y:S02]  /*11b00*/  MOV R125, R173 ;  /* 0x000000ad007d7202 */ /* 0x000fe40000000f00 */
[----:B------:R-:W-:-:S05]  /*11b10*/  MOV R123, R178 ;  /* 0x000000b2007b7202 */ /* 0x000fca0000000f00 */
[----:B------:R-:W3:Y:S01]  /*11b20*/  MUFU.EX2 R88, R171 ;  /* 0x000000ab00587308 */ /* 0x000ee20000000800 */
[----:B------:R-:W-:Y:S02]  /*11b30*/  MOV R173, R94 ;  /* 0x0000005e00ad7202 */ /* 0x000fe40000000f00 */
[----:B------:R-:W-:-:S05]  /*11b40*/  MOV R94, R209 ;  /* 0x000000d1005e7202 */ /* 0x000fca0000000f00 */
[----:B------:R-:W3:Y:S08]  /*11b50*/  MUFU.EX2 R89, R169 ;  /* 0x000000a900597308 */ /* 0x000ef00000000800 */
[----:B------:R-:W-:Y:S08]  /*11b60*/  MUFU.EX2 R157, R157 ;  /* 0x0000009d009d7308 */ /* 0x000ff00000000800 */
[----:B------:R1:W3:Y:S01]  /*11b70*/  MUFU.EX2 R124, R156 ;  /* 0x0000009c007c7308 */ /* 0x0002e20000000800 */
[----:B----4-:R-:W-:Y:S01]  /*11b80*/  FFMA.FTZ R207, R179, R214, R207 ;  /* 0x000000d6b3cf7223 */ /* 0x010fe200000100cf */
[----:B-1----:R-:W-:Y:S01]  /*11b90*/  IMAD.MOV.U32 R156, RZ, RZ, R104 ;  /* 0x000000ffff9c7224 */ /* 0x002fe200078e0068 */
[----:B------:R-:W-:-:S02]  /*11ba0*/  MOV R104, R93 ;  /* 0x0000005d00687202 */ /* 0x000fc40000000f00 */
[----:B------:R-:W-:Y:S01]  /*11bb0*/  MOV R93, R208 ;  /* 0x000000d0005d7202 */ /* 0x000fe20000000f00 */
[----:B------:R-:W-:Y:S01]  /*11bc0*/  FADD.FTZ R172, R204, R207 ;  /* 0x000000cfccac7221 */ /* 0x000fe20000010000 */
[----:B------:R-:W-:Y:S01]  /*11bd0*/  IMAD.MOV.U32 R126, RZ, RZ, R111 ;  /* 0x000000ffff7e7224 */ /* 0x000fe200078e006f */
[----:B------:R-:W-:Y:S02]  /*11be0*/  MOV R127, R110 ;  /* 0x0000006e007f7202 */ /* 0x000fe40000000f00 */
[----:B------:R-:W-:Y:S01]  /*11bf0*/  MOV R122, R109 ;  /* 0x0000006d007a7202 */ /* 0x000fe20000000f00 */
[----:B------:R-:W-:Y:S01]  /*11c00*/  HMMA.16816.F32 R4, R132, R74, R4 ;  /* 0x0000004a8404723c */ /* 0x000fe20000001804 */
[----:B------:R-:W-:Y:S02]  /*11c10*/  F2FP.F16.F32.PACK_AB R168, R108, R174 ;  /* 0x000000ae6ca8723e */ /* 0x000fe400000000ff */
[----:B------:R-:W-:Y:S02]  /*11c20*/  F2FP.F16.F32.PACK_AB R169, R125, R120 ;  /* 0x000000787da9723e */ /* 0x000fe400000000ff */
[----:B------:R-:W-:-:S02]  /*11c30*/  F2FP.F16.F32.PACK_AB R170, R158, R91 ;  /* 0x0000005b9eaa723e */ /* 0x000fc400000000ff */
[----:B------:R-:W-:Y:S02]  /*11c40*/  F2FP.F16.F32.PACK_AB R171, R127, R123 ;  /* 0x0000007b7fab723e */ /* 0x000fe400000000ff */
[----:B------:R-:W-:Y:S02]  /*11c50*/  MOV R111, R186 ;  /* 0x000000ba006f7202 */ /* 0x000fe40000000f00 */
[----:B------:R-:W-:Y:S02]  /*11c60*/  MOV R110, R185 ;  /* 0x000000b9006e7202 */ /* 0x000fe40000000f00 */
[----:B------:R-:W-:Y:S01]  /*11c70*/  MOV R109, R184 ;  /* 0x000000b8006d7202 */ /* 0x000fe20000000f00 */
[C---:B------:R-:W-:Y:S06]  /*11c80*/  HMMA.16816.F32 R192, R168.reuse, R76, R192 ;  /* 0x0000004ca8c0723c */ /* 0x040fec00000018c0 */
[----:B------:R-:W-:Y:S01]  /*11c90*/  HMMA.16816.F32 R180, R168, R78, R180 ;  /* 0x0000004ea8b4723c */ /* 0x000fe200000018b4 */
[----:B------:R-:W-:-:S02]  /*11ca0*/  IMAD.MOV.U32 R121, RZ, RZ, R94 ;  /* 0x000000ffff797224 */ /* 0x000fc400078e005e */
[----:B--2---:R-:W-:Y:S01]  /*11cb0*/  FFMA.FTZ R206, R177, R213, R206 ;  /* 0x000000d5b1ce7223 */ /* 0x004fe200000100ce */
[----:B---3--:R-:W-:Y:S02]  /*11cc0*/  FFMA.FTZ R201, R105, R212, R201 ;  /* 0x000000d469c97223 */ /* 0x008fe400000100c9 */
[----:B------:R-:W1:Y:S01]  /*11cd0*/  LDSM.16.MT88.4 R212, [R242+0xd800] ;  /* 0x00d80000f2d4783b */ /* 0x000e620000004200 */
[----:B------:R-:W-:Y:S02]  /*11ce0*/  FFMA.FTZ R205, R176, R222, R205 ;  /* 0x000000deb0cd7223 */ /* 0x000fe400000100cd */
[----:B------:R-:W-:Y:S01]  /*11cf0*/  HMMA.16816.F32 R176, R132, R72, R128 ;  /* 0x0000004884b0723c */ /* 0x000fe20000001880 */
[----:B------:R-:W2:Y:S01]  /*11d00*/  LDSM.16.MT88.4 R128, [R244+0xf800] ;  /* 0x00f80000f480783b */ /* 0x000ea20000004200 */
[----:B------:R-:W-:Y:S01]  /*11d10*/  FADD.FTZ R209, R203, R206 ;  /* 0x000000cecbd17221 */ /* 0x000fe20000010000 */
[----:B------:R-:W-:Y:S02]  /*11d20*/  FADD.FTZ R208, R202, R205 ;  /* 0x000000cdcad07221 */ /* 0x000fe40000010000 */
[----:B------:R-:W3:Y:S01]  /*11d30*/  LDSM.16.MT88.4 R204, [R242+0xf800] ;  /* 0x00f80000f2cc783b */ /* 0x000ee20000004200 */
[----:B------:R-:W-:-:S03]  /*11d40*/  FADD.FTZ R222, R200, R201 ;  /* 0x000000c9c8de7221 */ /* 0x000fc60000010000 */
[----:B------:R-:W4:Y:S01]  /*11d50*/  LDSM.16.MT88.4 R200, [R241+0xf800] ;  /* 0x00f80000f1c8783b */ /* 0x000f220000004200 */
[----:B------:R-:W-:Y:S02]  /*11d60*/  F2FP.F16.F32.PACK_AB R132, R156, R88 ;  /* 0x000000589c84723e */ /* 0x000fe400000000ff */
[----:B------:R-:W-:Y:S02]  /*11d70*/  F2FP.F16.F32.PACK_AB R133, R90, R89 ;  /* 0x000000595a85723e */ /* 0x000fe400000000ff */
[----:B------:R-:W-:Y:S02]  /*11d80*/  F2FP.F16.F32.PACK_AB R134, R126, R122 ;  /* 0x0000007a7e86723e */ /* 0x000fe400000000ff */
[----:B------:R-:W-:Y:S02]  /*11d90*/  F2FP.F16.F32.PACK_AB R135, R124, R157 ;  /* 0x0000009d7c87723e */ /* 0x000fe400000000ff */
[----:B------:R-:W-:Y:S01]  /*11da0*/  MOV R105, R92 ;  /* 0x0000005c00697202 */ /* 0x000fe20000000f00 */
[----:B------:R-:W-:-:S04]  /*11db0*/  IMAD.MOV.U32 R92, RZ, RZ, R187 ;  /* 0x000000ffff5c7224 */ /* 0x000fc800078e00bb */
[C---:B------:R-:W-:Y:S06]  /*11dc0*/  HMMA.16816.F32 R188, R132.reuse, R76, R188 ;  /* 0x0000004c84bc723c */ /* 0x040fec00000018bc */
[C---:B------:R-:W-:Y:S01]  /*11dd0*/  HMMA.16816.F32 R184, R132.reuse, R78, R20 ;  /* 0x0000004e84b8723c */ /* 0x040fe20000001814 */
[----:B------:R-:W4:Y:S05]  /*11de0*/  LDSM.16.MT88.4 R20, [R240+0xf800] ;  /* 0x00f80000f014783b */ /* 0x000f2a0000004200 */
[C---:B-1----:R-:W-:Y:S06]  /*11df0*/  HMMA.16816.F32 R72, R132.reuse, R212, R24 ;  /* 0x000000d48448723c */ /* 0x042fec0000001818 */
[----:B------:R-:W-:Y:S01]  /*11e00*/  HMMA.16816.F32 R76, R132, R214, R36 ;  /* 0x000000d6844c723c */ /* 0x000fe20000001824 */
[----:B------:R-:W-:-:S02]  /*11e10*/  MOV R26, R91 ;  /* 0x0000005b001a7202 */ /* 0x000fc40000000f00 */
[----:B------:R-:W-:-:S04]  /*11e20*/  MOV R27, R90 ;  /* 0x0000005a001b7202 */ /* 0x000fc80000000f00 */
[----:B------:R-:W-:Y:S01]  /*11e30*/  IMAD.MOV.U32 R38, RZ, RZ, R89 ;  /* 0x000000ffff267224 */ /* 0x000fe200078e0059 */
[----:B------:R-:W-:Y:S02]  /*11e40*/  MOV R39, R88 ;  /* 0x0000005800277202 */ /* 0x000fe40000000f00 */
[----:B------:R-:W-:Y:S01]  /*11e50*/  HMMA.16816.F32 R88, R132, R116, R40 ;  /* 0x000000748458723c */ /* 0x000fe20000001828 */
[----:B------:R-:W-:Y:S01]  /*11e60*/  IMAD.MOV.U32 R24, RZ, RZ, R122 ;  /* 0x000000ffff187224 */ /* 0x000fe200078e007a */
[----:B------:R-:W-:-:S05]  /*11e70*/  MOV R25, R123 ;  /* 0x0000007b00197202 */ /* 0x000fca0000000f00 */
[----:B------:R-:W-:Y:S02]  /*11e80*/  MOV R40, R108 ;  /* 0x0000006c00287202 */ /* 0x000fe40000000f00 */
[----:B------:R-:W-:Y:S01]  /*11e90*/  MOV R108, R109 ;  /* 0x0000006d006c7202 */ /* 0x000fe20000000f00 */
[----:B------:R-:W-:Y:S01]  /*11ea0*/  IMAD.MOV.U32 R109, RZ, RZ, R110 ;  /* 0x000000ffff6d7224 */ /* 0x000fe200078e006e */
[----:B------:R-:W-:Y:S02]  /*11eb0*/  MOV R110, R111 ;  /* 0x0000006f006e7202 */ /* 0x000fe40000000f00 */
[----:B------:R-:W-:Y:S02]  /*11ec0*/  MOV R111, R92 ;  /* 0x0000005c006f7202 */ /* 0x000fe40000000f00 */
[----:B------:R-:W-:Y:S02]  /*11ed0*/  MOV R123, R93 ;  /* 0x0000005d007b7202 */ /* 0x000fe40000000f00 */
[----:B------:R-:W-:-:S02]  /*11ee0*/  MOV R122, R95 ;  /* 0x0000005f007a7202 */ /* 0x000fc40000000f00 */
[----:B------:R-:W-:Y:S01]  /*11ef0*/  HMMA.16816.F32 R92, R132, R118, R52 ;  /* 0x00000076845c723c */ /* 0x000fe20000001834 */
[----:B------:R-:W-:Y:S02]  /*11f00*/  IMAD.MOV.U32 R42, RZ, RZ, R156 ;  /* 0x000000ffff2a7224 */ /* 0x000fe400078e009c */
[----:B------:R-:W-:-:S04]  /*11f10*/  IMAD.MOV.U32 R156, RZ, RZ, R159 ;  /* 0x000000ffff9c7224 */ /* 0x000fc800078e009f */
[----:B------:R-:W-:Y:S01]  /*11f20*/  MOV R55, R38 ;  /* 0x0000002600377202 */ /* 0x000fe20000000f00 */
[----:B------:R-:W-:Y:S01]  /*11f30*/  IMAD.MOV.U32 R38, RZ, RZ, R24 ;  /* 0x000000ffff267224 */ /* 0x000fe200078e0018 */
[----:B------:R-:W-:Y:S02]  /*11f40*/  MOV R54, R39 ;  /* 0x0000002700367202 */ /* 0x000fe40000000f00 */
[----:B------:R-:W-:Y:S01]  /*11f50*/  MOV R39, R157 ;  /* 0x0000009d00277202 */ /* 0x000fe20000000f00 */
[----:B------:R-:W-:Y:S01]  /*11f60*/  IMAD.MOV.U32 R159, RZ, RZ, R105 ;  /* 0x000000ffff9f7224 */ /* 0x000fe200078e0069 */
[----:B------:R-:W-:Y:S02]  /*11f70*/  MOV R24, R158 ;  /* 0x0000009e00187202 */ /* 0x000fe40000000f00 */
[----:B------:R-:W-:Y:S02]  /*11f80*/  MOV R52, R174 ;  /* 0x000000ae00347202 */ /* 0x000fe40000000f00 */
[----:B------:R-:W-:-:S02]  /*11f90*/  MOV R157, R173 ;  /* 0x000000ad009d7202 */ /* 0x000fc40000000f00 */
[----:B------:R-:W-:Y:S02]  /*11fa0*/  MOV R158, R104 ;  /* 0x00000068009e7202 */ /* 0x000fe40000000f00 */
[----:B------:R-:W-:Y:S02]  /*11fb0*/  MOV R174, R106 ;  /* 0x0000006a00ae7202 */ /* 0x000fe40000000f00 */
[----:B------:R-:W-:Y:S02]  /*11fc0*/  MOV R173, R107 ;  /* 0x0000006b00ad7202 */ /* 0x000fe40000000f00 */
[----:B------:R-:W-:Y:S01]  /*11fd0*/  HMMA.16816.F32 R104, R132, R112, R140 ;  /* 0x000000708468723c */ /* 0x000fe2000000188c */
[----:B------:R-:W-:Y:S01]  /*11fe0*/  MOV R37, R25 ;  /* 0x0000001900257202 */ /* 0x000fe20000000f00 */
[----:B------:R-:W-:Y:S01]  /*11ff0*/  IMAD.MOV.U32 R25, RZ, RZ, R127 ;  /* 0x000000ffff197224 */ /* 0x000fe200078e007f */
[----:B------:R-:W-:-:S04]  /*12000*/  MOV R36, R26 ;  /* 0x0000001a00247202 */ /* 0x000fc80000000f00 */
[----:B------:R-:W-:Y:S01]  /*12010*/  MOV R140, R108 ;  /* 0x0000006c008c7202 */ /* 0x000fe20000000f00 */
[----:B------:R-:W-:Y:S01]  /*12020*/  IMAD.MOV.U32 R141, RZ, RZ, R109 ;  /* 0x000000ffff8d7224 */ /* 0x000fe200078e006d */
[----:B------:R-:W-:Y:S02]  /*12030*/  MOV R142, R110 ;  /* 0x0000006e008e7202 */ /* 0x000fe40000000f00 */
[----:B------:R-:W-:Y:S02]  /*12040*/  MOV R143, R111 ;  /* 0x0000006f008f7202 */ /* 0x000fe40000000f00 */
[----:B------:R-:W-:Y:S01]  /*12050*/  HMMA.16816.F32 R108, R132, R114, R136 ;  /* 0x00000072846c723c */ /* 0x000fe20000001888 */
[----:B------:R-:W-:Y:S02]  /*12060*/  MOV R43, R27 ;  /* 0x0000001b002b7202 */ /* 0x000fe40000000f00 */
[----:B------:R-:W-:-:S04]  /*12070*/  MOV R41, R125 ;  /* 0x0000007d00297202 */ /* 0x000fc80000000f00 */
[----:B------:R-:W-:Y:S01]  /*12080*/  IMAD.MOV.U32 R138, RZ, RZ, R122 ;  /* 0x000000ffff8a7224 */ /* 0x000fe200078e007a */
[----:B------:R-:W-:Y:S02]  /*12090*/  MOV R139, R123 ;  /* 0x0000007b008b7202 */ /* 0x000fe40000000f00 */
[----:B------:R-:W-:Y:S02]  /*120a0*/  MOV R137, R121 ;  /* 0x0000007900897202 */ /* 0x000fe40000000f00 */
[----:B------:R-:W-:Y:S02]  /*120b0*/  MOV R27, R124 ;  /* 0x0000007c001b7202 */ /* 0x000fe40000000f00 */
[----:B------:R-:W-:Y:S02]  /*120c0*/  MOV R26, R126 ;  /* 0x0000007e001a7202 */ /* 0x000fe40000000f00 */
[----:B--2---:R-:W-:Y:S01]  /*120d0*/  HMMA.16816.F32 R124, R132, R130, R56 ;  /* 0x00000082847c723c */ /* 0x004fe20000001838 */
[----:B------:R-:W-:-:S06]  /*120e0*/  MOV R53, R120 ;  /* 0x0000007800357202 */ /* 0x000fcc0000000f00 */
[----:B------:R-:W-:Y:S01]  /*120f0*/  MOV R59, R137 ;  /* 0x00000089003b7202 */ /* 0x000fe20000000f00 */
[----:B------:R-:W-:Y:S01]  /*12100*/  IMAD.MOV.U32 R57, RZ, RZ, R139 ;  /* 0x000000ffff397224 */ /* 0x000fe200078e008b */
[----:B------:R-:W-:Y:S02]  /*12110*/  MOV R58, R138 ;  /* 0x0000008a003a7202 */ /* 0x000fe40000000f00 */
[----:B---3--:R-:W-:Y:S01]  /*12120*/  HMMA.16816.F32 R136, R132, R204, R80 ;  /* 0x000000cc8488723c */ /* 0x008fe20000001850 */
[----:B------:R-:W-:-:S06]  /*12130*/  MOV R56, R140 ;  /* 0x0000008c00387202 */ /* 0x000fcc0000000f00 */
[----:B------:R-:W-:Y:S01]  /*12140*/  MOV R80, R141 ;  /* 0x0000008d00507202 */ /* 0x000fe20000000f00 */
[----:B------:R-:W-:Y:S01]  /*12150*/  IMAD.MOV.U32 R82, RZ, RZ, R143 ;  /* 0x000000ffff527224 */ /* 0x000fe200078e008f */
[----:B------:R-:W-:Y:S02]  /*12160*/  MOV R81, R142 ;  /* 0x0000008e00517202 */ /* 0x000fe40000000f00 */
[----:B------:R-:W-:Y:S01]  /*12170*/  HMMA.16816.F32 R140, R132, R206, R84 ;  /* 0x000000ce848c723c */ /* 0x000fe20000001854 */
[----:B------:R-:W-:-:S06]  /*12180*/  MOV R83, R156 ;  /* 0x0000009c00537202 */ /* 0x000fcc0000000f00 */
[----:B------:R-:W-:Y:S02]  /*12190*/  MOV R84, R157 ;  /* 0x0000009d00547202 */ /* 0x000fe40000000f00 */
[----:B------:R-:W-:Y:S02]  /*121a0*/  MOV R85, R158 ;  /* 0x0000009e00557202 */ /* 0x000fe40000000f00 */
[----:B------:R-:W-:Y:S02]  /*121b0*/  MOV R86, R159 ;  /* 0x0000009f00567202 */ /* 0x000fe40000000f00 */
[C---:B----4-:R-:W-:Y:S06]  /*121c0*/  HMMA.16816.F32 R156, R132.reuse, R202, R100 ;  /* 0x000000ca849c723c */ /* 0x050fec0000001864 */
[----:B------:R-:W-:Y:S01]  /*121d0*/  HMMA.16816.F32 R120, R132, R128, R68 ;  /* 0x000000808478723c */ /* 0x000fe20000001844 */
[----:B------:R-:W-:-:S05]  /*121e0*/  MOV R103, R172 ;  /* 0x000000ac00677202 */ /* 0x000fca0000000f00 */
[----:B------:R-:W-:Y:S07]  /*121f0*/  HMMA.16816.F32 R68, R168, R212, R28 ;  /* 0x000000d4a844723c */ /* 0x000fee000000181c */
[----:B------:R-:W-:Y:S02]  /*12200*/  MOV R28, R80 ;  /* 0x00000050001c7202 */ /* 0x000fe40000000f00 */
[----:B------:R-:W-:Y:S02]  /*12210*/  MOV R213, R81 ;  /* 0x0000005100d57202 */ /* 0x000fe40000000f00 */
[----:B------:R-:W-:-:S02]  /*12220*/  MOV R212, R82 ;  /* 0x0000005200d47202 */ /* 0x000fc40000000f00 */
[----:B------:R-:W-:Y:S02]  /*12230*/  MOV R29, R83 ;  /* 0x00000053001d7202 */ /* 0x000fe40000000f00 */
[----:B------:R-:W-:Y:S07]  /*12240*/  HMMA.16816.F32 R80, R168, R214, R32 ;  /* 0x000000d6a850723c */ /* 0x000fee0000001820 */
[----:B------:R-:W-:Y:S01]  /*12250*/  IMAD.MOV.U32 R215, RZ, RZ, R103 ;  /* 0x000000ffffd77224 */ /* 0x000fe200078e0067 */
[----:B------:R-:W-:-:S03]  /*12260*/  MOV R32, R84 ;  /* 0x0000005400207202 */ /* 0x000fc60000000f00 */
[----:B------:R-:W-:Y:S01]  /*12270*/  FADD.FTZ R218, R218, R215 ;  /* 0x000000d7dada7221 */ /* 0x000fe20000010000 */
[----:B------:R-:W-:Y:S01]  /*12280*/  FADD.FTZ R216, R216, R209 ;  /* 0x000000d1d8d87221 */ /* 0x000fe20000010000 */
[----:B------:R-:W-:Y:S01]  /*12290*/  FADD.FTZ R198, R198, R208 ;  /* 0x000000d0c6c67221 */ /* 0x000fe20000010000 */
        /* <DEDUP_REMOVED lines=16> */
[----:B------:R-:W-:Y:S01]  /*123a0*/  FADD.FTZ R230, R230, R231 ;  /* 0x000000e7e6e67221 */ /* 0x000fe20000010000 */
[----:B------:R-:W-:Y:S01]  /*123b0*/  FADD.FTZ R226, R226, R227 ;  /* 0x000000e3e2e27221 */ /* 0x000fe20000010000 */
[----:B------:R-:W-:Y:S01]  /*123c0*/  HMMA.16816.F32 R172, R132, R20, R96 ;  /* 0x0000001484ac723c */ /* 0x000fe20000001860 */
[----:B------:R-:W-:Y:S01]  /*123d0*/  MOV R35, R85 ;  /* 0x0000005500237202 */ /* 0x000fe20000000f00 */
[----:B------:R-:W-:Y:S01]  /*123e0*/  IMAD.MOV.U32 R30, RZ, RZ, R102 ;  /* 0x000000ffff1e7224 */ /* 0x000fe200078e0066 */
[----:B------:R-:W-:Y:S01]  /*123f0*/  MOV R34, R87 ;  /* 0x0000005700227202 */ /* 0x000fe20000000f00 */
[----:B------:R-:W-:Y:S01]  /*12400*/  FADD.FTZ R235, R235, R236 ;  /* 0x000000ecebeb7221 */ /* 0x000fe20000010000 */
[----:B------:R-:W-:Y:S01]  /*12410*/  MOV R31, R101 ;  /* 0x00000065001f7202 */ /* 0x000fe20000000f00 */
[C---:B------:R-:W-:Y:S01]  /*12420*/  HMMA.16816.F32 R84, R168.reuse, R116, R44 ;  /* 0x00000074a854723c */ /* 0x040fe2000000182c */
[----:B------:R-:W-:Y:S01]  /*12430*/  FADD.FTZ R239, R238, R239 ;  /* 0x000000efeeef7221 */ /* 0x000fe20000010000 */
[----:B------:R-:W-:Y:S01]  /*12440*/  FADD.FTZ R229, R229, R230 ;  /* 0x000000e6e5e57221 */ /* 0x000fe20000010000 */
[----:B------:R-:W-:Y:S01]  /*12450*/  FADD.FTZ R225, R225, R226 ;  /* 0x000000e2e1e17221 */ /* 0x000fe20000010000 */
[----:B------:R1:W5:Y:S02]  /*12460*/  LDL.LU R209, [R1+0x70] ;  /* 0x0000700001d17983 */ /* 0x0003640000300800 */
[----:B------:R-:W-:Y:S01]  /*12470*/  HMMA.16816.F32 R96, R168, R118, R48 ;  /* 0x00000076a860723c */ /* 0x000fe20000001830 */
[----:B------:R-:W-:Y:S01]  /*12480*/  FADD.FTZ R235, R234, R235 ;  /* 0x000000ebeaeb7221 */ /* 0x000fe20000010000 */
[----:B------:R-:W-:-:S04]  /*12490*/  FADD.FTZ R229, R228, R229 ;  /* 0x000000e5e4e57221 */ /* 0x000fc80000010000 */
[C---:B------:R-:W-:Y:S01]  /*124a0*/  HMMA.16816.F32 R152, R132.reuse, R200, R152 ;  /* 0x000000c88498723c */ /* 0x040fe20000001898 */
[----:B------:R-:W-:Y:S01]  /*124b0*/  FADD.FTZ R224, R224, R225 ;  /* 0x000000e1e0e07221 */ /* 0x000fe20000010000 */
[----:B------:R1:W5:Y:S04]  /*124c0*/  LDL.LU R208, [R1+0x6c] ;  /* 0x00006c0001d07983 */ /* 0x0003680000300800 */
        /* <DEDUP_REMOVED lines=10> */
[----:B------:R-:W-:-:S05]  /*12570*/  FADD.FTZ R235, R35, R235 ;  /* 0x000000eb23eb7221 */ /* 0x000fca0000010000 */
[----:B------:R-:W-:Y:S01]  /*12580*/  HMMA.16816.F32 R168, R168, R22, R4 ;  /* 0x00000016a8a8723c */ /* 0x000fe20000001804 */
[----:B------:R-:W-:-:S06]  /*12590*/  FADD.FTZ R229, R212, R229 ;  /* 0x000000e5d4e57221 */ /* 0x000fcc0000010000 */
[----:B------:R-:W-:Y:S01]  /*125a0*/  FADD.FTZ R4, R34, R239 ;  /* 0x000000ef22047221 */ /* 0x000fe20000010000 */
[----:B------:R-:W-:-:S03]  /*125b0*/  FADD.FTZ R224, R221, R224 ;  /* 0x000000e0dde07221 */ /* 0x000fc60000010000 */
        /* <DEDUP_REMOVED lines=29> */
[----:B------:R1:W-:Y:S01]  /*12790*/  STL [R1+0x40], R5 ;  /* 0x0000400501007387 */ /* 0x0003e20000100800 */
[----:B--2---:R-:W-:-:S05]  /*127a0*/  FADD.FTZ R4, R27, R224 ;  /* 0x000000e01b047221 */ /* 0x004fca0000010000 */
[----:B------:R1:W-:Y:S01]  /*127b0*/  STL [R1+0x48], R4 ;  /* 0x0000480401007387 */ /* 0x0003e20000100800 */
[----:B------:R-:W-:Y:S01]  /*127c0*/  @UP0 UIADD3 UR18, UR18, -0x4, URZ ;  /* 0xfffffffc12120890 */ /* 0x000fe2000fffe03f */
[----:B------:R-:W-:Y:S11]  /*127d0*/  @P0 BRA `(.L_x_427) ;  /* 0x0000000000040947 */ /* 0x000ff60003800000 */
.L_x_420:
[----:B------:R-:W-:-:S12]  /*127e0*/  UIADD3 UR18, UR28, -0x1, URZ ;  /* 0xffffffff1c127890 */ /* 0x000fd8000fffe03f */
.L_x_427:
[----:B------:R-:W-:-:S13]  /*127f0*/  ISETP.LE.AND P0, PT, RZ, UR18, PT ;  /* 0x00000012ff007c0c */ /* 0x000fda000bf03270 */
[----:B------:R-:W-:Y:S05]  /*12800*/  @!P0 BRA `(.L_x_428) ;  /* 0x00000044007c8947 */ /* 0x000fea0003800000 */
[----:B-12---:R-:W1:Y:S01]  /*12810*/  S2R R5, SR_TID.X ;  /* 0x0000000000057919 */ /* 0x006e620000002100 */
        /* <DEDUP_REMOVED lines=26> */
.L_x_431:
[----:B------:R-:W2:Y:S01]  /*129c0*/  LDL.64 R228, [R1+0x28] ;  /* 0x0000280001e47983 */ /* 0x000ea20000100a00 */
[----:B------:R-:W1:Y:S01]  /*129d0*/  @!P3 LDC.64 R204, c[0x0][0x218] ;  /* 0x00008600ffccbb82 */ /* 0x000e620000000a00 */
        /* <DEDUP_REMOVED lines=9> */
[----:B------:R-:W-:Y:S01]  /*12a70*/  IMAD.U32 R207, RZ, RZ, UR24 ;  /* 0x00000018ffcf7e24 */ /* 0x000fe2000f8e00ff */
[----:B------:R-:W-:Y:S01]  /*12a80*/  UIADD3 UR9, UR25, UR9, URZ ;  /* 0x0000000919097290 */ /* 0x000fe2000fffe03f */
[----:B------:R-:W4:Y:S05]  /*12a90*/  @!P3 LDC.64 R212, c[0x0][0x218] ;  /* 0x00008600ffd4bb82 */ /* 0x000f2a0000000a00 */
[----:B------:R-:W-:Y:S03]  /*12aa0*/  IMAD.U32 R196, RZ, RZ, UR9 ;  /* 0x00000009ffc47e24 */ /* 0x000fe6000f8e00ff */
[----:B------:R-:W4:Y:S08]  /*12ab0*/  @!P2 LDC.64 R210, c[0x0][0x218] ;  /* 0x00008600ffd2ab82 */ /* 0x000f300000000a00 */
[----:B------:R-:W4:Y:S01]  /*12ac0*/  @!P3 LDC.64 R208, c[0x0][0x218] ;  /* 0x00008600ffd0bb82 */ /* 0x000f220000000a00 */
[----:B--2---:R-:W-:Y:S04]  /*12ad0*/  LEA R215, P0, R215, R228, 0x6 ;  /* 0x000000e4d7d77211 */ /* 0x004fe800078030ff */
[----:B---3--:R-:W-:Y:S02]  /*12ae0*/  LEA.HI.X R196, R207, R225, R196, 0x6, P0 ;  /* 0x000000e1cfc47211 */ /* 0x008fe400000f34c4 */
[C---:B-1----:R-:W-:Y:S01]  /*12af0*/  @!P3 LEA R220, P0, R215.reuse, R204, 0x1 ;  /* 0x000000ccd7dcb211 */ /* 0x042fe200078008ff */
[----:B------:R-:W1:Y:S03]  /*12b00*/  @!P2 LDC.64 R206, c[0x0][0x218] ;  /* 0x00008600ffceab82 */ /* 0x000e660000000a00 */
[C-C-:B------:R-:W-:Y:S02]  /*12b10*/  @!P3 LEA.HI.X R221, R215.reuse, R205, R196.reuse, 0x1, P0 ;  /* 0x000000cdd7ddb211 */ /* 0x140fe400000f0cc4 */
[C---:B-----5:R-:W-:Y:S03]  /*12b20*/  @!P2 LEA R216, P0, R215.reuse, R202, 0x1 ;  /* 0x000000cad7d8a211 */ /* 0x060fe600078008ff */
[----:B------:R-:W-:Y:S01]  /*12b30*/  @!PT LDS RZ, [RZ] ;  /* 0x00000000fffff984 */ /* 0x000fe20000000800 */
[----:B------:R-:W-:Y:S01]  /*12b40*/  @!PT LDS RZ, [RZ] ;  /* 0x00000000fffff984 */ /* 0x000fe20000000800 */
[----:B------:R-:W-:Y:S01]  /*12b50*/  @!PT LDS RZ, [RZ] ;  /* 0x00000000fffff984 */ /* 0x000fe20000000800 */
[----:B------:R2:W-:Y:S01]  /*12b60*/  @!P3 LDGSTS.E.BYPASS.LTC128B.128 [R252+0x8000], desc[UR20][R220.64] ;  /* 0x08000000dcfcbfae */ /* 0x0005e2000b901d54 */
[C---:B------:R-:W-:Y:S01]  /*12b70*/  @!P2 LEA.HI.X R217, R215.reuse, R203, R196, 0x1, P0 ;  /* 0x000000cbd7d9a211 */ /* 0x040fe200000f0cc4 */
[----:B------:R-:W3:Y:S01]  /*12b80*/  @!P3 LDC.64 R204, c[0x0][0x218] ;  /* 0x00008600ffccbb82 */ /* 0x000ee20000000a00 */
[----:B------:R-:W-:Y:S01]  /*12b90*/  IADD3 R215, P1, R215, UR32, RZ ;  /* 0x00000020d7d77c10 */ /* 0x000fe2000ff3e0ff */
[----:B------:R1:W-:Y:S03]  /*12ba0*/  @P2 STS.128 [R252+0xa000], RZ ;  /* 0x00a000fffc002388 */ /* 0x0003e60000000c00 */
[C---:B----4-:R-:W-:Y:S01]  /*12bb0*/  @!P3 LEA R218, P0, R215.reuse, R212, 0x1 ;  /* 0x000000d4d7dab211 */ /* 0x050fe200078008ff */
[----:B------:R-:W-:Y:S01]  /*12bc0*/  @!PT LDS RZ, [RZ] ;  /* 0x00000000fffff984 */ /* 0x000fe20000000800 */
[----:B------:R-:W-:Y:S01]  /*12bd0*/  @!PT LDS RZ, [RZ] ;  /* 0x00000000fffff984 */ /* 0x000fe20000000800 */
[----:B------:R-:W-:Y:S01]  /*12be0*/  @!PT LDS RZ, [RZ] ;  /* 0x00000000fffff984 */ /* 0x000fe20000000800 */
[----:B------:R4:W-:Y:S01]  /*12bf0*/  @!P2 LDGSTS.E.BYPASS.LTC128B.128 [R252+0xa000], desc[UR20][R216.64+0x80] ;  /* 0x0a000080d8fcafae */ /* 0x0009e2000b901d54 */
[----:B------:R-:W-:Y:S01]  /*12c00*/  IADD3.X R196, R196, UR31, RZ, P1, !PT ;  /* 0x0000001fc4c47c10 */ /* 0x000fe20008ffe4ff */
[----:B------:R-:W5:Y:S01]  /*12c10*/  @!P2 LDC.64 R202, c[0x0][0x218] ;  /* 0x00008600ffcaab82 */ /* 0x000f620000000a00 */
[C---:B------:R-:W-:Y:S01]  /*12c20*/  IADD3 R212, P5, R215.reuse, UR32, RZ ;  /* 0x00000020d7d47c10 */ /* 0x040fe2000ffbe0ff */
[----:B------:R4:W-:Y:S01]  /*12c30*/  @P3 STS.128 [R252+0x8800], RZ ;  /* 0x008800fffc003388 */ /* 0x0009e20000000c00 */
[C-C-:B------:R-:W-:Y:S02]  /*12c40*/  @!P3 LEA.HI.X R219, R215.reuse, R213, R196.reuse, 0x1, P0 ;  /* 0x000000d5d7dbb211 */ /* 0x140fe400000f0cc4 */
[C---:B------:R-:W-:Y:S02]  /*12c50*/  @!P2 LEA R214, P0, R215.reuse, R210, 0x1 ;  /* 0x000000d2d7d6a211 */ /* 0x040fe400078008ff */
[C---:B------:R-:W-:Y:S01]  /*12c60*/  IADD3 R210, P6, R212.reuse, UR32, RZ ;  /* 0x00000020d4d27c10 */ /* 0x040fe2000ffde0ff */
[----:B------:R-:W-:Y:S01]  /*12c70*/  @!PT LDS RZ, [RZ] ;  /* 0x00000000fffff984 */ /* 0x000fe20000000800 */
[----:B------:R-:W-:Y:S01]  /*12c80*/  @!PT LDS RZ, [RZ] ;  /* 0x00000000fffff984 */ /* 0x000fe20000000800 */
[----:B------:R-:W-:Y:S01]  /*12c90*/  @!PT LDS RZ, [RZ] ;  /* 0x00000000fffff984 */ /* 0x000fe20000000800 */
[----:B------:R4:W-:Y:S01]  /*12ca0*/  @!P3 LDGSTS.E.BYPASS.LTC128B.128 [R252+0x8800], desc[UR20][R218.64] ;  /* 0x08800000dafcbfae */ /* 0x0009e2000b901d54 */
[----:B------:R-:W-:Y:S03]  /*12cb0*/  @!P2 LEA.HI.X R215, R215, R211, R196, 0x1, P0 ;  /* 0x000000d3d7d7a211 */ /* 0x000fe600000f0cc4 */
[----:B------:R4:W-:Y:S04]  /*12cc0*/  @P2 STS.128 [R252+0xa800], RZ ;  /* 0x00a800fffc002388 */ /* 0x0009e80000000c00 */
[----:B------:R-:W-:Y:S01]  /*12cd0*/  @!PT LDS RZ, [RZ] ;  /* 0x00000000fffff984 */ /* 0x000fe20000000800 */
[----:B------:R-:W-:Y:S01]  /*12ce0*/  @!PT LDS RZ, [RZ] ;  /* 0x00000000fffff984 */ /* 0x000fe20000000800 */
[----:B------:R-:W-:Y:S01]  /*12cf0*/  @!PT LDS RZ, [RZ] ;  /* 0x00000000fffff984 */ /* 0x000fe20000000800 */
[----:B------:R4:W-:Y:S01]  /*12d00*/  @!P2 LDGSTS.E.BYPASS.LTC128B.128 [R252+0xa800], desc[UR20][R214.64+0x80] ;  /* 0x0a800080d6fcafae */ /* 0x0009e2000b901d54 */
[----:B--2---:R-:W-:Y:S02]  /*12d10*/  @!P3 LEA R220, P1, R212, R208, 0x1 ;  /* 0x000000d0d4dcb211 */ /* 0x004fe400078208ff */
[----:B------:R-:W-:Y:S01]  /*12d20*/  IADD3.X R208, R196, UR31, RZ, P5, !PT ;  /* 0x0000001fc4d07c10 */ /* 0x000fe2000affe4ff */
[----:B------:R4:W-:Y:S01]  /*12d30*/  @P3 STS.128 [R252+0x9000], RZ ;  /* 0x009000fffc003388 */ /* 0x0009e20000000c00 */
[----:B---3--:R-:W-:Y:S02]  /*12d40*/  @!P3 LEA R204, P5, R210, R204, 0x1 ;  /* 0x000000ccd2ccb211 */ /* 0x008fe400078a08ff */
[C-C-:B------:R-:W-:Y:S02]  /*12d50*/  @!P3 LEA.HI.X R221, R212.reuse, R209, R208.reuse, 0x1, P1 ;  /* 0x000000d1d4ddb211 */ /* 0x140fe400008f0cd0 */
[----:B-1----:R-:W-:Y:S02]  /*12d60*/  @!P2 LEA R206, P1, R212, R206, 0x1 ;  /* 0x000000ced4cea211 */ /* 0x002fe400078208ff */
[----:B-----5:R-:W-:Y:S01]  /*12d70*/  @!P2 LEA R202, P0, R210, R202, 0x1 ;  /* 0x000000cad2caa211 */ /* 0x020fe200078008ff */
[----:B------:R-:W-:Y:S01]  /*12d80*/  @!PT LDS RZ, [RZ] ;  /* 0x00000000fffff984 */ /* 0x000fe20000000800 */
[----:B------:R-:W-:Y:S01]  /*12d90*/  @!PT LDS RZ, [RZ] ;  /* 0x00000000fffff984 */ /* 0x000fe20000000800 */
[----:B------:R-:W-:Y:S01]  /*12da0*/  @!PT LDS RZ, [RZ] ;  /* 0x00000000fffff984 */ /* 0x000fe20000000800 */
[----:B------:R4:W-:Y:S01]  /*12db0*/  @!P3 LDGSTS.E.BYPASS.LTC128B.128 [R252+0x9000], desc[UR20][R220.64] ;  /* 0x09000000dcfcbfae */ /* 0x0009e2000b901d54 */
[----:B------:R-:W-:Y:S02]  /*12dc0*/  @!P2 LEA.HI.X R207, R212, R207, R208, 0x1, P1 ;  /* 0x000000cfd4cfa211 */ /* 0x000fe400008f0cd0 */
[----:B------:R-:W-:Y:S01]  /*12dd0*/  IADD3.X R196, R208, UR31, RZ, P6, !PT ;  /* 0x0000001fd0c47c10 */ /* 0x000fe2000b7fe4ff */
[----:B------:R4:W-:Y:S03]  /*12de0*/  @P2 STS.128 [R252+0xb000], RZ ;  /* 0x00b000fffc002388 */ /* 0x0009e60000000c00 */
[C-C-:B------:R-:W-:Y:S01]  /*12df0*/  @!P3 LEA.HI.X R205, R210.reuse, R205, R196.reuse, 0x1, P5 ;  /* 0x000000cdd2cdb211 */ /* 0x140fe200028f0cc4 */
        /* <DEDUP_REMOVED lines=17> */
.L_x_429:
[----:B--23--:R-:W2:Y:S01]  /*12f10*/  LDL.64 R4, [R1+0x38] ;  /* 0x0000380001047983 */ /* 0x00cea20000100a00 */
[----:B------:R-:W-:Y:S01]  /*12f20*/  IMAD.U32 R60, RZ, RZ, UR18 ;  /* 0x00000012ff3c7e24 */ /* 0x000fe2000f8e00ff */
[----:B------:R-:W-:Y:S04]  /*12f30*/  DEPBAR.LE SB0, 0x0 ;  /* 0x000080000000791a */ /* 0x000fe80000000000 */
[----:B------:R-:W3:Y:S01]  /*12f40*/  LDL R2, [R1+0x20] ;  /* 0x0000200001027983 */ /* 0x000ee20000100800 */
[----:B------:R-:W-:Y:S02]  /*12f50*/  USHF.R.S32.HI UR10, URZ, 0x1f, UR18 ;  /* 0x0000001f3f0a7899 */ /* 0x000fe40008011412 */
[----:B------:R-:W-:Y:S03]  /*12f60*/  UIMAD UR9, UR12, UR18, URZ ;  /* 0x000000120c0972a4 */ /* 0x000fe6000f8e023f */
[----:B------:R-:W4:Y:S01]  /*12f70*/  LDL R0, [R1+0x18] ;  /* 0x0000180001007983 */ /* 0x000f220000100800 */
[----:B------:R-:W-:Y:S05]  /*12f80*/  UIMAD UR9, UR10, UR13, UR9 ;  /* 0x0000000d0a0972a4 */ /* 0x000fea000f8e0209 */
[----:B------:R-:W5:Y:S06]  /*12f90*/  LDL R7, [R1+0x1c] ;  /* 0x00001c0001077983 */ /* 0x000f6c0000100800 */
[----:B------:R-:W5:Y:S06]  /*12fa0*/  LDL R6, [R1+0x10] ;  /* 0x0000100001067983 */ /* 0x000f6c0000100800 */
[----:B------:R-:W5:Y:S06]  /*12fb0*/  LDL R10, [R1+0x14] ;  /* 0x00001400010a7983 */ /* 0x000f6c0000100800 */
[----:B------:R-:W5:Y:S06]  /*12fc0*/  LDL R9, [R1+0x8] ;  /* 0x0000080001097983 */ /* 0x000f6c0000100800 */
[----:B------:R-:W5:Y:S01]  /*12fd0*/  LDL R8, [R1] ;  /* 0x0000000001087983 */ /* 0x000f620000100800 */
[----:B------:R-:W-:Y:S06]  /*12fe0*/  BAR.SYNC.DEFER_BLOCKING 0x0 ;  /* 0x0000000000007b1d */ /* 0x000fec0000010000 */
[----:B------:R-:W-:Y:S01]  /*12ff0*/  @P3 STS.128 [R252+0xc000], RZ ;  /* 0x00c000fffc003388 */ /* 0x000fe20000000c00 */
[----:B------:R-:W1:Y:S02]  /*13000*/  S2R R196, SR_TID.X ;  /* 0x0000000000c47919 */ /* 0x000e640000002100 */
[----:B-1----:R-:W-:Y:S05]  /*13010*/  IMAD.SHL.U32 R196, R196, 0x2, RZ ;  /* 0x00000002c4c47824 */ /* 0x002fea00078e00ff */
[----:B------:R-:W-:Y:S01]  /*13020*/  LOP3.LUT R196, R196, 0x6, RZ, 0xc0, !PT ;  /* 0x00000006c4c47812 */ /* 0x000fe200078ec0ff */
[----:B--2---:R-:W-:Y:S02]  /*13030*/  IMAD.WIDE.U32 R60, R60, UR13, R4 ;  /* 0x0000000d3c3c7c25 */ /* 0x004fe4000f8e0004 */
[----:B------:R-:W2:Y:S02]  /*13040*/  LDL R5, [R1+0xc] ;  /* 0x00000c0001057983 */ /* 0x000ea40000100800 */
[----:B------:R-:W-:Y:S04]  /*13050*/  VIADD R64, R61, UR9 ;  /* 0x000000093d407c36 */ /* 0x000fe80008000000 */
[----:B------:R-:W2:Y:S01]  /*13060*/  LDL R4, [R1+0x4] ;  /* 0x0000040001047983 */ /* 0x000ea20000100800 */
[----:B---3--:R-:W-:Y:S02]  /*13070*/  ISETP.GE.AND P2, PT, R2, UR8, PT ;  /* 0x0000000802007c0c */ /* 0x008fe4000bf46270 */
[C---:B----4-:R-:W-:Y:S02]  /*13080*/  @!P3 LEA R202, P4, R60.reuse, R0, 0x1 ;  /* 0x000000003ccab211 */ /* 0x050fe400078808ff */
[C---:B------:R-:W-:Y:S02]  /*13090*/  IADD3 R0, P1, R60.reuse, UR23, RZ ;  /* 0x000000173c007c10 */ /* 0x040fe4000ff3e0ff */
[--C-:B-----5:R-:W-:Y:S02]  /*130a0*/  @!P3 LEA.HI.X R203, R60, R7, R64.reuse, 0x1, P4 ;  /* 0x000000073ccbb211 */ /* 0x120fe400020f0c40 */
[----:B------:R-:W-:Y:S03]  /*130b0*/  IADD3.X R65, R64, UR22, RZ, P1, !PT ;  /* 0x0000001640417c10 */ /* 0x000fe60008ffe4ff */
[----:B------:R-:W-:Y:S01]  /*130c0*/  @!PT LDS RZ, [RZ] ;  /* 0x00000000fffff984 */ /* 0x000fe20000000800 */
[----:B------:R-:W-:Y:S01]  /*130d0*/  @!PT LDS RZ, [RZ] ;  /* 0x00000000fffff984 */ /* 0x000fe20000000800 */
[----:B------:R-:W-:Y:S01]  /*130e0*/  @!PT LDS RZ, [RZ] ;  /* 0x00000000fffff984 */ /* 0x000fe20000000800 */
[----:B------:R1:W-:Y:S02]  /*130f0*/  @!P3 LDGSTS.E.BYPASS.LTC128B.128 [R252+0xc000], desc[UR20][R202.64] ;  /* 0x0c000000cafcbfae */ /* 0x0003e4000b901d54 */
[----:B------:R-:W3:Y:S04]  /*13100*/  @!P2 LDC.64 R2, c[0x0][0x220] ;  /* 0x00008800ff02ab82 */ /* 0x000ee80000000a00 */
[----:B------:R-:W-:Y:S04]  /*13110*/  @P2 STS.128 [R252+0xe000], RZ ;  /* 0x00e000fffc002388 */ /* 0x000fe80000000c00 */
[----:B------:R-:W4:Y:S01]  /*13120*/  @!P2 LDC.64 R62, c[0x0][0x220] ;  /* 0x00008800ff3eab82 */ /* 0x000f220000000a00 */
[C---:B---3--:R-:W-:Y:S04]  /*13130*/  @!P2 LEA R66, P0, R60.reuse, R2, 0x1 ;  /* 0x000000023c42a211 */ /* 0x048fe800078008ff */
[----:B------:R-:W-:Y:S03]  /*13140*/  @!P2 LEA.HI.X R67, R60, R3, R64, 0x1, P0 ;  /* 0x000000033c43a211 */ /* 0x000fe600000f0c40 */
[----:B------:R-:W3:Y:S01]  /*13150*/  @!P2 LDC.64 R60, c[0x0][0x220] ;  /* 0x00008800ff3cab82 */ /* 0x000ee20000000a00 */
[C---:B------:R-:W-:Y:S01]  /*13160*/  @!P3 LEA R6, P0, R0.reuse, R6, 0x1 ;  /* 0x000000060006b211 */ /* 0x040fe200078008ff */
[----:B------:R-:W-:Y:S01]  /*13170*/  @!PT LDS RZ, [RZ] ;  /* 0x00000000fffff984 */ /* 0x000fe20000000800 */
[----:B------:R-:W-:Y:S01]  /*13180*/  @!PT LDS RZ, [RZ] ;  /* 0x00000000fffff984 */ /* 0x000fe20000000800 */
[----:B------:R-:W-:Y:S01]  /*13190*/  @!PT LDS RZ, [RZ] ;  /* 0x00000000fffff984 */ /* 0x000fe20000000800 */
[----:B------:R5:W-:Y:S01]  /*131a0*/  @!P2 LDGSTS.E.BYPASS.LTC128B.128 [R252+0xe000], desc[UR20][R66.64+0x80] ;  /* 0x0e00008042fcafae */ /* 0x000be2000b901d54 */
[C---:B------:R-:W-:Y:S02]  /*131b0*/  IADD3 R64, P1, R0.reuse, UR23, RZ ;  /* 0x0000001700407c10 */ /* 0x040fe4000ff3e0ff */
[C-C-:B------:R-:W-:Y:S03]  /*131c0*/  @!P3 LEA.HI.X R7, R0.reuse, R10, R65.reuse, 0x1, P0 ;  /* 0x0000000a0007b211 */ /* 0x140fe600000f0c41 */
[----:B------:R-:W-:Y:S01]  /*131d0*/  @P3 STS.128 [R252+0xc800], RZ ;  /* 0x00c800fffc003388 */ /* 0x000fe20000000c00 */
[----:B----4-:R-:W-:Y:S01]  /*131e0*/  @!P2 LEA R10, P0, R0, R62, 0x1 ;  /* 0x0000003e000aa211 */ /* 0x010fe200078008ff */
[----:B------:R-:W4:Y:S01]  /*131f0*/  @!P2 LDC.64 R2, c[0x0][0x220] ;  /* 0x00008800ff02ab82 */ /* 0x000f220000000a00 */
[----:B------:R-:W-:Y:S03]  /*13200*/  IADD3 R62, P4, R64, UR23, RZ ;  /* 0x00000017403e7c10 */ /* 0x000fe6000ff9e0ff */
[----:B------:R-:W-:Y:S01]  /*13210*/  @!PT LDS RZ, [RZ] ;  /* 0x00000000fffff984 */ /* 0x000fe20000000800 */
[----:B------:R-:W-:Y:S01]  /*13220*/  @!PT LDS RZ, [RZ] ;  /* 0x00000000fffff984 */ /* 0x000fe20000000800 */
[----:B------:R-:W-:Y:S01]  /*13230*/  @!PT LDS RZ, [RZ] ;  /* 0x00000000fffff984 */ /* 0x000fe20000000800 */
[----:B------:R-:W-:Y:S01]  /*13240*/  @!P3 LDGSTS.E.BYPASS.LTC128B.128 [R252+0xc800], desc[UR20][R6.64] ;  /* 0x0c80000006fcbfae */ /* 0x000fe2000b901d54 */
[----:B------:R-:W-:Y:S01]  /*13250*/  @!P2 LEA.HI.X R11, R0, R63, R65, 0x1, P0 ;  /* 0x0000003f000ba211 */ /* 0x000fe200000f0c41 */
[----:B------:R-:W-:Y:S01]  /*13260*/  IMAD.U32 R0, RZ, RZ, UR18 ;  /* 0x00000012ff007e24 */ /* 0x000fe2000f8e00ff */
[----:B-1----:R-:W-:Y:S03]  /*13270*/  @!P3 LEA R202, P0, R64, R9, 0x1 ;  /* 0x0000000940cab211 */ /* 0x002fe600078008ff */
[----:B------:R-:W-:Y:S01]  /*13280*/  @P2 STS.128 [R252+0xe800], RZ ;  /* 0x00e800fffc002388 */ /* 0x000fe20000000c00 */
[----:B------:R-:W-:Y:S05]  /*13290*/  IMAD R0, R0, 0x40, R196 ;  /* 0x0000004000007824 */ /* 0x000fea00078e02c4 */
[----:B------:R-:W-:Y:S01]  /*132a0*/  @!PT LDS RZ, [RZ] ;  /* 0x00000000fffff984 */ /* 0x000fe20000000800 */
[----:B------:R-:W-:Y:S01]  /*132b0*/  @!PT LDS RZ, [RZ] ;  /* 0x00000000fffff984 */ /* 0x000fe20000000800 */
[----:B------:R-:W-:Y:S01]  /*132c0*/  @!PT LDS RZ, [RZ] ;  /* 0x00000000fffff984 */ /* 0x000fe20000000800 */
[----:B------:R-:W-:Y:S01]  /*132d0*/  @!P2 LDGSTS.E.BYPASS.LTC128B.128 [R252+0xe800], desc[UR20][R10.64+0x80] ;  /* 0x0e8000800afcafae */ /* 0x000fe2000b901d54 */
[C---:B------:R-:W-:Y:S05]  /*132e0*/  VIADD R196, R0.reuse, 0x8 ;  /* 0x0000000800c47836 */ /* 0x040fea0000000000 */
[----:B------:R-:W-:Y:S01]  /*132f0*/  @P3 STS.128 [R252+0xd000], RZ ;  /* 0x00d000fffc003388 */ /* 0x000fe20000000c00 */
[----:B------:R-:W-:Y:S01]  /*13300*/  VIADD R200, R0, 0x9 ;  /* 0x0000000900c87836 */ /* 0x000fe20000000000 */
[----:B-----5:R-:W-:Y:S02]  /*13310*/  IADD3.X R67, R65, UR22, RZ, P1, !PT ;  /* 0x0000001641437c10 */ /* 0x020fe40008ffe4ff */
[C---:B---3--:R-:W-:Y:S02]  /*13320*/  @!P2 LEA R60, P1, R64.reuse, R60, 0x1 ;  /* 0x0000003c403ca211 */ /* 0x048fe400078208ff */
[----:B------:R-:W-:Y:S02]  /*13330*/  IADD3.X R63, R67, UR22, RZ, P4, !PT ;  /* 0x00000016433f7c10 */ /* 0x000fe4000a7fe4ff */
[--C-:B------:R-:W-:Y:S02]  /*13340*/  @!P2 LEA.HI.X R61, R64, R61, R67.reuse, 0x1, P1 ;  /* 0x0000003d403da211 */ /* 0x100fe400008f0c43 */
[----:B------:R-:W-:Y:S02]  /*13350*/  @!P3 LEA R66, P4, R62, R8, 0x1 ;  /* 0x000000083e42b211 */ /* 0x000fe400078808ff */
        /* <DEDUP_REMOVED lines=8> */
[----:B------:R-:W-:Y:S03]  /*133e0*/  ISETP.LT.AND P4, PT, RZ, UR18, PT ;  /* 0x00000012ff007c0c */ /* 0x000fe6000bf81270 */
[----:B------:R-:W-:Y:S06]  /*133f0*/  @P2 STS.128 [R252+0xf000], RZ ;  /* 0x00f000fffc002388 */ /* 0x000fec0000000c00 */
[----:B------:R-:W-:Y:S01]  /*13400*/  @!PT LDS RZ, [RZ] ;  /* 0x00000000fffff984 */ /* 0x000fe20000000800 */
[----:B------:R-:W-:Y:S01]  /*13410*/  @!PT LDS RZ, [RZ] ;  /* 0x00000000fffff984 */ /* 0x000fe20000000800 */
[----:B------:R-:W-:Y:S01]  /*13420*/  @!PT LDS RZ, [RZ] ;  /* 0x00000000fffff984 */ /* 0x000fe20000000800 */
[----:B------:R-:W-:Y:S06]  /*13430*/  @!P2 LDGSTS.E.BYPASS.LTC128B.128 [R252+0xf000], desc[UR20][R60.64+0x80] ;  /* 0x0f0000803cfcafae */ /* 0x000fec000b901d54 */
        /* <DEDUP_REMOVED lines=9> */
[----:B------:R2:W-:Y:S01]  /*134d0*/  @!P2 LDGSTS.E.BYPASS.LTC128B.128 [R252+0xf800], desc[UR20][R2.64+0x80] ;  /* 0x0f80008002fcafae */ /* 0x0005e2000b901d54 */
[C---:B-1----:R-:W-:Y:S05]  /*134e0*/  VIADD R203, R0.reuse, 0x38 ;  /* 0x0000003800cb7836 */ /* 0x042fea0000000000 */
[----:B------:R-:W-:Y:S01]  /*134f0*/  LDSM.16.M88.4 R204, [R251] ;  /* 0x00000000fbcc783b */ /* 0x000fe20000000200 */
[----:B------:R-:W-:Y:S05]  /*13500*/  I2FP.F32.S32 R203, R203 ;  /* 0x000000cb00cb7245 */ /* 0x000fea0000201400 */
[----:B------:R-:W1:Y:S06]  /*13510*/  LDSM.16.M88.4 R208, [R250+0x8000] ;  /* 0x00800000fad0783b */ /* 0x000e6c0000000200 */
[----:B------:R-:W3:Y:S06]  /*13520*/  LDSM.16.M88.4 R212, [R251+0x2000] ;  /* 0x00200000fbd4783b */ /* 0x000eec0000000200 */
[----:B------:R-:W4:Y:S01]  /*13530*/  LDSM.16.M88.4 R216, [R250+0x8800] ;  /* 0x00880000fad8783b */ /* 0x000f220000000200 */
[----:B--2---:R-:W-:Y:S05]  /*13540*/  VIADD R2, R0, 0x1 ;  /* 0x0000000100027836 */ /* 0x004fea0000000000 */
[----:B------:R-:W0:Y:S01]  /*13550*/  LDGDEPBAR ;  /* 0x00000000000079af */ /* 0x000e220000000000 */
[----:B------:R-:W-:Y:S05]  /*13560*/  I2FP.F32.S32 R3, R0 ;  /* 0x0000000000037245 */ /* 0x000fea0000201400 */
[----:B------:R-:W2:Y:S01]  /*13570*/  LDSM.16.M88.4 R220, [R250+0x9000] ;  /* 0x00900000fadc783b */ /* 0x000ea20000000200 */
[----:B------:R-:W-:Y:S05]  /*13580*/  I2FP.F32.S32 R2, R2 ;  /* 0x0000000200027245 */ /* 0x000fea0000201400 */
[----:B------:R-:W5:Y:S06]  /*13590*/  LDSM.16.M88.4 R224, [R250+0x9800] ;  /* 0x00980000fae0783b */ /* 0x000f6c0000000200 */
[----:B------:R-:W-:Y:S01]  /*135a0*/  LDSM.16.M88.4 R228, [R249] ;  /* 0x00000000f9e4783b */ /* 0x000fe20000000200 */
[-C--:B-1----:R-:W-:Y:S05]  /*135b0*/  HMMA.16816.F32 R4, R204, R208.reuse, RZ ;  /* 0x000000d0cc04723c */ /* 0x082fea00000018ff */
[----:B------:R-:W1:Y:S01]  /*135c0*/  LDSM.16.M88.4 R232, [R248] ;  /* 0x00000000f8e8783b */ /* 0x000e620000000200 */
[C---:B---3--:R-:W-:Y:S05]  /*135d0*/  HMMA.16816.F32 R8, R212.reuse, R208, RZ ;  /* 0x000000d0d408723c */ /* 0x048fea00000018ff */
[----:B------:R-:W3:Y:S01]  /*135e0*/  LDSM.16.M88.4 R236, [R249+0x2000] ;  /* 0x00200000f9ec783b */ /* 0x000ee20000000200 */
        /* <DEDUP_REMOVED lines=8> */
[-C--:B--2---:R-:W-:Y:S06]  /*13670*/  HMMA.16816.F32 R36, R204, R220.reuse, RZ ;  /* 0x000000dccc24723c */ /* 0x084fec00000018ff */
[C---:B------:R-:W-:Y:S06]  /*13680*/  HMMA.16816.F32 R40, R212.reuse, R220, RZ ;  /* 0x000000dcd428723c */ /* 0x040fec00000018ff */
[-C--:B------:R-:W-:Y:S06]  /*13690*/  HMMA.16816.F32 R44, R212, R222.reuse, RZ ;  /* 0x000000ded42c723c */ /* 0x080fec00000018ff */
[C---:B------:R-:W-:Y:S01]  /*136a0*/  HMMA.16816.F32 R48, R204.reuse, R222, RZ ;  /* 0x000000decc30723c */ /* 0x040fe200000018ff */
[----:B------:R-:W-:Y:S05]  /*136b0*/  LDSM.16.M88.4 R220, [R243+0x9000] ;  /* 0x00900000f3dc783b */ /* 0x000fea0000000200 */
[-C--:B-----5:R-:W-:Y:S06]  /*136c0*/  HMMA.16816.F32 R52, R204, R224.reuse, RZ ;  /* 0x000000e0cc34723c */ /* 0x0a0fec00000018ff */
[C---:B------:R-:W-:Y:S06]  /*136d0*/  HMMA.16816.F32 R56, R212.reuse, R224, RZ ;  /* 0x000000e0d438723c */ /* 0x040fec00000018ff */
[-C--:B------:R-:W-:Y:S01]  /*136e0*/  HMMA.16816.F32 R60, R212, R226.reuse, RZ ;  /* 0x000000e2d43c723c */ /* 0x080fe200000018ff */
[----:B------:R-:W-:Y:S05]  /*136f0*/  LDSM.16.M88.4 R212, [R248+0x1800] ;  /* 0x00180000f8d4783b */ /* 0x000fea0000000200 */
[----:B------:R-:W-:Y:S01]  /*13700*/  HMMA.16816.F32 R64, R204, R226, RZ ;  /* 0x000000e2cc40723c */ /* 0x000fe200000018ff */
[----:B------:R-:W2:Y:S05]  /*13710*/  LDSM.16.M88.4 R204, [R248+0x800] ;  /* 0x00080000f8cc783b */ /* 0x000eaa0000000200 */
[-C--:B-1----:R-:W-:Y:S06]  /*13720*/  HMMA.16816.F32 R4, R228, R232.reuse, R4 ;  /* 0x000000e8e404723c */ /* 0x082fec0000001804 */
[C---:B---3--:R-:W-:Y:S06]  /*13730*/  HMMA.16816.F32 R8, R236.reuse, R232, R8 ;  /* 0x000000e8ec08723c */ /* 0x048fec0000001808 */
[-C--:B------:R-:W-:Y:S06]  /*13740*/  HMMA.16816.F32 R12, R236, R234.reuse, R12 ;  /* 0x000000eaec0c723c */ /* 0x080fec000000180c */
[C---:B------:R-:W-:Y:S06]  /*13750*/  HMMA.16816.F32 R16, R228.reuse, R234, R16 ;  /* 0x000000eae410723c */ /* 0x040fec0000001810 */
[-C--:B--2---:R-:W-:Y:S06]  /*13760*/  HMMA.16816.F32 R20, R228, R204.reuse, R20 ;  /* 0x000000cce414723c */ /* 0x084fec0000001814 */
        /* <DEDUP_REMOVED lines=18> */
[----:B------:R-:W1:Y:S05]  /*13890*/  LDSM.16.M88.4 R208, [R243+0x9800] ;  /* 0x00980000f3d0783b */ /* 0x000e6a0000000200 */
        /* <DEDUP_REMOVED lines=14> */
[----:B------:R-:W-:Y:S01]  /*13980*/  HMMA.16816.F32 R64, R204, R210, R64 ;  /* 0x000000d2cc40723c */ /* 0x000fe20000001840 */
[----:B------:R-:W3:Y:S06]  /*13990*/  LDSM.16.M88.4 R204, [R245+0x800] ;  /* 0x00080000f5cc783b */ /* 0x000eec0000000200 */
[----:B------:R-:W4:Y:S01]  /*139a0*/  LDSM.16.M88.4 R208, [R245+0x1000] ;  /* 0x00100000f5d0783b */ /* 0x000f220000000200 */
[-C--:B--2---:R-:W-:Y:S06]  /*139b0*/  HMMA.16816.F32 R4, R212, R220.reuse, R4 ;  /* 0x000000dcd404723c */ /* 0x084fec0000001804 */
[C---:B-1----:R-:W-:Y:S06]  /*139c0*/  HMMA.16816.F32 R8, R216.reuse, R220, R8 ;  /* 0x000000dcd808723c */ /* 0x042fec0000001808 */
[-C--:B------:R-:W-:Y:S06]  /*139d0*/  HMMA.16816.F32 R12, R216, R222.reuse, R12 ;  /* 0x000000ded80c723c */ /* 0x080fec000000180c */
[C---:B------:R-:W-:Y:S01]  /*139e0*/  HMMA.16816.F32 R16, R212.reuse, R222, R16 ;  /* 0x000000ded410723c */ /* 0x040fe20000001810 */
[----:B------:R-:W1:Y:S05]  /*139f0*/  LDSM.16.M88.4 R220, [R245+0x1800] ;  /* 0x00180000f5dc783b */ /* 0x000e6a0000000200 */
[-C--:B---3--:R-:W-:Y:S06]  /*13a00*/  HMMA.16816.F32 R20, R212, R204.reuse, R20 ;  /* 0x000000ccd414723c */ /* 0x088fec0000001814 */
[C---:B------:R-:W-:Y:S06]  /*13a10*/  HMMA.16816.F32 R24, R216.reuse, R204, R24 ;  /* 0x000000ccd818723c */ /* 0x040fec0000001818 */
[-C--:B------:R-:W-:Y:S06]  /*13a20*/  HMMA.16816.F32 R28, R216, R206.reuse, R28 ;  /* 0x000000ced81c723c */ /* 0x080fec000000181c */
[C---:B------:R-:W-:Y:S01]  /*13a30*/  HMMA.16816.F32 R32, R212.reuse, R206, R32 ;  /* 0x000000ced420723c */ /* 0x040fe20000001820 */
[----:B------:R-:W-:Y:S05]  /*13a40*/  LDSM.16.M88.4 R204, [R251+0x4000] ;  /* 0x00400000fbcc783b */ /* 0x000fea0000000200 */
[-C--:B----4-:R-:W-:Y:S06]  /*13a50*/  HMMA.16816.F32 R36, R212, R208.reuse, R36 ;  /* 0x000000d0d424723c */ /* 0x090fec0000001824 */
[C---:B------:R-:W-:Y:S06]  /*13a60*/  HMMA.16816.F32 R40, R216.reuse, R208, R40 ;  /* 0x000000d0d828723c */ /* 0x040fec0000001828 */
[-C--:B------:R-:W-:Y:S06]  /*13a70*/  HMMA.16816.F32 R44, R216, R210.reuse, R44 ;  /* 0x000000d2d82c723c */ /* 0x080fec000000182c */
[C---:B------:R-:W-:Y:S01]  /*13a80*/  HMMA.16816.F32 R48, R212.reuse, R210, R48 ;  /* 0x000000d2d430723c */ /* 0x040fe20000001830 */
[----:B------:R-:W2:Y:S05]  /*13a90*/  LDSM.16.M88.4 R208, [R250+0xa000] ;  /* 0x00a00000fad0783b */ /* 0x000eaa0000000200 */
        /* <DEDUP_REMOVED lines=75> */
[-C--:B------:R-:W-:Y:S11]  /*13f50*/  HMMA.16816.F32 R12, R216, R222.reuse, R12 ;  /* 0x000000ded80c723c */ /* 0x080ff6000000180c */
[----:B------:R-:W-:Y:S01]  /*13f60*/  @!UPT UIADD3 URZ, URZ, URZ, URZ ;  /* 0x0000003f3f3ff290 */ /* 0x000fe2000fffe03f */
[C---:B------:R-:W-:Y:S01]  /*13f70*/  FFMA.FTZ R4, R3.reuse, UR5, R4 ;  /* 0x0000000503047c23 */ /* 0x040fe20008010004 */
[C---:B------:R-:W-:Y:S01]  /*13f80*/  HMMA.16816.F32 R16, R212.reuse, R222, R16 ;  /* 0x000000ded410723c */ /* 0x040fe20000001810 */
[----:B------:R-:W1:Y:S01]  /*13f90*/  LDSM.16.M88.4 R220, [R245+0x3800] ;  /* 0x00380000f5dc783b */ /* 0x000e620000000200 */
[----:B------:R-:W-:Y:S04]  /*13fa0*/  DEPBAR.LE SB0, 0x0 ;  /* 0x000080000000791a */ /* 0x000fe80000000000 */
[-C--:B---3--:R-:W-:Y:S01]  /*13fb0*/  HMMA.16816.F32 R20, R212, R204.reuse, R20 ;  /* 0x000000ccd414723c */ /* 0x088fe20000001814 */
[----:B------:R-:W-:Y:S04]  /*13fc0*/  BAR.SYNC.DEFER_BLOCKING 0x0 ;  /* 0x0000000000007b1d */ /* 0x000fe80000010000 */
[C---:B------:R-:W-:Y:S01]  /*13fd0*/  FFMA.FTZ R6, R3.reuse, UR5, R6 ;  /* 0x0000000503067c23 */ /* 0x040fe20008010006 */
[C---:B------:R-:W-:Y:S05]  /*13fe0*/  HMMA.16816.F32 R24, R216.reuse, R204, R24 ;  /* 0x000000ccd818723c */ /* 0x040fea0000001818 */
[C---:B------:R-:W-:Y:S01]  /*13ff0*/  FFMA.FTZ R10, R3.reuse, UR5, R10 ;  /* 0x00000005030a7c23 */ /* 0x040fe2000801000a */
[-C--:B------:R-:W-:Y:S05]  /*14000*/  HMMA.16816.F32 R28, R216, R206.reuse, R28 ;  /* 0x000000ced81c723c */ /* 0x080fea000000181c */
[----:B------:R-:W-:Y:S01]  /*14010*/  FFMA.FTZ R8, R3, UR5, R8 ;  /* 0x0000000503087c23 */ /* 0x000fe20008010008 */
[----:B------:R-:W-:Y:S01]  /*14020*/  I2FP.F32.S32 R3, R196 ;  /* 0x000000c400037245 */ /* 0x000fe20000201400 */
[C---:B------:R-:W-:Y:S04]  /*14030*/  HMMA.16816.F32 R32, R212.reuse, R206, R32 ;  /* 0x000000ced420723c */ /* 0x040fe80000001820 */
[----:B------:R-:W-:Y:S01]  /*14040*/  I2FP.F32.S32 R196, R200 ;  /* 0x000000c800c47245 */ /* 0x000fe20000201400 */
[C---:B------:R-:W-:Y:S01]  /*14050*/  FFMA.FTZ R5, R2.reuse, UR5, R5 ;  /* 0x0000000502057c23 */ /* 0x040fe20008010005 */
[-C--:B----4-:R-:W-:Y:S05]  /*14060*/  HMMA.16816.F32 R36, R212, R208.reuse, R36 ;  /* 0x000000d0d424723c */ /* 0x090fea0000001824 */
[C---:B------:R-:W-:Y:S01]  /*14070*/  FFMA.FTZ R7, R2.reuse, UR5, R7 ;  /* 0x0000000502077c23 */ /* 0x040fe20008010007 */
[C---:B------:R-:W-:Y:S05]  /*14080*/  HMMA.16816.F32 R40, R216.reuse, R208, R40 ;  /* 0x000000d0d828723c */ /* 0x040fea0000001828 */
[C---:B------:R-:W-:Y:S01]  /*14090*/  FFMA.FTZ R11, R2.reuse, UR5, R11 ;  /* 0x00000005020b7c23 */ /* 0x040fe2000801000b */
[-C--:B------:R-:W-:Y:S05]  /*140a0*/  HMMA.16816.F32 R44, R216, R210.reuse, R44 ;  /* 0x000000d2d82c723c */ /* 0x080fea000000182c */
[----:B------:R-:W-:Y:S01]  /*140b0*/  FFMA.FTZ R9, R2, UR5, R9 ;  /* 0x0000000502097c23 */ /* 0x000fe20008010009 */
[C---:B------:R-:W-:Y:S05]  /*140c0*/  HMMA.16816.F32 R48, R212.reuse, R210, R48 ;  /* 0x000000d2d430723c */ /* 0x040fea0000001830 */
[C---:B------:R-:W-:Y:S01]  /*140d0*/  VIADD R200, R0.reuse, 0x10 ;  /* 0x0000001000c87836 */ /* 0x040fe20000000000 */
[-C--:B-1----:R-:W-:Y:S05]  /*140e0*/  HMMA.16816.F32 R52, R212, R220.reuse, R52 ;  /* 0x000000dcd434723c */ /* 0x082fea0000001834 */
[C---:B------:R-:W-:Y:S01]  /*140f0*/  VIADD R2, R0.reuse, 0x11 ;  /* 0x0000001100027836 */ /* 0x040fe20000000000 */
[C---:B------:R-:W-:Y:S05]  /*14100*/  HMMA.16816.F32 R56, R216.reuse, R220, R56 ;  /* 0x000000dcd838723c */ /* 0x040fea0000001838 */
[----:B------:R-:W-:Y:S01]  /*14110*/  I2FP.F32.S32 R2, R2 ;  /* 0x0000000200027245 */ /* 0x000fe20000201400 */
[C---:B------:R-:W-:Y:S01]  /*14120*/  FFMA.FTZ R14, R3.reuse, UR5, R14 ;  /* 0x00000005030e7c23 */ /* 0x040fe2000801000e */
[C---:B------:R-:W-:Y:S01]  /*14130*/  FFMA.FTZ R12, R3.reuse, UR5, R12 ;  /* 0x00000005030c7c23 */ /* 0x040fe2000801000c */
[C---:B------:R-:W-:Y:S01]  /*14140*/  FFMA.FTZ R16, R3.reuse, UR5, R16 ;  /* 0x0000000503107c23 */ /* 0x040fe20008010010 */
[-C--:B------:R-:W-:Y:S03]  /*14150*/  HMMA.16816.F32 R60, R216, R222.reuse, R60 ;  /* 0x000000ded83c723c */ /* 0x080fe6000000183c */
[----:B------:R-:W-:Y:S01]  /*14160*/  FFMA.FTZ R18, R3, UR5, R18 ;  /* 0x0000000503127c23 */ /* 0x000fe20008010012 */
[----:B------:R-:W-:Y:S01]  /*14170*/  I2FP.F32.S32 R3, R200 ;  /* 0x000000c800037245 */ /* 0x000fe20000201400 */
[----:B------:R-:W-:Y:S02]  /*14180*/  VIADD R200, R0, 0x18 ;  /* 0x0000001800c87836 */ /* 0x000fe40000000000 */
[C---:B------:R-:W-:Y:S01]  /*14190*/  FFMA.FTZ R15, R196.reuse, UR5, R15 ;  /* 0x00000005c40f7c23 */ /* 0x040fe2000801000f */
[C---:B------:R-:W-:Y:S03]  /*141a0*/  FFMA.FTZ R13, R196.reuse, UR5, R13 ;  /* 0x00000005c40d7c23 */ /* 0x040fe6000801000d */
[C---:B------:R-:W-:Y:S01]  /*141b0*/  FFMA.FTZ R17, R196.reuse, UR5, R17 ;  /* 0x00000005c4117c23 */ /* 0x040fe20008010011 */
[----:B------:R-:W-:Y:S04]  /*141c0*/  HMMA.16816.F32 R64, R212, R222, R64 ;  /* 0x000000ded440723c */ /* 0x000fe80000001840 */
[----:B------:R-:W-:Y:S01]  /*141d0*/  FFMA.FTZ R19, R196, UR5, R19 ;  /* 0x00000005c4137c23 */ /* 0x000fe20008010013 */
[----:B------:R-:W-:Y:S02]  /*141e0*/  VIADD R196, R0, 0x19 ;  /* 0x0000001900c47836 */ /* 0x000fe40000000000 */
[C---:B------:R-:W-:Y:S01]  /*141f0*/  FFMA.FTZ R20, R3.reuse, UR5, R20 ;  /* 0x0000000503147c23 */ /* 0x040fe20008010014 */
[C---:B------:R-:W-:Y:S03]  /*14200*/  FFMA.FTZ R22, R3.reuse, UR5, R22 ;  /* 0x0000000503167c23 */ /* 0x040fe60008010016 */
[C---:B------:R-:W-:Y:S01]  /*14210*/  FFMA.FTZ R26, R3.reuse, UR5, R26 ;  /* 0x00000005031a7c23 */ /* 0x040fe2000801001a */
[----:B------:R-:W-:Y:S01]  /*14220*/  I2FP.F32.S32 R196, R196 ;  /* 0x000000c400c47245 */ /* 0x000fe20000201400 */
[----:B------:R-:W-:Y:S01]  /*14230*/  FFMA.FTZ R24, R3, UR5, R24 ;  /* 0x0000000503187c23 */ /* 0x000fe20008010018 */
[----:B------:R-:W-:Y:S01]  /*14240*/  I2FP.F32.S32 R3, R200 ;  /* 0x000000c800037245 */ /* 0x000fe20000201400 */
[C---:B------:R-:W-:Y:S01]  /*14250*/  FFMA.FTZ R21, R2.reuse, UR5, R21 ;  /* 0x0000000502157c23 */ /* 0x040fe20008010015 */
[C---:B------:R-:W-:Y:S01]  /*14260*/  FFMA.FTZ R23, R2.reuse, UR5, R23 ;  /* 0x0000000502177c23 */ /* 0x040fe20008010017 */
[C---:B------:R-:W-:Y:S01]  /*14270*/  FFMA.FTZ R27, R2.reuse, UR5, R27 ;  /* 0x00000005021b7c23 */ /* 0x040fe2000801001b */
[----:B------:R-:W-:Y:S01]  /*14280*/  FFMA.FTZ R25, R2, UR5, R25 ;  /* 0x0000000502197c23 */ /* 0x000fe20008010019 */
[C---:B------:R-:W-:Y:S02]  /*14290*/  VIADD R200, R0.reuse, 0x20 ;  /* 0x0000002000c87836 */ /* 0x040fe40000000000 */
[C---:B------:R-:W-:Y:S01]  /*142a0*/  FFMA.FTZ R30, R3.reuse, UR5, R30 ;  /* 0x00000005031e7c23 */ /* 0x040fe2000801001e */
[C---:B------:R-:W-:Y:S02]  /*142b0*/  VIADD R2, R0.reuse, 0x21 ;  /* 0x0000002100027836 */ /* 0x040fe40000000000 */
[C---:B------:R-:W-:Y:S01]  /*142c0*/  FFMA.FTZ R28, R3.reuse, UR5, R28 ;  /* 0x00000005031c7c23 */ /* 0x040fe2000801001c */
[C---:B------:R-:W-:Y:S01]  /*142d0*/  FFMA.FTZ R32, R3.reuse, UR5, R32 ;  /* 0x0000000503207c23 */ /* 0x040fe20008010020 */
[----:B------:R-:W-:Y:S01]  /*142e0*/  FFMA.FTZ R34, R3, UR5, R34 ;  /* 0x0000000503227c23 */ /* 0x000fe20008010022 */
[----:B------:R-:W-:Y:S01]  /*142f0*/  I2FP.F32.S32 R3, R200 ;  /* 0x000000c800037245 */ /* 0x000fe20000201400 */
[----:B------:R-:W-:Y:S01]  /*14300*/  VIADD R200, R0, 0x28 ;  /* 0x0000002800c87836 */ /* 0x000fe20000000000 */
[----:B------:R-:W-:Y:S01]  /*14310*/  I2FP.F32.S32 R2, R2 ;  /* 0x0000000200027245 */ /* 0x000fe20000201400 */
[C---:B------:R-:W-:Y:S01]  /*14320*/  FFMA.FTZ R31, R196.reuse, UR5, R31 ;  /* 0x00000005c41f7c23 */ /* 0x040fe2000801001f */
[C---:B------:R-:W-:Y:S01]  /*14330*/  FFMA.FTZ R29, R196.reuse, UR5, R29 ;  /* 0x00000005c41d7c23 */ /* 0x040fe2000801001d */
[C---:B------:R-:W-:Y:S01]  /*14340*/  FFMA.FTZ R33, R196.reuse, UR5, R33 ;  /* 0x00000005c4217c23 */ /* 0x040fe20008010021 */
[----:B------:R-:W-:Y:S01]  /*14350*/  FFMA.FTZ R35, R196, UR5, R35 ;  /* 0x00000005c4237c23 */ /* 0x000fe20008010023 */
[----:B------:R-:W-:Y:S02]  /*14360*/  VIADD R196, R0, 0x29 ;  /* 0x0000002900c47836 */ /* 0x000fe40000000000 */
[C---:B------:R-:W-:Y:S01]  /*14370*/  FFMA.FTZ R36, R3.reuse, UR5, R36 ;  /* 0x0000000503247c23 */ /* 0x040fe20008010024 */
[C---:B------:R-:W-:Y:S01]  /*14380*/  FFMA.FTZ R38, R3.reuse, UR5, R38 ;  /* 0x0000000503267c23 */ /* 0x040fe20008010026 */
[C---:B------:R-:W-:Y:S01]  /*14390*/  FFMA.FTZ R37, R2.reuse, UR5, R37 ;  /* 0x0000000502257c23 */ /* 0x040fe20008010025 */
[C---:B------:R-:W-:Y:S01]  /*143a0*/  FFMA.FTZ R39, R2.reuse, UR5, R39 ;  /* 0x0000000502277c23 */ /* 0x040fe20008010027 */
[----:B------:R-:W-:Y:S01]  /*143b0*/  I2FP.F32.S32 R196, R196 ;  /* 0x000000c400c47245 */ /* 0x000fe20000201400 */
[C---:B------:R-:W-:Y:S01]  /*143c0*/  FFMA.FTZ R42, R3.reuse, UR5, R42 ;  /* 0x00000005032a7c23 */ /* 0x040fe2000801002a */
[----:B------:R-:W-:Y:S01]  /*143d0*/  FFMA.FTZ R40, R3, UR5, R40 ;  /* 0x0000000503287c23 */ /* 0x000fe20008010028 */
[----:B------:R-:W-:Y:S01]  /*143e0*/  I2FP.F32.S32 R3, R200 ;  /* 0x000000c800037245 */ /* 0x000fe20000201400 */
[C---:B------:R-:W-:Y:S01]  /*143f0*/  FFMA.FTZ R43, R2.reuse, UR5, R43 ;  /* 0x00000005022b7c23 */ /* 0x040fe2000801002b */
[----:B------:R-:W-:Y:S01]  /*14400*/  FFMA.FTZ R41, R2, UR5, R41 ;  /* 0x0000000502297c23 */ /* 0x000fe20008010029 */
[----:B------:R-:W-:Y:S02]  /*14410*/  VIADD R2, R0, 0x31 ;  /* 0x0000003100027836 */ /* 0x000fe40000000000 */
[----:B------:R-:W-:Y:S01]  /*14420*/  FFMA.FTZ R47, R196, UR5, R47 ;  /* 0x00000005c42f7c23 */ /* 0x000fe2000801002f */
[----:B------:R-:W-:Y:S02]  /*14430*/  VIADD R200, R0, 0x30 ;  /* 0x0000003000c87836 */ /* 0x000fe40000000000 */
[C---:B------:R-:W-:Y:S01]  /*14440*/  FFMA.FTZ R46, R3.reuse, UR5, R46 ;  /* 0x00000005032e7c23 */ /* 0x040fe2000801002e */
[C---:B------:R-:W-:Y:S01]  /*14450*/  FFMA.FTZ R44, R3.reuse, UR5, R44 ;  /* 0x00000005032c7c23 */ /* 0x040fe2000801002c */
[----:B------:R-:W-:Y:S01]  /*14460*/  I2FP.F32.S32 R2, R2 ;  /* 0x0000000200027245 */ /* 0x000fe20000201400 */
[C---:B------:R-:W-:Y:S01]  /*14470*/  FFMA.FTZ R48, R3.reuse, UR5, R48 ;  /* 0x0000000503307c23 */ /* 0x040fe20008010030 */
[----:B------:R-:W-:Y:S01]  /*14480*/  FFMA.FTZ R50, R3, UR5, R50 ;  /* 0x0000000503327c23 */ /* 0x000fe20008010032 */
[----:B------:R-:W-:Y:S01]  /*14490*/  I2FP.F32.S32 R3, R200 ;  /* 0x000000c800037245 */ /* 0x000fe20000201400 */
[----:B------:R-:W-:Y:S01]  /*144a0*/  FFMA.FTZ R45, R196, UR5, R45 ;  /* 0x00000005c42d7c23 */ /* 0x000fe2000801002d */
[----:B------:R-:W-:Y:S01]  /*144b0*/  FMNMX.FTZ R200, R8, R197, !PT ;  /* 0x000000c508c87209 */ /* 0x000fe20007810000 */
[C---:B------:R-:W-:Y:S01]  /*144c0*/  FFMA.FTZ R49, R196.reuse, UR5, R49 ;  /* 0x00000005c4317c23 */ /* 0x040fe20008010031 */
[----:B------:R-:W-:Y:S01]  /*144d0*/  FFMA.FTZ R51, R196, UR5, R51 ;  /* 0x00000005c4337c23 */ /* 0x000fe20008010033 */
[----:B------:R-:W-:Y:S01]  /*144e0*/  FMNMX.FTZ R196, R4, R201, !PT ;  /* 0x000000c904c47209 */ /* 0x000fe20007810000 */
[C---:B------:R-:W-:Y:S01]  /*144f0*/  FFMA.FTZ R53, R2.reuse, UR5, R53 ;  /* 0x0000000502357c23 */ /* 0x040fe20008010035 */
[C---:B------:R-:W-:Y:S01]  /*14500*/  FFMA.FTZ R55, R2.reuse, UR5, R55 ;  /* 0x0000000502377c23 */ /* 0x040fe20008010037 */
        /* <DEDUP_REMOVED lines=9> */
[----:B------:R-:W-:Y:S01]  /*145a0*/  FMNMX.FTZ R196, R10, R199, !PT ;  /* 0x000000c70ac47209 */ /* 0x000fe20007810000 */
[C---:B------:R-:W-:Y:S01]  /*145b0*/  FFMA.FTZ R60, R203.reuse, UR5, R60 ;  /* 0x00000005cb3c7c23 */ /* 0x040fe2000801003c */
[C---:B------:R-:W-:Y:S01]  /*145c0*/  FFMA.FTZ R64, R203.reuse, UR5, R64 ;  /* 0x00000005cb407c23 */ /* 0x040fe20008010040 */
[----:B------:R-:W-:Y:S01]  /*145d0*/  FFMA.FTZ R66, R203, UR5, R66 ;  /* 0x00000005cb427c23 */ /* 0x000fe20008010042 */
[----:B------:R-:W-:Y:S01]  /*145e0*/  FMNMX.FTZ R203, R7, R2, !PT ;  /* 0x0000000207cb7209 */ /* 0x000fe20007810000 */
[----:B------:R-:W-:Y:S01]  /*145f0*/  VIADD R0, R0, 0x39 ;  /* 0x0000003900007836 */ /* 0x000fe20000000000 */
        /* <DEDUP_REMOVED lines=40> */
[----:B------:R-:W-:Y:S02]  /*14880*/  I2FP.F32.S32 R0, R0 ;  /* 0x0000000000007245 */ /* 0x000fe40000201400 */
[----:B------:R-:W-:Y:S02]  /*14890*/  FMNMX.FTZ R196, R44, R203, !PT ;  /* 0x000000cb2cc47209 */ /* 0x000fe40007810000 */
[----:B------:R-:W-:Y:S01]  /*148a0*/  FMNMX.FTZ R203, R47, R200, !PT ;  /* 0x000000c82fcb7209 */ /* 0x000fe20007810000 */
[----:B------:R-:W-:Y:S01]  /*148b0*/  FFMA.FTZ R65, R0, UR5, R65 ;  /* 0x0000000500417c23 */ /* 0x000fe20008010041 */
[----:B------:R-:W-:Y:S01]  /*148c0*/  FMNMX.FTZ R200, R54, R3, !PT ;  /* 0x0000000336c87209 */ /* 0x000fe20007810000 */
[----:B------:R-:W-:Y:S01]  /*148d0*/  FFMA.FTZ R67, R0, UR5, R67 ;  /* 0x0000000500437c23 */ /* 0x000fe20008010043 */
        /* <DEDUP_REMOVED lines=10> */
.L_x_430:
[C---:B------:R-:W-:Y:S01]  /*14980*/  FFMA.FTZ R63, R0.reuse, UR5, R63 ;  /* 0x00000005003f7c23 */ /* 0x040fe2000801003f */
[----:B------:R-:W-:Y:S01]  /*14990*/  FFMA.FTZ R61, R0, UR5, R61 ;  /* 0x00000005003d7c23 */ /* 0x000fe2000801003d */
[----:B------:R-:W-:Y:S01]  /*149a0*/  FMNMX.FTZ R0, R62, R3, !PT ;  /* 0x000000033e007209 */ /* 0x000fe20007810000 */
[----:B----4-:R-:W1:Y:S01]  /*149b0*/  SHFL.BFLY PT, R203, R2, 0x2, 0x1f ;  /* 0x0c401f0002cb7f89 */ /* 0x010e6200000e0000 */
[----:B------:R-:W-:Y:S01]  /*149c0*/  FMNMX.FTZ R205, R57, R200, !PT ;  /* 0x000000c839cd7209 */ /* 0x000fe20007810000 */
[----:B------:R-:W-:Y:S01]  /*149d0*/  UIADD3 UR18, UR18, -0x1, URZ ;  /* 0xffffffff12127890 */ /* 0x000fe2000fffe03f */
[----:B------:R-:W-:Y:S02]  /*149e0*/  FMNMX.FTZ R3, R63, R0, !PT ;  /* 0x000000003f037209 */ /* 0x000fe40007810000 */
[----:B------:R-:W-:Y:S02]  /*149f0*/  FMNMX.FTZ R196, R60, R205, !PT ;  /* 0x000000cd3cc47209 */ /* 0x000fe40007810000 */
[----:B------:R-:W-:Y:S01]  /*14a00*/  FMNMX.FTZ R226, R67, R226, !PT ;  /* 0x000000e243e27209 */ /* 0x000fe20007810000 */
[----:B------:R-:W2:Y:S01]  /*14a10*/  SHFL.BFLY PT, R0, R3, 0x2, 0x1f ;  /* 0x0c401f0003007f89 */ /* 0x000ea200000e0000 */
[----:B------:R-:W-:Y:S07]  /*14a20*/  FMNMX.FTZ R211, R61, R196, !PT ;  /* 0x000000c43dd37209 */ /* 0x000fee0007810000 */
[----:B------:R-:W3:Y:S08]  /*14a30*/  SHFL.BFLY PT, R205, R226, 0x2, 0x1f ;  /* 0x0c401f00e2cd7f89 */ /* 0x000ef000000e0000 */
[----:B------:R-:W4:Y:S01]  /*14a40*/  SHFL.BFLY PT, R200, R211, 0x2, 0x1f ;  /* 0x0c401f00d3c87f89 */ /* 0x000f2200000e0000 */
[----:B-1----:R-:W-:Y:S07]  /*14a50*/  FMNMX.FTZ R209, R2, R203, !PT ;  /* 0x000000cb02d17209 */ /* 0x002fee0007810000 */
[----:B------:R-:W1:Y:S01]  /*14a60*/  SHFL.BFLY PT, R196, R209, 0x1, 0x1f ;  /* 0x0c201f00d1c47f89 */ /* 0x000e6200000e0000 */
[----:B--2---:R-:W-:Y:S02]  /*14a70*/  FMNMX.FTZ R203, R3, R0, !PT ;  /* 0x0000000003cb7209 */ /* 0x004fe40007810000 */
[----:B---3--:R-:W-:Y:S05]  /*14a80*/  FMNMX.FTZ R207, R226, R205, !PT ;  /* 0x000000cde2cf7209 */ /* 0x008fea0007810000 */
[----:B------:R-:W2:Y:S01]  /*14a90*/  SHFL.BFLY PT, R0, R203, 0x1, 0x1f ;  /* 0x0c201f00cb007f89 */ /* 0x000ea200000e0000 */
[----:B----4-:R-:W-:Y:S07]  /*14aa0*/  FMNMX.FTZ R205, R211, R200, !PT ;  /* 0x000000c8d3cd7209 */ /* 0x010fee0007810000 */
[----:B------:R-:W3:Y:S08]  /*14ab0*/  SHFL.BFLY PT, R204, R207, 0x1, 0x1f ;  /* 0x0c201f00cfcc7f89 */ /* 0x000ef000000e0000 */
[----:B------:R-:W4:Y:S01]  /*14ac0*/  SHFL.BFLY PT, R202, R205, 0x1, 0x1f ;  /* 0x0c201f00cdca7f89 */ /* 0x000f2200000e0000 */
[----:B-1----:R-:W-:Y:S04]  /*14ad0*/  FMNMX.FTZ R196, R209, R196, !PT ;  /* 0x000000c4d1c47209 */ /* 0x002fe80007810000 */
[C---:B------:R-:W-:Y:S01]  /*14ae0*/  FSETP.NEU.FTZ.AND P0, PT, R196.reuse, -INF , PT ;  /* 0xff800000c400780b */ /* 0x040fe20003f1d000 */
[C---:B------:R-:W-:Y:S01]  /*14af0*/  FADD.FTZ R2, -R196.reuse, R201 ;  /* 0x000000c9c4027221 */ /* 0x040fe20000010100 */
[----:B------:R-:W-:Y:S01]  /*14b00*/  FMUL.FTZ R232, R196, UR4 ;  /* 0x00000004c4e87c20 */ /* 0x000fe20008410000 */
[----:B--2---:R-:W-:Y:S02]  /*14b10*/  FMNMX.FTZ R0, R203, R0, !PT ;  /* 0x00000000cb007209 */ /* 0x004fe40007810000 */
[----:B------:R-:W-:Y:S02]  /*14b20*/  FMUL.FTZ R200, R2, UR4 ;  /* 0x0000000402c87c20 */ /* 0x000fe40008410000 */
[----:B------:R-:W-:Y:S01]  /*14b30*/  FSEL R232, R232, RZ, P0 ;  /* 0x000000ffe8e87208 */ /* 0x000fe20000000000 */
[C---:B------:R-:W-:Y:S01]  /*14b40*/  FADD.FTZ R199, -R0.reuse, R199 ;  /* 0x000000c700c77221 */ /* 0x040fe20000010100 */
[----:B---3--:R-:W-:Y:S01]  /*14b50*/  FMNMX.FTZ R3, R207, R204, !PT ;  /* 0x000000cccf037209 */ /* 0x008fe20007810000 */
[----:B------:R-:W-:Y:S01]  /*14b60*/  FMUL.FTZ R229, R0, UR4 ;  /* 0x0000000400e57c20 */ /* 0x000fe20008410000 */
[----:B----4-:R-:W-:Y:S01]  /*14b70*/  FMNMX.FTZ R2, R205, R202, !PT ;  /* 0x000000cacd027209 */ /* 0x010fe20007810000 */
[----:B------:R-:W-:Y:S01]  /*14b80*/  FMUL.FTZ R202, R199, UR4 ;  /* 0x00000004c7ca7c20 */ /* 0x000fe20008410000 */
[C---:B------:R-:W-:Y:S01]  /*14b90*/  FSETP.NEU.FTZ.AND P0, PT, R3.reuse, -INF , PT ;  /* 0xff8000000300780b */ /* 0x040fe20003f1d000 */
[C---:B------:R-:W-:Y:S01]  /*14ba0*/  FADD.FTZ R198, -R3.reuse, R198 ;  /* 0x000000c603c67221 */ /* 0x040fe20000010100 */
[----:B------:R-:W-:Y:S01]  /*14bb0*/  FMUL.FTZ R230, R3, UR4 ;  /* 0x0000000403e67c20 */ /* 0x000fe20008410000 */
[----:B------:R1:W-:Y:S01]  /*14bc0*/  MUFU.EX2 R199, R202 ;  /* 0x000000ca00c77308 */ /* 0x0003e20000000800 */
[----:B------:R-:W-:Y:S01]  /*14bd0*/  FADD.FTZ R197, -R2, R197 ;  /* 0x000000c502c57221 */ /* 0x000fe20000010100 */
[----:B------:R-:W-:Y:S01]  /*14be0*/  FMUL.FTZ R201, R198, UR4 ;  /* 0x00000004c6c97c20 */ /* 0x000fe20008410000 */
[----:B------:R-:W2:Y:S01]  /*14bf0*/  LDSM.16.MT88.4 R204, [R244+0xc000] ;  /* 0x00c00000f4cc783b */ /* 0x000ea20000004200 */
[----:B------:R-:W-:Y:S01]  /*14c00*/  FSEL R230, R230, RZ, P0 ;  /* 0x000000ffe6e67208 */ /* 0x000fe20000000000 */
[----:B------:R-:W-:Y:S01]  /*14c10*/  FMUL.FTZ R203, R197, UR4 ;  /* 0x00000004c5cb7c20 */ /* 0x000fe20008410000 */
[--C-:B------:R-:W-:Y:S01]  /*14c20*/  FFMA.FTZ R17, R17, UR4, -R232.reuse ;  /* 0x0000000411117c23 */ /* 0x100fe200080108e8 */
[----:B------:R-:W-:Y:S03]  /*14c30*/  FSETP.NEU.FTZ.AND P0, PT, R0, -INF , PT ;  /* 0xff8000000000780b */ /* 0x000fe60003f1d000 */
[----:B------:R3:W4:Y:S01]  /*14c40*/  MUFU.EX2 R198, R201 ;  /* 0x000000c900c67308 */ /* 0x0007220000000800 */
[----:B------:R-:W-:Y:S01]  /*14c50*/  FMUL.FTZ R219, R2, UR4 ;  /* 0x0000000402db7c20 */ /* 0x000fe20008410000 */
[----:B------:R-:W-:Y:S01]  /*14c60*/  FFMA.FTZ R212, R16, UR4, -R232 ;  /* 0x0000000410d47c23 */ /* 0x000fe200080108e8 */
[----:B------:R-:W-:Y:S01]  /*14c70*/  FSEL R229, R229, RZ, P0 ;  /* 0x000000ffe5e57208 */ /* 0x000fe20000000000 */
[----:B------:R-:W-:Y:S01]  /*14c80*/  FFMA.FTZ R213, R18, UR4, -R230 ;  /* 0x0000000412d57c23 */ /* 0x000fe200080108e6 */
[----:B------:R-:W-:Y:S01]  /*14c90*/  FSETP.NEU.FTZ.AND P0, PT, R2, -INF , PT ;  /* 0xff8000000200780b */ /* 0x000fe20003f1d000 */
[--C-:B------:R-:W-:Y:S01]  /*14ca0*/  FFMA.FTZ R231, R4, UR4, -R232.reuse ;  /* 0x0000000404e77c23 */ /* 0x100fe200080108e8 */
[----:B------:R-:W-:Y:S03]  /*14cb0*/  FFMA.FTZ R216, R5, UR4, -R232 ;  /* 0x0000000405d87c23 */ /* 0x000fe600080108e8 */
[----:B------:R-:W5:Y:S01]  /*14cc0*/  MUFU.EX2 R197, R203 ;  /* 0x000000cb00c57308 */ /* 0x000f620000000800 */
[--C-:B-1----:R-:W-:Y:S01]  /*14cd0*/  FFMA.FTZ R202, R19, UR4, -R230.reuse ;  /* 0x0000000413ca7c23 */ /* 0x102fe200080108e6 */
[--C-:B------:R-:W-:Y:S01]  /*14ce0*/  FFMA.FTZ R217, R6, UR4, -R230.reuse ;  /* 0x0000000406d97c23 */ /* 0x100fe200080108e6 */
[--C-:B------:R-:W-:Y:S01]  /*14cf0*/  FFMA.FTZ R214, R7, UR4, -R230.reuse ;  /* 0x0000000407d67c23 */ /* 0x100fe200080108e6 */
[----:B------:R-:W-:Y:S01]  /*14d00*/  FSEL R219, R219, RZ, P0 ;  /* 0x000000ffdbdb7208 */ /* 0x000fe20000000000 */
[--C-:B------:R-:W-:Y:S01]  /*14d10*/  FFMA.FTZ R228, R10, UR4, -R229.reuse ;  /* 0x000000040ae47c23 */ /* 0x100fe200080108e5 */
[--C-:B------:R-:W-:Y:S01]  /*14d20*/  FFMA.FTZ R215, R11, UR4, -R229.reuse ;  /* 0x000000040bd77c23 */ /* 0x100fe200080108e5 */
[--C-:B------:R-:W-:Y:S03]  /*14d30*/  FFMA.FTZ R209, R14, UR4, -R229.reuse ;  /* 0x000000040ed17c23 */ /* 0x100fe600080108e5 */
[----:B------:R-:W1:Y:S01]  /*14d40*/  MUFU.EX2 R200, R200 ;  /* 0x000000c800c87308 */ /* 0x000e620000000800 */
[----:B------:R-:W-:Y:S01]  /*14d50*/  FFMA.FTZ R208, R15, UR4, -R229 ;  /* 0x000000040fd07c23 */ /* 0x000fe200080108e5 */
[--C-:B------:R-:W-:Y:S01]  /*14d60*/  FFMA.FTZ R218, R8, UR4, -R219.reuse ;  /* 0x0000000408da7c23 */ /* 0x100fe200080108db */
[--C-:B------:R-:W-:Y:S01]  /*14d70*/  FFMA.FTZ R211, R9, UR4, -R219.reuse ;  /* 0x0000000409d37c23 */ /* 0x100fe200080108db */
[--C-:B------:R-:W-:Y:S01]  /*14d80*/  FFMA.FTZ R210, R12, UR4, -R219.reuse ;  /* 0x000000040cd27c23 */ /* 0x100fe200080108db */
[----:B---3--:R-:W-:Y:S01]  /*14d90*/  FFMA.FTZ R201, R13, UR4, -R219 ;  /* 0x000000040dc97c23 */ /* 0x008fe200080108db */
[C---:B----4-:R-:W-:Y:S01]  /*14da0*/  FMUL.FTZ R18, R198.reuse, R182 ;  /* 0x000000b6c6127220 */ /* 0x050fe20000410000 */
[C---:B------:R-:W-:Y:S03]  /*14db0*/  FMUL.FTZ R19, R198.reuse, R183 ;  /* 0x000000b7c6137220 */ /* 0x040fe60000410000 */
[----:B------:R3:W-:Y:S01]  /*14dc0*/  MUFU.EX2 R203, R17 ;  /* 0x0000001100cb7308 */ /* 0x0007e20000000800 */
[C---:B------:R-:W-:Y:S01]  /*14dd0*/  FMUL.FTZ R10, R199.reuse, R190 ;  /* 0x000000bec70a7220 */ /* 0x040fe20000410000 */
[----:B------:R-:W-:Y:S01]  /*14de0*/  FMUL.FTZ R11, R199, R191 ;  /* 0x000000bfc70b7220 */ /* 0x000fe20000410000 */
[C---:B-----5:R-:W-:Y:S01]  /*14df0*/  FMUL.FTZ R8, R197.reuse, R188 ;  /* 0x000000bcc5087220 */ /* 0x060fe20000410000 */
[----:B------:R-:W-:Y:S01]  /*14e00*/  FMUL.FTZ R9, R197, R189 ;  /* 0x000000bdc5097220 */ /* 0x000fe20000410000 */
[C---:B------:R-:W-:Y:S01]  /*14e10*/  FMUL.FTZ R6, R198.reuse, R194 ;  /* 0x000000c2c6067220 */ /* 0x040fe20000410000 */
[----:B------:R-:W-:Y:S01]  /*14e20*/  FMUL.FTZ R7, R198, R195 ;  /* 0x000000c3c6077220 */ /* 0x000fe20000410000 */
[C---:B------:R-:W-:Y:S03]  /*14e30*/  FMUL.FTZ R14, R199.reuse, R186 ;  /* 0x000000bac70e7220 */ /* 0x040fe60000410000 */
[----:B------:R-:W-:Y:S01]  /*14e40*/  MUFU.EX2 R231, R231 ;  /* 0x000000e700e77308 */ /* 0x000fe20000000800 */
[C---:B-1----:R-:W-:Y:S01]  /*14e50*/  FMUL.FTZ R16, R200.reuse, R180 ;  /* 0x000000b4c8107220 */ /* 0x042fe20000410000 */
[C---:B------:R-:W-:Y:S01]  /*14e60*/  FMUL.FTZ R4, R200.reuse, R192 ;  /* 0x000000c0c8047220 */ /* 0x040fe20000410000 */
[C---:B------:R-:W-:Y:S01]  /*14e70*/  FMUL.FTZ R5, R200.reuse, R193 ;  /* 0x000000c1c8057220 */ /* 0x040fe20000410000 */
[----:B------:R-:W-:Y:S01]  /*14e80*/  FMUL.FTZ R15, R199, R187 ;  /* 0x000000bbc70f7220 */ /* 0x000fe20000410000 */
[C---:B------:R-:W-:Y:S01]  /*14e90*/  FMUL.FTZ R12, R197.reuse, R184 ;  /* 0x000000b8c50c7220 */ /* 0x040fe20000410000 */
[----:B------:R-:W-:Y:S01]  /*14ea0*/  FMUL.FTZ R13, R197, R185 ;  /* 0x000000b9c50d7220 */ /* 0x000fe20000410000 */
[C---:B------:R-:W-:Y:S03]  /*14eb0*/  FMUL.FTZ R68, R200.reuse, R68 ;  /* 0x00000044c8447220 */ /* 0x040fe60000410000 */
[----:B------:R-:W1:Y:S01]  /*14ec0*/  MUFU.EX2 R216, R216 ;  /* 0x000000d800d87308 */ /* 0x000e620000000800 */
[C---:B---3--:R-:W-:Y:S01]  /*14ed0*/  FMUL.FTZ R17, R200.reuse, R181 ;  /* 0x000000b5c8117220 */ /* 0x048fe20000410000 */
[----:B------:R-:W-:Y:S01]  /*14ee0*/  FMUL.FTZ R69, R200, R69 ;  /* 0x00000045c8457220 */ /* 0x000fe20000410000 */
[----:B------:R-:W3:Y:S01]  /*14ef0*/  LDSM.16.MT88.4 R180, [R242+0xc000] ;  /* 0x00c00000f2b4783b */ /* 0x000ee20000004200 */
[C---:B------:R-:W-:Y:S01]  /*14f00*/  FMUL.FTZ R70, R198.reuse, R70 ;  /* 0x00000046c6467220 */ /* 0x040fe20000410000 */
[----:B------:R-:W-:Y:S01]  /*14f10*/  FMUL.FTZ R71, R198, R71 ;  /* 0x00000047c6477220 */ /* 0x000fe20000410000 */
[C---:B------:R-:W-:Y:S01]  /*14f20*/  FMUL.FTZ R74, R199.reuse, R74 ;  /* 0x0000004ac74a7220 */ /* 0x040fe20000410000 */
[----:B------:R-:W-:Y:S03]  /*14f30*/  FMUL.FTZ R75, R199, R75 ;  /* 0x0000004bc74b7220 */ /* 0x000fe60000410000 */
[----:B------:R-:W4:Y:S01]  /*14f40*/  MUFU.EX2 R212, R212 ;  /* 0x000000d400d47308 */ /* 0x000f220000000800 */
[C---:B------:R-:W-:Y:S01]  /*14f50*/  FMUL.FTZ R72, R197.reuse, R72 ;  /* 0x00000048c5487220 */ /* 0x040fe20000410000 */
[----:B------:R-:W-:Y:S01]  /*14f60*/  FMUL.FTZ R73, R197, R73 ;  /* 0x00000049c5497220 */ /* 0x000fe20000410000 */
[C---:B------:R-:W-:Y:S01]  /*14f70*/  FMUL.FTZ R78, R199.reuse, R78 ;  /* 0x0000004ec74e7220 */ /* 0x040fe20000410000 */
[----:B------:R-:W-:Y:S01]  /*14f80*/  FMUL.FTZ R79, R199, R79 ;  /* 0x0000004fc74f7220 */ /* 0x000fe20000410000 */
[C---:B------:R-:W-:Y:S01]  /*14f90*/  FMUL.FTZ R76, R197.reuse, R76 ;  /* 0x0000004cc54c7220 */ /* 0x040fe20000410000 */
[----:B------:R-:W-:Y:S01]  /*14fa0*/  FMUL.FTZ R77, R197, R77 ;  /* 0x0000004dc54d7220 */ /* 0x000fe20000410000 */
[----:B------:R-:W-:Y:S03]  /*14fb0*/  FMUL.FTZ R80, R200, R80 ;  /* 0x00000050c8507220 */ /* 0x000fe60000410000 */
[----:B------:R-:W-:Y:S01]  /*14fc0*/  MUFU.EX2 R217, R217 ;  /* 0x000000d900d97308 */ /* 0x000fe20000000800 */
[----:B-1----:R-:W-:Y:S01]  /*14fd0*/  F2FP.F16.F32.PACK_AB R188, R216, R231 ;  /* 0x000000e7d8bc723e */ /* 0x002fe200000000ff */
[----:B------:R-:W-:Y:S01]  /*14fe0*/  FMUL.FTZ R81, R200, R81 ;  /* 0x00000051c8517220 */ /* 0x000fe20000410000 */
[C---:B------:R-:W-:Y:S01]  /*14ff0*/  FMUL.FTZ R82, R198.reuse, R82 ;  /* 0x00000052c6527220 */ /* 0x040fe20000410000 */
[----:B------:R-:W-:Y:S01]  /*15000*/  FMUL.FTZ R83, R198, R83 ;  /* 0x00000053c6537220 */ /* 0x000fe20000410000 */
[C---:B------:R-:W-:Y:S01]  /*15010*/  FMUL.FTZ R84, R200.reuse, R84 ;  /* 0x00000054c8547220 */ /* 0x040fe20000410000 */
[----:B------:R-:W-:Y:S01]  /*15020*/  FMUL.FTZ R85, R200, R85 ;  /* 0x00000055c8557220 */ /* 0x000fe20000410000 */
[C---:B------:R-:W-:Y:S03]  /*15030*/  FMUL.FTZ R86, R198.reuse, R86 ;  /* 0x00000056c6567220 */ /* 0x040fe60000410000 */
[----:B------:R-:W1:Y:S01]  /*15040*/  MUFU.EX2 R214, R214 ;  /* 0x000000d600d67308 */ /* 0x000e620000000800 */
[----:B----4-:R-:W-:Y:S01]  /*15050*/  F2FP.F16.F32.PACK_AB R190, R203, R212 ;  /* 0x000000d4cbbe723e */ /* 0x010fe200000000ff */
[----:B------:R-:W-:Y:S01]  /*15060*/  FMUL.FTZ R87, R198, R87 ;  /* 0x00000057c6577220 */ /* 0x000fe20000410000 */
[C---:B------:R-:W-:Y:S01]  /*15070*/  FMUL.FTZ R90, R199.reuse, R90 ;  /* 0x0000005ac75a7220 */ /* 0x040fe20000410000 */
[----:B------:R-:W-:Y:S01]  /*15080*/  FMUL.FTZ R91, R199, R91 ;  /* 0x0000005bc75b7220 */ /* 0x000fe20000410000 */
[C---:B------:R-:W-:Y:S01]  /*15090*/  FMUL.FTZ R88, R197.reuse, R88 ;  /* 0x00000058c5587220 */ /* 0x040fe20000410000 */
[----:B------:R-:W-:Y:S01]  /*150a0*/  FMUL.FTZ R89, R197, R89 ;  /* 0x00000059c5597220 */ /* 0x000fe20000410000 */
[C---:B------:R-:W-:Y:S03]  /*150b0*/  FMUL.FTZ R94, R199.reuse, R94 ;  /* 0x0000005ec75e7220 */ /* 0x040fe60000410000 */
[----:B------:R-:W-:Y:S01]  /*150c0*/  MUFU.EX2 R213, R213 ;  /* 0x000000d500d57308 */ /* 0x000fe20000000800 */
[----:B------:R-:W-:Y:S01]  /*150d0*/  FMUL.FTZ R95, R199, R95 ;  /* 0x0000005fc75f7220 */ /* 0x000fe20000410000 */
[C---:B------:R-:W-:Y:S01]  /*150e0*/  FMUL.FTZ R92, R197.reuse, R92 ;  /* 0x0000005cc55c7220 */ /* 0x040fe20000410000 */
[----:B------:R-:W-:Y:S01]  /*150f0*/  FMUL.FTZ R93, R197, R93 ;  /* 0x0000005dc55d7220 */ /* 0x000fe20000410000 */
[C---:B------:R-:W-:Y:S01]  /*15100*/  FMUL.FTZ R96, R200.reuse, R96 ;  /* 0x00000060c8607220 */ /* 0x040fe20000410000 */
[----:B------:R-:W-:Y:S01]  /*15110*/  FMUL.FTZ R97, R200, R97 ;  /* 0x00000061c8617220 */ /* 0x000fe20000410000 */
[C---:B------:R-:W-:Y:S01]  /*15120*/  FMUL.FTZ R98, R198.reuse, R98 ;  /* 0x00000062c6627220 */ /* 0x040fe20000410000 */
[----:B------:R-:W-:Y:S03]  /*15130*/  FMUL.FTZ R99, R198, R99 ;  /* 0x00000063c6637220 */ /* 0x000fe60000410000 */
[----:B------:R-:W4:Y:S01]  /*15140*/  MUFU.EX2 R202, R202 ;  /* 0x000000ca00ca7308 */ /* 0x000f220000000800 */
[----:B-1----:R-:W-:Y:S01]  /*15150*/  F2FP.F16.F32.PACK_AB R189, R214, R217 ;  /* 0x000000d9d6bd723e */ /* 0x002fe200000000ff */
[C---:B------:R-:W-:Y:S01]  /*15160*/  FMUL.FTZ R100, R200.reuse, R100 ;  /* 0x00000064c8647220 */ /* 0x040fe20000410000 */
[----:B------:R-:W-:Y:S01]  /*15170*/  FMUL.FTZ R101, R200, R101 ;  /* 0x00000065c8657220 */ /* 0x000fe20000410000 */
[C---:B------:R-:W-:Y:S01]  /*15180*/  FMUL.FTZ R102, R198.reuse, R102 ;  /* 0x00000066c6667220 */ /* 0x040fe20000410000 */
[----:B------:R-:W-:Y:S01]  /*15190*/  FMUL.FTZ R103, R198, R103 ;  /* 0x00000067c6677220 */ /* 0x000fe20000410000 */
[C---:B------:R-:W-:Y:S01]  /*151a0*/  FMUL.FTZ R106, R199.reuse, R106 ;  /* 0x0000006ac76a7220 */ /* 0x040fe20000410000 */
[----:B------:R-:W-:Y:S03]  /*151b0*/  FMUL.FTZ R107, R199, R107 ;  /* 0x0000006bc76b7220 */ /* 0x000fe60000410000 */
[----:B------:R-:W-:Y:S01]  /*151c0*/  MUFU.EX2 R209, R209 ;  /* 0x000000d100d17308 */ /* 0x000fe20000000800 */
[C---:B------:R-:W-:Y:S01]  /*151d0*/  FMUL.FTZ R104, R197.reuse, R104 ;  /* 0x00000068c5687220 */ /* 0x040fe20000410000 */
[----:B------:R-:W-:Y:S01]  /*151e0*/  FMUL.FTZ R105, R197, R105 ;  /* 0x00000069c5697220 */ /* 0x000fe20000410000 */
[C---:B------:R-:W-:Y:S01]  /*151f0*/  FMUL.FTZ R110, R199.reuse, R110 ;  /* 0x0000006ec76e7220 */ /* 0x040fe20000410000 */
[----:B------:R-:W-:Y:S01]  /*15200*/  FMUL.FTZ R111, R199, R111 ;  /* 0x0000006fc76f7220 */ /* 0x000fe20000410000 */
[C---:B------:R-:W-:Y:S01]  /*15210*/  FMUL.FTZ R108, R197.reuse, R108 ;  /* 0x0000006cc56c7220 */ /* 0x040fe20000410000 */
[----:B------:R-:W-:Y:S01]  /*15220*/  FMUL.FTZ R109, R197, R109 ;  /* 0x0000006dc56d7220 */ /* 0x000fe20000410000 */
[----:B------:R-:W-:Y:S03]  /*15230*/  FMUL.FTZ R112, R200, R112 ;  /* 0x00000070c8707220 */ /* 0x000fe60000410000 */
[----:B------:R-:W1:Y:S01]  /*15240*/  MUFU.EX2 R208, R208 ;  /* 0x000000d000d07308 */ /* 0x000e620000000800 */
[----:B----4-:R-:W-:Y:S01]  /*15250*/  F2FP.F16.F32.PACK_AB R191, R202, R213 ;  /* 0x000000d5cabf723e */ /* 0x010fe200000000ff */
[--C-:B------:R-:W-:Y:S01]  /*15260*/  FFMA.FTZ R46, R46, UR4, -R229.reuse ;  /* 0x000000042e2e7c23 */ /* 0x100fe200080108e5 */
[----:B------:R-:W-:Y:S01]  /*15270*/  FFMA.FTZ R38, R38, UR4, -R230 ;  /* 0x0000000426267c23 */ /* 0x000fe200080108e6 */
[--C-:B------:R-:W-:Y:S01]  /*15280*/  FFMA.FTZ R233, R36, UR4, -R232.reuse ;  /* 0x0000000424e97c23 */ /* 0x100fe200080108e8 */
[----:B------:R-:W-:Y:S01]  /*15290*/  FFMA.FTZ R234, R37, UR4, -R232 ;  /* 0x0000000425ea7c23 */ /* 0x000fe200080108e8 */
[----:B------:R-:W-:Y:S01]  /*152a0*/  FFMA.FTZ R238, R39, UR4, -R230 ;  /* 0x0000000427ee7c23 */ /* 0x000fe200080108e6 */
[--C-:B------:R-:W-:Y:S01]  /*152b0*/  FFMA.FTZ R47, R47, UR4, -R229.reuse ;  /* 0x000000042f2f7c23 */ /* 0x100fe200080108e5 */
[-C--:B--2---:R-:W-:Y:S02]  /*152c0*/  HMMA.16816.F32 R4, R188, R204.reuse, R4 ;  /* 0x000000ccbc04723c */ /* 0x084fe40000001804 */
[----:B------:R-:W-:Y:S03]  /*152d0*/  MUFU.EX2 R210, R210 ;  /* 0x000000d200d27308 */ /* 0x000fe60000000800 */
[----:B------:R-:W-:Y:S01]  /*152e0*/  FMUL.FTZ R113, R200, R113 ;  /* 0x00000071c8717220 */ /* 0x000fe20000410000 */
[C---:B------:R-:W-:Y:S01]  /*152f0*/  FMUL.FTZ R114, R198.reuse, R114 ;  /* 0x00000072c6727220 */ /* 0x040fe20000410000 */
[----:B------:R-:W-:Y:S01]  /*15300*/  FMUL.FTZ R115, R198, R115 ;  /* 0x00000073c6737220 */ /* 0x000fe20000410000 */
[----:B------:R-:W-:Y:S04]  /*15310*/  FMUL.FTZ R116, R200, R116 ;  /* 0x00000074c8747220 */ /* 0x000fe80000410000 */
[----:B------:R-:W2:Y:S01]  /*15320*/  MUFU.EX2 R201, R201 ;  /* 0x000000c900c97308 */ /* 0x000ea20000000800 */
[----:B-1----:R-:W-:Y:S01]  /*15330*/  F2FP.F16.F32.PACK_AB R195, R208, R209 ;  /* 0x000000d1d0c3723e */ /* 0x002fe200000000ff */
[----:B------:R-:W-:Y:S01]  /*15340*/  FMUL.FTZ R117, R200, R117 ;  /* 0x00000075c8757220 */ /* 0x000fe20000410000 */
[C---:B------:R-:W-:Y:S01]  /*15350*/  FMUL.FTZ R118, R198.reuse, R118 ;  /* 0x00000076c6767220 */ /* 0x040fe20000410000 */
[----:B------:R-:W-:Y:S01]  /*15360*/  FMUL.FTZ R119, R198, R119 ;  /* 0x00000077c6777220 */ /* 0x000fe20000410000 */
[C---:B------:R-:W-:Y:S01]  /*15370*/  FMUL.FTZ R122, R199.reuse, R122 ;  /* 0x0000007ac77a7220 */ /* 0x040fe20000410000 */
[----:B------:R-:W-:Y:S04]  /*15380*/  FMUL.FTZ R123, R199, R123 ;  /* 0x0000007bc77b7220 */ /* 0x000fe80000410000 */
        /* <DEDUP_REMOVED lines=8> */
[----:B------:R-:W1:Y:S01]  /*15410*/  MUFU.EX2 R215, R215 ;  /* 0x000000d700d77308 */ /* 0x000e620000000800 */
[----:B--2---:R-:W-:Y:S01]  /*15420*/  F2FP.F16.F32.PACK_AB R194, R201, R210 ;  /* 0x000000d2c9c2723e */ /* 0x004fe200000000ff */
        /* <DEDUP_REMOVED lines=14> */
[----:B------:R-:W2:Y:S01]  /*15510*/  MUFU.EX2 R211, R211 ;  /* 0x000000d300d37308 */ /* 0x000ea20000000800 */
[----:B-1----:R-:W-:Y:S01]  /*15520*/  F2FP.F16.F32.PACK_AB R193, R215, R228 ;  /* 0x000000e4d7c1723e */ /* 0x002fe200000000ff */
        /* <DEDUP_REMOVED lines=15> */
[----:B--2---:R-:W-:Y:S01]  /*15620*/  F2FP.F16.F32.PACK_AB R192, R211, R218 ;  /* 0x000000dad3c0723e */ /* 0x004fe200000000ff */
[----:B------:R-:W-:Y:S01]  /*15630*/  MUFU.EX2 R185, R46 ;  /* 0x0000002e00b97308 */ /* 0x000fe20000000800 */
[--C-:B------:R-:W-:Y:S01]  /*15640*/  FFMA.FTZ R235, R48, UR4, -R232.reuse ;  /* 0x0000000430eb7c23 */ /* 0x100fe200080108e8 */
[----:B------:R-:W-:Y:S01]  /*15650*/  FFMA.FTZ R236, R49, UR4, -R232 ;  /* 0x0000000431ec7c23 */ /* 0x000fe200080108e8 */
[--C-:B------:R-:W-:Y:S01]  /*15660*/  FFMA.FTZ R239, R50, UR4, -R230.reuse ;  /* 0x0000000432ef7c23 */ /* 0x100fe200080108e6 */
[----:B------:R-:W-:Y:S01]  /*15670*/  FFMA.FTZ R237, R51, UR4, -R230 ;  /* 0x0000000433ed7c23 */ /* 0x000fe200080108e6 */
[----:B------:R-:W-:Y:S01]  /*15680*/  FFMA.FTZ R53, R53, UR4, -R232 ;  /* 0x0000000435357c23 */ /* 0x000fe200080108e8 */
[C---:B------:R-:W-:Y:S01]  /*15690*/  HMMA.16816.F32 R8, R192.reuse, R204, R8 ;  /* 0x000000ccc008723c */ /* 0x040fe20000001808 */
[----:B------:R-:W-:Y:S03]  /*156a0*/  LDSM.16.MT88.4 R48, [R241+0xd000] ;  /* 0x00d00000f130783b */ /* 0x000fe60000004200 */
[----:B------:R1:W-:Y:S01]  /*156b0*/  MUFU.EX2 R187, R38 ;  /* 0x0000002600bb7308 */ /* 0x0003e20000000800 */
[----:B------:R-:W-:Y:S01]  /*156c0*/  FFMA.FTZ R55, R55, UR4, -R230 ;  /* 0x0000000437377c23 */ /* 0x000fe200080108e6 */
[----:B------:R-:W-:Y:S01]  /*156d0*/  FFMA.FTZ R59, R59, UR4, -R229 ;  /* 0x000000043b3b7c23 */ /* 0x000fe200080108e5 */
[-C--:B------:R-:W-:Y:S07]  /*156e0*/  HMMA.16816.F32 R12, R192, R206.reuse, R12 ;  /* 0x000000cec00c723c */ /* 0x080fee000000180c */
[----:B------:R-:W-:Y:S01]  /*156f0*/  MUFU.EX2 R184, R47 ;  /* 0x0000002f00b87308 */ /* 0x000fe20000000800 */
[----:B------:R-:W-:Y:S01]  /*15700*/  FFMA.FTZ R57, R57, UR4, -R219 ;  /* 0x0000000439397c23 */ /* 0x000fe200080108db */
[C---:B------:R-:W-:Y:S04]  /*15710*/  HMMA.16816.F32 R16, R188.reuse, R206, R16 ;  /* 0x000000cebc10723c */ /* 0x040fe80000001810 */
[----:B------:R-:W-:Y:S02]  /*15720*/  FMUL.FTZ R159, R199, R159 ;  /* 0x0000009fc79f7220 */ /* 0x000fe40000410000 */
[-C--:B---3--:R-:W-:Y:S01]  /*15730*/  HMMA.16816.F32 R68, R188, R180.reuse, R68 ;  /* 0x000000b4bc44723c */ /* 0x088fe20000001844 */
[----:B-1----:R-:W-:Y:S01]  /*15740*/  LDSM.16.MT88.4 R36, [R244+0xd000] ;  /* 0x00d00000f424783b */ /* 0x002fe20000004200 */
[----:B------:R-:W-:Y:S03]  /*15750*/  MUFU.EX2 R233, R233 ;  /* 0x000000e900e97308 */ /* 0x000fe60000000800 */
[C---:B------:R-:W-:Y:S01]  /*15760*/  FMUL.FTZ R156, R197.reuse, R156 ;  /* 0x0000009cc59c7220 */ /* 0x040fe20000410000 */
[C---:B------:R-:W-:Y:S06]  /*15770*/  HMMA.16816.F32 R72, R192.reuse, R180, R72 ;  /* 0x000000b4c048723c */ /* 0x040fec0000001848 */
[----:B------:R-:W-:Y:S01]  /*15780*/  MUFU.EX2 R234, R234 ;  /* 0x000000ea00ea7308 */ /* 0x000fe20000000800 */
[C---:B------:R-:W-:Y:S01]  /*15790*/  FMUL.FTZ R157, R197.reuse, R157 ;  /* 0x0000009dc59d7220 */ /* 0x040fe20000410000 */
[-C--:B------:R-:W-:Y:S03]  /*157a0*/  HMMA.16816.F32 R76, R192, R182.reuse, R76 ;  /* 0x000000b6c04c723c */ /* 0x080fe6000000184c */
[C---:B------:R-:W-:Y:S03]  /*157b0*/  FMUL.FTZ R160, R200.reuse, R160 ;  /* 0x000000a0c8a07220 */ /* 0x040fe60000410000 */
[C---:B------:R-:W-:Y:S01]  /*157c0*/  HMMA.16816.F32 R80, R188.reuse, R182, R80 ;  /* 0x000000b6bc50723c */ /* 0x040fe20000001850 */
[----:B------:R-:W1:Y:S01]  /*157d0*/  LDSM.16.MT88.4 R180, [R241+0xc000] ;  /* 0x00c00000f1b4783b */ /* 0x000e620000004200 */
[----:B------:R-:W-:Y:S03]  /*157e0*/  MUFU.EX2 R235, R235 ;  /* 0x000000eb00eb7308 */ /* 0x000fe60000000800 */
[----:B------:R-:W-:Y:S01]  /*157f0*/  FMUL.FTZ R161, R200, R161 ;  /* 0x000000a1c8a17220 */ /* 0x000fe20000410000 */
[C---:B------:R-:W-:Y:S01]  /*15800*/  FMUL.FTZ R162, R198.reuse, R162 ;  /* 0x000000a2c6a27220 */ /* 0x040fe20000410000 */
[----:B------:R-:W-:Y:S01]  /*15810*/  FMUL.FTZ R163, R198, R163 ;  /* 0x000000a3c6a37220 */ /* 0x000fe20000410000 */
[--C-:B------:R-:W-:Y:S04]  /*15820*/  FFMA.FTZ R206, R32, UR4, -R232.reuse ;  /* 0x0000000420ce7c23 */ /* 0x100fe800080108e8 */
[----:B------:R-:W-:Y:S01]  /*15830*/  MUFU.EX2 R236, R236 ;  /* 0x000000ec00ec7308 */ /* 0x000fe20000000800 */
[----:B------:R-:W-:Y:S01]  /*15840*/  FMUL.FTZ R32, R197, R172 ;  /* 0x000000acc5207220 */ /* 0x000fe20000410000 */
[----:B------:R-:W-:Y:S01]  /*15850*/  FFMA.FTZ R207, R33, UR4, -R232 ;  /* 0x0000000421cf7c23 */ /* 0x000fe200080108e8 */
[----:B------:R-:W-:Y:S01]  /*15860*/  FMUL.FTZ R33, R197, R173 ;  /* 0x000000adc5217220 */ /* 0x000fe20000410000 */
[--C-:B------:R-:W-:Y:S01]  /*15870*/  FFMA.FTZ R221, R34, UR4, -R230.reuse ;  /* 0x0000000422dd7c23 */ /* 0x100fe200080108e6 */
[----:B------:R-:W-:Y:S01]  /*15880*/  FMUL.FTZ R34, R199, R174 ;  /* 0x000000aec7227220 */ /* 0x000fe20000410000 */
[----:B------:R-:W-:Y:S01]  /*15890*/  FFMA.FTZ R220, R35, UR4, -R230 ;  /* 0x0000000423dc7c23 */ /* 0x000fe200080108e6 */
[C---:B------:R-:W-:Y:S01]  /*158a0*/  FMUL.FTZ R35, R199.reuse, R175 ;  /* 0x000000afc7237220 */ /* 0x040fe20000410000 */
[C---:B------:R-:W-:Y:S01]  /*158b0*/  FMUL.FTZ R166, R199.reuse, R166 ;  /* 0x000000a6c7a67220 */ /* 0x040fe20000410000 */
[----:B------:R-:W-:Y:S01]  /*158c0*/  LDSM.16.MT88.4 R172, [R244+0xc800] ;  /* 0x00c80000f4ac783b */ /* 0x000fe20000004200 */
[----:B------:R-:W-:Y:S01]  /*158d0*/  FMUL.FTZ R167, R199, R167 ;  /* 0x000000a7c7a77220 */ /* 0x000fe20000410000 */
[C---:B------:R-:W-:Y:S01]  /*158e0*/  FMUL.FTZ R164, R197.reuse, R164 ;  /* 0x000000a4c5a47220 */ /* 0x040fe20000410000 */
[----:B------:R-:W-:Y:S01]  /*158f0*/  FMUL.FTZ R165, R197, R165 ;  /* 0x000000a5c5a57220 */ /* 0x000fe20000410000 */
[--C-:B------:R-:W-:Y:S01]  /*15900*/  FFMA.FTZ R43, R43, UR4, -R229.reuse ;  /* 0x000000042b2b7c23 */ /* 0x100fe200080108e5 */
[----:B------:R-:W-:Y:S01]  /*15910*/  FFMA.FTZ R42, R42, UR4, -R229 ;  /* 0x000000042a2a7c23 */ /* 0x000fe200080108e5 */
[----:B------:R-:W-:Y:S01]  /*15920*/  FFMA.FTZ R40, R40, UR4, -R219 ;  /* 0x0000000428287c23 */ /* 0x000fe200080108db */
[--C-:B------:R-:W-:Y:S01]  /*15930*/  FFMA.FTZ R204, R20, UR4, -R232.reuse ;  /* 0x0000000414cc7c23 */ /* 0x100fe200080108e8 */
[C---:B------:R-:W-:Y:S01]  /*15940*/  FMUL.FTZ R20, R200.reuse, R176 ;  /* 0x000000b0c8147220 */ /* 0x040fe20000410000 */
[----:B------:R-:W-:Y:S01]  /*15950*/  MUFU.EX2 R186, R42 ;  /* 0x0000002a00ba7308 */ /* 0x000fe20000000800 */
[----:B------:R-:W-:Y:S01]  /*15960*/  FFMA.FTZ R205, R21, UR4, -R232 ;  /* 0x0000000415cd7c23 */ /* 0x000fe200080108e8 */
[----:B------:R-:W-:Y:S01]  /*15970*/  FMUL.FTZ R21, R200, R177 ;  /* 0x000000b1c8157220 */ /* 0x000fe20000410000 */
[--C-:B------:R-:W-:Y:S01]  /*15980*/  FFMA.FTZ R224, R22, UR4, -R230.reuse ;  /* 0x0000000416e07c23 */ /* 0x100fe200080108e6 */
[C---:B------:R-:W-:Y:S01]  /*15990*/  FMUL.FTZ R22, R198.reuse, R178 ;  /* 0x000000b2c6167220 */ /* 0x040fe20000410000 */
[----:B------:R-:W-:Y:S01]  /*159a0*/  FFMA.FTZ R223, R23, UR4, -R230 ;  /* 0x0000000417df7c23 */ /* 0x000fe200080108e6 */
[----:B------:R-:W-:Y:S01]  /*159b0*/  FMUL.FTZ R23, R198, R179 ;  /* 0x000000b3c6177220 */ /* 0x000fe20000410000 */
[--C-:B------:R-:W-:Y:S01]  /*159c0*/  FFMA.FTZ R30, R30, UR4, -R229.reuse ;  /* 0x000000041e1e7c23 */ /* 0x100fe200080108e5 */
[--C-:B------:R-:W-:Y:S02]  /*159d0*/  FFMA.FTZ R31, R31, UR4, -R229.reuse ;  /* 0x000000041f1f7c23 */ /* 0x100fe400080108e5 */
[----:B------:R-:W-:Y:S01]  /*159e0*/  MUFU.EX2 R204, R204 ;  /* 0x000000cc00cc7308 */ /* 0x000fe20000000800 */
[--C-:B------:R-:W-:Y:S01]  /*159f0*/  FFMA.FTZ R225, R26, UR4, -R229.reuse ;  /* 0x000000041ae17c23 */ /* 0x100fe200080108e5 */
[C---:B------:R-:W-:Y:S01]  /*15a00*/  FMUL.FTZ R26, R198.reuse, R170 ;  /* 0x000000aac61a7220 */ /* 0x040fe20000410000 */
[----:B------:R-:W-:Y:S01]  /*15a10*/  FFMA.FTZ R222, R27, UR4, -R229 ;  /* 0x000000041bde7c23 */ /* 0x000fe200080108e5 */
[-C--:B-1----:R-:W-:Y:S03]  /*15a20*/  HMMA.16816.F32 R84, R188, R180.reuse, R84 ;  /* 0x000000b4bc54723c */ /* 0x082fe60000001854 */
[----:B------:R-:W-:Y:S03]  /*15a30*/  FMUL.FTZ R27, R198, R171 ;  /* 0x000000abc61b7220 */ /* 0x000fe60000410000 */
[----:B------:R-:W1:Y:S01]  /*15a40*/  MUFU.EX2 R205, R205 ;  /* 0x000000cd00cd7308 */ /* 0x000e620000000800 */
[--C-:B------:R-:W-:Y:S01]  /*15a50*/  FFMA.FTZ R227, R24, UR4, -R219.reuse ;  /* 0x0000000418e37c23 */ /* 0x100fe200080108db */
[C---:B------:R-:W-:Y:S04]  /*15a60*/  HMMA.16816.F32 R88, R192.reuse, R180, R88 ;  /* 0x000000b4c058723c */ /* 0x040fe80000001858 */
[C---:B------:R-:W-:Y:S02]  /*15a70*/  FMUL.FTZ R24, R200.reuse, R168 ;  /* 0x000000a8c8187220 */ /* 0x040fe40000410000 */
[-C--:B------:R-:W-:Y:S02]  /*15a80*/  HMMA.16816.F32 R92, R192, R182.reuse, R92 ;  /* 0x000000b6c05c723c */ /* 0x080fe4000000185c */
[----:B------:R-:W-:Y:S03]  /*15a90*/  MUFU.EX2 R206, R206 ;  /* 0x000000ce00ce7308 */ /* 0x000fe60000000800 */
[--C-:B------:R-:W-:Y:S01]  /*15aa0*/  FFMA.FTZ R226, R25, UR4, -R219.reuse ;  /* 0x0000000419e27c23 */ /* 0x100fe200080108db */
[C---:B------:R-:W-:Y:S01]  /*15ab0*/  HMMA.16816.F32 R96, R188.reuse, R182, R96 ;  /* 0x000000b6bc60723c */ /* 0x040fe20000001860 */
[----:B------:R-:W2:Y:S05]  /*15ac0*/  LDSM.16.MT88.4 R180, [R240+0xc000] ;  /* 0x00c00000f0b4783b */ /* 0x000eaa0000004200 */
[----:B------:R-:W-:Y:S01]  /*15ad0*/  MUFU.EX2 R207, R207 ;  /* 0x000000cf00cf7308 */ /* 0x000fe20000000800 */
[----:B------:R-:W-:Y:S01]  /*15ae0*/  FMUL.FTZ R25, R200, R169 ;  /* 0x000000a9c8197220 */ /* 0x000fe20000410000 */
[--C-:B------:R-:W-:Y:S03]  /*15af0*/  FFMA.FTZ R179, R28, UR4, -R219.reuse ;  /* 0x000000041cb37c23 */ /* 0x100fe600080108db */
[----:B-1----:R-:W-:Y:S01]  /*15b00*/  F2FP.F16.F32.PACK_AB R28, R205, R204 ;  /* 0x000000cccd1c723e */ /* 0x002fe200000000ff */
[--C-:B------:R-:W-:Y:S04]  /*15b10*/  FFMA.FTZ R178, R29, UR4, -R219.reuse ;  /* 0x000000041db27c23 */ /* 0x100fe800080108db */
[----:B------:R-:W-:Y:S10]  /*15b20*/  MUFU.EX2 R224, R224 ;  /* 0x000000e000e07308 */ /* 0x000ff40000000800 */
[----:B------:R-:W1:Y:S10]  /*15b30*/  MUFU.EX2 R223, R223 ;  /* 0x000000df00df7308 */ /* 0x000e740000000800 */
[----:B------:R-:W-:Y:S10]  /*15b40*/  MUFU.EX2 R221, R221 ;  /* 0x000000dd00dd7308 */ /* 0x000ff40000000800 */
[----:B------:R-:W3:Y:S01]  /*15b50*/  MUFU.EX2 R220, R220 ;  /* 0x000000dc00dc7308 */ /* 0x000ee20000000800 */
[----:B-1----:R-:W-:Y:S01]  /*15b60*/  F2FP.F16.F32.PACK_AB R29, R223, R224 ;  /* 0x000000e0df1d723e */ /* 0x002fe200000000ff */
[-C--:B--2---:R-:W-:Y:S08]  /*15b70*/  HMMA.16816.F32 R100, R188, R180.reuse, R100 ;  /* 0x000000b4bc64723c */ /* 0x084ff00000001864 */
[----:B------:R1:W-:Y:S01]  /*15b80*/  MUFU.EX2 R176, R30 ;  /* 0x0000001e00b07308 */ /* 0x0003e20000000800 */
[C---:B------:R-:W-:Y:S09]  /*15b90*/  HMMA.16816.F32 R104, R192.reuse, R180, R104 ;  /* 0x000000b4c068723c */ /* 0x040ff20000001868 */
[----:B------:R3:W2:Y:S01]  /*15ba0*/  MUFU.EX2 R177, R31 ;  /* 0x0000001f00b17308 */ /* 0x0006a20000000800 */
[-C--:B------:R-:W-:Y:S06]  /*15bb0*/  HMMA.16816.F32 R108, R192, R182.reuse, R108 ;  /* 0x000000b6c06c723c */ /* 0x080fec000000186c */
[C---:B------:R-:W-:Y:S01]  /*15bc0*/  HMMA.16816.F32 R112, R188.reuse, R182, R112 ;  /* 0x000000b6bc70723c */ /* 0x040fe20000001870 */
[----:B------:R-:W4:Y:S02]  /*15bd0*/  LDSM.16.MT88.4 R180, [R244+0xe000] ;  /* 0x00e00000f4b4783b */ /* 0x000f240000004200 */
[----:B------:R-:W-:Y:S02]  /*15be0*/  MUFU.EX2 R225, R225 ;  /* 0x000000e100e17308 */ /* 0x000fe40000000800 */
[----:B-1----:R-:W-:Y:S08]  /*15bf0*/  F2FP.F16.F32.PACK_AB R30, R207, R206 ;  /* 0x000000cecf1e723e */ /* 0x002ff000000000ff */
[----:B------:R-:W1:Y:S01]  /*15c00*/  MUFU.EX2 R222, R222 ;  /* 0x000000de00de7308 */ /* 0x000e620000000800 */
[----:B---3--:R-:W-:Y:S02]  /*15c10*/  F2FP.F16.F32.PACK_AB R31, R220, R221 ;  /* 0x000000dddc1f723e */ /* 0x008fe400000000ff */
[----:B--2---:R-:W-:Y:S07]  /*15c20*/  F2FP.F16.F32.PACK_AB R171, R177, R176 ;  /* 0x000000b0b1ab723e */ /* 0x004fee00000000ff */
[----:B------:R-:W-:Y:S10]  /*15c30*/  MUFU.EX2 R227, R227 ;  /* 0x000000e300e37308 */ /* 0x000ff40000000800 */
[----:B------:R-:W2:Y:S01]  /*15c40*/  MUFU.EX2 R226, R226 ;  /* 0x000000e200e27308 */ /* 0x000ea20000000800 */
[----:B-1----:R-:W-:Y:S09]  /*15c50*/  F2FP.F16.F32.PACK_AB R169, R222, R225 ;  /* 0x000000e1dea9723e */ /* 0x002ff200000000ff */
[----:B------:R-:W-:Y:S01]  /*15c60*/  MUFU.EX2 R179, R179 ;  /* 0x000000b300b37308 */ /* 0x000fe20000000800 */
[-C--:B----4-:R-:W-:Y:S09]  /*15c70*/  HMMA.16816.F32 R116, R188, R180.reuse, R116 ;  /* 0x000000b4bc74723c */ /* 0x090ff20000001874 */
[----:B------:R-:W1:Y:S02]  /*15c80*/  MUFU.EX2 R178, R178 ;  /* 0x000000b200b27308 */ /* 0x000e640000000800 */
[----:B--2---:R-:W-:Y:S01]  /*15c90*/  F2FP.F16.F32.PACK_AB R168, R226, R227 ;  /* 0x000000e3e2a8723e */ /* 0x004fe200000000ff */
[C---:B------:R-:W-:Y:S07]  /*15ca0*/  HMMA.16816.F32 R120, R192.reuse, R180, R120 ;  /* 0x000000b4c078723c */ /* 0x040fee0000001878 */
[----:B------:R-:W2:Y:S01]  /*15cb0*/  MUFU.EX2 R238, R238 ;  /* 0x000000ee00ee7308 */ /* 0x000ea20000000800 */
[-C--:B------:R-:W-:Y:S09]  /*15cc0*/  HMMA.16816.F32 R124, R192, R182.reuse, R124 ;  /* 0x000000b6c07c723c */ /* 0x080ff2000000187c */
[----:B------:R-:W-:Y:S01]  /*15cd0*/  MUFU.EX2 R239, R239 ;  /* 0x000000ef00ef7308 */ /* 0x000fe20000000800 */
[C---:B------:R-:W-:Y:S01]  /*15ce0*/  HMMA.16816.F32 R128, R188.reuse, R182, R128 ;  /* 0x000000b6bc80723c */ /* 0x040fe20000001880 */
[----:B------:R-:W3:Y:S03]  /*15cf0*/  LDSM.16.MT88.4 R180, [R242+0xe000] ;  /* 0x00e00000f2b4783b */ /* 0x000ee60000004200 */
[----:B-1----:R-:W-:Y:S05]  /*15d00*/  F2FP.F16.F32.PACK_AB R170, R178, R179 ;  /* 0x000000b3b2aa723e */ /* 0x002fea00000000ff */
[----:B------:R-:W1:Y:S01]  /*15d10*/  MUFU.EX2 R237, R237 ;  /* 0x000000ed00ed7308 */ /* 0x000e620000000800 */
[-C--:B---3--:R-:W-:Y:S06]  /*15d20*/  HMMA.16816.F32 R132, R188, R180.reuse, R132 ;  /* 0x000000b4bc84723c */ /* 0x088fec0000001884 */
[C---:B------:R-:W-:Y:S06]  /*15d30*/  HMMA.16816.F32 R136, R192.reuse, R180, R136 ;  /* 0x000000b4c088723c */ /* 0x040fec0000001888 */
[-C--:B------:R-:W-:Y:S06]  /*15d40*/  HMMA.16816.F32 R140, R192, R182.reuse, R140 ;  /* 0x000000b6c08c723c */ /* 0x080fec000000188c */
[C---:B------:R-:W-:Y:S01]  /*15d50*/  HMMA.16816.F32 R144, R188.reuse, R182, R144 ;  /* 0x000000b6bc90723c */ /* 0x040fe20000001890 */
[----:B------:R-:W3:Y:S05]  /*15d60*/  LDSM.16.MT88.4 R180, [R241+0xe000] ;  /* 0x00e00000f1b4783b */ /* 0x000eea0000004200 */
[-C--:B---3--:R-:W-:Y:S06]  /*15d70*/  HMMA.16816.F32 R148, R188, R180.reuse, R148 ;  /* 0x000000b4bc94723c */ /* 0x088fec0000001894 */
[C---:B------:R-:W-:Y:S06]  /*15d80*/  HMMA.16816.F32 R152, R192.reuse, R180, R152 ;  /* 0x000000b4c098723c */ /* 0x040fec0000001898 */
[-C--:B------:R-:W-:Y:S06]  /*15d90*/  HMMA.16816.F32 R156, R192, R182.reuse, R156 ;  /* 0x000000b6c09c723c */ /* 0x080fec000000189c */
[C---:B------:R-:W-:Y:S01]  /*15da0*/  HMMA.16816.F32 R160, R188.reuse, R182, R160 ;  /* 0x000000b6bca0723c */ /* 0x040fe200000018a0 */
[----:B------:R-:W3:Y:S05]  /*15db0*/  LDSM.16.MT88.4 R180, [R240+0xe000] ;  /* 0x00e00000f0b4783b */ /* 0x000eea0000004200 */
[-C--:B---3--:R-:W-:Y:S06]  /*15dc0*/  HMMA.16816.F32 R20, R188, R180.reuse, R20 ;  /* 0x000000b4bc14723c */ /* 0x088fec0000001814 */
[C---:B------:R-:W-:Y:S01]  /*15dd0*/  HMMA.16816.F32 R32, R192.reuse, R180, R32 ;  /* 0x000000b4c020723c */ /* 0x040fe20000001820 */
[----:B------:R-:W3:Y:S05]  /*15de0*/  MUFU.EX2 R181, R43 ;  /* 0x0000002b00b57308 */ /* 0x000eea0000000800 */
[-C--:B------:R-:W-:Y:S01]  /*15df0*/  HMMA.16816.F32 R164, R192, R182.reuse, R164 ;  /* 0x000000b6c0a4723c */ /* 0x080fe200000018a4 */
[----:B------:R-:W4:Y:S04]  /*15e00*/  LDL.LU R194, [R1+0x48] ;  /* 0x0000480001c27983 */ /* 0x000f280000300800 */
[----:B------:R-:W5:Y:S01]  /*15e10*/  LDL.LU R195, [R1+0x4c] ;  /* 0x00004c0001c37983 */ /* 0x000f620000300800 */
[----:B------:R-:W-:Y:S03]  /*15e20*/  HMMA.16816.F32 R24, R188, R182, R24 ;  /* 0x000000b6bc18723c */ /* 0x000fe60000001818 */
[----:B------:R-:W2:Y:S02]  /*15e30*/  LDL.LU R188, [R1+0x44] ;  /* 0x0000440001bc7983 */ /* 0x000ea40000300800 */
[--C-:B------:R-:W-:Y:S01]  /*15e40*/  FFMA.FTZ R180, R52, UR4, -R232.reuse ;  /* 0x0000000434b47c23 */ /* 0x100fe200080108e8 */
[-C--:B------:R-:W-:Y:S05]  /*15e50*/  HMMA.16816.F32 R4, R28, R172.reuse, R4 ;  /* 0x000000ac1c04723c */ /* 0x080fea0000001804 */
[--C-:B------:R-:W-:Y:S01]  /*15e60*/  FFMA.FTZ R52, R64, UR4, -R232.reuse ;  /* 0x0000000440347c23 */ /* 0x100fe200080108e8 */
[C---:B------:R-:W-:Y:S05]  /*15e70*/  HMMA.16816.F32 R8, R168.reuse, R172, R8 ;  /* 0x000000aca808723c */ /* 0x040fea0000001808 */
[----:B------:R-:W-:Y:S01]  /*15e80*/  FFMA.FTZ R64, R44, UR4, -R219 ;  /* 0x000000042c407c23 */ /* 0x000fe200080108db */
[-C--:B------:R-:W-:Y:S05]  /*15e90*/  HMMA.16816.F32 R12, R168, R174.reuse, R12 ;  /* 0x000000aea80c723c */ /* 0x080fea000000180c */
[----:B------:R-:W-:Y:S01]  /*15ea0*/  MUFU.EX2 R64, R64 ;  /* 0x0000004000407308 */ /* 0x000fe20000000800 */
[C---:B------:R-:W-:Y:S01]  /*15eb0*/  HMMA.16816.F32 R16, R28.reuse, R174, R16 ;  /* 0x000000ae1c10723c */ /* 0x040fe20000001810 */
[----:B------:R-:W1:Y:S04]  /*15ec0*/  LDSM.16.MT88.4 R172, [R242+0xc800] ;  /* 0x00c80000f2ac783b */ /* 0x000e680000004200 */
[----:B------:R-:W-:Y:S04]  /*15ed0*/  FFMA.FTZ R232, R65, UR4, -R232 ;  /* 0x0000000441e87c23 */ /* 0x000fe800080108e8 */
[----:B------:R-:W-:Y:S10]  /*15ee0*/  MUFU.EX2 R65, R40 ;  /* 0x0000002800417308 */ /* 0x000ff40000000800 */
[----:B------:R-:W-:Y:S01]  /*15ef0*/  MUFU.EX2 R232, R232 ;  /* 0x000000e800e87308 */ /* 0x000fe20000000800 */
        /* <DEDUP_REMOVED lines=19> */
[----:B------:R-:W1:Y:S04]  /*16030*/  LDSM.16.MT88.4 R172, [R242+0xe800] ;  /* 0x00e80000f2ac783b */ /* 0x000e680000004200 */
[----:B----4-:R-:W-:Y:S02]  /*16040*/  FFMA.FTZ R228, R199, R194, R228 ;  /* 0x000000c2c7e47223 */ /* 0x010fe400000100e4 */
[----:B------:R-:W-:Y:S01]  /*16050*/  MUFU.EX2 R199, R52 ;  /* 0x0000003400c77308 */ /* 0x000fe20000000800 */
[----:B-----5:R-:W-:Y:S03]  /*16060*/  FFMA.FTZ R231, R200, R195, R231 ;  /* 0x000000c3c8e77223 */ /* 0x020fe600000100e7 */
[----:B------:R-:W-:Y:S01]  /*16070*/  FADD.FTZ R228, R215, R228 ;  /* 0x000000e4d7e47221 */ /* 0x000fe20000010000 */
[-C--:B-1----:R-:W-:Y:S03]  /*16080*/  HMMA.16816.F32 R132, R28, R172.reuse, R132 ;  /* 0x000000ac1c84723c */ /* 0x082fe60000001884 */
[----:B--2---:R-:W-:Y:S02]  /*16090*/  FFMA.FTZ R217, R198, R188, R217 ;  /* 0x000000bcc6d97223 */ /* 0x004fe400000100d9 */
[----:B------:R-:W-:Y:S01]  /*160a0*/  MUFU.EX2 R200, R59 ;  /* 0x0000003b00c87308 */ /* 0x000fe20000000800 */
[----:B------:R-:W-:Y:S01]  /*160b0*/  FADD.FTZ R231, R216, R231 ;  /* 0x000000e7d8e77221 */ /* 0x000fe20000010000 */
[C---:B------:R-:W-:Y:S04]  /*160c0*/  HMMA.16816.F32 R136, R168.reuse, R172, R136 ;  /* 0x000000aca888723c */ /* 0x040fe80000001888 */
[----:B------:R-:W-:Y:S02]  /*160d0*/  FADD.FTZ R214, R214, R217 ;  /* 0x000000d9d6d67221 */ /* 0x000fe40000010000 */
[-C--:B------:R-:W-:Y:S05]  /*160e0*/  HMMA.16816.F32 R140, R168, R174.reuse, R140 ;  /* 0x000000aea88c723c */ /* 0x080fea000000188c */
[----:B------:R-:W-:Y:S01]  /*160f0*/  FADD.FTZ R209, R209, R228 ;  /* 0x000000e4d1d17221 */ /* 0x000fe20000010000 */
[C---:B------:R-:W-:Y:S01]  /*16100*/  HMMA.16816.F32 R144, R28.reuse, R174, R144 ;  /* 0x000000ae1c90723c */ /* 0x040fe20000001890 */
[----:B------:R-:W1:Y:S04]  /*16110*/  LDSM.16.MT88.4 R172, [R241+0xe800] ;  /* 0x00e80000f1ac783b */ /* 0x000e680000004200 */
[----:B------:R-:W-:Y:S01]  /*16120*/  MOV R228, R184 ;  /* 0x000000b800e47202 */ /* 0x000fe20000000f00 */
[----:B------:R-:W-:Y:S01]  /*16130*/  FADD.FTZ R212, R212, R231 ;  /* 0x000000e7d4d47221 */ /* 0x000fe20000010000 */
[----:B------:R-:W-:Y:S01]  /*16140*/  MOV R231, R187 ;  /* 0x000000bb00e77202 */ /* 0x000fe20000000f00 */
[----:B------:R-:W-:Y:S03]  /*16150*/  FADD.FTZ R208, R208, R209 ;  /* 0x000000d1d0d07221 */ /* 0x000fe60000010000 */
[----:B------:R-:W-:Y:S01]  /*16160*/  FADD.FTZ R203, R203, R212 ;  /* 0x000000d4cbcb7221 */ /* 0x000fe20000010000 */
        /* <DEDUP_REMOVED lines=8> */
[-C--:B-1----:R-:W-:Y:S06]  /*161f0*/  HMMA.16816.F32 R148, R28, R172.reuse, R148 ;  /* 0x000000ac1c94723c */ /* 0x082fec0000001894 */
[C---:B------:R-:W-:Y:S06]  /*16200*/  HMMA.16816.F32 R152, R168.reuse, R172, R152 ;  /* 0x000000aca898723c */ /* 0x040fec0000001898 */
[-C--:B------:R-:W-:Y:S06]  /*16210*/  HMMA.16816.F32 R156, R168, R174.reuse, R156 ;  /* 0x000000aea89c723c */ /* 0x080fec000000189c */
[C---:B------:R-:W-:Y:S01]  /*16220*/  HMMA.16816.F32 R160, R28.reuse, R174, R160 ;  /* 0x000000ae1ca0723c */ /* 0x040fe200000018a0 */
[----:B------:R-:W1:Y:S05]  /*16230*/  LDSM.16.MT88.4 R172, [R240+0xe800] ;  /* 0x00e80000f0ac783b */ /* 0x000e6a0000004200 */
[-C--:B-1----:R-:W-:Y:S06]  /*16240*/  HMMA.16816.F32 R20, R28, R172.reuse, R20 ;  /* 0x000000ac1c14723c */ /* 0x082fec0000001814 */
[C---:B------:R-:W-:Y:S06]  /*16250*/  HMMA.16816.F32 R32, R168.reuse, R172, R32 ;  /* 0x000000aca820723c */ /* 0x040fec0000001820 */
[-C--:B------:R-:W-:Y:S01]  /*16260*/  HMMA.16816.F32 R164, R168, R174.reuse, R164 ;  /* 0x000000aea8a4723c */ /* 0x080fe200000018a4 */
[----:B------:R1:W2:Y:S04]  /*16270*/  MUFU.EX2 R169, R180 ;  /* 0x000000b400a97308 */ /* 0x0002a80000000800 */
[--C-:B------:R-:W-:Y:S01]  /*16280*/  FFMA.FTZ R172, R41, UR4, -R219.reuse ;  /* 0x0000000429ac7c23 */ /* 0x100fe200080108db */
[----:B------:R-:W-:Y:S05]  /*16290*/  HMMA.16816.F32 R24, R28, R174, R24 ;  /* 0x000000ae1c18723c */ /* 0x000fea0000001818 */
[----:B------:R-:W-:Y:S01]  /*162a0*/  FFMA.FTZ R41, R45, UR4, -R219 ;  /* 0x000000042d297c23 */ /* 0x000fe200080108db */
[--C-:B------:R-:W-:Y:S01]  /*162b0*/  FFMA.FTZ R173, R54, UR4, -R230.reuse ;  /* 0x0000000436ad7c23 */ /* 0x100fe200080108e6 */
[----:B------:R-:W-:Y:S01]  /*162c0*/  MOV R175, R185 ;  /* 0x000000b900af7202 */ /* 0x000fe20000000f00 */
[--C-:B------:R-:W-:Y:S01]  /*162d0*/  FFMA.FTZ R54, R66, UR4, -R230.reuse ;  /* 0x0000000442367c23 */ /* 0x100fe200080108e6 */
[----:B------:R-:W4:Y:S01]  /*162e0*/  LDL.LU R185, [R1+0x40] ;  /* 0x0000400001b97983 */ /* 0x000f220000300800 */
[----:B------:R-:W5:Y:S01]  /*162f0*/  MUFU.EX2 R172, R172 ;  /* 0x000000ac00ac7308 */ /* 0x000f620000000800 */
[----:B------:R-:W-:Y:S01]  /*16300*/  FFMA.FTZ R230, R67, UR4, -R230 ;  /* 0x0000000443e67c23 */ /* 0x000fe200080108e6 */
[----:B------:R-:W-:Y:S01]  /*16310*/  F2FP.F16.F32.PACK_AB R28, R234, R233 ;  /* 0x000000e9ea1c723e */ /* 0x000fe200000000ff */
[----:B------:R-:W5:Y:S01]  /*16320*/  LDSM.16.MT88.4 R44, [R242+0xd000] ;  /* 0x00d00000f22c783b */ /* 0x000f620000004200 */
[----:B------:R-:W-:Y:S01]  /*16330*/  F2FP.F16.F32.PACK_AB R30, R236, R235 ;  /* 0x000000ebec1e723e */ /* 0x000fe200000000ff */
[--C-:B------:R-:W-:Y:S01]  /*16340*/  FFMA.FTZ R168, R58, UR4, -R229.reuse ;  /* 0x000000043aa87c23 */ /* 0x100fe200080108e5 */
[----:B------:R-:W-:Y:S01]  /*16350*/  F2FP.F16.F32.PACK_AB R29, R238, R187 ;  /* 0x000000bbee1d723e */ /* 0x000fe200000000ff */
[--C-:B------:R-:W-:Y:S03]  /*16360*/  FFMA.FTZ R58, R62, UR4, -R229.reuse ;  /* 0x000000043e3a7c23 */ /* 0x100fe600080108e5 */
[----:B------:R5:W5:Y:S01]  /*16370*/  MUFU.EX2 R67, R41 ;  /* 0x0000002900437308 */ /* 0x000b620000000800 */
[----:B------:R-:W-:Y:S01]  /*16380*/  F2FP.F16.F32.PACK_AB R31, R237, R239 ;  /* 0x000000efed1f723e */ /* 0x000fe200000000ff */
[----:B------:R-:W-:Y:S01]  /*16390*/  FFMA.FTZ R229, R63, UR4, -R229 ;  /* 0x000000043fe57c23 */ /* 0x000fe200080108e5 */
[----:B---3--:R-:W-:Y:S01]  /*163a0*/  MOV R174, R181 ;  /* 0x000000b500ae7202 */ /* 0x008fe20000000f00 */
[----:B------:R-:W-:Y:S01]  /*163b0*/  FADD.FTZ R233, R233, R206 ;  /* 0x000000cee9e97221 */ /* 0x000fe20000010000 */
[----:B------:R-:W-:Y:S01]  /*163c0*/  F2FP.F16.F32.PACK_AB R43, R184, R175 ;  /* 0x000000afb82b723e */ /* 0x000fe200000000ff */
[----:B-1----:R-:W-:Y:S01]  /*163d0*/  LDSM.16.MT88.4 R180, [R244+0xd800] ;  /* 0x00d80000f4b4783b */ /* 0x002fe20000004200 */
[----:B--2---:R-:W-:Y:S01]  /*163e0*/  MOV R217, R169 ;  /* 0x000000a900d97202 */ /* 0x004fe20000000f00 */
[-C--:B------:R-:W-:Y:S02]  /*163f0*/  HMMA.16816.F32 R4, R28, R36.reuse, R4 ;  /* 0x000000241c04723c */ /* 0x080fe40000001804 */
[----:B------:R-:W-:Y:S01]  /*16400*/  MUFU.EX2 R66, R53 ;  /* 0x0000003500427308 */ /* 0x000fe20000000800 */
[----:B-----5:R-:W-:Y:S01]  /*16410*/  F2FP.F16.F32.PACK_AB R40, R172, R65 ;  /* 0x00000041ac28723e */ /* 0x020fe200000000ff */
[----:B------:R-:W-:Y:S04]  /*16420*/  FADD.FTZ R234, R234, R233 ;  /* 0x000000e9eaea7221 */ /* 0x000fe80000010000 */
[----:B------:R-:W-:Y:S04]  /*16430*/  FADD.FTZ R235, R235, R234 ;  /* 0x000000eaebeb7221 */ /* 0x000fe80000010000 */
[----:B------:R-:W-:Y:S01]  /*16440*/  MUFU.EX2 R62, R55 ;  /* 0x00000037003e7308 */ /* 0x000fe20000000800 */
[----:B------:R-:W-:Y:S01]  /*16450*/  F2FP.F16.F32.PACK_AB R41, R174, R186 ;  /* 0x000000baae29723e */ /* 0x000fe200000000ff */
[----:B------:R-:W-:Y:S01]  /*16460*/  FADD.FTZ R235, R236, R235 ;  /* 0x000000ebeceb7221 */ /* 0x000fe20000010000 */
[----:B------:R-:W-:Y:S03]  /*16470*/  F2FP.F16.F32.PACK_AB R42, R67, R64 ;  /* 0x00000040432a723e */ /* 0x000fe600000000ff */
[----:B------:R-:W-:Y:S04]  /*16480*/  FADD.FTZ R235, R217, R235 ;  /* 0x000000ebd9eb7221 */ /* 0x000fe80000010000 */
[----:B------:R1:W-:Y:S01]  /*16490*/  MUFU.EX2 R63, R54 ;  /* 0x00000036003f7308 */ /* 0x0003e20000000800 */
[C---:B------:R-:W-:Y:S09]  /*164a0*/  HMMA.16816.F32 R8, R40.reuse, R36, R8 ;  /* 0x000000242808723c */ /* 0x040ff20000001808 */
[----:B------:R-:W-:Y:S01]  /*164b0*/  MUFU.EX2 R58, R58 ;  /* 0x0000003a003a7308 */ /* 0x000fe20000000800 */
[-C--:B------:R-:W-:Y:S06]  /*164c0*/  HMMA.16816.F32 R12, R40, R38.reuse, R12 ;  /* 0x00000026280c723c */ /* 0x080fec000000180c */
[C---:B------:R-:W-:Y:S01]  /*164d0*/  HMMA.16816.F32 R16, R28.reuse, R38, R16 ;  /* 0x000000261c10723c */ /* 0x040fe20000001810 */
[----:B------:R-:W2:Y:S02]  /*164e0*/  LDSM.16.MT88.4 R36, [R240+0xd000] ;  /* 0x00d00000f024783b */ /* 0x000ea40000004200 */
[----:B------:R-:W-:Y:S03]  /*164f0*/  MUFU.EX2 R230, R230 ;  /* 0x000000e600e67308 */ /* 0x000fe60000000800 */
[-C--:B------:R-:W-:Y:S03]  /*16500*/  HMMA.16816.F32 R68, R28, R44.reuse, R68 ;  /* 0x0000002c1c44723c */ /* 0x080fe60000001844 */
[----:B-1----:R-:W-:Y:S04]  /*16510*/  LDSM.16.MT88.4 R52, [R240+0xd800] ;  /* 0x00d80000f034783b */ /* 0x002fe80000004200 */
[----:B------:R-:W-:Y:S01]  /*16520*/  MUFU.EX2 R229, R229 ;  /* 0x000000e500e57308 */ /* 0x000fe20000000800 */
[C---:B------:R-:W-:Y:S06]  /*16530*/  HMMA.16816.F32 R72, R40.reuse, R44, R72 ;  /* 0x0000002c2848723c */ /* 0x040fec0000001848 */
[-C--:B------:R-:W-:Y:S03]  /*16540*/  HMMA.16816.F32 R76, R40, R46.reuse, R76 ;  /* 0x0000002e284c723c */ /* 0x080fe6000000184c */
[----:B------:R-:W1:Y:S03]  /*16550*/  MUFU.EX2 R170, R173 ;  /* 0x000000ad00aa7308 */ /* 0x000e660000000800 */
[C---:B------:R-:W-:Y:S01]  /*16560*/  HMMA.16816.F32 R80, R28.reuse, R46, R80 ;  /* 0x0000002e1c50723c */ /* 0x040fe20000001850 */
[----:B------:R-:W3:Y:S06]  /*16570*/  LDSM.16.MT88.4 R44, [R244+0xf000] ;  /* 0x00f00000f42c783b */ /* 0x000eec0000004200 */
[----:B------:R-:W-:Y:S01]  /*16580*/  MUFU.EX2 R168, R168 ;  /* 0x000000a800a87308 */ /* 0x000fe20000000800 */
[-C--:B------:R-:W-:Y:S06]  /*16590*/  HMMA.16816.F32 R84, R28, R48.reuse, R84 ;  /* 0x000000301c54723c */ /* 0x080fec0000001854 */
[C---:B------:R-:W-:Y:S05]  /*165a0*/  HMMA.16816.F32 R88, R40.reuse, R48, R88 ;  /* 0x000000302858723c */ /* 0x040fea0000001858 */
[----:B-1----:R-:W-:Y:S01]  /*165b0*/  MOV R216, R170 ;  /* 0x000000aa00d87202 */ /* 0x002fe20000000f00 */
[-C--:B------:R-:W-:Y:S05]  /*165c0*/  HMMA.16816.F32 R92, R40, R50.reuse, R92 ;  /* 0x00000032285c723c */ /* 0x080fea000000185c */
[----:B------:R-:W-:Y:S01]  /*165d0*/  F2FP.F16.F32.PACK_AB R170, R232, R199 ;  /* 0x000000c7e8aa723e */ /* 0x000fe200000000ff */
[C---:B------:R-:W-:Y:S01]  /*165e0*/  HMMA.16816.F32 R96, R28.reuse, R50, R96 ;  /* 0x000000321c60723c */ /* 0x040fe20000001860 */
[----:B------:R-:W1:Y:S04]  /*165f0*/  LDSM.16.MT88.4 R48, [R242+0xf000] ;  /* 0x00f00000f230783b */ /* 0x000e680000004200 */
[----:B------:R-:W-:Y:S01]  /*16600*/  F2FP.F16.F32.PACK_AB R169, R62, R216 ;  /* 0x000000d83ea9723e */ /* 0x000fe200000000ff */
[-C--:B--2---:R-:W-:Y:S05]  /*16610*/  HMMA.16816.F32 R100, R28, R36.reuse, R100 ;  /* 0x000000241c64723c */ /* 0x084fea0000001864 */
[----:B------:R-:W-:Y:S01]  /*16620*/  FADD.FTZ R173, R213, R214 ;  /* 0x000000d6d5ad7221 */ /* 0x000fe20000010000 */
[C---:B------:R-:W-:Y:S05]  /*16630*/  HMMA.16816.F32 R104, R40.reuse, R36, R104 ;  /* 0x000000242868723c */ /* 0x040fea0000001868 */
[----:B------:R-:W-:Y:S01]  /*16640*/  FADD.FTZ R173, R202, R173 ;  /* 0x000000adcaad7221 */ /* 0x000fe20000010000 */
[-C--:B------:R-:W-:Y:S05]  /*16650*/  HMMA.16816.F32 R108, R40, R38.reuse, R108 ;  /* 0x00000026286c723c */ /* 0x080fea000000186c */
[----:B------:R-:W-:Y:S01]  /*16660*/  FADD.FTZ R224, R224, R173 ;  /* 0x000000ade0e07221 */ /* 0x000fe20000010000 */
[C---:B------:R-:W-:Y:S01]  /*16670*/  HMMA.16816.F32 R112, R28.reuse, R38, R112 ;  /* 0x000000261c70723c */ /* 0x040fe20000001870 */
[----:B------:R-:W2:Y:S04]  /*16680*/  LDSM.16.MT88.4 R36, [R241+0xf000] ;  /* 0x00f00000f124783b */ /* 0x000ea80000004200 */
[----:B------:R-:W-:Y:S01]  /*16690*/  MOV R214, R186 ;  /* 0x000000ba00d67202 */ /* 0x000fe20000000f00 */
[-C--:B---3--:R-:W-:Y:S05]  /*166a0*/  HMMA.16816.F32 R116, R28, R44.reuse, R116 ;  /* 0x0000002c1c74723c */ /* 0x088fea0000001874 */
[----:B------:R-:W-:Y:S01]  /*166b0*/  FADD.FTZ R176, R214, R176 ;  /* 0x000000b0d6b07221 */ /* 0x000fe20000010000 */
[C---:B------:R-:W-:Y:S05]  /*166c0*/  HMMA.16816.F32 R120, R40.reuse, R44, R120 ;  /* 0x0000002c2878723c */ /* 0x040fea0000001878 */
[----:B------:R-:W-:Y:S01]  /*166d0*/  FADD.FTZ R224, R223, R224 ;  /* 0x000000e0dfe07221 */ /* 0x000fe20000010000 */
[-C--:B------:R-:W-:Y:S05]  /*166e0*/  HMMA.16816.F32 R124, R40, R46.reuse, R124 ;  /* 0x0000002e287c723c */ /* 0x080fea000000187c */
[----:B------:R-:W-:Y:S01]  /*166f0*/  FADD.FTZ R221, R221, R224 ;  /* 0x000000e0dddd7221 */ /* 0x000fe20000010000 */
[C---:B------:R-:W-:Y:S01]  /*16700*/  HMMA.16816.F32 R128, R28.reuse, R46, R128 ;  /* 0x0000002e1c80723c */ /* 0x040fe20000001880 */
[----:B------:R-:W3:Y:S04]  /*16710*/  LDSM.16.MT88.4 R44, [R240+0xf000] ;  /* 0x00f00000f02c783b */ /* 0x000ee80000004200 */
[----:B------:R-:W-:Y:S01]  /*16720*/  FADD.FTZ R221, R220, R221 ;  /* 0x000000dddcdd7221 */ /* 0x000fe20000010000 */
[-C--:B-1----:R-:W-:Y:S05]  /*16730*/  HMMA.16816.F32 R132, R28, R48.reuse, R132 ;  /* 0x000000301c84723c */ /* 0x082fea0000001884 */
[----:B------:R-:W-:Y:S01]  /*16740*/  FADD.FTZ R221, R231, R221 ;  /* 0x000000dde7dd7221 */ /* 0x000fe20000010000 */
[C---:B------:R-:W-:Y:S05]  /*16750*/  HMMA.16816.F32 R136, R40.reuse, R48, R136 ;  /* 0x000000302888723c */ /* 0x040fea0000001888 */
[----:B------:R-:W-:Y:S01]  /*16760*/  FADD.FTZ R238, R238, R221 ;  /* 0x000000ddeeee7221 */ /* 0x000fe20000010000 */
[-C--:B------:R-:W-:Y:S05]  /*16770*/  HMMA.16816.F32 R140, R40, R50.reuse, R140 ;  /* 0x00000032288c723c */ /* 0x080fea000000188c */
[--C-:B------:R-:W-:Y:S01]  /*16780*/  FFMA.FTZ R48, R56, UR4, -R219.reuse ;  /* 0x0000000438307c23 */ /* 0x100fe200080108db */
[C---:B------:R-:W-:Y:S03]  /*16790*/  HMMA.16816.F32 R144, R28.reuse, R50, R144 ;  /* 0x000000321c90723c */ /* 0x040fe60000001890 */
[----:B------:R1:W5:Y:S02]  /*167a0*/  MUFU.EX2 R171, R48 ;  /* 0x0000003000ab7308 */ /* 0x0003640000000800 */
[--C-:B------:R-:W-:Y:S01]  /*167b0*/  FFMA.FTZ R56, R60, UR4, -R219.reuse ;  /* 0x000000043c387c23 */ /* 0x100fe200080108db */
[-C--:B--2---:R-:W-:Y:S07]  /*167c0*/  HMMA.16816.F32 R148, R28, R36.reuse, R148 ;  /* 0x000000241c94723c */ /* 0x084fee0000001894 */
[----:B------:R-:W2:Y:S01]  /*167d0*/  MUFU.EX2 R60, R57 ;  /* 0x00000039003c7308 */ /* 0x000ea20000000800 */
[C---:B------:R-:W-:Y:S04]  /*167e0*/  HMMA.16816.F32 R152, R40.reuse, R36, R152 ;  /* 0x000000242898723c */ /* 0x040fe80000001898 */
[----:B------:R-:W-:Y:S02]  /*167f0*/  FFMA.FTZ R219, R61, UR4, -R219 ;  /* 0x000000043ddb7c23 */ /* 0x000fe400080108db */
[-C--:B------:R-:W-:Y:S03]  /*16800*/  HMMA.16816.F32 R156, R40, R38.reuse, R156 ;  /* 0x00000026289c723c */ /* 0x080fe6000000189c */
[----:B------:R-:W-:Y:S01]  /*16810*/  MUFU.EX2 R61, R56 ;  /* 0x00000038003d7308 */ /* 0x000fe20000000800 */
[----:B-1----:R-:W-:Y:S01]  /*16820*/  LDSM.16.MT88.4 R48, [R241+0xd800] ;  /* 0x00d80000f130783b */ /* 0x002fe20000004200 */
[----:B-----5:R-:W-:Y:S01]  /*16830*/  MOV R215, R171 ;  /* 0x000000ab00d77202 */ /* 0x020fe20000000f00 */
[C---:B------:R-:W-:Y:S07]  /*16840*/  HMMA.16816.F32 R160, R28.reuse, R38, R160 ;  /* 0x000000261ca0723c */ /* 0x040fee00000018a0 */
[----:B------:R-:W1:Y:S01]  /*16850*/  MUFU.EX2 R198, R219 ;  /* 0x000000db00c67308 */ /* 0x000e620000000800 */
[----:B------:R-:W5:Y:S03]  /*16860*/  LDSM.16.MT88.4 R36, [R242+0xd800] ;  /* 0x00d80000f224783b */ /* 0x000f660000004200 */
[----:B------:R-:W-:Y:S01]  /*16870*/  F2FP.F16.F32.PACK_AB R171, R230, R63 ;  /* 0x0000003fe6ab723e */ /* 0x000fe200000000ff */
[-C--:B---3--:R-:W-:Y:S03]  /*16880*/  HMMA.16816.F32 R20, R28, R44.reuse, R20 ;  /* 0x0000002c1c14723c */ /* 0x088fe60000001814 */
[----:B------:R-:W-:Y:S03]  /*16890*/  FADD.FTZ R238, R239, R238 ;  /* 0x000000eeefee7221 */ /* 0x000fe60000010000 */
[C---:B------:R-:W-:Y:S05]  /*168a0*/  HMMA.16816.F32 R32, R40.reuse, R44, R32 ;  /* 0x0000002c2820723c */ /* 0x040fea0000001820 */
[----:B------:R-:W-:Y:S01]  /*168b0*/  FADD.FTZ R238, R237, R238 ;  /* 0x000000eeedee7221 */ /* 0x000fe20000010000 */
[-C--:B------:R-:W-:Y:S01]  /*168c0*/  HMMA.16816.F32 R164, R40, R46.reuse, R164 ;  /* 0x0000002e28a4723c */ /* 0x080fe200000018a4 */
[----:B------:R-:W3:Y:S05]  /*168d0*/  LDSM.16.MT88.4 R40, [R244+0xf800] ;  /* 0x00f80000f428783b */ /* 0x000eea0000004200 */
[----:B------:R-:W-:Y:S03]  /*168e0*/  HMMA.16816.F32 R24, R28, R46, R24 ;  /* 0x0000002e1c18723c */ /* 0x000fe60000001818 */
[----:B------:R-:W3:Y:S04]  /*168f0*/  LDSM.16.MT88.4 R44, [R242+0xf800] ;  /* 0x00f80000f22c783b */ /* 0x000ee80000004200 */
[----:B--2---:R-:W-:Y:S04]  /*16900*/  F2FP.F16.F32.PACK_AB R28, R60, R215 ;  /* 0x000000d73c1c723e */ /* 0x004fe800000000ff */
[----:B-1----:R-:W-:Y:S01]  /*16910*/  F2FP.F16.F32.PACK_AB R30, R198, R61 ;  /* 0x0000003dc61e723e */ /* 0x002fe200000000ff */
[----:B----4-:R-:W-:Y:S01]  /*16920*/  FFMA.FTZ R218, R197, R185, R218 ;  /* 0x000000b9c5da7223 */ /* 0x010fe200000100da */
[----:B------:R-:W-:Y:S02]  /*16930*/  MOV R197, R58 ;  /* 0x0000003a00c57202 */ /* 0x000fe40000000f00 */
[----:B------:R-:W1:Y:S01]  /*16940*/  LDSM.16.MT88.4 R56, [R241+0xf800] ;  /* 0x00f80000f138783b */ /* 0x000e620000004200 */
[----:B------:R-:W-:Y:S01]  /*16950*/  FADD.FTZ R211, R211, R218 ;  /* 0x000000dad3d37221 */ /* 0x000fe20000010000 */
[----:B------:R-:W-:Y:S02]  /*16960*/  MOV R218, R168 ;  /* 0x000000a800da7202 */ /* 0x000fe40000000f00 */
[C---:B------:R-:W-:Y:S01]  /*16970*/  F2FP.F16.F32.PACK_AB R168, R66.reuse, R217 ;  /* 0x000000d942a8723e */ /* 0x040fe200000000ff */
[----:B------:R-:W-:Y:S01]  /*16980*/  FADD.FTZ R66, R66, R235 ;  /* 0x000000eb42427221 */ /* 0x000fe20000010000 */
[----:B------:R-:W-:Y:S01]  /*16990*/  F2FP.F16.F32.PACK_AB R29, R200, R218 ;  /* 0x000000dac81d723e */ /* 0x000fe200000000ff */
[----:B------:R-:W-:Y:S01]  /*169a0*/  FADD.FTZ R210, R210, R211 ;  /* 0x000000d3d2d27221 */ /* 0x000fe20000010000 */
[----:B------:R-:W-:Y:S01]  /*169b0*/  F2FP.F16.F32.PACK_AB R31, R229, R197 ;  /* 0x000000c5e51f723e */ /* 0x000fe200000000ff */
[----:B------:R-:W-:Y:S02]  /*169c0*/  FADD.FTZ R199, R199, R66 ;  /* 0x00000042c7c77221 */ /* 0x000fe40000010000 */
[-C--:B------:R-:W-:Y:S01]  /*169d0*/  HMMA.16816.F32 R192, R168, R180.reuse, R4 ;  /* 0x000000b4a8c0723c */ /* 0x080fe20000001804 */
[----:B------:R-:W2:Y:S04]  /*169e0*/  LDSM.16.MT88.4 R4, [R240+0xf800] ;  /* 0x00f80000f004783b */ /* 0x000ea80000004200 */
[----:B------:R-:W-:Y:S01]  /*169f0*/  FADD.FTZ R210, R201, R210 ;  /* 0x000000d2c9d27221 */ /* 0x000fe20000010000 */
[C---:B------:R-:W-:Y:S05]  /*16a00*/  HMMA.16816.F32 R188, R28.reuse, R180, R8 ;  /* 0x000000b41cbc723c */ /* 0x040fea0000001808 */
[----:B------:R-:W-:Y:S01]  /*16a10*/  FADD.FTZ R227, R227, R210 ;  /* 0x000000d2e3e37221 */ /* 0x000fe20000010000 */
[-C--:B------:R-:W-:Y:S05]  /*16a20*/  HMMA.16816.F32 R184, R28, R182.reuse, R12 ;  /* 0x000000b61cb8723c */ /* 0x080fea000000180c */
[----:B------:R-:W-:Y:S01]  /*16a30*/  FADD.FTZ R8, R174, R176 ;  /* 0x000000b0ae087221 */ /* 0x000fe20000010000 */
[C---:B------:R-:W-:Y:S05]  /*16a40*/  HMMA.16816.F32 R180, R168.reuse, R182, R16 ;  /* 0x000000b6a8b4723c */ /* 0x040fea0000001810 */
[----:B------:R-:W-:Y:S01]  /*16a50*/  FADD.FTZ R8, R175, R8 ;  /* 0x00000008af087221 */ /* 0x000fe20000010000 */
[-C--:B-----5:R-:W-:Y:S05]  /*16a60*/  HMMA.16816.F32 R68, R168, R36.reuse, R68 ;  /* 0x00000024a844723c */ /* 0x0a0fea0000001844 */
        /* <DEDUP_REMOVED lines=28> */
[----:B------:R-:W-:Y:S01]  /*16c30*/  MOV R201, R196 ;  /* 0x000000c400c97202 */ /* 0x000fe20000000f00 */
[C---:B------:R-:W-:Y:S06]  /*16c40*/  HMMA.16816.F32 R128, R168.reuse, R42, R128 ;  /* 0x0000002aa880723c */ /* 0x040fec0000001880 */
[-C--:B------:R-:W-:Y:S06]  /*16c50*/  HMMA.16816.F32 R132, R168, R44.reuse, R132 ;  /* 0x0000002ca884723c */ /* 0x080fec0000001884 */
[C---:B------:R-:W-:Y:S06]  /*16c60*/  HMMA.16816.F32 R136, R28.reuse, R44, R136 ;  /* 0x0000002c1c88723c */ /* 0x040fec0000001888 */
[-C--:B------:R-:W-:Y:S06]  /*16c70*/  HMMA.16816.F32 R140, R28, R46.reuse, R140 ;  /* 0x0000002e1c8c723c */ /* 0x080fec000000188c */
[C---:B------:R-:W-:Y:S06]  /*16c80*/  HMMA.16816.F32 R144, R168.reuse, R46, R144 ;  /* 0x0000002ea890723c */ /* 0x040fec0000001890 */
[-C--:B-1----:R-:W-:Y:S06]  /*16c90*/  HMMA.16816.F32 R148, R168, R56.reuse, R148 ;  /* 0x00000038a894723c */ /* 0x082fec0000001894 */
[C---:B------:R-:W-:Y:S06]  /*16ca0*/  HMMA.16816.F32 R152, R28.reuse, R56, R152 ;  /* 0x000000381c98723c */ /* 0x040fec0000001898 */
[-C--:B------:R-:W-:Y:S06]  /*16cb0*/  HMMA.16816.F32 R156, R28, R58.reuse, R156 ;  /* 0x0000003a1c9c723c */ /* 0x080fec000000189c */
[C---:B------:R-:W-:Y:S06]  /*16cc0*/  HMMA.16816.F32 R160, R168.reuse, R58, R160 ;  /* 0x0000003aa8a0723c */ /* 0x040fec00000018a0 */
[-C--:B--2---:R-:W-:Y:S06]  /*16cd0*/  HMMA.16816.F32 R176, R168, R4.reuse, R20 ;  /* 0x00000004a8b0723c */ /* 0x084fec0000001814 */
[C---:B------:R-:W-:Y:S06]  /*16ce0*/  HMMA.16816.F32 R172, R28.reuse, R4, R32 ;  /* 0x000000041cac723c */ /* 0x040fec0000001820 */
[-C--:B------:R-:W-:Y:S05]  /*16cf0*/  HMMA.16816.F32 R164, R28, R6.reuse, R164 ;  /* 0x000000061ca4723c */ /* 0x080fea00000018a4 */
[----:B------:R-:W-:Y:S01]  /*16d00*/  FADD.FTZ R5, R218, R8 ;  /* 0x00000008da057221 */ /* 0x000fe20000010000 */
[----:B------:R-:W-:Y:S05]  /*16d10*/  HMMA.16816.F32 R168, R168, R6, R24 ;  /* 0x00000006a8a8723c */ /* 0x000fea0000001818 */
[----:B------:R-:W-:Y:S02]  /*16d20*/  FADD.FTZ R5, R200, R5 ;  /* 0x00000005c8057221 */ /* 0x000fe40000010000 */
[----:B------:R-:W-:Y:S01]  /*16d30*/  FADD.FTZ R6, R232, R199 ;  /* 0x000000c7e8067221 */ /* 0x000fe20000010000 */
[----:B------:R-:W-:Y:S03]  /*16d40*/  MOV R199, R0 ;  /* 0x0000000000c77202 */ /* 0x000fe60000000f00 */
[----:B------:R-:W-:Y:S01]  /*16d50*/  FADD.FTZ R4, R197, R5 ;  /* 0x00000005c5047221 */ /* 0x000fe20000010000 */
[----:B------:R-:W-:Y:S01]  /*16d60*/  FADD.FTZ R5, R230, R63 ;  /* 0x0000003fe6057221 */ /* 0x000fe20000010000 */
[----:B------:R-:W-:Y:S02]  /*16d70*/  MOV R197, R2 ;  /* 0x0000000200c57202 */ /* 0x000fe40000000f00 */
        /* <DEDUP_REMOVED lines=8> */
.L_x_428:
[----:B------:R-:W4:Y:S04]  /*16e00*/  LDL.LU R7, [R1+0x4c] ;  /* 0x00004c0001077983 */ /* 0x000f280000300800 */
[----:B------:R-:W4:Y:S04]  /*16e10*/  LDL.LU R10, [R1+0x44] ;  /* 0x00004400010a7983 */ /* 0x000f280000300800 */
[----:B------:R-:W4:Y:S04]  /*16e20*/  LDL.LU R9, [R1+0x40] ;  /* 0x0000400001097983 */ /* 0x000f280000300800 */
[----:B-123--:R-:W2:Y:S01]  /*16e30*/  LDL.LU R6, [R1+0x48] ;  /* 0x0000480001067983 */ /* 0x00eea20000300800 */
[----:B------:R-:W1:Y:S01]  /*16e40*/  S2UR UR7, SR_CTAID.X ;  /* 0x00000000000779c3 */ /* 0x000e620000002500 */
[----:B------:R-:W-:Y:S01]  /*16e50*/  MOV R16, 0x3f800000 ;  /* 0x3f80000000107802 */ /* 0x000fe20000000f00 */
[----:B------:R-:W-:Y:S01]  /*16e60*/  UISETP.NE.AND UP0, UPT, UR15, -0x1, UPT ;  /* 0xffffffff0f00788c */ /* 0x000fe2000bf05270 */
[----:B------:R-:W3:Y:S01]  /*16e70*/  S2R R19, SR_TID.X ;  /* 0x0000000000137919 */ /* 0x000ee20000002100 */
[----:B------:R-:W-:-:S04]  /*16e80*/  MOV R17, 0x3f800000 ;  /* 0x3f80000000117802 */ /* 0x000fc80000000f00 */
[----:B------:R-:W3:Y:S05]  /*16e90*/  S2UR UR8, SR_CgaCtaId ;  /* 0x00000000000879c3 */ /* 0x000eea0000008800 */
[----:B------:R-:W-:Y:S02]  /*16ea0*/  @UP0 ULDC.64 UR4, c[0x0][0x298] ;  /* 0x0000a60000040ab9 */ /* 0x000fe40000000a00 */
[----:B------:R-:W-:-:S03]  /*16eb0*/  @UP0 UIMAD.WIDE.U32 UR10, UR15, UR4, URZ ;  /* 0x000000040f0a02a5 */ /* 0x000fc6000f8e003f */
[----:B------:R-:W-:Y:S01]  /*16ec0*/  UMOV UR4, 0x400 ;  /* 0x0000040000047882 */ /* 0x000fe20000000000 */
[----:B-1----:R-:W-:Y:S02]  /*16ed0*/  UIMAD UR6, UR7, -0x80, UR17 ;  /* 0xffffff80070678a4 */ /* 0x002fe4000f8e0211 */
[----:B---3--:R-:W-:Y:S02]  /*16ee0*/  ULEA UR4, UR8, UR4, 0x18 ;  /* 0x0000000408047291 */ /* 0x008fe4000f8ec03f */
[----:B------:R-:W-:Y:S01]  /*16ef0*/  @UP0 UIMAD UR8, UR15, UR5, UR11 ;  /* 0x000000050f0802a4 */ /* 0x000fe2000f8e020b */
[----:B----4-:R-:W1:Y:S04]  /*16f00*/  SHFL.BFLY PT, R11, R7, 0x2, 0x1f ;  /* 0x0c401f00070b7f89 */ /* 0x010e6800000e0000 */
[----:B------:R-:W3:Y:S04]  /*16f10*/  SHFL.BFLY PT, R8, R10, 0x2, 0x1f ;  /* 0x0c401f000a087f89 */ /* 0x000ee800000e0000 */
[----:B------:R-:W4:Y:S04]  /*16f20*/  SHFL.BFLY PT, R5, R9, 0x2, 0x1f ;  /* 0x0c401f0009057f89 */ /* 0x000f2800000e0000 */
[----:B--2---:R-:W2:Y:S01]  /*16f30*/  SHFL.BFLY PT, R4, R6, 0x2, 0x1f ;  /* 0x0c401f0006047f89 */ /* 0x004ea200000e0000 */
[----:B-1----:R-:W-:-:S02]  /*16f40*/  FADD.FTZ R11, R11, R7 ;  /* 0x000000070b0b7221 */ /* 0x002fc40000010000 */
[----:B------:R-:W1:Y:S01]  /*16f50*/  S2R R7, SR_TID.X ;  /* 0x0000000000077919 */ /* 0x000e620000002100 */
[----:B---3--:R-:W-:Y:S02]  /*16f60*/  FADD.FTZ R8, R8, R10 ;  /* 0x0000000a08087221 */ /* 0x008fe40000010000 */
[----:B------:R-:W3:Y:S01]  /*16f70*/  SHFL.BFLY PT, R12, R11, 0x1, 0x1f ;  /* 0x0c201f000b0c7f89 */ /* 0x000ee200000e0000 */
[----:B----4-:R-:W-:-:S03]  /*16f80*/  FADD.FTZ R5, R5, R9 ;  /* 0x0000000905057221 */ /* 0x010fc60000010000 */
[----:B------:R-:W4:Y:S01]  /*16f90*/  SHFL.BFLY PT, R13, R8, 0x1, 0x1f ;  /* 0x0c201f00080d7f89 */ /* 0x000f2200000e0000 */
[----:B--2---:R-:W-:-:S03]  /*16fa0*/  FADD.FTZ R4, R4, R6 ;  /* 0x0000000604047221 */ /* 0x004fc60000010000 */
[----:B------:R-:W2:Y:S04]  /*16fb0*/  SHFL.BFLY PT, R10, R5, 0x1, 0x1f ;  /* 0x0c201f00050a7f89 */ /* 0x000ea800000e0000 */
[----:B------:R-:W2:Y:S01]  /*16fc0*/  SHFL.BFLY PT, R9, R4, 0x1, 0x1f ;  /* 0x0c201f0004097f89 */ /* 0x000ea200000e0000 */
[----:B---3--:R-:W-:Y:S01]  /*16fd0*/  FADD.FTZ R12, R11, R12 ;  /* 0x0000000c0b0c7221 */ /* 0x008fe20000010000 */
[----:B-1----:R-:W-:Y:S01]  /*16fe0*/  SHF.R.S32.HI R6, RZ, 0x1f, R7 ;  /* 0x0000001fff067819 */ /* 0x002fe20000011407 */
[----:B----4-:R-:W-:-:S03]  /*16ff0*/  FADD.FTZ R11, R8, R13 ;  /* 0x0000000d080b7221 */ /* 0x010fc60000010000 */
[----:B------:R-:W-:Y:S02]  /*17000*/  FSETP.NE.FTZ.AND P6, PT, R12, RZ, PT ;  /* 0x000000ff0c00720b */ /* 0x000fe40003fd5000 */
[CC--:B------:R-:W-:Y:S01]  /*17010*/  LEA.HI R18, R6.reuse, R7.reuse, RZ, 0x2 ;  /* 0x0000000706127211 */ /* 0x0c0fe200078f10ff */
[----:B--2---:R-:W-:Y:S01]  /*17020*/  FADD.FTZ R10, R5, R10 ;  /* 0x0000000a050a7221 */ /* 0x004fe20000010000 */
[-C--:B------:R-:W-:Y:S02]  /*17030*/  LEA.HI R8, R6, R7.reuse, RZ, 0x5 ;  /* 0x0000000706087211 */ /* 0x080fe400078f28ff */
[----:B------:R-:W-:Y:S01]  /*17040*/  LOP3.LUT R20, R18, 0x3ffffffc, RZ, 0xc0, !PT ;  /* 0x3ffffffc12147812 */ /* 0x000fe200078ec0ff */
[----:B------:R-:W-:Y:S01]  /*17050*/  FADD.FTZ R9, R4, R9 ;  /* 0x0000000904097221 */ /* 0x000fe20000010000 */
[----:B------:R-:W-:Y:S02]  /*17060*/  LOP3.LUT R14, R8, 0xffffffe0, RZ, 0xc0, !PT ;  /* 0xffffffe0080e7812 */ /* 0x000fe400078ec0ff */
[----:B------:R-:W-:-:S02]  /*17070*/  LEA.HI R6, R6, R7, RZ, 0x3 ;  /* 0x0000000706067211 */ /* 0x000fc400078f18ff */
[--C-:B------:R-:W-:Y:S01]  /*17080*/  SHF.R.S32.HI R15, RZ, 0x2, R18.reuse ;  /* 0x00000002ff0f7819 */ /* 0x100fe20000011412 */
[----:B------:R-:W1:Y:S01]  /*17090*/  @P6 MUFU.RCP R16, R12 ;  /* 0x0000000c00106308 */ /* 0x000e620000001000 */
[----:B------:R-:W-:Y:S02]  /*170a0*/  SHF.R.S32.HI R18, RZ, 0x1f, R18 ;  /* 0x0000001fff127819 */ /* 0x000fe40000011412 */
[-C--:B------:R-:W-:Y:S02]  /*170b0*/  IADD3 R13, -R20, R7.reuse, RZ ;  /* 0x00000007140d7210 */ /* 0x080fe40007ffe1ff */
[----:B------:R-:W-:Y:S02]  /*170c0*/  IADD3 R7, -R14, R7, RZ ;  /* 0x000000070e077210 */ /* 0x000fe40007ffe1ff */
[----:B------:R-:W-:Y:S02]  /*170d0*/  SHF.R.S32.HI R14, RZ, 0x3, R6 ;  /* 0x00000003ff0e7819 */ /* 0x000fe40000011406 */
[----:B------:R-:W-:-:S02]  /*170e0*/  LEA.HI R18, R18, R15, RZ, 0x3 ;  /* 0x0000000f12127211 */ /* 0x000fc400078f18ff */
[----:B------:R-:W-:Y:S02]  /*170f0*/  FSETP.NE.FTZ.AND P3, PT, R11, RZ, PT ;  /* 0x000000ff0b00720b */ /* 0x000fe40003f75000 */
[----:B------:R-:W-:Y:S02]  /*17100*/  ISETP.GE.AND P0, PT, R14, UR6, PT ;  /* 0x000000060e007c0c */ /* 0x000fe4000bf06270 */
[----:B------:R-:W-:Y:S02]  /*17110*/  LOP3.LUT R14, R18, 0xfffffff8, RZ, 0xc0, !PT ;  /* 0xfffffff8120e7812 */ /* 0x000fe400078ec0ff */
[----:B------:R-:W-:Y:S01]  /*17120*/  SHF.R.S32.HI R8, RZ, 0x5, R8 ;  /* 0x00000005ff087819 */ /* 0x000fe20000011408 */
[C---:B-1----:R-:W-:Y:S01]  /*17130*/  FMUL.FTZ R192, R16.reuse, R192 ;  /* 0x000000c010c07220 */ /* 0x042fe20000410000 */
[----:B------:R-:W-:Y:S01]  /*17140*/  IADD3 R14, R15, -R14, RZ ;  /* 0x8000000e0f0e7210 */ /* 0x000fe20007ffe0ff */
[----:B------:R-:W-:Y:S01]  /*17150*/  FMUL.FTZ R193, R16, R193 ;  /* 0x000000c110c17220 */ /* 0x000fe20000410000 */
[----:B------:R-:W-:Y:S01]  /*17160*/  LEA R15, R8, R13, 0x9 ;  /* 0x0000000d080f7211 */ /* 0x000fe200078e48ff */
        /* <DEDUP_REMOVED lines=30> */
[----:B------:R-:W1:Y:S01]  /*17350*/  @P6 LDC R13, c[0x0][0x2e8] ;  /* 0x0000ba00ff0d6b82 */ /* 0x000e620000000800 */
[----:B------:R-:W-:Y:S01]  /*17360*/  SHF.L.U32 R16, R14, 0x6, RZ ;  /* 0x000000060e107819 */ /* 0x000fe200000006ff */
[----:B------:R-:W2:Y:S01]  /*17370*/  @P3 MUFU.RCP R17, R11 ;  /* 0x0000000b00113308 */ /* 0x000ea20000001000 */
[----:B------:R-:W-:-:S02]  /*17380*/  SHF.R.S32.HI R4, RZ, 0x1f, R19 ;  /* 0x0000001fff047819 */ /* 0x000fc40000011413 */
[----:B------:R-:W-:Y:S02]  /*17390*/  R2P PR, R14, 0x6 ;  /* 0x000000060e007804 */ /* 0x000fe40000000000 */
[----:B------:R-:W-:Y:S02]  /*173a0*/  LOP3.LUT R16, R16, 0x1c0, RZ, 0xc0, !PT ;  /* 0x000001c010107812 */ /* 0x000fe400078ec0ff */
[----:B------:R-:W-:Y:S02]  /*173b0*/  PLOP3.LUT P5, PT, PT, PT, UP0, 0x80, 0x0 ;  /* 0x000000000000781c */ /* 0x000fe40003faf008 */
[----:B------:R-:W-:Y:S02]  /*173c0*/  LEA.HI R5, R4, R19, RZ, 0x3 ;  /* 0x0000001304057211 */ /* 0x000fe400078f18ff */
[----:B------:R-:W-:Y:S02]  /*173d0*/  LEA.HI R16, R16, R16, RZ, 0x1d ;  /* 0x0000001010107211 */ /* 0x000fe400078fe8ff */
[----:B------:R-:W-:-:S02]  /*173e0*/  LOP3.LUT R4, R5, 0xfffffff8, RZ, 0xc0, !PT ;  /* 0xfffffff805047812 */ /* 0x000fc400078ec0ff */
[----:B------:R-:W-:Y:S02]  /*173f0*/  LEA R16, R15, R16, 0x1 ;  /* 0x000000100f107211 */ /* 0x000fe400078e08ff */
[----:B------:R-:W-:Y:S01]  /*17400*/  IADD3 R4, -R4, R19, RZ ;  /* 0x0000001304047210 */ /* 0x000fe20007ffe1ff */
[C---:B--2---:R-:W-:Y:S01]  /*17410*/  FMUL.FTZ R194, R17.reuse, R194 ;  /* 0x000000c211c27220 */ /* 0x044fe20000410000 */
[----:B------:R-:W-:Y:S01]  /*17420*/  LOP3.LUT R18, R14, 0x1, RZ, 0xc0, !PT ;  /* 0x000000010e127812 */ /* 0x000fe200078ec0ff */
[----:B------:R2:W3:Y:S01]  /*17430*/  @P6 MUFU.LG2 R19, R12 ;  /* 0x0000000c00136308 */ /* 0x0004e20000000c00 */
        /* <DEDUP_REMOVED lines=8> */
[----:B------:R-:W-:Y:S01]  /*174c0*/  FMUL.FTZ R83, R17, R83 ;  /* 0x0000005311537220 */ /* 0x000fe20000410000 */
[----:B------:R-:W-:-:S02]  /*174d0*/  ISETP.NE.U32.AND P4, PT, R18, 0x1, PT ;  /* 0x000000011200780c */ /* 0x000fc40003f85070 */
[----:B------:R-:W-:Y:S02]  /*174e0*/  SEL R15, R15, 0xffffffe0, !P1 ;  /* 0xffffffe00f0f7807 */ /* 0x000fe40004800000 */
[----:B------:R-:W-:Y:S02]  /*174f0*/  SEL R14, R14, 0xffffffc0, !P2 ;  /* 0xffffffc00e0e7807 */ /* 0x000fe40005000000 */
[----:B--2---:R-:W-:Y:S01]  /*17500*/  LEA R12, R16, UR4, 0x1 ;  /* 0x00000004100c7c11 */ /* 0x004fe2000f8e08ff */
[----:B---3--:R-:W-:Y:S06]  /*17510*/  @P5 BRA `(.L_x_432) ;  /* 0x00000000001c5947 */ /* 0x008fec0003800000 */
[----:B------:R-:W2:Y:S01]  /*17520*/  S2UR UR9, SR_CTAID.Y ;  /* 0x00000000000979c3 */ /* 0x000ea20000002600 */
[----:B------:R-:W-:Y:S01]  /*17530*/  ULDC.64 UR4, c[0x0][0x290] ;  /* 0x0000a40000047ab9 */ /* 0x000fe20000000a00 */
[----:B--2---:R-:W-:Y:S02]  /*17540*/  USHF.R.S32.HI UR8, URZ, 0x1f, UR9 ;  /* 0x0000001f3f087899 */ /* 0x004fe40008011409 */
[----:B------:R-:W-:Y:S02]  /*17550*/  UIMAD.WIDE.U32 UR10, UR9, UR4, URZ ;  /* 0x00000004090a72a5 */ /* 0x000fe4000f8e003f */
[----:B------:R-:W-:-:S04]  /*17560*/  UIMAD UR8, UR8, UR4, URZ ;  /* 0x00000004080872a4 */ /* 0x000fc8000f8e023f */
[----:B------:R-:W-:-:S04]  /*17570*/  UIMAD UR8, UR9, UR5, UR8 ;  /* 0x00000005090872a4 */ /* 0x000fc8000f8e0208 */
[----:B------:R-:W-:-:S12]  /*17580*/  UIADD3 UR8, UR11, UR8, URZ ;  /* 0x000000080b087290 */ /* 0x000fd8000fffe03f */
.L_x_432:
        /* <DEDUP_REMOVED lines=24> */
.L_x_433:
        /* <DEDUP_REMOVED lines=11> */
[----:B------:R-:W-:Y:S01]  /*177c0*/  FMUL.FTZ R130, R17, R130 ;  /* 0x0000008211827220 */ /* 0x000fe20000410000 */
[----:B------:R-:W-:Y:S01]  /*177d0*/  F2FP.F16.F32.PACK_AB R193, R193, R192 ;  /* 0x000000c0c1c1723e */ /* 0x000fe200000000ff */
[----:B------:R-:W-:Y:S01]  /*177e0*/  FMUL.FTZ R131, R17, R131 ;  /* 0x0000008311837220 */ /* 0x000fe20000410000 */
[----:B------:R-:W-:Y:S01]  /*177f0*/  @!P1 PLOP3.LUT P4, PT, P2, PT, PT, 0x80, 0x0 ;  /* 0x000000000000981c */ /* 0x000fe2000178f070 */
[----:B------:R-:W1:Y:S01]  /*17800*/  @P5 MUFU.RCP R20, R10 ;  /* 0x0000000a00145308 */ /* 0x000e620000001000 */
[----:B------:R-:W-:Y:S01]  /*17810*/  FSETP.NE.FTZ.AND P2, PT, R9, RZ, PT ;  /* 0x000000ff0900720b */ /* 0x000fe20003f55000 */
[----:B------:R-:W-:Y:S01]  /*17820*/  STS [R12], R193 ;  /* 0x000000c10c007388 */ /* 0x000fe20000000800 */
[----:B------:R-:W-:Y:S01]  /*17830*/  F2FP.F16.F32.PACK_AB R195, R195, R194 ;  /* 0x000000c2c3c3723e */ /* 0x000fe200000000ff */
[----:B------:R-:W-:Y:S01]  /*17840*/  FMUL.FTZ R134, R17, R134 ;  /* 0x0000008611867220 */ /* 0x000fe20000410000 */
[----:B------:R-:W-:Y:S01]  /*17850*/  F2FP.F16.F32.PACK_AB R180, R181, R180 ;  /* 0x000000b4b5b4723e */ /* 0x000fe200000000ff */
[----:B------:R-:W-:Y:S01]  /*17860*/  FMUL.FTZ R135, R17, R135 ;  /* 0x0000008711877220 */ /* 0x000fe20000410000 */
        /* <DEDUP_REMOVED lines=23> */
[----:B------:R-:W-:Y:S01]  /*179e0*/  FMUL.FTZ R93, R20, R93 ;  /* 0x0000005d145d7220 */ /* 0x000fe20000410000 */
        /* <DEDUP_REMOVED lines=74> */
[----:B------:R-:W-:Y:S01]  /*17e90*/  STS [R15+0x2000], R76 ;  /* 0x0020004c0f007388 */ /* 0x000fe20000000800 */
[----:B------:R-:W-:Y:S01]  /*17ea0*/  IADD3 R29, R15, R14, RZ ;  /* 0x0000000e0f1d7210 */ /* 0x000fe20007ffe0ff */
        /* <DEDUP_REMOVED lines=25> */
[----:B------:R-:W-:Y:S01]  /*18040*/  FMUL.FTZ R163, R17, R163 ;  /* 0x000000a311a37220 */ /* 0x000fe20000410000 */
[----:B------:R-:W-:Y:S01]  /*18050*/  STS [R23+0x2400], R90 ;  /* 0x0024005a17007388 */ /* 0x000fe20000000800 */
[----:B------:R-:W-:Y:S01]  /*18060*/  F2FP.F16.F32.PACK_AB R132, R133, R132 ;  /* 0x000000848584723e */ /* 0x000fe200000000ff */
[----:B------:R-:W1:Y:S01]  /*18070*/  @!P1 LDC R14, c[0x0][0x2c4] ;  /* 0x0000b100ff0e9b82 */ /* 0x000e620000000800 */
[----:B------:R-:W-:Y:S01]  /*18080*/  F2FP.F16.F32.PACK_AB R134, R135, R134 ;  /* 0x000000868786723e */ /* 0x000fe200000000ff */
[----:B------:R-:W-:Y:S01]  /*18090*/  STS [R25+0x2000], R92 ;  /* 0x0020005c19007388 */ /* 0x000fe20000000800 */
[C---:B------:R-:W-:Y:S01]  /*180a0*/  FMUL.FTZ R152, R20.reuse, R152 ;  /* 0x0000009814987220 */ /* 0x040fe20000410000 */
[C---:B------:R-:W-:Y:S01]  /*180b0*/  FMUL.FTZ R153, R20.reuse, R153 ;  /* 0x0000009914997220 */ /* 0x040fe20000410000 */
[----:B------:R-:W-:Y:S01]  /*180c0*/  F2FP.F16.F32.PACK_AB R144, R145, R144 ;  /* 0x000000909190723e */ /* 0x000fe200000000ff */
[----:B------:R-:W-:Y:S01]  /*180d0*/  STS [R25+0x2400], R94 ;  /* 0x0024005e19007388 */ /* 0x000fe20000000800 */
[----:B------:R-:W-:Y:S01]  /*180e0*/  F2FP.F16.F32.PACK_AB R146, R147, R146 ;  /* 0x000000929392723e */ /* 0x000fe200000000ff */
[C---:B------:R-:W-:Y:S01]  /*180f0*/  FMUL.FTZ R156, R20.reuse, R156 ;  /* 0x0000009c149c7220 */ /* 0x040fe20000410000 */
[C---:B------:R-:W-:Y:S01]  /*18100*/  FMUL.FTZ R157, R20.reuse, R157 ;  /* 0x0000009d149d7220 */ /* 0x040fe20000410000 */
[----:B------:R-:W-:Y:S01]  /*18110*/  STS [R27], R100 ;  /* 0x000000641b007388 */ /* 0x000fe20000000800 */
[----:B------:R-:W-:Y:S01]  /*18120*/  F2FP.F16.F32.PACK_AB R136, R137, R136 ;  /* 0x000000888988723e */ /* 0x000fe200000000ff */
[----:B------:R-:W-:Y:S01]  /*18130*/  FMUL.FTZ R178, R17, R178 ;  /* 0x000000b211b27220 */ /* 0x000fe20000410000 */
[----:B------:R-:W-:Y:S01]  /*18140*/  F2FP.F16.F32.PACK_AB R138, R139, R138 ;  /* 0x0000008a8b8a723e */ /* 0x000fe200000000ff */
[----:B------:R-:W-:Y:S01]  /*18150*/  STS [R27+0x400], R102 ;  /* 0x000400661b007388 */ /* 0x000fe20000000800 */
[C---:B------:R-:W-:Y:S01]  /*18160*/  FMUL.FTZ R179, R17.reuse, R179 ;  /* 0x000000b311b37220 */ /* 0x040fe20000410000 */
[----:B------:R-:W-:Y:S01]  /*18170*/  FMUL.FTZ R170, R17, R170 ;  /* 0x000000aa11aa7220 */ /* 0x000fe20000410000 */
        /* <DEDUP_REMOVED lines=16> */
[----:B------:R-:W2:Y:S01]  /*18280*/  @!P1 LDC R31, c[0x0][0x270] ;  /* 0x00009c00ff1f9b82 */ /* 0x000ea20000000800 */
[----:B------:R-:W-:Y:S01]  /*18290*/  STS [R29+0x2000], R108 ;  /* 0x0020006c1d007388 */ /* 0x000fe20000000800 */
[----:B------:R-:W-:Y:S01]  /*182a0*/  F2FP.F16.F32.PACK_AB R154, R155, R154 ;  /* 0x0000009a9b9a723e */ /* 0x000fe200000000ff */
[----:B------:R-:W3:Y:S01]  /*182b0*/  @P3 MUFU.LG2 R11, R11 ;  /* 0x0000000b000b3308 */ /* 0x000ee20000000c00 */
[----:B------:R-:W-:Y:S01]  /*182c0*/  F2FP.F16.F32.PACK_AB R156, R157, R156 ;  /* 0x0000009c9d9c723e */ /* 0x000fe200000000ff */
[----:B------:R-:W-:Y:S01]  /*182d0*/  STS [R29+0x2400], R110 ;  /* 0x0024006e1d007388 */ /* 0x000fe20000000800 */
[----:B------:R-:W-:Y:S01]  /*182e0*/  F2FP.F16.F32.PACK_AB R158, R159, R158 ;  /* 0x0000009e9f9e723e */ /* 0x000fe200000000ff */
[----:B------:R-:W-:Y:S01]  /*182f0*/  BSSY B0, `(.L_x_434) ;  /* 0x000008b000007945 */ /* 0x000fe20003800000 */
[----:B------:R-:W-:Y:S01]  /*18300*/  F2FP.F16.F32.PACK_AB R176, R177, R176 ;  /* 0x000000b0b1b0723e */ /* 0x000fe200000000ff */
[----:B------:R-:W-:Y:S01]  /*18310*/  STS [R12+0x4000], R117 ;  /* 0x004000750c007388 */ /* 0x000fe20000000800 */
[----:B------:R-:W-:Y:S01]  /*18320*/  F2FP.F16.F32.PACK_AB R178, R179, R178 ;  /* 0x000000b2b3b2723e */ /* 0x000fe200000000ff */
[----:B-1----:R-:W2:Y:S01]  /*18330*/  @P4 LDC R14, c[0x0][0x2e4] ;  /* 0x0000b900ff0e4b82 */ /* 0x002ea20000000800 */
[----:B------:R-:W-:Y:S01]  /*18340*/  F2FP.F16.F32.PACK_AB R168, R169, R168 ;  /* 0x000000a8a9a8723e */ /* 0x000fe200000000ff */
[----:B------:R-:W-:Y:S01]  /*18350*/  STS [R12+0x4400], R119 ;  /* 0x004400770c007388 */ /* 0x000fe20000000800 */
[----:B------:R-:W-:Y:S01]  /*18360*/  F2FP.F16.F32.PACK_AB R17, R17, R170 ;  /* 0x000000aa1111723e */ /* 0x000fe200000000ff */
[----:B------:R-:W-:Y:S01]  /*18370*/  @P5 MUFU.LG2 R10, R10 ;  /* 0x0000000a000a5308 */ /* 0x000fe20000000c00 */
[----:B------:R-:W-:Y:S01]  /*18380*/  F2FP.F16.F32.PACK_AB R172, R173, R172 ;  /* 0x000000acadac723e */ /* 0x000fe200000000ff */
[----:B------:R-:W-:Y:S01]  /*18390*/  STS [R13+0x4000], R128 ;  /* 0x004000800d007388 */ /* 0x000fe20000000800 */
[----:B------:R-:W-:Y:S01]  /*183a0*/  F2FP.F16.F32.PACK_AB R174, R175, R174 ;  /* 0x000000aeafae723e */ /* 0x000fe200000000ff */
[----:B------:R-:W1:Y:S01]  /*183b0*/  @P3 LDC R22, c[0x0][0x2e8] ;  /* 0x0000ba00ff163b82 */ /* 0x000e620000000800 */
[----:B------:R-:W-:Y:S01]  /*183c0*/  F2FP.F16.F32.PACK_AB R164, R165, R164 ;  /* 0x000000a4a5a4723e */ /* 0x000fe200000000ff */
[----:B------:R-:W-:Y:S01]  /*183d0*/  STS [R13+0x4400], R130 ;  /* 0x004400820d007388 */ /* 0x000fe20000000800 */
[----:B------:R-:W-:Y:S01]  /*183e0*/  F2FP.F16.F32.PACK_AB R166, R167, R166 ;  /* 0x000000a6a7a6723e */ /* 0x000fe200000000ff */
[----:B------:R-:W4:Y:S01]  /*183f0*/  @P2 MUFU.LG2 R9, R9 ;  /* 0x0000000900092308 */ /* 0x000f220000000c00 */
[C---:B------:R-:W-:Y:S01]  /*18400*/  LEA.HI.SX32 R24, R6.reuse, 0x10, 0x1d ;  /* 0x0000001006187811 */ /* 0x040fe200078feaff */
[----:B------:R-:W-:Y:S01]  /*18410*/  STS [R12+0x6000], R121 ;  /* 0x006000790c007388 */ /* 0x000fe20000000800 */
[----:B---3--:R-:W-:Y:S01]  /*18420*/  @P3 FMUL.FTZ R26, R11, 0.69314718246459960938 ;  /* 0x3f3172180b1a3820 */ /* 0x008fe20000410000 */
[----:B------:R-:W-:-:S02]  /*18430*/  LEA.HI.SX32 R6, R6, 0x20, 0x1d ;  /* 0x0000002006067811 */ /* 0x000fc400078feaff */
[----:B------:R-:W-:Y:S01]  /*18440*/  STS [R12+0x6400], R123 ;  /* 0x0064007b0c007388 */ /* 0x000fe20000000800 */
[----:B------:R-:W-:-:S03]  /*18450*/  ISETP.GE.AND P4, PT, R24, UR6, PT ;  /* 0x0000000618007c0c */ /* 0x000fc6000bf86270 */
[----:B------:R-:W-:Y:S04]  /*18460*/  STS [R13+0x6000], R124 ;  /* 0x0060007c0d007388 */ /* 0x000fe80000000800 */
[----:B------:R3:W-:Y:S01]  /*18470*/  STS [R13+0x6400], R126 ;  /* 0x0064007e0d007388 */ /* 0x0007e20000000800 */
[----:B----4-:R-:W-:-:S03]  /*18480*/  @P2 FMUL.FTZ R9, R9, 0.69314718246459960938 ;  /* 0x3f31721809092820 */ /* 0x010fc60000410000 */
[----:B------:R-:W-:Y:S04]  /*18490*/  STS [R21+0x4000], R132 ;  /* 0x0040008415007388 */ /* 0x000fe80000000800 */
[----:B------:R-:W-:Y:S04]  /*184a0*/  STS [R21+0x4400], R134 ;  /* 0x0044008615007388 */ /* 0x000fe80000000800 */
[----:B------:R-:W-:Y:S04]  /*184b0*/  STS [R15+0x4000], R144 ;  /* 0x004000900f007388 */ /* 0x000fe80000000800 */
[----:B------:R-:W-:Y:S04]  /*184c0*/  STS [R15+0x4400], R146 ;  /* 0x004400920f007388 */ /* 0x000fe80000000800 */
[----:B------:R-:W-:Y:S04]  /*184d0*/  STS [R21+0x6000], R136 ;  /* 0x0060008815007388 */ /* 0x000fe80000000800 */
[----:B------:R4:W-:Y:S01]  /*184e0*/  STS [R21+0x6400], R138 ;  /* 0x0064008a15007388 */ /* 0x0009e20000000800 */
[----:B---3--:R-:W3:Y:S03]  /*184f0*/  @P1 LDC.64 R12, c[0x0][0x2c0] ;  /* 0x0000b000ff0c1b82 */ /* 0x008ee60000000a00 */
[----:B------:R-:W-:Y:S04]  /*18500*/  STS [R15+0x6000], R140 ;  /* 0x0060008c0f007388 */ /* 0x000fe80000000800 */
[----:B------:R-:W-:Y:S04]  /*18510*/  STS [R15+0x6400], R142 ;  /* 0x0064008e0f007388 */ /* 0x000fe80000000800 */
[----:B------:R-:W-:Y:S04]  /*18520*/  STS [R23+0x4000], R148 ;  /* 0x0040009417007388 */ /* 0x000fe80000000800 */
[----:B------:R-:W-:Y:S04]  /*18530*/  STS [R23+0x4400], R150 ;  /* 0x0044009617007388 */ /* 0x000fe80000000800 */
[----:B------:R-:W-:Y:S04]  /*18540*/  STS [R25+0x4000], R160 ;  /* 0x004000a019007388 */ /* 0x000fe80000000800 */
[----:B------:R-:W-:Y:S01]  /*18550*/  STS [R25+0x4400], R162 ;  /* 0x004400a219007388 */ /* 0x000fe20000000800 */
[----:B----4-:R-:W-:Y:S01]  /*18560*/  @P1 MOV R21, 0x1 ;  /* 0x0000000100151802 */ /* 0x010fe20000000f00 */
[----:B--2---:R-:W-:-:S02]  /*18570*/  @!P1 IMAD R21, R14, R31, RZ ;  /* 0x0000001f0e159224 */ /* 0x004fc400078e02ff */
[----:B------:R-:W-:Y:S01]  /*18580*/  STS [R23+0x6000], R152 ;  /* 0x0060009817007388 */ /* 0x000fe20000000800 */
[----:B---3--:R-:W-:Y:S01]  /*18590*/  @P1 IMAD R24, R13, R12, RZ ;  /* 0x0000000c0d181224 */ /* 0x008fe200078e02ff */
[----:B------:R-:W-:Y:S01]  /*185a0*/  @!P1 MOV R24, R14 ;  /* 0x0000000e00189202 */ /* 0x000fe20000000f00 */
[----:B------:R-:W-:Y:S01]  /*185b0*/  @P5 FMUL.FTZ R13, R10, 0.69314718246459960938 ;  /* 0x3f3172180a0d5820 */ /* 0x000fe20000410000 */
[----:B------:R2:W-:Y:S01]  /*185c0*/  STS [R23+0x6400], R154 ;  /* 0x0064009a17007388 */ /* 0x0005e20000000800 */
[----:B------:R-:W-:Y:S01]  /*185d0*/  MOV R12, 0x7f800000 ;  /* 0x7f800000000c7802 */ /* 0x000fe20000000f00 */
[----:B-1----:R-:W-:Y:S01]  /*185e0*/  @P3 FFMA.FTZ R12, R3, R22, R26 ;  /* 0x00000016030c3223 */ /* 0x002fe2000001001a */
[----:B------:R-:W-:Y:S01]  /*185f0*/  ISETP.GE.AND P3, PT, R6, UR6, PT ;  /* 0x0000000606007c0c */ /* 0x000fe2000bf66270 */
[----:B------:R-:W-:Y:S01]  /*18600*/  STS [R25+0x6000], R156 ;  /* 0x0060009c19007388 */ /* 0x000fe20000000800 */
[----:B------:R-:W-:-:S03]  /*18610*/  MOV R6, 0x7f800000 ;  /* 0x7f80000000067802 */ /* 0x000fc60000000f00 */
[----:B------:R1:W-:Y:S04]  /*18620*/  STS [R25+0x6400], R158 ;  /* 0x0064009e19007388 */ /* 0x0003e80000000800 */
[----:B------:R-:W-:Y:S04]  /*18630*/  STS [R27+0x4000], R176 ;  /* 0x004000b01b007388 */ /* 0x000fe80000000800 */
[----:B------:R-:W-:Y:S04]  /*18640*/  STS [R27+0x4400], R178 ;  /* 0x004400b21b007388 */ /* 0x000fe80000000800 */
[----:B------:R-:W-:Y:S04]  /*18650*/  STS [R29+0x4000], R168 ;  /* 0x004000a81d007388 */ /* 0x000fe80000000800 */
[----:B------:R3:W-:Y:S01]  /*18660*/  STS [R29+0x4400], R17 ;  /* 0x004400111d007388 */ /* 0x0007e20000000800 */
[----:B--2---:R-:W2:Y:S03]  /*18670*/  @P1 LDC R23, c[0x0][0x2c0] ;  /* 0x0000b000ff171b82 */ /* 0x004ea60000000800 */
[----:B------:R4:W-:Y:S04]  /*18680*/  STS [R27+0x6000], R172 ;  /* 0x006000ac1b007388 */ /* 0x0009e80000000800 */
[----:B------:R4:W-:Y:S01]  /*18690*/  STS [R27+0x6400], R174 ;  /* 0x006400ae1b007388 */ /* 0x0009e20000000800 */
[----:B-1----:R-:W1:Y:S03]  /*186a0*/  @P5 LDC R25, c[0x0][0x2e8] ;  /* 0x0000ba00ff195b82 */ /* 0x002e660000000800 */
[----:B------:R4:W-:Y:S04]  /*186b0*/  STS [R29+0x6000], R164 ;  /* 0x006000a41d007388 */ /* 0x0009e80000000800 */
[----:B------:R4:W-:Y:S01]  /*186c0*/  STS [R29+0x6400], R166 ;  /* 0x006400a61d007388 */ /* 0x0009e20000000800 */
[----:B------:R-:W-:Y:S01]  /*186d0*/  BAR.SYNC.DEFER_BLOCKING 0x0 ;  /* 0x0000000000007b1d */ /* 0x000fe20000010000 */
[----:B------:R-:W-:-:S07]  /*186e0*/  @!P1 IMAD.MOV.U32 R23, RZ, RZ, 0x1 ;  /* 0x00000001ff179424 */ /* 0x000fce00078e00ff */
[----:B---3--:R-:W3:Y:S01]  /*186f0*/  @P2 LDC R17, c[0x0][0x2e8] ;  /* 0x0000ba00ff112b82 */ /* 0x008ee20000000800 */
[----:B------:R-:W4:Y:S01]  /*18700*/  S2R R20, SR_CTAID.Y ;  /* 0x0000000000147919 */ /* 0x000f220000002600 */
[----:B--2---:R-:W-:Y:S01]  /*18710*/  IMAD R11, R23, UR7, RZ ;  /* 0x00000007170b7c24 */ /* 0x004fe2000f8e02ff */
[----:B------:R-:W2:Y:S04]  /*18720*/  S2R R15, SR_CTAID.Z ;  /* 0x00000000000f7919 */ /* 0x000ea80000002700 */
[----:B------:R-:W-:Y:S01]  /*18730*/  SHF.L.U32 R11, R11, 0x7, RZ ;  /* 0x000000070b0b7819 */ /* 0x000fe200000006ff */
[----:B------:R1:W1:Y:S01]  /*18740*/  LDS.128 R32, [R252+0x3800] ;  /* 0x00380000fc207984 */ /* 0x0002620000000c00 */
[----:B---3--:R-:W-:Y:S02]  /*18750*/  @P2 FFMA.FTZ R6, R0, R17, R9 ;  /* 0x0000001100062223 */ /* 0x008fe40000010009 */
[----:B------:R-:W-:-:S02]  /*18760*/  SHF.R.S32.HI R9, RZ, 0x1f, R11 ;  /* 0x0000001fff097819 */ /* 0x000fc4000001140b */
[----:B------:R-:W-:Y:S01]  /*18770*/  SHF.L.U32 R0, R4, 0x3, RZ ;  /* 0x0000000304007819 */ /* 0x000fe200000006ff */
[----:B----4-:R-:W-:-:S05]  /*18780*/  IMAD R20, R20, R21, RZ ;  /* 0x0000001514147224 */ /* 0x010fca00078e02ff */
[----:B------:R-:W-:Y:S02]  /*18790*/  SEL R20, R20, RZ, !P6 ;  /* 0x000000ff14147207 */ /* 0x000fe40007000000 */
[----:B------:R-:W-:-:S03]  /*187a0*/  LOP3.LUT P6, RZ, R7, 0x3, RZ, 0xc0, !PT ;  /* 0x0000000307ff7812 */ /* 0x000fc600078cc0ff */
[----:B--2---:R-:W-:Y:S01]  /*187b0*/  IMAD R3, R15, R24, R20 ;  /* 0x000000180f037224 */ /* 0x004fe200078e0214 */
[----:B------:R-:W-:Y:S02]  /*187c0*/  SHF.R.S32.HI R20, RZ, 0x3, R5 ;  /* 0x00000003ff147819 */ /* 0x000fe40000011405 */
[----:B------:R-:W-:Y:S01]  /*187d0*/  MOV R5, 0x7f800000 ;  /* 0x7f80000000057802 */ /* 0x000fe20000000f00 */
[----:B-1----:R-:W-:Y:S01]  /*187e0*/  @P5 FFMA.FTZ R5, R2, R25, R13 ;  /* 0x0000001902055223 */ /* 0x002fe2000001000d */
[----:B------:R-:W-:-:S04]  /*187f0*/  IADD3 R7, R20, 0x30, RZ ;  /* 0x0000003014077810 */ /* 0x000fc80007ffe0ff */
[----:B------:R-:W-:Y:S02]  /*18800*/  ISETP.GE.AND P1, PT, R7, UR14, PT ;  /* 0x0000000e07007c0c */ /* 0x000fe4000bf26270 */
[--C-:B------:R-:W-:Y:S02]  /*18810*/  IADD3 R7, P5, P2, R11, R18, R3.reuse ;  /* 0x000000120b077210 */ /* 0x100fe40007abe003 */
[----:B------:R-:W-:-:S04]  /*18820*/  SHF.R.S32.HI R18, RZ, 0x1f, R3 ;  /* 0x0000001fff127819 */ /* 0x000fc80000011403 */
[----:B------:R-:W-:Y:S01]  /*18830*/  IADD3.X R10, R9, R19, R18, P5, P2 ;  /* 0x00000013090a7210 */ /* 0x000fe20002fe4412 */
[----:B------:R-:W-:Y:S06]  /*18840*/  @P6 BRA `(.L_x_435) ;  /* 0x0000000000d46947 */ /* 0x000fec0003800000 */
[----:B------:R-:W1:Y:S01]  /*18850*/  S2R R3, SR_TID.X ;  /* 0x0000000000037919 */ /* 0x000e620000002100 */
[----:B------:R-:W-:Y:S02]  /*18860*/  SHF.R.S32.HI R9, RZ, 0x1f, R8 ;  /* 0x0000001fff097819 */ /* 0x000fe40000011408 */
[----:B------:R-:W-:Y:S02]  /*18870*/  P2R R4, PR, RZ, 0x1 ;  /* 0x00000001ff047803 */ /* 0x000fe40000000000 */
[----:B------:R-:W-:Y:S02]  /*18880*/  LEA.HI R9, R9, R8, RZ, 0x2 ;  /* 0x0000000809097211 */ /* 0x000fe400078f10ff */
[----:B------:R-:W-:Y:S02]  /*18890*/  P2R R11, PR, RZ, 0x2 ;  /* 0x00000002ff0b7803 */ /* 0x000fe40000000000 */
[----:B------:R-:W-:Y:S02]  /*188a0*/  LOP3.LUT R9, R9, 0xffffffc, RZ, 0xc0, !PT ;  /* 0x0ffffffc09097812 */ /* 0x000fe400078ec0ff */
[----:B-1----:R-:W-:-:S04]  /*188b0*/  SHF.R.S32.HI R2, RZ, 0x1f, R3 ;  /* 0x0000001fff027819 */ /* 0x002fc80000011403 */
[----:B------:R-:W-:-:S04]  /*188c0*/  LEA.HI R2, R2, R3, RZ, 0x5 ;  /* 0x0000000302027211 */ /* 0x000fc800078f28ff */
[----:B------:R-:W-:-:S05]  /*188d0*/  LOP3.LUT R2, R2, 0xffffffe0, RZ, 0xc0, !PT ;  /* 0xffffffe002027812 */ /* 0x000fca00078ec0ff */
[----:B------:R-:W-:-:S05]  /*188e0*/  IMAD.IADD R2, R3, 0x1, -R2 ;  /* 0x0000000103027824 */ /* 0x000fca00078e0a02 */
[----:B------:R-:W-:-:S04]  /*188f0*/  SHF.R.S32.HI R3, RZ, 0x1f, R2 ;  /* 0x0000001fff037819 */ /* 0x000fc80000011402 */
[----:B------:R-:W-:Y:S01]  /*18900*/  LEA.HI R3, R3, R2, RZ, 0x2 ;  /* 0x0000000203037211 */ /* 0x000fe200078f10ff */
[----:B------:R-:W-:-:S03]  /*18910*/  IMAD.IADD R2, R8, 0x1, -R9 ;  /* 0x0000000108027824 */ /* 0x000fc600078e0a09 */
        /* <DEDUP_REMOVED lines=40> */
.L_x_435:
[----:B------:R-:W-:Y:S05]  /*18ba0*/  BSYNC B0 ;  /* 0x0000000000007941 */ /* 0x000fea0003800000 */
.L_x_434:
[----:B--2---:R1:W5:Y:S01]  /*18bb0*/  LDL R24, [R1+0x20] ;  /* 0x0000200001187983 */ /* 0x0043620000100800 */
[----:B------:R-:W-:Y:S01]  /*18bc0*/  SHF.R.S32.HI R4, RZ, 0x1f, R0 ;  /* 0x0000001fff047819 */ /* 0x000fe20000011400 */
[----:B------:R-:W-:Y:S01]  /*18bd0*/  VIADD R2, R20, 0x50 ;  /* 0x0000005014027836 */ /* 0x000fe20000000000 */
[----:B------:R-:W-:Y:S01]  /*18be0*/  IADD3 R6, P2, R0, UR10, RZ ;  /* 0x0000000a00067c10 */ /* 0x000fe2000ff5e0ff */
[----:B------:R-:W-:Y:S01]  /*18bf0*/  ULDC.64 UR4, c[0x0][0x2a0] ;  /* 0x0000a80000047ab9 */ /* 0x000fe20000000a00 */
[----:B------:R-:W-:Y:S01]  /*18c00*/  SHF.R.S32.HI R5, RZ, 0x1f, R15 ;  /* 0x0000001fff057819 */ /* 0x000fe2000001140f */
[----:B------:R1:W2:Y:S01]  /*18c10*/  LDS.128 R8, [R252] ;  /* 0x00000000fc087984 */ /* 0x0002a20000000c00 */
[----:B------:R-:W-:Y:S01]  /*18c20*/  IADD3.X R7, R4, UR8, RZ, P2, !PT ;  /* 0x0000000804077c10 */ /* 0x000fe200097fe4ff */
[----:B------:R-:W-:Y:S01]  /*18c30*/  VIADD R3, R20, 0x40 ;  /* 0x0000004014037836 */ /* 0x000fe20000000000 */
[----:B------:R-:W-:Y:S01]  /*18c40*/  ISETP.GE.AND P2, PT, R2, UR14, PT ;  /* 0x0000000e02007c0c */ /* 0x000fe2000bf46270 */
[----:B------:R-:W-:Y:S01]  /*18c50*/  IMAD R2, R5, UR4, RZ ;  /* 0x0000000405027c24 */ /* 0x000fe2000f8e02ff */
[----:B------:R-:W-:Y:S01]  /*18c60*/  SHF.R.S32.HI R21, RZ, 0x1f, R20 ;  /* 0x0000001fff157819 */ /* 0x000fe20000011414 */
[----:B------:R-:W-:Y:S01]  /*18c70*/  BSSY B0, `(.L_x_436) ;  /* 0x0000018000007945 */ /* 0x000fe20003800000 */
[----:B------:R-:W-:Y:S01]  /*18c80*/  MOV R13, UR16 ;  /* 0x00000010000d7c02 */ /* 0x000fe20008000f00 */
[----:B------:R-:W-:Y:S01]  /*18c90*/  IMAD R17, R15, UR5, R2 ;  /* 0x000000050f117c24 */ /* 0x000fe2000f8e0202 */
[----:B------:R-:W-:Y:S01]  /*18ca0*/  ISETP.GE.AND P5, PT, R3, UR14, PT ;  /* 0x0000000e03007c0c */ /* 0x000fe2000bfa6270 */
[----:B------:R-:W-:-:S02]  /*18cb0*/  IMAD.WIDE.U32 R14, R15, UR4, R6 ;  /* 0x000000040f0e7c25 */ /* 0x000fc4000f8e0006 */
[----:B------:R1:W3:Y:S02]  /*18cc0*/  LDS.128 R4, [R252+0x4000] ;  /* 0x00400000fc047984 */ /* 0x0002e40000000c00 */
[----:B------:R-:W-:Y:S01]  /*18cd0*/  IMAD.WIDE R12, R13, 0x80, R20 ;  /* 0x000000800d0c7825 */ /* 0x000fe200078e0214 */
[----:B------:R-:W-:-:S03]  /*18ce0*/  IADD3 R17, R15, R17, RZ ;  /* 0x000000110f117210 */ /* 0x000fc60007ffe0ff */
        /* <DEDUP_REMOVED lines=14> */
[----:B--2---:R4:W-:Y:S04]  /*18dd0*/  @!P6 STG.E.128 desc[UR20][R22.64], R8 ;  /* 0x000000081600e986 */ /* 0x0049e8000c101d14 */
[----:B---3--:R4:W-:Y:S02]  /*18de0*/  @!P0 STG.E.128 desc[UR20][R22.64+0x80], R4 ;  /* 0x0000800416008986 */ /* 0x0089e4000c101d14 */
.L_x_437:
[----:B------:R-:W-:Y:S05]  /*18df0*/  BSYNC B0 ;  /* 0x0000000000007941 */ /* 0x000fea0003800000 */
.L_x_436:
[----:B--2-4-:R2:W4:Y:S01]  /*18e00*/  LDS.128 R8, [R252+0x800] ;  /* 0x00080000fc087984 */ /* 0x0145220000000c00 */
[----:B------:R-:W-:Y:S01]  /*18e10*/  BSSY B0, `(.L_x_438) ;  /* 0x0000016000007945 */ /* 0x000fe20003800000 */
[----:B------:R-:W-:Y:S02]  /*18e20*/  ISETP.GE.AND P0, PT, R2, UR14, PT ;  /* 0x0000000e02007c0c */ /* 0x000fe4000bf06270 */
[----:B---3--:R2:W3:Y:S01]  /*18e30*/  LDS.128 R4, [R252+0x4800] ;  /* 0x00480000fc047984 */ /* 0x0084e20000000c00 */
[----:B------:R-:W-:Y:S01]  /*18e40*/  IADD3 R20, R20, 0x70, RZ ;  /* 0x0000007014147810 */ /* 0x000fe20007ffe0ff */
[----:B------:R-:W-:Y:S09]  /*18e50*/  @P4 BRA `(.L_x_439) ;  /* 0x0000000000444947 */ /* 0x000ff20003800000 */
[----:B------:R-:W-:Y:S01]  /*18e60*/  IADD3 R3, P4, R12, 0x10, RZ ;  /* 0x000000100c037810 */ /* 0x000fe20007f9e0ff */
        /* <DEDUP_REMOVED lines=14> */
[----:B----4-:R4:W-:Y:S04]  /*18f50*/  @!P6 STG.E.128 desc[UR20][R22.64], R8 ;  /* 0x000000081600e986 */ /* 0x0109e8000c101d14 */
[----:B---3--:R4:W-:Y:S02]  /*18f60*/  @!P4 STG.E.128 desc[UR20][R22.64+0x80], R4 ;  /* 0x000080041600c986 */ /* 0x0089e4000c101d14 */
.L_x_439:
[----:B------:R-:W-:Y:S05]  /*18f70*/  BSYNC B0 ;  /* 0x0000000000007941 */ /* 0x000fea0003800000 */
.L_x_438:
[----:B----4-:R4:W1:Y:S01]  /*18f80*/  LDS.128 R8, [R252+0x1000] ;  /* 0x00100000fc087984 */ /* 0x0108620000000c00 */
[----:B------:R-:W-:Y:S01]  /*18f90*/  BSSY B0, `(.L_x_440) ;  /* 0x0000015000007945 */ /* 0x000fe20003800000 */
[----:B------:R-:W-:Y:S02]  /*18fa0*/  ISETP.GE.AND P4, PT, R20, UR14, PT ;  /* 0x0000000e14007c0c */ /* 0x000fe4000bf86270 */
[----:B---3--:R4:W3:Y:S01]  /*18fb0*/  LDS.128 R4, [R252+0x5000] ;  /* 0x00500000fc047984 */ /* 0x0088e20000000c00 */
[----:B------:R-:W-:Y:S10]  /*18fc0*/  @P3 BRA `(.L_x_441) ;  /* 0x0000000000443947 */ /* 0x000ff40003800000 */
        /* <DEDUP_REMOVED lines=16> */
[----:B---3--:R1:W-:Y:S02]  /*190d0*/  @!P3 STG.E.128 desc[UR20][R20.64+0x80], R4 ;  /* 0x000080041400b986 */ /* 0x0083e4000c101d14 */
.L_x_441:
[----:B------:R-:W-:Y:S05]  /*190e0*/  BSYNC B0 ;  /* 0x0000000000007941 */ /* 0x000fea0003800000 */
.L_x_440:
[----:B-1----:R1:W1:Y:S01]  /*190f0*/  LDS.128 R8, [R252+0x1800] ;  /* 0x00180000fc087984 */ /* 0x0022620000000c00 */
[----:B------:R-:W-:Y:S03]  /*19100*/  BSSY B0, `(.L_x_442) ;  /* 0x0000014000007945 */ /* 0x000fe60003800000 */
[----:B---3--:R3:W1:Y:S01]  /*19110*/  LDS.128 R4, [R252+0x5800] ;  /* 0x00580000fc047984 */ /* 0x0086620000000c00 */
        /* <DEDUP_REMOVED lines=18> */
.L_x_443:
[----:B------:R-:W-:Y:S05]  /*19240*/  BSYNC B0 ;  /* 0x0000000000007941 */ /* 0x000fea0003800000 */
.L_x_442:
[----:B-1----:R1:W1:Y:S01]  /*19250*/  LDS.128 R8, [R252+0x2000] ;  /* 0x00200000fc087984 */ /* 0x0022620000000c00 */
[----:B------:R-:W-:Y:S03]  /*19260*/  BSSY B0, `(.L_x_444) ;  /* 0x0000014000007945 */ /* 0x000fe60003800000 */
[----:B------:R1:W1:Y:S01]  /*19270*/  LDS.128 R4, [R252+0x6000] ;  /* 0x00600000fc047984 */ /* 0x0002620000000c00 */
        /* <DEDUP_REMOVED lines=18> */
.L_x_445:
[----:B------:R-:W-:Y:S05]  /*193a0*/  BSYNC B0 ;  /* 0x0000000000007941 */ /* 0x000fea0003800000 */
.L_x_444:
        /* <DEDUP_REMOVED lines=21> */
.L_x_447:
[----:B------:R-:W-:Y:S05]  /*19500*/  BSYNC B0 ;  /* 0x0000000000007941 */ /* 0x000fea0003800000 */
.L_x_446:
        /* <DEDUP_REMOVED lines=21> */
.L_x_449:
[----:B------:R-:W-:Y:S05]  /*19660*/  BSYNC B0 ;  /* 0x0000000000007941 */ /* 0x000fea0003800000 */
.L_x_448:
        /* <DEDUP_REMOVED lines=21> */
.L_x_382:
[----:B------:R-:W-:Y:S01]  /*197c0*/  UISETP.NE.AND UP0, UPT, UR15, -0x1, UPT ;  /* 0xffffffff0f00788c */ /* 0x000fe2000bf05270 */
[----:B------:R-:W-:Y:S01]  /*197d0*/  SHF.R.S32.HI R3, RZ, 0x1f, R132 ;  /* 0x0000001fff037819 */ /* 0x000fe20000011484 */
[----:B------:R-:W-:Y:S01]  /*197e0*/  ULDC.U8 UR8, c[0x0][0x3d9] ;  /* 0x0000f64000087ab9 */ /* 0x000fe20000000000 */
[----:B------:R-:W-:Y:S01]  /*197f0*/  UIADD3 UR17, -UR25, UR17, URZ ;  /* 0x0000001119117290 */ /* 0x000fe2000fffe13f */
[----:B------:R-:W-:Y:S01]  /*19800*/  IMAD.U32 R17, RZ, RZ, UR16 ;  /* 0x00000010ff117e24 */ /* 0x000fe2000f8e00ff */
[----:B------:R-:W-:Y:S01]  /*19810*/  UISETP.NE.AND UP2, UPT, UR8, URZ, UPT ;  /* 0x0000003f0800728c */ /* 0x000fe2000bf45270 */
[----:B------:R-:W-:Y:S01]  /*19820*/  LEA.HI R18, R3, R132, RZ, 0x3 ;  /* 0x0000008403127211 */ /* 0x000fe200078f18ff */
[----:B------:R-:W-:Y:S01]  /*19830*/  UMOV UR18, URZ ;  /* 0x0000003f00127c82 */ /* 0x000fe20008000000 */
[----:B------:R-:W-:Y:S01]  /*19840*/  UMOV UR19, URZ ;  /* 0x0000003f00137c82 */ /* 0x000fe20008000000 */
[----:B------:R-:W-:Y:S01]  /*19850*/  BSSY B0, `(.L_x_450) ;  /* 0x000004e000007945 */ /* 0x000fe20003800000 */
        /* <DEDUP_REMOVED lines=17> */
[----:B------:R-:W-:Y:S01]  /*19970*/  ULDC.U8 UR11, c[0x0][0x3d8] ;  /* 0x0000f600000b7ab9 */ /* 0x000fe20000000000 */
[----:B------:R-:W-:Y:S01]  /*19980*/  @!UP0 UMOV UR10, UR12 ;  /* 0x0000000c000a8c82 */ /* 0x000fe20008000000 */
[----:B------:R-:W-:Y:S01]  /*19990*/  UISETP.NE.AND UP0, UPT, UR11, URZ, !UP2 ;  /* 0x0000003f0b00728c */ /* 0x000fe2000d705270 */
[C---:B------:R-:W-:Y:S01]  /*199a0*/  IADD3 R2, P0, R9.reuse, UR10, RZ ;  /* 0x0000000a09027c10 */ /* 0x040fe2000ff1e0ff */
[----:B------:R-:W-:Y:S01]  /*199b0*/  UISETP.NE.AND UP3, UPT, UR11, URZ, UPT ;  /* 0x0000003f0b00728c */ /* 0x000fe2000bf65270 */
[----:B------:R-:W-:Y:S01]  /*199c0*/  VIADD R5, R18, 0x30 ;  /* 0x0000003012057836 */ /* 0x000fe20000000000 */
[----:B------:R-:W-:Y:S01]  /*199d0*/  @UP2 ULDC.64 UR4, c[0x0][0x2c0] ;  /* 0x0000b00000042ab9 */ /* 0x000fe20000000a00 */
[----:B------:R-:W-:Y:S01]  /*199e0*/  USHF.R.S32.HI UR9, URZ, 0x1f, UR26 ;  /* 0x0000001f3f097899 */ /* 0x000fe2000801141a */
[----:B------:R-:W-:Y:S01]  /*199f0*/  LEA.HI.X.SX32 R3, R9, UR7, 0x1, P0 ;  /* 0x0000000709037c11 */ /* 0x000fe200080f0eff */
[----:B------:R-:W-:Y:S01]  /*19a00*/  UISETP.NE.OR UP3, UPT, UR8, URZ, !UP3 ;  /* 0x0000003f0800728c */ /* 0x000fe2000df65670 */
[----:B------:R-:W-:Y:S01]  /*19a10*/  ISETP.NE.AND P1, PT, R132, RZ, PT ;  /* 0x000000ff8400720c */ /* 0x000fe20003f25270 */
[----:B------:R-:W-:Y:S01]  /*19a20*/  @UP2 UIMAD UR14, UR5, UR4, URZ ;  /* 0x00000004050e22a4 */ /* 0x000fe2000f8e023f */
[----:B------:R-:W-:Y:S01]  /*19a30*/  ISETP.GE.AND P0, PT, R7, UR17, PT ;  /* 0x0000001107007c0c */ /* 0x000fe2000bf06270 */
[----:B------:R-:W-:Y:S01]  /*19a40*/  UISETP.NE.OR UP1, UPT, UR15, -0x1, UP3 ;  /* 0xffffffff0f00788c */ /* 0x000fe20009f25670 */
[----:B------:R-:W-:Y:S01]  /*19a50*/  ISETP.GE.AND P3, PT, R6, UR17, PT ;  /* 0x0000001106007c0c */ /* 0x000fe2000bf66270 */
        /* <DEDUP_REMOVED lines=13> */
[----:B------:R-:W-:Y:S01]  /*19b30*/  IMAD.WIDE R16, R17, 0x80, R18 ;  /* 0x0000008011107825 */ /* 0x000fe200078e0212 */
[----:B------:R-:W-:Y:S01]  /*19b40*/  @!UP1 UIMAD UR15, UR24, UR7, URZ ;  /* 0x00000007180f92a4 */ /* 0x000fe2000f8e023f */
[----:B------:R-:W-:Y:S01]  /*19b50*/  @UP2 ULDC UR9, c[0x0][0x2c0] ;  /* 0x0000b00000092ab9 */ /* 0x000fe20000000800 */
[----:B------:R-:W-:Y:S01]  /*19b60*/  USEL UR8, UR8, URZ, UP3 ;  /* 0x0000003f08087287 */ /* 0x000fe20009800000 */
[----:B------:R-:W-:Y:S01]  /*19b70*/  VIADD R15, R13, UR5 ;  /* 0x000000050d0f7c36 */ /* 0x000fe20008000000 */
[----:B------:R-:W-:Y:S01]  /*19b80*/  @!UP2 UMOV UR9, 0x1 ;  /* 0x000000010009a882 */ /* 0x000fe20000000000 */
[----:B------:R-:W-:Y:S01]  /*19b90*/  @!UP2 UMOV UR14, UR4 ;  /* 0x00000004000eac82 */ /* 0x000fe20008000000 */
[----:B------:R-:W-:Y:S01]  /*19ba0*/  UIMAD UR6, UR25, UR9, URZ ;  /* 0x00000009190672a4 */ /* 0x000fe2000f8e023f */
[----:B------:R-:W-:Y:S01]  /*19bb0*/  VIADD R4, R18, 0x40 ;  /* 0x0000004012047836 */ /* 0x000fe20000000000 */
[----:B------:R-:W-:Y:S01]  /*19bc0*/  UIMAD UR14, UR26, UR14, UR8 ;  /* 0x0000000e1a0e72a4 */ /* 0x000fe2000f8e0208 */
[----:B------:R-:W-:Y:S01]  /*19bd0*/  VIADD R8, R9, 0x40 ;  /* 0x0000004009087836 */ /* 0x000fe20000000000 */
[----:B------:R-:W-:Y:S01]  /*19be0*/  @!UP3 UMOV UR18, UR15 ;  /* 0x0000000f0012bc82 */ /* 0x000fe20008000000 */
[----:B------:R-:W-:-:S02]  /*19bf0*/  USHF.R.S32.HI UR4, URZ, 0x1f, UR6 ;  /* 0x0000001f3f047899 */ /* 0x000fc40008011406 */
[----:B------:R-:W-:Y:S02]  /*19c00*/  @!UP3 USHF.R.S32.HI UR19, URZ, 0x1f, UR15 ;  /* 0x0000001f3f13b899 */ /* 0x000fe4000801140f */
[----:B------:R-:W-:Y:S02]  /*19c10*/  USHF.R.S32.HI UR7, URZ, 0x1f, UR14 ;  /* 0x0000001f3f077899 */ /* 0x000fe4000801140e */
        /* <DEDUP_REMOVED lines=17> */
.L_x_451:
[----:B------:R-:W-:Y:S05]  /*19d30*/  BSYNC B0 ;  /* 0x0000000000007941 */ /* 0x000fea0003800000 */
.L_x_450:
        /* <DEDUP_REMOVED lines=21> */
.L_x_453:
[----:B------:R-:W-:Y:S05]  /*19e90*/  BSYNC B0 ;  /* 0x0000000000007941 */ /* 0x000fea0003800000 */
.L_x_452:
        /* <DEDUP_REMOVED lines=21> */
.L_x_455:
[----:B------:R-:W-:Y:S05]  /*19ff0*/  BSYNC B0 ;  /* 0x0000000000007941 */ /* 0x000fea0003800000 */
.L_x_454:
        /* <DEDUP_REMOVED lines=21> */
.L_x_457:
[----:B------:R-:W-:Y:S05]  /*1a150*/  BSYNC B0 ;  /* 0x0000000000007941 */ /* 0x000fea0003800000 */
.L_x_456:
        /* <DEDUP_REMOVED lines=20> */
.L_x_459:
[----:B------:R-:W-:Y:S05]  /*1a2a0*/  BSYNC B0 ;  /* 0x0000000000007941 */ /* 0x000fea0003800000 */
.L_x_458:
        /* <DEDUP_REMOVED lines=20> */
.L_x_461:
[----:B------:R-:W-:Y:S05]  /*1a3f0*/  BSYNC B0 ;  /* 0x0000000000007941 */ /* 0x000fea0003800000 */
.L_x_460:
        /* <DEDUP_REMOVED lines=20> */
.L_x_463:
[----:B------:R-:W-:Y:S05]  /*1a540*/  BSYNC B0 ;  /* 0x0000000000007941 */ /* 0x000fea0003800000 */
.L_x_462:
        /* <DEDUP_REMOVED lines=19> */
.L_x_465:
[----:B------:R-:W-:Y:S05]  /*1a680*/  BSYNC B0 ;  /* 0x0000000000007941 */ /* 0x000fea0003800000 */
.L_x_464:
        /* <DEDUP_REMOVED lines=10> */
.L_x_467:
[----:B------:R-:W-:Y:S05]  /*1a730*/  BSYNC B0 ;  /* 0x0000000000007941 */ /* 0x000fea0003800000 */
.L_x_466:
        /* <DEDUP_REMOVED lines=15> */
.L_x_469:
[----:B------:R-:W-:Y:S05]  /*1a830*/  BSYNC B0 ;  /* 0x0000000000007941 */ /* 0x000fea0003800000 */
.L_x_468:
        /* <DEDUP_REMOVED lines=10> */
.L_x_471:
[----:B------:R-:W-:Y:S05]  /*1a8e0*/  BSYNC B0 ;  /* 0x0000000000007941 */ /* 0x000fea0003800000 */
.L_x_470:
        /* <DEDUP_REMOVED lines=10> */
.L_x_473:
[----:B------:R-:W-:Y:S05]  /*1a990*/  BSYNC B0 ;  /* 0x0000000000007941 */ /* 0x000fea0003800000 */
.L_x_472:
        /* <DEDUP_REMOVED lines=10> */
.L_x_475:
[----:B------:R-:W-:Y:S05]  /*1aa40*/  BSYNC B0 ;  /* 0x0000000000007941 */ /* 0x000fea0003800000 */
.L_x_474:
        /* <DEDUP_REMOVED lines=10> */
.L_x_477:
[----:B------:R-:W-:Y:S05]  /*1aaf0*/  BSYNC B0 ;  /* 0x0000000000007941 */ /* 0x000fea0003800000 */
.L_x_476:
        /* <DEDUP_REMOVED lines=10> */
.L_x_479:
[----:B------:R-:W-:Y:S05]  /*1aba0*/  BSYNC B0 ;  /* 0x0000000000007941 */ /* 0x000fea0003800000 */
.L_x_478:
        /* <DEDUP_REMOVED lines=10> */
.L_x_480:
        /* <DEDUP_REMOVED lines=11> */
.L_x_1743:


//--------------------- .text._ZN5flash16flash_fwd_kernelI23Flash_fwd_kernel_traitsILi128ELi128ELi64ELi4ELb0ELb0EN7cutlass6half_tE19Flash_kernel_traitsILi128ELi128ELi64ELi4ES3_EELb0ELb1ELb0ELb1ELb0ELb0ELb1ELb0EEEvNS_16Flash_fwd_paramsE --------------------------
	.section	.text._ZN5flash16flash_fwd_kernelI23Flash_fwd_kernel_traitsILi128ELi128ELi64ELi4ELb0ELb0EN7cutlass6half_tE19Flash_kernel_traitsILi128ELi128ELi64ELi4ES3_EELb0ELb1ELb0ELb1ELb0ELb0ELb1ELb0EEEvNS_16Flash_fwd_paramsE,"ax",@progbits
	.align	128
        .global         _ZN5flash16flash_fwd_kernelI23Flash_fwd_kernel_traitsILi128ELi128ELi64ELi4ELb0ELb0EN7cutlass6half_tE19Flash_kernel_traitsILi128ELi128ELi64ELi4ES3_EELb0ELb1ELb0ELb1ELb0ELb0ELb1ELb0EEEvNS_16Flash_fwd_paramsE
        .type           _ZN5flash16flash_fwd_kernelI23Flash_fwd_kernel_traitsILi128ELi128ELi64ELi4ELb0ELb0EN7cutlass6half_tE19Flash_kernel_traitsILi128ELi128ELi64ELi4ES3_EELb0ELb1ELb0ELb1ELb0ELb0ELb1ELb0EEEvNS_16Flash_fwd_paramsE,@function
        .size           _ZN5flash16flash_fwd_kernelI23Flash_fwd_kernel_traitsILi128ELi128ELi64ELi4ELb0ELb0EN7cutlass6half_tE19Flash_kernel_traitsILi128ELi128ELi64ELi4ES3_EELb0ELb1ELb0ELb1ELb0ELb0ELb1ELb0EEEvNS_16Flash_fwd_paramsE,(.L_x_1744 - _ZN5flash16flash_fwd_kernelI23Flash_fwd_kernel_traitsILi128ELi128ELi64ELi4ELb0ELb0EN7cutlass6half_tE19Flash_kernel_traitsILi128ELi128ELi64ELi4ES3_EELb0ELb1ELb0ELb1ELb0ELb0ELb1ELb0EEEvNS_16Flash_fwd_paramsE)
        .other          _ZN5flash16flash_fwd_kernelI23Flash_fwd_kernel_traitsILi128ELi128ELi64ELi4ELb0ELb0EN7cutlass6half_tE19Flash_kernel_traitsILi128ELi128ELi64ELi4ES3_EELb0ELb1ELb0ELb1ELb0ELb0ELb1ELb0EEEvNS_16Flash_fwd_paramsE,@"STO_CUDA_ENTRY STV_DEFAULT"
_ZN5flash16flash_fwd_kernelI23Flash_fwd_kernel_traitsILi128ELi128ELi64ELi4ELb0ELb0EN7cutlass6half_tE19Flash_kernel_traitsILi128ELi128ELi64ELi4ES3_EELb0ELb1ELb0ELb1ELb0ELb0ELb1ELb0EEEvNS_16Flash_fwd_paramsE:
.text._ZN5flash16flash_fwd_kernelI23Flash_fwd_kernel_traitsILi128ELi128ELi64ELi4ELb0ELb0EN7cutlass6half_tE19Flash_kernel_traitsILi128ELi128ELi64ELi4ES3_EELb0ELb1ELb0ELb1ELb0ELb0ELb1ELb0EEEvNS_16Flash_fwd_paramsE:
        /* <DEDUP_REMOVED lines=55> */
.L_x_481:
[----:B------:R-:W-:-:S05]  /*0370*/  ULDC UR7, c[0x0][0x2c8] ;  /* 0x0000b20000077ab9 */ /* 0x000fca0000000800 */
.L_x_482:
        /* <DEDUP_REMOVED lines=45> */
[----:B------:R-:W-:Y:S01]  /*0650*/  LEA.HI R26, R27, R181, RZ, 0x4 ;  /* 0x000000b51b1a7211 */ /* 0x000fe200078f20ff */
[----:B------:R-:W-:Y:S01]  /*0660*/  USHF.R.S32.HI UR23, URZ, 0x1f, UR26 ;  /* 0x0000001f3f177899 */ /* 0x000fe2000801141a */
[----:B------:R-:W-:-:S03]  /*0670*/  SHF.R.S32.HI R6, RZ, 0x3, R5 ;  /* 0x00000003ff067819 */ /* 0x000fc60000011405 */
[----:B------:R-:W-:Y:S01]  /*0680*/  PLOP3.LUT P1, PT, PT, PT, UP0, 0x80, 0x0 ;  /* 0x000000000000781c */ /* 0x000fe20003f2f008 */
        /* <DEDUP_REMOVED lines=9> */
[----:B------:R-:W-:Y:S01]  /*0720*/  @!UP1 UIMAD UR7, UR7, UR4, URZ ;  /* 0x00000004070792a4 */ /* 0x000fe2000f8e023f */
[----:B------:R-:W-:Y:S01]  /*0730*/  IMAD.MOV.U32 R7, RZ, RZ, R0 ;  /* 0x000000ffff077224 */ /* 0x000fe200078e0000 */
[----:B------:R-:W-:Y:S02]  /*0740*/  @!UP1 UIMAD.WIDE.U32 UR28, UR24, UR4, URZ ;  /* 0x00000004181c92a5 */ /* 0x000fe4000f8e003f */
[----:B------:R-:W-:Y:S01]  /*0750*/  @!UP1 UIMAD UR5, UR24, UR5, UR7 ;  /* 0x00000005180592a4 */ /* 0x000fe2000f8e0207 */
[----:B------:R-:W1:Y:S01]  /*0760*/  I2F.RP R2, R7 ;  /* 0x0000000700027306 */ /* 0x000e620000209400 */
[----:B--2---:R-:W-:Y:S01]  /*0770*/  IABS R4, R4 ;  /* 0x0000000400047213 */ /* 0x004fe20000000000 */
        /* <DEDUP_REMOVED lines=10> */
[----:B------:R-:W-:-:S04]  /*0820*/  IMAD.HI.U32 R2, R3, R0, R2 ;  /* 0x0000000003027227 */ /* 0x000fc800078e0002 */
[----:B------:R-:W-:Y:S02]  /*0830*/  IMAD.MOV.U32 R3, RZ, RZ, R4 ;  /* 0x000000ffff037224 */ /* 0x000fe400078e0004 */
[----:B------:R-:W-:Y:S02]  /*0840*/  VIADD R4, R6, 0x50 ;  /* 0x0000005006047836 */ /* 0x000fe40000000000 */
[----:B------:R-:W-:-:S03]  /*0850*/  IMAD.HI.U32 R2, R2, R3, RZ ;  /* 0x0000000302027227 */ /* 0x000fc600078e00ff */
[----:B------:R-:W-:Y:S01]  /*0860*/  ISETP.GE.AND P3, PT, R4, UR14, PT ;  /* 0x0000000e04007c0c */ /* 0x000fe2000bf66270 */
[----:B------:R-:W-:-:S04]  /*0870*/  IMAD.MOV R0, RZ, RZ, -R2 ;  /* 0x000000ffff007224 */ /* 0x000fc800078e0a02 */
[----:B------:R-:W-:Y:S02]  /*0880*/  IMAD R0, R7, R0, R3 ;  /* 0x0000000007007224 */ /* 0x000fe400078e0203 */
[----:B------:R-:W-:-:S03]  /*0890*/  VIADD R3, R6, 0x40 ;  /* 0x0000004006037836 */ /* 0x000fc60000000000 */
[----:B------:R-:W-:Y:S02]  /*08a0*/  ISETP.GT.U32.AND P5, PT, R7, R0, PT ;  /* 0x000000000700720c */ /* 0x000fe40003fa4070 */
[----:B------:R-:W-:Y:S01]  /*08b0*/  ISETP.GE.AND P4, PT, R3, UR14, PT ;  /* 0x0000000e03007c0c */ /* 0x000fe2000bf86270 */
[----:B------:R-:W-:-:S05]  /*08c0*/  VIADD R3, R6, 0x60 ;  /* 0x0000006006037836 */ /* 0x000fca0000000000 */
[----:B------:R-:W-:Y:S02]  /*08d0*/  ISETP.GE.AND P0, PT, R3, UR14, PT ;  /* 0x0000000e03007c0c */ /* 0x000fe4000bf06270 */
[----:B------:R-:W-:-:S03]  /*08e0*/  LOP3.LUT R3, R12, UR26, RZ, 0x3c, !PT ;  /* 0x0000001a0c037c12 */ /* 0x000fc6000f8e3cff */
[----:B------:R-:W-:Y:S01]  /*08f0*/  @!P5 IMAD.IADD R0, R0, 0x1, -R7 ;  /* 0x000000010000d824 */ /* 0x000fe200078e0a07 */
[----:B------:R-:W-:Y:S01]  /*0900*/  ISETP.GE.AND P2, PT, R3, RZ, PT ;  /* 0x000000ff0300720c */ /* 0x000fe20003f46270 */
[----:B------:R-:W-:Y:S01]  /*0910*/  @!P5 VIADD R2, R2, 0x1 ;  /* 0x000000010202d836 */ /* 0x000fe20000000000 */
[----:B------:R-:W-:Y:S02]  /*0920*/  LOP3.LUT R3, R26, 0xfffffff0, RZ, 0xc0, !PT ;  /* 0xfffffff01a037812 */ /* 0x000fe400078ec0ff */
[----:B------:R-:W-:Y:S02]  /*0930*/  ISETP.GE.U32.AND P6, PT, R0, R7, PT ;  /* 0x000000070000720c */ /* 0x000fe40003fc6070 */
[----:B------:R-:W-:Y:S01]  /*0940*/  LOP3.LUT R0, R5, 0xfffffff8, RZ, 0xc0, !PT ;  /* 0xfffffff805007812 */ /* 0x000fe200078ec0ff */
[C---:B------:R-:W-:Y:S01]  /*0950*/  IMAD.IADD R3, R181.reuse, 0x1, -R3 ;  /* 0x00000001b5037824 */ /* 0x040fe200078e0a03 */
[----:B------:R-:W-:Y:S02]  /*0960*/  SHF.R.S32.HI R7, RZ, 0x1f, R6 ;  /* 0x0000001fff077819 */ /* 0x000fe40000011406 */
[----:B------:R-:W-:Y:S01]  /*0970*/  ISETP.NE.AND P5, PT, R12, RZ, PT ;  /* 0x000000ff0c00720c */ /* 0x000fe20003fa5270 */
[----:B------:R-:W-:Y:S01]  /*0980*/  IMAD.IADD R21, R181, 0x1, -R0 ;  /* 0x00000001b5157824 */ /* 0x000fe200078e0a00 */
[----:B------:R-:W-:Y:S01]  /*0990*/  SHF.R.S32.HI R5, RZ, 0x1f, R3 ;  /* 0x0000001fff057819 */ /* 0x000fe20000011403 */
[----:B------:R-:W-:-:S02]  /*09a0*/  IMAD.SHL.U32 R0, R6, 0x40, RZ ;  /* 0x0000004006007824 */ /* 0x000fc400078e00ff */
[----:B------:R-:W-:Y:S02]  /*09b0*/  IMAD.SHL.U32 R132, R21, 0x8, RZ ;  /* 0x0000000815847824 */ /* 0x000fe400078e00ff */
[----:B------:R-:W-:Y:S01]  /*09c0*/  IMAD.WIDE R8, R8, 0x80, R6 ;  /* 0x0000008008087825 */ /* 0x000fe200078e0206 */
[----:B------:R-:W-:-:S04]  /*09d0*/  LOP3.LUT R0, R0, 0x1c0, RZ, 0xc0, !PT ;  /* 0x000001c000007812 */ /* 0x000fc800078ec0ff */
[----:B------:R-:W-:Y:S01]  /*09e0*/  LOP3.LUT R4, R0, 0x38, R132, 0xf8, !PT ;  /* 0x0000003800047812 */ /* 0x000fe200078ef884 */
        /* <DEDUP_REMOVED lines=13> */
.L_x_484:
        /* <DEDUP_REMOVED lines=23> */
.L_x_485:
[----:B------:R-:W-:Y:S01]  /*0c30*/  @P6 VIADD R2, R2, 0x1 ;  /* 0x0000000102026836 */ /* 0x000fe20000000000 */
[----:B------:R-:W-:Y:S01]  /*0c40*/  IADD3 R188, R132, 0x40, RZ ;  /* 0x0000004084bc7810 */ /* 0x000fe20007ffe0ff */
[----:B------:R-:W-:Y:S01]  /*0c50*/  IMAD R10, R7, UR8, RZ ;  /* 0x00000008070a7c24 */ /* 0x000fe2000f8e02ff */
[----:B------:R-:W-:Y:S01]  /*0c60*/  ULDC.64 UR4, c[0x0][0x258] ;  /* 0x0000960000047ab9 */ /* 0x000fe20000000a00 */
[C---:B------:R-:W-:Y:S01]  /*0c70*/  IMAD.WIDE.U32 R4, R6.reuse, UR8, R132 ;  /* 0x0000000806047c25 */ /* 0x040fe2000f8e0084 */
[C---:B------:R-:W-:Y:S01]  /*0c80*/  ISETP.GE.AND P6, PT, R6.reuse, UR14, PT ;  /* 0x0000000e06007c0c */ /* 0x040fe2000bfc6270 */
[----:B------:R-:W-:Y:S01]  /*0c90*/  BSSY B0, `(.L_x_486) ;  /* 0x000004a000007945 */ /* 0x000fe20003800000 */
[----:B------:R-:W-:Y:S01]  /*0ca0*/  IADD3 R20, R6, 0x10, RZ ;  /* 0x0000001006147810 */ /* 0x000fe20007ffe0ff */
[----:B------:R-:W-:Y:S01]  /*0cb0*/  IMAD.SHL.U32 R236, R0, 0x8, RZ ;  /* 0x0000000800ec7824 */ /* 0x000fe200078e00ff */
[----:B------:R-:W-:Y:S01]  /*0cc0*/  MOV R0, R2 ;  /* 0x0000000200007202 */ /* 0x000fe20000000f00 */
[----:B------:R-:W-:Y:S01]  /*0cd0*/  IMAD R10, R6, UR9, R10 ;  /* 0x00000009060a7c24 */ /* 0x000fe2000f8e020a */
[----:B------:R-:W-:Y:S01]  /*0ce0*/  LOP3.LUT R2, R24, 0xfffffff8, RZ, 0xc0, !PT ;  /* 0xfffffff818027812 */ /* 0x000fe200078ec0ff */
[----:B------:R-:W-:Y:S01]  /*0cf0*/  IMAD.MOV.U32 R28, RZ, RZ, 0x10 ;  /* 0x00000010ff1c7424 */ /* 0x000fe200078e00ff */
[----:B------:R-:W-:Y:S01]  /*0d00*/  IADD3 R4, P1, R4, UR30, RZ ;  /* 0x0000001e04047c10 */ /* 0x000fe2000ff3e0ff */
[----:B------:R-:W-:Y:S01]  /*0d10*/  @!P2 IMAD.MOV R0, RZ, RZ, -R0 ;  /* 0x000000ffff00a224 */ /* 0x000fe200078e0a00 */
[----:B------:R-:W-:Y:S01]  /*0d20*/  IADD3 R23, R3, -R2, RZ ;  /* 0x8000000203177210 */ /* 0x000fe20007ffe0ff */
[----:B------:R-:W-:Y:S01]  /*0d30*/  IMAD.WIDE.U32 R2, R6, UR6, R132 ;  /* 0x0000000606027c25 */ /* 0x000fe2000f8e0084 */
[----:B------:R-:W-:Y:S01]  /*0d40*/  IADD3.X R5, R5, UR27, R10, P1, !PT ;  /* 0x0000001b05057c10 */ /* 0x000fe20008ffe40a */
[----:B------:R-:W1:Y:S01]  /*0d50*/  S2UR UR27, SR_CgaCtaId ;  /* 0x00000000001b79c3 */ /* 0x000e620000008800 */
[----:B------:R-:W-:Y:S01]  /*0d60*/  LOP3.LUT R236, R11, 0xfffffe00, R236, 0xf8, !PT ;  /* 0xfffffe000bec7812 */ /* 0x000fe200078ef8ec */
[----:B------:R-:W-:Y:S01]  /*0d70*/  IMAD R10, R7, UR6, RZ ;  /* 0x00000006070a7c24 */ /* 0x000fe2000f8e02ff */
[----:B------:R-:W-:Y:S01]  /*0d80*/  IADD3 R2, P2, R2, UR28, RZ ;  /* 0x0000001c02027c10 */ /* 0x000fe2000ff5e0ff */
[----:B------:R-:W-:Y:S01]  /*0d90*/  VIADD R19, R6, 0x20 ;  /* 0x0000002006137836 */ /* 0x000fe20000000000 */
[----:B------:R-:W-:Y:S01]  /*0da0*/  IADD3 R14, P1, R132, UR12, RZ ;  /* 0x0000000c840e7c10 */ /* 0x000fe2000ff3e0ff */
[----:B------:R-:W-:Y:S01]  /*0db0*/  IMAD R11, R6, UR7, R10 ;  /* 0x00000007060b7c24 */ /* 0x000fe2000f8e020a */
[----:B------:R-:W-:Y:S01]  /*0dc0*/  @!P5 LOP3.LUT R0, RZ, R12, RZ, 0x33, !PT ;  /* 0x0000000cff00d212 */ /* 0x000fe200078e33ff */
[----:B------:R-:W-:Y:S01]  /*0dd0*/  IMAD.U32 R12, RZ, RZ, UR4 ;  /* 0x00000004ff0c7e24 */ /* 0x000fe2000f8e00ff */
[----:B------:R-:W-:Y:S01]  /*0de0*/  IADD3.X R15, R133, UR10, RZ, P1, !PT ;  /* 0x0000000a850f7c10 */ /* 0x000fe20008ffe4ff */
[----:B------:R-:W-:Y:S01]  /*0df0*/  ULDC.64 UR10, c[0x0][0x268] ;  /* 0x00009a00000a7ab9 */ /* 0x000fe20000000a00 */
[----:B------:R-:W-:Y:S01]  /*0e00*/  IADD3.X R3, R3, UR13, R11, P2, !PT ;  /* 0x0000000d03037c10 */ /* 0x000fe200097fe40b */
[----:B------:R-:W-:Y:S01]  /*0e10*/  ULDC.64 UR12, c[0x0][0x260] ;  /* 0x00009800000c7ab9 */ /* 0x000fe20000000a00 */
[----:B------:R-:W-:Y:S01]  /*0e20*/  UIMAD UR4, UR23, UR4, URZ ;  /* 0x00000004170472a4 */ /* 0x000fe2000f8e023f */
[----:B------:R-:W-:Y:S01]  /*0e30*/  IMAD.WIDE.U32 R32, R0, UR12, R4 ;  /* 0x0000000c00207c25 */ /* 0x000fe2000f8e0004 */
[----:B------:R-:W-:-:S02]  /*0e40*/  SHF.R.S32.HI R10, RZ, 0x1f, R0 ;  /* 0x0000001fff0a7819 */ /* 0x000fc40000011400 */
[----:B------:R-:W-:Y:S01]  /*0e50*/  UIMAD UR5, UR26, UR5, UR4 ;  /* 0x000000051a0572a4 */ /* 0x000fe2000f8e0204 */
[----:B------:R-:W-:Y:S01]  /*0e60*/  IMAD.WIDE.U32 R30, R0, UR10, R2 ;  /* 0x0000000a001e7c25 */ /* 0x000fe2000f8e0002 */
[----:B------:R2:W-:Y:S01]  /*0e70*/  STL.64 [R1+0x88], R32 ;  /* 0x0000882001007387 */ /* 0x0005e20000100a00 */
[----:B------:R-:W-:Y:S01]  /*0e80*/  ISETP.GE.AND P5, PT, R20, UR14, PT ;  /* 0x0000000e14007c0c */ /* 0x000fe2000bfa6270 */
[----:B------:R-:W-:Y:S01]  /*0e90*/  UMOV UR4, 0x400 ;  /* 0x0000040000047882 */ /* 0x000fe20000000000 */
[----:B------:R-:W-:Y:S01]  /*0ea0*/  IMAD R11, R10, UR12, RZ ;  /* 0x0000000c0a0b7c24 */ /* 0x000fe2000f8e02ff */
[----:B------:R2:W-:Y:S01]  /*0eb0*/  STL.64 [R1+0x58], R30 ;  /* 0x0000581e01007387 */ /* 0x0005e20000100a00 */
[----:B------:R-:W-:Y:S01]  /*0ec0*/  IMAD.WIDE.U32 R14, R12, UR26, R14 ;  /* 0x0000001a0c0e7c25 */ /* 0x000fe2000f8e000e */
[----:B-1----:R-:W-:Y:S01]  /*0ed0*/  ULEA UR4, UR27, UR4, 0x18 ;  /* 0x000000041b047291 */ /* 0x002fe2000f8ec03f */
[----:B------:R-:W-:Y:S01]  /*0ee0*/  R2P PR, R23, 0x6 ;  /* 0x0000000617007804 */ /* 0x000fe20000000000 */
[----:B------:R2:W-:Y:S01]  /*0ef0*/  STL [R1+0x48], R188 ;  /* 0x000048bc01007387 */ /* 0x0005e20000100800 */
[----:B------:R-:W-:Y:S01]  /*0f00*/  IMAD R4, R10, UR10, RZ ;  /* 0x0000000a0a047c24 */ /* 0x000fe2000f8e02ff */
[----:B------:R-:W-:Y:S01]  /*0f10*/  MOV R29, 0x20 ;  /* 0x00000020001d7802 */ /* 0x000fe20000000f00 */
[----:B------:R-:W-:Y:S01]  /*0f20*/  IMAD R22, R0, UR13, R11 ;  /* 0x0000000d00167c24 */ /* 0x000fe2000f8e020b */
[----:B------:R-:W-:Y:S01]  /*0f30*/  SEL R5, R28, 0xfffffff0, !P1 ;  /* 0xfffffff01c057807 */ /* 0x000fe20004800000 */
[----:B------:R-:W-:Y:S01]  /*0f40*/  IMAD R25, R0, UR11, R4 ;  /* 0x0000000b00197c24 */ /* 0x000fe2000f8e0204 */
[----:B------:R-:W-:Y:S01]  /*0f50*/  SEL R3, R29, 0xffffffe0, !P2 ;  /* 0xffffffe01d037807 */ /* 0x000fe20005000000 */
[----:B------:R-:W-:Y:S01]  /*0f60*/  VIADD R11, R15, UR5 ;  /* 0x000000050f0b7c36 */ /* 0x000fe20008000000 */
        /* <DEDUP_REMOVED lines=28> */
.L_x_487:
[----:B------:R-:W-:Y:S05]  /*1130*/  BSYNC B0 ;  /* 0x0000000000007941 */ /* 0x000fea0003800000 */
.L_x_486:
        /* <DEDUP_REMOVED lines=33> */
.L_x_489:
[----:B------:R-:W-:Y:S05]  /*1350*/  BSYNC B0 ;  /* 0x0000000000007941 */ /* 0x000fea0003800000 */
.L_x_488:
        /* <DEDUP_REMOVED lines=34> */
.L_x_491:
[----:B------:R-:W-:Y:S05]  /*1580*/  BSYNC B0 ;  /* 0x0000000000007941 */ /* 0x000fea0003800000 */
.L_x_490:
        /* <DEDUP_REMOVED lines=33> */
.L_x_493:
[----:B------:R-:W-:Y:S05]  /*17a0*/  BSYNC B0 ;  /* 0x0000000000007941 */ /* 0x000fea0003800000 */
.L_x_492:
        /* <DEDUP_REMOVED lines=31> */
.L_x_495:
[----:B------:R-:W-:Y:S05]  /*19a0*/  BSYNC B0 ;  /* 0x0000000000007941 */ /* 0x000fea0003800000 */
.L_x_494:
        /* <DEDUP_REMOVED lines=31> */
.L_x_497:
[----:B------:R-:W-:Y:S05]  /*1ba0*/  BSYNC B0 ;  /* 0x0000000000007941 */ /* 0x000fea0003800000 */
.L_x_496:
        /* <DEDUP_REMOVED lines=31> */
.L_x_499:
[----:B------:R-:W-:Y:S05]  /*1da0*/  BSYNC B0 ;  /* 0x0000000000007941 */ /* 0x000fea0003800000 */
.L_x_498:
[----:B------:R-:W-:Y:S01]  /*1db0*/  USHF.L.U32 UR29, UR8, 0x6, URZ ;  /* 0x00000006081d7899 */ /* 0x000fe2000800063f */
[----:B------:R-:W-:Y:S04]  /*1dc0*/  BSSY B0, `(.L_x_500) ;  /* 0x000001e000007945 */ /* 0x000fe80003800000 */
[----:B------:R-:W-:Y:S05]  /*1dd0*/  @P5 BRA `(.L_x_501) ;  /* 0x0000000000705947 */ /* 0x000fea0003800000 */
        /* <DEDUP_REMOVED lines=28> */
.L_x_501:
[----:B------:R-:W-:Y:S05]  /*1fa0*/  BSYNC B0 ;  /* 0x0000000000007941 */ /* 0x000fea0003800000 */
.L_x_500:
        /* <DEDUP_REMOVED lines=9> */
[----:B-1----:R-:W-:Y:S01]  /*2040*/  IMAD.WIDE.U32 R8, R184, UR28, R186 ;  /* 0x0000001cb8087c25 */ /* 0x002fe2000f8e00ba */
        /* <DEDUP_REMOVED lines=26> */
.L_x_503:
[----:B------:R-:W-:Y:S05]  /*21f0*/  BSYNC B0 ;  /* 0x0000000000007941 */ /* 0x000fea0003800000 */
.L_x_502:
        /* <DEDUP_REMOVED lines=9> */
[----:B-1----:R-:W1:Y:S01]  /*2290*/  @!P1 LDC.64 R12, c[0x0][0x218] ;  /* 0x00008600ff0c9b82 */ /* 0x002e620000000a00 */
        /* <DEDUP_REMOVED lines=16> */
.L_x_505:
[----:B------:R-:W-:Y:S05]  /*23a0*/  BSYNC B0 ;  /* 0x0000000000007941 */ /* 0x000fea0003800000 */
.L_x_504:
        /* <DEDUP_REMOVED lines=27> */
.L_x_507:
[----:B------:R-:W-:Y:S05]  /*2560*/  BSYNC B0 ;  /* 0x0000000000007941 */ /* 0x000fea0003800000 */
.L_x_506:
        /* <DEDUP_REMOVED lines=27> */
.L_x_509:
[----:B------:R-:W-:Y:S05]  /*2720*/  BSYNC B0 ;  /* 0x0000000000007941 */ /* 0x000fea0003800000 */
.L_x_508:
        /* <DEDUP_REMOVED lines=13> */
[----:B------:R-:W-:-:S04]  /*2800*/  DEPBAR.LE SB0, 0x0 ;  /* 0x000080000000791a */ /* 0x000fc80000000000 */
[----:B------:R-:W-:Y:S02]  /*2810*/  @UP1 ULEA UR12, UP0, UR34, UR12, 0x2 ;  /* 0x0000000c220c1291 */ /* 0x000fe4000f80103f */
[----:B------:R-:W-:-:S04]  /*2820*/  @UP1 UIADD3 UR5, UR35, UR5, URZ ;  /* 0x0000000523051290 */ /* 0x000fc8000fffe03f */
[----:B------:R-:W-:Y:S01]  /*2830*/  @UP1 ULEA.HI.X UR13, UR34, UR13, UR5, 0x2, UP0 ;  /* 0x0000000d220d1291 */ /* 0x000fe200080f1405 */
[----:B-1----:R-:W-:Y:S01]  /*2840*/  IMAD.U32 R8, RZ, RZ, UR12 ;  /* 0x0000000cff087e24 */ /* 0x002fe2000f8e00ff */
[----:B------:R-:W-:Y:S01]  /*2850*/  LOP3.LUT R2, R0, 0xffffffe0, RZ, 0xc0, !PT ;  /* 0xffffffe000027812 */ /* 0x000fe200078ec0ff */
[----:B------:R-:W-:-:S03]  /*2860*/  @UP1 ULDC UR5, c[0x0][0x2e8] ;  /* 0x0000ba0000051ab9 */ /* 0x000fc60000000800 */
[----:B------:R-:W-:-:S05]  /*2870*/  IMAD.U32 R9, RZ, RZ, UR13 ;  /* 0x0000000dff097e24 */ /* 0x000fca000f8e00ff */
[----:B------:R1:W5:Y:S01]  /*2880*/  @P1 LDG.E R7, desc[UR20][R8.64] ;  /* 0x0000001408071981 */ /* 0x000362000c1e1900 */
[----:B------:R-:W5:Y:S01]  /*2890*/  @P1 MUFU.RCP R11, UR5 ;  /* 0x00000005000b1d08 */ /* 0x000f620008001000 */
[----:B------:R-:W-:Y:S01]  /*28a0*/  IMAD.IADD R2, R181, 0x1, -R2 ;  /* 0x00000001b5027824 */ /* 0x000fe200078e0a02 */
[----:B------:R-:W-:Y:S01]  /*28b0*/  SHF.R.S32.HI R12, RZ, 0x5, R0 ;  /* 0x00000005ff0c7819 */ /* 0x000fe20000011400 */
[----:B------:R-:W-:Y:S01]  /*28c0*/  IMAD.SHL.U32 R0, R21, 0x40, RZ ;  /* 0x0000004015007824 */ /* 0x000fe200078e00ff */
[C---:B------:R-:W-:Y:S01]  /*28d0*/  ISETP.GE.AND P2, PT, R6.reuse, UR27, PT ;  /* 0x0000001b06007c0c */ /* 0x040fe2000bf46270 */
[----:B------:R-:W-:Y:S01]  /*28e0*/  BAR.SYNC.DEFER_BLOCKING 0x0 ;  /* 0x0000000000007b1d */ /* 0x000fe20000010000 */
[----:B------:R-:W-:Y:S01]  /*28f0*/  SHF.R.S32.HI R4, RZ, 0x1f, R2 ;  /* 0x0000001fff047819 */ /* 0x000fe20000011402 */
[----:B------:R-:W-:Y:S01]  /*2900*/  IMAD.SHL.U32 R6, R6, 0x8, RZ ;  /* 0x0000000806067824 */ /* 0x000fe200078e00ff */
[----:B------:R-:W-:Y:S01]  /*2910*/  LOP3.LUT R0, R0, 0x1c0, RZ, 0xc0, !PT ;  /* 0x000001c000007812 */ /* 0x000fe200078ec0ff */
[----:B------:R-:W-:Y:S01]  /*2920*/  IMAD.IADD R15, R31, 0x1, R25 ;  /* 0x000000011f0f7824 */ /* 0x000fe200078e0219 */
[----:B------:R-:W-:Y:S01]  /*2930*/  LEA.HI R4, R4, R2, RZ, 0x2 ;  /* 0x0000000204047211 */ /* 0x000fe200078f10ff */
[----:B------:R-:W-:Y:S01]  /*2940*/  IMAD.MOV.U32 R14, RZ, RZ, R30 ;  /* 0x000000ffff0e7224 */ /* 0x000fe200078e001e */
[----:B------:R-:W-:Y:S01]  /*2950*/  LEA R10, R12, UR25, 0x4 ;  /* 0x000000190c0a7c11 */ /* 0x000fe2000f8e20ff */
[----:B------:R-:W-:Y:S01]  /*2960*/  USHF.L.U64.HI UR12, UR6, 0x6, UR7 ;  /* 0x00000006060c7899 */ /* 0x000fe20008010207 */
[----:B------:R-:W-:Y:S01]  /*2970*/  SHF.R.S32.HI R4, RZ, 0x2, R4 ;  /* 0x00000002ff047819 */ /* 0x000fe20000011404 */
[----:B------:R-:W-:Y:S01]  /*2980*/  USHF.L.U32 UR13, UR6, 0x6, URZ ;  /* 0x00000006060d7899 */ /* 0x000fe2000800063f */
[----:B------:R2:W-:Y:S01]  /*2990*/  STL.64 [R1+0x38], R14 ;  /* 0x0000380e01007387 */ /* 0x0005e20000100a00 */
[----:B------:R-:W-:Y:S01]  /*29a0*/  UIMAD UR10, UR12, UR28, URZ ;  /* 0x0000001c0c0a72a4 */ /* 0x000fe2000f8e023f */
[----:B------:R-:W-:Y:S01]  /*29b0*/  BSSY B0, `(.L_x_510) ;  /* 0x0000038000007945 */ /* 0x000fe20003800000 */
[----:B------:R-:W-:Y:S01]  /*29c0*/  UMOV UR5, URZ ;  /* 0x0000003f00057c82 */ /* 0x000fe20008000000 */
[----:B------:R-:W-:Y:S01]  /*29d0*/  ISETP.GE.AND P5, PT, R20, UR27, PT ;  /* 0x0000001b14007c0c */ /* 0x000fe2000bfa6270 */
[----:B------:R-:W-:Y:S01]  /*29e0*/  UIMAD UR10, UR33, UR13, UR10 ;  /* 0x0000000d210a72a4 */ /* 0x000fe2000f8e020a */
[----:B------:R-:W-:-:S02]  /*29f0*/  ISETP.GE.AND P4, PT, R19, UR27, PT ;  /* 0x0000001b13007c0c */ /* 0x000fc4000bf86270 */
[----:B-1----:R-:W-:Y:S02]  /*2a00*/  SHF.R.S32.HI R9, RZ, 0x4, R26 ;  /* 0x00000004ff097819 */ /* 0x002fe4000001141a */
[----:B------:R-:W-:Y:S02]  /*2a10*/  ISETP.GE.AND P0, PT, R18, UR27, PT ;  /* 0x0000001b12007c0c */ /* 0x000fe4000bf06270 */
[----:B------:R-:W-:Y:S01]  /*2a20*/  LEA.HI R8, R26, R9, RZ, 0x1 ;  /* 0x000000091a087211 */ /* 0x000fe200078f08ff */
[----:B------:R2:W-:Y:S03]  /*2a30*/  @P2 STS.128 [R236+0xc000], RZ ;  /* 0x00c000ffec002388 */ /* 0x0005e60000000c00 */
[----:B------:R-:W-:Y:S01]  /*2a40*/  LOP3.LUT R2, R8, 0xfffffffe, RZ, 0xc0, !PT ;  /* 0xfffffffe08027812 */ /* 0x000fe200078ec0ff */
[----:B------:R2:W-:Y:S01]  /*2a50*/  @P2 STS.128 [R236+0xe000], RZ ;  /* 0x00e000ffec002388 */ /* 0x0005e20000000c00 */
[----:B------:R-:W-:Y:S01]  /*2a60*/  LOP3.LUT R8, R0, 0x8, R6, 0xf8, !PT ;  /* 0x0000000800087812 */ /* 0x000fe200078ef806 */
[----:B------:R-:W-:Y:S01]  /*2a70*/  IMAD.SHL.U32 R6, R23, 0x40, RZ ;  /* 0x0000004017067824 */ /* 0x000fe200078e00ff */
[----:B------:R-:W-:Y:S01]  /*2a80*/  SHF.R.U32.HI R0, RZ, 0x3, R0 ;  /* 0x00000003ff007819 */ /* 0x000fe20000011600 */
[----:B------:R-:W-:Y:S01]  /*2a90*/  IMAD.IADD R2, R9, 0x1, -R2 ;  /* 0x0000000109027824 */ /* 0x000fe200078e0a02 */
[----:B------:R-:W-:-:S02]  /*2aa0*/  IADD3 R9, R10, 0x1, R4 ;  /* 0x000000010a097810 */ /* 0x000fc40007ffe004 */
[----:B------:R-:W-:Y:S01]  /*2ab0*/  LOP3.LUT R8, R8, R0, RZ, 0x3c, !PT ;  /* 0x0000000008087212 */ /* 0x000fe200078e3cff */
[----:B------:R-:W-:Y:S01]  /*2ac0*/  IMAD.SHL.U32 R4, R2, 0x8, RZ ;  /* 0x0000000802047824 */ /* 0x000fe200078e00ff */
[----:B------:R-:W-:Y:S01]  /*2ad0*/  LOP3.LUT R0, R6, 0x1c0, RZ, 0xc0, !PT ;  /* 0x000001c006007812 */ /* 0x000fe200078ec0ff */
[----:B------:R-:W-:Y:S02]  /*2ae0*/  IMAD.U32 R6, RZ, RZ, UR19 ;  /* 0x00000013ff067e24 */ /* 0x000fe4000f8e00ff */
[----:B------:R-:W-:Y:S01]  /*2af0*/  IMAD R2, R2, 0x200, R8 ;  /* 0x0000020002027824 */ /* 0x000fe200078e0208 */
[----:B------:R-:W-:Y:S01]  /*2b00*/  LOP3.LUT R10, R0, 0x8, R4, 0xf8, !PT ;  /* 0x00000008000a7812 */ /* 0x000fe200078ef804 */
[----:B------:R-:W-:-:S05]  /*2b10*/  IMAD.SHL.U32 R4, R24, 0x40, RZ ;  /* 0x0000004018047824 */ /* 0x000fca00078e00ff */
[----:B------:R-:W-:-:S05]  /*2b20*/  LOP3.LUT R135, R4, 0xfffffe00, RZ, 0xc0, !PT ;  /* 0xfffffe0004877812 */ /* 0x000fca00078ec0ff */
[----:B------:R-:W-:Y:S02]  /*2b30*/  IMAD R4, R12, 0x400, R135 ;  /* 0x000004000c047824 */ /* 0x000fe400078e0287 */
[----:B-----5:R-:W-:Y:S01]  /*2b40*/  @P1 FMUL.FTZ R11, R7, R11 ;  /* 0x0000000b070b1220 */ /* 0x020fe20000410000 */
[----:B------:R-:W-:Y:S02]  /*2b50*/  SHF.R.U32.HI R7, RZ, 0x3, R0 ;  /* 0x00000003ff077819 */ /* 0x000fe40000011600 */
[----:B------:R-:W-:Y:S01]  /*2b60*/  IADD3 R0, R6, -UR17, R9 ;  /* 0x8000001106007c10 */ /* 0x000fe2000fffe009 */
[----:B------:R-:W-:Y:S01]  /*2b70*/  IMAD.U32 R6, RZ, RZ, UR28 ;  /* 0x0000001cff067e24 */ /* 0x000fe2000f8e00ff */
[----:B------:R-:W-:Y:S02]  /*2b80*/  @P1 R2UR UR11, R11 ;  /* 0x000000000b0b12ca */ /* 0x000fe400000e0000 */
[----:B------:R-:W-:Y:S01]  /*2b90*/  LOP3.LUT R180, R10, R7, RZ, 0x3c, !PT ;  /* 0x000000070ab47212 */ /* 0x000fe200078e3cff */
[----:B------:R-:W-:-:S04]  /*2ba0*/  IMAD.WIDE.U32 R6, R6, UR13, R14 ;  /* 0x0000000d06067c25 */ /* 0x000fc8000f8e000e */
[----:B------:R-:W-:Y:S02]  /*2bb0*/  VIADD R9, R7, UR10 ;  /* 0x0000000a07097c36 */ /* 0x000fe40008000000 */
[----:B------:R-:W-:-:S04]  /*2bc0*/  VIADD R134, R0, UR22 ;  /* 0x0000001600867c36 */ /* 0x000fc80008000000 */
[----:B------:R-:W-:Y:S01]  /*2bd0*/  @UP1 UMOV UR5, UR11 ;  /* 0x0000000b00051c82 */ /* 0x000fe20008000000 */
[----:B--2---:R-:W-:Y:S05]  /*2be0*/  @P2 BRA `(.L_x_511) ;  /* 0x0000000000502947 */ /* 0x004fea0003800000 */
        /* <DEDUP_REMOVED lines=20> */
.L_x_511:
[----:B------:R-:W-:Y:S05]  /*2d30*/  BSYNC B0 ;  /* 0x0000000000007941 */ /* 0x000fea0003800000 */
.L_x_510:
        /* <DEDUP_REMOVED lines=12> */
[----:B-12---:R-:W1:Y:S01]  /*2e00*/  @!P2 LDC.64 R10, c[0x0][0x220] ;  /* 0x00008800ff0aab82 */ /* 0x006e620000000a00 */
        /* <DEDUP_REMOVED lines=16> */
.L_x_513:
[----:B------:R-:W-:Y:S05]  /*2f10*/  BSYNC B0 ;  /* 0x0000000000007941 */ /* 0x000fea0003800000 */
.L_x_512:
[----:B------:R1:W-:Y:S01]  /*2f20*/  @P4 STS.128 [R236+0xd000], RZ ;  /* 0x00d000ffec004388 */ /* 0x0003e20000000c00 */
[----:B------:R-:W-:Y:S03]  /*2f30*/  BSSY B0, `(.L_x_514) ;  /* 0x000001c000007945 */ /* 0x000fe60003800000 */
[----:B------:R1:W-:Y:S01]  /*2f40*/  @P4 STS.128 [R236+0xf000], RZ ;  /* 0x00f000ffec004388 */ /* 0x0003e20000000c00 */
[----:B------:R-:W-:Y:S05]  /*2f50*/  @P4 BRA `(.L_x_515) ;  /* 0x0000000000644947 */ /* 0x000fea0003800000 */
[----:B------:R-:W-:Y:S01]  /*2f60*/  ULDC UR10, c[0x0][0x2d0] ;  /* 0x0000b400000a7ab9 */ /* 0x000fe20000000800 */
[----:B------:R-:W-:Y:S01]  /*2f70*/  IMAD.U32 R4, RZ, RZ, UR6 ;  /* 0x00000006ff047e24 */ /* 0x000fe2000f8e00ff */
[----:B------:R-:W-:Y:S01]  /*2f80*/  ISETP.GE.AND P2, PT, R132, UR10, PT ;  /* 0x0000000a84007c0c */ /* 0x000fe2000bf46270 */
[----:B-12---:R-:W-:Y:S01]  /*2f90*/  IMAD.U32 R10, RZ, RZ, UR6 ;  /* 0x00000006ff0a7e24 */ /* 0x006fe2000f8e00ff */
[----:B------:R-:W-:Y:S01]  /*2fa0*/  ISETP.GE.AND P1, PT, R188, UR10, PT ;  /* 0x0000000abc007c0c */ /* 0x000fe2000bf26270 */
[----:B------:R-:W-:Y:S01]  /*2fb0*/  IMAD.U32 R12, RZ, RZ, UR7 ;  /* 0x00000007ff0c7e24 */ /* 0x000fe2000f8e00ff */
        /* <DEDUP_REMOVED lines=19> */
.L_x_515:
[----:B------:R-:W-:Y:S05]  /*30f0*/  BSYNC B0 ;  /* 0x0000000000007941 */ /* 0x000fea0003800000 */
.L_x_514:
        /* <DEDUP_REMOVED lines=34> */
.L_x_517:
[----:B------:R-:W-:Y:S05]  /*3320*/  BSYNC B0 ;  /* 0x0000000000007941 */ /* 0x000fea0003800000 */
.L_x_516:
[----:B------:R-:W-:Y:S01]  /*3330*/  LDSM.16.M88.4 R12, [R232] ;  /* 0x00000000e80c783b */ /* 0x000fe20000000200 */
[----:B------:R-:W-:Y:S01]  /*3340*/  IMAD R233, R5, 0x2, R232 ;  /* 0x0000000205e97824 */ /* 0x000fe200078e02e8 */
[----:B------:R-:W-:Y:S01]  /*3350*/  ULDC UR24, c[0x0][0x39c] ;  /* 0x0000e70000187ab9 */ /* 0x000fe20000000800 */
[--C-:B------:R-:W-:Y:S01]  /*3360*/  IMAD R6, R2, 0x2, R224.reuse ;  /* 0x0000000202067824 */ /* 0x100fe200078e02e0 */
[----:B---34-:R-:W3:Y:S01]  /*3370*/  LDSM.16.M88.4 R16, [R224+0x8000] ;  /* 0x00800000e010783b */ /* 0x018ee20000000200 */
[----:B------:R-:W-:Y:S01]  /*3380*/  IMAD R230, R0, 0x2, R224 ;  /* 0x0000000200e67824 */ /* 0x000fe200078e02e0 */
[----:B------:R-:W-:Y:S01]  /*3390*/  UISETP.GE.AND UP0, UPT, UR18, 0x2, UPT ;  /* 0x000000021200788c */ /* 0x000fe2000bf06270 */
[C---:B------:R-:W-:Y:S01]  /*33a0*/  IMAD R235, R3.reuse, 0x2, R232 ;  /* 0x0000000203eb7824 */ /* 0x040fe200078e02e8 */
[----:B-12---:R-:W1:Y:S01]  /*33b0*/  LDSM.16.M88.4 R8, [R232+0x2000] ;  /* 0x00200000e808783b */ /* 0x006e620000000200 */
[----:B------:R-:W-:Y:S02]  /*33c0*/  VIADD R4, R224, 0x8000 ;  /* 0x00008000e0047836 */ /* 0x000fe40000000000 */
[----:B------:R-:W-:Y:S01]  /*33d0*/  IMAD R234, R3, 0x2, R233 ;  /* 0x0000000203ea7824 */ /* 0x000fe200078e02e9 */
[----:B------:R-:W2:Y:S01]  /*33e0*/  LDSM.16.M88.4 R24, [R224+0x8800] ;  /* 0x00880000e018783b */ /* 0x000ea20000000200 */
[----:B------:R-:W-:Y:S01]  /*33f0*/  IMAD R231, R2, 0x2, R4 ;  /* 0x0000000202e77824 */ /* 0x000fe200078e0204 */
[----:B------:R-:W-:Y:S01]  /*3400*/  MOV R2, UR28 ;  /* 0x0000001c00027c02 */ /* 0x000fe20008000f00 */
[----:B------:R-:W-:Y:S01]  /*3410*/  IMAD.SHL.U32 R181, R181, 0x2, RZ ;  /* 0x00000002b5b57824 */ /* 0x000fe200078e00ff */
[----:B------:R-:W4:Y:S01]  /*3420*/  LDSM.16.M88.4 R32, [R224+0x9000] ;  /* 0x00900000e020783b */ /* 0x000f220000000200 */
[----:B------:R-:W-:-:S03]  /*3430*/  IMAD R229, R0, 0x2, R231 ;  /* 0x0000000200e57824 */ /* 0x000fc600078e02e7 */
[----:B------:R-:W5:Y:S01]  /*3440*/  LDSM.16.M88.4 R28, [R224+0x9800] ;  /* 0x00980000e01c783b */ /* 0x000f620000000200 */
[----:B------:R-:W-:-:S03]  /*3450*/  LOP3.LUT R182, R181, 0x6, RZ, 0xc0, !PT ;  /* 0x00000006b5b67812 */ /* 0x000fc600078ec0ff */
[----:B------:R-:W-:Y:S02]  /*3460*/  LDSM.16.M88.4 R20, [R233] ;  /* 0x00000000e914783b */ /* 0x000fe40000000200 */
[----:B------:R-:W-:Y:S02]  /*3470*/  IMAD R2, R2, 0x40, R182 ;  /* 0x0000004002027824 */ /* 0x000fe400078e02b6 */
[----:B------:R-:W5:Y:S02]  /*3480*/  LDSM.16.M88.4 R40, [R6+0x8000] ;  /* 0x008000000628783b */ /* 0x000f640000000200 */
[----:B------:R-:W-:Y:S02]  /*3490*/  VIADD R4, R2, 0x1 ;  /* 0x0000000102047836 */ /* 0x000fe40000000000 */
[----:B------:R-:W-:Y:S04]  /*34a0*/  LDSM.16.M88.4 R60, [R6+0x8800] ;  /* 0x00880000063c783b */ /* 0x000fe80000000200 */
[----:B------:R-:W-:Y:S04]  /*34b0*/  LDSM.16.M88.4 R72, [R6+0x9000] ;  /* 0x009000000648783b */ /* 0x000fe80000000200 */
[----:B------:R-:W-:Y:S01]  /*34c0*/  LDSM.16.M88.4 R68, [R6+0x9800] ;  /* 0x009800000644783b */ /* 0x000fe20000000200 */
[-C--:B---3--:R-:W-:Y:S03]  /*34d0*/  HMMA.16816.F32 R36, R12, R16.reuse, RZ ;  /* 0x000000100c24723c */ /* 0x088fe600000018ff */
[----:B------:R-:W-:Y:S04]  /*34e0*/  LDSM.16.M88.4 R64, [R230+0x8000] ;  /* 0x00800000e640783b */ /* 0x000fe80000000200 */
[----:B------:R-:W-:Y:S01]  /*34f0*/  LDSM.16.M88.4 R48, [R229] ;  /* 0x00000000e530783b */ /* 0x000fe20000000200 */
[C---:B-1----:R-:W-:Y:S03]  /*3500*/  HMMA.16816.F32 R44, R8.reuse, R16, RZ ;  /* 0x00000010082c723c */ /* 0x042fe600000018ff */
[----:B------:R-:W-:Y:S03]  /*3510*/  LDSM.16.M88.4 R168, [R230+0xa000] ;  /* 0x00a00000e6a8783b */ /* 0x000fe60000000200 */
[-C--:B------:R-:W-:Y:S01]  /*3520*/  HMMA.16816.F32 R88, R8, R18.reuse, RZ ;  /* 0x000000120858723c */ /* 0x080fe200000018ff */
[----:B------:R-:W0:Y:S05]  /*3530*/  LDGDEPBAR ;  /* 0x00000000000079af */ /* 0x000e2a0000000000 */
[----:B------:R-:W-:Y:S01]  /*3540*/  HMMA.16816.F32 R104, R12, R18, RZ ;  /* 0x000000120c68723c */ /* 0x000fe200000018ff */
[----:B------:R-:W1:Y:S05]  /*3550*/  LDSM.16.M88.4 R16, [R233+0x2000] ;  /* 0x00200000e910783b */ /* 0x000e6a0000000200 */
[C---:B--2---:R-:W-:Y:S06]  /*3560*/  HMMA.16816.F32 R76, R8.reuse, R24, RZ ;  /* 0x00000018084c723c */ /* 0x044fec00000018ff */
[----:B------:R-:W-:Y:S06]  /*3570*/  HMMA.16816.F32 R100, R8, R26, RZ ;  /* 0x0000001a0864723c */ /* 0x000fec00000018ff */
[C---:B------:R-:W-:Y:S06]  /*3580*/  HMMA.16816.F32 R52, R12.reuse, R24, RZ ;  /* 0x000000180c34723c */ /* 0x040fec00000018ff */
[----:B------:R-:W-:Y:S01]  /*3590*/  HMMA.16816.F32 R108, R12, R26, RZ ;  /* 0x0000001a0c6c723c */ /* 0x000fe200000018ff */
[----:B------:R-:W2:Y:S05]  /*35a0*/  LDSM.16.M88.4 R24, [R235] ;  /* 0x00000000eb18783b */ /* 0x000eaa0000000200 */
[C---:B----4-:R-:W-:Y:S06]  /*35b0*/  HMMA.16816.F32 R84, R8.reuse, R32, RZ ;  /* 0x000000200854723c */ /* 0x050fec00000018ff */
[C---:B-----5:R-:W-:Y:S06]  /*35c0*/  HMMA.16816.F32 R80, R8.reuse, R28, RZ ;  /* 0x0000001c0850723c */ /* 0x060fec00000018ff */
[C---:B------:R-:W-:Y:S06]  /*35d0*/  HMMA.16816.F32 R96, R8.reuse, R34, RZ ;  /* 0x000000220860723c */ /* 0x040fec00000018ff */
[----:B------:R-:W-:Y:S01]  /*35e0*/  HMMA.16816.F32 R56, R8, R30, RZ ;  /* 0x0000001e0838723c */ /* 0x000fe200000018ff */
[----:B------:R-:W3:Y:S05]  /*35f0*/  LDSM.16.M88.4 R8, [R235+0x2000] ;  /* 0x00200000eb08783b */ /* 0x000eea0000000200 */
[C---:B------:R-:W-:Y:S06]  /*3600*/  HMMA.16816.F32 R120, R12.reuse, R32, RZ ;  /* 0x000000200c78723c */ /* 0x040fec00000018ff */
[C---:B------:R-:W-:Y:S06]  /*3610*/  HMMA.16816.F32 R124, R12.reuse, R34, RZ ;  /* 0x000000220c7c723c */ /* 0x040fec00000018ff */
[C---:B------:R-:W-:Y:S06]  /*3620*/  HMMA.16816.F32 R112, R12.reuse, R28, RZ ;  /* 0x0000001c0c70723c */ /* 0x040fec00000018ff */
[----:B------:R-:W-:Y:S06]  /*3630*/  HMMA.16816.F32 R116, R12, R30, RZ ;  /* 0x0000001e0c74723c */ /* 0x000fec00000018ff */
[-C--:B------:R-:W-:Y:S01]  /*3640*/  HMMA.16816.F32 R12, R20, R40.reuse, R36 ;  /* 0x00000028140c723c */ /* 0x080fe20000001824 */
[----:B------:R-:W-:Y:S05]  /*3650*/  LDSM.16.M88.4 R36, [R234+0x2000] ;  /* 0x00200000ea24783b */ /* 0x000fea0000000200 */
[C---:B-1----:R-:W-:Y:S01]  /*3660*/  HMMA.16816.F32 R92, R16.reuse, R40, R44 ;  /* 0x00000028105c723c */ /* 0x042fe2000000182c */
[----:B------:R-:W1:Y:S05]  /*3670*/  LDSM.16.M88.4 R44, [R234] ;  /* 0x00000000ea2c783b */ /* 0x000e6a0000000200 */
[C---:B------:R-:W-:Y:S06]  /*3680*/  HMMA.16816.F32 R152, R16.reuse, R60, R76 ;  /* 0x0000003c1098723c */ /* 0x040fec000000184c */
[C---:B------:R-:W-:Y:S01]  /*3690*/  HMMA.16816.F32 R148, R16.reuse, R72, R84 ;  /* 0x000000481094723c */ /* 0x040fe20000001854 */
[----:B------:R-:W-:Y:S05]  /*36a0*/  LDSM.16.M88.4 R84, [R224+0xa000] ;  /* 0x00a00000e054783b */ /* 0x000fea0000000200 */
[C---:B------:R-:W-:Y:S06]  /*36b0*/  HMMA.16816.F32 R144, R16.reuse, R68, R80 ;  /* 0x000000441090723c */ /* 0x040fec0000001850 */
[C---:B------:R-:W-:Y:S06]  /*36c0*/  HMMA.16816.F32 R32, R16.reuse, R42, R88 ;  /* 0x0000002a1020723c */ /* 0x040fec0000001858 */
[C---:B------:R-:W-:Y:S06]  /*36d0*/  HMMA.16816.F32 R136, R16.reuse, R62, R100 ;  /* 0x0000003e1088723c */ /* 0x040fec0000001864 */
[C---:B------:R-:W-:Y:S06]  /*36e0*/  HMMA.16816.F32 R128, R16.reuse, R74, R96 ;  /* 0x0000004a1080723c */ /* 0x040fec0000001860 */
[----:B------:R-:W-:Y:S01]  /*36f0*/  HMMA.16816.F32 R140, R16, R70, R56 ;  /* 0x00000046108c723c */ /* 0x000fe20000001838 */
[----:B------:R-:W-:Y:S05]  /*3700*/  LDSM.16.M88.4 R56, [R230+0x9000] ;  /* 0x00900000e638783b */ /* 0x000fea0000000200 */
[----:B--2---:R-:W-:Y:S01]  /*3710*/  HMMA.16816.F32 R16, R24, R64, R12 ;  /* 0x000000401810723c */ /* 0x004fe2000000180c */
[----:B------:R-:W-:Y:S05]  /*3720*/  LDSM.16.M88.4 R12, [R230+0x8800] ;  /* 0x00880000e60c783b */ /* 0x000fea0000000200 */
[----:B------:R-:W-:Y:S01]  /*3730*/  HMMA.16816.F32 R28, R20, R42, R104 ;  /* 0x0000002a141c723c */ /* 0x000fe20000001868 */
[----:B------:R-:W2:Y:S05]  /*3740*/  LDSM.16.M88.4 R40, [R232+0x4000] ;  /* 0x00400000e828783b */ /* 0x000eaa0000000200 */
[----:B---3--:R-:W-:Y:S01]  /*3750*/  HMMA.16816.F32 R76, R8, R64, R92 ;  /* 0x00000040084c723c */ /* 0x008fe2000000185c */
[----:B------:R-:W-:Y:S05]  /*3760*/  LDSM.16.M88.4 R92, [R6+0xa000] ;  /* 0x00a00000065c783b */ /* 0x000fea0000000200 */
[----:B------:R-:W-:Y:S01]  /*3770*/  HMMA.16816.F32 R156, R20, R60, R52 ;  /* 0x0000003c149c723c */ /* 0x000fe20000001834 */
[----:B------:R-:W3:Y:S05]  /*3780*/  LDSM.16.M88.4 R52, [R230+0x9800] ;  /* 0x00980000e634783b */ /* 0x000eea0000000200 */
[----:B-1----:R-:W-:Y:S06]  /*3790*/  HMMA.16816.F32 R16, R44, R48, R16 ;  /* 0x000000302c10723c */ /* 0x002fec0000001810 */
[-C--:B------:R-:W-:Y:S01]  /*37a0*/  HMMA.16816.F32 R88, R8, R66.reuse, R32 ;  /* 0x000000420858723c */ /* 0x080fe20000001820 */
[----:B------:R-:W1:Y:S05]  /*37b0*/  LDSM.16.M88.4 R32, [R232+0x6000] ;  /* 0x00600000e820783b */ /* 0x000e6a0000000200 */
[----:B------:R-:W-:Y:S01]  /*37c0*/  HMMA.16816.F32 R80, R24, R66, R28 ;  /* 0x000000421850723c */ /* 0x000fe2000000181c */
[----:B------:R-:W4:Y:S04]  /*37d0*/  LDSM.16.M88.4 R28, [R233+0x4000] ;  /* 0x00400000e91c783b */ /* 0x000f280000000200 */
[----:B------:R-:W-:Y:S01]  /*37e0*/  LDSM.16.M88.4 R64, [R229+0x1000] ;  /* 0x00100000e540783b */ /* 0x000fe20000000200 */
[----:B------:R-:W-:Y:S03]  /*37f0*/  HMMA.16816.F32 R108, R20, R62, R108 ;  /* 0x0000003e146c723c */ /* 0x000fe6000000186c */
[----:B------:R-:W5:Y:S03]  /*3800*/  LDSM.16.M88.4 R60, [R229+0x800] ;  /* 0x00080000e53c783b */ /* 0x000f660000000200 */
[----:B------:R-:W-:Y:S06]  /*3810*/  HMMA.16816.F32 R76, R36, R48, R76 ;  /* 0x00000030244c723c */ /* 0x000fec000000184c */
[C---:B------:R-:W-:Y:S06]  /*3820*/  HMMA.16816.F32 R120, R20.reuse, R72, R120 ;  /* 0x000000481478723c */ /* 0x040fec0000001878 */
[C---:B------:R-:W-:Y:S06]  /*3830*/  HMMA.16816.F32 R104, R20.reuse, R74, R124 ;  /* 0x0000004a1468723c */ /* 0x040fec000000187c */
[C---:B------:R-:W-:Y:S06]  /*3840*/  HMMA.16816.F32 R112, R20.reuse, R68, R112 ;  /* 0x000000441470723c */ /* 0x040fec0000001870 */
[----:B------:R-:W-:Y:S01]  /*3850*/  HMMA.16816.F32 R100, R20, R70, R116 ;  /* 0x000000461464723c */ /* 0x000fe20000001874 */
[----:B------:R-:W5:Y:S04]  /*3860*/  LDSM.16.M88.4 R68, [R229+0x1800] ;  /* 0x00180000e544783b */ /* 0x000f680000000200 */
[----:B------:R-:W5:Y:S01]  /*3870*/  LDSM.16.M88.4 R20, [R233+0x6000] ;  /* 0x00600000e914783b */ /* 0x000f620000000200 */
[----:B--2---:R-:W-:Y:S03]  /*3880*/  HMMA.16816.F32 R72, R40, R84, R16 ;  /* 0x000000542848723c */ /* 0x004fe60000001810 */
[----:B------:R-:W2:Y:S03]  /*3890*/  LDSM.16.M88.4 R16, [R235+0x4000] ;  /* 0x00400000eb10783b */ /* 0x000ea60000000200 */
[C---:B------:R-:W-:Y:S06]  /*38a0*/  HMMA.16816.F32 R96, R8.reuse, R12, R152 ;  /* 0x0000000c0860723c */ /* 0x040fec0000001898 */
[C---:B------:R-:W-:Y:S06]  /*38b0*/  HMMA.16816.F32 R124, R8.reuse, R56, R148 ;  /* 0x00000038087c723c */ /* 0x040fec0000001894 */
[C---:B------:R-:W-:Y:S06]  /*38c0*/  HMMA.16816.F32 R116, R8.reuse, R14, R136 ;  /* 0x0000000e0874723c */ /* 0x040fec0000001888 */
[C---:B------:R-:W-:Y:S06]  /*38d0*/  HMMA.16816.F32 R128, R8.reuse, R58, R128 ;  /* 0x0000003a0880723c */ /* 0x040fec0000001880 */
[C---:B---3--:R-:W-:Y:S06]  /*38e0*/  HMMA.16816.F32 R148, R8.reuse, R52, R144 ;  /* 0x000000340894723c */ /* 0x048fec0000001890 */
[----:B------:R-:W-:Y:S06]  /*38f0*/  HMMA.16816.F32 R136, R8, R54, R140 ;  /* 0x000000360888723c */ /* 0x000fec000000188c */
[----:B-1----:R-:W-:Y:S06]  /*3900*/  HMMA.16816.F32 R8, R32, R84, R76 ;  /* 0x000000542008723c */ /* 0x002fec000000184c */
[----:B------:R-:W-:Y:S06]  /*3910*/  HMMA.16816.F32 R80, R44, R50, R80 ;  /* 0x000000322c50723c */ /* 0x000fec0000001850 */
[C---:B------:R-:W-:Y:S06]  /*3920*/  HMMA.16816.F32 R152, R24.reuse, R12, R156 ;  /* 0x0000000c1898723c */ /* 0x040fec000000189c */
[C---:B------:R-:W-:Y:S01]  /*3930*/  HMMA.16816.F32 R140, R24.reuse, R14, R108 ;  /* 0x0000000e188c723c */ /* 0x040fe2000000186c */
[----:B------:R-:W-:Y:S05]  /*3940*/  LDSM.16.M88.4 R12, [R235+0x6000] ;  /* 0x00600000eb0c783b */ /* 0x000fea0000000200 */
[C---:B------:R-:W-:Y:S06]  /*3950*/  HMMA.16816.F32 R108, R24.reuse, R56, R120 ;  /* 0x00000038186c723c */ /* 0x040fec0000001878 */
[C---:B------:R-:W-:Y:S01]  /*3960*/  HMMA.16816.F32 R156, R24.reuse, R58, R104 ;  /* 0x0000003a189c723c */ /* 0x040fe20000001868 */
[----:B------:R-:W1:Y:S05]  /*3970*/  LDSM.16.M88.4 R56, [R224+0xa800] ;  /* 0x00a80000e038783b */ /* 0x000e6a0000000200 */
[C---:B------:R-:W-:Y:S06]  /*3980*/  HMMA.16816.F32 R176, R24.reuse, R52, R112 ;  /* 0x0000003418b0723c */ /* 0x040fec0000001870 */
[----:B------:R-:W-:Y:S01]  /*3990*/  HMMA.16816.F32 R144, R24, R54, R100 ;  /* 0x000000361890723c */ /* 0x000fe20000001864 */
[----:B------:R-:W3:Y:S04]  /*39a0*/  LDSM.16.M88.4 R52, [R224+0xb000] ;  /* 0x00b00000e034783b */ /* 0x000ee80000000200 */
[----:B------:R-:W-:Y:S01]  /*39b0*/  LDSM.16.M88.4 R24, [R234+0x4000] ;  /* 0x00400000ea18783b */ /* 0x000fe20000000200 */
[----:B------:R-:W-:Y:S03]  /*39c0*/  HMMA.16816.F32 R172, R36, R50, R88 ;  /* 0x0000003224ac723c */ /* 0x000fe60000001858 */
[----:B------:R-:W3:Y:S03]  /*39d0*/  LDSM.16.M88.4 R48, [R224+0xb800] ;  /* 0x00b80000e030783b */ /* 0x000ee60000000200 */
[----:B----4-:R-:W-:Y:S01]  /*39e0*/  HMMA.16816.F32 R72, R28, R92, R72 ;  /* 0x0000005c1c48723c */ /* 0x010fe20000001848 */
[----:B------:R-:W-:Y:S05]  /*39f0*/  LDSM.16.M88.4 R100, [R6+0xb800] ;  /* 0x00b800000664783b */ /* 0x000fea0000000200 */
[C---:B-----5:R-:W-:Y:S01]  /*3a00*/  HMMA.16816.F32 R88, R36.reuse, R60, R96 ;  /* 0x0000003c2458723c */ /* 0x060fe20000001860 */
[----:B------:R-:W4:Y:S05]  /*3a10*/  LDSM.16.M88.4 R96, [R229+0x2000] ;  /* 0x00200000e560783b */ /* 0x000f2a0000000200 */
[C---:B------:R-:W-:Y:S06]  /*3a20*/  HMMA.16816.F32 R76, R36.reuse, R62, R116 ;  /* 0x0000003e244c723c */ /* 0x040fec0000001874 */
[C---:B------:R-:W-:Y:S06]  /*3a30*/  HMMA.16816.F32 R104, R36.reuse, R64, R124 ;  /* 0x000000402468723c */ /* 0x040fec000000187c */
[C---:B------:R-:W-:Y:S06]  /*3a40*/  HMMA.16816.F32 R120, R36.reuse, R66, R128 ;  /* 0x000000422478723c */ /* 0x040fec0000001880 */
[C---:B------:R-:W-:Y:S06]  /*3a50*/  HMMA.16816.F32 R128, R36.reuse, R68, R148 ;  /* 0x000000442480723c */ /* 0x040fec0000001894 */
[----:B------:R-:W-:Y:S01]  /*3a60*/  HMMA.16816.F32 R124, R36, R70, R136 ;  /* 0x00000046247c723c */ /* 0x000fe20000001888 */
[----:B------:R-:W-:Y:S05]  /*3a70*/  LDSM.16.M88.4 R36, [R6+0xa800] ;  /* 0x00a800000624783b */ /* 0x000fea0000000200 */
[----:B------:R-:W-:Y:S01]  /*3a80*/  HMMA.16816.F32 R112, R20, R92, R8 ;  /* 0x0000005c1470723c */ /* 0x000fe20000001808 */
[----:B------:R-:W-:Y:S05]  /*3a90*/  LDSM.16.M88.4 R8, [R234+0x6000] ;  /* 0x00600000ea08783b */ /* 0x000fea0000000200 */
[----:B------:R-:W-:Y:S06]  /*3aa0*/  HMMA.16816.F32 R116, R40, R86, R80 ;  /* 0x000000562874723c */ /* 0x000fec0000001850 */
[----:B------:R-:W-:Y:S06]  /*3ab0*/  HMMA.16816.F32 R160, R44, R64, R108 ;  /* 0x000000402ca0723c */ /* 0x000fec000000186c */
[----:B--2---:R-:W-:Y:S06]  /*3ac0*/  HMMA.16816.F32 R108, R16, R168, R72 ;  /* 0x000000a8106c723c */ /* 0x004fec0000001848 */
[C---:B------:R-:W-:Y:S06]  /*3ad0*/  HMMA.16816.F32 R152, R44.reuse, R60, R152 ;  /* 0x0000003c2c98723c */ /* 0x040fec0000001898 */
[C---:B------:R-:W-:Y:S01]  /*3ae0*/  HMMA.16816.F32 R164, R44.reuse, R62, R140 ;  /* 0x0000003e2ca4723c */ /* 0x040fe2000000188c */
[----:B------:R2:W5:Y:S05]  /*3af0*/  LDSM.16.M88.4 R60, [R6+0xb000] ;  /* 0x00b00000063c783b */ /* 0x00056a0000000200 */
[C---:B------:R-:W-:Y:S06]  /*3b00*/  HMMA.16816.F32 R148, R44.reuse, R66, R156 ;  /* 0x000000422c94723c */ /* 0x040fec000000189c */
[C---:B------:R-:W-:Y:S06]  /*3b10*/  HMMA.16816.F32 R156, R44.reuse, R68, R176 ;  /* 0x000000442c9c723c */ /* 0x040fec00000018b0 */
[----:B------:R-:W-:Y:S06]  /*3b20*/  HMMA.16816.F32 R144, R44, R70, R144 ;  /* 0x000000462c90723c */ /* 0x000fec0000001890 */
[----:B------:R-:W-:Y:S01]  /*3b30*/  HMMA.16816.F32 R140, R32, R86, R172 ;  /* 0x00000056208c723c */ /* 0x000fe200000018ac */
[----:B--2---:R-:W-:-:S05]  /*3b40*/  IMAD.U32 R6, RZ, RZ, UR19 ;  /* 0x00000013ff067e24 */ /* 0x004fca000f8e00ff */
[C---:B-1----:R-:W-:Y:S06]  /*3b50*/  HMMA.16816.F32 R80, R32.reuse, R58, R76 ;  /* 0x0000003a2050723c */ /* 0x042fec000000184c */
[C---:B------:R-:W-:Y:S06]  /*3b60*/  HMMA.16816.F32 R136, R32.reuse, R56, R88 ;  /* 0x000000382088723c */ /* 0x040fec0000001858 */
[C---:B---3--:R-:W-:Y:S06]  /*3b70*/  HMMA.16816.F32 R76, R32.reuse, R52, R104 ;  /* 0x00000034204c723c */ /* 0x048fec0000001868 */
[C---:B------:R-:W-:Y:S06]  /*3b80*/  HMMA.16816.F32 R72, R32.reuse, R54, R120 ;  /* 0x000000362048723c */ /* 0x040fec0000001878 */
[C---:B------:R-:W-:Y:S06]  /*3b90*/  HMMA.16816.F32 R68, R32.reuse, R48, R128 ;  /* 0x000000302044723c */ /* 0x040fec0000001880 */
[----:B------:R-:W-:Y:S06]  /*3ba0*/  HMMA.16816.F32 R64, R32, R50, R124 ;  /* 0x000000322040723c */ /* 0x000fec000000187c */
[----:B------:R-:W-:Y:S06]  /*3bb0*/  HMMA.16816.F32 R32, R12, R168, R112 ;  /* 0x000000a80c20723c */ /* 0x000fec0000001870 */
[----:B------:R-:W-:Y:S06]  /*3bc0*/  HMMA.16816.F32 R84, R28, R94, R116 ;  /* 0x0000005e1c54723c */ /* 0x000fec0000001874 */
[----:B----4-:R-:W-:Y:S06]  /*3bd0*/  HMMA.16816.F32 R108, R24, R96, R108 ;  /* 0x00000060186c723c */ /* 0x010fec000000186c */
[C---:B------:R-:W-:Y:S06]  /*3be0*/  HMMA.16816.F32 R44, R40.reuse, R56, R152 ;  /* 0x00000038282c723c */ /* 0x040fec0000001898 */
[C---:B------:R-:W-:Y:S06]  /*3bf0*/  HMMA.16816.F32 R104, R40.reuse, R52, R160 ;  /* 0x000000342868723c */ /* 0x040fec00000018a0 */
[C---:B------:R-:W-:Y:S06]  /*3c00*/  HMMA.16816.F32 R88, R40.reuse, R58, R164 ;  /* 0x0000003a2858723c */ /* 0x040fec00000018a4 */
[----:B------:R-:W-:Y:S01]  /*3c10*/  HMMA.16816.F32 R52, R40, R54, R148 ;  /* 0x000000362834723c */ /* 0x000fe20000001894 */
[----:B------:R-:W-:-:S04]  /*3c20*/  FMUL.FTZ R0, R108, UR24 ;  /* 0x000000186c007c20 */ /* 0x000fc80008410000 */
[----:B------:R1:W-:Y:S01]  /*3c30*/  MUFU.TANH R126, R0 ;  /* 0x00000000007e7308 */ /* 0x0003e20000002400 */
[C---:B------:R-:W-:Y:S06]  /*3c40*/  HMMA.16816.F32 R112, R40.reuse, R48, R156 ;  /* 0x000000302870723c */ /* 0x040fec000000189c */
[----:B------:R-:W-:Y:S06]  /*3c50*/  HMMA.16816.F32 R144, R40, R50, R144 ;  /* 0x000000322890723c */ /* 0x000fec0000001890 */
[----:B------:R-:W-:Y:S01]  /*3c60*/  HMMA.16816.F32 R40, R20, R94, R140 ;  /* 0x0000005e1428723c */ /* 0x000fe2000000188c */
[----:B-1----:R-:W-:-:S05]  /*3c70*/  FMUL.FTZ R0, R109, UR24 ;  /* 0x000000186d007c20 */ /* 0x002fca0008410000 */
[----:B-----5:R-:W-:Y:S01]  /*3c80*/  HMMA.16816.F32 R92, R20, R62, R72 ;  /* 0x0000003e145c723c */ /* 0x020fe20000001848 */
[----:B------:R1:W2:Y:S05]  /*3c90*/  MUFU.TANH R122, R0 ;  /* 0x00000000007a7308 */ /* 0x0002aa0000002400 */
[----:B------:R-:W-:Y:S06]  /*3ca0*/  HMMA.16816.F32 R48, R8, R96, R32 ;  /* 0x000000600830723c */ /* 0x000fec0000001820 */
[C---:B------:R-:W-:Y:S06]  /*3cb0*/  HMMA.16816.F32 R136, R20.reuse, R36, R136 ;  /* 0x000000241488723c */ /* 0x040fec0000001888 */
[----:B------:R-:W-:Y:S01]  /*3cc0*/  HMMA.16816.F32 R80, R20, R38, R80 ;  /* 0x000000261450723c */ /* 0x000fe20000001850 */
[----:B-1----:R-:W-:-:S04]  /*3cd0*/  FMUL.FTZ R0, R110, UR24 ;  /* 0x000000186e007c20 */ /* 0x002fc80008410000 */
[----:B------:R1:W-:Y:S01]  /*3ce0*/  MUFU.TANH R125, R0 ;  /* 0x00000000007d7308 */ /* 0x0003e20000002400 */
[C---:B------:R-:W-:Y:S06]  /*3cf0*/  HMMA.16816.F32 R76, R20.reuse, R60, R76 ;  /* 0x0000003c144c723c */ /* 0x040fec000000184c */
[C---:B------:R-:W-:Y:S06]  /*3d00*/  HMMA.16816.F32 R116, R20.reuse, R100, R68 ;  /* 0x000000641474723c */ /* 0x040fec0000001844 */
[----:B------:R-:W-:Y:S01]  /*3d10*/  HMMA.16816.F32 R72, R20, R102, R64 ;  /* 0x000000661448723c */ /* 0x000fe20000001840 */
[----:B------:R-:W3:Y:S01]  /*3d20*/  LDSM.16.M88.4 R20, [R230+0xa800] ;  /* 0x00a80000e614783b */ /* 0x000ee20000000200 */
[----:B-1----:R-:W-:-:S04]  /*3d30*/  FMUL.FTZ R0, R111, UR24 ;  /* 0x000000186f007c20 */ /* 0x002fc80008410000 */
[----:B------:R-:W-:Y:S01]  /*3d40*/  HMMA.16816.F32 R32, R16, R170, R84 ;  /* 0x000000aa1020723c */ /* 0x000fe20000001854 */
[----:B------:R1:W-:Y:S05]  /*3d50*/  MUFU.TANH R121, R0 ;  /* 0x0000000000797308 */ /* 0x0003ea0000002400 */
[C---:B------:R-:W-:Y:S06]  /*3d60*/  HMMA.16816.F32 R56, R28.reuse, R36, R44 ;  /* 0x000000241c38723c */ /* 0x040fec000000182c */
[----:B------:R-:W-:Y:S06]  /*3d70*/  HMMA.16816.F32 R64, R28, R38, R88 ;  /* 0x000000261c40723c */ /* 0x000fec0000001858 */
[----:B------:R-:W-:Y:S01]  /*3d80*/  HMMA.16816.F32 R36, R12, R170, R40 ;  /* 0x000000aa0c24723c */ /* 0x000fe20000001828 */
[----:B-1----:R-:W-:-:S04]  /*3d90*/  FMUL.FTZ R0, R48, UR24 ;  /* 0x0000001830007c20 */ /* 0x002fc80008410000 */
[----:B------:R1:W-:Y:S01]  /*3da0*/  MUFU.TANH R124, R0 ;  /* 0x00000000007c7308 */ /* 0x0003e20000002400 */
[----:B------:R-:W-:Y:S01]  /*3db0*/  HMMA.16816.F32 R44, R24, R98, R32 ;  /* 0x00000062182c723c */ /* 0x000fe20000001820 */
[----:B------:R-:W-:Y:S05]  /*3dc0*/  LDSM.16.M88.4 R32, [R229+0x2800] ;  /* 0x00280000e520783b */ /* 0x000fea0000000200 */
[C---:B------:R-:W-:Y:S06]  /*3dd0*/  HMMA.16816.F32 R104, R28.reuse, R60, R104 ;  /* 0x0000003c1c68723c */ /* 0x040fec0000001868 */
[----:B------:R-:W-:Y:S01]  /*3de0*/  HMMA.16816.F32 R60, R28, R62, R52 ;  /* 0x0000003e1c3c723c */ /* 0x000fe20000001834 */
[----:B-1----:R-:W-:-:S05]  /*3df0*/  FMUL.FTZ R0, R49, UR24 ;  /* 0x0000001831007c20 */ /* 0x002fca0008410000 */
[----:B------:R-:W-:Y:S01]  /*3e00*/  HMMA.16816.F32 R52, R8, R98, R36 ;  /* 0x000000620834723c */ /* 0x000fe20000001824 */
[----:B------:R-:W1:Y:S01]  /*3e10*/  LDSM.16.M88.4 R36, [R230+0xb000] ;  /* 0x00b00000e624783b */ /* 0x000e620000000200 */
[----:B------:R4:W-:Y:S04]  /*3e20*/  MUFU.TANH R120, R0 ;  /* 0x0000000000787308 */ /* 0x0009e80000002400 */
[C---:B------:R-:W-:Y:S06]  /*3e30*/  HMMA.16816.F32 R112, R28.reuse, R100, R112 ;  /* 0x000000641c70723c */ /* 0x040fec0000001870 */
[----:B------:R-:W-:Y:S01]  /*3e40*/  HMMA.16816.F32 R100, R28, R102, R144 ;  /* 0x000000661c64723c */ /* 0x000fe20000001890 */
[----:B------:R-:W5:Y:S05]  /*3e50*/  LDSM.16.M88.4 R28, [R230+0xb800] ;  /* 0x00b80000e61c783b */ /* 0x000f6a0000000200 */
[----:B---3--:R-:W-:Y:S01]  /*3e60*/  HMMA.16816.F32 R40, R12, R20, R136 ;  /* 0x000000140c28723c */ /* 0x008fe20000001888 */
[----:B----4-:R-:W-:-:S04]  /*3e70*/  FMUL.FTZ R0, R50, UR24 ;  /* 0x0000001832007c20 */ /* 0x010fc80008410000 */
[----:B------:R3:W-:Y:S01]  /*3e80*/  MUFU.TANH R123, R0 ;  /* 0x00000000007b7308 */ /* 0x0007e20000002400 */
[----:B------:R-:W-:Y:S01]  /*3e90*/  HMMA.16816.F32 R80, R12, R22, R80 ;  /* 0x000000160c50723c */ /* 0x000fe20000001850 */
[----:B---3--:R-:W-:-:S05]  /*3ea0*/  FMUL.FTZ R0, R51, UR24 ;  /* 0x0000001833007c20 */ /* 0x008fca0008410000 */
[----:B-1----:R-:W-:Y:S01]  /*3eb0*/  HMMA.16816.F32 R68, R12, R38, R92 ;  /* 0x000000260c44723c */ /* 0x002fe2000000185c */
[----:B------:R1:W3:Y:S05]  /*3ec0*/  MUFU.TANH R7, R0 ;  /* 0x0000000000077308 */ /* 0x0002ea0000002400 */
[C---:B------:R-:W-:Y:S06]  /*3ed0*/  HMMA.16816.F32 R48, R16.reuse, R20, R56 ;  /* 0x000000141030723c */ /* 0x040fec0000001838 */
[----:B------:R-:W-:Y:S06]  /*3ee0*/  HMMA.16816.F32 R20, R16, R22, R64 ;  /* 0x000000161014723c */ /* 0x000fec0000001840 */
[----:B------:R-:W-:Y:S01]  /*3ef0*/  HMMA.16816.F32 R64, R12, R36, R76 ;  /* 0x000000240c40723c */ /* 0x000fe2000000184c */
[----:B-1----:R-:W-:-:S04]  /*3f00*/  FMUL.FTZ R0, R44, UR24 ;  /* 0x000000182c007c20 */ /* 0x002fc80008410000 */
[----:B------:R1:W4:Y:S01]  /*3f10*/  MUFU.TANH R111, R0 ;  /* 0x00000000006f7308 */ /* 0x0003220000002400 */
[C---:B-----5:R-:W-:Y:S06]  /*3f20*/  HMMA.16816.F32 R76, R12.reuse, R28, R116 ;  /* 0x0000001c0c4c723c */ /* 0x060fec0000001874 */
[----:B------:R-:W-:Y:S01]  /*3f30*/  HMMA.16816.F32 R72, R12, R30, R72 ;  /* 0x0000001e0c48723c */ /* 0x000fe20000001848 */
[----:B------:R-:W5:Y:S05]  /*3f40*/  LDSM.16.M88.4 R12, [R229+0x3000] ;  /* 0x00300000e50c783b */ /* 0x000f6a0000000200 */
[----:B------:R-:W-:Y:S01]  /*3f50*/  HMMA.16816.F32 R56, R16, R38, R60 ;  /* 0x000000261038723c */ /* 0x000fe2000000183c */
[----:B-1----:R-:W-:-:S05]  /*3f60*/  FMUL.FTZ R0, R45, UR24 ;  /* 0x000000182d007c20 */ /* 0x002fca0008410000 */
[----:B------:R-:W-:Y:S01]  /*3f70*/  HMMA.16816.F32 R60, R16, R28, R112 ;  /* 0x0000001c103c723c */ /* 0x000fe20000001870 */
[----:B------:R1:W-:Y:S02]  /*3f80*/  MUFU.TANH R110, R0 ;  /* 0x00000000006e7308 */ /* 0x0003e40000002400 */
[----:B-1----:R-:W-:-:S06]  /*3f90*/  FMUL.FTZ R0, R46, UR24 ;  /* 0x000000182e007c20 */ /* 0x002fcc0008410000 */
[----:B------:R1:W4:Y:S02]  /*3fa0*/  MUFU.TANH R108, R0 ;  /* 0x00000000006c7308 */ /* 0x0003240000002400 */
[----:B-1----:R-:W-:Y:S02]  /*3fb0*/  FMUL.FTZ R0, R47, UR24 ;  /* 0x000000182f007c20 */ /* 0x002fe40008410000 */
[-C--:B------:R-:W-:Y:S04]  /*3fc0*/  HMMA.16816.F32 R44, R24, R32.reuse, R48 ;  /* 0x00000020182c723c */ /* 0x080fe80000001830 */
[----:B------:R1:W-:Y:S02]  /*3fd0*/  MUFU.TANH R109, R0 ;  /* 0x00000000006d7308 */ /* 0x0003e40000002400 */
[----:B------:R-:W-:Y:S06]  /*3fe0*/  HMMA.16816.F32 R48, R8, R32, R40 ;  /* 0x000000200830723c */ /* 0x000fec0000001828 */
[C---:B------:R-:W-:Y:S06]  /*3ff0*/  HMMA.16816.F32 R40, R16.reuse, R36, R104 ;  /* 0x000000241028723c */ /* 0x040fec0000001868 */
[----:B------:R-:W-:Y:S01]  /*4000*/  HMMA.16816.F32 R16, R16, R30, R100 ;  /* 0x0000001e1010723c */ /* 0x000fe20000001864 */
[----:B-1----:R-:W-:-:S04]  /*4010*/  FMUL.FTZ R0, R52, UR24 ;  /* 0x0000001834007c20 */ /* 0x002fc80008410000 */
[----:B------:R1:W4:Y:S01]  /*4020*/  MUFU.TANH R98, R0 ;  /* 0x0000000000627308 */ /* 0x0003220000002400 */
[----:B-----5:R-:W-:Y:S01]  /*4030*/  HMMA.16816.F32 R28, R8, R14, R68 ;  /* 0x0000000e081c723c */ /* 0x020fe20000001844 */
[----:B-1----:R-:W-:-:S06]  /*4040*/  FMUL.FTZ R0, R53, UR24 ;  /* 0x0000001835007c20 */ /* 0x002fcc0008410000 */
[----:B------:R1:W-:-:S15]  /*4050*/  MUFU.TANH R99, R0 ;  /* 0x0000000000637308 */ /* 0x0003de0000002400 */
[----:B------:R-:W-:-:S02]  /*4060*/  NOP ;  /* 0x0000000000007918 */ /* 0x000fc40000000000 */
[----:B------:R-:W-:Y:S01]  /*4070*/  FMUL.FTZ R28, R28, UR24 ;  /* 0x000000181c1c7c20 */ /* 0x000fe20008410000 */
[----:B------:R-:W-:-:S06]  /*4080*/  FMUL.FTZ R29, R29, UR24 ;  /* 0x000000181d1d7c20 */ /* 0x000fcc0008410000 */
[----:B------:R-:W-:Y:S01]  /*4090*/  MUFU.TANH R29, R29 ;  /* 0x0000001d001d7308 */ /* 0x000fe20000002400 */
[----:B-1----:R-:W-:-:S07]  /*40a0*/  FMUL.FTZ R0, R54, UR24 ;  /* 0x0000001836007c20 */ /* 0x002fce0008410000 */
[----:B------:R1:W5:Y:S02]  /*40b0*/  MUFU.TANH R96, R0 ;  /* 0x0000000000607308 */ /* 0x0003640000002400 */
[----:B-1----:R-:W-:Y:S02]  /*40c0*/  FMUL.FTZ R0, R55, UR24 ;  /* 0x0000001837007c20 */ /* 0x002fe40008410000 */
[----:B------:R-:W-:Y:S04]  /*40d0*/  HMMA.16816.F32 R52, R24, R12, R40 ;  /* 0x0000000c1834723c */ /* 0x000fe80000001828 */
[----:B------:R1:W5:Y:S02]  /*40e0*/  MUFU.TANH R97, R0 ;  /* 0x0000000000617308 */ /* 0x0003640000002400 */
[----:B-1----:R-:W-:-:S06]  /*40f0*/  FMUL.FTZ R0, R44, UR24 ;  /* 0x000000182c007c20 */ /* 0x002fcc0008410000 */
[----:B------:R1:W-:-:S12]  /*4100*/  MUFU.TANH R93, R0 ;  /* 0x00000000005d7308 */ /* 0x0003d80000002400 */
[----:B------:R-:W-:Y:S01]  /*4110*/  FMUL.FTZ R54, R54, UR24 ;  /* 0x0000001836367c20 */ /* 0x000fe20008410000 */
[----:B------:R-:W-:Y:S01]  /*4120*/  FMUL.FTZ R52, R52, UR24 ;  /* 0x0000001834347c20 */ /* 0x000fe20008410000 */
[----:B------:R-:W-:Y:S01]  /*4130*/  FMUL.FTZ R55, R55, UR24 ;  /* 0x0000001837377c20 */ /* 0x000fe20008410000 */
[----:B------:R-:W-:-:S04]  /*4140*/  FMUL.FTZ R53, R53, UR24 ;  /* 0x0000001835357c20 */ /* 0x000fc80008410000 */
[----:B------:R-:W-:Y:S01]  /*4150*/  MUFU.TANH R68, R53 ;  /* 0x0000003500447308 */ /* 0x000fe20000002400 */
[----:B-1----:R-:W-:-:S07]  /*4160*/  FMUL.FTZ R0, R45, UR24 ;  /* 0x000000182d007c20 */ /* 0x002fce0008410000 */
[----:B------:R1:W-:Y:S02]  /*4170*/  MUFU.TANH R94, R0 ;  /* 0x00000000005e7308 */ /* 0x0003e40000002400 */
[----:B-1----:R-:W-:-:S06]  /*4180*/  FMUL.FTZ R0, R46, UR24 ;  /* 0x000000182e007c20 */ /* 0x002fcc0008410000 */
[----:B------:R1:W5:Y:S02]  /*4190*/  MUFU.TANH R92, R0 ;  /* 0x00000000005c7308 */ /* 0x0003640000002400 */
[----:B-1----:R-:W-:Y:S02]  /*41a0*/  FMUL.FTZ R0, R47, UR24 ;  /* 0x000000182f007c20 */ /* 0x002fe40008410000 */
[----:B------:R-:W-:Y:S01]  /*41b0*/  HMMA.16816.F32 R44, R24, R34, R20 ;  /* 0x00000022182c723c */ /* 0x000fe20000001814 */
[----:B------:R-:W1:Y:S03]  /*41c0*/  LDSM.16.M88.4 R20, [R229+0x3800] ;  /* 0x00380000e514783b */ /* 0x000e660000000200 */
[----:B------:R2:W-:Y:S01]  /*41d0*/  MUFU.TANH R91, R0 ;  /* 0x00000000005b7308 */ /* 0x0005e20000002400 */
[----:B------:R-:W-:-:S04]  /*41e0*/  DEPBAR.LE SB0, 0x0 ;  /* 0x000080000000791a */ /* 0x000fc80000000000 */
[----:B------:R-:W-:Y:S01]  /*41f0*/  HMMA.16816.F32 R32, R8, R34, R80 ;  /* 0x000000220820723c */ /* 0x000fe20000001850 */
[----:B--2---:R-:W-:-:S04]  /*4200*/  FMUL.FTZ R0, R48, UR24 ;  /* 0x0000001830007c20 */ /* 0x004fc80008410000 */
[----:B------:R2:W5:-:S15]  /*4210*/  MUFU.TANH R90, R0 ;  /* 0x00000000005a7308 */ /* 0x00055e0000002400 */
[----:B------:R-:W-:-:S04]  /*4220*/  NOP ;  /* 0x0000000000007918 */ /* 0x000fc80000000000 */
[----:B------:R-:W-:Y:S01]  /*4230*/  FMUL.FTZ R35, R35, UR24 ;  /* 0x0000001823237c20 */ /* 0x000fe20008410000 */
[----:B------:R-:W-:Y:S01]  /*4240*/  FMUL.FTZ R33, R33, UR24 ;  /* 0x0000001821217c20 */ /* 0x000fe20008410000 */
[----:B--2---:R-:W-:Y:S01]  /*4250*/  FMUL.FTZ R0, R49, UR24 ;  /* 0x0000001831007c20 */ /* 0x004fe20008410000 */
[C---:B-1----:R-:W-:Y:S02]  /*4260*/  HMMA.16816.F32 R40, R8.reuse, R20, R76 ;  /* 0x000000140828723c */ /* 0x042fe4000000184c */
[----:B------:R-:W-:Y:S04]  /*4270*/  MUFU.TANH R79, R33 ;  /* 0x00000021004f7308 */ /* 0x000fe80000002400 */
[-C--:B------:R-:W-:Y:S04]  /*4280*/  HMMA.16816.F32 R36, R8, R22.reuse, R72 ;  /* 0x000000160824723c */ /* 0x080fe80000001848 */
[----:B------:R1:W-:Y:S02]  /*4290*/  MUFU.TANH R89, R0 ;  /* 0x0000000000597308 */ /* 0x0003e40000002400 */
[----:B------:R-:W-:Y:S06]  /*42a0*/  HMMA.16816.F32 R16, R24, R22, R16 ;  /* 0x000000161810723c */ /* 0x000fec0000001810 */
[----:B------:R-:W-:Y:S01]  /*42b0*/  MUFU.TANH R75, R35 ;  /* 0x00000023004b7308 */ /* 0x000fe20000002400 */
[----:B------:R-:W-:-:S02]  /*42c0*/  VIADDMNMX R22, R134, 0x8, R6, PT ;  /* 0x0000000886167846 */ /* 0x000fc40003800106 */
[----:B------:R-:W-:Y:S02]  /*42d0*/  VIMNMX R23, R134, UR19, PT ;  /* 0x0000001386177c48 */ /* 0x000fe4000bfe0100 */
[C---:B------:R-:W-:Y:S01]  /*42e0*/  ISETP.GE.AND P0, PT, R4.reuse, R22, PT ;  /* 0x000000160400720c */ /* 0x040fe20003f06270 */
[----:B------:R-:W-:Y:S01]  /*42f0*/  FMUL.FTZ R73, R43, UR24 ;  /* 0x000000182b497c20 */ /* 0x000fe20008410000 */
[----:B------:R-:W-:Y:S01]  /*4300*/  ISETP.GE.AND P1, PT, R4, R23, PT ;  /* 0x000000170400720c */ /* 0x000fe20003f26270 */
[----:B-1----:R-:W-:Y:S01]  /*4310*/  FMUL.FTZ R0, R50, UR24 ;  /* 0x0000001832007c20 */ /* 0x002fe20008410000 */
[----:B------:R-:W-:Y:S01]  /*4320*/  FMUL.FTZ R70, R41, UR24 ;  /* 0x0000001829467c20 */ /* 0x000fe20008410000 */
[----:B------:R-:W-:Y:S02]  /*4330*/  FMUL.FTZ R71, R42, UR24 ;  /* 0x000000182a477c20 */ /* 0x000fe40008410000 */
[----:B------:R1:W2:Y:S01]  /*4340*/  MUFU.TANH R87, R0 ;  /* 0x0000000000577308 */ /* 0x0002a20000002400 */
[----:B------:R-:W-:Y:S01]  /*4350*/  FMUL.FTZ R80, R38, UR24 ;  /* 0x0000001826507c20 */ /* 0x000fe20008410000 */
[----:B------:R-:W-:Y:S01]  /*4360*/  FMUL.FTZ R81, R37, UR24 ;  /* 0x0000001825517c20 */ /* 0x000fe20008410000 */
[----:B------:R-:W-:Y:S01]  /*4370*/  FMUL.FTZ R77, R36, UR24 ;  /* 0x00000018244d7c20 */ /* 0x000fe20008410000 */
[----:B------:R-:W-:-:S02]  /*4380*/  FMUL.FTZ R83, R39, UR24 ;  /* 0x0000001827537c20 */ /* 0x000fc40008410000 */
[----:B------:R-:W-:Y:S01]  /*4390*/  FMUL.FTZ R69, R16, UR24 ;  /* 0x0000001810457c20 */ /* 0x000fe20008410000 */
[----:B------:R-:W-:Y:S01]  /*43a0*/  FMUL.FTZ R72, R17, UR24 ;  /* 0x0000001811487c20 */ /* 0x000fe20008410000 */
[----:B------:R-:W-:Y:S01]  /*43b0*/  FMUL.FTZ R74, R18, UR24 ;  /* 0x00000018124a7c20 */ /* 0x000fe20008410000 */
[----:B------:R-:W-:Y:S01]  /*43c0*/  MUFU.TANH R17, R28 ;  /* 0x0000001c00117308 */ /* 0x000fe20000002400 */
[----:B------:R-:W-:Y:S01]  /*43d0*/  FMUL.FTZ R76, R19, UR24 ;  /* 0x00000018134c7c20 */ /* 0x000fe20008410000 */
[----:B-1----:R-:W-:-:S06]  /*43e0*/  FMUL.FTZ R0, R51, UR24 ;  /* 0x0000001833007c20 */ /* 0x002fcc0008410000 */
[----:B------:R-:W-:Y:S01]  /*43f0*/  MUFU.TANH R19, R70 ;  /* 0x0000004600137308 */ /* 0x000fe20000002400 */
[----:B------:R-:W-:Y:S06]  /*4400*/  HMMA.16816.F32 R48, R8, R12, R64 ;  /* 0x0000000c0830723c */ /* 0x000fec0000001840 */
[----:B------:R-:W-:Y:S01]  /*4410*/  HMMA.16816.F32 R8, R24, R20, R60 ;  /* 0x000000141808723c */ /* 0x000fe2000000183c */
[----:B------:R1:W2:Y:S01]  /*4420*/  MUFU.TANH R85, R0 ;  /* 0x0000000000557308 */ /* 0x0002a20000002400 */
[----:B------:R-:W-:-:S04]  /*4430*/  FMUL.FTZ R66, R40, UR24 ;  /* 0x0000001828427c20 */ /* 0x000fc80008410000 */
[----:B------:R-:W-:Y:S01]  /*4440*/  HMMA.16816.F32 R12, R24, R14, R56 ;  /* 0x0000000e180c723c */ /* 0x000fe20000001838 */
[----:B------:R-:W-:Y:S01]  /*4450*/  FMUL.FTZ R21, R31, UR24 ;  /* 0x000000181f157c20 */ /* 0x000fe20008410000 */
[----:B------:R-:W-:Y:S01]  /*4460*/  FMUL.FTZ R20, R30, UR24 ;  /* 0x000000181e147c20 */ /* 0x000fe20008410000 */
[----:B------:R-:W-:Y:S04]  /*4470*/  MUFU.TANH R64, R54 ;  /* 0x0000003600407308 */ /* 0x000fe80000002400 */
[C-C-:B------:R-:W-:Y:S02]  /*4480*/  VIADDMNMX R25, R134.reuse, 0x40, R6.reuse, PT ;  /* 0x0000004086197846 */ /* 0x140fe40003800106 */
[----:B------:R-:W-:Y:S02]  /*4490*/  VIADDMNMX R24, R134, 0x48, R6, PT ;  /* 0x0000004886187846 */ /* 0x000fe40003800106 */
[----:B------:R-:W-:Y:S01]  /*44a0*/  I2FP.F32.S32 R6, R4 ;  /* 0x0000000400067245 */ /* 0x000fe20000201400 */
[----:B-1----:R-:W-:Y:S01]  /*44b0*/  FMUL.FTZ R0, R44, UR24 ;  /* 0x000000182c007c20 */ /* 0x002fe20008410000 */
[C---:B------:R-:W-:Y:S01]  /*44c0*/  ISETP.GE.AND P4, PT, R4.reuse, R25, PT ;  /* 0x000000190400720c */ /* 0x040fe20003f86270 */
[----:B------:R-:W-:Y:S01]  /*44d0*/  FMUL.FTZ R49, R49, UR24 ;  /* 0x0000001831317c20 */ /* 0x000fe20008410000 */
[----:B------:R-:W-:Y:S01]  /*44e0*/  ISETP.GE.AND P2, PT, R4, R24, PT ;  /* 0x000000180400720c */ /* 0x000fe20003f46270 */
[----:B------:R1:W2:Y:S01]  /*44f0*/  MUFU.TANH R86, R0 ;  /* 0x0000000000567308 */ /* 0x0002a20000002400 */
[----:B------:R-:W-:-:S02]  /*4500*/  VIADD R4, R2, 0x8 ;  /* 0x0000000802047836 */ /* 0x000fc40000000000 */
[----:B------:R-:W-:Y:S01]  /*4510*/  FMUL.FTZ R27, R8, UR24 ;  /* 0x00000018081b7c20 */ /* 0x000fe20008410000 */
[----:B------:R-:W-:Y:S01]  /*4520*/  FFMA.FTZ R8, R6, UR5, R122 ;  /* 0x0000000506087c23 */ /* 0x000fe2000801007a */
[----:B------:R-:W-:Y:S01]  /*4530*/  FMUL.FTZ R26, R9, UR24 ;  /* 0x00000018091a7c20 */ /* 0x000fe20008410000 */
[----:B------:R-:W-:Y:S01]  /*4540*/  FMUL.FTZ R57, R10, UR24 ;  /* 0x000000180a397c20 */ /* 0x000fe20008410000 */
[C---:B------:R-:W-:Y:S01]  /*4550*/  ISETP.GE.AND P6, PT, R4.reuse, R23, PT ;  /* 0x000000170400720c */ /* 0x040fe20003fc6270 */
[----:B------:R-:W-:Y:S01]  /*4560*/  FMUL.FTZ R65, R11, UR24 ;  /* 0x000000180b417c20 */ /* 0x000fe20008410000 */
[----:B------:R-:W-:Y:S01]  /*4570*/  ISETP.GE.AND P5, PT, R4, R22, PT ;  /* 0x000000160400720c */ /* 0x000fe20003fa6270 */
[----:B---3--:R-:W-:Y:S01]  /*4580*/  FFMA.FTZ R9, R6, UR5, R7 ;  /* 0x0000000506097c23 */ /* 0x008fe20008010007 */
[----:B------:R-:W-:Y:S01]  /*4590*/  ISETP.GE.AND P3, PT, R4, R25, PT ;  /* 0x000000190400720c */ /* 0x000fe20003f66270 */
[C---:B------:R-:W-:Y:S01]  /*45a0*/  FFMA.FTZ R10, R6.reuse, UR5, R121 ;  /* 0x00000005060a7c23 */ /* 0x040fe20008010079 */
[----:B------:R-:W-:Y:S01]  /*45b0*/  FFMA.FTZ R11, R6, UR5, R120 ;  /* 0x00000005060b7c23 */ /* 0x000fe20008010078 */
[C---:B------:R-:W-:Y:S01]  /*45c0*/  VIADD R7, R2.reuse, 0x9 ;  /* 0x0000000902077836 */ /* 0x040fe20000000000 */
[----:B------:R-:W-:Y:S01]  /*45d0*/  FSEL R59, R9, -INF , !P2 ;  /* 0xff800000093b7808 */ /* 0x000fe20005000000 */
[----:B------:R-:W-:Y:S01]  /*45e0*/  MUFU.TANH R67, R52 ;  /* 0x0000003400437308 */ /* 0x000fe20000002400 */
[----:B------:R-:W-:-:S02]  /*45f0*/  VIADD R6, R2, 0x10 ;  /* 0x0000001002067836 */ /* 0x000fc40000000000 */
[----:B-1----:R-:W-:Y:S01]  /*4600*/  FMUL.FTZ R0, R45, UR24 ;  /* 0x000000182d007c20 */ /* 0x002fe20008410000 */
[----:B------:R-:W-:Y:S01]  /*4610*/  FSEL R54, R11, -INF , !P4 ;  /* 0xff8000000b367808 */ /* 0x000fe20006000000 */
[----:B------:R-:W-:Y:S01]  /*4620*/  FMUL.FTZ R12, R12, UR24 ;  /* 0x000000180c0c7c20 */ /* 0x000fe20008410000 */
[----:B------:R-:W-:Y:S01]  /*4630*/  ISETP.GE.AND P4, PT, R7, R22, PT ;  /* 0x000000160700720c */ /* 0x000fe20003f86270 */
[----:B------:R-:W-:Y:S01]  /*4640*/  FMUL.FTZ R13, R13, UR24 ;  /* 0x000000180d0d7c20 */ /* 0x000fe20008410000 */
[----:B------:R-:W-:Y:S01]  /*4650*/  ISETP.GE.AND P2, PT, R7, R25, PT ;  /* 0x000000190700720c */ /* 0x000fe20003f46270 */
[----:B------:R1:W-:Y:S01]  /*4660*/  MUFU.TANH R88, R0 ;  /* 0x0000000000587308 */ /* 0x0003e20000002400 */
[----:B------:R-:W-:Y:S01]  /*4670*/  FMUL.FTZ R14, R14, UR24 ;  /* 0x000000180e0e7c20 */ /* 0x000fe20008410000 */
[----:B------:R-:W-:Y:S01]  /*4680*/  FMUL.FTZ R48, R48, UR24 ;  /* 0x0000001830307c20 */ /* 0x000fe20008410000 */
[----:B------:R-:W-:Y:S01]  /*4690*/  FMUL.FTZ R50, R50, UR24 ;  /* 0x0000001832327c20 */ /* 0x000fe20008410000 */
[----:B------:R-:W-:Y:S01]  /*46a0*/  FMUL.FTZ R51, R51, UR24 ;  /* 0x0000001833337c20 */ /* 0x000fe20008410000 */
[----:B------:R-:W-:-:S03]  /*46b0*/  FMUL.FTZ R15, R15, UR24 ;  /* 0x000000180f0f7c20 */ /* 0x000fc60008410000 */
[----:B------:R-:W-:Y:S08]  /*46c0*/  MUFU.TANH R52, R49 ;  /* 0x0000003100347308 */ /* 0x000ff00000002400 */
[----:B------:R-:W-:Y:S01]  /*46d0*/  MUFU.TANH R62, R55 ;  /* 0x00000037003e7308 */ /* 0x000fe20000002400 */
[----:B-1----:R-:W-:-:S07]  /*46e0*/  FMUL.FTZ R0, R46, UR24 ;  /* 0x000000182e007c20 */ /* 0x002fce0008410000 */
[----:B------:R1:W3:Y:S08]  /*46f0*/  MUFU.TANH R82, R0 ;  /* 0x0000000000527308 */ /* 0x0002f00000002400 */
[----:B------:R-:W-:Y:S08]  /*4700*/  MUFU.TANH R36, R12 ;  /* 0x0000000c00247308 */ /* 0x000ff00000002400 */
[----:B------:R-:W-:Y:S01]  /*4710*/  MUFU.TANH R41, R13 ;  /* 0x0000000d00297308 */ /* 0x000fe20000002400 */
[----:B-1----:R-:W-:Y:S01]  /*4720*/  FMUL.FTZ R0, R47, UR24 ;  /* 0x000000182f007c20 */ /* 0x002fe20008410000 */
[----:B------:R-:W-:-:S02]  /*4730*/  FSEL R47, R10, -INF , !P0 ;  /* 0xff8000000a2f7808 */ /* 0x000fc40004000000 */
[----:B------:R-:W-:-:S04]  /*4740*/  ISETP.GE.AND P0, PT, R7, R23, PT ;  /* 0x000000170700720c */ /* 0x000fc80003f06270 */
[----:B------:R1:W-:Y:S08]  /*4750*/  MUFU.TANH R84, R0 ;  /* 0x0000000000547308 */ /* 0x0003f00000002400 */
[----:B------:R-:W-:Y:S08]  /*4760*/  MUFU.TANH R16, R14 ;  /* 0x0000000e00107308 */ /* 0x000ff00000002400 */
[----:B------:R-:W-:Y:S01]  /*4770*/  MUFU.TANH R48, R48 ;  /* 0x0000003000307308 */ /* 0x000fe20000002400 */
[----:B-1----:R-:W-:-:S07]  /*4780*/  FMUL.FTZ R0, R32, UR24 ;  /* 0x0000001820007c20 */ /* 0x002fce0008410000 */
[----:B------:R1:W3:Y:S08]  /*4790*/  MUFU.TANH R78, R0 ;  /* 0x00000000004e7308 */ /* 0x0002f00000002400 */
[----:B------:R-:W-:Y:S08]  /*47a0*/  MUFU.TANH R50, R50 ;  /* 0x0000003200327308 */ /* 0x000ff00000002400 */
[----:B------:R-:W-:Y:S01]  /*47b0*/  MUFU.TANH R51, R51 ;  /* 0x0000003300337308 */ /* 0x000fe20000002400 */
[----:B-1----:R-:W-:Y:S01]  /*47c0*/  FMUL.FTZ R0, R34, UR24 ;  /* 0x0000001822007c20 */ /* 0x002fe20008410000 */
[----:B------:R-:W-:Y:S01]  /*47d0*/  FSEL R34, R8, -INF , !P1 ;  /* 0xff80000008227808 */ /* 0x000fe20004800000 */
[----:B------:R-:W-:Y:S01]  /*47e0*/  BAR.SYNC.DEFER_BLOCKING 0x0 ;  /* 0x0000000000007b1d */ /* 0x000fe20000010000 */
[----:B------:R-:W-:-:S02]  /*47f0*/  ISETP.GE.AND P1, PT, R4, R24, PT ;  /* 0x000000180400720c */ /* 0x000fc40003f26270 */
[----:B------:R-:W-:-:S03]  /*4800*/  I2FP.F32.S32 R4, R4 ;  /* 0x0000000400047245 */ /* 0x000fc60000201400 */
[----:B------:R-:W1:Y:S02]  /*4810*/  MUFU.TANH R56, R0 ;  /* 0x0000000000387308 */ /* 0x000e640000002400 */
[C---:B----4-:R-:W-:Y:S01]  /*4820*/  FFMA.FTZ R8, R4.reuse, UR5, R111 ;  /* 0x0000000504087c23 */ /* 0x050fe2000801006f */
[C---:B------:R-:W-:Y:S01]  /*4830*/  FFMA.FTZ R9, R4.reuse, UR5, R108 ;  /* 0x0000000504097c23 */ /* 0x040fe2000801006c */
[----:B------:R-:W-:-:S03]  /*4840*/  FFMA.FTZ R10, R4, UR5, R98 ;  /* 0x00000005040a7c23 */ /* 0x000fc60008010062 */
[----:B------:R-:W-:Y:S01]  /*4850*/  FSEL R38, R8, -INF , !P6 ;  /* 0xff80000008267808 */ /* 0x000fe20007000000 */
[----:B------:R-:W-:Y:S01]  /*4860*/  MUFU.TANH R30, R15 ;  /* 0x0000000f001e7308 */ /* 0x000fe20000002400 */
[----:B------:R-:W-:Y:S02]  /*4870*/  ISETP.GE.AND P6, PT, R7, R24, PT ;  /* 0x000000180700720c */ /* 0x000fe40003fc6270 */
[----:B------:R-:W-:Y:S01]  /*4880*/  I2FP.F32.S32 R8, R7 ;  /* 0x0000000700087245 */ /* 0x000fe20000201400 */
[----:B-----5:R-:W-:Y:S01]  /*4890*/  FFMA.FTZ R7, R4, UR5, R96 ;  /* 0x0000000504077c23 */ /* 0x020fe20008010060 */
[----:B------:R-:W-:Y:S02]  /*48a0*/  FSEL R49, R9, -INF , !P5 ;  /* 0xff80000009317808 */ /* 0x000fe40006800000 */
[----:B------:R-:W-:Y:S01]  /*48b0*/  FSEL R55, R10, -INF , !P3 ;  /* 0xff8000000a377808 */ /* 0x000fe20005800000 */
[C---:B------:R-:W-:Y:S01]  /*48c0*/  FFMA.FTZ R9, R8.reuse, UR5, R110 ;  /* 0x0000000508097c23 */ /* 0x040fe2000801006e */
[----:B------:R-:W-:Y:S01]  /*48d0*/  FSEL R60, R7, -INF , !P1 ;  /* 0xff800000073c7808 */ /* 0x000fe20004800000 */
[C---:B------:R-:W-:Y:S01]  /*48e0*/  FFMA.FTZ R10, R8.reuse, UR5, R109 ;  /* 0x00000005080a7c23 */ /* 0x040fe2000801006d */
[----:B------:R-:W-:Y:S01]  /*48f0*/  I2FP.F32.S32 R7, R6 ;  /* 0x0000000600077245 */ /* 0x000fe20000201400 */
[----:B------:R-:W4:Y:S01]  /*4900*/  MUFU.TANH R15, R20 ;  /* 0x00000014000f7308 */ /* 0x000f220000002400 */
[----:B------:R-:W-:Y:S01]  /*4910*/  FSEL R37, R9, -INF , !P0 ;  /* 0xff80000009257808 */ /* 0x000fe20004000000 */
[----:B------:R-:W-:Y:S01]  /*4920*/  FFMA.FTZ R9, R8, UR5, R99 ;  /* 0x0000000508097c23 */ /* 0x000fe20008010063 */
[----:B------:R-:W-:Y:S01]  /*4930*/  ISETP.GE.AND P5, PT, R6, R23, PT ;  /* 0x000000170600720c */ /* 0x000fe20003fa6270 */
[----:B------:R-:W-:Y:S01]  /*4940*/  FFMA.FTZ R8, R8, UR5, R97 ;  /* 0x0000000508087c23 */ /* 0x000fe20008010061 */
[C---:B------:R-:W-:Y:S01]  /*4950*/  ISETP.GE.AND P3, PT, R6.reuse, R22, PT ;  /* 0x000000160600720c */ /* 0x040fe20003f66270 */
[C---:B------:R-:W-:Y:S01]  /*4960*/  FFMA.FTZ R11, R7.reuse, UR5, R92 ;  /* 0x00000005070b7c23 */ /* 0x040fe2000801005c */
[C---:B------:R-:W-:Y:S01]  /*4970*/  ISETP.GE.AND P1, PT, R6.reuse, R25, PT ;  /* 0x000000190600720c */ /* 0x040fe20003f26270 */
[----:B------:R5:W-:Y:S01]  /*4980*/  MUFU.TANH R20, R57 ;  /* 0x0000003900147308 */ /* 0x000be20000002400 */
[----:B------:R-:W-:Y:S01]  /*4990*/  ISETP.GE.AND P0, PT, R6, R24, PT ;  /* 0x000000180600720c */ /* 0x000fe20003f06270 */
[----:B------:R-:W-:Y:S01]  /*49a0*/  FFMA.FTZ R6, R7, UR5, R93 ;  /* 0x0000000507067c23 */ /* 0x000fe2000801005d */
[----:B------:R-:W-:-:S02]  /*49b0*/  IADD3 R4, R2, 0x11, RZ ;  /* 0x0000001102047810 */ /* 0x000fc40007ffe0ff */
[----:B------:R-:W-:Y:S01]  /*49c0*/  FSEL R44, R10, -INF , !P4 ;  /* 0xff8000000a2c7808 */ /* 0x000fe20006000000 */
[----:B------:R-:W-:Y:S01]  /*49d0*/  FFMA.FTZ R10, R7, UR5, R90 ;  /* 0x00000005070a7c23 */ /* 0x000fe2000801005a */
[----:B------:R-:W-:Y:S01]  /*49e0*/  FSEL R35, R6, -INF , !P5 ;  /* 0xff80000006237808 */ /* 0x000fe20006800000 */
[----:B------:R-:W-:Y:S01]  /*49f0*/  MUFU.TANH R27, R27 ;  /* 0x0000001b001b7308 */ /* 0x000fe20000002400 */
[----:B------:R-:W-:Y:S02]  /*4a00*/  I2FP.F32.S32 R6, R4 ;  /* 0x0000000400067245 */ /* 0x000fe40000201400 */
[----:B------:R-:W-:Y:S02]  /*4a10*/  FSEL R53, R9, -INF , !P2 ;  /* 0xff80000009357808 */ /* 0x000fe40005000000 */
[----:B------:R-:W-:Y:S01]  /*4a20*/  FSEL R58, R8, -INF , !P6 ;  /* 0xff800000083a7808 */ /* 0x000fe20007000000 */
[----:B--2---:R-:W-:Y:S01]  /*4a30*/  FFMA.FTZ R8, R7, UR5, R87 ;  /* 0x0000000507087c23 */ /* 0x004fe20008010057 */
[----:B------:R-:W-:Y:S01]  /*4a40*/  ISETP.GE.AND P4, PT, R4, R23, PT ;  /* 0x000000170400720c */ /* 0x000fe20003f86270 */
[----:B------:R-:W-:Y:S01]  /*4a50*/  FFMA.FTZ R9, R6, UR5, R94 ;  /* 0x0000000506097c23 */ /* 0x000fe2000801005e */
[----:B------:R-:W-:Y:S01]  /*4a60*/  ISETP.GE.AND P2, PT, R4, R22, PT ;  /* 0x000000160400720c */ /* 0x000fe20003f46270 */
[----:B------:R-:W-:Y:S01]  /*4a70*/  FFMA.FTZ R13, R6, UR5, R91 ;  /* 0x00000005060d7c23 */ /* 0x000fe2000801005b */
[----:B------:R-:W-:Y:S01]  /*4a80*/  ISETP.GE.AND P6, PT, R4, R25, PT ;  /* 0x000000190400720c */ /* 0x000fe20003fc6270 */
[----:B------:R-:W-:Y:S01]  /*4a90*/  FFMA.FTZ R14, R6, UR5, R89 ;  /* 0x00000005060e7c23 */ /* 0x000fe20008010059 */
[----:B------:R-:W-:Y:S01]  /*4aa0*/  ISETP.GE.AND P5, PT, R4, R24, PT ;  /* 0x000000180400720c */ /* 0x000fe20003fa6270 */
[----:B------:R-:W-:Y:S01]  /*4ab0*/  VIADD R4, R2, 0x18 ;  /* 0x0000001802047836 */ /* 0x000fe20000000000 */
[----:B------:R-:W-:Y:S01]  /*4ac0*/  FSEL R43, R11, -INF , !P3 ;  /* 0xff8000000b2b7808 */ /* 0x000fe20005800000 */
[----:B------:R-:W-:Y:S01]  /*4ad0*/  FFMA.FTZ R12, R6, UR5, R85 ;  /* 0x00000005060c7c23 */ /* 0x000fe20008010055 */
[----:B------:R-:W-:Y:S01]  /*4ae0*/  FSEL R46, R10, -INF , !P1 ;  /* 0xff8000000a2e7808 */ /* 0x000fe20004800000 */
[----:B------:R-:W-:Y:S01]  /*4af0*/  VIADD R7, R2, 0x19 ;  /* 0x0000001902077836 */ /* 0x000fe20000000000 */
[----:B------:R-:W-:Y:S01]  /*4b00*/  FSEL R61, R8, -INF , !P0 ;  /* 0xff800000083d7808 */ /* 0x000fe20004000000 */
[----:B------:R-:W-:Y:S01]  /*4b10*/  VIADD R6, R2, 0x20 ;  /* 0x0000002002067836 */ /* 0x000fe20000000000 */
[----:B------:R-:W-:Y:S01]  /*4b20*/  FSEL R33, R9, -INF , !P4 ;  /* 0xff80000009217808 */ /* 0x000fe20006000000 */
[----:B------:R-:W2:Y:S01]  /*4b30*/  MUFU.TANH R21, R21 ;  /* 0x0000001500157308 */ /* 0x000ea20000002400 */
[----:B------:R-:W-:-:S02]  /*4b40*/  ISETP.GE.AND P3, PT, R4, R23, PT ;  /* 0x000000170400720c */ /* 0x000fc40003f66270 */
[C---:B------:R-:W-:Y:S02]  /*4b50*/  ISETP.GE.AND P1, PT, R4.reuse, R22, PT ;  /* 0x000000160400720c */ /* 0x040fe40003f26270 */
[C---:B------:R-:W-:Y:S02]  /*4b60*/  ISETP.GE.AND P0, PT, R4.reuse, R25, PT ;  /* 0x000000190400720c */ /* 0x040fe40003f06270 */
[----:B------:R-:W-:Y:S01]  /*4b70*/  ISETP.GE.AND P4, PT, R4, R24, PT ;  /* 0x000000180400720c */ /* 0x000fe20003f86270 */
[----:B------:R-:W2:Y:S01]  /*4b80*/  MUFU.TANH R18, R66 ;  /* 0x0000004200127308 */ /* 0x000ea20000002400 */
[----:B------:R-:W-:Y:S02]  /*4b90*/  I2FP.F32.S32 R4, R4 ;  /* 0x0000000400047245 */ /* 0x000fe40000201400 */
[----:B------:R-:W-:Y:S02]  /*4ba0*/  FSEL R42, R13, -INF , !P2 ;  /* 0xff8000000d2a7808 */ /* 0x000fe40005000000 */
[----:B------:R-:W-:Y:S01]  /*4bb0*/  FSEL R45, R14, -INF , !P6 ;  /* 0xff8000000e2d7808 */ /* 0x000fe20007000000 */
[----:B------:R-:W-:Y:S01]  /*4bc0*/  FFMA.FTZ R8, R4, UR5, R86 ;  /* 0x0000000504087c23 */ /* 0x000fe20008010056 */
[----:B------:R-:W-:Y:S01]  /*4bd0*/  FSEL R63, R12, -INF , !P5 ;  /* 0xff8000000c3f7808 */ /* 0x000fe20006800000 */
[C---:B---3--:R-:W-:Y:S01]  /*4be0*/  FFMA.FTZ R9, R4.reuse, UR5, R82 ;  /* 0x0000000504097c23 */ /* 0x048fe20008010052 */
[C---:B------:R-:W-:Y:S01]  /*4bf0*/  ISETP.GE.AND P2, PT, R7.reuse, R23, PT ;  /* 0x000000170700720c */ /* 0x040fe20003f46270 */
[----:B------:R-:W-:Y:S01]  /*4c00*/  FFMA.FTZ R10, R4, UR5, R78 ;  /* 0x00000005040a7c23 */ /* 0x000fe2000801004e */
[----:B------:R-:W-:Y:S01]  /*4c10*/  FSEL R32, R8, -INF , !P3 ;  /* 0xff80000008207808 */ /* 0x000fe20005800000 */
[----:B------:R-:W-:Y:S01]  /*4c20*/  MUFU.TANH R28, R26 ;  /* 0x0000001a001c7308 */ /* 0x000fe20000002400 */
[----:B------:R-:W-:-:S02]  /*4c30*/  ISETP.GE.AND P6, PT, R7, R22, PT ;  /* 0x000000160700720c */ /* 0x000fc40003fc6270 */
[C---:B------:R-:W-:Y:S02]  /*4c40*/  ISETP.GE.AND P5, PT, R7.reuse, R25, PT ;  /* 0x000000190700720c */ /* 0x040fe40003fa6270 */
[----:B------:R-:W-:Y:S02]  /*4c50*/  ISETP.GE.AND P3, PT, R7, R24, PT ;  /* 0x000000180700720c */ /* 0x000fe40003f66270 */
[----:B------:R-:W-:Y:S01]  /*4c60*/  I2FP.F32.S32 R8, R7 ;  /* 0x0000000700087245 */ /* 0x000fe20000201400 */
[----:B-1----:R-:W-:Y:S01]  /*4c70*/  FFMA.FTZ R7, R4, UR5, R56 ;  /* 0x0000000504077c23 */ /* 0x002fe20008010038 */
[----:B------:R-:W-:Y:S01]  /*4c80*/  FSEL R40, R9, -INF , !P1 ;  /* 0xff80000009287808 */ /* 0x000fe20004800000 */
[----:B------:R-:W-:Y:S01]  /*4c90*/  VIADD R4, R2, 0x21 ;  /* 0x0000002102047836 */ /* 0x000fe20000000000 */
[----:B------:R-:W-:Y:S01]  /*4ca0*/  FSEL R56, R10, -INF , !P0 ;  /* 0xff8000000a387808 */ /* 0x000fe20004000000 */
[C---:B------:R-:W-:Y:S01]  /*4cb0*/  FFMA.FTZ R9, R8.reuse, UR5, R88 ;  /* 0x0000000508097c23 */ /* 0x040fe20008010058 */
[----:B------:R-:W-:Y:S01]  /*4cc0*/  FSEL R88, R7, -INF , !P4 ;  /* 0xff80000007587808 */ /* 0x000fe20006000000 */
[C---:B------:R-:W-:Y:S01]  /*4cd0*/  FFMA.FTZ R10, R8.reuse, UR5, R84 ;  /* 0x00000005080a7c23 */ /* 0x040fe20008010054 */
[----:B------:R-:W-:Y:S01]  /*4ce0*/  I2FP.F32.S32 R7, R6 ;  /* 0x0000000600077245 */ /* 0x000fe20000201400 */
[----:B------:R-:W-:Y:S01]  /*4cf0*/  MUFU.TANH R26, R65 ;  /* 0x00000041001a7308 */ /* 0x000fe20000002400 */
[----:B------:R-:W-:Y:S01]  /*4d00*/  FSEL R31, R9, -INF , !P2 ;  /* 0xff800000091f7808 */ /* 0x000fe20005000000 */
[----:B------:R-:W-:Y:S01]  /*4d10*/  FFMA.FTZ R9, R8, UR5, R79 ;  /* 0x0000000508097c23 */ /* 0x000fe2000801004f */
[----:B------:R-:W-:Y:S01]  /*4d20*/  ISETP.GE.AND P1, PT, R6, R23, PT ;  /* 0x000000170600720c */ /* 0x000fe20003f26270 */
[----:B------:R-:W-:Y:S01]  /*4d30*/  FFMA.FTZ R8, R8, UR5, R75 ;  /* 0x0000000508087c23 */ /* 0x000fe2000801004b */
[C---:B------:R-:W-:Y:S01]  /*4d40*/  ISETP.GE.AND P0, PT, R6.reuse, R22, PT ;  /* 0x000000160600720c */ /* 0x040fe20003f06270 */
[----:B------:R-:W-:Y:S01]  /*4d50*/  FFMA.FTZ R11, R7, UR5, R64 ;  /* 0x00000005070b7c23 */ /* 0x000fe20008010040 */
[----:B------:R-:W-:-:S02]  /*4d60*/  ISETP.GE.AND P4, PT, R6, R25, PT ;  /* 0x000000190600720c */ /* 0x000fc40003f86270 */
[----:B------:R-:W-:Y:S01]  /*4d70*/  ISETP.GE.AND P2, PT, R6, R24, PT ;  /* 0x000000180600720c */ /* 0x000fe20003f46270 */
[C---:B------:R-:W-:Y:S01]  /*4d80*/  FFMA.FTZ R6, R7.reuse, UR5, R67 ;  /* 0x0000000507067c23 */ /* 0x040fe20008010043 */
[----:B------:R-:W-:Y:S01]  /*4d90*/  FSEL R39, R10, -INF , !P6 ;  /* 0xff8000000a277808 */ /* 0x000fe20007000000 */
[----:B------:R-:W-:Y:S01]  /*4da0*/  FFMA.FTZ R10, R7, UR5, R48 ;  /* 0x00000005070a7c23 */ /* 0x000fe20008010030 */
[----:B-----5:R-:W-:Y:S02]  /*4db0*/  FSEL R57, R9, -INF , !P5 ;  /* 0xff80000009397808 */ /* 0x020fe40006800000 */
[----:B------:R-:W-:Y:S02]  /*4dc0*/  FSEL R216, R6, -INF , !P1 ;  /* 0xff80000006d87808 */ /* 0x000fe40004800000 */
[----:B------:R-:W-:Y:S02]  /*4dd0*/  I2FP.F32.S32 R6, R4 ;  /* 0x0000000400067245 */ /* 0x000fe40000201400 */
        /* <DEDUP_REMOVED lines=15> */
[----:B------:R-:W1:Y:S01]  /*4ed0*/  MUFU.TANH R11, R71 ;  /* 0x00000047000b7308 */ /* 0x000e620000002400 */
[----:B------:R-:W-:-:S02]  /*4ee0*/  FSEL R193, R9, -INF , !P6 ;  /* 0xff80000009c17808 */ /* 0x000fc40007000000 */
[C---:B------:R-:W-:Y:S02]  /*4ef0*/  ISETP.GE.AND P0, PT, R4.reuse, R23, PT ;  /* 0x000000170400720c */ /* 0x040fe40003f06270 */
[C---:B------:R-:W-:Y:S02]  /*4f00*/  ISETP.GE.AND P4, PT, R4.reuse, R22, PT ;  /* 0x000000160400720c */ /* 0x040fe40003f86270 */
[C---:B------:R-:W-:Y:S02]  /*4f10*/  ISETP.GE.AND P2, PT, R4.reuse, R25, PT ;  /* 0x000000190400720c */ /* 0x040fe40003f46270 */
[----:B------:R-:W-:Y:S02]  /*4f20*/  ISETP.GE.AND P6, PT, R4, R24, PT ;  /* 0x000000180400720c */ /* 0x000fe40003fc6270 */
[----:B------:R-:W-:Y:S02]  /*4f30*/  I2FP.F32.S32 R4, R4 ;  /* 0x0000000400047245 */ /* 0x000fe40000201400 */
[----:B------:R-:W-:-:S02]  /*4f40*/  IADD3 R7, R2, 0x29, RZ ;  /* 0x0000002902077810 */ /* 0x000fc40007ffe0ff */
[----:B------:R-:W-:Y:S01]  /*4f50*/  FSEL R194, R13, -INF , !P5 ;  /* 0xff8000000dc27808 */ /* 0x000fe20006800000 */
[----:B------:R-:W-:Y:S01]  /*4f60*/  FFMA.FTZ R8, R4, UR5, R36 ;  /* 0x0000000504087c23 */ /* 0x000fe20008010024 */
[----:B------:R-:W-:Y:S01]  /*4f70*/  FSEL R196, R14, -INF , !P3 ;  /* 0xff8000000ec47808 */ /* 0x000fe20005800000 */
[----:B------:R-:W-:Y:S01]  /*4f80*/  FFMA.FTZ R9, R4, UR5, R16 ;  /* 0x0000000504097c23 */ /* 0x000fe20008010010 */
[----:B------:R-:W-:Y:S01]  /*4f90*/  FSEL R199, R12, -INF , !P1 ;  /* 0xff8000000cc77808 */ /* 0x000fe20004800000 */
[----:B------:R-:W-:Y:S01]  /*4fa0*/  FFMA.FTZ R10, R4, UR5, R17 ;  /* 0x00000005040a7c23 */ /* 0x000fe20008010011 */
[----:B------:R-:W-:Y:S01]  /*4fb0*/  FSEL R192, R8, -INF , !P0 ;  /* 0xff80000008c07808 */ /* 0x000fe20004000000 */
[----:B------:R-:W-:Y:S01]  /*4fc0*/  MUFU.TANH R17, R69 ;  /* 0x0000004500117308 */ /* 0x000fe20000002400 */
[C---:B------:R-:W-:Y:S02]  /*4fd0*/  ISETP.GE.AND P5, PT, R7.reuse, R23, PT ;  /* 0x000000170700720c */ /* 0x040fe40003fa6270 */
[----:B------:R-:W-:-:S02]  /*4fe0*/  ISETP.GE.AND P3, PT, R7, R22, PT ;  /* 0x000000160700720c */ /* 0x000fc40003f66270 */
[C---:B------:R-:W-:Y:S02]  /*4ff0*/  ISETP.GE.AND P1, PT, R7.reuse, R25, PT ;  /* 0x000000190700720c */ /* 0x040fe40003f26270 */
[----:B------:R-:W-:Y:S01]  /*5000*/  ISETP.GE.AND P0, PT, R7, R24, PT ;  /* 0x000000180700720c */ /* 0x000fe20003f06270 */
[----:B------:R-:W3:Y:S01]  /*5010*/  MUFU.TANH R16, R73 ;  /* 0x0000004900107308 */ /* 0x000ee20000002400 */
[----:B------:R-:W-:Y:S01]  /*5020*/  I2FP.F32.S32 R8, R7 ;  /* 0x0000000700087245 */ /* 0x000fe20000201400 */
[----:B----4-:R-:W-:Y:S01]  /*5030*/  FFMA.FTZ R7, R4, UR5, R15 ;  /* 0x0000000504077c23 */ /* 0x010fe2000801000f */
        /* <DEDUP_REMOVED lines=11> */
[----:B--2---:R-:W-:Y:S01]  /*50f0*/  FFMA.FTZ R8, R8, UR5, R21 ;  /* 0x0000000508087c23 */ /* 0x004fe20008010015 */
[C---:B------:R-:W-:Y:S01]  /*5100*/  ISETP.GE.AND P2, PT, R6.reuse, R22, PT ;  /* 0x000000160600720c */ /* 0x040fe20003f46270 */
[C---:B------:R-:W-:Y:S01]  /*5110*/  FFMA.FTZ R12, R7.reuse, UR5, R20 ;  /* 0x00000005070c7c23 */ /* 0x040fe20008010014 */
[C---:B------:R-:W-:Y:S01]  /*5120*/  ISETP.GE.AND P6, PT, R6.reuse, R25, PT ;  /* 0x000000190600720c */ /* 0x040fe20003fc6270 */
[----:B------:R-:W2:Y:S01]  /*5130*/  MUFU.TANH R14, R77 ;  /* 0x0000004d000e7308 */ /* 0x000ea20000002400 */
[----:B------:R-:W-:Y:S01]  /*5140*/  ISETP.GE.AND P5, PT, R6, R24, PT ;  /* 0x000000180600720c */ /* 0x000fe20003fa6270 */
[C---:B------:R-:W-:Y:S01]  /*5150*/  FFMA.FTZ R6, R7.reuse, UR5, R27 ;  /* 0x0000000507067c23 */ /* 0x040fe2000801001b */
[----:B------:R-:W-:Y:S01]  /*5160*/  FSEL R134, R10, -INF , !P3 ;  /* 0xff8000000a867808 */ /* 0x000fe20005800000 */
[C---:B------:R-:W-:Y:S01]  /*5170*/  FFMA.FTZ R10, R7.reuse, UR5, R18 ;  /* 0x00000005070a7c23 */ /* 0x040fe20008010012 */
[----:B------:R-:W-:Y:S01]  /*5180*/  LOP3.LUT R0, R180, R135, RZ, 0xfc, !PT ;  /* 0x00000087b4007212 */ /* 0x000fe200078efcff */
[----:B-1----:R-:W-:Y:S01]  /*5190*/  FFMA.FTZ R7, R7, UR5, R11 ;  /* 0x0000000507077c23 */ /* 0x002fe2000801000b */
[----:B------:R-:W-:Y:S01]  /*51a0*/  FSEL R127, R6, -INF , !P4 ;  /* 0xff800000067f7808 */ /* 0x000fe20006000000 */
[----:B------:R-:W-:Y:S01]  /*51b0*/  MUFU.TANH R21, R72 ;  /* 0x0000004800157308 */ /* 0x000fe20000002400 */
[----:B------:R-:W-:-:S02]  /*51c0*/  I2FP.F32.S32 R6, R4 ;  /* 0x0000000400067245 */ /* 0x000fc40000201400 */
[----:B------:R-:W-:Y:S02]  /*51d0*/  FSEL R180, R9, -INF , !P1 ;  /* 0xff80000009b47808 */ /* 0x000fe40004800000 */
[----:B------:R-:W-:Y:S01]  /*51e0*/  FSEL R182, R8, -INF , !P0 ;  /* 0xff80000008b67808 */ /* 0x000fe20004000000 */
[----:B------:R-:W-:Y:S01]  /*51f0*/  FFMA.FTZ R8, R6, UR5, R28 ;  /* 0x0000000506087c23 */ /* 0x000fe2000801001c */
[----:B------:R-:W-:Y:S01]  /*5200*/  ISETP.GE.AND P3, PT, R4, R23, PT ;  /* 0x000000170400720c */ /* 0x000fe20003f66270 */
[----:B------:R-:W-:Y:S01]  /*5210*/  FFMA.FTZ R11, R6, UR5, R26 ;  /* 0x00000005060b7c23 */ /* 0x000fe2000801001a */
[----:B------:R-:W-:Y:S01]  /*5220*/  ISETP.GE.AND P1, PT, R4, R22, PT ;  /* 0x000000160400720c */ /* 0x000fe20003f26270 */
[----:B------:R-:W-:Y:S01]  /*5230*/  FFMA.FTZ R13, R6, UR5, R19 ;  /* 0x00000005060d7c23 */ /* 0x000fe20008010013 */
[----:B------:R-:W-:Y:S01]  /*5240*/  ISETP.GE.AND P0, PT, R4, R25, PT ;  /* 0x000000190400720c */ /* 0x000fe20003f06270 */
[----:B---3--:R-:W-:Y:S01]  /*5250*/  FFMA.FTZ R9, R6, UR5, R16 ;  /* 0x0000000506097c23 */ /* 0x008fe20008010010 */
[----:B------:R-:W-:Y:S01]  /*5260*/  ISETP.GE.AND P4, PT, R4, R24, PT ;  /* 0x000000180400720c */ /* 0x000fe20003f86270 */
[----:B------:R-:W-:Y:S01]  /*5270*/  VIADD R4, R2, 0x38 ;  /* 0x0000003802047836 */ /* 0x000fe20000000000 */
[----:B------:R-:W-:Y:S01]  /*5280*/  FSEL R204, R10, -INF , !P6 ;  /* 0xff8000000acc7808 */ /* 0x000fe20007000000 */
[----:B------:R-:W-:Y:S01]  /*5290*/  MUFU.TANH R16, R76 ;  /* 0x0000004c00107308 */ /* 0x000fe20000002400 */
[----:B------:R-:W-:-:S02]  /*52a0*/  FSEL R201, R12, -INF , !P2 ;  /* 0xff8000000cc97808 */ /* 0x000fc40005000000 */
[----:B------:R-:W-:Y:S02]  /*52b0*/  FSEL R200, R7, -INF , !P5 ;  /* 0xff80000007c87808 */ /* 0x000fe40006800000 */
[----:B------:R-:W-:Y:S02]  /*52c0*/  FSEL R252, R8, -INF , !P3 ;  /* 0xff80000008fc7808 */ /* 0x000fe40005800000 */
[C---:B------:R-:W-:Y:S01]  /*52d0*/  ISETP.GE.AND P2, PT, R4.reuse, R23, PT ;  /* 0x000000170400720c */ /* 0x040fe20003f46270 */
[----:B------:R-:W1:Y:S01]  /*52e0*/  MUFU.TANH R10, R80 ;  /* 0x00000050000a7308 */ /* 0x000e620000002400 */
[C---:B------:R-:W-:Y:S02]  /*52f0*/  ISETP.GE.AND P6, PT, R4.reuse, R22, PT ;  /* 0x000000160400720c */ /* 0x040fe40003fc6270 */
[C---:B------:R-:W-:Y:S02]  /*5300*/  ISETP.GE.AND P5, PT, R4.reuse, R25, PT ;  /* 0x000000190400720c */ /* 0x040fe40003fa6270 */
[----:B------:R-:W-:-:S02]  /*5310*/  ISETP.GE.AND P3, PT, R4, R24, PT ;  /* 0x000000180400720c */ /* 0x000fc40003f66270 */
[----:B------:R-:W-:Y:S01]  /*5320*/  I2FP.F32.S32 R4, R4 ;  /* 0x0000000400047245 */ /* 0x000fe20000201400 */
[----:B------:R-:W3:Y:S01]  /*5330*/  MUFU.TANH R12, R81 ;  /* 0x00000051000c7308 */ /* 0x000ee20000002400 */
[----:B------:R-:W-:Y:S02]  /*5340*/  I2FP.F32.S32 R6, R2 ;  /* 0x0000000200067245 */ /* 0x000fe40000201400 */
[----:B------:R-:W-:Y:S01]  /*5350*/  FSEL R203, R11, -INF , !P1 ;  /* 0xff8000000bcb7808 */ /* 0x000fe20004800000 */
[C---:B------:R-:W-:Y:S01]  /*5360*/  FFMA.FTZ R7, R4.reuse, UR5, R17 ;  /* 0x0000000504077c23 */ /* 0x040fe20008010011 */
[C---:B--2---:R-:W-:Y:S01]  /*5370*/  FFMA.FTZ R8, R4.reuse, UR5, R14 ;  /* 0x0000000504087c23 */ /* 0x044fe2000801000e */
[----:B------:R-:W-:Y:S02]  /*5380*/  FSEL R95, R13, -INF , !P0 ;  /* 0xff8000000d5f7808 */ /* 0x000fe40004000000 */
[----:B------:R-:W2:Y:S01]  /*5390*/  MUFU.TANH R11, R83 ;  /* 0x00000053000b7308 */ /* 0x000ea20000002400 */
[----:B------:R-:W-:Y:S01]  /*53a0*/  FSEL R238, R7, -INF , !P2 ;  /* 0xff80000007ee7808 */ /* 0x000fe20005000000 */
[C---:B------:R-:W-:Y:S01]  /*53b0*/  FFMA.FTZ R7, R4.reuse, UR5, R15 ;  /* 0x0000000504077c23 */ /* 0x040fe2000801000f */
[----:B-1----:R-:W-:Y:S01]  /*53c0*/  FFMA.FTZ R4, R4, UR5, R10 ;  /* 0x0000000504047c23 */ /* 0x002fe2000801000a */
[----:B------:R-:W-:Y:S01]  /*53d0*/  FFMA.FTZ R10, R6, UR5, R125 ;  /* 0x00000005060a7c23 */ /* 0x000fe2000801007d */
[----:B------:R-:W-:-:S02]  /*53e0*/  ISETP.GE.AND P0, PT, R2, R22, PT ;  /* 0x000000160200720c */ /* 0x000fc40003f06270 */
[----:B------:R-:W-:Y:S01]  /*53f0*/  FSEL R101, R9, -INF , !P4 ;  /* 0xff80000009657808 */ /* 0x000fe20006000000 */
[C---:B------:R-:W-:Y:S01]  /*5400*/  FFMA.FTZ R9, R6.reuse, UR5, R124 ;  /* 0x0000000506097c23 */ /* 0x040fe2000801007c */
[----:B------:R-:W-:Y:S01]  /*5410*/  FSEL R239, R7, -INF , !P6 ;  /* 0xff80000007ef7808 */ /* 0x000fe20007000000 */
[----:B------:R-:W-:Y:S01]  /*5420*/  FFMA.FTZ R7, R6, UR5, R126 ;  /* 0x0000000506077c23 */ /* 0x000fe2000801007e */
[----:B------:R-:W-:Y:S01]  /*5430*/  ISETP.GE.AND P1, PT, R2, R23, PT ;  /* 0x000000170200720c */ /* 0x000fe20003f26270 */
[----:B------:R-:W-:Y:S01]  /*5440*/  FFMA.FTZ R6, R6, UR5, R123 ;  /* 0x0000000506067c23 */ /* 0x000fe2000801007b */
[C---:B------:R-:W-:Y:S02]  /*5450*/  ISETP.GE.AND P4, PT, R2.reuse, R25, PT ;  /* 0x000000190200720c */ /* 0x040fe40003f86270 */
[C---:B------:R-:W-:Y:S01]  /*5460*/  ISETP.GE.AND P2, PT, R2.reuse, R24, PT ;  /* 0x000000180200720c */ /* 0x040fe20003f46270 */
[----:B------:R-:W-:Y:S01]  /*5470*/  VIADD R2, R2, 0x39 ;  /* 0x0000003902027836 */ /* 0x000fe20000000000 */
[----:B------:R-:W-:-:S02]  /*5480*/  FSEL R27, R10, -INF , !P0 ;  /* 0xff8000000a1b7808 */ /* 0x000fc40004000000 */
[----:B------:R-:W-:Y:S02]  /*5490*/  PLOP3.LUT P0, PT, PT, PT, UP0, 0x80, 0x0 ;  /* 0x000000000000781c */ /* 0x000fe40003f0f008 */
[----:B------:R-:W-:Y:S02]  /*54a0*/  FSEL R100, R8, -INF , !P5 ;  /* 0xff80000008647808 */ /* 0x000fe40006800000 */
[----:B------:R-:W-:Y:S02]  /*54b0*/  FSEL R202, R4, -INF , !P3 ;  /* 0xff80000004ca7808 */ /* 0x000fe40005800000 */
[----:B------:R-:W-:Y:S02]  /*54c0*/  FSEL R26, R7, -INF , !P1 ;  /* 0xff800000071a7808 */ /* 0x000fe40004800000 */
[C---:B------:R-:W-:Y:S02]  /*54d0*/  ISETP.GE.AND P6, PT, R2.reuse, R23, PT ;  /* 0x000000170200720c */ /* 0x040fe40003fc6270 */
[----:B------:R-:W-:-:S02]  /*54e0*/  ISETP.GE.AND P5, PT, R2, R22, PT ;  /* 0x000000160200720c */ /* 0x000fc40003fa6270 */
[C---:B------:R-:W-:Y:S02]  /*54f0*/  ISETP.GE.AND P3, PT, R2.reuse, R25, PT ;  /* 0x000000190200720c */ /* 0x040fe40003f66270 */
[----:B------:R-:W-:Y:S02]  /*5500*/  ISETP.GE.AND P1, PT, R2, R24, PT ;  /* 0x000000180200720c */ /* 0x000fe40003f26270 */
[----:B------:R-:W-:Y:S02]  /*5510*/  I2FP.F32.S32 R2, R2 ;  /* 0x0000000200027245 */ /* 0x000fe40000201400 */
[----:B------:R-:W-:Y:S02]  /*5520*/  FSEL R28, R9, -INF , !P4 ;  /* 0xff800000091c7808 */ /* 0x000fe40006000000 */
[----:B------:R-:W-:Y:S01]  /*5530*/  FSEL R29, R6, -INF , !P2 ;  /* 0xff800000061d7808 */ /* 0x000fe20005000000 */
[C---:B------:R-:W-:Y:S01]  /*5540*/  FFMA.FTZ R8, R2.reuse, UR5, R21 ;  /* 0x0000000502087c23 */ /* 0x040fe20008010015 */
[C---:B------:R-:W-:Y:S01]  /*5550*/  FFMA.FTZ R7, R2.reuse, UR5, R16 ;  /* 0x0000000502077c23 */ /* 0x040fe20008010010 */
[C---:B---3--:R-:W-:Y:S01]  /*5560*/  FFMA.FTZ R4, R2.reuse, UR5, R12 ;  /* 0x0000000502047c23 */ /* 0x048fe2000801000c */
[----:B--2---:R-:W-:-:S02]  /*5570*/  FFMA.FTZ R2, R2, UR5, R11 ;  /* 0x0000000502027c23 */ /* 0x004fc4000801000b */
[----:B------:R-:W-:Y:S02]  /*5580*/  FSEL R218, R8, -INF , !P6 ;  /* 0xff80000008da7808 */ /* 0x000fe40007000000 */
[----:B------:R-:W-:Y:S02]  /*5590*/  FSEL R219, R7, -INF , !P5 ;  /* 0xff80000007db7808 */ /* 0x000fe40006800000 */
        /* <DEDUP_REMOVED lines=84> */
.L_x_520:
[----:B------:R-:W-:Y:S05]  /*5ae0*/  BSYNC B0 ;  /* 0x0000000000007941 */ /* 0x000fea0003800000 */
.L_x_519:
[----:B------:R-:W0:Y:S02]  /*5af0*/  LDGDEPBAR ;  /* 0x00000000000079af */ /* 0x000e240000000000 */
.L_x_518:
[----:B------:R-:W-:Y:S01]  /*5b00*/  FMNMX.FTZ R2, R26, R34, !PT ;  /* 0x000000221a027209 */ /* 0x000fe20007810000 */
[----:B------:R-:W-:Y:S01]  /*5b10*/  ULDC UR19, c[0x0][0x2ec] ;  /* 0x0000bb0000137ab9 */ /* 0x000fe20000000800 */
        /* <DEDUP_REMOVED lines=35> */
[----:B------:R-:W-:-:S03]  /*5d50*/  FMNMX.FTZ R2, R44, R2, !PT ;  /* 0x000000022c027209 */ /* 0x000fc60007810000 */
[----:B------:R-:W3:Y:S01]  /*5d60*/  SHFL.BFLY PT, R4, R138, 0x2, 0x1f ;  /* 0x0c401f008a047f89 */ /* 0x000ee200000e0000 */
        /* <DEDUP_REMOVED lines=10> */
[----:B------:R-:W-:Y:S02]  /*5e10*/  FMNMX.FTZ R2, R194, R2, !PT ;  /* 0x00000002c2027209 */ /* 0x000fe40007810000 */
[----:B---3--:R-:W-:Y:S01]  /*5e20*/  FMNMX.FTZ R138, R138, R4, !PT ;  /* 0x000000048a8a7209 */ /* 0x008fe20007810000 */
[----:B------:R-:W-:Y:S01]  /*5e30*/  LDSM.16.MT88.4 R72, [R225+0xe000] ;  /* 0x00e00000e148783b */ /* 0x000fe20000004200 */
[----:B------:R-:W-:-:S03]  /*5e40*/  FMNMX.FTZ R2, R181, R2, !PT ;  /* 0x00000002b5027209 */ /* 0x000fc60007810000 */
[----:B-1----:R-:W1:Y:S01]  /*5e50*/  SHFL.BFLY PT, R7, R138, 0x1, 0x1f ;  /* 0x0c201f008a077f89 */ /* 0x002e6200000e0000 */
[----:B------:R-:W-:-:S03]  /*5e60*/  FMNMX.FTZ R2, R134, R2, !PT ;  /* 0x0000000286027209 */ /* 0x000fc60007810000 */
[----:B------:R-:W-:Y:S01]  /*5e70*/  LDSM.16.MT88.4 R68, [R227+0xc000] ;  /* 0x00c00000e344783b */ /* 0x000fe20000004200 */
[----:B------:R-:W-:Y:S02]  /*5e80*/  FMNMX.FTZ R4, R201, R2, !PT ;  /* 0x00000002c9047209 */ /* 0x000fe40007810000 */
[----:B------:R-:W-:Y:S02]  /*5e90*/  FMNMX.FTZ R2, R28, R54, !PT ;  /* 0x000000361c027209 */ /* 0x000fe40007810000 */
[----:B------:R-:W-:Y:S02]  /*5ea0*/  FMNMX.FTZ R4, R203, R4, !PT ;  /* 0x00000004cb047209 */ /* 0x000fe40007810000 */
[----:B------:R-:W-:Y:S02]  /*5eb0*/  FMNMX.FTZ R2, R55, R2, !PT ;  /* 0x0000000237027209 */ /* 0x000fe40007810000 */
[----:B------:R-:W-:Y:S02]  /*5ec0*/  FMNMX.FTZ R6, R239, R4, !PT ;  /* 0x00000004ef067209 */ /* 0x000fe40007810000 */
[----:B------:R-:W-:-:S02]  /*5ed0*/  FMNMX.FTZ R4, R53, R2, !PT ;  /* 0x0000000235047209 */ /* 0x000fc40007810000 */
[----:B------:R-:W-:Y:S02]  /*5ee0*/  FMNMX.FTZ R2, R219, R6, !PT ;  /* 0x00000006db027209 */ /* 0x000fe40007810000 */
[----:B------:R-:W-:-:S03]  /*5ef0*/  FMNMX.FTZ R4, R46, R4, !PT ;  /* 0x000000042e047209 */ /* 0x000fc60007810000 */
[----:B------:R-:W3:Y:S01]  /*5f00*/  SHFL.BFLY PT, R137, R2, 0x2, 0x1f ;  /* 0x0c401f0002897f89 */ /* 0x000ee200000e0000 */
[----:B------:R-:W-:Y:S02]  /*5f10*/  FMNMX.FTZ R4, R45, R4, !PT ;  /* 0x000000042d047209 */ /* 0x000fe40007810000 */
[----:B-1----:R-:W-:Y:S02]  /*5f20*/  FMNMX.FTZ R138, R138, R7, !PT ;  /* 0x000000078a8a7209 */ /* 0x002fe40007810000 */
[----:B------:R-:W-:Y:S02]  /*5f30*/  FMNMX.FTZ R4, R56, R4, !PT ;  /* 0x0000000438047209 */ /* 0x000fe40007810000 */
[C---:B------:R-:W-:Y:S01]  /*5f40*/  FSETP.NEU.FTZ.AND P1, PT, R138.reuse, -INF , PT ;  /* 0xff8000008a00780b */ /* 0x040fe20003f3d000 */
[----:B------:R-:W-:Y:S01]  /*5f50*/  FMUL.FTZ R21, R138, UR19 ;  /* 0x000000138a157c20 */ /* 0x000fe20008410000 */
[----:B------:R-:W-:Y:S01]  /*5f60*/  FMNMX.FTZ R4, R57, R4, !PT ;  /* 0x0000000439047209 */ /* 0x000fe20007810000 */
[----:B------:R-:W-:Y:S03]  /*5f70*/  STL [R1+0xcc], R138 ;  /* 0x0000cc8a01007387 */ /* 0x000fe60000100800 */
[----:B------:R-:W-:Y:S01]  /*5f80*/  FSEL R21, R21, RZ, P1 ;  /* 0x000000ff15157208 */ /* 0x000fe20000800000 */
[----:B------:R-:W-:Y:S01]  /*5f90*/  STL [R1+0xdc], R237 ;  /* 0x0000dced01007387 */ /* 0x000fe20000100800 */
[----:B------:R-:W-:-:S03]  /*5fa0*/  FMNMX.FTZ R4, R198, R4, !PT ;  /* 0x00000004c6047209 */ /* 0x000fc60007810000 */
[--C-:B------:R-:W-:Y:S01]  /*5fb0*/  FFMA.FTZ R6, R26, UR19, -R21.reuse ;  /* 0x000000131a067c23 */ /* 0x100fe20008010815 */
[----:B------:R-:W-:Y:S01]  /*5fc0*/  FMNMX.FTZ R7, R196, R4, !PT ;  /* 0x00000004c4077209 */ /* 0x000fe20007810000 */
[----:B------:R-:W-:Y:S01]  /*5fd0*/  FFMA.FTZ R4, R34, UR19, -R21 ;  /* 0x0000001322047c23 */ /* 0x000fe20008010815 */
[----:B------:R-:W-:Y:S01]  /*5fe0*/  MOV R26, R101 ;  /* 0x00000065001a7202 */ /* 0x000fe20000000f00 */
[----:B------:R1:W-:Y:S01]  /*5ff0*/  MUFU.EX2 R187, R6 ;  /* 0x0000000600bb7308 */ /* 0x0003e20000000800 */
[----:B------:R-:W-:Y:S02]  /*6000*/  FMNMX.FTZ R7, R183, R7, !PT ;  /* 0x00000007b7077209 */ /* 0x000fe40007810000 */
[----:B---3--:R-:W-:Y:S02]  /*6010*/  FMNMX.FTZ R137, R2, R137, !PT ;  /* 0x0000008902897209 */ /* 0x008fe40007810000 */
[----:B------:R-:W-:-:S03]  /*6020*/  FMNMX.FTZ R136, R180, R7, !PT ;  /* 0x00000007b4887209 */ /* 0x000fc60007810000 */
[----:B------:R3:W2:Y:S01]  /*6030*/  MUFU.EX2 R124, R4 ;  /* 0x00000004007c7308 */ /* 0x0006a20000000800 */
[----:B------:R-:W-:Y:S01]  /*6040*/  FMNMX.FTZ R136, R204, R136, !PT ;  /* 0x00000088cc887209 */ /* 0x000fe20007810000 */
[----:B------:R-:W4:Y:S03]  /*6050*/  SHFL.BFLY PT, R7, R137, 0x1, 0x1f ;  /* 0x0c201f0089077f89 */ /* 0x000f2600000e0000 */
[----:B------:R-:W-:Y:S02]  /*6060*/  FMNMX.FTZ R136, R95, R136, !PT ;  /* 0x000000885f887209 */ /* 0x000fe40007810000 */
[----:B-1----:R-:W-:Y:S02]  /*6070*/  FMNMX.FTZ R6, R29, R59, !PT ;  /* 0x0000003b1d067209 */ /* 0x002fe40007810000 */
[----:B------:R-:W-:Y:S02]  /*6080*/  FMNMX.FTZ R136, R100, R136, !PT ;  /* 0x0000008864887209 */ /* 0x000fe40007810000 */
[----:B------:R-:W-:-:S02]  /*6090*/  FMNMX.FTZ R2, R60, R6, !PT ;  /* 0x000000063c027209 */ /* 0x000fc40007810000 */
[----:B------:R-:W-:Y:S02]  /*60a0*/  FMNMX.FTZ R136, R237, R136, !PT ;  /* 0x00000088ed887209 */ /* 0x000fe40007810000 */
[----:B------:R-:W-:Y:S01]  /*60b0*/  FMNMX.FTZ R2, R58, R2, !PT ;  /* 0x000000023a027209 */ /* 0x000fe20007810000 */
[----:B---3--:R-:W-:Y:S01]  /*60c0*/  FFMA.FTZ R4, R38, UR19, -R21 ;  /* 0x0000001326047c23 */ /* 0x008fe20008010815 */
[----:B--2---:R-:W-:Y:S01]  /*60d0*/  F2FP.F16.F32.PACK_AB R16, R124, R187 ;  /* 0x000000bb7c10723e */ /* 0x004fe200000000ff */
[----:B------:R-:W1:Y:S01]  /*60e0*/  SHFL.BFLY PT, R6, R136, 0x2, 0x1f ;  /* 0x0c401f0088067f89 */ /* 0x000e6200000e0000 */
[----:B------:R-:W-:Y:S01]  /*60f0*/  FMNMX.FTZ R2, R61, R2, !PT ;  /* 0x000000023d027209 */ /* 0x000fe20007810000 */
[----:B------:R2:W-:Y:S03]  /*6100*/  MUFU.EX2 R229, R4 ;  /* 0x0000000400e57308 */ /* 0x0005e60000000800 */
[----:B------:R-:W-:-:S02]  /*6110*/  FMNMX.FTZ R2, R63, R2, !PT ;  /* 0x000000023f027209 */ /* 0x000fc40007810000 */
[----:B----4-:R-:W-:-:S04]  /*6120*/  FMNMX.FTZ R137, R137, R7, !PT ;  /* 0x0000000789897209 */ /* 0x010fc80007810000 */
[C---:B------:R-:W-:Y:S01]  /*6130*/  FSETP.NEU.FTZ.AND P1, PT, R137.reuse, -INF , PT ;  /* 0xff8000008900780b */ /* 0x040fe20003f3d000 */
[----:B------:R-:W-:Y:S01]  /*6140*/  FMUL.FTZ R20, R137, UR19 ;  /* 0x0000001389147c20 */ /* 0x000fe20008410000 */
[----:B------:R-:W-:Y:S04]  /*6150*/  STL [R1+0xd0], R137 ;  /* 0x0000d08901007387 */ /* 0x000fe80000100800 */
[----:B------:R-:W-:Y:S01]  /*6160*/  FSEL R20, R20, RZ, P1 ;  /* 0x000000ff14147208 */ /* 0x000fe20000800000 */
[----:B--2---:R-:W-:-:S04]  /*6170*/  FFMA.FTZ R4, R37, UR19, -R21 ;  /* 0x0000001325047c23 */ /* 0x004fc80008010815 */
[----:B------:R2:W3:Y:S01]  /*6180*/  MUFU.EX2 R25, R4 ;  /* 0x0000000400197308 */ /* 0x0004e20000000800 */
[----:B-1----:R-:W-:Y:S02]  /*6190*/  FMNMX.FTZ R136, R136, R6, !PT ;  /* 0x0000000688887209 */ /* 0x002fe40007810000 */
[----:B--2---:R-:W-:Y:S01]  /*61a0*/  FMNMX.FTZ R4, R88, R2, !PT ;  /* 0x0000000258047209 */ /* 0x004fe20007810000 */
[----:B------:R-:W-:Y:S01]  /*61b0*/  FFMA.FTZ R2, R35, UR19, -R21 ;  /* 0x0000001323027c23 */ /* 0x000fe20008010815 */
[----:B---3--:R-:W-:Y:S02]  /*61c0*/  F2FP.F16.F32.PACK_AB R18, R25, R229 ;  /* 0x000000e51912723e */ /* 0x008fe400000000ff */
[----:B------:R-:W-:Y:S01]  /*61d0*/  FMNMX.FTZ R4, R89, R4, !PT ;  /* 0x0000000459047209 */ /* 0x000fe20007810000 */
[----:B------:R1:W-:Y:S03]  /*61e0*/  MUFU.EX2 R237, R2 ;  /* 0x0000000200ed7308 */ /* 0x0003e60000000800 */
[----:B------:R-:W-:-:S04]  /*61f0*/  FMNMX.FTZ R4, R217, R4, !PT ;  /* 0x00000004d9047209 */ /* 0x000fc80007810000 */
[----:B------:R-:W-:-:S04]  /*6200*/  FMNMX.FTZ R4, R199, R4, !PT ;  /* 0x00000004c7047209 */ /* 0x000fc80007810000 */
[----:B------:R-:W-:-:S04]  /*6210*/  FMNMX.FTZ R4, R195, R4, !PT ;  /* 0x00000004c3047209 */ /* 0x000fc80007810000 */
[----:B------:R-:W-:Y:S01]  /*6220*/  FMNMX.FTZ R4, R182, R4, !PT ;  /* 0x00000004b6047209 */ /* 0x000fe20007810000 */
[----:B-1----:R-:W-:-:S03]  /*6230*/  FFMA.FTZ R2, R33, UR19, -R21 ;  /* 0x0000001321027c23 */ /* 0x002fc60008010815 */
[----:B------:R-:W-:Y:S01]  /*6240*/  FMNMX.FTZ R4, R200, R4, !PT ;  /* 0x00000004c8047209 */ /* 0x000fe20007810000 */
[----:B------:R1:W-:Y:S03]  /*6250*/  MUFU.EX2 R205, R2 ;  /* 0x0000000200cd7308 */ /* 0x0003e60000000800 */
[----:B------:R-:W-:Y:S02]  /*6260*/  FMNMX.FTZ R135, R26, R4, !PT ;  /* 0x000000041a877209 */ /* 0x000fe40007810000 */
[----:B------:R-:W2:Y:S02]  /*6270*/  SHFL.BFLY PT, R4, R136, 0x1, 0x1f ;  /* 0x0c201f0088047f89 */ /* 0x000ea400000e0000 */
[----:B------:R-:W-:-:S04]  /*6280*/  FMNMX.FTZ R135, R202, R135, !PT ;  /* 0x00000087ca877209 */ /* 0x000fc80007810000 */
[----:B------:R-:W-:-:S05]  /*6290*/  FMNMX.FTZ R135, R185, R135, !PT ;  /* 0x00000087b9877209 */ /* 0x000fca0007810000 */
[----:B------:R-:W3:Y:S01]  /*62a0*/  SHFL.BFLY PT, R6, R135, 0x2, 0x1f ;  /* 0x0c401f0087067f89 */ /* 0x000ee200000e0000 */
[----:B-1----:R-:W-:-:S03]  /*62b0*/  FFMA.FTZ R2, R32, UR19, -R21 ;  /* 0x0000001320027c23 */ /* 0x002fc60008010815 */
[----:B------:R-:W-:Y:S01]  /*62c0*/  LDSM.16.MT88.4 R32, [R226+0xc000] ;  /* 0x00c00000e220783b */ /* 0x000fe20000004200 */
[----:B------:R1:W-:Y:S01]  /*62d0*/  MUFU.EX2 R234, R2 ;  /* 0x0000000200ea7308 */ /* 0x0003e20000000800 */
[----:B--2---:R-:W-:Y:S01]  /*62e0*/  FMNMX.FTZ R136, R136, R4, !PT ;  /* 0x0000000488887209 */ /* 0x004fe20007810000 */
[----:B------:R-:W-:-:S03]  /*62f0*/  FFMA.FTZ R4, R40, UR19, -R20 ;  /* 0x0000001328047c23 */ /* 0x000fc60008010814 */
[----:B------:R-:W-:-:S03]  /*6300*/  FSETP.NEU.FTZ.AND P1, PT, R136, -INF , PT ;  /* 0xff8000008800780b */ /* 0x000fc60003f3d000 */
[----:B------:R2:W-:Y:S01]  /*6310*/  MUFU.EX2 R184, R4 ;  /* 0x0000000400b87308 */ /* 0x0005e20000000800 */
[----:B------:R-:W-:Y:S01]  /*6320*/  STL [R1+0xd4], R136 ;  /* 0x0000d48801007387 */ /* 0x000fe20000100800 */
[----:B-1----:R-:W-:Y:S01]  /*6330*/  FFMA.FTZ R2, R31, UR19, -R21 ;  /* 0x000000131f027c23 */ /* 0x002fe20008010815 */
[----:B---3--:R-:W-:-:S05]  /*6340*/  FMNMX.FTZ R135, R135, R6, !PT ;  /* 0x0000000687877209 */ /* 0x008fca0007810000 */
[----:B------:R1:W3:Y:S01]  /*6350*/  MUFU.EX2 R236, R2 ;  /* 0x0000000200ec7308 */ /* 0x0002e20000000800 */
[----:B------:R-:W4:Y:S01]  /*6360*/  SHFL.BFLY PT, R6, R135, 0x1, 0x1f ;  /* 0x0c201f0087067f89 */ /* 0x000f2200000e0000 */
[----:B--2---:R-:W-:-:S03]  /*6370*/  FFMA.FTZ R4, R39, UR19, -R20 ;  /* 0x0000001327047c23 */ /* 0x004fc60008010814 */
[----:B------:R-:W-:Y:S03]  /*6380*/  LDSM.16.MT88.4 R36, [R226+0xe800] ;  /* 0x00e80000e224783b */ /* 0x000fe60000004200 */
[----:B------:R-:W2:Y:S01]  /*6390*/  MUFU.EX2 R211, R4 ;  /* 0x0000000400d37308 */ /* 0x000ea20000000800 */
[----:B-1----:R-:W-:Y:S01]  /*63a0*/  FFMA.FTZ R2, R27, UR19, -R20 ;  /* 0x000000131b027c23 */ /* 0x002fe20008010814 */
[----:B---3--:R-:W-:-:S06]  /*63b0*/  F2FP.F16.F32.PACK_AB R10, R236, R234 ;  /* 0x000000eaec0a723e */ /* 0x008fcc00000000ff */
[----:B------:R1:W-:Y:S01]  /*63c0*/  MUFU.EX2 R208, R2 ;  /* 0x0000000200d07308 */ /* 0x0003e20000000800 */
[----:B----4-:R-:W-:Y:S02]  /*63d0*/  FMNMX.FTZ R135, R135, R6, !PT ;  /* 0x0000000687877209 */ /* 0x010fe40007810000 */
[----:B--2---:R-:W-:-:S03]  /*63e0*/  F2FP.F16.F32.PACK_AB R11, R211, R184 ;  /* 0x000000b8d30b723e */ /* 0x004fc600000000ff */
[----:B------:R-:W-:Y:S01]  /*63f0*/  FMUL.FTZ R6, R135, UR19 ;  /* 0x0000001387067c20 */ /* 0x000fe20008410000 */
[----:B------:R2:W-:Y:S01]  /*6400*/  STL [R1+0xd8], R135 ;  /* 0x0000d88701007387 */ /* 0x0005e20000100800 */
[----:B-1----:R-:W-:-:S04]  /*6410*/  FFMA.FTZ R2, R47, UR19, -R20 ;  /* 0x000000132f027c23 */ /* 0x002fc80008010814 */
[----:B------:R1:W3:Y:S02]  /*6420*/  MUFU.EX2 R209, R2 ;  /* 0x0000000200d17308 */ /* 0x0002e40000000800 */
[--C-:B-1----:R-:W-:Y:S01]  /*6430*/  FFMA.FTZ R2, R49, UR19, -R20.reuse ;  /* 0x0000001331027c23 */ /* 0x102fe20008010814 */
[----:B---3--:R-:W-:Y:S01]  /*6440*/  F2FP.F16.F32.PACK_AB R17, R209, R208 ;  /* 0x000000d0d111723e */ /* 0x008fe200000000ff */
[----:B------:R-:W-:Y:S04]  /*6450*/  LDSM.16.MT88.4 R48, [R228+0xc800] ;  /* 0x00c80000e430783b */ /* 0x000fe80000004200 */
[----:B------:R1:W-:Y:S02]  /*6460*/  MUFU.EX2 R224, R2 ;  /* 0x0000000200e07308 */ /* 0x0003e40000000800 */
[----:B-1----:R-:W-:-:S06]  /*6470*/  FFMA.FTZ R2, R44, UR19, -R20 ;  /* 0x000000132c027c23 */ /* 0x002fcc0008010814 */
[----:B------:R1:W3:Y:S02]  /*6480*/  MUFU.EX2 R24, R2 ;  /* 0x0000000200187308 */ /* 0x0002e40000000800 */
[----:B-1----:R-:W-:Y:S01]  /*6490*/  FFMA.FTZ R2, R43, UR19, -R20 ;  /* 0x000000132b027c23 */ /* 0x002fe20008010814 */
[----:B---3--:R-:W-:-:S05]  /*64a0*/  F2FP.F16.F32.PACK_AB R19, R24, R224 ;  /* 0x000000e01813723e */ /* 0x008fca00000000ff */
[----:B------:R1:W-:Y:S02]  /*64b0*/  MUFU.EX2 R133, R2 ;  /* 0x0000000200857308 */ /* 0x0003e40000000800 */
[----:B------:R-:W-:Y:S01]  /*64c0*/  HMMA.16816.F32 R112, R16, R32, RZ ;  /* 0x000000201070723c */ /* 0x000fe200000018ff */
[----:B-1----:R-:W-:Y:S02]  /*64d0*/  FFMA.FTZ R2, R42, UR19, -R20 ;  /* 0x000000132a027c23 */ /* 0x002fe40008010814 */
[----:B------:R-:W-:Y:S03]  /*64e0*/  LDSM.16.MT88.4 R40, [R225+0xe800] ;  /* 0x00e80000e128783b */ /* 0x000fe60000004200 */
[----:B------:R1:W3:Y:S02]  /*64f0*/  MUFU.EX2 R206, R2 ;  /* 0x0000000200ce7308 */ /* 0x0002e40000000800 */
[----:B-1----:R-:W-:Y:S01]  /*6500*/  FMUL.FTZ R2, R136, UR19 ;  /* 0x0000001388027c20 */ /* 0x002fe20008410000 */
[----:B---3--:R-:W-:-:S02]  /*6510*/  F2FP.F16.F32.PACK_AB R9, R206, R133 ;  /* 0x00000085ce09723e */ /* 0x008fc400000000ff */
[----:B------:R-:W-:Y:S02]  /*6520*/  MOV R136, R100 ;  /* 0x0000006400887202 */ /* 0x000fe40000000f00 */
[----:B------:R-:W-:Y:S02]  /*6530*/  FSEL R2, R2, RZ, P1 ;  /* 0x000000ff02027208 */ /* 0x000fe40000800000 */
[----:B------:R-:W-:-:S03]  /*6540*/  FSETP.NEU.FTZ.AND P1, PT, R135, -INF , PT ;  /* 0xff8000008700780b */ /* 0x000fc60003f3d000 */
[--C-:B------:R-:W-:Y:S01]  /*6550*/  FFMA.FTZ R4, R28, UR19, -R2.reuse ;  /* 0x000000131c047c23 */ /* 0x100fe20008010802 */
[----:B------:R-:W-:Y:S01]  /*6560*/  FSEL R0, R6, RZ, P1 ;  /* 0x000000ff06007208 */ /* 0x000fe20000800000 */
[--C-:B------:R-:W-:Y:S02]  /*6570*/  FFMA.FTZ R3, R56, UR19, -R2.reuse ;  /* 0x0000001338037c23 */ /* 0x100fe40008010802 */
[----:B------:R1:W-:Y:S08]  /*6580*/  MUFU.EX2 R207, R4 ;  /* 0x0000000400cf7308 */ /* 0x0003f00000000800 */
[----:B------:R3:W-:Y:S01]  /*6590*/  MUFU.EX2 R186, R3 ;  /* 0x0000000300ba7308 */ /* 0x0007e20000000800 */
[----:B-1----:R-:W-:-:S07]  /*65a0*/  FFMA.FTZ R4, R54, UR19, -R2 ;  /* 0x0000001336047c23 */ /* 0x002fce0008010802 */
[----:B------:R1:W4:Y:S01]  /*65b0*/  MUFU.EX2 R210, R4 ;  /* 0x0000000400d27308 */ /* 0x0003220000000800 */
[----:B---3--:R-:W-:-:S07]  /*65c0*/  FFMA.FTZ R3, R57, UR19, -R2 ;  /* 0x0000001339037c23 */ /* 0x008fce0008010802 */
[----:B------:R3:W2:Y:S01]  /*65d0*/  MUFU.EX2 R138, R3 ;  /* 0x00000003008a7308 */ /* 0x0006a20000000800 */
[----:B-1----:R-:W-:Y:S01]  /*65e0*/  FFMA.FTZ R4, R55, UR19, -R2 ;  /* 0x0000001337047c23 */ /* 0x002fe20008010802 */
[----:B----4-:R-:W-:-:S06]  /*65f0*/  F2FP.F16.F32.PACK_AB R12, R210, R207 ;  /* 0x000000cfd20c723e */ /* 0x010fcc00000000ff */
[----:B------:R1:W-:Y:S01]  /*6600*/  MUFU.EX2 R239, R4 ;  /* 0x0000000400ef7308 */ /* 0x0003e20000000800 */
[----:B---3--:R-:W-:Y:S01]  /*6610*/  FFMA.FTZ R3, R63, UR19, -R0 ;  /* 0x000000133f037c23 */ /* 0x008fe20008010800 */
[----:B--2---:R-:W-:-:S06]  /*6620*/  F2FP.F16.F32.PACK_AB R6, R138, R186 ;  /* 0x000000ba8a06723e */ /* 0x004fcc00000000ff */
[----:B------:R2:W-:Y:S01]  /*6630*/  MUFU.EX2 R233, R3 ;  /* 0x0000000300e97308 */ /* 0x0005e20000000800 */
[----:B-1----:R-:W-:Y:S02]  /*6640*/  FFMA.FTZ R4, R53, UR19, -R2 ;  /* 0x0000001335047c23 */ /* 0x002fe40008010802 */
[----:B------:R-:W1:Y:S05]  /*6650*/  LDSM.16.MT88.4 R52, [R225+0xc000] ;  /* 0x00c00000e134783b */ /* 0x000e6a0000004200 */
[----:B------:R3:W4:Y:S01]  /*6660*/  MUFU.EX2 R23, R4 ;  /* 0x0000000400177308 */ /* 0x0007220000000800 */
[----:B--2---:R-:W-:-:S07]  /*6670*/  FFMA.FTZ R3, R88, UR19, -R0 ;  /* 0x0000001358037c23 */ /* 0x004fce0008010800 */
[----:B------:R2:W-:Y:S01]  /*6680*/  MUFU.EX2 R235, R3 ;  /* 0x0000000300eb7308 */ /* 0x0005e20000000800 */
[----:B---3--:R-:W-:Y:S01]  /*6690*/  FFMA.FTZ R4, R46, UR19, -R2 ;  /* 0x000000132e047c23 */ /* 0x008fe20008010802 */
[----:B----4-:R-:W-:-:S06]  /*66a0*/  F2FP.F16.F32.PACK_AB R14, R23, R239 ;  /* 0x000000ef170e723e */ /* 0x010fcc00000000ff */
[----:B------:R3:W-:Y:S01]  /*66b0*/  MUFU.EX2 R22, R4 ;  /* 0x0000000400167308 */ /* 0x0007e20000000800 */
[----:B--2---:R-:W-:Y:S02]  /*66c0*/  FFMA.FTZ R3, R89, UR19, -R0 ;  /* 0x0000001359037c23 */ /* 0x004fe40008010800 */
[----:B------:R-:W-:Y:S05]  /*66d0*/  LDSM.16.MT88.4 R88, [R227+0xe800] ;  /* 0x00e80000e358783b */ /* 0x000fea0000004200 */
[----:B------:R-:W2:Y:S01]  /*66e0*/  MUFU.EX2 R135, R3 ;  /* 0x0000000300877308 */ /* 0x000ea20000000800 */
[----:B---3--:R-:W-:Y:S01]  /*66f0*/  FFMA.FTZ R4, R45, UR19, -R2 ;  /* 0x000000132d047c23 */ /* 0x008fe20008010802 */
[----:B-1----:R-:W-:Y:S01]  /*6700*/  HMMA.16816.F32 R120, R16, R52, RZ ;  /* 0x000000341078723c */ /* 0x002fe200000018ff */
[----:B------:R-:W-:Y:S05]  /*6710*/  LDSM.16.MT88.4 R44, [R227+0xc800] ;  /* 0x00c80000e32c783b */ /* 0x000fea0000004200 */
[----:B------:R1:W-:Y:S01]  /*6720*/  MUFU.EX2 R232, R4 ;  /* 0x0000000400e87308 */ /* 0x0003e20000000800 */
[----:B--2---:R-:W-:Y:S01]  /*6730*/  F2FP.F16.F32.PACK_AB R7, R135, R235 ;  /* 0x000000eb8707723e */ /* 0x004fe200000000ff */
[----:B------:R-:W-:-:S06]  /*6740*/  FFMA.FTZ R3, R216, UR19, -R21 ;  /* 0x00000013d8037c23 */ /* 0x000fcc0008010815 */
[----:B------:R2:W-:Y:S01]  /*6750*/  MUFU.EX2 R137, R3 ;  /* 0x0000000300897308 */ /* 0x0005e20000000800 */
[--C-:B-1----:R-:W-:Y:S02]  /*6760*/  FFMA.FTZ R4, R29, UR19, -R0.reuse ;  /* 0x000000131d047c23 */ /* 0x102fe40008010800 */
[----:B------:R-:W-:Y:S05]  /*6770*/  LDSM.16.MT88.4 R28, [R228+0xe800] ;  /* 0x00e80000e41c783b */ /* 0x000fea0000004200 */
[----:B------:R1:W-:Y:S01]  /*6780*/  MUFU.EX2 R231, R4 ;  /* 0x0000000400e77308 */ /* 0x0003e20000000800 */
[----:B--2---:R-:W-:Y:S01]  /*6790*/  FFMA.FTZ R3, R193, UR19, -R21 ;  /* 0x00000013c1037c23 */ /* 0x004fe20008010815 */
[----:B-1----:R-:W-:-:S06]  /*67a0*/  FFMA.FTZ R4, R59, UR19, -R0 ;  /* 0x000000133b047c23 */ /* 0x002fcc0008010800 */
[----:B------:R1:W2:Y:S02]  /*67b0*/  MUFU.EX2 R230, R4 ;  /* 0x0000000400e67308 */ /* 0x0002a40000000800 */
[----:B-1----:R-:W-:Y:S01]  /*67c0*/  FFMA.FTZ R4, R60, UR19, -R0 ;  /* 0x000000133c047c23 */ /* 0x002fe20008010800 */
[----:B--2---:R-:W-:-:S05]  /*67d0*/  F2FP.F16.F32.PACK_AB R13, R230, R231 ;  /* 0x000000e7e60d723e */ /* 0x004fca00000000ff */
[----:B------:R1:W-:Y:S02]  /*67e0*/  MUFU.EX2 R132, R4 ;  /* 0x0000000400847308 */ /* 0x0003e40000000800 */
[--C-:B-1----:R-:W-:Y:S02]  /*67f0*/  FFMA.FTZ R4, R58, UR19, -R0.reuse ;  /* 0x000000133a047c23 */ /* 0x102fe40008010800 */
[----:B------:R-:W-:Y:S04]  /*6800*/  LDSM.16.MT88.4 R56, [R228+0xe000] ;  /* 0x00e00000e438783b */ /* 0x000fe80000004200 */
[----:B------:R1:W2:Y:S02]  /*6810*/  MUFU.EX2 R8, R4 ;  /* 0x0000000400087308 */ /* 0x0002a40000000800 */
[----:B-1----:R-:W-:Y:S01]  /*6820*/  FFMA.FTZ R4, R61, UR19, -R0 ;  /* 0x000000133d047c23 */ /* 0x002fe20008010800 */
[----:B--2---:R-:W-:Y:S01]  /*6830*/  F2FP.F16.F32.PACK_AB R15, R8, R132 ;  /* 0x00000084080f723e */ /* 0x004fe200000000ff */
[----:B------:R-:W1:Y:S04]  /*6840*/  LDSM.16.MT88.4 R60, [R227+0xe000] ;  /* 0x00e00000e33c783b */ /* 0x000e680000004200 */
[----:B------:R2:W3:Y:S01]  /*6850*/  MUFU.EX2 R27, R4 ;  /* 0x00000004001b7308 */ /* 0x0004e20000000800 */
[----:B------:R4:W-:Y:S01]  /*6860*/  STL [R1+0x30], R8 ;  /* 0x0000300801007387 */ /* 0x0009e20000100800 */
[C---:B------:R-:W-:Y:S03]  /*6870*/  HMMA.16816.F32 R116, R12.reuse, R52, RZ ;  /* 0x000000340c74723c */ /* 0x040fe600000018ff */
[----:B------:R1:W-:Y:S03]  /*6880*/  STL [R1+0xe0], R25 ;  /* 0x0000e01901007387 */ /* 0x0003e60000100800 */
[C---:B------:R-:W-:Y:S06]  /*6890*/  HMMA.16816.F32 R108, R12.reuse, R32, RZ ;  /* 0x000000200c6c723c */ /* 0x040fec00000018ff */
[----:B------:R-:W-:Y:S01]  /*68a0*/  HMMA.16816.F32 R104, R12, R76, RZ ;  /* 0x0000004c0c68723c */ /* 0x000fe200000018ff */
[----:B--2---:R-:W-:-:S02]  /*68b0*/  F2FP.F16.F32.PACK_AB R4, R232, R22 ;  /* 0x00000016e804723e */ /* 0x004fc400000000ff */
[----:B---3--:R-:W-:-:S03]  /*68c0*/  F2FP.F16.F32.PACK_AB R5, R233, R27 ;  /* 0x0000001be905723e */ /* 0x008fc600000000ff */
[----:B------:R-:W-:Y:S01]  /*68d0*/  HMMA.16816.F32 R100, R12, R68, RZ ;  /* 0x000000440c64723c */ /* 0x000fe200000018ff */
[----:B----4-:R-:W-:-:S05]  /*68e0*/  F2FP.F16.F32.PACK_AB R8, R205, R237 ;  /* 0x000000edcd08723e */ /* 0x010fca00000000ff */
[----:B------:R-:W-:Y:S01]  /*68f0*/  HMMA.16816.F32 R164, R4, R84, R116 ;  /* 0x0000005404a4723c */ /* 0x000fe20000001874 */
[----:B-1----:R-:W-:-:S05]  /*6900*/  IMAD.MOV.U32 R25, RZ, RZ, R95 ;  /* 0x000000ffff197224 */ /* 0x002fca00078e005f */
[----:B------:R-:W-:Y:S06]  /*6910*/  HMMA.16816.F32 R92, R12, R64, RZ ;  /* 0x000000400c5c723c */ /* 0x000fec00000018ff */
[----:B------:R-:W-:Y:S06]  /*6920*/  HMMA.16816.F32 R176, R8, R80, R112 ;  /* 0x0000005008b0723c */ /* 0x000fec0000001870 */
[C---:B------:R-:W-:Y:S06]  /*6930*/  HMMA.16816.F32 R116, R12.reuse, R60, RZ ;  /* 0x0000003c0c74723c */ /* 0x040fec00000018ff */
[----:B------:R-:W-:Y:S06]  /*6940*/  HMMA.16816.F32 R112, R12, R62, RZ ;  /* 0x0000003e0c70723c */ /* 0x000fec00000018ff */
[----:B------:R-:W-:Y:S06]  /*6950*/  HMMA.16816.F32 R244, R4, R36, R92 ;  /* 0x0000002404f4723c */ /* 0x000fec000000185c */
[----:B------:R-:W-:Y:S06]  /*6960*/  HMMA.16816.F32 R92, R16, R56, RZ ;  /* 0x00000038105c723c */ /* 0x000fec00000018ff */
[----:B------:R-:W-:Y:S06]  /*6970*/  HMMA.16816.F32 R172, R4, R80, R108 ;  /* 0x0000005004ac723c */ /* 0x000fec000000186c */
[----:B------:R-:W-:Y:S01]  /*6980*/  HMMA.16816.F32 R160, R8, R84, R120 ;  /* 0x0000005408a0723c */ /* 0x000fe20000001878 */
[----:B------:R-:W-:Y:S01]  /*6990*/  MOV R81, R127 ;  /* 0x0000007f00517202 */ /* 0x000fe20000000f00 */
[----:B------:R-:W-:-:S04]  /*69a0*/  IMAD.MOV.U32 R80, RZ, RZ, R124 ;  /* 0x000000ffff507224 */ /* 0x000fc800078e007c */
[----:B------:R-:W-:Y:S01]  /*69b0*/  HMMA.16816.F32 R96, R12, R72, RZ ;  /* 0x000000480c60723c */ /* 0x000fe200000018ff */
[----:B------:R-:W-:Y:S01]  /*69c0*/  MOV R84, R203 ;  /* 0x000000cb00547202 */ /* 0x000fe20000000f00 */
[----:B------:R-:W-:-:S04]  /*69d0*/  IMAD.MOV.U32 R85, RZ, RZ, R204 ;  /* 0x000000ffff557224 */ /* 0x000fc800078e00cc */
[C---:B------:R-:W-:Y:S06]  /*69e0*/  HMMA.16816.F32 R124, R12.reuse, R56, RZ ;  /* 0x000000380c7c723c */ /* 0x040fec00000018ff */
[----:B------:R-:W-:Y:S01]  /*69f0*/  HMMA.16816.F32 R156, R12, R54, RZ ;  /* 0x000000360c9c723c */ /* 0x000fe200000018ff */
[----:B------:R-:W-:Y:S01]  /*6a00*/  MOV R57, R207 ;  /* 0x000000cf00397202 */ /* 0x000fe20000000f00 */
[----:B------:R-:W-:-:S04]  /*6a10*/  IMAD.MOV.U32 R56, RZ, RZ, R208 ;  /* 0x000000ffff387224 */ /* 0x000fc800078e00d0 */
[C---:B------:R-:W-:Y:S06]  /*6a20*/  HMMA.16816.F32 R152, R12.reuse, R34, RZ ;  /* 0x000000220c98723c */ /* 0x040fec00000018ff */
[C---:B------:R-:W-:Y:S06]  /*6a30*/  HMMA.16816.F32 R148, R12.reuse, R78, RZ ;  /* 0x0000004e0c94723c */ /* 0x040fec00000018ff */
        /* <DEDUP_REMOVED lines=8> */
[C---:B------:R-:W-:Y:S06]  /*6ac0*/  HMMA.16816.F32 R220, R4.reuse, R88, R116 ;  /* 0x0000005804dc723c */ /* 0x040fec0000001874 */
[C---:B------:R-:W-:Y:S06]  /*6ad0*/  HMMA.16816.F32 R116, R4.reuse, R90, R112 ;  /* 0x0000005a0474723c */ /* 0x040fec0000001870 */
[----:B------:R-:W-:Y:S06]  /*6ae0*/  HMMA.16816.F32 R188, R4, R48, R104 ;  /* 0x0000003004bc723c */ /* 0x000fec0000001868 */
[----:B------:R-:W-:Y:S06]  /*6af0*/  HMMA.16816.F32 R112, R8, R28, R92 ;  /* 0x0000001c0870723c */ /* 0x000fec000000185c */
[C---:B------:R-:W-:Y:S06]  /*6b00*/  HMMA.16816.F32 R104, R16.reuse, R68, RZ ;  /* 0x000000441068723c */ /* 0x040fec00000018ff */
[C---:B------:R-:W-:Y:S06]  /*6b10*/  HMMA.16816.F32 R92, R16.reuse, R54, RZ ;  /* 0x00000036105c723c */ /* 0x040fec00000018ff */
[C---:B------:R-:W-:Y:S06]  /*6b20*/  HMMA.16816.F32 R52, R16.reuse, R34, RZ ;  /* 0x000000221034723c */ /* 0x040fec00000018ff */
[C---:B------:R-:W-:Y:S06]  /*6b30*/  HMMA.16816.F32 R68, R16.reuse, R70, RZ ;  /* 0x000000461044723c */ /* 0x040fec00000018ff */
[----:B------:R-:W-:Y:S06]  /*6b40*/  HMMA.16816.F32 R32, R16, R74, RZ ;  /* 0x0000004a1020723c */ /* 0x000fec00000018ff */
[----:B------:R-:W-:Y:S01]  /*6b50*/  HMMA.16816.F32 R240, R4, R28, R124 ;  /* 0x0000001c04f0723c */ /* 0x000fe2000000187c */
[----:B------:R-:W-:Y:S01]  /*6b60*/  IMAD.MOV.U32 R75, RZ, RZ, R136 ;  /* 0x000000ffff4b7224 */ /* 0x000fe200078e0088 */
[----:B------:R-:W-:-:S04]  /*6b70*/  MOV R74, R237 ;  /* 0x000000ed004a7202 */ /* 0x000fc80000000f00 */
[----:B------:R-:W-:Y:S06]  /*6b80*/  HMMA.16816.F32 R124, R8, R88, R12 ;  /* 0x00000058087c723c */ /* 0x000fec000000180c */
[----:B------:R-:W-:Y:S01]  /*6b90*/  HMMA.16816.F32 R12, R16, R66, RZ ;  /* 0x00000042100c723c */ /* 0x000fe200000018ff */
[----:B------:R1:W-:Y:S05]  /*6ba0*/  MUFU.EX2 R67, R3 ;  /* 0x0000000300437308 */ /* 0x0003ea0000000800 */
[----:B------:R-:W-:Y:S01]  /*6bb0*/  HMMA.16816.F32 R168, R4, R82, R152 ;  /* 0x0000005204a8723c */ /* 0x000fe20000001898 */
[----:B------:R-:W-:-:S05]  /*6bc0*/  IMAD.MOV.U32 R66, RZ, RZ, R133 ;  /* 0x000000ffff427224 */ /* 0x000fca00078e0085 */
[----:B------:R-:W-:Y:S01]  /*6bd0*/  HMMA.16816.F32 R108, R8, R48, R108 ;  /* 0x00000030086c723c */ /* 0x000fe2000000186c */
[----:B------:R-:W-:Y:S01]  /*6be0*/  MOV R155, R187 ;  /* 0x000000bb009b7202 */ /* 0x000fe20000000f00 */
[----:B------:R-:W-:Y:S01]  /*6bf0*/  IMAD.MOV.U32 R154, RZ, RZ, R186 ;  /* 0x000000ffff9a7224 */ /* 0x000fe200078e00ba */
[----:B------:R-:W-:Y:S01]  /*6c00*/  MOV R153, R184 ;  /* 0x000000b800997202 */ /* 0x000fe20000000f00 */
[----:B------:R-:W-:Y:S02]  /*6c10*/  IMAD.MOV.U32 R152, RZ, RZ, R185 ;  /* 0x000000ffff987224 */ /* 0x000fe400078e00b9 */
[----:B-1----:R-:W-:Y:S01]  /*6c20*/  FFMA.FTZ R3, R192, UR19, -R21 ;  /* 0x00000013c0037c23 */ /* 0x002fe20008010815 */
[C---:B------:R-:W-:Y:S01]  /*6c30*/  HMMA.16816.F32 R184, R4.reuse, R50, R148 ;  /* 0x0000003204b8723c */ /* 0x040fe20000001894 */
[----:B------:R-:W-:Y:S02]  /*6c40*/  MOV R49, R25 ;  /* 0x0000001900317202 */ /* 0x000fe40000000f00 */
[----:B------:R1:W2:Y:S03]  /*6c50*/  MUFU.EX2 R148, R3 ;  /* 0x0000000300947308 */ /* 0x0002a60000000800 */
[----:B------:R-:W-:Y:S01]  /*6c60*/  HMMA.16816.F32 R212, R4, R44, R100 ;  /* 0x0000002c04d4723c */ /* 0x000fe20000001864 */
[----:B------:R-:W-:Y:S01]  /*6c70*/  MOV R149, R27 ;  /* 0x0000001b00957202 */ /* 0x000fe20000000f00 */
[----:B------:R-:W-:Y:S01]  /*6c80*/  IMAD.MOV.U32 R27, RZ, RZ, R200 ;  /* 0x000000ffff1b7224 */ /* 0x000fe200078e00c8 */
[----:B------:R-:W-:Y:S01]  /*6c90*/  MOV R151, R211 ;  /* 0x000000d300977202 */ /* 0x000fe20000000f00 */
[----:B------:R-:W-:-:S02]  /*6ca0*/  IMAD.MOV.U32 R150, RZ, RZ, R135 ;  /* 0x000000ffff967224 */ /* 0x000fc400078e0087 */
[----:B------:R-:W-:Y:S06]  /*6cb0*/  HMMA.16816.F32 R100, R16, R72, RZ ;  /* 0x000000481064723c */ /* 0x000fec00000018ff */
[----:B------:R-:W-:Y:S01]  /*6cc0*/  HMMA.16816.F32 R104, R8, R44, R104 ;  /* 0x0000002c0868723c */ /* 0x000fe20000001868 */
[----:B------:R-:W-:Y:S02]  /*6cd0*/  IMAD.MOV.U32 R72, RZ, RZ, R202 ;  /* 0x000000ffff487224 */ /* 0x000fe400078e00ca */
[----:B-1----:R-:W-:Y:S01]  /*6ce0*/  FFMA.FTZ R3, R139, UR19, -R21 ;  /* 0x000000138b037c23 */ /* 0x002fe20008010815 */
[----:B------:R-:W-:-:S02]  /*6cf0*/  MOV R139, R27 ;  /* 0x0000001b008b7202 */ /* 0x000fc40000000f00 */
[----:B------:R-:W-:Y:S01]  /*6d00*/  MOV R73, R201 ;  /* 0x000000c900497202 */ /* 0x000fe20000000f00 */
[----:B------:R1:W-:Y:S01]  /*6d10*/  MUFU.EX2 R48, R3 ;  /* 0x0000000300307308 */ /* 0x0003e20000000800 */
[-C--:B------:R-:W-:Y:S06]  /*6d20*/  HMMA.16816.F32 R200, R4, R46.reuse, R144 ;  /* 0x0000002e04c8723c */ /* 0x080fec0000001890 */
[C---:B------:R-:W-:Y:S06]  /*6d30*/  HMMA.16816.F32 R68, R8.reuse, R46, R68 ;  /* 0x0000002e0844723c */ /* 0x040fec0000001844 */
[----:B------:R-:W-:Y:S01]  /*6d40*/  HMMA.16816.F32 R44, R8, R42, R32 ;  /* 0x0000002a082c723c */ /* 0x000fe20000001820 */
[----:B-1----:R-:W-:-:S05]  /*6d50*/  FFMA.FTZ R3, R197, UR19, -R20 ;  /* 0x00000013c5037c23 */ /* 0x002fca0008010814 */
[----:B------:R-:W-:Y:S01]  /*6d60*/  HMMA.16816.F32 R248, R4, R40, R96 ;  /* 0x0000002804f8723c */ /* 0x000fe20000001860 */
[----:B------:R1:W-:Y:S05]  /*6d70*/  MUFU.EX2 R27, R3 ;  /* 0x00000003001b7308 */ /* 0x0003ea0000000800 */
[----:B------:R-:W-:Y:S06]  /*6d80*/  HMMA.16816.F32 R96, R16, R64, RZ ;  /* 0x000000401060723c */ /* 0x000fec00000018ff */
[----:B------:R-:W-:Y:S01]  /*6d90*/  HMMA.16816.F32 R156, R4, R86, R156 ;  /* 0x00000056049c723c */ /* 0x000fe2000000189c */
[----:B------:R-:W-:Y:S01]  /*6da0*/  IMAD.MOV.U32 R64, RZ, RZ, R206 ;  /* 0x000000ffff407224 */ /* 0x000fe200078e00ce */
[----:B------:R-:W-:-:S04]  /*6db0*/  MOV R65, R205 ;  /* 0x000000cd00417202 */ /* 0x000fc80000000f00 */
[----:B------:R-:W-:Y:S01]  /*6dc0*/  HMMA.16816.F32 R204, R4, R38, R128 ;  /* 0x0000002604cc723c */ /* 0x000fe20000001880 */
[----:B-1----:R-:W-:-:S04]  /*6dd0*/  FFMA.FTZ R3, R194, UR19, -R20 ;  /* 0x00000013c2037c23 */ /* 0x002fc80008010814 */
[----:B------:R1:W3:Y:S01]  /*6de0*/  MUFU.EX2 R33, R3 ;  /* 0x0000000300217308 */ /* 0x0002e20000000800 */
[----:B------:R-:W-:Y:S06]  /*6df0*/  HMMA.16816.F32 R208, R4, R42, R140 ;  /* 0x0000002a04d0723c */ /* 0x000fec000000188c */
[----:B------:R-:W-:Y:S01]  /*6e00*/  HMMA.16816.F32 R96, R8, R36, R96 ;  /* 0x000000240860723c */ /* 0x000fe20000001860 */
[----:B------:R-:W-:Y:S01]  /*6e10*/  MOV R143, R149 ;  /* 0x00000095008f7202 */ /* 0x000fe20000000f00 */
[----:B------:R-:W-:Y:S01]  /*6e20*/  IMAD.MOV.U32 R142, RZ, RZ, R150 ;  /* 0x000000ffff8e7224 */ /* 0x000fe200078e0096 */
[----:B------:R-:W-:Y:S01]  /*6e30*/  MOV R141, R151 ;  /* 0x00000097008d7202 */ /* 0x000fe20000000f00 */
[----:B------:R-:W-:-:S02]  /*6e40*/  IMAD.MOV.U32 R140, RZ, RZ, R152 ;  /* 0x000000ffff8c7224 */ /* 0x000fc400078e0098 */
[----:B------:R-:W-:Y:S01]  /*6e50*/  HMMA.16816.F32 R36, R8, R38, R12 ;  /* 0x000000260824723c */ /* 0x000fe2000000180c */
[----:B------:R-:W4:Y:S01]  /*6e60*/  LDSM.16.MT88.4 R12, [R225+0xd000] ;  /* 0x00d00000e10c783b */ /* 0x000f220000004200 */
[----:B-1----:R-:W-:-:S04]  /*6e70*/  FFMA.FTZ R3, R181, UR19, -R20 ;  /* 0x00000013b5037c23 */ /* 0x002fc80008010814 */
[----:B------:R-:W-:Y:S01]  /*6e80*/  HMMA.16816.F32 R128, R4, R30, R120 ;  /* 0x0000001e0480723c */ /* 0x000fe20000001878 */
[----:B------:R1:W-:Y:S05]  /*6e90*/  MUFU.EX2 R135, R3 ;  /* 0x0000000300877308 */ /* 0x0003ea0000000800 */
[----:B------:R-:W-:Y:S01]  /*6ea0*/  HMMA.16816.F32 R76, R16, R78, RZ ;  /* 0x0000004e104c723c */ /* 0x000fe200000018ff */
[----:B------:R-:W-:Y:S01]  /*6eb0*/  IMAD.MOV.U32 R120, RZ, RZ, R81 ;  /* 0x000000ffff787224 */ /* 0x000fe200078e0051 */
[----:B------:R-:W-:Y:S01]  /*6ec0*/  MOV R123, R153 ;  /* 0x00000099007b7202 */ /* 0x000fe20000000f00 */
[----:B------:R-:W-:Y:S01]  /*6ed0*/  IMAD.MOV.U32 R122, RZ, RZ, R154 ;  /* 0x000000ffff7a7224 */ /* 0x000fe200078e009a */
[----:B------:R-:W-:-:S02]  /*6ee0*/  MOV R121, R155 ;  /* 0x0000009b00797202 */ /* 0x000fc40000000f00 */
[C---:B------:R-:W-:Y:S06]  /*6ef0*/  HMMA.16816.F32 R4, R16.reuse, R58, RZ ;  /* 0x0000003a1004723c */ /* 0x040fec00000018ff */
[----:B------:R-:W-:Y:S01]  /*6f00*/  HMMA.16816.F32 R16, R16, R62, RZ ;  /* 0x0000003e1010723c */ /* 0x000fe200000018ff */
[----:B-1----:R-:W-:Y:S01]  /*6f10*/  FFMA.FTZ R3, R134, UR19, -R20 ;  /* 0x0000001386037c23 */ /* 0x002fe20008010814 */
[----:B--2---:R-:W-:Y:S01]  /*6f20*/  IMAD.MOV.U32 R134, RZ, RZ, R148 ;  /* 0x000000ffff867224 */ /* 0x004fe200078e0094 */
[----:B------:R-:W-:Y:S01]  /*6f30*/  MOV R59, R122 ;  /* 0x0000007a003b7202 */ /* 0x000fe20000000f00 */
[----:B------:R-:W-:Y:S01]  /*6f40*/  IMAD.MOV.U32 R58, RZ, RZ, R121 ;  /* 0x000000ffff3a7224 */ /* 0x000fe200078e0079 */
[----:B------:R1:W2:Y:S01]  /*6f50*/  MUFU.EX2 R25, R3 ;  /* 0x0000000300197308 */ /* 0x0002a20000000800 */
[C---:B------:R-:W-:Y:S01]  /*6f60*/  HMMA.16816.F32 R92, R8.reuse, R86, R92 ;  /* 0x00000056085c723c */ /* 0x040fe2000000185c */
[----:B------:R-:W-:Y:S01]  /*6f70*/  IMAD.MOV.U32 R62, RZ, RZ, R49 ;  /* 0x000000ffff3e7224 */ /* 0x000fe200078e0031 */
[----:B------:R-:W-:Y:S01]  /*6f80*/  MOV R63, R120 ;  /* 0x00000078003f7202 */ /* 0x000fe20000000f00 */
[----:B------:R-:W-:Y:S01]  /*6f90*/  IMAD.MOV.U32 R49, RZ, RZ, R141 ;  /* 0x000000ffff317224 */ /* 0x000fe200078e008d */
[----:B------:R-:W-:Y:S01]  /*6fa0*/  MOV R120, R142 ;  /* 0x0000008e00787202 */ /* 0x000fe20000000f00 */
[----:B------:R-:W-:Y:S01]  /*6fb0*/  IMAD.MOV.U32 R121, RZ, RZ, R143 ;  /* 0x000000ffff797224 */ /* 0x000fe200078e008f */
[----:B------:R-:W-:Y:S01]  /*6fc0*/  HMMA.16816.F32 R100, R8, R40, R100 ;  /* 0x000000280864723c */ /* 0x000fe20000001864 */
[----:B------:R-:W-:-:S02]  /*6fd0*/  MOV R122, R60 ;  /* 0x0000003c007a7202 */ /* 0x000fc40000000f00 */
[----:B------:R-:W-:Y:S02]  /*6fe0*/  MOV R60, R56 ;  /* 0x00000038003c7202 */ /* 0x000fe40000000f00 */
[----:B------:R-:W-:Y:S01]  /*6ff0*/  MOV R56, R64 ;  /* 0x0000004000387202 */ /* 0x000fe20000000f00 */
[----:B------:R-:W-:Y:S01]  /*7000*/  HMMA.16816.F32 R52, R8, R82, R52 ;  /* 0x000000520834723c */ /* 0x000fe20000001834 */
[----:B------:R-:W-:Y:S01]  /*7010*/  MOV R64, R72 ;  /* 0x0000004800407202 */ /* 0x000fe20000000f00 */
[----:B-1----:R-:W-:-:S04]  /*7020*/  FFMA.FTZ R3, R198, UR19, -R2 ;  /* 0x00000013c6037c23 */ /* 0x002fc80008010802 */
[----:B------:R-:W-:Y:S01]  /*7030*/  HMMA.16816.F32 R76, R8, R50, R76 ;  /* 0x00000032084c723c */ /* 0x000fe2000000184c */
[----:B------:R-:W-:Y:S01]  /*7040*/  MOV R82, R58 ;  /* 0x0000003a00527202 */ /* 0x000fe20000000f00 */
[----:B------:R1:W-:Y:S01]  /*7050*/  MUFU.EX2 R136, R3 ;  /* 0x0000000300887308 */ /* 0x0003e20000000800 */
[----:B------:R-:W-:-:S03]  /*7060*/  MOV R83, R121 ;  /* 0x0000007900537202 */ /* 0x000fc60000000f00 */
[C---:B------:R-:W-:Y:S01]  /*7070*/  HMMA.16816.F32 R40, R8.reuse, R30, R4 ;  /* 0x0000001e0828723c */ /* 0x040fe20000001804 */
[----:B------:R-:W4:Y:S05]  /*7080*/  LDSM.16.MT88.4 R28, [R226+0xd000] ;  /* 0x00d00000e21c783b */ /* 0x000f2a0000004200 */
[----:B------:R-:W-:Y:S01]  /*7090*/  HMMA.16816.F32 R88, R8, R90, R16 ;  /* 0x0000005a0858723c */ /* 0x000fe20000001810 */
[----:B------:R-:W4:Y:S01]  /*70a0*/  LDSM.16.MT88.4 R16, [R228+0xd000] ;  /* 0x00d00000e410783b */ /* 0x000f220000004200 */
[----:B-1----:R-:W-:-:S05]  /*70b0*/  FFMA.FTZ R3, R196, UR19, -R2 ;  /* 0x00000013c4037c23 */ /* 0x002fca0008010802 */
[----:B------:R-:W-:Y:S02]  /*70c0*/  F2FP.F16.F32.PACK_AB R8, R67, R137 ;  /* 0x000000894308723e */ /* 0x000fe400000000ff */
[----:B---3--:R-:W-:Y:S01]  /*70d0*/  F2FP.F16.F32.PACK_AB R9, R33, R27 ;  /* 0x0000001b2109723e */ /* 0x008fe200000000ff */
[----:B------:R1:W3:Y:S01]  /*70e0*/  MUFU.EX2 R34, R3 ;  /* 0x0000000300227308 */ /* 0x0002e20000000800 */
[----:B------:R-:W-:Y:S02]  /*70f0*/  F2FP.F16.F32.PACK_AB R10, R48, R134 ;  /* 0x00000086300a723e */ /* 0x000fe400000000ff */
[----:B--2---:R-:W-:-:S07]  /*7100*/  F2FP.F16.F32.PACK_AB R11, R25, R135 ;  /* 0x00000087190b723e */ /* 0x004fce00000000ff */
[C---:B----4-:R-:W-:Y:S06]  /*7110*/  HMMA.16816.F32 R148, R8.reuse, R12, R160 ;  /* 0x0000000c0894723c */ /* 0x050fec00000018a0 */
[----:B------:R-:W-:Y:S01]  /*7120*/  HMMA.16816.F32 R92, R8, R14, R92 ;  /* 0x0000000e085c723c */ /* 0x000fe2000000185c */
[----:B-1----:R-:W-:Y:S01]  /*7130*/  FFMA.FTZ R3, R183, UR19, -R2 ;  /* 0x00000013b7037c23 */ /* 0x002fe20008010802 */
[----:B---3--:R-:W-:-:S03]  /*7140*/  F2FP.F16.F32.PACK_AB R4, R34, R136 ;  /* 0x000000882204723e */ /* 0x008fc600000000ff */
[----:B------:R1:W-:Y:S01]  /*7150*/  MUFU.EX2 R32, R3 ;  /* 0x0000000300207308 */ /* 0x0003e20000000800 */
[C---:B------:R-:W-:Y:S06]  /*7160*/  HMMA.16816.F32 R52, R8.reuse, R30, R52 ;  /* 0x0000001e0834723c */ /* 0x040fec0000001834 */
[----:B------:R-:W-:Y:S01]  /*7170*/  HMMA.16816.F32 R76, R8, R18, R76 ;  /* 0x00000012084c723c */ /* 0x000fe2000000184c */
[----:B-1----:R-:W-:-:S04]  /*7180*/  FFMA.FTZ R3, R180, UR19, -R2 ;  /* 0x00000013b4037c23 */ /* 0x002fc80008010802 */
        /* <DEDUP_REMOVED lines=9> */
[----:B-1----:R-:W-:Y:S02]  /*7220*/  FFMA.FTZ R3, R182, UR19, -R0 ;  /* 0x00000013b6037c23 */ /* 0x002fe40008010800 */
[----:B------:R-:W-:Y:S04]  /*7230*/  HMMA.16816.F32 R180, R8, R16, R108 ;  /* 0x0000001008b4723c */ /* 0x000fe8000000186c */
[----:B------:R-:W1:Y:S02]  /*7240*/  MUFU.EX2 R81, R3 ;  /* 0x0000000300517308 */ /* 0x000e640000000800 */
[----:B-1----:R-:W-:Y:S01]  /*7250*/  F2FP.F16.F32.PACK_AB R7, R81, R237 ;  /* 0x000000ed5107723e */ /* 0x002fe200000000ff */
[----:B------:R-:W-:-:S04]  /*7260*/  IMAD.MOV.U32 R3, RZ, RZ, R63 ;  /* 0x000000ffff037224 */ /* 0x000fc800078e003f */
[----:B------:R-:W-:Y:S02]  /*7270*/  FFMA.FTZ R3, R3, UR19, -R21 ;  /* 0x0000001303037c23 */ /* 0x000fe40008010815 */
[C---:B------:R-:W-:Y:S06]  /*7280*/  HMMA.16816.F32 R144, R4.reuse, R12, R164 ;  /* 0x0000000c0490723c */ /* 0x040fec00000018a4 */
[----:B------:R-:W-:Y:S01]  /*7290*/  HMMA.16816.F32 R152, R4, R14, R156 ;  /* 0x0000000e0498723c */ /* 0x000fe2000000189c */
[----:B------:R-:W1:Y:S05]  /*72a0*/  LDSM.16.MT88.4 R12, [R227+0xd000] ;  /* 0x00d00000e30c783b */ /* 0x000e6a0000004200 */
[----:B------:R-:W-:Y:S01]  /*72b0*/  HMMA.16816.F32 R164, R8, R28, R176 ;  /* 0x0000001c08a4723c */ /* 0x000fe200000018b0 */
[----:B------:R-:W-:Y:S01]  /*72c0*/  IMAD.MOV.U32 R158, RZ, RZ, R48 ;  /* 0x000000ffff9e7224 */ /* 0x000fe200078e0030 */
[----:B------:R-:W-:Y:S01]  /*72d0*/  MOV R159, R32 ;  /* 0x00000020009f7202 */ /* 0x000fe20000000f00 */
[----:B------:R-:W-:-:S03]  /*72e0*/  IMAD.MOV.U32 R157, RZ, RZ, R122 ;  /* 0x000000ffff9d7224 */ /* 0x000fc600078e007a */
[C---:B------:R-:W-:Y:S06]  /*72f0*/  HMMA.16816.F32 R160, R4.reuse, R28, R172 ;  /* 0x0000001c04a0723c */ /* 0x040fec00000018ac */
        /* <DEDUP_REMOVED lines=11> */
[----:B------:R-:W-:Y:S01]  /*73b0*/  MOV R191, R49 ;  /* 0x0000003100bf7202 */ /* 0x000fe20000000f00 */
[----:B------:R-:W-:Y:S01]  /*73c0*/  HMMA.16816.F32 R168, R4, R30, R168 ;  /* 0x0000001e04a8723c */ /* 0x000fe200000018a8 */
[----:B------:R-:W3:Y:S01]  /*73d0*/  LDSM.16.MT88.4 R28, [R228+0xf000] ;  /* 0x00f00000e41c783b */ /* 0x000ee20000004200 */
[----:B------:R-:W-:Y:S01]  /*73e0*/  IMAD.MOV.U32 R57, RZ, RZ, R65 ;  /* 0x000000ffff397224 */ /* 0x000fe200078e0041 */
[----:B------:R-:W-:Y:S01]  /*73f0*/  MOV R156, R123 ;  /* 0x0000007b009c7202 */ /* 0x000fe20000000f00 */
[----:B------:R-:W-:Y:S01]  /*7400*/  IMAD.MOV.U32 R188, RZ, RZ, R75 ;  /* 0x000000ffffbc7224 */ /* 0x000fe200078e004b */
[----:B------:R-:W-:Y:S01]  /*7410*/  MOV R190, R33 ;  /* 0x0000002100be7202 */ /* 0x000fe20000000f00 */
[----:B------:R-:W-:-:S02]  /*7420*/  IMAD.MOV.U32 R65, RZ, RZ, R73 ;  /* 0x000000ffff417224 */ /* 0x000fc400078e0049 */
[----:B------:R-:W-:Y:S02]  /*7430*/  IMAD.MOV.U32 R189, RZ, RZ, R34 ;  /* 0x000000ffffbd7224 */ /* 0x000fe400078e0022 */
[----:B------:R-:W4:Y:S01]  /*7440*/  LDSM.16.MT88.4 R32, [R227+0xf000] ;  /* 0x00f00000e320783b */ /* 0x000f220000004200 */
[-C--:B-1----:R-:W-:Y:S06]  /*7450*/  HMMA.16816.F32 R196, R8, R12.reuse, R104 ;  /* 0x0000000c08c4723c */ /* 0x082fec0000001868 */
[C---:B------:R-:W-:Y:S06]  /*7460*/  HMMA.16816.F32 R192, R4.reuse, R12, R212 ;  /* 0x0000000c04c0723c */ /* 0x040fec00000018d4 */
[----:B------:R-:W-:Y:S01]  /*7470*/  HMMA.16816.F32 R200, R4, R14, R200 ;  /* 0x0000000e04c8723c */ /* 0x000fe200000018c8 */
[----:B------:R-:W-:Y:S01]  /*7480*/  IMAD.MOV.U32 R212, RZ, RZ, R56 ;  /* 0x000000ffffd47224 */ /* 0x000fe200078e0038 */
[----:B------:R-:W-:Y:S01]  /*7490*/  MOV R215, R57 ;  /* 0x0000003900d77202 */ /* 0x000fe20000000f00 */
[----:B------:R-:W-:Y:S01]  /*74a0*/  IMAD.MOV.U32 R214, RZ, RZ, R60 ;  /* 0x000000ffffd67224 */ /* 0x000fe200078e003c */
[----:B------:R-:W-:-:S02]  /*74b0*/  MOV R213, R61 ;  /* 0x0000003d00d57202 */ /* 0x000fc40000000f00 */
[----:B------:R-:W-:Y:S01]  /*74c0*/  HMMA.16816.F32 R140, R8, R14, R68 ;  /* 0x0000000e088c723c */ /* 0x000fe20000001844 */
[----:B------:R-:W1:Y:S05]  /*74d0*/  LDSM.16.MT88.4 R12, [R226+0xf000] ;  /* 0x00f00000e20c783b */ /* 0x000e6a0000004200 */
[C---:B--2---:R-:W-:Y:S06]  /*74e0*/  HMMA.16816.F32 R72, R4.reuse, R16, R248 ;  /* 0x000000100448723c */ /* 0x044fec00000018f8 */
[----:B---3--:R-:W-:Y:S01]  /*74f0*/  HMMA.16816.F32 R104, R4, R28, R240 ;  /* 0x0000001c0468723c */ /* 0x008fe200000018f0 */
[----:B------:R-:W-:Y:S01]  /*7500*/  IMAD.MOV.U32 R251, RZ, RZ, R59 ;  /* 0x000000fffffb7224 */ /* 0x000fe200078e003b */
[----:B------:R-:W-:Y:S01]  /*7510*/  MOV R249, R62 ;  /* 0x0000003e00f97202 */ /* 0x000fe20000000f00 */
[----:B------:R-:W-:Y:S01]  /*7520*/  IMAD.MOV.U32 R248, RZ, RZ, R67 ;  /* 0x000000fffff87224 */ /* 0x000fe200078e0043 */
[----:B------:R-:W-:-:S02]  /*7530*/  MOV R250, R66 ;  /* 0x0000004200fa7202 */ /* 0x000fc40000000f00 */
[----:B------:R-:W-:Y:S01]  /*7540*/  HMMA.16816.F32 R48, R4, R18, R208 ;  /* 0x000000120430723c */ /* 0x000fe200000018d0 */
[----:B------:R-:W-:Y:S01]  /*7550*/  IMAD.MOV.U32 R243, RZ, RZ, R249 ;  /* 0x000000fffff37224 */ /* 0x000fe200078e00f9 */
[----:B------:R-:W-:-:S04]  /*7560*/  MOV R249, R134 ;  /* 0x0000008600f97202 */ /* 0x000fc80000000f00 */
[C---:B------:R-:W-:Y:S06]  /*7570*/  HMMA.16816.F32 R44, R8.reuse, R18, R44 ;  /* 0x00000012082c723c */ /* 0x040fec000000182c */
[----:B------:R-:W-:Y:S06]  /*7580*/  HMMA.16816.F32 R68, R8, R16, R100 ;  /* 0x000000100844723c */ /* 0x000fec0000001864 */
[C---:B----4-:R-:W-:Y:S06]  /*7590*/  HMMA.16816.F32 R120, R4.reuse, R32, R220 ;  /* 0x000000200478723c */ /* 0x050fec00000018dc */
[C---:B-1----:R-:W-:Y:S06]  /*75a0*/  HMMA.16816.F32 R56, R4.reuse, R12, R244 ;  /* 0x0000000c0438723c */ /* 0x042fec00000018f4 */
[----:B------:R-:W-:Y:S01]  /*75b0*/  HMMA.16816.F32 R60, R4, R14, R204 ;  /* 0x0000000e043c723c */ /* 0x000fe200000018cc */
[----:B------:R-:W-:Y:S01]  /*75c0*/  IMAD.MOV.U32 R244, RZ, RZ, R65 ;  /* 0x000000fffff47224 */ /* 0x000fe200078e0041 */
[----:B------:R-:W-:Y:S01]  /*75d0*/  MOV R245, R84 ;  /* 0x0000005400f57202 */ /* 0x000fe20000000f00 */
[----:B------:R-:W-:Y:S01]  /*75e0*/  IMAD.MOV.U32 R246, RZ, RZ, R85 ;  /* 0x000000fffff67224 */ /* 0x000fe200078e0055 */
[----:B------:R-:W-:-:S02]  /*75f0*/  MOV R247, R64 ;  /* 0x0000004000f77202 */ /* 0x000fc40000000f00 */
[----:B------:R-:W-:Y:S01]  /*7600*/  MOV R240, R244 ;  /* 0x000000f400f07202 */ /* 0x000fe20000000f00 */
        /* <DEDUP_REMOVED lines=8> */
[C---:B------:R-:W-:Y:S06]  /*7690*/  HMMA.16816.F32 R36, R8.reuse, R14, R36 ;  /* 0x0000000e0824723c */ /* 0x040fec0000001824 */
[----:B------:R-:W-:Y:S01]  /*76a0*/  HMMA.16816.F32 R84, R8, R12, R96 ;  /* 0x0000000c0854723c */ /* 0x000fe20000001860 */
[----:B------:R-:W-:Y:S05]  /*76b0*/  LDSM.16.MT88.4 R96, [R226+0xf800] ;  /* 0x00f80000e260783b */ /* 0x000fea0000004200 */
[----:B------:R-:W-:Y:S01]  /*76c0*/  HMMA.16816.F32 R64, R4, R34, R116 ;  /* 0x000000220440723c */ /* 0x000fe20000001874 */
[----:B-1----:R-:W-:-:S04]  /*76d0*/  FFMA.FTZ R3, R252, UR19, -R21 ;  /* 0x00000013fc037c23 */ /* 0x002fc80008010815 */
[----:B------:R1:W2:Y:S01]  /*76e0*/  MUFU.EX2 R134, R3 ;  /* 0x0000000300867308 */ /* 0x0002a20000000800 */
[C---:B------:R-:W-:Y:S01]  /*76f0*/  HMMA.16816.F32 R100, R8.reuse, R28, R112 ;  /* 0x0000001c0864723c */ /* 0x040fe20000001870 */
[----:B------:R-:W-:Y:S05]  /*7700*/  LDSM.16.MT88.4 R112, [R228+0xf800] ;  /* 0x00f80000e470783b */ /* 0x000fea0000004200 */
[-C--:B------:R-:W-:Y:S06]  /*7710*/  HMMA.16816.F32 R40, R8, R30.reuse, R40 ;  /* 0x0000001e0828723c */ /* 0x080fec0000001828 */
[----:B------:R-:W-:Y:S01]  /*7720*/  HMMA.16816.F32 R108, R4, R30, R128 ;  /* 0x0000001e046c723c */ /* 0x000fe20000001880 */
[----:B-1----:R-:W-:-:S04]  /*7730*/  FFMA.FTZ R3, R238, UR19, -R21 ;  /* 0x00000013ee037c23 */ /* 0x002fc80008010815 */
[----:B------:R1:W-:Y:S02]  /*7740*/  MUFU.EX2 R139, R3 ;  /* 0x00000003008b7308 */ /* 0x0003e40000000800 */
[----:B-1----:R-:W-:-:S06]  /*7750*/  FFMA.FTZ R3, R218, UR19, -R21 ;  /* 0x00000013da037c23 */ /* 0x002fcc0008010815 */
[----:B------:R1:W-:Y:S02]  /*7760*/  MUFU.EX2 R26, R3 ;  /* 0x00000003001a7308 */ /* 0x0003e40000000800 */
        /* <DEDUP_REMOVED lines=14> */
[----:B------:R-:W3:Y:S01]  /*7850*/  LDL.LU R239, [R1+0xe4] ;  /* 0x0000e40001ef7983 */ /* 0x000ee20000300800 */
[----:B------:R1:W-:Y:S02]  /*7860*/  MUFU.EX2 R18, R3 ;  /* 0x0000000300127308 */ /* 0x0003e40000000800 */
[----:B-1----:R-:W-:Y:S01]  /*7870*/  FFMA.FTZ R3, R240, UR19, -R20 ;  /* 0x00000013f0037c23 */ /* 0x002fe20008010814 */
[----:B------:R-:W-:Y:S01]  /*7880*/  IMAD.MOV.U32 R240, RZ, RZ, R241 ;  /* 0x000000fffff07224 */ /* 0x000fe200078e00f1 */
[----:B------:R-:W-:Y:S01]  /*7890*/  MOV R241, R242 ;  /* 0x000000f200f17202 */ /* 0x000fe20000000f00 */
[----:B------:R-:W-:-:S03]  /*78a0*/  IMAD.MOV.U32 R242, RZ, RZ, R243 ;  /* 0x000000fffff27224 */ /* 0x000fc600078e00f3 */
[----:B------:R3:W1:Y:S01]  /*78b0*/  MUFU.EX2 R19, R3 ;  /* 0x0000000300137308 */ /* 0x0006620000000800 */
[----:B------:R-:W-:Y:S01]  /*78c0*/  MOV R243, R244 ;  /* 0x000000f400f37202 */ /* 0x000fe20000000f00 */
[----:B------:R-:W-:Y:S01]  /*78d0*/  IMAD.MOV.U32 R244, RZ, RZ, R245 ;  /* 0x000000fffff47224 */ /* 0x000fe200078e00f5 */
[----:B------:R-:W-:Y:S01]  /*78e0*/  MOV R245, R246 ;  /* 0x000000f600f57202 */ /* 0x000fe20000000f00 */
[----:B------:R-:W-:Y:S01]  /*78f0*/  IMAD.MOV.U32 R246, RZ, RZ, R247 ;  /* 0x000000fffff67224 */ /* 0x000fe200078e00f7 */
[----:B------:R-:W-:Y:S01]  /*7900*/  MOV R247, R248 ;  /* 0x000000f800f77202 */ /* 0x000fe20000000f00 */
[----:B------:R-:W-:Y:S01]  /*7910*/  IMAD.MOV.U32 R248, RZ, RZ, R250 ;  /* 0x000000fffff87224 */ /* 0x000fe200078e00fa */
[----:B------:R-:W-:Y:S01]  /*7920*/  MOV R250, R251 ;  /* 0x000000fb00fa7202 */ /* 0x000fe20000000f00 */
[----:B------:R-:W-:Y:S02]  /*7930*/  IMAD.MOV.U32 R251, RZ, RZ, R82 ;  /* 0x000000fffffb7224 */ /* 0x000fe400078e0052 */
[----:B------:R-:W4:Y:S01]  /*7940*/  LDL.LU R82, [R1+0x30] ;  /* 0x0000300001527983 */ /* 0x000f220000300800 */
[----:B---3--:R-:W-:-:S04]  /*7950*/  FFMA.FTZ R3, R239, UR19, -R20 ;  /* 0x00000013ef037c23 */ /* 0x008fc80008010814 */
[----:B------:R3:W-:Y:S02]  /*7960*/  MUFU.EX2 R21, R3 ;  /* 0x0000000300157308 */ /* 0x0007e40000000800 */
[----:B---3--:R-:W-:-:S06]  /*7970*/  FFMA.FTZ R3, R219, UR19, -R20 ;  /* 0x00000013db037c23 */ /* 0x008fcc0008010814 */
[----:B------:R3:W-:Y:S02]  /*7980*/  MUFU.EX2 R17, R3 ;  /* 0x0000000300117308 */ /* 0x0007e40000000800 */
[----:B---3--:R-:W-:Y:S01]  /*7990*/  FFMA.FTZ R3, R240, UR19, -R2 ;  /* 0x00000013f0037c23 */ /* 0x008fe20008010802 */
        /* <DEDUP_REMOVED lines=17> */
[----:B------:R-:W2:Y:S01]  /*7ab0*/  LDL.LU R25, [R1+0xe0] ;  /* 0x0000e00001197983 */ /* 0x000ea20000300800 */
[----:B---3--:R-:W-:Y:S01]  /*7ac0*/  FFMA.FTZ R3, R240, UR19, -R2 ;  /* 0x00000013f0037c23 */ /* 0x008fe20008010802 */
        /* <DEDUP_REMOVED lines=18> */
[----:B------:R1:W2:Y:S01]  /*7bf0*/  MUFU.EX2 R16, R3 ;  /* 0x0000000300107308 */ /* 0x0002a20000000800 */
        /* <DEDUP_REMOVED lines=9> */
[----:B------:R-:W-:Y:S01]  /*7c90*/  IMAD.MOV.U32 R246, RZ, RZ, R212 ;  /* 0x000000fffff67224 */ /* 0x000fe200078e00d4 */
[----:B------:R-:W-:Y:S01]  /*7ca0*/  MOV R247, R213 ;  /* 0x000000d500f77202 */ /* 0x000fe20000000f00 */
[----:B------:R-:W-:Y:S01]  /*7cb0*/  IMAD.MOV.U32 R248, RZ, RZ, R214 ;  /* 0x000000fffff87224 */ /* 0x000fe200078e00d6 */
[----:B------:R-:W-:Y:S01]  /*7cc0*/  MOV R20, R231 ;  /* 0x000000e700147202 */ /* 0x000fe20000000f00 */
[----:B----4-:R-:W-:-:S02]  /*7cd0*/  IMAD.MOV.U32 R28, RZ, RZ, R82 ;  /* 0x000000ffff1c7224 */ /* 0x010fc400078e0052 */
[----:B-1----:R-:W-:Y:S01]  /*7ce0*/  FFMA.FTZ R3, R240, UR19, -R2 ;  /* 0x00000013f0037c23 */ /* 0x002fe20008010802 */
[----:B------:R-:W-:Y:S01]  /*7cf0*/  IMAD.MOV.U32 R240, RZ, RZ, R245 ;  /* 0x000000fffff07224 */ /* 0x000fe200078e00f5 */
[----:B------:R-:W-:Y:S01]  /*7d00*/  MOV R245, R251 ;  /* 0x000000fb00f57202 */ /* 0x000fe20000000f00 */
[----:B------:R-:W-:Y:S01]  /*7d10*/  HMMA.16816.F32 R32, R8, R34, R88 ;  /* 0x000000220820723c */ /* 0x000fe20000001858 */
[----:B------:R-:W-:Y:S01]  /*7d20*/  MUFU.EX2 R14, R3 ;  /* 0x00000003000e7308 */ /* 0x000fe20000000800 */
[----:B------:R-:W-:Y:S01]  /*7d30*/  MOV R219, R230 ;  /* 0x000000e600db7202 */ /* 0x000fe20000000f00 */
[----:B------:R-:W-:Y:S01]  /*7d40*/  IMAD.MOV.U32 R251, RZ, RZ, R159 ;  /* 0x000000fffffb7224 */ /* 0x000fe200078e009f */
[----:B------:R-:W-:Y:S01]  /*7d50*/  MOV R239, R80 ;  /* 0x0000005000ef7202 */ /* 0x000fe20000000f00 */
[----:B------:R-:W-:Y:S01]  /*7d60*/  IMAD.MOV.U32 R213, RZ, RZ, R157 ;  /* 0x000000ffffd57224 */ /* 0x000fe200078e009d */
[----:B--2---:R-:W-:Y:S01]  /*7d70*/  F2FP.F16.F32.PACK_AB R128, R134, R27 ;  /* 0x0000001b8680723e */ /* 0x004fe200000000ff */
[----:B------:R-:W-:Y:S01]  /*7d80*/  FADD.FTZ R8, R20, R219 ;  /* 0x000000db14087221 */ /* 0x000fe20000010000 */
[----:B------:R-:W-:Y:S01]  /*7d90*/  F2FP.F16.F32.PACK_AB R129, R19, R18 ;  /* 0x000000121381723e */ /* 0x000fe200000000ff */
[----:B------:R-:W-:Y:S01]  /*7da0*/  IMAD.MOV.U32 R20, RZ, RZ, R239 ;  /* 0x000000ffff147224 */ /* 0x000fe200078e00ef */
[----:B------:R-:W-:-:S02]  /*7db0*/  MOV R239, R28 ;  /* 0x0000001c00ef7202 */ /* 0x000fc40000000f00 */
[----:B------:R-:W-:Y:S02]  /*7dc0*/  F2FP.F16.F32.PACK_AB R130, R26, R139 ;  /* 0x0000008b1a82723e */ /* 0x000fe400000000ff */
[----:B------:R-:W-:Y:S01]  /*7dd0*/  F2FP.F16.F32.PACK_AB R124, R16, R15 ;  /* 0x0000000f107c723e */ /* 0x000fe200000000ff */
[----:B------:R-:W-:Y:S01]  /*7de0*/  FADD.FTZ R8, R132, R8 ;  /* 0x0000000884087221 */ /* 0x000fe20000010000 */
[----:B------:R-:W-:Y:S02]  /*7df0*/  MOV R218, R83 ;  /* 0x0000005300da7202 */ /* 0x000fe40000000f00 */
[----:B------:R-:W-:Y:S02]  /*7e00*/  MOV R238, R215 ;  /* 0x000000d700ee7202 */ /* 0x000fe40000000f00 */
[----:B------:R-:W-:Y:S02]  /*7e10*/  MOV R250, R135 ;  /* 0x0000008700fa7202 */ /* 0x000fe40000000f00 */
[----:B------:R-:W-:-:S02]  /*7e20*/  MOV R212, R158 ;  /* 0x0000009e00d47202 */ /* 0x000fc40000000f00 */
[----:B------:R-:W-:Y:S01]  /*7e30*/  MOV R214, R156 ;  /* 0x0000009c00d67202 */ /* 0x000fe20000000f00 */
[----:B------:R-:W-:Y:S01]  /*7e40*/  IMAD.MOV.U32 R215, RZ, RZ, R81 ;  /* 0x000000ffffd77224 */ /* 0x000fe200078e0051 */
[----:B------:R-:W-:Y:S04]  /*7e50*/  LDSM.16.MT88.4 R156, [R225+0xd800] ;  /* 0x00d80000e19c783b */ /* 0x000fe80000004200 */
[----:B------:R-:W-:Y:S04]  /*7e60*/  LDSM.16.MT88.4 R80, [R225+0xf800] ;  /* 0x00f80000e150783b */ /* 0x000fe80000004200 */
[----:B------:R1:W5:Y:S01]  /*7e70*/  LDL.LU R135, [R1+0xd8] ;  /* 0x0000d80001877983 */ /* 0x0003620000300800 */
[----:B---3--:R-:W-:-:S04]  /*7e80*/  FFMA.FTZ R2, R237, UR19, -R2 ;  /* 0x00000013ed027c23 */ /* 0x008fc80008010802 */
[----:B------:R2:W3:Y:S02]  /*7e90*/  MUFU.EX2 R13, R2 ;  /* 0x00000002000d7308 */ /* 0x0004e40000000800 */
[----:B--2---:R-:W-:Y:S01]  /*7ea0*/  FFMA.FTZ R2, R220, UR19, -R0 ;  /* 0x00000013dc027c23 */ /* 0x004fe20008010800 */
        /* <DEDUP_REMOVED lines=18> */
[----:B---3--:R-:W-:-:S02]  /*7fd0*/  F2FP.F16.F32.PACK_AB R126, R13, R14 ;  /* 0x0000000e0d7e723e */ /* 0x008fc400000000ff */
[----:B------:R-:W-:Y:S01]  /*7fe0*/  MOV R173, R136 ;  /* 0x0000008800ad7202 */ /* 0x000fe20000000f00 */
[----:B--2---:R-:W-:Y:S01]  /*7ff0*/  FFMA.FTZ R2, R220, UR19, -R0 ;  /* 0x00000013dc027c23 */ /* 0x004fe20008010800 */
        /* <DEDUP_REMOVED lines=10> */
[----:B------:R2:W3:Y:S01]  /*80a0*/  MUFU.EX2 R11, R2 ;  /* 0x00000002000b7308 */ /* 0x0004e20000000800 */
[----:B------:R-:W-:Y:S01]  /*80b0*/  IMAD.MOV.U32 R208, RZ, RZ, R221 ;  /* 0x000000ffffd07224 */ /* 0x000fe200078e00dd */
[----:B------:R-:W-:Y:S01]  /*80c0*/  MOV R209, R240 ;  /* 0x000000f000d17202 */ /* 0x000fe20000000f00 */
[----:B------:R1:W5:Y:S01]  /*80d0*/  LDL.LU R136, [R1+0xd4] ;  /* 0x0000d40001887983 */ /* 0x0003620000300800 */
[----:B------:R-:W-:Y:S01]  /*80e0*/  MOV R240, R245 ;  /* 0x000000f500f07202 */ /* 0x000fe20000000f00 */
[----:B------:R-:W-:Y:S01]  /*80f0*/  IMAD.MOV.U32 R246, RZ, RZ, R247 ;  /* 0x000000fffff67224 */ /* 0x000fe200078e00f7 */
[----:B------:R-:W-:Y:S01]  /*8100*/  MOV R247, R188 ;  /* 0x000000bc00f77202 */ /* 0x000fe20000000f00 */
[----:B------:R-:W-:Y:S01]  /*8110*/  IMAD.MOV.U32 R188, RZ, RZ, R189 ;  /* 0x000000ffffbc7224 */ /* 0x000fe200078e00bd */
[----:B------:R-:W-:Y:S01]  /*8120*/  MOV R189, R190 ;  /* 0x000000be00bd7202 */ /* 0x000fe20000000f00 */
[----:B------:R-:W-:-:S02]  /*8130*/  IMAD.MOV.U32 R190, RZ, RZ, R172 ;  /* 0x000000ffffbe7224 */ /* 0x000fc400078e00ac */
[--C-:B--2---:R-:W-:Y:S01]  /*8140*/  FFMA.FTZ R2, R220, UR19, -R0.reuse ;  /* 0x00000013dc027c23 */ /* 0x104fe20008010800 */
[----:B------:R-:W-:Y:S01]  /*8150*/  IMAD.MOV.U32 R220, RZ, RZ, R223 ;  /* 0x000000ffffdc7224 */ /* 0x000fe200078e00df */
[----:B------:R-:W-:Y:S01]  /*8160*/  MOV R223, R244 ;  /* 0x000000f400df7202 */ /* 0x000fe20000000f00 */
[----:B------:R-:W-:Y:S01]  /*8170*/  FFMA.FTZ R0, R208, UR19, -R0 ;  /* 0x00000013d0007c23 */ /* 0x000fe20008010800 */
[----:B------:R-:W-:Y:S02]  /*8180*/  MOV R208, R240 ;  /* 0x000000f000d07202 */ /* 0x000fe40000000f00 */
        /* <DEDUP_REMOVED lines=9> */
[----:B---3--:R-:W-:-:S02]  /*8220*/  F2FP.F16.F32.PACK_AB R125, R11, R9 ;  /* 0x000000090b7d723e */ /* 0x008fc400000000ff */
[----:B------:R-:W-:Y:S01]  /*8230*/  MOV R172, R173 ;  /* 0x000000ad00ac7202 */ /* 0x000fe20000000f00 */
[----:B--2---:R-:W-:Y:S01]  /*8240*/  FADD.FTZ R2, R7, R6 ;  /* 0x0000000607027221 */ /* 0x004fe20000010000 */
[----:B------:R2:W3:Y:S01]  /*8250*/  MUFU.EX2 R12, R0 ;  /* 0x00000000000c7308 */ /* 0x0004e20000000800 */
        /* <DEDUP_REMOVED lines=9> */
[----:B------:R-:W-:Y:S01]  /*82f0*/  FADD.FTZ R3, R204, R131 ;  /* 0x00000083cc037221 */ /* 0x000fe20000010000 */
[----:B------:R-:W-:Y:S01]  /*8300*/  MOV R204, R209 ;  /* 0x000000d100cc7202 */ /* 0x000fe20000000f00 */
[----:B------:R-:W-:-:S02]  /*8310*/  IMAD.MOV.U32 R205, RZ, RZ, R222 ;  /* 0x000000ffffcd7224 */ /* 0x000fc400078e00de */
[----:B------:R-:W-:Y:S01]  /*8320*/  FADD.FTZ R2, R224, R2 ;  /* 0x00000002e0027221 */ /* 0x000fe20000010000 */
[----:B------:R-:W-:Y:S01]  /*8330*/  IMAD.MOV.U32 R29, RZ, RZ, R206 ;  /* 0x000000ffff1d7224 */ /* 0x000fe200078e00ce */
[----:B------:R-:W-:Y:S01]  /*8340*/  F2FP.F16.F32.PACK_AB R131, R17, R21 ;  /* 0x000000151183723e */ /* 0x000fe200000000ff */
[----:B--2---:R-:W-:Y:S01]  /*8350*/  FADD.FTZ R0, R205, R204 ;  /* 0x000000cccd007221 */ /* 0x004fe20000010000 */
[----:B---3--:R-:W-:Y:S02]  /*8360*/  F2FP.F16.F32.PACK_AB R127, R12, R10 ;  /* 0x0000000a0c7f723e */ /* 0x008fe400000000ff */
[----:B------:R-:W-:Y:S01]  /*8370*/  MOV R28, R29 ;  /* 0x0000001d001c7202 */ /* 0x000fe20000000f00 */
[----:B------:R-:W-:Y:S02]  /*8380*/  IMAD.MOV.U32 R29, RZ, RZ, R248 ;  /* 0x000000ffff1d7224 */ /* 0x000fe400078e00f8 */
[----:B------:R-:W-:Y:S01]  /*8390*/  FADD.FTZ R3, R229, R3 ;  /* 0x00000003e5037221 */ /* 0x000fe20000010000 */
        /* <DEDUP_REMOVED lines=15> */
[-C--:B----4-:R-:W-:Y:S06]  /*8490*/  HMMA.16816.F32 R120, R124, R4.reuse, R120 ;  /* 0x000000047c78723c */ /* 0x090fec0000001878 */
[----:B------:R-:W-:Y:S01]  /*84a0*/  HMMA.16816.F32 R116, R128, R4, R116 ;  /* 0x000000048074723c */ /* 0x000fe20000001874 */
[----:B------:R-:W-:-:S02]  /*84b0*/  IMAD.MOV.U32 R210, RZ, RZ, R234 ;  /* 0x000000ffffd27224 */ /* 0x000fc400078e00ea */
[----:B------:R-:W-:Y:S01]  /*84c0*/  FADD.FTZ R3, R238, R3 ;  /* 0x00000003ee037221 */ /* 0x000fe20000010000 */
[----:B------:R-:W-:Y:S01]  /*84d0*/  MOV R245, R189 ;  /* 0x000000bd00f57202 */ /* 0x000fe20000000f00 */
[----:B------:R-:W-:Y:S01]  /*84e0*/  FADD.FTZ R2, R252, R2 ;  /* 0x00000002fc027221 */ /* 0x000fe20000010000 */
[----:B------:R-:W-:Y:S02]  /*84f0*/  MOV R246, R188 ;  /* 0x000000bc00f67202 */ /* 0x000fe40000000f00 */
[----:B------:R-:W-:Y:S01]  /*8500*/  MOV R221, R235 ;  /* 0x000000eb00dd7202 */ /* 0x000fe20000000f00 */
[----:B------:R-:W-:Y:S01]  /*8510*/  FADD.FTZ R4, R20, R8 ;  /* 0x0000000814047221 */ /* 0x000fe20000010000 */
[----:B------:R-:W-:Y:S02]  /*8520*/  MOV R189, R175 ;  /* 0x000000af00bd7202 */ /* 0x000fe40000000f00 */
[----:B------:R-:W-:Y:S01]  /*8530*/  MOV R190, R138 ;  /* 0x0000008a00be7202 */ /* 0x000fe20000000f00 */
[----:B------:R-:W-:Y:S01]  /*8540*/  FADD.FTZ R4, R218, R4 ;  /* 0x00000004da047221 */ /* 0x000fe20000010000 */
[----:B------:R-:W-:Y:S01]  /*8550*/  FADD.FTZ R0, R208, R0 ;  /* 0x00000000d0007221 */ /* 0x000fe20000010000 */
[----:B------:R-:W-:-:S02]  /*8560*/  IMAD.MOV.U32 R188, RZ, RZ, R174 ;  /* 0x000000ffffbc7224 */ /* 0x000fc400078e00ae */
[----:B------:R-:W-:Y:S01]  /*8570*/  FADD.FTZ R5, R210, R3 ;  /* 0x00000003d2057221 */ /* 0x000fe20000010000 */
[----:B------:R-:W-:Y:S01]  /*8580*/  FADD.FTZ R4, R209, R4 ;  /* 0x00000004d1047221 */ /* 0x000fe20000010000 */
[----:B------:R-:W-:Y:S01]  /*8590*/  MOV R223, R191 ;  /* 0x000000bf00df7202 */ /* 0x000fe20000000f00 */
[----:B------:R-:W-:Y:S02]  /*85a0*/  IMAD.MOV.U32 R222, RZ, RZ, R236 ;  /* 0x000000ffffde7224 */ /* 0x000fe400078e00ec */
        /* <DEDUP_REMOVED lines=22> */
[----:B------:R-:W-:Y:S01]  /*8710*/  FADD.FTZ R0, R217, R0 ;  /* 0x00000000d9007221 */ /* 0x000fe20000010000 */
[----:B------:R-:W-:Y:S01]  /*8720*/  MOV R212, R213 ;  /* 0x000000d500d47202 */ /* 0x000fe20000000f00 */
[----:B------:R-:W-:Y:S01]  /*8730*/  FADD.FTZ R2, R247, R2 ;  /* 0x00000002f7027221 */ /* 0x000fe20000010000 */
[----:B------:R-:W-:Y:S01]  /*8740*/  FADD.FTZ R4, R248, R4 ;  /* 0x00000004f8047221 */ /* 0x000fe20000010000 */
[----:B------:R-:W2:Y:S01]  /*8750*/  LDSM.16.MT88.4 R188, [R228+0xd800] ;  /* 0x00d80000e4bc783b */ /* 0x000ea20000004200 */
[----:B------:R-:W-:Y:S02]  /*8760*/  IMAD.MOV.U32 R213, RZ, RZ, R214 ;  /* 0x000000ffffd57224 */ /* 0x000fe400078e00d6 */
[----:B------:R-:W-:Y:S01]  /*8770*/  FADD.FTZ R3, R249, R3 ;  /* 0x00000003f9037221 */ /* 0x000fe20000010000 */
[----:B------:R-:W-:Y:S01]  /*8780*/  MOV R214, R133 ;  /* 0x0000008500d67202 */ /* 0x000fe20000000f00 */
[----:B------:R-:W-:Y:S01]  /*8790*/  FADD.FTZ R0, R251, R0 ;  /* 0x00000000fb007221 */ /* 0x000fe20000010000 */
[----:B------:R-:W3:Y:S01]  /*87a0*/  LDSM.16.MT88.4 R172, [R226+0xd800] ;  /* 0x00d80000e2ac783b */ /* 0x000ee20000004200 */
[----:B------:R-:W-:Y:S01]  /*87b0*/  FADD.FTZ R2, R250, R2 ;  /* 0x00000002fa027221 */ /* 0x000fe20000010000 */
[----:B------:R-:W-:-:S02]  /*87c0*/  FADD.FTZ R4, R212, R4 ;  /* 0x00000004d4047221 */ /* 0x000fc40000010000 */
[----:B------:R-:W4:Y:S01]  /*87d0*/  LDSM.16.MT88.4 R204, [R227+0xd800] ;  /* 0x00d80000e3cc783b */ /* 0x000f220000004200 */
        /* <DEDUP_REMOVED lines=23> */
[----:B------:R-:W-:Y:S01]  /*8950*/  FADD.FTZ R2, R14, R2 ;  /* 0x000000020e027221 */ /* 0x000fe20000010000 */
[----:B------:R-:W-:Y:S02]  /*8960*/  HMMA.16816.F32 R148, R128, R156, R148 ;  /* 0x0000009c8094723c */ /* 0x000fe40000001894 */
        /* <DEDUP_REMOVED lines=10> */
[----:B------:R1:W5:Y:S04]  /*8a10*/  LDL.LU R25, [R1+0x9c] ;  /* 0x00009c0001197983 */ /* 0x0003680000300800 */
[----:B------:R1:W5:Y:S01]  /*8a20*/  LDL.LU R24, [R1+0x98] ;  /* 0x0000980001187983 */ /* 0x0003620000300800 */
[-C--:B--2---:R-:W-:Y:S03]  /*8a30*/  HMMA.16816.F32 R180, R128, R188.reuse, R180 ;  /* 0x000000bc80b4723c */ /* 0x084fe600000018b4 */
[----:B------:R1:W5:Y:S03]  /*8a40*/  LDL.LU R23, [R1+0x94] ;  /* 0x0000940001177983 */ /* 0x0003660000300800 */
[C---:B------:R-:W-:Y:S01]  /*8a50*/  HMMA.16816.F32 R176, R124.reuse, R188, R176 ;  /* 0x000000bc7cb0723c */ /* 0x040fe200000018b0 */
[----:B------:R1:W5:Y:S04]  /*8a60*/  LDL.LU R22, [R1+0x90] ;  /* 0x0000900001167983 */ /* 0x0003680000300800 */
[----:B------:R1:W-:Y:S01]  /*8a70*/  STL [R1+0x40], R4 ;  /* 0x0000400401007387 */ /* 0x0003e20000100800 */
[----:B------:R-:W-:Y:S03]  /*8a80*/  HMMA.16816.F32 R184, R124, R190, R184 ;  /* 0x000000be7cb8723c */ /* 0x000fe600000018b8 */
[----:B------:R1:W-:Y:S03]  /*8a90*/  STL [R1+0x4c], R3 ;  /* 0x00004c0301007387 */ /* 0x0003e60000100800 */
[C---:B------:R-:W-:Y:S01]  /*8aa0*/  HMMA.16816.F32 R156, R128.reuse, R158, R92 ;  /* 0x0000009e809c723c */ /* 0x040fe2000000185c */
[----:B------:R1:W-:Y:S04]  /*8ab0*/  STL [R1+0x44], R0 ;  /* 0x0000440001007387 */ /* 0x0003e80000100800 */
[----:B------:R1:W-:Y:S01]  /*8ac0*/  STL [R1+0x50], R2 ;  /* 0x0000500201007387 */ /* 0x0003e20000100800 */
[C---:B------:R-:W-:Y:S06]  /*8ad0*/  HMMA.16816.F32 R188, R128.reuse, R190, R76 ;  /* 0x000000be80bc723c */ /* 0x040fec000000184c */
[-C--:B---3--:R-:W-:Y:S06]  /*8ae0*/  HMMA.16816.F32 R164, R128, R172.reuse, R164 ;  /* 0x000000ac80a4723c */ /* 0x088fec00000018a4 */
[C---:B------:R-:W-:Y:S06]  /*8af0*/  HMMA.16816.F32 R160, R124.reuse, R172, R160 ;  /* 0x000000ac7ca0723c */ /* 0x040fec00000018a0 */
        /* <DEDUP_REMOVED lines=22> */
[----:B------:R-:W2:Y:S01]  /*8c60*/  LDL R213, [R1+0x48] ;  /* 0x0000480001d57983 */ /* 0x000ea20000100800 */
[----:B------:R-:W-:Y:S01]  /*8c70*/  ULDC UR4, c[0x0][0x2d0] ;  /* 0x0000b40000047ab9 */ /* 0x000fe20000000800 */
[----:B------:R-:W-:-:S04]  /*8c80*/  DEPBAR.LE SB0, 0x0 ;  /* 0x000080000000791a */ /* 0x000fc80000000000 */
[----:B------:R-:W3:Y:S01]  /*8c90*/  LDL.64 R214, [R1+0x38] ;  /* 0x0000380001d67983 */ /* 0x000ee20000100a00 */
[----:B------:R-:W-:Y:S01]  /*8ca0*/  BAR.SYNC.DEFER_BLOCKING 0x0 ;  /* 0x0000000000007b1d */ /* 0x000fe20000010000 */
[----:B-----5:R-:W-:Y:S01]  /*8cb0*/  ISETP.GE.AND P3, PT, R132, UR4, PT ;  /* 0x0000000484007c0c */ /* 0x020fe2000bf66270 */
[----:B------:R-:W-:-:S04]  /*8cc0*/  UIADD3 UR28, UR18, -0x2, URZ ;  /* 0xfffffffe121c7890 */ /* 0x000fc8000fffe03f */
[----:B------:R-:W-:Y:S02]  /*8cd0*/  USHF.R.S32.HI UR10, URZ, 0x1f, UR28 ;  /* 0x0000001f3f0a7899 */ /* 0x000fe4000801141c */
[----:B------:R-:W-:Y:S01]  /*8ce0*/  IMAD.U32 R2, RZ, RZ, UR28 ;  /* 0x0000001cff027e24 */ /* 0x000fe2000f8e00ff */
[----:B------:R-:W-:Y:S04]  /*8cf0*/  STL.64 [R1+0x98], R70 ;  /* 0x0000984601007387 */ /* 0x000fe80000100a00 */
[----:B------:R-:W-:Y:S01]  /*8d00*/  STL.64 [R1+0x90], R68 ;  /* 0x0000904401007387 */ /* 0x000fe20000100a00 */
        /* <DEDUP_REMOVED lines=79> */
[----:B-1----:R-:W1:Y:S04]  /*9200*/  LDSM.16.M88.4 R8, [R232+0x2000] ;  /* 0x00200000e808783b */ /* 0x002e680000000200 */
[----:B------:R-:W-:Y:S04]  /*9210*/  LDSM.16.M88.4 R32, [R231+0x800] ;  /* 0x00080000e720783b */ /* 0x000fe80000000200 */
[----:B--2---:R-:W2:Y:S04]  /*9220*/  LDSM.16.M88.4 R4, [R233+0x2000] ;  /* 0x00200000e904783b */ /* 0x004ea80000000200 */
[----:B------:R-:W3:Y:S04]  /*9230*/  LDSM.16.M88.4 R36, [R231] ;  /* 0x00000000e724783b */ /* 0x000ee80000000200 */
[----:B------:R-:W4:Y:S04]  /*9240*/  LDSM.16.M88.4 R28, [R231+0x1000] ;  /* 0x00100000e71c783b */ /* 0x000f280000000200 */
        /* <DEDUP_REMOVED lines=9> */
[----:B------:R-:W-:Y:S06]  /*92e0*/  HMMA.16816.F32 R60, R8, R46, RZ ;  /* 0x0000002e083c723c */ /* 0x000fec00000018ff */
[----:B--2---:R-:W-:Y:S06]  /*92f0*/  HMMA.16816.F32 R244, R4, R34, R140 ;  /* 0x0000002204f4723c */ /* 0x004fec000000188c */
[----:B------:R-:W-:Y:S06]  /*9300*/  HMMA.16816.F32 R8, R8, R42, RZ ;  /* 0x0000002a0808723c */ /* 0x000fec00000018ff */
[C---:B---3--:R-:W-:Y:S06]  /*9310*/  HMMA.16816.F32 R216, R4.reuse, R36, R216 ;  /* 0x0000002404d8723c */ /* 0x048fec00000018d8 */
[C---:B------:R-:W-:Y:S06]  /*9320*/  HMMA.16816.F32 R220, R4.reuse, R32, R208 ;  /* 0x0000002004dc723c */ /* 0x040fec00000018d0 */
[----:B------:R-:W-:Y:S01]  /*9330*/  MOV R20, R244 ;  /* 0x000000f400147202 */ /* 0x000fe20000000f00 */
[----:B------:R-:W-:Y:S01]  /*9340*/  IMAD.MOV.U32 R3, RZ, RZ, R245 ;  /* 0x000000ffff037224 */ /* 0x000fe200078e00f5 */
[----:B------:R-:W-:Y:S01]  /*9350*/  MOV R0, R247 ;  /* 0x000000f700007202 */ /* 0x000fe20000000f00 */
[----:B------:R-:W-:Y:S01]  /*9360*/  IMAD.MOV.U32 R2, RZ, RZ, R246 ;  /* 0x000000ffff027224 */ /* 0x000fe200078e00f6 */
[C---:B----4-:R-:W-:Y:S06]  /*9370*/  HMMA.16816.F32 R68, R4.reuse, R28, R64 ;  /* 0x0000001c0444723c */ /* 0x050fec0000001840 */
[C---:B------:R-:W-:Y:S06]  /*9380*/  HMMA.16816.F32 R240, R4.reuse, R16, R56 ;  /* 0x0000001004f0723c */ /* 0x040fec0000001838 */
[C---:B------:R-:W-:Y:S06]  /*9390*/  HMMA.16816.F32 R212, R4.reuse, R38, R212 ;  /* 0x0000002604d4723c */ /* 0x040fec00000018d4 */
[C---:B------:R-:W-:Y:S06]  /*93a0*/  HMMA.16816.F32 R248, R4.reuse, R30, R60 ;  /* 0x0000001e04f8723c */ /* 0x040fec000000183c */
[----:B------:R-:W-:Y:S01]  /*93b0*/  HMMA.16816.F32 R244, R4, R18, R8 ;  /* 0x0000001204f4723c */ /* 0x000fe20000001808 */
[----:B------:R-:W1:Y:S05]  /*93c0*/  LDSM.16.M88.4 R4, [R233] ;  /* 0x00000000e904783b */ /* 0x000e6a0000000200 */
[C---:B------:R-:W-:Y:S06]  /*93d0*/  HMMA.16816.F32 R64, R12.reuse, R52, RZ ;  /* 0x000000340c40723c */ /* 0x040fec00000018ff */
[C---:B------:R-:W-:Y:S06]  /*93e0*/  HMMA.16816.F32 R60, R12.reuse, R54, RZ ;  /* 0x000000360c3c723c */ /* 0x040fec00000018ff */
[C---:B------:R-:W-:Y:S06]  /*93f0*/  HMMA.16816.F32 R56, R12.reuse, R48, RZ ;  /* 0x000000300c38723c */ /* 0x040fec00000018ff */
        /* <DEDUP_REMOVED lines=37> */
[----:B------:R-:W-:Y:S02]  /*9650*/  LDSM.16.M88.4 R4, [R234+0x2000] ;  /* 0x00200000ea04783b */ /* 0x000fe40000000200 */
[----:B------:R-:W-:Y:S01]  /*9660*/  MOV R132, R52 ;  /* 0x0000003400847202 */ /* 0x000fe20000000f00 */
[----:B------:R-:W-:Y:S01]  /*9670*/  IMAD.MOV.U32 R27, RZ, RZ, R53 ;  /* 0x000000ffff1b7224 */ /* 0x000fe200078e0035 */
[----:B------:R-:W-:Y:S01]  /*9680*/  MOV R21, R55 ;  /* 0x0000003700157202 */ /* 0x000fe20000000f00 */
[----:B------:R-:W-:Y:S01]  /*9690*/  HMMA.16816.F32 R60, R8, R34, R48 ;  /* 0x00000022083c723c */ /* 0x000fe20000001830 */
[----:B------:R-:W1:Y:S01]  /*96a0*/  LDSM.16.M88.4 R32, [R229] ;  /* 0x00000000e520783b */ /* 0x000e620000000200 */
[----:B------:R-:W-:-:S04]  /*96b0*/  IMAD.MOV.U32 R26, RZ, RZ, R54 ;  /* 0x000000ffff1a7224 */ /* 0x000fc800078e0036 */
[C---:B------:R-:W-:Y:S06]  /*96c0*/  HMMA.16816.F32 R48, R8.reuse, R16, R140 ;  /* 0x000000100830723c */ /* 0x040fec000000188c */
[C---:B------:R-:W-:Y:S01]  /*96d0*/  HMMA.16816.F32 R44, R8.reuse, R18, R44 ;  /* 0x00000012082c723c */ /* 0x040fe2000000182c */
[----:B------:R-:W2:Y:S05]  /*96e0*/  LDSM.16.M88.4 R16, [R229+0x1000] ;  /* 0x00100000e510783b */ /* 0x000eaa0000000200 */
[C---:B------:R-:W-:Y:S01]  /*96f0*/  HMMA.16816.F32 R52, R8.reuse, R30, R40 ;  /* 0x0000001e0834723c */ /* 0x040fe20000001828 */
[----:B------:R-:W3:Y:S05]  /*9700*/  LDSM.16.M88.4 R28, [R229+0x800] ;  /* 0x00080000e51c783b */ /* 0x000eea0000000200 */
[C---:B------:R-:W-:Y:S06]  /*9710*/  HMMA.16816.F32 R40, R8.reuse, R12, R208 ;  /* 0x0000000c0828723c */ /* 0x040fec00000018d0 */
[----:B------:R-:W-:Y:S01]  /*9720*/  HMMA.16816.F32 R36, R8, R14, R36 ;  /* 0x0000000e0824723c */ /* 0x000fe20000001824 */
[----:B------:R-:W4:Y:S04]  /*9730*/  LDSM.16.M88.4 R12, [R229+0x1800] ;  /* 0x00180000e50c783b */ /* 0x000f280000000200 */
[----:B------:R-:W4:Y:S01]  /*9740*/  LDSM.16.M88.4 R8, [R234] ;  /* 0x00000000ea08783b */ /* 0x000f220000000200 */
[C---:B-1----:R-:W-:Y:S06]  /*9750*/  HMMA.16816.F32 R140, R4.reuse, R34, R212 ;  /* 0x00000022048c723c */ /* 0x042fec00000018d4 */
[----:B------:R-:W-:Y:S01]  /*9760*/  HMMA.16816.F32 R248, R4, R32, R216 ;  /* 0x0000002004f8723c */ /* 0x000fe200000018d8 */
[----:B------:R-:W-:Y:S01]  /*9770*/  IMAD.MOV.U32 R212, RZ, RZ, R132 ;  /* 0x000000ffffd47224 */ /* 0x000fe200078e0084 */
[----:B------:R-:W-:Y:S01]  /*9780*/  MOV R214, R26 ;  /* 0x0000001a00d67202 */ /* 0x000fe20000000f00 */
[----:B------:R-:W-:-:S02]  /*9790*/  IMAD.MOV.U32 R213, RZ, RZ, R27 ;  /* 0x000000ffffd57224 */ /* 0x000fc400078e001b */
[----:B------:R-:W-:-:S07]  /*97a0*/  IMAD.MOV.U32 R215, RZ, RZ, R21 ;  /* 0x000000ffffd77224 */ /* 0x000fce00078e0015 */
[C---:B--2---:R-:W-:Y:S06]  /*97b0*/  HMMA.16816.F32 R212, R4.reuse, R18, R212 ;  /* 0x0000001204d4723c */ /* 0x044fec00000018d4 */
[C---:B---3--:R-:W-:Y:S06]  /*97c0*/  HMMA.16816.F32 R208, R4.reuse, R28, R220 ;  /* 0x0000001c04d0723c */ /* 0x048fec00000018dc */
[----:B------:R-:W-:Y:S01]  /*97d0*/  HMMA.16816.F32 R216, R4, R30, R240 ;  /* 0x0000001e04d8723c */ /* 0x000fe200000018f0 */
[----:B------:R-:W-:Y:S01]  /*97e0*/  IMAD.MOV.U32 R220, RZ, RZ, R20 ;  /* 0x000000ffffdc7224 */ /* 0x000fe200078e0014 */
[----:B------:R-:W-:Y:S01]  /*97f0*/  MOV R221, R3 ;  /* 0x0000000300dd7202 */ /* 0x000fe20000000f00 */
[----:B------:R-:W-:-:S02]  /*9800*/  IMAD.MOV.U32 R222, RZ, RZ, R2 ;  /* 0x000000ffffde7224 */ /* 0x000fc400078e0002 */
[----:B------:R-:W-:Y:S01]  /*9810*/  IMAD.MOV.U32 R223, RZ, RZ, R0 ;  /* 0x000000ffffdf7224 */ /* 0x000fe200078e0000 */
[C---:B----4-:R-:W-:Y:S06]  /*9820*/  HMMA.16816.F32 R68, R4.reuse, R12, R68 ;  /* 0x0000000c0444723c */ /* 0x050fec0000001844 */
[----:B------:R-:W-:Y:S01]  /*9830*/  MOV R20, R212 ;  /* 0x000000d400147202 */ /* 0x000fe20000000f00 */
[----:B------:R-:W-:Y:S01]  /*9840*/  IMAD.MOV.U32 R3, RZ, RZ, R213 ;  /* 0x000000ffff037224 */ /* 0x000fe200078e00d5 */
[----:B------:R-:W-:Y:S01]  /*9850*/  MOV R0, R215 ;  /* 0x000000d700007202 */ /* 0x000fe20000000f00 */
[----:B------:R-:W-:Y:S01]  /*9860*/  IMAD.MOV.U32 R2, RZ, RZ, R214 ;  /* 0x000000ffff027224 */ /* 0x000fe200078e00d6 */
[C---:B------:R-:W-:Y:S06]  /*9870*/  HMMA.16816.F32 R220, R4.reuse, R16, R220 ;  /* 0x0000001004dc723c */ /* 0x040fec00000018dc */
        /* <DEDUP_REMOVED lines=18> */
[----:B------:R-:W-:Y:S01]  /*99a0*/  HMMA.16816.F32 R208, R4, R28, R208 ;  /* 0x0000001c04d0723c */ /* 0x000fe200000018d0 */
[----:B------:R-:W-:Y:S01]  /*99b0*/  IMAD.MOV.U32 R216, RZ, RZ, R20 ;  /* 0x000000ffffd87224 */ /* 0x000fe200078e0014 */
[----:B------:R-:W-:Y:S01]  /*99c0*/  MOV R218, R2 ;  /* 0x0000000200da7202 */ /* 0x000fe20000000f00 */
[----:B------:R-:W-:-:S02]  /*99d0*/  IMAD.MOV.U32 R217, RZ, RZ, R3 ;  /* 0x000000ffffd97224 */ /* 0x000fc400078e0003 */
[----:B------:R-:W-:Y:S01]  /*99e0*/  IMAD.MOV.U32 R219, RZ, RZ, R0 ;  /* 0x000000ffffdb7224 */ /* 0x000fe200078e0000 */
[C---:B---3--:R-:W-:Y:S06]  /*99f0*/  HMMA.16816.F32 R64, R4.reuse, R16, R220 ;  /* 0x000000100440723c */ /* 0x048fec00000018dc */
[C---:B------:R-:W-:Y:S06]  /*9a00*/  HMMA.16816.F32 R216, R4.reuse, R18, R216 ;  /* 0x0000001204d8723c */ /* 0x040fec00000018d8 */
[C---:B----4-:R-:W-:Y:S06]  /*9a10*/  HMMA.16816.F32 R68, R4.reuse, R12, R68 ;  /* 0x0000000c0444723c */ /* 0x050fec0000001844 */
[----:B------:R-:W-:Y:S01]  /*9a20*/  HMMA.16816.F32 R244, R4, R14, R244 ;  /* 0x0000000e04f4723c */ /* 0x000fe200000018f4 */
[----:B------:R-:W-:Y:S05]  /*9a30*/  LDSM.16.M88.4 R4, [R233+0x6000] ;  /* 0x00600000e904783b */ /* 0x000fea0000000200 */
[C---:B------:R-:W-:Y:S06]  /*9a40*/  HMMA.16816.F32 R220, R8.reuse, R32, R212 ;  /* 0x0000002008dc723c */ /* 0x040fec00000018d4 */
[----:B------:R-:W-:Y:S01]  /*9a50*/  HMMA.16816.F32 R60, R8, R34, R60 ;  /* 0x00000022083c723c */ /* 0x000fe2000000183c */
[----:B------:R-:W1:Y:S01]  /*9a60*/  LDSM.16.M88.4 R32, [R231+0x2000] ;  /* 0x00200000e720783b */ /* 0x000e620000000200 */
[----:B------:R-:W-:Y:S01]  /*9a70*/  IMAD.MOV.U32 R20, RZ, RZ, R216 ;  /* 0x000000ffff147224 */ /* 0x000fe200078e00d8 */
[----:B------:R-:W-:Y:S01]  /*9a80*/  MOV R3, R217 ;  /* 0x000000d900037202 */ /* 0x000fe20000000f00 */
[----:B------:R-:W-:-:S02]  /*9a90*/  IMAD.MOV.U32 R2, RZ, RZ, R218 ;  /* 0x000000ffff027224 */ /* 0x000fc400078e00da */
[C---:B------:R-:W-:Y:S01]  /*9aa0*/  HMMA.16816.F32 R56, R8.reuse, R28, R56 ;  /* 0x0000001c0838723c */ /* 0x040fe20000001838 */
[----:B------:R-:W-:Y:S01]  /*9ab0*/  MOV R132, R68 ;  /* 0x0000004400847202 */ /* 0x000fe20000000f00 */
[----:B------:R-:W-:Y:S01]  /*9ac0*/  IMAD.MOV.U32 R27, RZ, RZ, R69 ;  /* 0x000000ffff1b7224 */ /* 0x000fe200078e0045 */
[----:B------:R-:W-:Y:S01]  /*9ad0*/  MOV R21, R71 ;  /* 0x0000004700157202 */ /* 0x000fe20000000f00 */
[----:B------:R-:W-:Y:S01]  /*9ae0*/  IMAD.MOV.U32 R26, RZ, RZ, R70 ;  /* 0x000000ffff1a7224 */ /* 0x000fe200078e0046 */
[----:B------:R-:W-:Y:S01]  /*9af0*/  MOV R214, R2 ;  /* 0x0000000200d67202 */ /* 0x000fe20000000f00 */
[----:B------:R-:W-:Y:S01]  /*9b00*/  HMMA.16816.F32 R52, R8, R30, R52 ;  /* 0x0000001e0834723c */ /* 0x000fe20000001834 */
[----:B------:R-:W2:Y:S01]  /*9b10*/  LDSM.16.M88.4 R28, [R231+0x2800] ;  /* 0x00280000e71c783b */ /* 0x000ea20000000200 */
[----:B------:R-:W-:Y:S02]  /*9b20*/  IMAD.MOV.U32 R0, RZ, RZ, R219 ;  /* 0x000000ffff007224 */ /* 0x000fe400078e00db */
[----:B------:R-:W-:-:S02]  /*9b30*/  IMAD.MOV.U32 R212, RZ, RZ, R20 ;  /* 0x000000ffffd47224 */ /* 0x000fc400078e0014 */
[----:B------:R-:W-:Y:S01]  /*9b40*/  HMMA.16816.F32 R40, R8, R12, R40 ;  /* 0x0000000c0828723c */ /* 0x000fe20000001828 */
[----:B------:R-:W-:Y:S02]  /*9b50*/  IMAD.MOV.U32 R213, RZ, RZ, R3 ;  /* 0x000000ffffd57224 */ /* 0x000fe400078e0003 */
[----:B------:R-:W-:-:S03]  /*9b60*/  IMAD.MOV.U32 R215, RZ, RZ, R0 ;  /* 0x000000ffffd77224 */ /* 0x000fc600078e0000 */
        /* <DEDUP_REMOVED lines=10> */
[----:B------:R-:W-:Y:S01]  /*9c10*/  MOV R208, R132 ;  /* 0x0000008400d07202 */ /* 0x000fe20000000f00 */
[----:B------:R-:W-:Y:S01]  /*9c20*/  IMAD.MOV.U32 R209, RZ, RZ, R27 ;  /* 0x000000ffffd17224 */ /* 0x000fe200078e001b */
[----:B------:R-:W-:Y:S01]  /*9c30*/  MOV R211, R21 ;  /* 0x0000001500d37202 */ /* 0x000fe20000000f00 */
[----:B------:R-:W-:-:S07]  /*9c40*/  IMAD.MOV.U32 R210, RZ, RZ, R26 ;  /* 0x000000ffffd27224 */ /* 0x000fce00078e001a */
[C---:B---3--:R-:W-:Y:S01]  /*9c50*/  HMMA.16816.F32 R140, R4.reuse, R12, R208 ;  /* 0x0000000c048c723c */ /* 0x048fe200000018d0 */
[----:B------:R-:W-:Y:S01]  /*9c60*/  IMAD.MOV.U32 R20, RZ, RZ, R216 ;  /* 0x000000ffff147224 */ /* 0x000fe200078e00d8 */
[----:B------:R-:W-:Y:S01]  /*9c70*/  MOV R3, R217 ;  /* 0x000000d900037202 */ /* 0x000fe20000000f00 */
[----:B------:R-:W-:Y:S02]  /*9c80*/  IMAD.MOV.U32 R2, RZ, RZ, R218 ;  /* 0x000000ffff027224 */ /* 0x000fe400078e00da */
[----:B------:R-:W-:Y:S01]  /*9c90*/  IMAD.MOV.U32 R0, RZ, RZ, R219 ;  /* 0x000000ffff007224 */ /* 0x000fe200078e00db */
[C---:B----4-:R-:W-:Y:S06]  /*9ca0*/  HMMA.16816.F32 R212, R4.reuse, R18, R212 ;  /* 0x0000001204d4723c */ /* 0x050fec00000018d4 */
[----:B------:R-:W-:Y:S06]  /*9cb0*/  HMMA.16816.F32 R216, R4, R16, R64 ;  /* 0x0000001004d8723c */ /* 0x000fec0000001840 */
[C---:B------:R-:W-:Y:S06]  /*9cc0*/  HMMA.16816.F32 R208, R8.reuse, R34, R60 ;  /* 0x0000002208d0723c */ /* 0x040fec000000183c */
[----:B------:R-:W-:Y:S01]  /*9cd0*/  IMAD.MOV.U32 R64, RZ, RZ, R140 ;  /* 0x000000ffff407224 */ /* 0x000fe200078e008c */
[----:B------:R-:W-:Y:S01]  /*9ce0*/  MOV R26, R142 ;  /* 0x0000008e001a7202 */ /* 0x000fe20000000f00 */
[----:B------:R-:W-:Y:S01]  /*9cf0*/  IMAD.MOV.U32 R27, RZ, RZ, R141 ;  /* 0x000000ffff1b7224 */ /* 0x000fe200078e008d */
[----:B------:R-:W-:Y:S01]  /*9d00*/  HMMA.16816.F32 R60, R8, R28, R56 ;  /* 0x0000001c083c723c */ /* 0x000fe20000001838 */
[----:B------:R-:W-:-:S05]  /*9d10*/  IMAD.MOV.U32 R21, RZ, RZ, R143 ;  /* 0x000000ffff157224 */ /* 0x000fca00078e008f */
[----:B------:R-:W-:Y:S01]  /*9d20*/  HMMA.16816.F32 R140, R4, R14, R244 ;  /* 0x0000000e048c723c */ /* 0x000fe200000018f4 */
[----:B------:R-:W-:Y:S05]  /*9d30*/  LDSM.16.M88.4 R4, [R235+0x6000] ;  /* 0x00600000eb04783b */ /* 0x000fea0000000200 */
[----:B------:R-:W-:Y:S01]  /*9d40*/  HMMA.16816.F32 R56, R8, R30, R52 ;  /* 0x0000001e0838723c */ /* 0x000fe20000001834 */
[----:B------:R-:W-:Y:S01]  /*9d50*/  IMAD.MOV.U32 R244, RZ, RZ, R64 ;  /* 0x000000fffff47224 */ /* 0x000fe200078e0040 */
[----:B------:R-:W-:Y:S01]  /*9d60*/  LDSM.16.M88.4 R28, [R230+0xa800] ;  /* 0x00a80000e61c783b */ /* 0x000fe20000000200 */
[----:B------:R-:W-:Y:S01]  /*9d70*/  MOV R245, R27 ;  /* 0x0000001b00f57202 */ /* 0x000fe20000000f00 */
[----:B------:R-:W-:-:S02]  /*9d80*/  IMAD.MOV.U32 R246, RZ, RZ, R26 ;  /* 0x000000fffff67224 */ /* 0x000fc400078e001a */
[----:B------:R-:W-:Y:S01]  /*9d90*/  HMMA.16816.F32 R64, R8, R32, R220 ;  /* 0x000000200840723c */ /* 0x000fe200000018dc */
[----:B------:R-:W1:Y:S01]  /*9da0*/  LDSM.16.M88.4 R32, [R230+0xa000] ;  /* 0x00a00000e620783b */ /* 0x000e620000000200 */
[----:B------:R-:W-:-:S04]  /*9db0*/  IMAD.MOV.U32 R247, RZ, RZ, R21 ;  /* 0x000000fffff77224 */ /* 0x000fc800078e0015 */
[C---:B------:R-:W-:Y:S01]  /*9dc0*/  HMMA.16816.F32 R48, R8.reuse, R16, R48 ;  /* 0x000000100830723c */ /* 0x040fe20000001830 */
[----:B------:R-:W-:Y:S01]  /*9dd0*/  MOV R220, R20 ;  /* 0x0000001400dc7202 */ /* 0x000fe20000000f00 */
[----:B------:R-:W-:Y:S01]  /*9de0*/  IMAD.MOV.U32 R221, RZ, RZ, R3 ;  /* 0x000000ffffdd7224 */ /* 0x000fe200078e0003 */
[----:B------:R-:W-:Y:S01]  /*9df0*/  MOV R223, R0 ;  /* 0x0000000000df7202 */ /* 0x000fe20000000f00 */
[----:B------:R-:W-:Y:S02]  /*9e00*/  IMAD.MOV.U32 R222, RZ, RZ, R2 ;  /* 0x000000ffffde7224 */ /* 0x000fe400078e0002 */
[C---:B------:R-:W-:Y:S01]  /*9e10*/  HMMA.16816.F32 R44, R8.reuse, R18, R44 ;  /* 0x00000012082c723c */ /* 0x040fe2000000182c */
[----:B------:R-:W2:Y:S05]  /*9e20*/  LDSM.16.M88.4 R16, [R230+0xb000] ;  /* 0x00b00000e610783b */ /* 0x000eaa0000000200 */
[C---:B------:R-:W-:Y:S06]  /*9e30*/  HMMA.16816.F32 R40, R8.reuse, R12, R40 ;  /* 0x0000000c0828723c */ /* 0x040fec0000001828 */
[----:B------:R-:W-:Y:S01]  /*9e40*/  HMMA.16816.F32 R36, R8, R14, R36 ;  /* 0x0000000e0824723c */ /* 0x000fe20000001824 */
[----:B------:R-:W3:Y:S04]  /*9e50*/  LDSM.16.M88.4 R12, [R230+0xb800] ;  /* 0x00b80000e60c783b */ /* 0x000ee80000000200 */
[----:B------:R-:W4:Y:S01]  /*9e60*/  LDSM.16.M88.4 R8, [R235+0x4000] ;  /* 0x00400000eb08783b */ /* 0x000f220000000200 */
[C---:B-1----:R-:W-:Y:S06]  /*9e70*/  HMMA.16816.F32 R220, R4.reuse, R34, R220 ;  /* 0x0000002204dc723c */ /* 0x042fec00000018dc */
[----:B------:R-:W-:-:S15]  /*9e80*/  HMMA.16816.F32 R68, R4, R32, R68 ;  /* 0x000000200444723c */ /* 0x000fde0000001844 */
[----:B------:R-:W-:-:S03]  /*9e90*/  NOP ;  /* 0x0000000000007918 */ /* 0x000fc60000000000 */
[----:B------:R-:W-:Y:S01]  /*9ea0*/  IMAD.MOV.U32 R132, RZ, RZ, R220 ;  /* 0x000000ffff847224 */ /* 0x000fe200078e00dc */
[----:B------:R-:W-:Y:S01]  /*9eb0*/  MOV R27, R221 ;  /* 0x000000dd001b7202 */ /* 0x000fe20000000f00 */
[----:B------:R-:W-:Y:S02]  /*9ec0*/  IMAD.MOV.U32 R26, RZ, RZ, R222 ;  /* 0x000000ffff1a7224 */ /* 0x000fe400078e00de */
[----:B------:R-:W-:Y:S02]  /*9ed0*/  IMAD.MOV.U32 R21, RZ, RZ, R223 ;  /* 0x000000ffff157224 */ /* 0x000fe400078e00df */
[C---:B------:R-:W-:Y:S01]  /*9ee0*/  HMMA.16816.F32 R220, R4.reuse, R28, R248 ;  /* 0x0000001c04dc723c */ /* 0x040fe200000018f8 */
[----:B------:R-:W-:Y:S01]  /*9ef0*/  IMAD.MOV.U32 R54, RZ, RZ, R69 ;  /* 0x000000ffff367224 */ /* 0x000fe200078e0045 */
[----:B------:R-:W-:Y:S01]  /*9f00*/  MOV R53, R70 ;  /* 0x0000004600357202 */ /* 0x000fe20000000f00 */
[----:B------:R-:W-:Y:S02]  /*9f10*/  IMAD.MOV.U32 R55, RZ, RZ, R68 ;  /* 0x000000ffff377224 */ /* 0x000fe400078e0044 */
[----:B------:R-:W-:Y:S01]  /*9f20*/  IMAD.MOV.U32 R52, RZ, RZ, R71 ;  /* 0x000000ffff347224 */ /* 0x000fe200078e0047 */
[C---:B--2---:R-:W-:Y:S01]  /*9f30*/  HMMA.16816.F32 R248, R4.reuse, R18, R212 ;  /* 0x0000001204f8723c */ /* 0x044fe200000018d4 */
[----:B------:R1:W5:Y:S04]  /*9f40*/  LDL.LU.64 R70, [R1+0x98] ;  /* 0x0000980001467983 */ /* 0x0003680000300a00 */
[----:B------:R1:W5:Y:S01]  /*9f50*/  LDL.LU.64 R68, [R1+0x90] ;  /* 0x0000900001447983 */ /* 0x0003620000300a00 */
[----:B---3--:R-:W-:Y:S01]  /*9f60*/  HMMA.16816.F32 R244, R4, R12, R244 ;  /* 0x0000000c04f4723c */ /* 0x008fe200000018f4 */
[----:B------:R-:W-:-:S05]  /*9f70*/  UISETP.GE.AND UP0, UPT, UR18, 0x3, UPT ;  /* 0x000000031200788c */ /* 0x000fca000bf06270 */
[C---:B----4-:R-:W-:Y:S06]  /*9f80*/  HMMA.16816.F32 R212, R8.reuse, R28, R60 ;  /* 0x0000001c08d4723c */ /* 0x050fec000000183c */
        /* <DEDUP_REMOVED lines=10> */
[----:B------:R-:W-:Y:S07]  /*a030*/  HMMA.16816.F32 R240, R4, R14, R140 ;  /* 0x0000000e04f0723c */ /* 0x000fee000000188c */
[----:B------:R-:W-:Y:S01]  /*a040*/  IMAD.MOV.U32 R140, RZ, RZ, R55 ;  /* 0x000000ffff8c7224 */ /* 0x000fe200078e0037 */
[----:B------:R-:W-:Y:S01]  /*a050*/  MOV R141, R54 ;  /* 0x00000036008d7202 */ /* 0x000fe20000000f00 */
[----:B------:R-:W-:-:S02]  /*a060*/  IMAD.MOV.U32 R142, RZ, RZ, R53 ;  /* 0x000000ffff8e7224 */ /* 0x000fc400078e0035 */
[----:B------:R-:W-:Y:S02]  /*a070*/  IMAD.MOV.U32 R143, RZ, RZ, R52 ;  /* 0x000000ffff8f7224 */ /* 0x000fe400078e0034 */
[C---:B------:R-:W-:Y:S05]  /*a080*/  HMMA.16816.F32 R52, R8.reuse, R32, R64 ;  /* 0x000000200834723c */ /* 0x040fea0000001840 */
[----:B------:R-:W-:Y:S01]  /*a090*/  IMAD.MOV.U32 R237, RZ, RZ, R220 ;  /* 0x000000ffffed7224 */ /* 0x000fe200078e00dc */
[----:B------:R-:W-:Y:S01]  /*a0a0*/  MOV R134, R222 ;  /* 0x000000de00867202 */ /* 0x000fe20000000f00 */
[----:B------:R-:W-:Y:S01]  /*a0b0*/  IMAD.MOV.U32 R139, RZ, RZ, R221 ;  /* 0x000000ffff8b7224 */ /* 0x000fe200078e00dd */
[----:B------:R-:W-:Y:S01]  /*a0c0*/  HMMA.16816.F32 R64, R8, R16, R48 ;  /* 0x000000100840723c */ /* 0x000fe20000001830 */
[----:B------:R-:W-:-:S05]  /*a0d0*/  IMAD.MOV.U32 R133, RZ, RZ, R223 ;  /* 0x000000ffff857224 */ /* 0x000fca00078e00df */
[----:B------:R-:W-:Y:S01]  /*a0e0*/  HMMA.16816.F32 R220, R4, R16, R216 ;  /* 0x0000001004dc723c */ /* 0x000fe200000018d8 */
[----:B------:R-:W-:Y:S01]  /*a0f0*/  LDSM.16.M88.4 R16, [R229+0x2800] ;  /* 0x00280000e510783b */ /* 0x000fe20000000200 */
[----:B------:R-:W-:Y:S01]  /*a100*/  MOV R48, R237 ;  /* 0x000000ed00307202 */ /* 0x000fe20000000f00 */
[----:B------:R-:W-:Y:S01]  /*a110*/  IMAD.MOV.U32 R49, RZ, RZ, R139 ;  /* 0x000000ffff317224 */ /* 0x000fe200078e008b */
[----:B------:R-:W-:Y:S01]  /*a120*/  MOV R51, R133 ;  /* 0x0000008500337202 */ /* 0x000fe20000000f00 */
[----:B------:R-:W-:Y:S01]  /*a130*/  IMAD.MOV.U32 R50, RZ, RZ, R134 ;  /* 0x000000ffff327224 */ /* 0x000fe200078e0086 */
        /* <DEDUP_REMOVED lines=8> */
[----:B------:R-:W-:Y:S01]  /*a1c0*/  MOV R252, R7 ;  /* 0x0000000700fc7202 */ /* 0x000fe20000000f00 */
[----:B------:R-:W-:Y:S01]  /*a1d0*/  IMAD.MOV.U32 R42, RZ, RZ, R2 ;  /* 0x000000ffff2a7224 */ /* 0x000fe200078e0002 */
[----:B------:R-:W-:Y:S01]  /*a1e0*/  MOV R41, R3 ;  /* 0x0000000300297202 */ /* 0x000fe20000000f00 */
[----:B------:R-:W-:Y:S01]  /*a1f0*/  IMAD.MOV.U32 R43, RZ, RZ, R0 ;  /* 0x000000ffff2b7224 */ /* 0x000fe200078e0000 */
[----:B------:R-:W-:Y:S01]  /*a200*/  MOV R2, R6 ;  /* 0x0000000600027202 */ /* 0x000fe20000000f00 */
[----:B------:R-:W-:-:S02]  /*a210*/  IMAD.MOV.U32 R0, RZ, RZ, R5 ;  /* 0x000000ffff007224 */ /* 0x000fc400078e0005 */
[----:B------:R-:W-:Y:S02]  /*a220*/  IMAD.MOV.U32 R3, RZ, RZ, R4 ;  /* 0x000000ffff037224 */ /* 0x000fe400078e0004 */
[----:B------:R-:W4:Y:S01]  /*a230*/  LDSM.16.M88.4 R4, [R234+0x6000] ;  /* 0x00600000ea04783b */ /* 0x000f220000000200 */
[----:B------:R-:W-:Y:S01]  /*a240*/  IMAD.MOV.U32 R40, RZ, RZ, R20 ;  /* 0x000000ffff287224 */ /* 0x000fe200078e0014 */
[----:B------:R-:W-:-:S04]  /*a250*/  DEPBAR.LE SB0, 0x0 ;  /* 0x000080000000791a */ /* 0x000fc80000000000 */
[C---:B--2---:R-:W-:Y:S06]  /*a260*/  HMMA.16816.F32 R52, R8.reuse, R28, R52 ;  /* 0x0000001c0834723c */ /* 0x044fec0000001834 */
[C---:B---3--:R-:W-:Y:S06]  /*a270*/  HMMA.16816.F32 R36, R8.reuse, R12, R64 ;  /* 0x0000000c0824723c */ /* 0x048fec0000001840 */
[----:B------:R-:W-:Y:S06]  /*a280*/  HMMA.16816.F32 R60, R8, R14, R60 ;  /* 0x0000000e083c723c */ /* 0x000fec000000183c */
[C---:B----4-:R-:W-:Y:S06]  /*a290*/  HMMA.16816.F32 R140, R4.reuse, R28, R140 ;  /* 0x0000001c048c723c */ /* 0x050fec000000188c */
[-C--:B------:R-:W-:Y:S06]  /*a2a0*/  HMMA.16816.F32 R44, R4, R30.reuse, R44 ;  /* 0x0000001e042c723c */ /* 0x080fec000000182c */
[----:B------:R-:W-:Y:S01]  /*a2b0*/  HMMA.16816.F32 R28, R8, R30, R216 ;  /* 0x0000001e081c723c */ /* 0x000fe200000018d8 */
[----:B------:R-:W2:Y:S05]  /*a2c0*/  S2R R217, SR_TID.X ;  /* 0x0000000000d97919 */ /* 0x000eaa0000002100 */
[----:B------:R-:W-:Y:S01]  /*a2d0*/  HMMA.16816.F32 R40, R4, R16, R40 ;  /* 0x000000100428723c */ /* 0x000fe20000001828 */
[----:B------:R-:W-:-:S02]  /*a2e0*/  IMAD.MOV.U32 R218, RZ, RZ, R0 ;  /* 0x000000ffffda7224 */ /* 0x000fc400078e0000 */
[----:B------:R-:W-:Y:S01]  /*a2f0*/  FMUL.FTZ R0, R52, UR24 ;  /* 0x0000001834007c20 */ /* 0x000fe20008410000 */
[----:B------:R-:W-:-:S03]  /*a300*/  IMAD.MOV.U32 R219, RZ, RZ, R2 ;  /* 0x000000ffffdb7224 */ /* 0x000fc600078e0002 */
[----:B------:R3:W-:Y:S01]  /*a310*/  MUFU.TANH R239, R0 ;  /* 0x0000000000ef7308 */ /* 0x0007e20000002400 */
[----:B------:R-:W-:Y:S01]  /*a320*/  HMMA.16816.F32 R48, R4, R18, R48 ;  /* 0x000000120430723c */ /* 0x000fe20000001830 */
[----:B------:R-:W-:-:S05]  /*a330*/  IMAD.MOV.U32 R216, RZ, RZ, R219 ;  /* 0x000000ffffd87224 */ /* 0x000fca00078e00db */
[C---:B------:R-:W-:Y:S06]  /*a340*/  HMMA.16816.F32 R220, R4.reuse, R12, R220 ;  /* 0x0000000c04dc723c */ /* 0x040fec00000018dc */
[----:B------:R-:W-:Y:S01]  /*a350*/  HMMA.16816.F32 R248, R4, R14, R248 ;  /* 0x0000000e04f8723c */ /* 0x000fe200000018f8 */
[----:B---3--:R-:W-:-:S05]  /*a360*/  FMUL.FTZ R0, R53, UR24 ;  /* 0x0000001835007c20 */ /* 0x008fca0008410000 */
[----:B------:R-:W-:Y:S01]  /*a370*/  HMMA.16816.F32 R244, R4, R32, R244 ;  /* 0x0000002004f4723c */ /* 0x000fe200000018f4 */
[----:B------:R3:W-:Y:S01]  /*a380*/  MUFU.TANH R52, R0 ;  /* 0x0000000000347308 */ /* 0x0007e20000002400 */
[----:B--2---:R-:W-:-:S04]  /*a390*/  SHF.L.U32 R217, R217, 0x1, RZ ;  /* 0x00000001d9d97819 */ /* 0x004fc800000006ff */
[----:B------:R-:W-:Y:S01]  /*a3a0*/  HMMA.16816.F32 R240, R4, R34, R240 ;  /* 0x0000002204f0723c */ /* 0x000fe200000018f0 */
[----:B------:R-:W-:Y:S01]  /*a3b0*/  LOP3.LUT R217, R217, 0x6, RZ, 0xc0, !PT ;  /* 0x00000006d9d97812 */ /* 0x000fe200078ec0ff */
[----:B------:R-:W-:-:S04]  /*a3c0*/  FMUL.FTZ R2, R49, UR24 ;  /* 0x0000001831027c20 */ /* 0x000fc80008410000 */
[C---:B------:R-:W-:Y:S06]  /*a3d0*/  HMMA.16816.F32 R4, R8.reuse, R16, R212 ;  /* 0x000000100804723c */ /* 0x040fec00000018d4 */
[----:B------:R-:W-:Y:S01]  /*a3e0*/  HMMA.16816.F32 R16, R8, R18, R208 ;  /* 0x000000120810723c */ /* 0x000fe200000018d0 */
[----:B---3--:R-:W-:Y:S01]  /*a3f0*/  FMUL.FTZ R0, R54, UR24 ;  /* 0x0000001836007c20 */ /* 0x008fe20008410000 */
[----:B------:R-:W-:-:S03]  /*a400*/  MOV R212, R218 ;  /* 0x000000da00d47202 */ /* 0x000fc60000000f00 */
[----:B------:R2:W-:Y:S01]  /*a410*/  MUFU.TANH R238, R0 ;  /* 0x0000000000ee7308 */ /* 0x0005e20000002400 */
[----:B------:R-:W-:Y:S01]  /*a420*/  HMMA.16816.F32 R12, R8, R32, R56 ;  /* 0x00000020080c723c */ /* 0x000fe20000001838 */
[----:B------:R-:W-:Y:S02]  /*a430*/  IMAD.MOV.U32 R211, RZ, RZ, R3 ;  /* 0x000000ffffd37224 */ /* 0x000fe400078e0003 */
[----:B------:R-:W-:-:S04]  /*a440*/  FMUL.FTZ R3, R50, UR24 ;  /* 0x0000001832037c20 */ /* 0x000fc80008410000 */
[----:B------:R-:W-:Y:S01]  /*a450*/  MUFU.TANH R56, R2 ;  /* 0x0000000200387308 */ /* 0x000fe20000002400 */
[----:B--2---:R-:W-:-:S07]  /*a460*/  FMUL.FTZ R0, R55, UR24 ;  /* 0x0000001837007c20 */ /* 0x004fce0008410000 */
[----:B------:R2:W3:Y:S09]  /*a470*/  MUFU.TANH R27, R0 ;  /* 0x00000000001b7308 */ /* 0x0004f20000002400 */
[----:B------:R-:W-:Y:S01]  /*a480*/  FMUL.FTZ R14, R14, UR24 ;  /* 0x000000180e0e7c20 */ /* 0x000fe20008410000 */
[----:B------:R-:W-:Y:S01]  /*a490*/  FMUL.FTZ R15, R15, UR24 ;  /* 0x000000180f0f7c20 */ /* 0x000fe20008410000 */
[----:B--2---:R-:W-:-:S04]  /*a4a0*/  FMUL.FTZ R0, R140, UR24 ;  /* 0x000000188c007c20 */ /* 0x004fc80008410000 */
[----:B------:R2:W-:Y:S02]  /*a4b0*/  MUFU.TANH R237, R0 ;  /* 0x0000000000ed7308 */ /* 0x0005e40000002400 */
[----:B--2---:R-:W-:-:S06]  /*a4c0*/  FMUL.FTZ R0, R141, UR24 ;  /* 0x000000188d007c20 */ /* 0x004fcc0008410000 */
[----:B------:R2:W4:Y:S02]  /*a4d0*/  MUFU.TANH R21, R0 ;  /* 0x0000000000157308 */ /* 0x0005240000002400 */
[----:B--2---:R-:W-:-:S06]  /*a4e0*/  FMUL.FTZ R0, R143, UR24 ;  /* 0x000000188f007c20 */ /* 0x004fcc0008410000 */
[----:B------:R2:W1:Y:S02]  /*a4f0*/  MUFU.TANH R20, R0 ;  /* 0x0000000000147308 */ /* 0x0004640000002400 */
[----:B--2---:R-:W-:-:S06]  /*a500*/  FMUL.FTZ R0, R28, UR24 ;  /* 0x000000181c007c20 */ /* 0x004fcc0008410000 */
[----:B------:R2:W1:Y:S02]  /*a510*/  MUFU.TANH R53, R0 ;  /* 0x0000000000357308 */ /* 0x0004640000002400 */
[----:B--2---:R-:W-:-:S06]  /*a520*/  FMUL.FTZ R0, R29, UR24 ;  /* 0x000000181d007c20 */ /* 0x004fcc0008410000 */
[----:B------:R2:W-:Y:S02]  /*a530*/  MUFU.TANH R64, R0 ;  /* 0x0000000000407308 */ /* 0x0005e40000002400 */
        /* <DEDUP_REMOVED lines=11> */
[----:B------:R2:W1:Y:S02]  /*a5f0*/  MUFU.TANH R44, R0 ;  /* 0x00000000002c7308 */ /* 0x0004640000002400 */
[----:B--2---:R-:W-:Y:S01]  /*a600*/  FMUL.FTZ R0, R4, UR24 ;  /* 0x0000001804007c20 */ /* 0x004fe20008410000 */
[----:B------:R-:W-:-:S05]  /*a610*/  FMUL.FTZ R4, R51, UR24 ;  /* 0x0000001833047c20 */ /* 0x000fca0008410000 */
        /* <DEDUP_REMOVED lines=14> */
[----:B------:R-:W-:Y:S08]  /*a700*/  MUFU.TANH R43, R4 ;  /* 0x00000004002b7308 */ /* 0x000ff00000002400 */
[----:B------:R2:W1:Y:S02]  /*a710*/  MUFU.TANH R42, R0 ;  /* 0x00000000002a7308 */ /* 0x0004640000002400 */
[----:B--2---:R-:W-:Y:S01]  /*a720*/  FMUL.FTZ R0, R16, UR24 ;  /* 0x0000001810007c20 */ /* 0x004fe20008410000 */
[----:B------:R-:W-:-:S05]  /*a730*/  FMUL.FTZ R16, R36, UR24 ;  /* 0x0000001824107c20 */ /* 0x000fca0008410000 */
[----:B------:R2:W1:Y:S08]  /*a740*/  MUFU.TANH R134, R0 ;  /* 0x0000000000867308 */ /* 0x0004700000002400 */
[----:B------:R3:W-:Y:S01]  /*a750*/  MUFU.TANH R50, R16 ;  /* 0x0000001000327308 */ /* 0x0007e20000002400 */
[----:B--2---:R-:W-:-:S07]  /*a760*/  FMUL.FTZ R0, R17, UR24 ;  /* 0x0000001811007c20 */ /* 0x004fce0008410000 */
[----:B------:R-:W-:Y:S01]  /*a770*/  MUFU.TANH R17, R3 ;  /* 0x0000000300117308 */ /* 0x000fe20000002400 */
[----:B---3--:R-:W-:-:S07]  /*a780*/  FMUL.FTZ R16, R39, UR24 ;  /* 0x0000001827107c20 */ /* 0x008fce0008410000 */
[----:B------:R2:W-:Y:S08]  /*a790*/  MUFU.TANH R141, R0 ;  /* 0x00000000008d7308 */ /* 0x0005f00000002400 */
[----:B------:R3:W-:Y:S01]  /*a7a0*/  MUFU.TANH R49, R16 ;  /* 0x0000001000317308 */ /* 0x0007e20000002400 */
[----:B--2---:R-:W-:-:S07]  /*a7b0*/  FMUL.FTZ R0, R18, UR24 ;  /* 0x0000001812007c20 */ /* 0x004fce0008410000 */
[----:B------:R2:W1:Y:S01]  /*a7c0*/  MUFU.TANH R132, R0 ;  /* 0x0000000000847308 */ /* 0x0004620000002400 */
[----:B---3--:R-:W-:-:S07]  /*a7d0*/  FMUL.FTZ R16, R220, UR24 ;  /* 0x00000018dc107c20 */ /* 0x008fce0008410000 */
[----:B------:R3:W-:Y:S01]  /*a7e0*/  MUFU.TANH R39, R16 ;  /* 0x0000001000277308 */ /* 0x0007e20000002400 */
[----:B--2---:R-:W-:-:S07]  /*a7f0*/  FMUL.FTZ R0, R19, UR24 ;  /* 0x0000001813007c20 */ /* 0x004fce0008410000 */
[----:B------:R2:W-:Y:S01]  /*a800*/  MUFU.TANH R140, R0 ;  /* 0x00000000008c7308 */ /* 0x0005e20000002400 */
[----:B---3--:R-:W-:-:S07]  /*a810*/  FMUL.FTZ R16, R221, UR24 ;  /* 0x00000018dd107c20 */ /* 0x008fce0008410000 */
[----:B------:R3:W-:Y:S01]  /*a820*/  MUFU.TANH R47, R16 ;  /* 0x00000010002f7308 */ /* 0x0007e20000002400 */
[----:B--2---:R-:W-:-:S07]  /*a830*/  FMUL.FTZ R0, R48, UR24 ;  /* 0x0000001830007c20 */ /* 0x004fce0008410000 */
[----:B------:R2:W1:Y:S01]  /*a840*/  MUFU.TANH R66, R0 ;  /* 0x0000000000427308 */ /* 0x0004620000002400 */
[----:B---3--:R-:W-:-:S07]  /*a850*/  FMUL.FTZ R16, R223, UR24 ;  /* 0x00000018df107c20 */ /* 0x008fce0008410000 */
[----:B------:R3:W-:Y:S01]  /*a860*/  MUFU.TANH R33, R16 ;  /* 0x0000001000217308 */ /* 0x0007e20000002400 */
[----:B--2---:R-:W-:-:S04]  /*a870*/  IMAD.U32 R0, RZ, RZ, UR28 ;  /* 0x0000001cff007e24 */ /* 0x004fc8000f8e00ff */
[----:B------:R-:W-:Y:S02]  /*a880*/  IMAD R0, R0, 0x40, R217 ;  /* 0x0000004000007824 */ /* 0x000fe400078e02d9 */
[----:B---3--:R-:W-:-:S03]  /*a890*/  FMUL.FTZ R16, R61, UR24 ;  /* 0x000000183d107c20 */ /* 0x008fc60008410000 */
[----:B------:R-:W-:Y:S02]  /*a8a0*/  IADD3 R2, R0, 0x1, RZ ;  /* 0x0000000100027810 */ /* 0x000fe40007ffe0ff */
[----:B------:R-:W-:Y:S01]  /*a8b0*/  MOV R61, R212 ;  /* 0x000000d4003d7202 */ /* 0x000fe20000000f00 */
[----:B------:R2:W-:Y:S01]  /*a8c0*/  MUFU.TANH R48, R16 ;  /* 0x0000001000307308 */ /* 0x0005e20000002400 */
[----:B------:R-:W-:Y:S02]  /*a8d0*/  I2FP.F32.S32 R3, R2 ;  /* 0x0000000200037245 */ /* 0x000fe40000201400 */
[C---:B------:R-:W-:Y:S02]  /*a8e0*/  ISETP.GE.AND P6, PT, R2.reuse, R23, PT ;  /* 0x000000170200720c */ /* 0x040fe40003fc6270 */
[C---:B------:R-:W-:Y:S01]  /*a8f0*/  ISETP.GE.AND P5, PT, R2.reuse, R22, PT ;  /* 0x000000160200720c */ /* 0x040fe20003fa6270 */
[C---:B------:R-:W-:Y:S01]  /*a900*/  FFMA.FTZ R5, R3.reuse, UR5, R27 ;  /* 0x0000000503057c23 */ /* 0x040fe2000801001b */
[----:B------:R-:W-:Y:S01]  /*a910*/  BAR.SYNC.DEFER_BLOCKING 0x0 ;  /* 0x0000000000007b1d */ /* 0x000fe20000010000 */
[C---:B------:R-:W-:Y:S01]  /*a920*/  ISETP.GE.AND P4, PT, R2.reuse, R25, PT ;  /* 0x000000190200720c */ /* 0x040fe20003f86270 */
[----:B----4-:R-:W-:Y:S01]  /*a930*/  FFMA.FTZ R4, R3, UR5, R21 ;  /* 0x0000000503047c23 */ /* 0x010fe20008010015 */
[----:B------:R-:W-:Y:S01]  /*a940*/  ISETP.GE.AND P1, PT, R2, R24, PT ;  /* 0x000000180200720c */ /* 0x000fe20003f26270 */
[----:B------:R-:W-:-:S02]  /*a950*/  VIADD R2, R0, 0x8 ;  /* 0x0000000800027836 */ /* 0x000fc40000000000 */
[C---:B------:R-:W-:Y:S01]  /*a960*/  FFMA.FTZ R6, R3.reuse, UR5, R52 ;  /* 0x0000000503067c23 */ /* 0x040fe20008010034 */
[----:B-1----:R-:W-:Y:S01]  /*a970*/  FFMA.FTZ R7, R3, UR5, R20 ;  /* 0x0000000503077c23 */ /* 0x002fe20008010014 */
[----:B------:R-:W-:Y:S01]  /*a980*/  FSEL R29, R5, -INF , !P5 ;  /* 0xff800000051d7808 */ /* 0x000fe20006800000 */
[----:B------:R-:W-:Y:S01]  /*a990*/  FMUL.FTZ R5, R37, UR24 ;  /* 0x0000001825057c20 */ /* 0x000fe20008410000 */
[----:B------:R-:W-:Y:S01]  /*a9a0*/  FSEL R31, R4, -INF , !P4 ;  /* 0xff800000041f7808 */ /* 0x000fe20006000000 */
[----:B------:R-:W-:Y:S01]  /*a9b0*/  FMUL.FTZ R4, R38, UR24 ;  /* 0x0000001826047c20 */ /* 0x000fe20008410000 */
[----:B------:R-:W-:Y:S01]  /*a9c0*/  I2FP.F32.S32 R3, R2 ;  /* 0x0000000200037245 */ /* 0x000fe20000201400 */
[----:B------:R1:W-:Y:S01]  /*a9d0*/  MUFU.TANH R51, R5 ;  /* 0x0000000500337308 */ /* 0x0003e20000002400 */
[----:B------:R-:W-:Y:S01]  /*a9e0*/  FSEL R20, R6, -INF , !P6 ;  /* 0xff80000006147808 */ /* 0x000fe20007000000 */
[----:B--2---:R-:W-:Y:S01]  /*a9f0*/  FMUL.FTZ R16, R250, UR24 ;  /* 0x00000018fa107c20 */ /* 0x004fe20008410000 */
[C---:B------:R-:W-:Y:S01]  /*aa00*/  ISETP.GE.AND P0, PT, R2.reuse, R23, PT ;  /* 0x000000170200720c */ /* 0x040fe20003f06270 */
[----:B------:R-:W-:Y:S01]  /*aa10*/  FFMA.FTZ R6, R3, UR5, R53 ;  /* 0x0000000503067c23 */ /* 0x000fe20008010035 */
[----:B------:R-:W-:-:S02]  /*aa20*/  ISETP.GE.AND P6, PT, R2, R22, PT ;  /* 0x000000160200720c */ /* 0x000fc40003fc6270 */
[C---:B------:R-:W-:Y:S01]  /*aa30*/  ISETP.GE.AND P5, PT, R2.reuse, R25, PT ;  /* 0x000000190200720c */ /* 0x040fe20003fa6270 */
[----:B------:R2:W3:Y:S01]  /*aa40*/  MUFU.TANH R40, R4 ;  /* 0x0000000400287308 */ /* 0x0004e20000002400 */
[----:B------:R-:W-:Y:S01]  /*aa50*/  ISETP.GE.AND P4, PT, R2, R24, PT ;  /* 0x000000180200720c */ /* 0x000fe20003f86270 */
[----:B------:R-:W-:Y:S01]  /*aa60*/  VIADD R2, R0, 0x9 ;  /* 0x0000000900027836 */ /* 0x000fe20000000000 */
[----:B------:R-:W-:Y:S02]  /*aa70*/  FSEL R36, R7, -INF , !P1 ;  /* 0xff80000007247808 */ /* 0x000fe40004800000 */
[----:B------:R-:W-:Y:S02]  /*aa80*/  FSEL R19, R6, -INF , !P0 ;  /* 0xff80000006137808 */ /* 0x000fe40004000000 */
[C---:B------:R-:W-:Y:S01]  /*aa90*/  ISETP.GE.AND P1, PT, R2.reuse, R23, PT ;  /* 0x000000170200720c */ /* 0x040fe20003f26270 */
[----:B------:R-:W-:Y:S01]  /*aaa0*/  MUFU.TANH R38, R16 ;  /* 0x0000001000267308 */ /* 0x000fe20000002400 */
[----:B-1----:R-:W-:Y:S01]  /*aab0*/  FFMA.FTZ R5, R3, UR5, R28 ;  /* 0x0000000503057c23 */ /* 0x002fe2000801001c */
[----:B------:R-:W-:-:S04]  /*aac0*/  ISETP.GE.AND P0, PT, R2, R22, PT ;  /* 0x000000160200720c */ /* 0x000fc80003f06270 */
[----:B------:R-:W-:Y:S02]  /*aad0*/  FSEL R27, R5, -INF , !P6 ;  /* 0xff800000051b7808 */ /* 0x000fe40007000000 */
[----:B------:R-:W-:Y:S01]  /*aae0*/  ISETP.GE.AND P6, PT, R2, R25, PT ;  /* 0x000000190200720c */ /* 0x000fe20003fc6270 */
[C---:B--2---:R-:W-:Y:S01]  /*aaf0*/  FFMA.FTZ R4, R3.reuse, UR5, R26 ;  /* 0x0000000503047c23 */ /* 0x044fe2000801001a */
[----:B------:R-:W-:Y:S01]  /*ab00*/  FFMA.FTZ R3, R3, UR5, R30 ;  /* 0x0000000503037c23 */ /* 0x000fe2000801001e */
[----:B------:R-:W-:Y:S03]  /*ab10*/  MUFU.TANH R16, R14 ;  /* 0x0000000e00107308 */ /* 0x000fe60000002400 */
[----:B------:R-:W-:Y:S02]  /*ab20*/  FSEL R28, R4, -INF , !P5 ;  /* 0xff800000041c7808 */ /* 0x000fe40006800000 */
[----:B------:R-:W-:-:S02]  /*ab30*/  ISETP.GE.AND P5, PT, R2, R24, PT ;  /* 0x000000180200720c */ /* 0x000fc40003fa6270 */
[----:B------:R-:W-:Y:S02]  /*ab40*/  I2FP.F32.S32 R2, R2 ;  /* 0x0000000200027245 */ /* 0x000fe40000201400 */
[----:B------:R-:W-:-:S03]  /*ab50*/  FSEL R30, R3, -INF , !P4 ;  /* 0xff800000031e7808 */ /* 0x000fc60006000000 */
[C---:B------:R-:W-:Y:S01]  /*ab60*/  FFMA.FTZ R4, R2.reuse, UR5, R45 ;  /* 0x0000000502047c23 */ /* 0x040fe2000801002d */
[C---:B------:R-:W-:Y:S01]  /*ab70*/  FFMA.FTZ R6, R2.reuse, UR5, R64 ;  /* 0x0000000502067c23 */ /* 0x040fe20008010040 */
[C---:B------:R-:W-:Y:S01]  /*ab80*/  FFMA.FTZ R5, R2.reuse, UR5, R54 ;  /* 0x0000000502057c23 */ /* 0x040fe20008010036 */
[----:B------:R-:W-:Y:S01]  /*ab90*/  FFMA.FTZ R7, R2, UR5, R44 ;  /* 0x0000000502077c23 */ /* 0x000fe2000801002c */
[----:B------:R-:W-:Y:S02]  /*aba0*/  IADD3 R2, R0, 0x10, RZ ;  /* 0x0000001000027810 */ /* 0x000fe40007ffe0ff */
[----:B------:R-:W-:Y:S01]  /*abb0*/  FSEL R26, R4, -INF , !P6 ;  /* 0xff800000041a7808 */ /* 0x000fe20007000000 */
[----:B------:R-:W-:Y:S01]  /*abc0*/  FMUL.FTZ R4, R222, UR24 ;  /* 0x00000018de047c20 */ /* 0x000fe20008410000 */
[----:B------:R-:W-:Y:S02]  /*abd0*/  I2FP.F32.S32 R3, R2 ;  /* 0x0000000200037245 */ /* 0x000fe40000201400 */
[----:B------:R-:W-:Y:S01]  /*abe0*/  FSEL R18, R6, -INF , !P1 ;  /* 0xff80000006127808 */ /* 0x000fe20004800000 */
[----:B------:R1:W2:Y:S01]  /*abf0*/  MUFU.TANH R32, R4 ;  /* 0x0000000400207308 */ /* 0x0002a20000002400 */
[----:B------:R-:W-:Y:S01]  /*ac00*/  FSEL R21, R5, -INF , !P0 ;  /* 0xff80000005157808 */ /* 0x000fe20004000000 */
[C---:B------:R-:W-:Y:S01]  /*ac10*/  FFMA.FTZ R6, R3.reuse, UR5, R65 ;  /* 0x0000000503067c23 */ /* 0x040fe20008010041 */
[C---:B------:R-:W-:Y:S01]  /*ac20*/  ISETP.GE.AND P4, PT, R2.reuse, R23, PT ;  /* 0x000000170200720c */ /* 0x040fe20003f86270 */
[----:B------:R-:W-:Y:S01]  /*ac30*/  FFMA.FTZ R5, R3, UR5, R55 ;  /* 0x0000000503057c23 */ /* 0x000fe20008010037 */
[----:B------:R-:W-:-:S02]  /*ac40*/  ISETP.GE.AND P1, PT, R2, R22, PT ;  /* 0x000000160200720c */ /* 0x000fc40003f26270 */
[C---:B------:R-:W-:Y:S02]  /*ac50*/  ISETP.GE.AND P0, PT, R2.reuse, R25, PT ;  /* 0x000000190200720c */ /* 0x040fe40003f06270 */
[----:B------:R-:W-:Y:S01]  /*ac60*/  ISETP.GE.AND P6, PT, R2, R24, PT ;  /* 0x000000180200720c */ /* 0x000fe20003fc6270 */
[----:B------:R-:W-:Y:S01]  /*ac70*/  VIADD R2, R0, 0x11 ;  /* 0x0000001100027836 */ /* 0x000fe20000000000 */
[----:B------:R-:W-:Y:S02]  /*ac80*/  FSEL R37, R7, -INF , !P5 ;  /* 0xff80000007257808 */ /* 0x000fe40006800000 */
[----:B------:R-:W-:Y:S02]  /*ac90*/  FSEL R217, R6, -INF , !P4 ;  /* 0xff80000006d97808 */ /* 0x000fe40006000000 */
[----:B------:R-:W-:Y:S01]  /*aca0*/  FSEL R219, R5, -INF , !P1 ;  /* 0xff80000005db7808 */ /* 0x000fe20004800000 */
[C---:B-1----:R-:W-:Y:S01]  /*acb0*/  FFMA.FTZ R4, R3.reuse, UR5, R46 ;  /* 0x0000000503047c23 */ /* 0x042fe2000801002e */
[C---:B------:R-:W-:Y:S01]  /*acc0*/  ISETP.GE.AND P5, PT, R2.reuse, R23, PT ;  /* 0x000000170200720c */ /* 0x040fe20003fa6270 */
[----:B------:R-:W-:Y:S01]  /*acd0*/  FFMA.FTZ R3, R3, UR5, R41 ;  /* 0x0000000503037c23 */ /* 0x000fe20008010029 */
[----:B------:R-:W-:-:S02]  /*ace0*/  ISETP.GE.AND P4, PT, R2, R22, PT ;  /* 0x000000160200720c */ /* 0x000fc40003f86270 */
[----:B------:R-:W-:Y:S01]  /*acf0*/  FSEL R220, R4, -INF , !P0 ;  /* 0xff80000004dc7808 */ /* 0x000fe20004000000 */
[----:B------:R-:W-:Y:S01]  /*ad00*/  FMUL.FTZ R4, R60, UR24 ;  /* 0x000000183c047c20 */ /* 0x000fe20008410000 */
[C---:B------:R-:W-:Y:S01]  /*ad10*/  ISETP.GE.AND P1, PT, R2.reuse, R25, PT ;  /* 0x000000190200720c */ /* 0x040fe20003f26270 */
[----:B------:R-:W-:Y:S01]  /*ad20*/  IMAD.MOV.U32 R60, RZ, RZ, R211 ;  /* 0x000000ffff3c7224 */ /* 0x000fe200078e00d3 */
[----:B------:R-:W-:Y:S01]  /*ad30*/  ISETP.GE.AND P0, PT, R2, R24, PT ;  /* 0x000000180200720c */ /* 0x000fe20003f06270 */
[----:B------:R1:W-:Y:S01]  /*ad40*/  MUFU.TANH R46, R4 ;  /* 0x00000004002e7308 */ /* 0x0003e20000002400 */
[----:B------:R-:W-:Y:S02]  /*ad50*/  I2FP.F32.S32 R2, R2 ;  /* 0x0000000200027245 */ /* 0x000fe40000201400 */
[----:B------:R-:W-:Y:S01]  /*ad60*/  FSEL R218, R3, -INF , !P6 ;  /* 0xff80000003da7808 */ /* 0x000fe20007000000 */
[----:B------:R-:W-:Y:S01]  /*ad70*/  FMUL.FTZ R3, R62, UR24 ;  /* 0x000000183e037c20 */ /* 0x000fe20008410000 */
[----:B------:R-:W-:-:S02]  /*ad80*/  IMAD.MOV.U32 R62, RZ, RZ, R216 ;  /* 0x000000ffff3e7224 */ /* 0x000fc400078e00d8 */
[C---:B------:R-:W-:Y:S01]  /*ad90*/  FFMA.FTZ R6, R2.reuse, UR5, R139 ;  /* 0x0000000502067c23 */ /* 0x040fe2000801008b */
[C---:B------:R-:W-:Y:S01]  /*ada0*/  FFMA.FTZ R5, R2.reuse, UR5, R133 ;  /* 0x0000000502057c23 */ /* 0x040fe20008010085 */
[----:B------:R-:W-:Y:S01]  /*adb0*/  FFMA.FTZ R7, R2, UR5, R42 ;  /* 0x0000000502077c23 */ /* 0x000fe2000801002a */
[----:B------:R4:W2:Y:S02]  /*adc0*/  MUFU.TANH R44, R3 ;  /* 0x00000003002c7308 */ /* 0x0008a40000002400 */
[----:B------:R-:W-:Y:S02]  /*add0*/  FSEL R213, R6, -INF , !P5 ;  /* 0xff80000006d57808 */ /* 0x000fe40006800000 */
[----:B------:R-:W-:Y:S02]  /*ade0*/  FSEL R214, R5, -INF , !P4 ;  /* 0xff80000005d67808 */ /* 0x000fe40006000000 */
[----:B------:R-:W-:Y:S01]  /*adf0*/  FSEL R216, R7, -INF , !P0 ;  /* 0xff80000007d87808 */ /* 0x000fe20004000000 */
[----:B------:R-:W-:Y:S01]  /*ae00*/  FMUL.FTZ R7, R248, UR24 ;  /* 0x00000018f8077c20 */ /* 0x000fe20008410000 */
[----:B-1----:R-:W-:Y:S01]  /*ae10*/  FFMA.FTZ R4, R2, UR5, R67 ;  /* 0x0000000502047c23 */ /* 0x002fe20008010043 */
[----:B------:R-:W-:-:S02]  /*ae20*/  VIADD R2, R0, 0x18 ;  /* 0x0000001800027836 */ /* 0x000fc40000000000 */
[----:B------:R-:W1:Y:S02]  /*ae30*/  MUFU.TANH R41, R7 ;  /* 0x0000000700297308 */ /* 0x000e640000002400 */
[----:B------:R-:W-:Y:S01]  /*ae40*/  FSEL R215, R4, -INF , !P1 ;  /* 0xff80000004d77808 */ /* 0x000fe20004800000 */
[----:B------:R-:W-:Y:S01]  /*ae50*/  FMUL.FTZ R4, R63, UR24 ;  /* 0x000000183f047c20 */ /* 0x000fe20008410000 */
[C---:B------:R-:W-:Y:S02]  /*ae60*/  ISETP.GE.AND P6, PT, R2.reuse, R23, PT ;  /* 0x000000170200720c */ /* 0x040fe40003fc6270 */
[----:B----4-:R-:W-:Y:S02]  /*ae70*/  I2FP.F32.S32 R3, R2 ;  /* 0x0000000200037245 */ /* 0x010fe40000201400 */
[----:B------:R4:W1:Y:S01]  /*ae80*/  MUFU.TANH R45, R4 ;  /* 0x00000004002d7308 */ /* 0x0008620000002400 */
[C---:B------:R-:W-:Y:S02]  /*ae90*/  ISETP.GE.AND P5, PT, R2.reuse, R22, PT ;  /* 0x000000160200720c */ /* 0x040fe40003fa6270 */
[C---:B------:R-:W-:Y:S01]  /*aea0*/  FFMA.FTZ R6, R3.reuse, UR5, R134 ;  /* 0x0000000503067c23 */ /* 0x040fe20008010086 */
[----:B------:R-:W-:Y:S01]  /*aeb0*/  FFMA.FTZ R5, R3, UR5, R132 ;  /* 0x0000000503057c23 */ /* 0x000fe20008010084 */
[----:B------:R-:W-:-:S02]  /*aec0*/  ISETP.GE.AND P4, PT, R2, R25, PT ;  /* 0x000000190200720c */ /* 0x000fc40003f86270 */
[----:B------:R-:W-:Y:S02]  /*aed0*/  ISETP.GE.AND P1, PT, R2, R24, PT ;  /* 0x000000180200720c */ /* 0x000fe40003f26270 */
[----:B------:R-:W-:Y:S02]  /*aee0*/  IADD3 R2, R0, 0x19, RZ ;  /* 0x0000001900027810 */ /* 0x000fe40007ffe0ff */
[----:B------:R-:W-:Y:S02]  /*aef0*/  FSEL R210, R6, -INF , !P6 ;  /* 0xff80000006d27808 */ /* 0x000fe40007000000 */
[----:B------:R-:W-:Y:S02]  /*af00*/  FSEL R211, R5, -INF , !P5 ;  /* 0xff80000005d37808 */ /* 0x000fe40006800000 */
[C---:B------:R-:W-:Y:S01]  /*af10*/  ISETP.GE.AND P0, PT, R2.reuse, R23, PT ;  /* 0x000000170200720c */ /* 0x040fe20003f06270 */
[C---:B----4-:R-:W-:Y:S01]  /*af20*/  FFMA.FTZ R4, R3.reuse, UR5, R66 ;  /* 0x0000000503047c23 */ /* 0x050fe20008010042 */
[C---:B------:R-:W-:Y:S01]  /*af30*/  ISETP.GE.AND P6, PT, R2.reuse, R22, PT ;  /* 0x000000160200720c */ /* 0x040fe20003fc6270 */
[----:B------:R-:W-:Y:S01]  /*af40*/  FFMA.FTZ R3, R3, UR5, R17 ;  /* 0x0000000503037c23 */ /* 0x000fe20008010011 */
[----:B------:R-:W-:Y:S01]  /*af50*/  ISETP.GE.AND P5, PT, R2, R25, PT ;  /* 0x000000190200720c */ /* 0x000fe20003fa6270 */
[----:B------:R-:W-:Y:S01]  /*af60*/  FMUL.FTZ R17, R251, UR24 ;  /* 0x00000018fb117c20 */ /* 0x000fe20008410000 */
[----:B------:R-:W-:Y:S01]  /*af70*/  FSEL R212, R4, -INF , !P4 ;  /* 0xff80000004d47808 */ /* 0x000fe20006000000 */
[----:B------:R-:W-:Y:S01]  /*af80*/  FMUL.FTZ R4, R249, UR24 ;  /* 0x00000018f9047c20 */ /* 0x000fe20008410000 */
[----:B------:R-:W-:-:S02]  /*af90*/  ISETP.GE.AND P4, PT, R2, R24, PT ;  /* 0x000000180200720c */ /* 0x000fc40003f86270 */
[----:B------:R-:W-:Y:S01]  /*afa0*/  I2FP.F32.S32 R2, R2 ;  /* 0x0000000200027245 */ /* 0x000fe20000201400 */
[----:B------:R4:W1:Y:S01]  /*afb0*/  MUFU.TANH R42, R4 ;  /* 0x00000004002a7308 */ /* 0x0008620000002400 */
[----:B------:R-:W-:Y:S02]  /*afc0*/  FSEL R209, R3, -INF , !P1 ;  /* 0xff80000003d17808 */ /* 0x000fe40004800000 */
[----:B------:R-:W-:Y:S01]  /*afd0*/  MOV R63, R252 ;  /* 0x000000fc003f7202 */ /* 0x000fe20000000f00 */
[C---:B------:R-:W-:Y:S01]  /*afe0*/  FFMA.FTZ R5, R2.reuse, UR5, R141 ;  /* 0x0000000502057c23 */ /* 0x040fe2000801008d */
[C---:B------:R-:W-:Y:S01]  /*aff0*/  FFMA.FTZ R6, R2.reuse, UR5, R56 ;  /* 0x0000000502067c23 */ /* 0x040fe20008010038 */
[----:B------:R-:W-:Y:S02]  /*b000*/  FFMA.FTZ R7, R2, UR5, R43 ;  /* 0x0000000502077c23 */ /* 0x000fe4000801002b */
[----:B------:R-:W1:Y:S02]  /*b010*/  MUFU.TANH R17, R17 ;  /* 0x0000001100117308 */ /* 0x000e640000002400 */
[----:B------:R-:W-:-:S02]  /*b020*/  FSEL R143, R6, -INF , !P5 ;  /* 0xff800000068f7808 */ /* 0x000fc40006800000 */
[----:B------:R-:W-:Y:S01]  /*b030*/  FSEL R208, R7, -INF , !P4 ;  /* 0xff80000007d07808 */ /* 0x000fe20006000000 */
[----:B------:R-:W-:Y:S01]  /*b040*/  FMUL.FTZ R7, R12, UR24 ;  /* 0x000000180c077c20 */ /* 0x000fe20008410000 */
[----:B----4-:R-:W-:Y:S01]  /*b050*/  FFMA.FTZ R4, R2, UR5, R140 ;  /* 0x0000000502047c23 */ /* 0x010fe2000801008c */
[----:B------:R-:W-:Y:S01]  /*b060*/  VIADD R2, R0, 0x20 ;  /* 0x0000002000027836 */ /* 0x000fe20000000000 */
[----:B------:R-:W-:-:S03]  /*b070*/  FSEL R140, R5, -INF , !P0 ;  /* 0xff800000058c7808 */ /* 0x000fc60004000000 */
[----:B------:R-:W-:Y:S02]  /*b080*/  FSEL R141, R4, -INF , !P6 ;  /* 0xff800000048d7808 */ /* 0x000fe40007000000 */
[----:B------:R-:W-:Y:S02]  /*b090*/  I2FP.F32.S32 R3, R2 ;  /* 0x0000000200037245 */ /* 0x000fe40000201400 */
[C---:B------:R-:W-:Y:S02]  /*b0a0*/  ISETP.GE.AND P1, PT, R2.reuse, R23, PT ;  /* 0x000000170200720c */ /* 0x040fe40003f26270 */
[C---:B------:R-:W-:Y:S01]  /*b0b0*/  ISETP.GE.AND P0, PT, R2.reuse, R22, PT ;  /* 0x000000160200720c */ /* 0x040fe20003f06270 */
[C---:B------:R-:W-:Y:S01]  /*b0c0*/  FFMA.FTZ R6, R3.reuse, UR5, R50 ;  /* 0x0000000503067c23 */ /* 0x040fe20008010032 */
[C---:B---3--:R-:W-:Y:S01]  /*b0d0*/  FFMA.FTZ R5, R3.reuse, UR5, R40 ;  /* 0x0000000503057c23 */ /* 0x048fe20008010028 */
[C---:B------:R-:W-:Y:S01]  /*b0e0*/  FFMA.FTZ R4, R3.reuse, UR5, R39 ;  /* 0x0000000503047c23 */ /* 0x040fe20008010027 */
[C---:B------:R-:W-:Y:S01]  /*b0f0*/  ISETP.GE.AND P6, PT, R2.reuse, R25, PT ;  /* 0x000000190200720c */ /* 0x040fe20003fc6270 */
[----:B--2---:R-:W-:Y:S01]  /*b100*/  FFMA.FTZ R3, R3, UR5, R32 ;  /* 0x0000000503037c23 */ /* 0x004fe20008010020 */
[----:B------:R-:W-:Y:S01]  /*b110*/  ISETP.GE.AND P5, PT, R2, R24, PT ;  /* 0x000000180200720c */ /* 0x000fe20003fa6270 */
[----:B------:R2:W3:Y:S01]  /*b120*/  MUFU.TANH R40, R7 ;  /* 0x0000000700287308 */ /* 0x0004e20000002400 */
[----:B------:R-:W-:-:S02]  /*b130*/  IADD3 R2, R0, 0x21, RZ ;  /* 0x0000002100027810 */ /* 0x000fc40007ffe0ff */
[----:B------:R-:W-:Y:S02]  /*b140*/  FSEL R57, R6, -INF , !P1 ;  /* 0xff80000006397808 */ /* 0x000fe40004800000 */
[----:B------:R-:W-:Y:S02]  /*b150*/  FSEL R139, R5, -INF , !P0 ;  /* 0xff800000058b7808 */ /* 0x000fe40004000000 */
[----:B------:R-:W-:Y:S01]  /*b160*/  FSEL R52, R4, -INF , !P6 ;  /* 0xff80000004347808 */ /* 0x000fe20007000000 */
[----:B------:R-:W-:Y:S01]  /*b170*/  FMUL.FTZ R4, R13, UR24 ;  /* 0x000000180d047c20 */ /* 0x000fe20008410000 */
[C---:B------:R-:W-:Y:S01]  /*b180*/  ISETP.GE.AND P4, PT, R2.reuse, R23, PT ;  /* 0x000000170200720c */ /* 0x040fe20003f86270 */
[----:B------:R-:W-:Y:S01]  /*b190*/  MUFU.TANH R39, R15 ;  /* 0x0000000f00277308 */ /* 0x000fe20000002400 */
[C---:B------:R-:W-:Y:S02]  /*b1a0*/  ISETP.GE.AND P1, PT, R2.reuse, R22, PT ;  /* 0x000000160200720c */ /* 0x040fe40003f26270 */
[----:B------:R-:W-:-:S02]  /*b1b0*/  ISETP.GE.AND P0, PT, R2, R25, PT ;  /* 0x000000190200720c */ /* 0x000fc40003f06270 */
[----:B------:R-:W-:Y:S02]  /*b1c0*/  ISETP.GE.AND P6, PT, R2, R24, PT ;  /* 0x000000180200720c */ /* 0x000fe40003fc6270 */
[----:B------:R-:W-:Y:S01]  /*b1d0*/  I2FP.F32.S32 R2, R2 ;  /* 0x0000000200027245 */ /* 0x000fe20000201400 */
[----:B------:R4:W-:Y:S01]  /*b1e0*/  MUFU.TANH R43, R4 ;  /* 0x00000004002b7308 */ /* 0x0009e20000002400 */
[----:B------:R-:W-:-:S03]  /*b1f0*/  FSEL R3, R3, -INF , !P5 ;  /* 0xff80000003037808 */ /* 0x000fc60006800000 */
[C---:B--2---:R-:W-:Y:S01]  /*b200*/  FFMA.FTZ R7, R2.reuse, UR5, R33 ;  /* 0x0000000502077c23 */ /* 0x044fe20008010021 */
[C---:B------:R-:W-:Y:S01]  /*b210*/  FFMA.FTZ R6, R2.reuse, UR5, R51 ;  /* 0x0000000502067c23 */ /* 0x040fe20008010033 */
[----:B------:R-:W-:Y:S01]  /*b220*/  HMMA.16816.F32 R32, R8, R34, R60 ;  /* 0x000000220820723c */ /* 0x000fe2000000183c */
[----:B------:R-:W-:Y:S01]  /*b230*/  FFMA.FTZ R5, R2, UR5, R49 ;  /* 0x0000000502057c23 */ /* 0x000fe20008010031 */
[----:B------:R2:W-:Y:S01]  /*b240*/  STL [R1+0x8], R3 ;  /* 0x0000080301007387 */ /* 0x0005e20000100800 */
[----:B------:R-:W-:Y:S02]  /*b250*/  FSEL R250, R7, -INF , !P6 ;  /* 0xff80000007fa7808 */ /* 0x000fe40007000000 */
[----:B------:R-:W-:Y:S02]  /*b260*/  FSEL R251, R6, -INF , !P4 ;  /* 0xff80000006fb7808 */ /* 0x000fe40006000000 */
[----:B------:R-:W-:Y:S01]  /*b270*/  FSEL R134, R5, -INF , !P1 ;  /* 0xff80000005867808 */ /* 0x000fe20004800000 */
[----:B------:R-:W-:Y:S01]  /*b280*/  FMUL.FTZ R5, R245, UR24 ;  /* 0x00000018f5057c20 */ /* 0x000fe20008410000 */
[----:B------:R-:W-:Y:S01]  /*b290*/  FMUL.FTZ R9, R247, UR24 ;  /* 0x00000018f7097c20 */ /* 0x000fe20008410000 */
[----:B----4-:R-:W-:Y:S01]  /*b2a0*/  FFMA.FTZ R4, R2, UR5, R47 ;  /* 0x0000000502047c23 */ /* 0x010fe2000801002f */
[----:B------:R-:W-:Y:S01]  /*b2b0*/  VIADD R2, R0, 0x28 ;  /* 0x0000002800027836 */ /* 0x000fe20000000000 */
[----:B------:R1:W-:Y:S03]  /*b2c0*/  MUFU.TANH R14, R5 ;  /* 0x00000005000e7308 */ /* 0x0003e60000002400 */
[----:B------:R-:W-:-:S02]  /*b2d0*/  FSEL R54, R4, -INF , !P0 ;  /* 0xff80000004367808 */ /* 0x000fc40004000000 */
[----:B------:R-:W-:Y:S02]  /*b2e0*/  I2FP.F32.S32 R4, R2 ;  /* 0x0000000200047245 */ /* 0x000fe40000201400 */
[C---:B------:R-:W-:Y:S01]  /*b2f0*/  ISETP.GE.AND P5, PT, R2.reuse, R23, PT ;  /* 0x000000170200720c */ /* 0x040fe20003fa6270 */
[----:B------:R4:W-:Y:S01]  /*b300*/  MUFU.TANH R15, R9 ;  /* 0x00000009000f7308 */ /* 0x0009e20000002400 */
[----:B------:R-:W-:Y:S01]  /*b310*/  ISETP.GE.AND P4, PT, R2, R22, PT ;  /* 0x000000160200720c */ /* 0x000fe20003f86270 */
[----:B------:R-:W-:Y:S01]  /*b320*/  FFMA.FTZ R6, R4, UR5, R44 ;  /* 0x0000000504067c23 */ /* 0x000fe2000801002c */
[C---:B------:R-:W-:Y:S01]  /*b330*/  ISETP.GE.AND P1, PT, R2.reuse, R25, PT ;  /* 0x000000190200720c */ /* 0x040fe20003f26270 */
[----:B------:R-:W-:Y:S01]  /*b340*/  FMUL.FTZ R33, R33, UR24 ;  /* 0x0000001821217c20 */ /* 0x000fe20008410000 */
[----:B------:R-:W-:Y:S01]  /*b350*/  ISETP.GE.AND P0, PT, R2, R24, PT ;  /* 0x000000180200720c */ /* 0x000fe20003f06270 */
[----:B--2---:R-:W-:Y:S01]  /*b360*/  FMUL.FTZ R3, R244, UR24 ;  /* 0x00000018f4037c20 */ /* 0x004fe20008410000 */
[----:B------:R-:W-:Y:S01]  /*b370*/  IADD3 R2, R0, 0x29, RZ ;  /* 0x0000002900027810 */ /* 0x000fe20007ffe0ff */
[----:B-1----:R-:W-:-:S02]  /*b380*/  FFMA.FTZ R5, R4, UR5, R41 ;  /* 0x0000000504057c23 */ /* 0x002fc40008010029 */
[----:B------:R1:W2:Y:S01]  /*b390*/  MUFU.TANH R10, R3 ;  /* 0x00000003000a7308 */ /* 0x0002a20000002400 */
[----:B------:R-:W-:Y:S01]  /*b3a0*/  FSEL R245, R6, -INF , !P4 ;  /* 0xff80000006f57808 */ /* 0x000fe20006000000 */
[----:B------:R-:W-:Y:S01]  /*b3b0*/  FMUL.FTZ R6, R246, UR24 ;  /* 0x00000018f6067c20 */ /* 0x000fe20008410000 */
[C---:B------:R-:W-:Y:S02]  /*b3c0*/  ISETP.GE.AND P6, PT, R2.reuse, R23, PT ;  /* 0x000000170200720c */ /* 0x040fe40003fc6270 */
[----:B------:R-:W-:Y:S02]  /*b3d0*/  FSEL R248, R5, -INF , !P1 ;  /* 0xff80000005f87808 */ /* 0x000fe40004800000 */
[C---:B------:R-:W-:Y:S01]  /*b3e0*/  ISETP.GE.AND P4, PT, R2.reuse, R25, PT ;  /* 0x000000190200720c */ /* 0x040fe20003f86270 */
[----:B------:R3:W2:Y:S01]  /*b3f0*/  MUFU.TANH R12, R6 ;  /* 0x00000006000c7308 */ /* 0x0006a20000002400 */
[----:B------:R-:W-:Y:S01]  /*b400*/  ISETP.GE.AND P1, PT, R2, R24, PT ;  /* 0x000000180200720c */ /* 0x000fe20003f26270 */
[----:B----4-:R-:W-:-:S06]  /*b410*/  FMUL.FTZ R9, R35, UR24 ;  /* 0x0000001823097c20 */ /* 0x010fcc0008410000 */
[----:B------:R-:W-:Y:S01]  /*b420*/  MUFU.TANH R33, R33 ;  /* 0x0000002100217308 */ /* 0x000fe20000002400 */
[C---:B-1----:R-:W-:Y:S01]  /*b430*/  FFMA.FTZ R3, R4.reuse, UR5, R46 ;  /* 0x0000000504037c23 */ /* 0x042fe2000801002e */
[----:B------:R-:W-:-:S04]  /*b440*/  FFMA.FTZ R4, R4, UR5, R38 ;  /* 0x0000000504047c23 */ /* 0x000fc80008010026 */
[----:B------:R-:W-:Y:S02]  /*b450*/  FSEL R244, R3, -INF , !P5 ;  /* 0xff80000003f47808 */ /* 0x000fe40006800000 */
[----:B------:R-:W-:Y:S01]  /*b460*/  I2FP.F32.S32 R3, R2 ;  /* 0x0000000200037245 */ /* 0x000fe20000201400 */
[----:B------:R-:W-:Y:S01]  /*b470*/  MUFU.TANH R9, R9 ;  /* 0x0000000900097308 */ /* 0x000fe20000002400 */
[----:B------:R-:W-:Y:S01]  /*b480*/  FSEL R249, R4, -INF , !P0 ;  /* 0xff80000004f97808 */ /* 0x000fe20004000000 */
[----:B------:R-:W-:Y:S01]  /*b490*/  FMUL.FTZ R4, R32, UR24 ;  /* 0x0000001820047c20 */ /* 0x000fe20008410000 */
[----:B------:R-:W-:Y:S01]  /*b4a0*/  ISETP.GE.AND P5, PT, R2, R22, PT ;  /* 0x000000160200720c */ /* 0x000fe20003fa6270 */
[C---:B------:R-:W-:Y:S01]  /*b4b0*/  FFMA.FTZ R7, R3.reuse, UR5, R48 ;  /* 0x0000000503077c23 */ /* 0x040fe20008010030 */
[C---:B---3--:R-:W-:Y:S01]  /*b4c0*/  FFMA.FTZ R6, R3.reuse, UR5, R45 ;  /* 0x0000000503067c23 */ /* 0x048fe2000801002d */
[C---:B------:R-:W-:Y:S01]  /*b4d0*/  FFMA.FTZ R8, R3.reuse, UR5, R42 ;  /* 0x0000000503087c23 */ /* 0x040fe2000801002a */
[----:B------:R-:W-:Y:S01]  /*b4e0*/  FFMA.FTZ R5, R3, UR5, R17 ;  /* 0x0000000503057c23 */ /* 0x000fe20008010011 */
[----:B------:R-:W-:Y:S01]  /*b4f0*/  VIADD R3, R0, 0x30 ;  /* 0x0000003000037836 */ /* 0x000fe20000000000 */
[----:B------:R-:W-:Y:S01]  /*b500*/  FSEL R221, R7, -INF , !P6 ;  /* 0xff80000007dd7808 */ /* 0x000fe20007000000 */
[----:B------:R1:W-:Y:S01]  /*b510*/  MUFU.TANH R13, R4 ;  /* 0x00000004000d7308 */ /* 0x0003e20000002400 */
[----:B------:R-:W-:Y:S01]  /*b520*/  FSEL R222, R6, -INF , !P5 ;  /* 0xff80000006de7808 */ /* 0x000fe20006800000 */
[----:B------:R-:W-:Y:S01]  /*b530*/  FMUL.FTZ R7, R240, UR24 ;  /* 0x00000018f0077c20 */ /* 0x000fe20008410000 */
[----:B------:R-:W-:-:S02]  /*b540*/  FSEL R223, R8, -INF , !P4 ;  /* 0xff80000008df7808 */ /* 0x000fc40006000000 */
[C---:B------:R-:W-:Y:S02]  /*b550*/  ISETP.GE.AND P0, PT, R3.reuse, R23, PT ;  /* 0x000000170300720c */ /* 0x040fe40003f06270 */
[C---:B------:R-:W-:Y:S01]  /*b560*/  ISETP.GE.AND P6, PT, R3.reuse, R22, PT ;  /* 0x000000160300720c */ /* 0x040fe20003fc6270 */
[----:B------:R3:W-:Y:S01]  /*b570*/  MUFU.TANH R8, R7 ;  /* 0x0000000700087308 */ /* 0x0007e20000002400 */
[C---:B------:R-:W-:Y:S02]  /*b580*/  ISETP.GE.AND P5, PT, R3.reuse, R25, PT ;  /* 0x000000190300720c */ /* 0x040fe40003fa6270 */
[----:B------:R-:W-:Y:S02]  /*b590*/  ISETP.GE.AND P4, PT, R3, R24, PT ;  /* 0x000000180300720c */ /* 0x000fe40003f86270 */
[----:B------:R-:W-:Y:S02]  /*b5a0*/  IADD3 R2, R0, 0x31, RZ ;  /* 0x0000003100027810 */ /* 0x000fe40007ffe0ff */
[----:B------:R-:W-:-:S02]  /*b5b0*/  FSEL R246, R5, -INF , !P1 ;  /* 0xff80000005f67808 */ /* 0x000fc40004800000 */
[----:B-1----:R-:W-:Y:S01]  /*b5c0*/  I2FP.F32.S32 R4, R3 ;  /* 0x0000000300047245 */ /* 0x002fe20000201400 */
[----:B------:R-:W-:Y:S01]  /*b5d0*/  FMUL.FTZ R3, R34, UR24 ;  /* 0x0000001822037c20 */ /* 0x000fe20008410000 */
[----:B------:R-:W-:-:S03]  /*b5e0*/  ISETP.GE.AND P1, PT, R2, R23, PT ;  /* 0x000000170200720c */ /* 0x000fc60003f26270 */
[----:B------:R2:W-:Y:S01]  /*b5f0*/  MUFU.TANH R11, R3 ;  /* 0x00000003000b7308 */ /* 0x0005e20000002400 */
[C---:B------:R-:W-:Y:S01]  /*b600*/  FFMA.FTZ R6, R4.reuse, UR5, R40 ;  /* 0x0000000504067c23 */ /* 0x040fe20008010028 */
[----:B------:R-:W-:Y:S01]  /*b610*/  FFMA.FTZ R5, R4, UR5, R16 ;  /* 0x0000000504057c23 */ /* 0x000fe20008010010 */
[----:B---3--:R-:W-:-:S03]  /*b620*/  FMUL.FTZ R7, R242, UR24 ;  /* 0x00000018f2077c20 */ /* 0x008fc60008410000 */
[----:B------:R-:W-:Y:S02]  /*b630*/  FSEL R240, R6, -INF , !P0 ;  /* 0xff80000006f07808 */ /* 0x000fe40004000000 */
[----:B------:R-:W-:Y:S01]  /*b640*/  FSEL R247, R5, -INF , !P6 ;  /* 0xff80000005f77808 */ /* 0x000fe20007000000 */
[----:B------:R-:W1:Y:S01]  /*b650*/  MUFU.TANH R7, R7 ;  /* 0x0000000700077308 */ /* 0x000e620000002400 */
[C---:B------:R-:W-:Y:S02]  /*b660*/  ISETP.GE.AND P0, PT, R2.reuse, R22, PT ;  /* 0x000000160200720c */ /* 0x040fe40003f06270 */
[----:B------:R-:W-:Y:S01]  /*b670*/  ISETP.GE.AND P6, PT, R2, R25, PT ;  /* 0x000000190200720c */ /* 0x000fe20003fc6270 */
[C---:B--2---:R-:W-:Y:S01]  /*b680*/  FFMA.FTZ R3, R4.reuse, UR5, R10 ;  /* 0x0000000504037c23 */ /* 0x044fe2000801000a */
[----:B------:R-:W-:Y:S01]  /*b690*/  FFMA.FTZ R4, R4, UR5, R12 ;  /* 0x0000000504047c23 */ /* 0x000fe2000801000c */
[----:B------:R-:W-:Y:S01]  /*b6a0*/  FMUL.FTZ R10, R142, UR24 ;  /* 0x000000188e0a7c20 */ /* 0x000fe20008410000 */
[----:B------:R-:W-:-:S02]  /*b6b0*/  FMUL.FTZ R12, R241, UR24 ;  /* 0x00000018f10c7c20 */ /* 0x000fc40008410000 */
[----:B------:R-:W-:Y:S02]  /*b6c0*/  FSEL R133, R3, -INF , !P5 ;  /* 0xff80000003857808 */ /* 0x000fe40006800000 */
[----:B------:R-:W-:Y:S01]  /*b6d0*/  I2FP.F32.S32 R3, R2 ;  /* 0x0000000200037245 */ /* 0x000fe20000201400 */
[----:B------:R-:W2:Y:S01]  /*b6e0*/  MUFU.TANH R10, R10 ;  /* 0x0000000a000a7308 */ /* 0x000ea20000002400 */
[----:B------:R-:W-:Y:S02]  /*b6f0*/  FSEL R53, R4, -INF , !P4 ;  /* 0xff80000004357808 */ /* 0x000fe40006000000 */
[----:B------:R-:W-:Y:S01]  /*b700*/  ISETP.GE.AND P5, PT, R2, R24, PT ;  /* 0x000000180200720c */ /* 0x000fe20003fa6270 */
[C---:B------:R-:W-:Y:S01]  /*b710*/  FFMA.FTZ R6, R3.reuse, UR5, R43 ;  /* 0x0000000503067c23 */ /* 0x040fe2000801002b */
[C---:B------:R-:W-:Y:S01]  /*b720*/  FFMA.FTZ R5, R3.reuse, UR5, R39 ;  /* 0x0000000503057c23 */ /* 0x040fe20008010027 */
[----:B------:R-:W-:Y:S01]  /*b730*/  FFMA.FTZ R4, R3, UR5, R14 ;  /* 0x0000000503047c23 */ /* 0x000fe2000801000e */
[----:B------:R-:W-:-:S02]  /*b740*/  VIADD R2, R0, 0x38 ;  /* 0x0000003800027836 */ /* 0x000fc40000000000 */
[----:B------:R-:W-:Y:S01]  /*b750*/  FFMA.FTZ R3, R3, UR5, R15 ;  /* 0x0000000503037c23 */ /* 0x000fe2000801000f */
[----:B------:R-:W-:Y:S01]  /*b760*/  FSEL R42, R6, -INF , !P1 ;  /* 0xff800000062a7808 */ /* 0x000fe20004800000 */
[----:B------:R-:W-:Y:S01]  /*b770*/  FMUL.FTZ R14, R243, UR24 ;  /* 0x00000018f30e7c20 */ /* 0x000fe20008410000 */
[----:B------:R-:W-:Y:S02]  /*b780*/  FSEL R142, R5, -INF , !P0 ;  /* 0xff800000058e7808 */ /* 0x000fe40004000000 */
[----:B------:R-:W-:Y:S02]  /*b790*/  FSEL R47, R4, -INF , !P6 ;  /* 0xff800000042f7808 */ /* 0x000fe40007000000 */
[C---:B------:R-:W-:Y:S02]  /*b7a0*/  ISETP.GE.AND P4, PT, R2.reuse, R23, PT ;  /* 0x000000170200720c */ /* 0x040fe40003f86270 */
[C---:B------:R-:W-:Y:S02]  /*b7b0*/  ISETP.GE.AND P1, PT, R2.reuse, R22, PT ;  /* 0x000000160200720c */ /* 0x040fe40003f26270 */
[----:B------:R-:W-:-:S02]  /*b7c0*/  ISETP.GE.AND P0, PT, R2, R25, PT ;  /* 0x000000190200720c */ /* 0x000fc40003f06270 */
[----:B------:R-:W-:Y:S02]  /*b7d0*/  ISETP.GE.AND P6, PT, R2, R24, PT ;  /* 0x000000180200720c */ /* 0x000fe40003fc6270 */
[----:B------:R-:W-:Y:S02]  /*b7e0*/  I2FP.F32.S32 R2, R2 ;  /* 0x0000000200027245 */ /* 0x000fe40000201400 */
[----:B------:R-:W-:Y:S02]  /*b7f0*/  FSEL R55, R3, -INF , !P5 ;  /* 0xff80000003377808 */ /* 0x000fe40006800000 */
[----:B------:R-:W-:Y:S01]  /*b800*/  ISETP.GE.AND P5, PT, R0, R23, PT ;  /* 0x000000170000720c */ /* 0x000fe20003fa6270 */
[C---:B-1----:R-:W-:Y:S01]  /*b810*/  FFMA.FTZ R7, R2.reuse, UR5, R7 ;  /* 0x0000000502077c23 */ /* 0x042fe20008010007 */
[C---:B------:R-:W-:Y:S01]  /*b820*/  FFMA.FTZ R5, R2.reuse, UR5, R13 ;  /* 0x0000000502057c23 */ /* 0x040fe2000801000d */
[C---:B------:R-:W-:Y:S01]  /*b830*/  FFMA.FTZ R4, R2.reuse, UR5, R11 ;  /* 0x0000000502047c23 */ /* 0x040fe2000801000b */
[----:B------:R-:W-:Y:S01]  /*b840*/  FFMA.FTZ R6, R2, UR5, R8 ;  /* 0x0000000502067c23 */ /* 0x000fe20008010008 */
[----:B------:R-:W-:Y:S01]  /*b850*/  I2FP.F32.S32 R2, R0 ;  /* 0x0000000000027245 */ /* 0x000fe20000201400 */
[----:B------:R-:W1:Y:S01]  /*b860*/  MUFU.TANH R8, R12 ;  /* 0x0000000c00087308 */ /* 0x000e620000002400 */
[----:B------:R-:W-:-:S02]  /*b870*/  FSEL R132, R7, -INF , !P6 ;  /* 0xff80000007847808 */ /* 0x000fc40007000000 */
[----:B------:R-:W-:Y:S01]  /*b880*/  FSEL R242, R6, -INF , !P0 ;  /* 0xff80000006f27808 */ /* 0x000fe20004000000 */
[----:B--2---:R-:W-:Y:S01]  /*b890*/  FFMA.FTZ R3, R2, UR5, R10 ;  /* 0x0000000502037c23 */ /* 0x004fe2000801000a */
[----:B------:R-:W-:Y:S01]  /*b8a0*/  ISETP.GE.AND P0, PT, R0, R24, PT ;  /* 0x000000180000720c */ /* 0x000fe20003f06270 */
[----:B------:R-:W-:Y:S01]  /*b8b0*/  FFMA.FTZ R6, R2, UR5, R237 ;  /* 0x0000000502067c23 */ /* 0x000fe200080100ed */
[----:B------:R-:W-:Y:S01]  /*b8c0*/  FSEL R41, R5, -INF , !P4 ;  /* 0xff80000005297808 */ /* 0x000fe20006000000 */
[----:B------:R2:W3:Y:S01]  /*b8d0*/  MUFU.TANH R7, R14 ;  /* 0x0000000e00077308 */ /* 0x0004e20000002400 */
[----:B------:R-:W-:Y:S01]  /*b8e0*/  FSEL R35, R4, -INF , !P1 ;  /* 0xff80000004237808 */ /* 0x000fe20004800000 */
[----:B------:R-:W-:Y:S01]  /*b8f0*/  FFMA.FTZ R5, R2, UR5, R239 ;  /* 0x0000000502057c23 */ /* 0x000fe200080100ef */
[----:B------:R-:W-:Y:S01]  /*b900*/  ISETP.GE.AND P4, PT, R0, R22, PT ;  /* 0x000000160000720c */ /* 0x000fe20003f86270 */
[----:B------:R-:W-:Y:S01]  /*b910*/  FFMA.FTZ R4, R2, UR5, R238 ;  /* 0x0000000502047c23 */ /* 0x000fe200080100ee */
[----:B------:R-:W-:-:S02]  /*b920*/  ISETP.GE.AND P1, PT, R0, R25, PT ;  /* 0x000000190000720c */ /* 0x000fc40003f26270 */
[----:B------:R-:W-:Y:S02]  /*b930*/  FSEL R17, R3, -INF , !P0 ;  /* 0xff80000003117808 */ /* 0x000fe40004000000 */
[----:B------:R-:W-:Y:S02]  /*b940*/  IADD3 R0, R0, 0x39, RZ ;  /* 0x0000003900007810 */ /* 0x000fe40007ffe0ff */
[----:B------:R-:W-:Y:S02]  /*b950*/  PLOP3.LUT P0, PT, PT, PT, UP0, 0x80, 0x0 ;  /* 0x000000000000781c */ /* 0x000fe40003f0f008 */
[----:B------:R-:W-:Y:S02]  /*b960*/  I2FP.F32.S32 R2, R0 ;  /* 0x0000000000027245 */ /* 0x000fe40000201400 */
[----:B------:R-:W-:Y:S02]  /*b970*/  FSEL R15, R4, -INF , !P4 ;  /* 0xff800000040f7808 */ /* 0x000fe40006000000 */
[----:B--2---:R-:W-:Y:S01]  /*b980*/  FSEL R14, R5, -INF , !P5 ;  /* 0xff800000050e7808 */ /* 0x004fe20006800000 */
[----:B------:R-:W-:Y:S01]  /*b990*/  FFMA.FTZ R4, R2, UR5, R33 ;  /* 0x0000000502047c23 */ /* 0x000fe20008010021 */
[----:B------:R-:W-:Y:S01]  /*b9a0*/  FSEL R16, R6, -INF , !P1 ;  /* 0xff80000006107808 */ /* 0x000fe20004800000 */
[----:B------:R-:W-:Y:S01]  /*b9b0*/  FFMA.FTZ R3, R2, UR5, R9 ;  /* 0x0000000502037c23 */ /* 0x000fe20008010009 */
[----:B------:R-:W-:-:S02]  /*b9c0*/  ISETP.GE.AND P6, PT, R0, R23, PT ;  /* 0x000000170000720c */ /* 0x000fc40003fc6270 */
[C---:B------:R-:W-:Y:S02]  /*b9d0*/  ISETP.GE.AND P5, PT, R0.reuse, R22, PT ;  /* 0x000000160000720c */ /* 0x040fe40003fa6270 */
[C---:B------:R-:W-:Y:S02]  /*b9e0*/  ISETP.GE.AND P4, PT, R0.reuse, R25, PT ;  /* 0x000000190000720c */ /* 0x040fe40003f86270 */
[----:B------:R-:W-:Y:S01]  /*b9f0*/  ISETP.GE.AND P1, PT, R0, R24, PT ;  /* 0x000000180000720c */ /* 0x000fe20003f26270 */
[C---:B-1----:R-:W-:Y:S01]  /*ba00*/  FFMA.FTZ R0, R2.reuse, UR5, R8 ;  /* 0x0000000502007c23 */ /* 0x042fe20008010008 */
[----:B---3--:R-:W-:Y:S01]  /*ba10*/  FFMA.FTZ R2, R2, UR5, R7 ;  /* 0x0000000502027c23 */ /* 0x008fe20008010007 */
[----:B------:R-:W-:Y:S02]  /*ba20*/  FSEL R33, R4, -INF , !P6 ;  /* 0xff80000004217808 */ /* 0x000fe40007000000 */
[----:B------:R-:W-:Y:S02]  /*ba30*/  FSEL R34, R3, -INF , !P5 ;  /* 0xff80000003227808 */ /* 0x000fe40006800000 */
[----:B------:R-:W-:-:S02]  /*ba40*/  FSEL R241, R0, -INF , !P4 ;  /* 0xff80000000f17808 */ /* 0x000fc40006000000 */
        /* <DEDUP_REMOVED lines=11> */
[----:B------:R-:W4:Y:S03]  /*bb00*/  @!P2 LDC.64 R6, c[0x0][0x218] ;  /* 0x00008600ff06ab82 */ /* 0x000f260000000a00 */
        /* <DEDUP_REMOVED lines=10> */
[C---:B-1----:R-:W-:Y:S02]  /*bbb0*/  @!P3 LEA R4, P1, R2.reuse, R4, 0x1 ;  /* 0x000000040204b211 */ /* 0x042fe400078208ff */
[C---:B------:R-:W-:Y:S02]  /*bbc0*/  IADD3 R0, P4, R2.reuse, UR32, RZ ;  /* 0x0000002002007c10 */ /* 0x040fe4000ff9e0ff */
[C---:B------:R-:W-:Y:S02]  /*bbd0*/  @!P3 LEA.HI.X R5, R2.reuse, R5, R3, 0x1, P1 ;  /* 0x000000050205b211 */ /* 0x040fe400008f0c03 */
[----:B----4-:R-:W-:-:S03]  /*bbe0*/  @!P2 LEA R6, P1, R2, R6, 0x1 ;  /* 0x000000060206a211 */ /* 0x010fc600078208ff */
[----:B------:R-:W-:Y:S01]  /*bbf0*/  @!PT LDS RZ, [RZ] ;  /* 0x00000000fffff984 */ /* 0x000fe20000000800 */
[----:B------:R-:W-:Y:S01]  /*bc00*/  @!PT LDS RZ, [RZ] ;  /* 0x00000000fffff984 */ /* 0x000fe20000000800 */
[----:B------:R-:W-:Y:S01]  /*bc10*/  @!PT LDS RZ, [RZ] ;  /* 0x00000000fffff984 */ /* 0x000fe20000000800 */
[----:B------:R1:W-:Y:S01]  /*bc20*/  @!P3 LDGSTS.E.BYPASS.LTC128B.128 [R236+0x8000], desc[UR20][R4.64] ;  /* 0x0800000004ecbfae */ /* 0x0003e2000b901d54 */
[----:B------:R-:W-:Y:S02]  /*bc30*/  @!P2 LEA.HI.X R7, R2, R7, R3, 0x1, P1 ;  /* 0x000000070207a211 */ /* 0x000fe400008f0c03 */
[----:B------:R-:W-:Y:S01]  /*bc40*/  IADD3.X R3, R3, UR31, RZ, P4, !PT ;  /* 0x0000001f03037c10 */ /* 0x000fe2000a7fe4ff */
[----:B------:R2:W-:Y:S04]  /*bc50*/  @P2 STS.128 [R236+0xa000], RZ ;  /* 0x00a000ffec002388 */ /* 0x0005e80000000c00 */
[----:B------:R-:W-:Y:S01]  /*bc60*/  @!PT LDS RZ, [RZ] ;  /* 0x00000000fffff984 */ /* 0x000fe20000000800 */
[----:B------:R-:W-:Y:S01]  /*bc70*/  @!PT LDS RZ, [RZ] ;  /* 0x00000000fffff984 */ /* 0x000fe20000000800 */
[----:B------:R-:W-:Y:S01]  /*bc80*/  @!PT LDS RZ, [RZ] ;  /* 0x00000000fffff984 */ /* 0x000fe20000000800 */
[----:B------:R3:W-:Y:S04]  /*bc90*/  @!P2 LDGSTS.E.BYPASS.LTC128B.128 [R236+0xa000], desc[UR20][R6.64+0x80] ;  /* 0x0a00008006ecafae */ /* 0x0007e8000b901d54 */
[----:B------:R2:W-:Y:S01]  /*bca0*/  @P3 STS.128 [R236+0x8800], RZ ;  /* 0x008800ffec003388 */ /* 0x0005e20000000c00 */
[----:B-1----:R-:W-:-:S04]  /*bcb0*/  @!P3 LEA R4, P1, R0, R8, 0x1 ;  /* 0x000000080004b211 */ /* 0x002fc800078208ff */
[C---:B------:R-:W-:Y:S02]  /*bcc0*/  @!P3 LEA.HI.X R5, R0.reuse, R9, R3, 0x1, P1 ;  /* 0x000000090005b211 */ /* 0x040fe400008f0c03 */
[----:B------:R-:W1:Y:S03]  /*bcd0*/  @!P3 LDC.64 R8, c[0x0][0x218] ;  /* 0x00008600ff08bb82 */ /* 0x000e660000000a00 */
[----:B------:R-:W-:Y:S01]  /*bce0*/  @!PT LDS RZ, [RZ] ;  /* 0x00000000fffff984 */ /* 0x000fe20000000800 */
[----:B------:R-:W-:Y:S01]  /*bcf0*/  @!PT LDS RZ, [RZ] ;  /* 0x00000000fffff984 */ /* 0x000fe20000000800 */
[----:B------:R-:W-:Y:S01]  /*bd00*/  @!PT LDS RZ, [RZ] ;  /* 0x00000000fffff984 */ /* 0x000fe20000000800 */
[----:B------:R4:W-:Y:S04]  /*bd10*/  @!P3 LDGSTS.E.BYPASS.LTC128B.128 [R236+0x8800], desc[UR20][R4.64] ;  /* 0x0880000004ecbfae */ /* 0x0009e8000b901d54 */
[----:B------:R2:W-:Y:S01]  /*bd20*/  @P2 STS.128 [R236+0xa800], RZ ;  /* 0x00a800ffec002388 */ /* 0x0005e20000000c00 */
[----:B---3--:R-:W3:Y:S01]  /*bd30*/  @!P2 LDC.64 R6, c[0x0][0x218] ;  /* 0x00008600ff06ab82 */ /* 0x008ee20000000a00 */
[----:B----4-:R-:W-:-:S04]  /*bd40*/  @!P2 LEA R4, P1, R0, R12, 0x1 ;  /* 0x0000000c0004a211 */ /* 0x010fc800078208ff */
[C---:B------:R-:W-:Y:S02]  /*bd50*/  @!P2 LEA.HI.X R5, R0.reuse, R13, R3, 0x1, P1 ;  /* 0x0000000d0005a211 */ /* 0x040fe400008f0c03 */
[----:B------:R-:W-:-:S03]  /*bd60*/  IADD3 R0, P1, R0, UR32, RZ ;  /* 0x0000002000007c10 */ /* 0x000fc6000ff3e0ff */
[----:B------:R-:W-:Y:S01]  /*bd70*/  @!PT LDS RZ, [RZ] ;  /* 0x00000000fffff984 */ /* 0x000fe20000000800 */
[----:B------:R-:W-:Y:S01]  /*bd80*/  @!PT LDS RZ, [RZ] ;  /* 0x00000000fffff984 */ /* 0x000fe20000000800 */
[----:B------:R-:W-:Y:S01]  /*bd90*/  @!PT LDS RZ, [RZ] ;  /* 0x00000000fffff984 */ /* 0x000fe20000000800 */
[----:B------:R4:W-:Y:S01]  /*bda0*/  @!P2 LDGSTS.E.BYPASS.LTC128B.128 [R236+0xa800], desc[UR20][R4.64+0x80] ;  /* 0x0a80008004ecafae */ /* 0x0009e2000b901d54 */
[----:B------:R-:W-:Y:S02]  /*bdb0*/  IADD3.X R3, R3, UR31, RZ, P1, !PT ;  /* 0x0000001f03037c10 */ /* 0x000fe40008ffe4ff */
[C---:B-1----:R-:W-:Y:S01]  /*bdc0*/  @!P3 LEA R8, P5, R0.reuse, R8, 0x1 ;  /* 0x000000080008b211 */ /* 0x042fe200078a08ff */
[----:B------:R2:W-:Y:S01]  /*bdd0*/  @P3 STS.128 [R236+0x9000], RZ ;  /* 0x009000ffec003388 */ /* 0x0005e20000000c00 */
[C---:B---3--:R-:W-:Y:S02]  /*bde0*/  @!P2 LEA R6, P1, R0.reuse, R6, 0x1 ;  /* 0x000000060006a211 */ /* 0x048fe400078208ff */
[C---:B------:R-:W-:Y:S02]  /*bdf0*/  IADD3 R2, P4, R0.reuse, UR32, RZ ;  /* 0x0000002000027c10 */ /* 0x040fe4000ff9e0ff */
[C-C-:B------:R-:W-:Y:S02]  /*be00*/  @!P3 LEA.HI.X R9, R0.reuse, R9, R3.reuse, 0x1, P5 ;  /* 0x000000090009b211 */ /* 0x140fe400028f0c03 */
[----:B------:R-:W-:-:S02]  /*be10*/  @!P2 LEA.HI.X R7, R0, R7, R3, 0x1, P1 ;  /* 0x000000070007a211 */ /* 0x000fc400008f0c03 */
[----:B------:R-:W-:Y:S01]  /*be20*/  IADD3.X R3, R3, UR31, RZ, P4, !PT ;  /* 0x0000001f03037c10 */ /* 0x000fe2000a7fe4ff */
        /* <DEDUP_REMOVED lines=10> */
[----:B----4-:R-:W-:-:S04]  /*bed0*/  @!P3 LEA R4, P1, R2, R10, 0x1 ;  /* 0x0000000a0204b211 */ /* 0x010fc800078208ff */
        /* <DEDUP_REMOVED lines=14> */
.L_x_524:
[----:B------:R-:W-:Y:S05]  /*bfc0*/  BSYNC B0 ;  /* 0x0000000000007941 */ /* 0x000fea0003800000 */
.L_x_523:
[----:B------:R-:W0:Y:S02]  /*bfd0*/  LDGDEPBAR ;  /* 0x00000000000079af */ /* 0x000e240000000000 */
.L_x_522:
[----:B------:R-:W-:Y:S04]  /*bfe0*/  STL [R1+0xac], R231 ;  /* 0x0000ace701007387 */ /* 0x000fe80000100800 */
[----:B------:R3:W-:Y:S04]  /*bff0*/  STL [R1+0xa8], R230 ;  /* 0x0000a8e601007387 */ /* 0x0007e80000100800 */
        /* <DEDUP_REMOVED lines=63> */
[----:B------:R-:W2:Y:S03]  /*c3f0*/  SHFL.BFLY PT, R5, R3, 0x2, 0x1f ;  /* 0x0c401f0003057f89 */ /* 0x000ea600000e0000 */
        /* <DEDUP_REMOVED lines=15> */
[----:B------:R-:W-:Y:S01]  /*c4f0*/  FFMA.FTZ R4, R29, UR19, -R3 ;  /* 0x000000131d047c23 */ /* 0x000fe20008010803 */
[----:B------:R-:W-:-:S03]  /*c500*/  FSETP.NEU.FTZ.AND P4, PT, R238, -INF , PT ;  /* 0xff800000ee00780b */ /* 0x000fc60003f9d000 */
[----:B------:R1:W-:Y:S02]  /*c510*/  MUFU.EX2 R39, R4 ;  /* 0x0000000400277308 */ /* 0x0003e40000000800 */
[----:B-1----:R-:W-:-:S06]  /*c520*/  FFMA.FTZ R4, R27, UR19, -R3 ;  /* 0x000000131b047c23 */ /* 0x002fcc0008010803 */
[----:B------:R1:W-:Y:S02]  /*c530*/  MUFU.EX2 R24, R4 ;  /* 0x0000000400187308 */ /* 0x0003e40000000800 */
[----:B-1----:R-:W-:-:S06]  /*c540*/  FFMA.FTZ R4, R21, UR19, -R3 ;  /* 0x0000001315047c23 */ /* 0x002fcc0008010803 */
[----:B------:R-:W1:Y:S02]  /*c550*/  MUFU.EX2 R46, R4 ;  /* 0x00000004002e7308 */ /* 0x000e640000000800 */
[----:B-1----:R-:W-:Y:S02]  /*c560*/  F2FP.F16.F32.PACK_AB R11, R46, R24 ;  /* 0x000000182e0b723e */ /* 0x002fe400000000ff */
[----:B---3--:R-:W-:-:S04]  /*c570*/  FMNMX.FTZ R2, R230, R2, !PT ;  /* 0x00000002e6027209 */ /* 0x008fc80007810000 */
[----:B------:R-:W-:-:S04]  /*c580*/  FMNMX.FTZ R2, R250, R2, !PT ;  /* 0x00000002fa027209 */ /* 0x000fc80007810000 */
        /* <DEDUP_REMOVED lines=11> */
[----:B-1----:R-:W-:Y:S01]  /*c640*/  FFMA.FTZ R5, R20, UR19, -R2 ;  /* 0x0000001314057c23 */ /* 0x002fe20008010802 */
[----:B------:R-:W-:-:S04]  /*c650*/  FMUL.FTZ R20, R238, UR19 ;  /* 0x00000013ee147c20 */ /* 0x000fc80008410000 */
[----:B------:R1:W3:Y:S01]  /*c660*/  MUFU.EX2 R45, R5 ;  /* 0x00000005002d7308 */ /* 0x0002e20000000800 */
[----:B------:R-:W-:Y:S02]  /*c670*/  FSEL R20, R20, RZ, P4 ;  /* 0x000000ff14147208 */ /* 0x000fe40002000000 */
[----:B--2---:R-:W-:-:S03]  /*c680*/  FMNMX.FTZ R0, R0, R6, !PT ;  /* 0x0000000600007209 */ /* 0x004fc60007810000 */
[----:B------:R-:W-:-:S04]  /*c690*/  FFMA.FTZ R4, R16, UR19, -R20 ;  /* 0x0000001310047c23 */ /* 0x000fc80008010814 */
[----:B------:R2:W-:Y:S01]  /*c6a0*/  MUFU.EX2 R229, R4 ;  /* 0x0000000400e57308 */ /* 0x0005e20000000800 */
[----:B-1----:R-:W-:Y:S01]  /*c6b0*/  FFMA.FTZ R5, R19, UR19, -R2 ;  /* 0x0000001313057c23 */ /* 0x002fe20008010802 */
[----:B---3--:R-:W-:-:S06]  /*c6c0*/  F2FP.F16.F32.PACK_AB R8, R45, R231 ;  /* 0x000000e72d08723e */ /* 0x008fcc00000000ff */
[----:B------:R1:W-:Y:S01]  /*c6d0*/  MUFU.EX2 R25, R5 ;  /* 0x0000000500197308 */ /* 0x0003e20000000800 */
[----:B--2---:R-:W-:-:S05]  /*c6e0*/  FSEL R4, R252, RZ, P6 ;  /* 0x000000fffc047208 */ /* 0x004fca0003000000 */
[----:B------:R-:W-:Y:S01]  /*c6f0*/  FADD.FTZ R4, R138, -R4 ;  /* 0x800000048a047221 */ /* 0x000fe20000010000 */
[----:B------:R-:W-:-:S03]  /*c700*/  MOV R138, R54 ;  /* 0x00000036008a7202 */ /* 0x000fc60000000f00 */
[----:B------:R-:W-:Y:S01]  /*c710*/  FMUL.FTZ R27, R4, UR19 ;  /* 0x00000013041b7c20 */ /* 0x000fe20008410000 */
[----:B-1----:R-:W-:-:S04]  /*c720*/  FFMA.FTZ R5, R18, UR19, -R2 ;  /* 0x0000001312057c23 */ /* 0x002fc80008010802 */
[----:B------:R1:W2:Y:S08]  /*c730*/  MUFU.EX2 R9, R5 ;  /* 0x0000000500097308 */ /* 0x0002b00000000800 */
[----:B------:R-:W3:Y:S01]  /*c740*/  MUFU.EX2 R27, R27 ;  /* 0x0000001b001b7308 */ /* 0x000ee20000000800 */
[----:B-1----:R-:W-:Y:S01]  /*c750*/  FFMA.FTZ R5, R15, UR19, -R3 ;  /* 0x000000130f057c23 */ /* 0x002fe20008010803 */
[----:B--2---:R-:W-:Y:S01]  /*c760*/  MOV R29, R9 ;  /* 0x00000009001d7202 */ /* 0x004fe20000000f00 */
[----:B------:R-:W-:Y:S05]  /*c770*/  LDSM.16.MT88.4 R12, [R225+0xc000] ;  /* 0x00c00000e10c783b */ /* 0x000fea0000004200 */
[----:B------:R1:W2:Y:S01]  /*c780*/  MUFU.EX2 R43, R5 ;  /* 0x00000005002b7308 */ /* 0x0002a20000000800 */
[----:B------:R-:W-:Y:S01]  /*c790*/  F2FP.F16.F32.PACK_AB R10, R29, R25 ;  /* 0x000000191d0a723e */ /* 0x000fe200000000ff */
[-C--:B---3--:R-:W-:Y:S01]  /*c7a0*/  FMUL.FTZ R148, R148, R27.reuse ;  /* 0x0000001b94947220 */ /* 0x088fe20000410000 */
        /* <DEDUP_REMOVED lines=11> */
[----:B-----5:R-:W-:Y:S01]  /*c860*/  FMUL.FTZ R68, R68, R27 ;  /* 0x0000001b44447220 */ /* 0x020fe20000410000 */
[----:B-1----:R-:W1:Y:S01]  /*c870*/  SHFL.BFLY PT, R5, R0, 0x1, 0x1f ;  /* 0x0c201f0000057f89 */ /* 0x002e6200000e0000 */
[----:B--2---:R-:W-:Y:S01]  /*c880*/  F2FP.F16.F32.PACK_AB R9, R39, R43 ;  /* 0x0000002b2709723e */ /* 0x004fe200000000ff */
        /* <DEDUP_REMOVED lines=19> */
[----:B-1----:R-:W-:Y:S01]  /*c9c0*/  FMNMX.FTZ R237, R0, R5, !PT ;  /* 0x0000000500ed7209 */ /* 0x002fe20007810000 */
[----:B------:R-:W-:-:S03]  /*c9d0*/  FFMA.FTZ R0, R31, UR19, -R20 ;  /* 0x000000131f007c23 */ /* 0x000fc60008010814 */
[C---:B------:R-:W-:Y:S01]  /*c9e0*/  FSETP.NEU.FTZ.AND P1, PT, R237.reuse, -INF , PT ;  /* 0xff800000ed00780b */ /* 0x040fe20003f3d000 */
[----:B------:R1:W-:Y:S01]  /*c9f0*/  MUFU.EX2 R38, R0 ;  /* 0x0000000000267308 */ /* 0x0003e20000000800 */
[----:B------:R-:W-:-:S05]  /*ca00*/  FMUL.FTZ R21, R237, UR19 ;  /* 0x00000013ed157c20 */ /* 0x000fca0008410000 */
[----:B------:R-:W-:Y:S01]  /*ca10*/  FSEL R21, R21, RZ, P1 ;  /* 0x000000ff15157208 */ /* 0x000fe20000800000 */
[----:B-1----:R-:W-:Y:S01]  /*ca20*/  FFMA.FTZ R0, R28, UR19, -R20 ;  /* 0x000000131c007c23 */ /* 0x002fe20008010814 */
[----:B------:R-:W-:-:S03]  /*ca30*/  MOV R28, R55 ;  /* 0x00000037001c7202 */ /* 0x000fc60000000f00 */
[----:B------:R1:W-:Y:S02]  /*ca40*/  MUFU.EX2 R23, R0 ;  /* 0x0000000000177308 */ /* 0x0003e40000000800 */
[----:B-1----:R-:W-:-:S06]  /*ca50*/  FFMA.FTZ R0, R26, UR19, -R20 ;  /* 0x000000131a007c23 */ /* 0x002fcc0008010814 */
[----:B------:R1:W2:Y:S02]  /*ca60*/  MUFU.EX2 R6, R0 ;  /* 0x0000000000067308 */ /* 0x0002a40000000800 */
[--C-:B-1----:R-:W-:Y:S02]  /*ca70*/  FFMA.FTZ R0, R17, UR19, -R21.reuse ;  /* 0x0000001311007c23 */ /* 0x102fe40008010815 */
[----:B------:R-:W1:Y:S04]  /*ca80*/  LDSM.16.MT88.4 R16, [R226+0xc000] ;  /* 0x00c00000e210783b */ /* 0x000e680000004200 */
[----:B------:R3:W-:Y:S02]  /*ca90*/  MUFU.EX2 R224, R0 ;  /* 0x0000000000e07308 */ /* 0x0007e40000000800 */
[----:B---3--:R-:W-:-:S06]  /*caa0*/  FFMA.FTZ R0, R36, UR19, -R21 ;  /* 0x0000001324007c23 */ /* 0x008fcc0008010815 */
[----:B------:R3:W4:Y:S02]  /*cab0*/  MUFU.EX2 R44, R0 ;  /* 0x00000000002c7308 */ /* 0x0007240000000800 */
[----:B---3--:R-:W-:Y:S01]  /*cac0*/  FFMA.FTZ R0, R30, UR19, -R21 ;  /* 0x000000131e007c23 */ /* 0x008fe20008010815 */
[----:B--2---:R-:W-:Y:S02]  /*cad0*/  MOV R30, R6 ;  /* 0x00000006001e7202 */ /* 0x004fe40000000f00 */
[----:B----4-:R-:W-:-:S03]  /*cae0*/  F2FP.F16.F32.PACK_AB R5, R44, R224 ;  /* 0x000000e02c05723e */ /* 0x010fc600000000ff */
[----:B------:R2:W-:Y:S01]  /*caf0*/  MUFU.EX2 R22, R0 ;  /* 0x0000000000167308 */ /* 0x0005e20000000800 */
[----:B------:R-:W-:Y:S02]  /*cb00*/  F2FP.F16.F32.PACK_AB R6, R30, R23 ;  /* 0x000000171e06723e */ /* 0x000fe400000000ff */
        /* <DEDUP_REMOVED lines=11> */
[----:B------:R4:W1:Y:S01]  /*cbc0*/  MUFU.EX2 R40, R0 ;  /* 0x0000000000287308 */ /* 0x0008620000000800 */
        /* <DEDUP_REMOVED lines=13> */
[C---:B------:R-:W-:Y:S01]  /*cca0*/  HMMA.16816.F32 R148, R8.reuse, R12, R148 ;  /* 0x0000000c0894723c */ /* 0x040fe20000001894 */
[-C--:B------:R-:W-:Y:S01]  /*ccb0*/  FMUL.FTZ R168, R168, R32.reuse ;  /* 0x00000020a8a87220 */ /* 0x080fe20000410000 */
[----:B------:R-:W-:Y:S01]  /*ccc0*/  FMUL.FTZ R169, R169, R32 ;  /* 0x00000020a9a97220 */ /* 0x000fe20000410000 */
[----:B----4-:R-:W-:Y:S01]  /*ccd0*/  FFMA.FTZ R0, R37, UR19, -R21 ;  /* 0x0000001325007c23 */ /* 0x010fe20008010815 */
[-C--:B-1----:R-:W-:Y:S01]  /*cce0*/  FMUL.FTZ R146, R146, R40.reuse ;  /* 0x0000002892927220 */ /* 0x082fe20000410000 */
[-C--:B------:R-:W-:Y:S01]  /*ccf0*/  FMUL.FTZ R147, R147, R40.reuse ;  /* 0x0000002893937220 */ /* 0x080fe20000410000 */
[-C--:B------:R-:W-:Y:S01]  /*cd00*/  FMUL.FTZ R154, R154, R40.reuse ;  /* 0x000000289a9a7220 */ /* 0x080fe20000410000 */
[----:B------:R-:W1:Y:S01]  /*cd10*/  MUFU.EX2 R31, R0 ;  /* 0x00000000001f7308 */ /* 0x000e620000000800 */
[-C--:B------:R-:W-:Y:S01]  /*cd20*/  FMUL.FTZ R155, R155, R40.reuse ;  /* 0x000000289b9b7220 */ /* 0x080fe20000410000 */
[C---:B------:R-:W-:Y:S01]  /*cd30*/  HMMA.16816.F32 R48, R8.reuse, R14, R156 ;  /* 0x0000000e0830723c */ /* 0x040fe2000000189c */
        /* <DEDUP_REMOVED lines=12> */
[----:B------:R-:W-:Y:S01]  /*ce00*/  MOV R156, R57 ;  /* 0x00000039009c7202 */ /* 0x000fe20000000f00 */
[----:B------:R-:W-:Y:S01]  /*ce10*/  FMUL.FTZ R166, R166, R26 ;  /* 0x0000001aa6a67220 */ /* 0x000fe20000410000 */
[----:B-1----:R-:W-:Y:S01]  /*ce20*/  F2FP.F16.F32.PACK_AB R7, R31, R22 ;  /* 0x000000161f07723e */ /* 0x002fe200000000ff */
[----:B------:R-:W-:Y:S01]  /*ce30*/  HMMA.16816.F32 R56, R8, R18, R172 ;  /* 0x000000120838723c */ /* 0x000fe200000018ac */
[--C-:B------:R-:W-:Y:S01]  /*ce40*/  FFMA.FTZ R0, R217, UR19, -R2.reuse ;  /* 0x00000013d9007c23 */ /* 0x100fe20008010802 */
[----:B------:R-:W-:Y:S01]  /*ce50*/  FMUL.FTZ R167, R167, R26 ;  /* 0x0000001aa7a77220 */ /* 0x000fe20000410000 */
[-C--:B------:R-:W-:Y:S01]  /*ce60*/  FMUL.FTZ R160, R160, R32.reuse ;  /* 0x00000020a0a07220 */ /* 0x080fe20000410000 */
[----:B------:R-:W-:Y:S01]  /*ce70*/  FMUL.FTZ R161, R161, R32 ;  /* 0x00000020a1a17220 */ /* 0x000fe20000410000 */
[----:B------:R-:W-:Y:S01]  /*ce80*/  FMUL.FTZ R162, R162, R40 ;  /* 0x00000028a2a27220 */ /* 0x000fe20000410000 */
[C---:B------:R-:W-:Y:S01]  /*ce90*/  HMMA.16816.F32 R144, R4.reuse, R12, R144 ;  /* 0x0000000c0490723c */ /* 0x040fe20000001890 */
[----:B------:R-:W-:Y:S01]  /*cea0*/  MOV R173, R52 ;  /* 0x0000003400ad7202 */ /* 0x000fe20000000f00 */
[----:B------:R-:W-:Y:S01]  /*ceb0*/  FMUL.FTZ R163, R163, R40 ;  /* 0x00000028a3a37220 */ /* 0x000fe20000410000 */
[----:B------:R-:W-:Y:S01]  /*cec0*/  MOV R172, R38 ;  /* 0x0000002600ac7202 */ /* 0x000fe20000000f00 */
[-C--:B------:R-:W-:Y:S01]  /*ced0*/  FMUL.FTZ R70, R70, R26.reuse ;  /* 0x0000001a46467220 */ /* 0x080fe20000410000 */
[----:B------:R-:W-:Y:S01]  /*cee0*/  FMUL.FTZ R71, R71, R26 ;  /* 0x0000001a47477220 */ /* 0x000fe20000410000 */
[C---:B------:R-:W-:Y:S01]  /*cef0*/  HMMA.16816.F32 R152, R4.reuse, R14, R152 ;  /* 0x0000000e0498723c */ /* 0x040fe20000001898 */
[----:B------:R-:W1:Y:S01]  /*cf00*/  LDSM.16.MT88.4 R12, [R228+0xc000] ;  /* 0x00c00000e40c783b */ /* 0x000e620000004200 */
[-C--:B------:R-:W-:Y:S01]  /*cf10*/  FMUL.FTZ R72, R72, R32.reuse ;  /* 0x0000002048487220 */ /* 0x080fe20000410000 */
[----:B------:R-:W-:Y:S01]  /*cf20*/  FMUL.FTZ R73, R73, R32 ;  /* 0x0000002049497220 */ /* 0x000fe20000410000 */
[-C--:B------:R-:W-:Y:S01]  /*cf30*/  FMUL.FTZ R74, R74, R40.reuse ;  /* 0x000000284a4a7220 */ /* 0x080fe20000410000 */
[----:B------:R-:W-:Y:S01]  /*cf40*/  FMUL.FTZ R75, R75, R40 ;  /* 0x000000284b4b7220 */ /* 0x000fe20000410000 */
[----:B------:R-:W-:Y:S01]  /*cf50*/  HMMA.16816.F32 R60, R4, R18, R168 ;  /* 0x00000012043c723c */ /* 0x000fe200000018a8 */
[----:B------:R2:W-:Y:S01]  /*cf60*/  MUFU.EX2 R171, R0 ;  /* 0x0000000000ab7308 */ /* 0x0005e20000000800 */
[----:B------:R-:W-:Y:S01]  /*cf70*/  FMUL.FTZ R82, R82, R26 ;  /* 0x0000001a52527220 */ /* 0x000fe20000410000 */
[-C--:B------:R-:W-:Y:S01]  /*cf80*/  FMUL.FTZ R76, R76, R32.reuse ;  /* 0x000000204c4c7220 */ /* 0x080fe20000410000 */
[----:B------:R-:W-:Y:S01]  /*cf90*/  FMUL.FTZ R77, R77, R32 ;  /* 0x000000204d4d7220 */ /* 0x000fe20000410000 */
[-C--:B------:R-:W-:Y:S01]  /*cfa0*/  FMUL.FTZ R78, R78, R40.reuse ;  /* 0x000000284e4e7220 */ /* 0x080fe20000410000 */
[-C--:B------:R-:W-:Y:S01]  /*cfb0*/  HMMA.16816.F32 R164, R8, R16.reuse, R164 ;  /* 0x0000001008a4723c */ /* 0x080fe200000018a4 */
[----:B------:R-:W-:Y:S01]  /*cfc0*/  MOV R169, R53 ;  /* 0x0000003500a97202 */ /* 0x000fe20000000f00 */
[----:B------:R-:W-:Y:S01]  /*cfd0*/  FMUL.FTZ R79, R79, R40 ;  /* 0x000000284f4f7220 */ /* 0x000fe20000410000 */
[----:B------:R-:W-:Y:S01]  /*cfe0*/  MOV R168, R39 ;  /* 0x0000002700a87202 */ /* 0x000fe20000000f00 */
[-C--:B------:R-:W-:Y:S01]  /*cff0*/  FMUL.FTZ R83, R83, R26.reuse ;  /* 0x0000001a53537220 */ /* 0x080fe20000410000 */
[-C--:B------:R-:W-:Y:S01]  /*d000*/  FMUL.FTZ R198, R198, R26.reuse ;  /* 0x0000001ac6c67220 */ /* 0x080fe20000410000 */
[----:B------:R-:W-:Y:S01]  /*d010*/  HMMA.16816.F32 R64, R4, R16, R160 ;  /* 0x000000100440723c */ /* 0x000fe200000018a0 */
[----:B------:R-:W3:Y:S01]  /*d020*/  LDSM.16.MT88.4 R16, [R227+0xc000] ;  /* 0x00c00000e310783b */ /* 0x000ee20000004200 */
[----:B------:R-:W-:Y:S01]  /*d030*/  FMUL.FTZ R199, R199, R26 ;  /* 0x0000001ac7c77220 */ /* 0x000fe20000410000 */
[-C--:B------:R-:W-:Y:S01]  /*d040*/  FMUL.FTZ R192, R192, R32.reuse ;  /* 0x00000020c0c07220 */ /* 0x080fe20000410000 */
[----:B------:R-:W-:Y:S01]  /*d050*/  FMUL.FTZ R193, R193, R32 ;  /* 0x00000020c1c17220 */ /* 0x000fe20000410000 */
[----:B------:R-:W-:Y:S01]  /*d060*/  FMUL.FTZ R194, R194, R40 ;  /* 0x00000028c2c27220 */ /* 0x000fe20000410000 */
[--C-:B--2---:R-:W-:Y:S01]  /*d070*/  FFMA.FTZ R0, R213, UR19, -R2.reuse ;  /* 0x00000013d5007c23 */ /* 0x104fe20008010802 */
[----:B------:R-:W-:Y:S01]  /*d080*/  MOV R162, R46 ;  /* 0x0000002e00a27202 */ /* 0x000fe20000000f00 */
[----:B------:R-:W-:Y:S01]  /*d090*/  FMUL.FTZ R195, R195, R40 ;  /* 0x00000028c3c37220 */ /* 0x000fe20000410000 */
[----:B------:R-:W-:Y:S01]  /*d0a0*/  FMUL.FTZ R206, R206, R26 ;  /* 0x0000001acece7220 */ /* 0x000fe20000410000 */
[----:B------:R2:W-:Y:S01]  /*d0b0*/  MUFU.EX2 R175, R0 ;  /* 0x0000000000af7308 */ /* 0x0005e20000000800 */
        /* <DEDUP_REMOVED lines=8> */
[-C--:B------:R-:W-:Y:S01]  /*d140*/  FMUL.FTZ R121, R121, R32.reuse ;  /* 0x0000002079797220 */ /* 0x080fe20000410000 */
[----:B------:R-:W-:Y:S01]  /*d150*/  MOV R160, R31 ;  /* 0x0000001f00a07202 */ /* 0x000fe20000000f00 */
[-C--:B------:R-:W-:Y:S01]  /*d160*/  FMUL.FTZ R124, R124, R32.reuse ;  /* 0x000000207c7c7220 */ /* 0x080fe20000410000 */
[----:B------:R-:W-:Y:S01]  /*d170*/  MOV R163, R29 ;  /* 0x0000001d00a37202 */ /* 0x000fe20000000f00 */
[-C--:B-1----:R-:W-:Y:S01]  /*d180*/  HMMA.16816.F32 R52, R8, R12.reuse, R180 ;  /* 0x0000000c0834723c */ /* 0x082fe200000018b4 */
[----:B------:R-:W-:Y:S01]  /*d190*/  LDSM.16.MT88.4 R28, [R228+0xe000] ;  /* 0x00e00000e41c783b */ /* 0x000fe20000004200 */
[----:B------:R-:W-:Y:S01]  /*d1a0*/  FMUL.FTZ R125, R125, R32 ;  /* 0x000000207d7d7220 */ /* 0x000fe20000410000 */
[-C--:B------:R-:W-:Y:S01]  /*d1b0*/  FMUL.FTZ R122, R122, R40.reuse ;  /* 0x000000287a7a7220 */ /* 0x080fe20000410000 */
[--C-:B--2---:R-:W-:Y:S01]  /*d1c0*/  FFMA.FTZ R0, R210, UR19, -R2.reuse ;  /* 0x00000013d2007c23 */ /* 0x104fe20008010802 */
[----:B------:R-:W-:Y:S01]  /*d1d0*/  FMUL.FTZ R123, R123, R40 ;  /* 0x000000287b7b7220 */ /* 0x000fe20000410000 */
[C---:B------:R-:W-:Y:S01]  /*d1e0*/  HMMA.16816.F32 R36, R4.reuse, R12, R176 ;  /* 0x0000000c0424723c */ /* 0x040fe200000018b0 */
[----:B------:R-:W-:Y:S01]  /*d1f0*/  MOV R180, R133 ;  /* 0x0000008500b47202 */ /* 0x000fe20000000f00 */
[----:B------:R1:W-:Y:S01]  /*d200*/  MUFU.EX2 R158, R0 ;  /* 0x00000000009e7308 */ /* 0x0003e20000000800 */
[----:B------:R-:W-:Y:S01]  /*d210*/  MOV R183, R132 ;  /* 0x0000008400b77202 */ /* 0x000fe20000000f00 */
[----:B------:R-:W-:Y:S01]  /*d220*/  FMUL.FTZ R126, R126, R40 ;  /* 0x000000287e7e7220 */ /* 0x000fe20000410000 */
[----:B------:R-:W-:Y:S01]  /*d230*/  MOV R182, R44 ;  /* 0x0000002c00b67202 */ /* 0x000fe20000000f00 */
[-C--:B------:R-:W-:Y:S01]  /*d240*/  HMMA.16816.F32 R184, R4, R14.reuse, R184 ;  /* 0x0000000e04b8723c */ /* 0x080fe200000018b8 */
[----:B------:R-:W-:Y:S01]  /*d250*/  MOV R178, R138 ;  /* 0x0000008a00b27202 */ /* 0x000fe20000000f00 */
[----:B------:R-:W-:Y:S01]  /*d260*/  FMUL.FTZ R127, R127, R40 ;  /* 0x000000287f7f7220 */ /* 0x000fe20000410000 */
[----:B------:R-:W-:Y:S01]  /*d270*/  MOV R177, R139 ;  /* 0x0000008b00b17202 */ /* 0x000fe20000000f00 */
[----:B------:R-:W-:Y:S01]  /*d280*/  FMUL.FTZ R118, R118, R26 ;  /* 0x0000001a76767220 */ /* 0x000fe20000410000 */
[----:B------:R-:W-:Y:S01]  /*d290*/  MOV R176, R134 ;  /* 0x0000008600b07202 */ /* 0x000fe20000000f00 */
[C---:B------:R-:W-:Y:S01]  /*d2a0*/  HMMA.16816.F32 R188, R8.reuse, R14, R188 ;  /* 0x0000000e08bc723c */ /* 0x040fe200000018bc */
[----:B------:R-:W2:Y:S01]  /*d2b0*/  LDSM.16.MT88.4 R12, [R225+0xe000] ;  /* 0x00e00000e10c783b */ /* 0x000ea20000004200 */
[----:B------:R-:W-:Y:S01]  /*d2c0*/  MOV R179, R45 ;  /* 0x0000002d00b37202 */ /* 0x000fe20000000f00 */
[-C--:B------:R-:W-:Y:S01]  /*d2d0*/  FMUL.FTZ R119, R119, R26.reuse ;  /* 0x0000001a77777220 */ /* 0x080fe20000410000 */
[----:B------:R-:W-:Y:S01]  /*d2e0*/  MOV R181, R47 ;  /* 0x0000002f00b57202 */ /* 0x000fe20000000f00 */
[----:B------:R-:W-:Y:S01]  /*d2f0*/  FMUL.FTZ R130, R130, R26 ;  /* 0x0000001a82827220 */ /* 0x000fe20000410000 */
[----:B------:R-:W-:Y:S01]  /*d300*/  MOV R213, R176 ;  /* 0x000000b000d57202 */ /* 0x000fe20000000f00 */
[----:B-1----:R-:W-:Y:S01]  /*d310*/  FFMA.FTZ R0, R140, UR19, -R2 ;  /* 0x000000138c007c23 */ /* 0x002fe20008010802 */
[----:B------:R-:W-:Y:S01]  /*d320*/  MOV R176, R169 ;  /* 0x000000a900b07202 */ /* 0x000fe20000000f00 */
[-C--:B---3--:R-:W-:Y:S01]  /*d330*/  HMMA.16816.F32 R196, R8, R16.reuse, R196 ;  /* 0x0000001008c4723c */ /* 0x088fe200000018c4 */
[----:B------:R-:W-:Y:S01]  /*d340*/  FMUL.FTZ R131, R131, R26 ;  /* 0x0000001a83837220 */ /* 0x000fe20000410000 */
[----:B------:R-:W-:Y:S01]  /*d350*/  MOV R217, R178 ;  /* 0x000000b200d97202 */ /* 0x000fe20000000f00 */
[----:B------:R-:W-:Y:S01]  /*d360*/  FMUL.FTZ R88, R88, R32 ;  /* 0x0000002058587220 */ /* 0x000fe20000410000 */
[----:B------:R-:W-:Y:S01]  /*d370*/  MOV R178, R172 ;  /* 0x000000ac00b27202 */ /* 0x000fe20000000f00 */
[----:B------:R-:W-:Y:S01]  /*d380*/  FMUL.FTZ R89, R89, R32 ;  /* 0x0000002059597220 */ /* 0x000fe20000410000 */
[C---:B------:R-:W-:Y:S01]  /*d390*/  HMMA.16816.F32 R192, R4.reuse, R16, R192 ;  /* 0x0000001004c0723c */ /* 0x040fe200000018c0 */
[-C--:B------:R-:W-:Y:S01]  /*d3a0*/  FMUL.FTZ R90, R90, R40.reuse ;  /* 0x000000285a5a7220 */ /* 0x080fe20000410000 */
[----:B------:R-:W-:Y:S01]  /*d3b0*/  FMUL.FTZ R91, R91, R40 ;  /* 0x000000285b5b7220 */ /* 0x000fe20000410000 */
[-C--:B------:R-:W-:Y:S01]  /*d3c0*/  FMUL.FTZ R92, R92, R32.reuse ;  /* 0x000000205c5c7220 */ /* 0x080fe20000410000 */
[-C--:B------:R-:W-:Y:S01]  /*d3d0*/  FMUL.FTZ R93, R93, R32.reuse ;  /* 0x000000205d5d7220 */ /* 0x080fe20000410000 */
[----:B------:R-:W-:Y:S01]  /*d3e0*/  FMUL.FTZ R104, R104, R32 ;  /* 0x0000002068687220 */ /* 0x000fe20000410000 */
[-C--:B------:R-:W-:Y:S01]  /*d3f0*/  HMMA.16816.F32 R200, R4, R18.reuse, R200 ;  /* 0x0000001204c8723c */ /* 0x080fe200000018c8 */
[-C--:B------:R-:W-:Y:S01]  /*d400*/  FMUL.FTZ R94, R94, R40.reuse ;  /* 0x000000285e5e7220 */ /* 0x080fe20000410000 */
[----:B------:R-:W-:Y:S01]  /*d410*/  FMUL.FTZ R95, R95, R40 ;  /* 0x000000285f5f7220 */ /* 0x000fe20000410000 */
[-C--:B------:R-:W-:Y:S01]  /*d420*/  FMUL.FTZ R105, R105, R32.reuse ;  /* 0x0000002069697220 */ /* 0x080fe20000410000 */
[-C--:B------:R-:W-:Y:S01]  /*d430*/  FMUL.FTZ R108, R108, R32.reuse ;  /* 0x000000206c6c7220 */ /* 0x080fe20000410000 */
[----:B------:R-:W-:Y:S01]  /*d440*/  FMUL.FTZ R109, R109, R32 ;  /* 0x000000206d6d7220 */ /* 0x000fe20000410000 */
        /* <DEDUP_REMOVED lines=14> */
[-C--:B--2---:R-:W-:Y:S01]  /*d530*/  HMMA.16816.F32 R136, R8, R12.reuse, R68 ;  /* 0x0000000c0888723c */ /* 0x084fe20000001844 */
[----:B------:R2:W3:Y:S05]  /*d540*/  MUFU.EX2 R71, R0 ;  /* 0x0000000000477308 */ /* 0x0004ea0000000800 */
[C---:B------:R-:W-:Y:S06]  /*d550*/  HMMA.16816.F32 R44, R4.reuse, R12, R72 ;  /* 0x0000000c042c723c */ /* 0x040fec0000001848 */
[----:B------:R-:W-:Y:S01]  /*d560*/  HMMA.16816.F32 R132, R4, R14, R76 ;  /* 0x0000000e0484723c */ /* 0x000fe2000000184c */
[----:B--2---:R-:W-:-:S05]  /*d570*/  FFMA.FTZ R0, R219, UR19, -R3 ;  /* 0x00000013db007c23 */ /* 0x004fca0008010803 */
[----:B------:R-:W-:Y:S01]  /*d580*/  HMMA.16816.F32 R80, R8, R14, R80 ;  /* 0x0000000e0850723c */ /* 0x000fe20000001850 */
[----:B------:R-:W2:Y:S01]  /*d590*/  LDSM.16.MT88.4 R12, [R227+0xe000] ;  /* 0x00e00000e30c783b */ /* 0x000ea20000004200 */
[----:B------:R-:W-:Y:S01]  /*d5a0*/  MOV R219, R177 ;  /* 0x000000b100db7202 */ /* 0x000fe20000000f00 */
[----:B------:R4:W-:Y:S01]  /*d5b0*/  MUFU.EX2 R170, R0 ;  /* 0x0000000000aa7308 */ /* 0x0009e20000000800 */
[----:B------:R-:W-:Y:S02]  /*d5c0*/  MOV R177, R168 ;  /* 0x000000a800b17202 */ /* 0x000fe40000000f00 */
[C---:B------:R-:W-:Y:S06]  /*d5d0*/  HMMA.16816.F32 R104, R4.reuse, R28, R104 ;  /* 0x0000001c0468723c */ /* 0x040fec0000001868 */
[C---:B-1----:R-:W-:Y:S06]  /*d5e0*/  HMMA.16816.F32 R88, R4.reuse, R16, R88 ;  /* 0x000000100458723c */ /* 0x042fec0000001858 */
[----:B------:R-:W-:Y:S01]  /*d5f0*/  HMMA.16816.F32 R92, R4, R18, R92 ;  /* 0x00000012045c723c */ /* 0x000fe2000000185c */
[----:B----4-:R-:W-:Y:S01]  /*d600*/  FFMA.FTZ R0, R214, UR19, -R3 ;  /* 0x00000013d6007c23 */ /* 0x010fe20008010803 */
[----:B------:R-:W-:-:S03]  /*d610*/  MOV R214, R173 ;  /* 0x000000ad00d67202 */ /* 0x000fc60000000f00 */
[----:B------:R1:W4:Y:S01]  /*d620*/  MUFU.EX2 R174, R0 ;  /* 0x0000000000ae7308 */ /* 0x0003220000000800 */
[----:B------:R-:W-:Y:S06]  /*d630*/  HMMA.16816.F32 R108, R4, R30, R108 ;  /* 0x0000001e046c723c */ /* 0x000fec000000186c */
[C---:B------:R-:W-:Y:S06]  /*d640*/  HMMA.16816.F32 R84, R8.reuse, R16, R84 ;  /* 0x000000100854723c */ /* 0x040fec0000001854 */
[----:B------:R-:W-:Y:S01]  /*d650*/  HMMA.16816.F32 R96, R8, R18, R96 ;  /* 0x000000120860723c */ /* 0x000fe20000001860 */
[----:B------:R-:W4:Y:S01]  /*d660*/  LDSM.16.MT88.4 R16, [R226+0xc800] ;  /* 0x00c80000e210783b */ /* 0x000f220000004200 */
[----:B-1----:R-:W-:-:S04]  /*d670*/  FFMA.FTZ R0, R211, UR19, -R3 ;  /* 0x00000013d3007c23 */ /* 0x002fc80008010803 */
[C---:B--2---:R-:W-:Y:S01]  /*d680*/  HMMA.16816.F32 R120, R4.reuse, R12, R120 ;  /* 0x0000000c0478723c */ /* 0x044fe20000001878 */
[----:B------:R1:W-:Y:S05]  /*d690*/  MUFU.EX2 R157, R0 ;  /* 0x00000000009d7308 */ /* 0x0003ea0000000800 */
[----:B------:R-:W-:Y:S06]  /*d6a0*/  HMMA.16816.F32 R124, R4, R14, R124 ;  /* 0x0000000e047c723c */ /* 0x000fec000000187c */
[C---:B------:R-:W-:Y:S06]  /*d6b0*/  HMMA.16816.F32 R116, R8.reuse, R12, R116 ;  /* 0x0000000c0874723c */ /* 0x040fec0000001874 */
[----:B------:R-:W-:Y:S01]  /*d6c0*/  HMMA.16816.F32 R128, R8, R14, R128 ;  /* 0x0000000e0880723c */ /* 0x000fe20000001880 */
[----:B-1----:R-:W-:Y:S01]  /*d6d0*/  FFMA.FTZ R0, R141, UR19, -R3 ;  /* 0x000000138d007c23 */ /* 0x002fe20008010803 */
[----:B------:R-:W1:Y:S01]  /*d6e0*/  LDSM.16.MT88.4 R12, [R225+0xc800] ;  /* 0x00c80000e10c783b */ /* 0x000e620000004200 */
[----:B---3--:R-:W-:-:S02]  /*d6f0*/  MOV R141, R71 ;  /* 0x00000047008d7202 */ /* 0x008fc40000000f00 */
[----:B------:R2:W3:Y:S01]  /*d700*/  MUFU.EX2 R211, R0 ;  /* 0x0000000000d37308 */ /* 0x0004e20000000800 */
[C---:B------:R-:W-:Y:S06]  /*d710*/  HMMA.16816.F32 R100, R8.reuse, R28, R100 ;  /* 0x0000001c0864723c */ /* 0x040fec0000001864 */
[----:B------:R-:W-:Y:S01]  /*d720*/  HMMA.16816.F32 R112, R8, R30, R112 ;  /* 0x0000001e0870723c */ /* 0x000fe20000001870 */
[----:B------:R-:W1:Y:S06]  /*d730*/  LDSM.16.MT88.4 R28, [R226+0xe800] ;  /* 0x00e80000e21c783b */ /* 0x000e6c0000004200 */
[----:B------:R-:W-:-:S02]  /*d740*/  F2FP.F16.F32.PACK_AB R8, R175, R171 ;  /* 0x000000abaf08723e */ /* 0x000fc400000000ff */
[----:B----4-:R-:W-:Y:S01]  /*d750*/  F2FP.F16.F32.PACK_AB R9, R174, R170 ;  /* 0x000000aaae09723e */ /* 0x010fe200000000ff */
[----:B--2---:R-:W-:Y:S01]  /*d760*/  FFMA.FTZ R0, R220, UR19, -R20 ;  /* 0x00000013dc007c23 */ /* 0x004fe20008010814 */
[----:B------:R-:W-:Y:S02]  /*d770*/  MOV R220, R156 ;  /* 0x0000009c00dc7202 */ /* 0x000fe40000000f00 */
[----:B------:R-:W-:Y:S01]  /*d780*/  F2FP.F16.F32.PACK_AB R10, R141, R158 ;  /* 0x0000009e8d0a723e */ /* 0x000fe200000000ff */
[----:B------:R2:W-:Y:S01]  /*d790*/  MUFU.EX2 R169, R0 ;  /* 0x0000000000a97308 */ /* 0x0005e20000000800 */
[----:B---3--:R-:W-:-:S07]  /*d7a0*/  F2FP.F16.F32.PACK_AB R11, R211, R157 ;  /* 0x0000009dd30b723e */ /* 0x008fce00000000ff */
[C---:B------:R-:W-:Y:S06]  /*d7b0*/  HMMA.16816.F32 R72, R8.reuse, R16, R164 ;  /* 0x000000100848723c */ /* 0x040fec00000018a4 */
[----:B------:R-:W-:Y:S01]  /*d7c0*/  HMMA.16816.F32 R56, R8, R18, R56 ;  /* 0x000000120838723c */ /* 0x000fe20000001838 */
[----:B--2---:R-:W-:Y:S01]  /*d7d0*/  FFMA.FTZ R0, R215, UR19, -R20 ;  /* 0x00000013d7007c23 */ /* 0x004fe20008010814 */
[----:B------:R-:W-:-:S04]  /*d7e0*/  MOV R215, R214 ;  /* 0x000000d600d77202 */ /* 0x000fc80000000f00 */
[C---:B-1----:R-:W-:Y:S01]  /*d7f0*/  HMMA.16816.F32 R148, R8.reuse, R12, R148 ;  /* 0x0000000c0894723c */ /* 0x042fe20000001894 */
[----:B------:R1:W2:Y:S01]  /*d800*/  MUFU.EX2 R173, R0 ;  /* 0x0000000000ad7308 */ /* 0x0002a20000000800 */
[----:B------:R-:W3:Y:S04]  /*d810*/  LDL.LU R214, [R1+0x40] ;  /* 0x0000400001d67983 */ /* 0x000ee80000300800 */
[----:B------:R-:W-:Y:S01]  /*d820*/  HMMA.16816.F32 R48, R8, R14, R48 ;  /* 0x0000000e0830723c */ /* 0x000fe20000001830 */
[--C-:B------:R-:W-:Y:S01]  /*d830*/  FFMA.FTZ R42, R42, UR19, -R2.reuse ;  /* 0x000000132a2a7c23 */ /* 0x100fe20008010802 */
[----:B------:R-:W-:-:S04]  /*d840*/  FFMA.FTZ R41, R41, UR19, -R2 ;  /* 0x0000001329297c23 */ /* 0x000fc80008010802 */
[----:B------:R-:W-:Y:S01]  /*d850*/  HMMA.16816.F32 R84, R8, R28, R84 ;  /* 0x0000001c0854723c */ /* 0x000fe20000001854 */
[----:B-1----:R-:W-:Y:S01]  /*d860*/  FFMA.FTZ R0, R212, UR19, -R20 ;  /* 0x00000013d4007c23 */ /* 0x002fe20008010814 */
[----:B--2---:R-:W-:-:S04]  /*d870*/  F2FP.F16.F32.PACK_AB R4, R173, R169 ;  /* 0x000000a9ad04723e */ /* 0x004fc800000000ff */
[----:B------:R-:W-:Y:S01]  /*d880*/  HMMA.16816.F32 R96, R8, R30, R96 ;  /* 0x0000001e0860723c */ /* 0x000fe20000001860 */
        /* <DEDUP_REMOVED lines=13> */
[----:B-1----:R-:W-:Y:S01]  /*d960*/  F2FP.F16.F32.PACK_AB R7, R210, R212 ;  /* 0x000000d4d207723e */ /* 0x002fe200000000ff */
[----:B------:R-:W-:-:S06]  /*d970*/  FFMA.FTZ R0, R220, UR19, -R2 ;  /* 0x00000013dc007c23 */ /* 0x000fcc0008010802 */
        /* <DEDUP_REMOVED lines=26> */
[----:B------:R-:W-:Y:S01]  /*db20*/  HMMA.16816.F32 R108, R4, R18, R108 ;  /* 0x00000012046c723c */ /* 0x000fe2000000186c */
[----:B------:R-:W-:-:S02]  /*db30*/  MOV R191, R212 ;  /* 0x000000d400bf7202 */ /* 0x000fc40000000f00 */
[----:B------:R-:W-:-:S03]  /*db40*/  MOV R189, R211 ;  /* 0x000000d300bd7202 */ /* 0x000fc60000000f00 */
[C---:B------:R-:W-:Y:S06]  /*db50*/  HMMA.16816.F32 R100, R8.reuse, R16, R100 ;  /* 0x000000100864723c */ /* 0x040fec0000001864 */
[----:B------:R-:W-:Y:S01]  /*db60*/  HMMA.16816.F32 R112, R8, R18, R112 ;  /* 0x000000120870723c */ /* 0x000fe20000001870 */
[----:B---3--:R-:W-:-:S05]  /*db70*/  FFMA.FTZ R46, R214, R27, R231 ;  /* 0x0000001bd62e7223 */ /* 0x008fca00000100e7 */
[C---:B-1----:R-:W-:Y:S06]  /*db80*/  HMMA.16816.F32 R120, R4.reuse, R12, R120 ;  /* 0x0000000c0478723c */ /* 0x042fec0000001878 */
[----:B------:R-:W-:Y:S01]  /*db90*/  HMMA.16816.F32 R124, R4, R14, R124 ;  /* 0x0000000e047c723c */ /* 0x000fe2000000187c */
[----:B------:R1:W-:Y:S01]  /*dba0*/  MUFU.EX2 R4, R0 ;  /* 0x0000000000047308 */ /* 0x0003e20000000800 */
[----:B------:R-:W-:Y:S01]  /*dbb0*/  MOV R47, R183 ;  /* 0x000000b7002f7202 */ /* 0x000fe20000000f00 */
[----:B------:R-:W-:Y:S03]  /*dbc0*/  LDSM.16.MT88.4 R16, [R226+0xd000] ;  /* 0x00d00000e210783b */ /* 0x000fe60000004200 */
[C---:B------:R-:W-:Y:S06]  /*dbd0*/  HMMA.16816.F32 R116, R8.reuse, R12, R116 ;  /* 0x0000000c0874723c */ /* 0x040fec0000001874 */
[----:B------:R-:W-:Y:S01]  /*dbe0*/  HMMA.16816.F32 R128, R8, R14, R128 ;  /* 0x0000000e0880723c */ /* 0x000fe20000001880 */
[----:B------:R-:W2:Y:S01]  /*dbf0*/  LDSM.16.MT88.4 R12, [R228+0xd000] ;  /* 0x00d00000e40c783b */ /* 0x000ea20000004200 */
[----:B-1----:R-:W-:-:S04]  /*dc00*/  FFMA.FTZ R0, R251, UR19, -R2 ;  /* 0x00000013fb007c23 */ /* 0x002fc80008010802 */
[----:B------:R1:W-:Y:S02]  /*dc10*/  MUFU.EX2 R251, R0 ;  /* 0x0000000000fb7308 */ /* 0x0003e40000000800 */
[----:B-1----:R-:W-:-:S06]  /*dc20*/  FFMA.FTZ R0, R244, UR19, -R2 ;  /* 0x00000013f4007c23 */ /* 0x002fcc0008010802 */
[----:B------:R1:W-:Y:S02]  /*dc30*/  MUFU.EX2 R244, R0 ;  /* 0x0000000000f47308 */ /* 0x0003e40000000800 */
[----:B-1----:R-:W-:-:S06]  /*dc40*/  FFMA.FTZ R0, R221, UR19, -R2 ;  /* 0x00000013dd007c23 */ /* 0x002fcc0008010802 */
[----:B------:R1:W3:Y:S02]  /*dc50*/  MUFU.EX2 R5, R0 ;  /* 0x0000000000057308 */ /* 0x0002e40000000800 */
[----:B-1----:R-:W-:-:S06]  /*dc60*/  FFMA.FTZ R0, R219, UR19, -R3 ;  /* 0x00000013db007c23 */ /* 0x002fcc0008010803 */
[----:B------:R1:W-:Y:S02]  /*dc70*/  MUFU.EX2 R219, R0 ;  /* 0x0000000000db7308 */ /* 0x0003e40000000800 */
[----:B-1----:R-:W-:Y:S02]  /*dc80*/  FFMA.FTZ R0, R213, UR19, -R3 ;  /* 0x00000013d5007c23 */ /* 0x002fe40008010803 */
[----:B------:R-:W4:Y:S04]  /*dc90*/  LDL.LU R213, [R1+0x4c] ;  /* 0x00004c0001d57983 */ /* 0x000f280000300800 */
[----:B------:R-:W2:Y:S01]  /*dca0*/  LDL.LU R143, [R1+0x50] ;  /* 0x00005000018f7983 */ /* 0x000ea20000300800 */
[----:B------:R1:W-:Y:S01]  /*dcb0*/  MUFU.EX2 R220, R0 ;  /* 0x0000000000dc7308 */ /* 0x0003e20000000800 */
[----:B------:R-:W-:-:S02]  /*dcc0*/  FFMA.FTZ R27, R33, UR19, -R2 ;  /* 0x00000013211b7c23 */ /* 0x000fc40008010802 */
[----:B------:R2:W5:Y:S01]  /*dcd0*/  LDL.LU R231, [R1+0xac] ;  /* 0x0000ac0001e77983 */ /* 0x0005620000300800 */
[----:B-1----:R-:W-:-:S04]  /*dce0*/  FFMA.FTZ R0, R245, UR19, -R3 ;  /* 0x00000013f5007c23 */ /* 0x002fc80008010803 */
[----:B------:R1:W-:Y:S02]  /*dcf0*/  MUFU.EX2 R221, R0 ;  /* 0x0000000000dd7308 */ /* 0x0003e40000000800 */
[----:B-1----:R-:W-:-:S06]  /*dd00*/  FFMA.FTZ R0, R222, UR19, -R3 ;  /* 0x00000013de007c23 */ /* 0x002fcc0008010803 */
[----:B------:R1:W-:Y:S02]  /*dd10*/  MUFU.EX2 R222, R0 ;  /* 0x0000000000de7308 */ /* 0x0003e40000000800 */
[----:B-1----:R-:W-:-:S06]  /*dd20*/  FFMA.FTZ R0, R215, UR19, -R20 ;  /* 0x00000013d7007c23 */ /* 0x002fcc0008010814 */
[----:B------:R1:W-:Y:S02]  /*dd30*/  MUFU.EX2 R215, R0 ;  /* 0x0000000000d77308 */ /* 0x0003e40000000800 */
[----:B-1----:R-:W-:-:S06]  /*dd40*/  FFMA.FTZ R0, R217, UR19, -R20 ;  /* 0x00000013d9007c23 */ /* 0x002fcc0008010814 */
[----:B------:R1:W3:Y:S02]  /*dd50*/  MUFU.EX2 R216, R0 ;  /* 0x0000000000d87308 */ /* 0x0002e40000000800 */
[----:B-1----:R-:W-:-:S06]  /*dd60*/  FFMA.FTZ R0, R248, UR19, -R20 ;  /* 0x00000013f8007c23 */ /* 0x002fcc0008010814 */
[----:B------:R1:W-:Y:S02]  /*dd70*/  MUFU.EX2 R217, R0 ;  /* 0x0000000000d97308 */ /* 0x0003e40000000800 */
[----:B-1----:R-:W-:-:S06]  /*dd80*/  FFMA.FTZ R0, R223, UR19, -R20 ;  /* 0x00000013df007c23 */ /* 0x002fcc0008010814 */
[----:B------:R1:W3:Y:S02]  /*dd90*/  MUFU.EX2 R218, R0 ;  /* 0x0000000000da7308 */ /* 0x0002e40000000800 */
[--C-:B-1----:R-:W-:Y:S01]  /*dda0*/  FFMA.FTZ R0, R230, UR19, -R21.reuse ;  /* 0x00000013e6007c23 */ /* 0x102fe20008010815 */
[----:B---3--:R-:W-:Y:S01]  /*ddb0*/  MOV R245, R5 ;  /* 0x0000000500f57202 */ /* 0x008fe20000000f00 */
[----:B------:R1:W5:Y:S04]  /*ddc0*/  LDL.LU R230, [R1+0xa8] ;  /* 0x0000a80001e67983 */ /* 0x0003680000300800 */
[----:B------:R3:W-:Y:S02]  /*ddd0*/  MUFU.EX2 R214, R0 ;  /* 0x0000000000d67308 */ /* 0x0007e40000000800 */
[----:B---3--:R-:W-:Y:S01]  /*dde0*/  FFMA.FTZ R0, R250, UR19, -R21 ;  /* 0x00000013fa007c23 */ /* 0x008fe20008010815 */
[----:B------:R-:W-:-:S02]  /*ddf0*/  MOV R248, R4 ;  /* 0x0000000400f87202 */ /* 0x000fc40000000f00 */
[----:B------:R-:W-:Y:S02]  /*de00*/  F2FP.F16.F32.PACK_AB R4, R216, R215 ;  /* 0x000000d7d804723e */ /* 0x000fe400000000ff */
[----:B------:R-:W-:Y:S02]  /*de10*/  F2FP.F16.F32.PACK_AB R6, R218, R217 ;  /* 0x000000d9da06723e */ /* 0x000fe400000000ff */
[----:B------:R-:W-:Y:S02]  /*de20*/  MOV R250, R176 ;  /* 0x000000b000fa7202 */ /* 0x000fe40000000f00 */
[----:B------:R-:W-:Y:S02]  /*de30*/  F2FP.F16.F32.PACK_AB R8, R251, R248 ;  /* 0x000000f8fb08723e */ /* 0x000fe400000000ff */
[----:B------:R-:W-:Y:S02]  /*de40*/  F2FP.F16.F32.PACK_AB R9, R220, R219 ;  /* 0x000000dbdc09723e */ /* 0x000fe400000000ff */
[----:B------:R-:W-:-:S02]  /*de50*/  F2FP.F16.F32.PACK_AB R10, R245, R244 ;  /* 0x000000f4f50a723e */ /* 0x000fc400000000ff */
[----:B------:R-:W-:Y:S02]  /*de60*/  F2FP.F16.F32.PACK_AB R11, R222, R221 ;  /* 0x000000ddde0b723e */ /* 0x000fe400000000ff */
[----:B------:R-:W-:Y:S02]  /*de70*/  MOV R223, R210 ;  /* 0x000000d200df7202 */ /* 0x000fe40000000f00 */
[----:B------:R-:W-:Y:S01]  /*de80*/  MOV R210, R181 ;  /* 0x000000b500d27202 */ /* 0x000fe20000000f00 */
[----:B----4-:R-:W-:Y:S01]  /*de90*/  FFMA.FTZ R45, R213, R26, R43 ;  /* 0x0000001ad52d7223 */ /* 0x010fe2000001002b */
[----:B------:R-:W-:Y:S01]  /*dea0*/  FFMA.FTZ R43, R240, UR19, -R2 ;  /* 0x00000013f02b7c23 */ /* 0x000fe20008010802 */
[----:B------:R3:W4:Y:S01]  /*deb0*/  MUFU.EX2 R213, R0 ;  /* 0x0000000000d57308 */ /* 0x0007220000000800 */
[----:B------:R-:W-:-:S07]  /*dec0*/  FFMA.FTZ R2, R246, UR19, -R21 ;  /* 0x00000013f6027c23 */ /* 0x000fce0008010815 */
[----:B------:R-:W-:Y:S01]  /*ded0*/  MUFU.EX2 R212, R2 ;  /* 0x0000000200d47308 */ /* 0x000fe20000000800 */
[----:B---3--:R-:W-:-:S07]  /*dee0*/  FFMA.FTZ R0, R249, UR19, -R21 ;  /* 0x00000013f9007c23 */ /* 0x008fce0008010815 */
[----:B------:R-:W3:Y:S01]  /*def0*/  MUFU.EX2 R211, R0 ;  /* 0x0000000000d37308 */ /* 0x000ee20000000800 */
[----:B----4-:R-:W-:Y:S01]  /*df00*/  F2FP.F16.F32.PACK_AB R5, R213, R214 ;  /* 0x000000d6d505723e */ /* 0x010fe200000000ff */
[----:B------:R-:W-:Y:S01]  /*df10*/  FFMA.FTZ R26, R247, UR19, -R3 ;  /* 0x00000013f71a7c23 */ /* 0x000fe20008010803 */
[----:B------:R-:W-:Y:S02]  /*df20*/  MOV R240, R177 ;  /* 0x000000b100f07202 */ /* 0x000fe40000000f00 */
[----:B------:R-:W-:Y:S02]  /*df30*/  MOV R249, R178 ;  /* 0x000000b200f97202 */ /* 0x000fe40000000f00 */
[----:B------:R-:W-:Y:S02]  /*df40*/  MOV R247, R179 ;  /* 0x000000b300f77202 */ /* 0x000fe40000000f00 */
[----:B---3--:R-:W-:-:S07]  /*df50*/  F2FP.F16.F32.PACK_AB R7, R212, R211 ;  /* 0x000000d3d407723e */ /* 0x008fce00000000ff */
[-C--:B--2---:R-:W-:Y:S01]  /*df60*/  HMMA.16816.F32 R176, R4, R12.reuse, R36 ;  /* 0x0000000c04b0723c */ /* 0x084fe20000001824 */
[----:B------:R-:W2:Y:S01]  /*df70*/  LDSM.16.MT88.4 R36, [R227+0xf000] ;  /* 0x00f00000e324783b */ /* 0x000ea20000004200 */
[----:B------:R-:W-:Y:S01]  /*df80*/  MOV R246, R182 ;  /* 0x000000b600f67202 */ /* 0x000fe20000000f00 */
[----:B------:R-:W-:Y:S02]  /*df90*/  FFMA.FTZ R44, R143, R32, R229 ;  /* 0x000000208f2c7223 */ /* 0x000fe400000100e5 */
[----:B------:R1:W5:Y:S01]  /*dfa0*/  LDL.LU R229, [R1+0xa4] ;  /* 0x0000a40001e57983 */ /* 0x0003620000300800 */
[----:B------:R-:W-:Y:S06]  /*dfb0*/  HMMA.16816.F32 R180, R8, R12, R52 ;  /* 0x0000000c08b4723c */ /* 0x000fec0000001834 */
[----:B--2---:R-:W-:Y:S01]  /*dfc0*/  HMMA.16816.F32 R52, R4, R38, R124 ;  /* 0x000000260434723c */ /* 0x004fe2000000187c */
[----:B------:R-:W2:Y:S01]  /*dfd0*/  LDL.LU R125, [R1+0x44] ;  /* 0x00004400017d7983 */ /* 0x000ea20000300800 */
[----:B------:R-:W-:Y:S01]  /*dfe0*/  MOV R190, R141 ;  /* 0x0000008d00be7202 */ /* 0x000fe20000000f00 */
[----:B------:R-:W-:Y:S01]  /*dff0*/  FFMA.FTZ R2, R142, UR19, -R3 ;  /* 0x000000138e027c23 */ /* 0x000fe20008010803 */
[----:B------:R-:W-:-:S02]  /*e000*/  MOV R188, R140 ;  /* 0x0000008c00bc7202 */ /* 0x000fc40000000f00 */
[-C--:B------:R-:W-:Y:S06]  /*e010*/  HMMA.16816.F32 R164, R8, R16.reuse, R72 ;  /* 0x0000001008a4723c */ /* 0x080fec0000001848 */
[C---:B------:R-:W-:Y:S06]  /*e020*/  HMMA.16816.F32 R64, R4.reuse, R16, R64 ;  /* 0x000000100440723c */ /* 0x040fec0000001840 */
[-C--:B------:R-:W-:Y:S06]  /*e030*/  HMMA.16816.F32 R60, R4, R18.reuse, R60 ;  /* 0x00000012043c723c */ /* 0x080fec000000183c */
[----:B------:R-:W-:Y:S01]  /*e040*/  HMMA.16816.F32 R140, R8, R18, R56 ;  /* 0x00000012088c723c */ /* 0x000fe20000001838 */
[----:B------:R-:W3:Y:S01]  /*e050*/  LDSM.16.MT88.4 R16, [R225+0xf000] ;  /* 0x00f00000e110783b */ /* 0x000ee20000004200 */
[--C-:B------:R-:W-:Y:S01]  /*e060*/  FFMA.FTZ R0, R35, UR19, -R3.reuse ;  /* 0x0000001323007c23 */ /* 0x100fe20008010803 */
[----:B------:R-:W-:-:S02]  /*e070*/  FFMA.FTZ R3, R34, UR19, -R3 ;  /* 0x0000001322037c23 */ /* 0x000fc40008010803 */
[----:B------:R-:W-:Y:S01]  /*e080*/  LDSM.16.MT88.4 R32, [R228+0xf000] ;  /* 0x00f00000e420783b */ /* 0x000fe20000004200 */
[-C--:B------:R-:W-:Y:S06]  /*e090*/  HMMA.16816.F32 R148, R8, R28.reuse, R148 ;  /* 0x0000001c0894723c */ /* 0x080fec0000001894 */
[C---:B------:R-:W-:Y:S06]  /*e0a0*/  HMMA.16816.F32 R144, R4.reuse, R28, R144 ;  /* 0x0000001c0490723c */ /* 0x040fec0000001890 */
[-C--:B------:R-:W-:Y:S06]  /*e0b0*/  HMMA.16816.F32 R152, R4, R30.reuse, R152 ;  /* 0x0000001e0498723c */ /* 0x080fec0000001898 */
[----:B------:R-:W-:Y:S01]  /*e0c0*/  HMMA.16816.F32 R48, R8, R30, R48 ;  /* 0x0000001e0830723c */ /* 0x000fe20000001830 */
[----:B------:R-:W4:Y:S05]  /*e0d0*/  LDSM.16.MT88.4 R28, [R227+0xd000] ;  /* 0x00d00000e31c783b */ /* 0x000f2a0000004200 */
[-C--:B------:R-:W-:Y:S06]  /*e0e0*/  HMMA.16816.F32 R184, R4, R14.reuse, R184 ;  /* 0x0000000e04b8723c */ /* 0x080fec00000018b8 */
[----:B------:R-:W-:Y:S01]  /*e0f0*/  HMMA.16816.F32 R56, R8, R14, R68 ;  /* 0x0000000e0838723c */ /* 0x000fe20000001844 */
[----:B------:R-:W1:Y:S05]  /*e100*/  LDSM.16.MT88.4 R12, [R226+0xf000] ;  /* 0x00f00000e20c783b */ /* 0x000e6a0000004200 */
[C---:B---3--:R-:W-:Y:S06]  /*e110*/  HMMA.16816.F32 R72, R4.reuse, R16, R76 ;  /* 0x000000100448723c */ /* 0x048fec000000184c */
[----:B------:R-:W-:Y:S07]  /*e120*/  HMMA.16816.F32 R76, R4, R18, R132 ;  /* 0x00000012044c723c */ /* 0x000fee0000001884 */
[----:B------:R-:W-:Y:S01]  /*e130*/  MOV R133, R209 ;  /* 0x000000d100857202 */ /* 0x000fe20000000f00 */
[----:B------:R-:W-:Y:S01]  /*e140*/  HMMA.16816.F32 R68, R8, R16, R136 ;  /* 0x000000100844723c */ /* 0x000fe20000001888 */
[----:B------:R3:W-:Y:S01]  /*e150*/  MUFU.EX2 R138, R0 ;  /* 0x00000000008a7308 */ /* 0x0007e20000000800 */
[----:B------:R-:W-:-:S02]  /*e160*/  MOV R134, R210 ;  /* 0x000000d200867202 */ /* 0x000fc40000000f00 */
[----:B------:R-:W-:Y:S01]  /*e170*/  MOV R124, R47 ;  /* 0x0000002f007c7202 */ /* 0x000fe20000000f00 */
[----:B---3--:R-:W-:-:S04]  /*e180*/  FFMA.FTZ R0, R133, UR19, -R20 ;  /* 0x0000001385007c23 */ /* 0x008fc80008010814 */
[----:B------:R3:W-:Y:S01]  /*e190*/  MUFU.EX2 R47, R0 ;  /* 0x00000000002f7308 */ /* 0x0007e20000000800 */
[----:B------:R-:W-:Y:S01]  /*e1a0*/  MOV R126, R247 ;  /* 0x000000f7007e7202 */ /* 0x000fe20000000f00 */
[----:B---3--:R-:W-:-:S06]  /*e1b0*/  FFMA.FTZ R0, R134, UR19, -R20 ;  /* 0x0000001386007c23 */ /* 0x008fcc0008010814 */
[----:B------:R3:W1:Y:S01]  /*e1c0*/  MUFU.EX2 R133, R0 ;  /* 0x0000000000857308 */ /* 0x0006620000000800 */
[----:B------:R-:W-:Y:S02]  /*e1d0*/  MOV R247, R249 ;  /* 0x000000f900f77202 */ /* 0x000fe40000000f00 */
[----:B------:R-:W-:Y:S01]  /*e1e0*/  MOV R127, R240 ;  /* 0x000000f0007f7202 */ /* 0x000fe20000000f00 */
[----:B---3--:R-:W-:-:S04]  /*e1f0*/  FFMA.FTZ R0, R242, UR19, -R20 ;  /* 0x00000013f2007c23 */ /* 0x008fc80008010814 */
[----:B------:R3:W-:Y:S01]  /*e200*/  MUFU.EX2 R134, R0 ;  /* 0x0000000000867308 */ /* 0x0007e20000000800 */
[----:B------:R-:W-:Y:S01]  /*e210*/  MOV R240, R189 ;  /* 0x000000bd00f07202 */ /* 0x000fe20000000f00 */
[----:B----4-:R-:W-:Y:S01]  /*e220*/  HMMA.16816.F32 R192, R4, R28, R192 ;  /* 0x0000001c04c0723c */ /* 0x010fe200000018c0 */
[----:B------:R-:W-:Y:S02]  /*e230*/  MOV R249, R190 ;  /* 0x000000be00f97202 */ /* 0x000fe40000000f00 */
[----:B------:R-:W-:-:S03]  /*e240*/  MOV R189, R156 ;  /* 0x0000009c00bd7202 */ /* 0x000fc60000000f00 */
[----:B------:R-:W-:Y:S01]  /*e250*/  MUFU.EX2 R209, R43 ;  /* 0x0000002b00d17308 */ /* 0x000fe20000000800 */
[----:B---3--:R-:W-:-:S07]  /*e260*/  FFMA.FTZ R0, R241, UR19, -R20 ;  /* 0x00000013f1007c23 */ /* 0x008fce0008010814 */
[----:B------:R3:W4:Y:S01]  /*e270*/  MUFU.EX2 R132, R0 ;  /* 0x0000000000847308 */ /* 0x0007220000000800 */
[----:B------:R-:W-:Y:S01]  /*e280*/  HMMA.16816.F32 R200, R4, R30, R200 ;  /* 0x0000001e04c8723c */ /* 0x000fe200000018c8 */
[----:B------:R-:W-:-:S05]  /*e290*/  MOV R190, R157 ;  /* 0x0000009d00be7202 */ /* 0x000fca0000000f00 */
[----:B-1----:R-:W-:Y:S01]  /*e2a0*/  HMMA.16816.F32 R88, R4, R12, R88 ;  /* 0x0000000c0458723c */ /* 0x002fe20000001858 */
[----:B---3--:R-:W-:Y:S01]  /*e2b0*/  FFMA.FTZ R0, R250, UR19, -R21 ;  /* 0x00000013fa007c23 */ /* 0x008fe20008010815 */
[----:B------:R-:W-:-:S04]  /*e2c0*/  MOV R250, R188 ;  /* 0x000000bc00fa7202 */ /* 0x000fc80000000f00 */
[----:B------:R-:W-:Y:S01]  /*e2d0*/  HMMA.16816.F32 R92, R4, R14, R92 ;  /* 0x0000000e045c723c */ /* 0x000fe2000000185c */
[----:B------:R-:W-:Y:S01]  /*e2e0*/  MOV R188, R191 ;  /* 0x000000bf00bc7202 */ /* 0x000fe20000000f00 */
[----:B------:R1:W-:Y:S01]  /*e2f0*/  MUFU.EX2 R43, R0 ;  /* 0x00000000002b7308 */ /* 0x0003e20000000800 */
[----:B------:R-:W-:-:S03]  /*e300*/  MOV R191, R158 ;  /* 0x0000009e00bf7202 */ /* 0x000fc60000000f00 */
[C---:B------:R-:W-:Y:S06]  /*e310*/  HMMA.16816.F32 R104, R4.reuse, R32, R104 ;  /* 0x000000200468723c */ /* 0x040fec0000001868 */
[C---:B------:R-:W-:Y:S01]  /*e320*/  HMMA.16816.F32 R108, R4.reuse, R34, R108 ;  /* 0x00000022046c723c */ /* 0x040fe2000000186c */
[----:B------:R3:W-:Y:S05]  /*e330*/  MUFU.EX2 R210, R27 ;  /* 0x0000001b00d27308 */ /* 0x0007ea0000000800 */
[----:B------:R-:W-:Y:S01]  /*e340*/  HMMA.16816.F32 R120, R4, R36, R120 ;  /* 0x000000240478723c */ /* 0x000fe20000001878 */
[----:B-1----:R-:W-:-:S02]  /*e350*/  FFMA.FTZ R0, R159, UR19, -R21 ;  /* 0x000000139f007c23 */ /* 0x002fc40008010815 */
[----:B------:R-:W1:Y:S04]  /*e360*/  LDSM.16.MT88.4 R156, [R225+0xd800] ;  /* 0x00d80000e19c783b */ /* 0x000e680000004200 */
[----:B------:R-:W-:Y:S01]  /*e370*/  FADD.FTZ R4, R126, R46 ;  /* 0x0000002e7e047221 */ /* 0x000fe20000010000 */
[----:B------:R-:W-:Y:S03]  /*e380*/  MUFU.EX2 R208, R41 ;  /* 0x0000002900d07308 */ /* 0x000fe60000000800 */
[----:B---3--:R-:W-:Y:S02]  /*e390*/  FADD.FTZ R27, R25, R4 ;  /* 0x00000004191b7221 */ /* 0x008fe40000010000 */
[----:B------:R-:W3:Y:S03]  /*e3a0*/  LDSM.16.MT88.4 R4, [R227+0xf800] ;  /* 0x00f80000e304783b */ /* 0x000ee60000004200 */
[----:B------:R4:W2:Y:S08]  /*e3b0*/  MUFU.EX2 R41, R0 ;  /* 0x0000000000297308 */ /* 0x0008b00000000800 */
[----:B------:R1:W-:Y:S01]  /*e3c0*/  MUFU.EX2 R137, R2 ;  /* 0x0000000200897308 */ /* 0x0003e20000000800 */
[----:B----4-:R-:W-:-:S07]  /*e3d0*/  FFMA.FTZ R0, R124, UR19, -R21 ;  /* 0x000000137c007c23 */ /* 0x010fce0008010815 */
[----:B------:R-:W-:Y:S01]  /*e3e0*/  MUFU.EX2 R139, R42 ;  /* 0x0000002a008b7308 */ /* 0x000fe20000000800 */
[----:B-1----:R-:W-:-:S07]  /*e3f0*/  FFMA.FTZ R2, R243, UR19, -R21 ;  /* 0x00000013f3027c23 */ /* 0x002fce0008010815 */
[----:B------:R-:W-:Y:S01]  /*e400*/  MUFU.EX2 R42, R0 ;  /* 0x00000000002a7308 */ /* 0x000fe20000000800 */
[C---:B------:R-:W-:Y:S07]  /*e410*/  HMMA.16816.F32 R116, R8.reuse, R36, R116 ;  /* 0x000000240874723c */ /* 0x040fee0000001874 */
[----:B------:R-:W-:Y:S08]  /*e420*/  MUFU.EX2 R135, R26 ;  /* 0x0000001a00877308 */ /* 0x000ff00000000800 */
[----:B------:R1:W-:Y:S01]  /*e430*/  MUFU.EX2 R136, R3 ;  /* 0x0000000300887308 */ /* 0x0003e20000000800 */
[----:B------:R-:W-:Y:S01]  /*e440*/  HMMA.16816.F32 R196, R8, R28, R196 ;  /* 0x0000001c08c4723c */ /* 0x000fe200000018c4 */
[----:B------:R-:W-:-:S02]  /*e450*/  F2FP.F16.F32.PACK_AB R124, R133, R47 ;  /* 0x0000002f857c723e */ /* 0x000fc400000000ff */
[----:B------:R-:W-:-:S03]  /*e460*/  F2FP.F16.F32.PACK_AB R126, R132, R134 ;  /* 0x00000086847e723e */ /* 0x000fc600000000ff */
[C---:B------:R-:W-:Y:S06]  /*e470*/  HMMA.16816.F32 R84, R8.reuse, R12, R84 ;  /* 0x0000000c0854723c */ /* 0x040fec0000001854 */
[----:B------:R-:W-:Y:S01]  /*e480*/  HMMA.16816.F32 R100, R8, R32, R100 ;  /* 0x000000200864723c */ /* 0x000fe20000001864 */
[----:B-1----:R-:W-:-:S05]  /*e490*/  FADD.FTZ R3, R127, R45 ;  /* 0x0000002d7f037221 */ /* 0x002fca0000010000 */
[C---:B------:R-:W-:Y:S06]  /*e4a0*/  HMMA.16816.F32 R28, R8.reuse, R30, R204 ;  /* 0x0000001e081c723c */ /* 0x040fec00000018cc */
[----:B------:R-:W-:Y:S01]  /*e4b0*/  HMMA.16816.F32 R16, R8, R18, R80 ;  /* 0x000000120810723c */ /* 0x000fe20000001850 */
[----:B--2---:R-:W-:-:S05]  /*e4c0*/  FFMA.FTZ R0, R125, R40, R224 ;  /* 0x000000287d007223 */ /* 0x004fca00000100e0 */
[----:B------:R-:W-:Y:S01]  /*e4d0*/  HMMA.16816.F32 R12, R8, R14, R96 ;  /* 0x0000000e080c723c */ /* 0x000fe20000001860 */
[----:B------:R-:W1:Y:S01]  /*e4e0*/  MUFU.EX2 R40, R2 ;  /* 0x0000000200287308 */ /* 0x000e620000000800 */
[----:B------:R-:W-:-:S04]  /*e4f0*/  F2FP.F16.F32.PACK_AB R125, R41, R43 ;  /* 0x0000002b297d723e */ /* 0x000fc800000000ff */
[C---:B------:R-:W-:Y:S01]  /*e500*/  HMMA.16816.F32 R32, R8.reuse, R34, R112 ;  /* 0x000000220820723c */ /* 0x040fe20000001870 */
[----:B------:R-:W-:Y:S01]  /*e510*/  FADD.FTZ R0, R246, R0 ;  /* 0x00000000f6007221 */ /* 0x000fe20000010000 */
[----:B------:R-:W-:Y:S01]  /*e520*/  FADD.FTZ R26, R24, R3 ;  /* 0x00000003181a7221 */ /* 0x000fe20000010000 */
[----:B------:R-:W-:Y:S01]  /*e530*/  MOV R36, R169 ;  /* 0x000000a900247202 */ /* 0x000fe20000000f00 */
[----:B------:R-:W-:Y:S02]  /*e540*/  LDSM.16.MT88.4 R204, [R227+0xd800] ;  /* 0x00d80000e3cc783b */ /* 0x000fe40000004200 */
[----:B------:R-:W-:Y:S01]  /*e550*/  HMMA.16816.F32 R8, R8, R38, R128 ;  /* 0x000000260808723c */ /* 0x000fe20000001880 */
[----:B------:R-:W-:Y:S01]  /*e560*/  MOV R37, R168 ;  /* 0x000000a800257202 */ /* 0x000fe20000000f00 */
[----:B------:R-:W-:Y:S01]  /*e570*/  LDSM.16.MT88.4 R80, [R225+0xf800] ;  /* 0x00f80000e150783b */ /* 0x000fe20000004200 */
[----:B-1----:R-:W-:Y:S01]  /*e580*/  F2FP.F16.F32.PACK_AB R127, R40, R42 ;  /* 0x0000002a287f723e */ /* 0x002fe200000000ff */
[----:B------:R-:W-:-:S03]  /*e590*/  FADD.FTZ R2, R247, R44 ;  /* 0x0000002cf7027221 */ /* 0x000fc60000010000 */
[----:B------:R-:W-:Y:S01]  /*e5a0*/  F2FP.F16.F32.PACK_AB R128, R139, R209 ;  /* 0x000000d18b80723e */ /* 0x000fe200000000ff */
[----:B------:R-:W-:Y:S01]  /*e5b0*/  LDSM.16.MT88.4 R96, [R226+0xf800] ;  /* 0x00f80000e260783b */ /* 0x000fe20000004200 */
[----:B------:R-:W-:Y:S02]  /*e5c0*/  F2FP.F16.F32.PACK_AB R129, R137, R135 ;  /* 0x000000878981723e */ /* 0x000fe400000000ff */
[----:B------:R-:W-:Y:S01]  /*e5d0*/  F2FP.F16.F32.PACK_AB R130, R210, R208 ;  /* 0x000000d0d282723e */ /* 0x000fe200000000ff */
[----:B------:R-:W-:Y:S01]  /*e5e0*/  LDSM.16.MT88.4 R112, [R228+0xf800] ;  /* 0x00f80000e470783b */ /* 0x000fe20000004200 */
[----:B------:R-:W-:Y:S01]  /*e5f0*/  F2FP.F16.F32.PACK_AB R131, R136, R138 ;  /* 0x0000008a8883723e */ /* 0x000fe200000000ff */
[----:B------:R-:W-:Y:S01]  /*e600*/  FADD.FTZ R21, R23, R2 ;  /* 0x0000000217157221 */ /* 0x000fe20000010000 */
[----:B------:R-:W-:Y:S01]  /*e610*/  MOV R3, R163 ;  /* 0x000000a300037202 */ /* 0x000fe20000000f00 */
[----:B------:R-:W-:Y:S01]  /*e620*/  FADD.FTZ R20, R22, R0 ;  /* 0x0000000016147221 */ /* 0x000fe20000010000 */
[----:B------:R-:W-:Y:S01]  /*e630*/  HMMA.16816.F32 R144, R124, R156, R144 ;  /* 0x0000009c7c90723c */ /* 0x000fe20000001890 */
[----:B------:R-:W-:Y:S01]  /*e640*/  MOV R2, R162 ;  /* 0x000000a200027202 */ /* 0x000fe20000000f00 */
[----:B------:R1:W5:Y:S01]  /*e650*/  LDL.LU R224, [R1+0xa0] ;  /* 0x0000a00001e07983 */ /* 0x0003620000300800 */
[----:B------:R-:W-:-:S03]  /*e660*/  MOV R0, R161 ;  /* 0x000000a100007202 */ /* 0x000fc60000000f00 */
[----:B------:R-:W-:Y:S01]  /*e670*/  HMMA.16816.F32 R148, R128, R156, R148 ;  /* 0x0000009c8094723c */ /* 0x000fe20000001894 */
[----:B------:R-:W-:Y:S01]  /*e680*/  MOV R38, R171 ;  /* 0x000000ab00267202 */ /* 0x000fe20000000f00 */
[----:B------:R-:W-:-:S04]  /*e690*/  FADD.FTZ R3, R3, R27 ;  /* 0x0000001b03037221 */ /* 0x000fc80000010000 */
[-C--:B------:R-:W-:Y:S01]  /*e6a0*/  HMMA.16816.F32 R152, R124, R158.reuse, R152 ;  /* 0x0000009e7c98723c */ /* 0x080fe20000001898 */
[----:B------:R-:W-:Y:S01]  /*e6b0*/  MOV R39, R170 ;  /* 0x000000aa00277202 */ /* 0x000fe20000000f00 */
[----:B------:R-:W-:Y:S01]  /*e6c0*/  FADD.FTZ R2, R2, R26 ;  /* 0x0000001a02027221 */ /* 0x000fe20000010000 */
[----:B------:R-:W-:Y:S01]  /*e6d0*/  MOV R44, R175 ;  /* 0x000000af002c7202 */ /* 0x000fe20000000f00 */
[----:B------:R1:W5:Y:S02]  /*e6e0*/  LDL.LU R25, [R1+0x9c] ;  /* 0x00009c0001197983 */ /* 0x0003640000300800 */
[----:B------:R-:W-:Y:S01]  /*e6f0*/  HMMA.16816.F32 R156, R128, R158, R48 ;  /* 0x0000009e809c723c */ /* 0x000fe20000001830 */
[----:B------:R-:W-:Y:S01]  /*e700*/  FADD.FTZ R0, R0, R21 ;  /* 0x0000001500007221 */ /* 0x000fe20000010000 */
[----:B------:R-:W-:Y:S01]  /*e710*/  MOV R45, R174 ;  /* 0x000000ae002d7202 */ /* 0x000fe20000000f00 */
[----:B------:R-:W-:-:S03]  /*e720*/  FADD.FTZ R3, R38, R3 ;  /* 0x0000000326037221 */ /* 0x000fc60000010000 */
[----:B---3--:R-:W-:Y:S01]  /*e730*/  HMMA.16816.F32 R120, R124, R4, R120 ;  /* 0x000000047c78723c */ /* 0x008fe20000001878 */
[----:B------:R-:W-:Y:S01]  /*e740*/  MOV R51, R160 ;  /* 0x000000a000337202 */ /* 0x000fe20000000f00 */
[----:B------:R-:W-:Y:S01]  /*e750*/  FADD.FTZ R2, R39, R2 ;  /* 0x0000000227027221 */ /* 0x000fe20000010000 */
[----:B------:R-:W-:-:S03]  /*e760*/  MOV R46, R173 ;  /* 0x000000ad002e7202 */ /* 0x000fc60000000f00 */
[----:B------:R-:W-:Y:S01]  /*e770*/  HMMA.16816.F32 R116, R128, R4, R116 ;  /* 0x000000048074723c */ /* 0x000fe20000001874 */
[----:B------:R-:W-:Y:S01]  /*e780*/  MOV R243, R172 ;  /* 0x000000ac00f37202 */ /* 0x000fe20000000f00 */
[----:B------:R-:W-:Y:S01]  /*e790*/  FADD.FTZ R0, R36, R0 ;  /* 0x0000000024007221 */ /* 0x000fe20000010000 */
[----:B------:R-:W-:Y:S01]  /*e7a0*/  MOV R241, R191 ;  /* 0x000000bf00f17202 */ /* 0x000fe20000000f00 */
[----:B------:R-:W-:Y:S01]  /*e7b0*/  FADD.FTZ R3, R44, R3 ;  /* 0x000000032c037221 */ /* 0x000fe20000010000 */
[----:B------:R-:W-:Y:S01]  /*e7c0*/  MOV R242, R190 ;  /* 0x000000be00f27202 */ /* 0x000fe20000000f00 */
[----:B------:R1:W5:Y:S01]  /*e7d0*/  LDL.LU R24, [R1+0x98] ;  /* 0x0000980001187983 */ /* 0x0003620000300800 */
[----:B------:R-:W-:Y:S01]  /*e7e0*/  FADD.FTZ R4, R51, R20 ;  /* 0x0000001433047221 */ /* 0x000fe20000010000 */
[----:B------:R-:W-:Y:S01]  /*e7f0*/  MOV R247, R189 ;  /* 0x000000bd00f77202 */ /* 0x000fe20000000f00 */
[----:B------:R-:W-:Y:S01]  /*e800*/  FADD.FTZ R2, R45, R2 ;  /* 0x000000022d027221 */ /* 0x000fe20000010000 */
[----:B------:R-:W-:Y:S01]  /*e810*/  MOV R246, R188 ;  /* 0x000000bc00f67202 */ /* 0x000fe20000000f00 */
[----:B------:R-:W-:Y:S01]  /*e820*/  FADD.FTZ R4, R37, R4 ;  /* 0x0000000425047221 */ /* 0x000fe20000010000 */
[----:B------:R-:W-:Y:S01]  /*e830*/  FADD.FTZ R0, R46, R0 ;  /* 0x000000002e007221 */ /* 0x000fe20000010000 */
[----:B------:R-:W-:Y:S01]  /*e840*/  FADD.FTZ R5, R241, R3 ;  /* 0x00000003f1057221 */ /* 0x000fe20000010000 */
[----:B------:R-:W2:Y:S01]  /*e850*/  LDSM.16.MT88.4 R172, [R226+0xd800] ;  /* 0x00d80000e2ac783b */ /* 0x000ea20000004200 */
        /* <DEDUP_REMOVED lines=42> */
[----:B------:R1:W5:Y:S04]  /*eb00*/  LDL.LU R22, [R1+0x90] ;  /* 0x0000900001167983 */ /* 0x0003680000300800 */
[----:B------:R1:W-:Y:S04]  /*eb10*/  STL [R1+0x40], R4 ;  /* 0x0000400401007387 */ /* 0x0003e80000100800 */
[----:B------:R1:W-:Y:S04]  /*eb20*/  STL [R1+0x4c], R3 ;  /* 0x00004c0301007387 */ /* 0x0003e80000100800 */
[----:B------:R1:W-:Y:S04]  /*eb30*/  STL [R1+0x50], R2 ;  /* 0x0000500201007387 */ /* 0x0003e80000100800 */
[----:B------:R1:W-:Y:S01]  /*eb40*/  STL [R1+0x44], R0 ;  /* 0x0000440001007387 */ /* 0x0003e20000100800 */
[----:B--2---:R-:W-:Y:S01]  /*eb50*/  HMMA.16816.F32 R160, R124, R172, R64 ;  /* 0x000000ac7ca0723c */ /* 0x004fe20000001840 */
[----:B------:R-:W-:-:S05]  /*eb60*/  MOV R137, R239 ;  /* 0x000000ef00897202 */ /* 0x000fca0000000f00 */
[----:B------:R-:W-:Y:S01]  /*eb70*/  HMMA.16816.F32 R168, R124, R174, R60 ;  /* 0x000000ae7ca8723c */ /* 0x000fe2000000183c */
[----:B------:R-:W-:-:S05]  /*eb80*/  MOV R138, R252 ;  /* 0x000000fc008a7202 */ /* 0x000fca0000000f00 */
[----:B---3--:R-:W-:Y:S01]  /*eb90*/  HMMA.16816.F32 R176, R124, R188, R176 ;  /* 0x000000bc7cb0723c */ /* 0x008fe200000018b0 */
[----:B------:R-:W-:-:S05]  /*eba0*/  MOV R135, R237 ;  /* 0x000000ed00877202 */ /* 0x000fca0000000f00 */
        /* <DEDUP_REMOVED lines=36> */
[----:B------:R-:W4:Y:S01]  /*edf0*/  @!P2 LDC.64 R8, c[0x0][0x220] ;  /* 0x00008800ff08ab82 */ /* 0x000f220000000a00 */
[----:B------:R-:W-:Y:S01]  /*ee00*/  UIMAD UR4, UR28, UR7, UR4 ;  /* 0x000000071c0472a4 */ /* 0x000fe2000f8e0204 */
[----:B------:R-:W-:Y:S02]  /*ee10*/  IMAD.U32 R2, RZ, RZ, UR10 ;  /* 0x0000000aff027e24 */ /* 0x000fe4000f8e00ff */
[----:B------:R-:W-:Y:S01]  /*ee20*/  IMAD.U32 R3, RZ, RZ, UR11 ;  /* 0x0000000bff037e24 */ /* 0x000fe2000f8e00ff */
[----:B------:R-:W-:-:S03]  /*ee30*/  UIADD3 UR4, UR11, UR4, URZ ;  /* 0x000000040b047290 */ /* 0x000fc6000fffe03f */
[----:B------:R-:W4:Y:S03]  /*ee40*/  @!P3 LDC.64 R10, c[0x0][0x220] ;  /* 0x00008800ff0abb82 */ /* 0x000f260000000a00 */
[----:B------:R-:W-:-:S05]  /*ee50*/  IMAD.U32 R3, RZ, RZ, UR4 ;  /* 0x00000004ff037e24 */ /* 0x000fca000f8e00ff */
[----:B------:R-:W4:Y:S01]  /*ee60*/  @!P3 LDC.64 R14, c[0x0][0x220] ;  /* 0x00008800ff0ebb82 */ /* 0x000f220000000a00 */
[----:B------:R-:W-:Y:S07]  /*ee70*/  @P3 STS.128 [R236+0xc000], RZ ;  /* 0x00c000ffec003388 */ /* 0x000fee0000000c00 */
[----:B------:R-:W4:Y:S08]  /*ee80*/  @!P2 LDC.64 R12, c[0x0][0x220] ;  /* 0x00008800ff0cab82 */ /* 0x000f300000000a00 */
[----:B------:R-:W4:Y:S08]  /*ee90*/  @!P2 LDC.64 R16, c[0x0][0x220] ;  /* 0x00008800ff10ab82 */ /* 0x000f300000000a00 */
[----:B------:R-:W4:Y:S08]  /*eea0*/  @!P3 LDC.64 R18, c[0x0][0x220] ;  /* 0x00008800ff12bb82 */ /* 0x000f300000000a00 */
[----:B------:R-:W4:Y:S01]  /*eeb0*/  @!P2 LDC.64 R20, c[0x0][0x220] ;  /* 0x00008800ff14ab82 */ /* 0x000f220000000a00 */
        /* <DEDUP_REMOVED lines=12> */
[----:B------:R-:W-:Y:S01]  /*ef80*/  IADD3.X R5, R3, UR22, RZ, P1, !PT ;  /* 0x0000001603057c10 */ /* 0x000fe20008ffe4ff */
[----:B------:R-:W-:Y:S01]  /*ef90*/  @P2 STS.128 [R236+0xe000], RZ ;  /* 0x00e000ffec002388 */ /* 0x000fe20000000c00 */
[C---:B------:R-:W-:Y:S02]  /*efa0*/  IADD3 R0, P4, R2.reuse, UR23, RZ ;  /* 0x0000001702007c10 */ /* 0x040fe4000ff9e0ff */
[----:B------:R-:W-:Y:S01]  /*efb0*/  @!P3 LEA.HI.X R11, R2, R11, R5, 0x1, P0 ;  /* 0x0000000b020bb211 */ /* 0x000fe200000f0c05 */
[----:B------:R-:W-:Y:S01]  /*efc0*/  @!PT LDS RZ, [RZ] ;  /* 0x00000000fffff984 */ /* 0x000fe20000000800 */
[----:B------:R-:W-:Y:S01]  /*efd0*/  @!PT LDS RZ, [RZ] ;  /* 0x00000000fffff984 */ /* 0x000fe20000000800 */
[----:B------:R-:W-:Y:S01]  /*efe0*/  @!PT LDS RZ, [RZ] ;  /* 0x00000000fffff984 */ /* 0x000fe20000000800 */
[----:B------:R2:W-:Y:S01]  /*eff0*/  @!P2 LDGSTS.E.BYPASS.LTC128B.128 [R236+0xe000], desc[UR20][R8.64+0x80] ;  /* 0x0e00008008ecafae */ /* 0x0005e2000b901d54 */
[----:B------:R-:W-:Y:S02]  /*f000*/  @!P3 LEA R14, P1, R0, R14, 0x1 ;  /* 0x0000000e000eb211 */ /* 0x000fe400078208ff */
[----:B------:R-:W-:Y:S01]  /*f010*/  IADD3.X R4, R5, UR22, RZ, P4, !PT ;  /* 0x0000001605047c10 */ /* 0x000fe2000a7fe4ff */
[----:B------:R-:W-:Y:S01]  /*f020*/  @P3 STS.128 [R236+0xc800], RZ ;  /* 0x00c800ffec003388 */ /* 0x000fe20000000c00 */
[----:B------:R-:W-:-:S02]  /*f030*/  @!P2 LEA R12, P0, R2, R12, 0x1 ;  /* 0x0000000c020ca211 */ /* 0x000fc400078008ff */
[C---:B------:R-:W-:Y:S01]  /*f040*/  IADD3 R3, P5, R0.reuse, UR23, RZ ;  /* 0x0000001700037c10 */ /* 0x040fe2000ffbe0ff */
[----:B------:R-:W-:Y:S01]  /*f050*/  @!PT LDS RZ, [RZ] ;  /* 0x00000000fffff984 */ /* 0x000fe20000000800 */
[----:B------:R-:W-:Y:S01]  /*f060*/  @!PT LDS RZ, [RZ] ;  /* 0x00000000fffff984 */ /* 0x000fe20000000800 */
[----:B------:R-:W-:Y:S01]  /*f070*/  @!PT LDS RZ, [RZ] ;  /* 0x00000000fffff984 */ /* 0x000fe20000000800 */
[----:B------:R-:W-:Y:S01]  /*f080*/  @!P3 LDGSTS.E.BYPASS.LTC128B.128 [R236+0xc800], desc[UR20][R10.64] ;  /* 0x0c8000000aecbfae */ /* 0x000fe2000b901d54 */
[----:B------:R-:W-:Y:S02]  /*f090*/  @!P3 LEA.HI.X R15, R0, R15, R4, 0x1, P1 ;  /* 0x0000000f000fb211 */ /* 0x000fe400008f0c04 */
[----:B------:R-:W-:Y:S01]  /*f0a0*/  @!P2 LEA.HI.X R13, R2, R13, R5, 0x1, P0 ;  /* 0x0000000d020da211 */ /* 0x000fe200000f0c05 */
[----:B------:R-:W-:Y:S01]  /*f0b0*/  @P2 STS.128 [R236+0xe800], RZ ;  /* 0x00e800ffec002388 */ /* 0x000fe20000000c00 */
[----:B------:R-:W-:Y:S02]  /*f0c0*/  IADD3.X R5, R4, UR22, RZ, P5, !PT ;  /* 0x0000001604057c10 */ /* 0x000fe4000affe4ff */
[----:B------:R-:W-:Y:S01]  /*f0d0*/  @!P2 LEA R2, P0, R3, R20, 0x1 ;  /* 0x000000140302a211 */ /* 0x000fe200078008ff */
        /* <DEDUP_REMOVED lines=31> */
[----:B------:R-:W-:Y:S04]  /*f2d0*/  LDSM.16.M88.4 R44, [R224+0x9000] ;  /* 0x00900000e02c783b */ /* 0x000fe80000000200 */
[----:B------:R-:W-:Y:S04]  /*f2e0*/  LDSM.16.M88.4 R40, [R224+0x9800] ;  /* 0x00980000e028783b */ /* 0x000fe80000000200 */
[----:B-1----:R-:W1:Y:S04]  /*f2f0*/  LDSM.16.M88.4 R8, [R232+0x2000] ;  /* 0x00200000e808783b */ /* 0x002e680000000200 */
[----:B------:R-:W-:Y:S04]  /*f300*/  LDSM.16.M88.4 R36, [R231] ;  /* 0x00000000e724783b */ /* 0x000fe80000000200 */
[----:B------:R-:W3:Y:S04]  /*f310*/  LDSM.16.M88.4 R4, [R233+0x2000] ;  /* 0x00200000e904783b */ /* 0x000ee80000000200 */
[----:B------:R-:W4:Y:S04]  /*f320*/  LDSM.16.M88.4 R32, [R231+0x800] ;  /* 0x00080000e720783b */ /* 0x000f280000000200 */
[----:B------:R-:W2:Y:S04]  /*f330*/  LDSM.16.M88.4 R28, [R231+0x1000] ;  /* 0x00100000e71c783b */ /* 0x000ea80000000200 */
[----:B------:R-:W2:Y:S04]  /*f340*/  LDSM.16.M88.4 R16, [R231+0x1800] ;  /* 0x00180000e710783b */ /* 0x000ea80000000200 */
[----:B------:R-:W2:Y:S04]  /*f350*/  LDSM.16.M88.4 R12, [R232] ;  /* 0x00000000e80c783b */ /* 0x000ea80000000200 */
        /* <DEDUP_REMOVED lines=9> */
[C---:B---3--:R-:W-:Y:S06]  /*f3f0*/  HMMA.16816.F32 R208, R4.reuse, R36, R208 ;  /* 0x0000002404d0723c */ /* 0x048fec00000018d0 */
[C---:B----4-:R-:W-:Y:S06]  /*f400*/  HMMA.16816.F32 R212, R4.reuse, R32, R136 ;  /* 0x0000002004d4723c */ /* 0x050fec0000001888 */
[C---:B--2---:R-:W-:Y:S06]  /*f410*/  HMMA.16816.F32 R240, R4.reuse, R28, R64 ;  /* 0x0000001c04f0723c */ /* 0x044fec0000001840 */
[C---:B------:R-:W-:Y:S06]  /*f420*/  HMMA.16816.F32 R216, R4.reuse, R16, R56 ;  /* 0x0000001004d8723c */ /* 0x040fec0000001838 */
        /* <DEDUP_REMOVED lines=22> */
[----:B------:R-:W-:Y:S05]  /*f590*/  LDSM.16.M88.4 R28, [R230+0x8800] ;  /* 0x00880000e61c783b */ /* 0x000fea0000000200 */
[----:B------:R-:W-:Y:S01]  /*f5a0*/  HMMA.16816.F32 R36, R4, R18, R12 ;  /* 0x000000120424723c */ /* 0x000fe2000000180c */
[----:B------:R-:W2:Y:S04]  /*f5b0*/  LDSM.16.M88.4 R4, [R235+0x2000] ;  /* 0x00200000eb04783b */ /* 0x000ea80000000200 */
[----:B------:R-:W3:Y:S04]  /*f5c0*/  LDSM.16.M88.4 R12, [R230+0x9800] ;  /* 0x00980000e60c783b */ /* 0x000ee80000000200 */
[----:B------:R-:W4:Y:S01]  /*f5d0*/  LDSM.16.M88.4 R16, [R230+0x9000] ;  /* 0x00900000e610783b */ /* 0x000f220000000200 */
[C---:B-1----:R-:W-:Y:S06]  /*f5e0*/  HMMA.16816.F32 R64, R8.reuse, R32, R64 ;  /* 0x000000200840723c */ /* 0x042fec0000001840 */
[----:B------:R-:W-:Y:S06]  /*f5f0*/  HMMA.16816.F32 R60, R8, R34, R48 ;  /* 0x00000022083c723c */ /* 0x000fec0000001830 */
[C---:B--2---:R-:W-:Y:S06]  /*f600*/  HMMA.16816.F32 R208, R4.reuse, R32, R208 ;  /* 0x0000002004d0723c */ /* 0x044fec00000018d0 */
[C---:B---3--:R-:W-:Y:S06]  /*f610*/  HMMA.16816.F32 R216, R4.reuse, R12, R216 ;  /* 0x0000000c04d8723c */ /* 0x048fec00000018d8 */
[C---:B------:R-:W-:Y:S06]  /*f620*/  HMMA.16816.F32 R212, R4.reuse, R28, R212 ;  /* 0x0000001c04d4723c */ /* 0x040fec00000018d4 */
[C---:B----4-:R-:W-:Y:S06]  /*f630*/  HMMA.16816.F32 R240, R4.reuse, R16, R240 ;  /* 0x0000001004f0723c */ /* 0x050fec00000018f0 */
[C---:B------:R-:W-:Y:S01]  /*f640*/  HMMA.16816.F32 R140, R4.reuse, R34, R140 ;  /* 0x00000022048c723c */ /* 0x040fe2000000188c */
[----:B------:R-:W-:Y:S05]  /*f650*/  LDSM.16.M88.4 R32, [R229] ;  /* 0x00000000e520783b */ /* 0x000fea0000000200 */
[----:B------:R-:W-:Y:S01]  /*f660*/  MOV R20, R216 ;  /* 0x000000d800147202 */ /* 0x000fe20000000f00 */
[----:B------:R-:W-:Y:S01]  /*f670*/  IMAD.MOV.U32 R3, RZ, RZ, R217 ;  /* 0x000000ffff037224 */ /* 0x000fe200078e00d9 */
[----:B------:R-:W-:Y:S01]  /*f680*/  HMMA.16816.F32 R248, R4, R18, R248 ;  /* 0x0000001204f8723c */ /* 0x000fe200000018f8 */
[----:B------:R-:W-:-:S02]  /*f690*/  IMAD.MOV.U32 R2, RZ, RZ, R218 ;  /* 0x000000ffff027224 */ /* 0x000fc400078e00da */
[----:B------:R-:W-:-:S03]  /*f6a0*/  IMAD.MOV.U32 R0, RZ, RZ, R219 ;  /* 0x000000ffff007224 */ /* 0x000fc600078e00db */
[C---:B------:R-:W-:Y:S06]  /*f6b0*/  HMMA.16816.F32 R216, R4.reuse, R30, R220 ;  /* 0x0000001e04d8723c */ /* 0x040fec00000018dc */
[----:B------:R-:W-:Y:S01]  /*f6c0*/  HMMA.16816.F32 R244, R4, R14, R244 ;  /* 0x0000000e04f4723c */ /* 0x000fe200000018f4 */
[----:B------:R-:W1:Y:S05]  /*f6d0*/  LDSM.16.M88.4 R4, [R234+0x2000] ;  /* 0x00200000ea04783b */ /* 0x000e6a0000000200 */
[C---:B------:R-:W-:Y:S06]  /*f6e0*/  HMMA.16816.F32 R52, R8.reuse, R30, R40 ;  /* 0x0000001e0834723c */ /* 0x040fec0000001828 */
        /* <DEDUP_REMOVED lines=11> */
[----:B------:R-:W-:Y:S01]  /*f7a0*/  MOV R140, R20 ;  /* 0x00000014008c7202 */ /* 0x000fe20000000f00 */
[----:B------:R-:W-:-:S02]  /*f7b0*/  IMAD.MOV.U32 R141, RZ, RZ, R3 ;  /* 0x000000ffff8d7224 */ /* 0x000fc400078e0003 */
[----:B------:R-:W-:Y:S02]  /*f7c0*/  IMAD.MOV.U32 R142, RZ, RZ, R2 ;  /* 0x000000ffff8e7224 */ /* 0x000fe400078e0002 */
[----:B------:R-:W-:Y:S01]  /*f7d0*/  IMAD.MOV.U32 R143, RZ, RZ, R0 ;  /* 0x000000ffff8f7224 */ /* 0x000fe200078e0000 */
[C---:B--2---:R-:W-:Y:S06]  /*f7e0*/  HMMA.16816.F32 R244, R4.reuse, R14, R244 ;  /* 0x0000000e04f4723c */ /* 0x044fec00000018f4 */
[C---:B------:R-:W-:Y:S06]  /*f7f0*/  HMMA.16816.F32 R140, R4.reuse, R12, R140 ;  /* 0x0000000c048c723c */ /* 0x040fec000000188c */
[C---:B---3--:R-:W-:Y:S06]  /*f800*/  HMMA.16816.F32 R136, R4.reuse, R28, R212 ;  /* 0x0000001c0488723c */ /* 0x048fec00000018d4 */
[C---:B------:R-:W-:Y:S06]  /*f810*/  HMMA.16816.F32 R208, R4.reuse, R30, R216 ;  /* 0x0000001e04d0723c */ /* 0x040fec00000018d8 */
[C---:B----4-:R-:W-:Y:S06]  /*f820*/  HMMA.16816.F32 R216, R4.reuse, R16, R240 ;  /* 0x0000001004d8723c */ /* 0x050fec00000018f0 */
[----:B------:R-:W-:Y:S01]  /*f830*/  MOV R20, R140 ;  /* 0x0000008c00147202 */ /* 0x000fe20000000f00 */
        /* <DEDUP_REMOVED lines=10> */
[----:B------:R-:W2:Y:S01]  /*f8e0*/  LDSM.16.M88.4 R28, [R224+0xa800] ;  /* 0x00a80000e01c783b */ /* 0x000ea20000000200 */
[----:B------:R-:W-:Y:S01]  /*f8f0*/  MOV R240, R248 ;  /* 0x000000f800f07202 */ /* 0x000fe20000000f00 */
[----:B------:R-:W-:-:S02]  /*f900*/  IMAD.MOV.U32 R27, RZ, RZ, R249 ;  /* 0x000000ffff1b7224 */ /* 0x000fc400078e00f9 */
[----:B------:R-:W-:Y:S01]  /*f910*/  IMAD.MOV.U32 R26, RZ, RZ, R250 ;  /* 0x000000ffff1a7224 */ /* 0x000fe200078e00fa */
[C---:B------:R-:W-:Y:S01]  /*f920*/  HMMA.16816.F32 R48, R8.reuse, R16, R48 ;  /* 0x000000100830723c */ /* 0x040fe20000001830 */
[----:B------:R-:W-:Y:S01]  /*f930*/  IMAD.MOV.U32 R21, RZ, RZ, R251 ;  /* 0x000000ffff157224 */ /* 0x000fe200078e00fb */
[----:B------:R-:W-:Y:S01]  /*f940*/  MOV R60, R240 ;  /* 0x000000f0003c7202 */ /* 0x000fe20000000f00 */
[----:B------:R-:W-:Y:S02]  /*f950*/  IMAD.MOV.U32 R61, RZ, RZ, R27 ;  /* 0x000000ffff3d7224 */ /* 0x000fe400078e001b */
[----:B------:R-:W-:Y:S01]  /*f960*/  IMAD.MOV.U32 R62, RZ, RZ, R26 ;  /* 0x000000ffff3e7224 */ /* 0x000fe200078e001a */
[----:B------:R-:W-:Y:S01]  /*f970*/  HMMA.16816.F32 R44, R8, R18, R44 ;  /* 0x00000012082c723c */ /* 0x000fe2000000182c */
[----:B------:R-:W3:Y:S01]  /*f980*/  LDSM.16.M88.4 R16, [R224+0xb000] ;  /* 0x00b00000e010783b */ /* 0x000ee20000000200 */
[----:B------:R-:W-:-:S04]  /*f990*/  IMAD.MOV.U32 R63, RZ, RZ, R21 ;  /* 0x000000ffff3f7224 */ /* 0x000fc800078e0015 */
[C---:B------:R-:W-:Y:S06]  /*f9a0*/  HMMA.16816.F32 R40, R8.reuse, R12, R40 ;  /* 0x0000000c0828723c */ /* 0x040fec0000001828 */
[----:B------:R-:W-:Y:S01]  /*f9b0*/  HMMA.16816.F32 R36, R8, R14, R36 ;  /* 0x0000000e0824723c */ /* 0x000fe20000001824 */
[----:B------:R-:W4:Y:S04]  /*f9c0*/  LDSM.16.M88.4 R12, [R224+0xb800] ;  /* 0x00b80000e00c783b */ /* 0x000f280000000200 */
[----:B------:R-:W4:Y:S01]  /*f9d0*/  LDSM.16.M88.4 R8, [R232+0x4000] ;  /* 0x00400000e808783b */ /* 0x000f220000000200 */
        /* <DEDUP_REMOVED lines=24> */
[----:B------:R-:W-:Y:S02]  /*fb60*/  IMAD.MOV.U32 R214, RZ, RZ, R2 ;  /* 0x000000ffffd67224 */ /* 0x000fe400078e0002 */
[----:B------:R-:W-:-:S03]  /*fb70*/  IMAD.MOV.U32 R215, RZ, RZ, R0 ;  /* 0x000000ffffd77224 */ /* 0x000fc600078e0000 */
[C---:B------:R-:W-:Y:S01]  /*fb80*/  HMMA.16816.F32 R56, R8.reuse, R30, R52 ;  /* 0x0000001e0838723c */ /* 0x040fe20000001834 */
[----:B------:R-:W2:Y:S05]  /*fb90*/  LDSM.16.M88.4 R28, [R231+0x2800] ;  /* 0x00280000e71c783b */ /* 0x000eaa0000000200 */
        /* <DEDUP_REMOVED lines=9> */
[----:B------:R-:W-:Y:S01]  /*fc30*/  MOV R20, R248 ;  /* 0x000000f800147202 */ /* 0x000fe20000000f00 */
[----:B------:R-:W-:Y:S02]  /*fc40*/  IMAD.MOV.U32 R3, RZ, RZ, R249 ;  /* 0x000000ffff037224 */ /* 0x000fe400078e00f9 */
[----:B------:R-:W-:Y:S02]  /*fc50*/  IMAD.MOV.U32 R2, RZ, RZ, R250 ;  /* 0x000000ffff027224 */ /* 0x000fe400078e00fa */
[----:B------:R-:W-:Y:S01]  /*fc60*/  IMAD.MOV.U32 R0, RZ, RZ, R251 ;  /* 0x000000ffff007224 */ /* 0x000fe200078e00fb */
[----:B------:R-:W-:Y:S01]  /*fc70*/  MOV R52, R140 ;  /* 0x0000008c00347202 */ /* 0x000fe20000000f00 */
[----:B------:R-:W-:Y:S01]  /*fc80*/  HMMA.16816.F32 R248, R4, R28, R136 ;  /* 0x0000001c04f8723c */ /* 0x000fe20000001888 */
[----:B------:R-:W-:Y:S02]  /*fc90*/  IMAD.MOV.U32 R27, RZ, RZ, R141 ;  /* 0x000000ffff1b7224 */ /* 0x000fe400078e008d */
[----:B------:R-:W-:-:S02]  /*fca0*/  IMAD.MOV.U32 R26, RZ, RZ, R142 ;  /* 0x000000ffff1a7224 */ /* 0x000fc400078e008e */
[----:B------:R-:W-:Y:S02]  /*fcb0*/  IMAD.MOV.U32 R21, RZ, RZ, R143 ;  /* 0x000000ffff157224 */ /* 0x000fe400078e008f */
[----:B------:R-:W-:Y:S01]  /*fcc0*/  MOV R136, R212 ;  /* 0x000000d400887202 */ /* 0x000fe20000000f00 */
[----:B------:R-:W-:Y:S01]  /*fcd0*/  IMAD.MOV.U32 R137, RZ, RZ, R213 ;  /* 0x000000ffff897224 */ /* 0x000fe200078e00d5 */
[----:B---3--:R-:W-:Y:S01]  /*fce0*/  HMMA.16816.F32 R140, R4, R18, R60 ;  /* 0x00000012048c723c */ /* 0x008fe2000000183c */
[----:B------:R-:W-:Y:S02]  /*fcf0*/  IMAD.MOV.U32 R138, RZ, RZ, R214 ;  /* 0x000000ffff8a7224 */ /* 0x000fe400078e00d6 */
[----:B------:R-:W-:-:S03]  /*fd00*/  IMAD.MOV.U32 R139, RZ, RZ, R215 ;  /* 0x000000ffff8b7224 */ /* 0x000fc600078e00d7 */
[C---:B------:R-:W-:Y:S06]  /*fd10*/  HMMA.16816.F32 R212, R4.reuse, R16, R64 ;  /* 0x0000001004d4723c */ /* 0x040fec0000001840 */
[C---:B----4-:R-:W-:Y:S06]  /*fd20*/  HMMA.16816.F32 R64, R4.reuse, R14, R244 ;  /* 0x0000000e0440723c */ /* 0x050fec00000018f4 */
[----:B------:R-:W-:Y:S01]  /*fd30*/  HMMA.16816.F32 R136, R4, R12, R136 ;  /* 0x0000000c0488723c */ /* 0x000fe20000001888 */
[----:B------:R-:W-:Y:S01]  /*fd40*/  MOV R244, R52 ;  /* 0x0000003400f47202 */ /* 0x000fe20000000f00 */
[----:B------:R-:W-:Y:S01]  /*fd50*/  LDSM.16.M88.4 R4, [R235+0x6000] ;  /* 0x00600000eb04783b */ /* 0x000fe20000000200 */
[----:B------:R-:W-:-:S02]  /*fd60*/  IMAD.MOV.U32 R245, RZ, RZ, R27 ;  /* 0x000000fffff57224 */ /* 0x000fc400078e001b */
[----:B------:R-:W-:Y:S01]  /*fd70*/  IMAD.MOV.U32 R246, RZ, RZ, R26 ;  /* 0x000000fffff67224 */ /* 0x000fe200078e001a */
[----:B------:R-:W-:Y:S01]  /*fd80*/  HMMA.16816.F32 R52, R8, R32, R220 ;  /* 0x000000200834723c */ /* 0x000fe200000018dc */
[----:B------:R-:W-:-:S05]  /*fd90*/  IMAD.MOV.U32 R247, RZ, RZ, R21 ;  /* 0x000000fffff77224 */ /* 0x000fca00078e0015 */
[C---:B------:R-:W-:Y:S01]  /*fda0*/  HMMA.16816.F32 R132, R8.reuse, R34, R216 ;  /* 0x000000220884723c */ /* 0x040fe200000018d8 */
[----:B------:R-:W1:Y:S01]  /*fdb0*/  LDSM.16.M88.4 R32, [R230+0xa000] ;  /* 0x00a00000e620783b */ /* 0x000e620000000200 */
[----:B------:R-:W-:Y:S01]  /*fdc0*/  MOV R220, R20 ;  /* 0x0000001400dc7202 */ /* 0x000fe20000000f00 */
[----:B------:R-:W-:Y:S02]  /*fdd0*/  IMAD.MOV.U32 R221, RZ, RZ, R3 ;  /* 0x000000ffffdd7224 */ /* 0x000fe400078e0003 */
[----:B------:R-:W-:Y:S01]  /*fde0*/  IMAD.MOV.U32 R222, RZ, RZ, R2 ;  /* 0x000000ffffde7224 */ /* 0x000fe200078e0002 */
[----:B------:R-:W-:Y:S01]  /*fdf0*/  HMMA.16816.F32 R48, R8, R16, R48 ;  /* 0x000000100830723c */ /* 0x000fe20000001830 */
[----:B------:R-:W-:-:S05]  /*fe00*/  IMAD.MOV.U32 R223, RZ, RZ, R0 ;  /* 0x000000ffffdf7224 */ /* 0x000fca00078e0000 */
        /* <DEDUP_REMOVED lines=12> */
[----:B---3--:R-:W-:Y:S06]  /*fed0*/  HMMA.16816.F32 R212, R4, R14, R64 ;  /* 0x0000000e04d4723c */ /* 0x008fec0000001840 */
[----:B------:R-:W-:Y:S01]  /*fee0*/  MOV R208, R220 ;  /* 0x000000dc00d07202 */ /* 0x000fe20000000f00 */
[----:B------:R-:W-:Y:S01]  /*fef0*/  IMAD.MOV.U32 R27, RZ, RZ, R221 ;  /* 0x000000ffff1b7224 */ /* 0x000fe200078e00dd */
[----:B------:R-:W-:Y:S01]  /*ff00*/  MOV R21, R223 ;  /* 0x000000df00157202 */ /* 0x000fe20000000f00 */
[----:B------:R-:W-:-:S02]  /*ff10*/  IMAD.MOV.U32 R26, RZ, RZ, R222 ;  /* 0x000000ffff1a7224 */ /* 0x000fc400078e00de */
[C---:B------:R-:W-:Y:S01]  /*ff20*/  HMMA.16816.F32 R220, R4.reuse, R12, R136 ;  /* 0x0000000c04dc723c */ /* 0x040fe20000001888 */
[----:B------:R-:W-:Y:S01]  /*ff30*/  IMAD.MOV.U32 R67, RZ, RZ, R208 ;  /* 0x000000ffff437224 */ /* 0x000fe200078e00d0 */
[----:B------:R-:W-:Y:S01]  /*ff40*/  MOV R2, R218 ;  /* 0x000000da00027202 */ /* 0x000fe20000000f00 */
[----:B------:R-:W-:Y:S02]  /*ff50*/  IMAD.MOV.U32 R20, RZ, RZ, R216 ;  /* 0x000000ffff147224 */ /* 0x000fe400078e00d8 */
[----:B------:R-:W-:Y:S01]  /*ff60*/  IMAD.MOV.U32 R3, RZ, RZ, R217 ;  /* 0x000000ffff037224 */ /* 0x000fe200078e00d9 */
[----:B----4-:R-:W-:Y:S01]  /*ff70*/  HMMA.16816.F32 R248, R4, R28, R248 ;  /* 0x0000001c04f8723c */ /* 0x010fe200000018f8 */
[----:B------:R-:W-:-:S05]  /*ff80*/  IMAD.MOV.U32 R0, RZ, RZ, R219 ;  /* 0x000000ffff007224 */ /* 0x000fca00078e00db */
[----:B------:R-:W-:Y:S06]  /*ff90*/  HMMA.16816.F32 R216, R4, R30, R240 ;  /* 0x0000001e04d8723c */ /* 0x000fec00000018f0 */
[----:B------:R-:W-:Y:S06]  /*ffa0*/  HMMA.16816.F32 R208, R8, R34, R132 ;  /* 0x0000002208d0723c */ /* 0x000fec0000001884 */
[----:B------:R-:W-:Y:S01]  /*ffb0*/  HMMA.16816.F32 R240, R4, R18, R140 ;  /* 0x0000001204f0723c */ /* 0x000fe2000000188c */
[----:B------:R-:W-:Y:S05]  /*ffc0*/  LDSM.16.M88.4 R4, [R234+0x6000] ;  /* 0x00600000ea04783b */ /* 0x000fea0000000200 */
[C---:B------:R-:W-:Y:S06]  /*ffd0*/  HMMA.16816.F32 R132, R8.reuse, R16, R48 ;  /* 0x000000100884723c */ /* 0x040fec0000001830 */
[----:B------:R-:W-:Y:S01]  /*ffe0*/  HMMA.16816.F32 R140, R8, R28, R60 ;  /* 0x0000001c088c723c */ /* 0x000fe2000000183c */
[----:B------:R-:W-:Y:S01]  /*fff0*/  MOV R48, R67 ;  /* 0x0000004300307202 */ /* 0x000fe20000000f00 */
[----:B------:R-:W-:Y:S01]  /*10000*/  IMAD.MOV.U32 R49, RZ, RZ, R27 ;  /* 0x000000ffff317224 */ /* 0x000fe200078e001b */
[----:B------:R-:W-:Y:S01]  /*10010*/  MOV R51, R21 ;  /* 0x0000001500337202 */ /* 0x000fe20000000f00 */
[----:B------:R-:W-:-:S02]  /*10020*/  IMAD.MOV.U32 R50, RZ, RZ, R26 ;  /* 0x000000ffff327224 */ /* 0x000fc400078e001a */
[C---:B------:R-:W-:Y:S01]  /*10030*/  HMMA.16816.F32 R136, R8.reuse, R30, R56 ;  /* 0x0000001e0888723c */ /* 0x040fe20000001838 */
[----:B------:R-:W1:Y:S01]  /*10040*/  LDSM.16.M88.4 R28, [R229+0x2000] ;  /* 0x00200000e51c783b */ /* 0x000e620000000200 */
[----:B------:R-:W2:Y:S04]  /*10050*/  S2R R26, SR_TID.X ;  /* 0x00000000001a7919 */ /* 0x000ea80000002100 */
[C---:B------:R-:W-:Y:S01]  /*10060*/  HMMA.16816.F32 R52, R8.reuse, R32, R52 ;  /* 0x000000200834723c */ /* 0x040fe20000001834 */
[----:B------:R-:W-:Y:S05]  /*10070*/  LDSM.16.M88.4 R32, [R229+0x3800] ;  /* 0x00380000e520783b */ /* 0x000fea0000000200 */
[C---:B------:R-:W-:Y:S01]  /*10080*/  HMMA.16816.F32 R64, R8.reuse, R18, R44 ;  /* 0x000000120840723c */ /* 0x040fe2000000182c */
[----:B------:R-:W3:Y:S05]  /*10090*/  LDSM.16.M88.4 R16, [R229+0x2800] ;  /* 0x00280000e510783b */ /* 0x000eea0000000200 */
[----:B------:R-:W-:Y:S01]  /*100a0*/  HMMA.16816.F32 R60, R8, R12, R40 ;  /* 0x0000000c083c723c */ /* 0x000fe20000001828 */
[----:B------:R-:W-:Y:S01]  /*100b0*/  IMAD.MOV.U32 R44, RZ, RZ, R20 ;  /* 0x000000ffff2c7224 */ /* 0x000fe200078e0014 */
[----:B------:R-:W-:Y:S01]  /*100c0*/  MOV R46, R2 ;  /* 0x00000002002e7202 */ /* 0x000fe20000000f00 */
[----:B------:R-:W-:-:S02]  /*100d0*/  IMAD.MOV.U32 R45, RZ, RZ, R3 ;  /* 0x000000ffff2d7224 */ /* 0x000fc400078e0003 */
[----:B------:R-:W-:Y:S01]  /*100e0*/  IMAD.MOV.U32 R47, RZ, RZ, R0 ;  /* 0x000000ffff2f7224 */ /* 0x000fe200078e0000 */
[----:B------:R-:W-:Y:S01]  /*100f0*/  HMMA.16816.F32 R56, R8, R14, R36 ;  /* 0x0000000e0838723c */ /* 0x000fe20000001824 */
[----:B------:R-:W4:Y:S04]  /*10100*/  LDSM.16.M88.4 R8, [R234+0x4000] ;  /* 0x00400000ea08783b */ /* 0x000f280000000200 */
[----:B------:R-:W4:Y:S01]  /*10110*/  LDSM.16.M88.4 R12, [R229+0x3000] ;  /* 0x00300000e50c783b */ /* 0x000f220000000200 */
[----:B------:R-:W-:-:S04]  /*10120*/  DEPBAR.LE SB0, 0x0 ;  /* 0x000080000000791a */ /* 0x000fc80000000000 */
[----:B--2---:R-:W-:Y:S01]  /*10130*/  IMAD.SHL.U32 R26, R26, 0x2, RZ ;  /* 0x000000021a1a7824 */ /* 0x004fe200078e00ff */
[C---:B-1----:R-:W-:Y:S04]  /*10140*/  HMMA.16816.F32 R48, R4.reuse, R28, R48 ;  /* 0x0000001c0430723c */ /* 0x042fe80000001830 */
[----:B------:R-:W-:Y:S02]  /*10150*/  LOP3.LUT R26, R26, 0x6, RZ, 0xc0, !PT ;  /* 0x000000061a1a7812 */ /* 0x000fe400078ec0ff */
[C---:B------:R-:W-:Y:S06]  /*10160*/  HMMA.16816.F32 R44, R4.reuse, R30, R44 ;  /* 0x0000001e042c723c */ /* 0x040fec000000182c */
[C---:B---3--:R-:W-:Y:S06]  /*10170*/  HMMA.16816.F32 R40, R4.reuse, R16, R248 ;  /* 0x000000100428723c */ /* 0x048fec00000018f8 */
[----:B------:R-:W-:Y:S06]  /*10180*/  HMMA.16816.F32 R216, R4, R18, R216 ;  /* 0x0000001204d8723c */ /* 0x000fec00000018d8 */
[C---:B----4-:R-:W-:Y:S06]  /*10190*/  HMMA.16816.F32 R52, R8.reuse, R28, R52 ;  /* 0x0000001c0834723c */ /* 0x050fec0000001834 */
[C---:B------:R-:W-:Y:S06]  /*101a0*/  HMMA.16816.F32 R36, R8.reuse, R30, R208 ;  /* 0x0000001e0824723c */ /* 0x040fec00000018d0 */
[C---:B------:R-:W-:Y:S06]  /*101b0*/  HMMA.16816.F32 R28, R8.reuse, R16, R140 ;  /* 0x00000010081c723c */ /* 0x040fec000000188c */
[----:B------:R-:W-:Y:S06]  /*101c0*/  HMMA.16816.F32 R16, R8, R18, R136 ;  /* 0x000000120810723c */ /* 0x000fec0000001888 */
[----:B------:R-:W-:Y:S01]  /*101d0*/  FMUL.FTZ R0, R52, UR24 ;  /* 0x0000001834007c20 */ /* 0x000fe20008410000 */
[-C--:B------:R-:W-:Y:S03]  /*101e0*/  HMMA.16816.F32 R240, R4, R14.reuse, R240 ;  /* 0x0000000e04f0723c */ /* 0x080fe600000018f0 */
[----:B------:R1:W-:Y:S03]  /*101f0*/  MUFU.TANH R21, R0 ;  /* 0x0000000000157308 */ /* 0x0003e60000002400 */
[----:B------:R-:W-:Y:S06]  /*10200*/  HMMA.16816.F32 R64, R8, R14, R64 ;  /* 0x0000000e0840723c */ /* 0x000fec0000001840 */
[C---:B------:R-:W-:Y:S05]  /*10210*/  HMMA.16816.F32 R244, R4.reuse, R12, R244 ;  /* 0x0000000c04f4723c */ /* 0x040fea00000018f4 */
[----:B------:R-:W-:Y:S01]  /*10220*/  FMUL.FTZ R2, R18, UR24 ;  /* 0x0000001812027c20 */ /* 0x000fe20008410000 */
[C---:B------:R-:W-:Y:S01]  /*10230*/  HMMA.16816.F32 R220, R4.reuse, R32, R220 ;  /* 0x0000002004dc723c */ /* 0x040fe200000018dc */
[----:B------:R-:W-:Y:S01]  /*10240*/  FMUL.FTZ R3, R19, UR24 ;  /* 0x0000001813037c20 */ /* 0x000fe20008410000 */
[----:B-1----:R-:W-:Y:S01]  /*10250*/  FMUL.FTZ R0, R53, UR24 ;  /* 0x0000001835007c20 */ /* 0x002fe20008410000 */
[----:B------:R-:W-:Y:S03]  /*10260*/  MUFU.TANH R142, R2 ;  /* 0x00000002008e7308 */ /* 0x000fe60000002400 */
[----:B------:R-:W-:Y:S05]  /*10270*/  HMMA.16816.F32 R212, R4, R34, R212 ;  /* 0x0000002204d4723c */ /* 0x000fea00000018d4 */
[----:B------:R1:W-:Y:S01]  /*10280*/  MUFU.TANH R139, R0 ;  /* 0x00000000008b7308 */ /* 0x0003e20000002400 */
[----:B------:R-:W-:Y:S07]  /*10290*/  HMMA.16816.F32 R4, R8, R12, R132 ;  /* 0x0000000c0804723c */ /* 0x000fee0000001884 */
[----:B------:R-:W-:Y:S01]  /*102a0*/  MUFU.TANH R209, R3 ;  /* 0x0000000300d17308 */ /* 0x000fe20000002400 */
[----:B-1----:R-:W-:-:S07]  /*102b0*/  FMUL.FTZ R0, R54, UR24 ;  /* 0x0000001836007c20 */ /* 0x002fce0008410000 */
[----:B------:R1:W-:Y:S09]  /*102c0*/  MUFU.TANH R20, R0 ;  /* 0x0000000000147308 */ /* 0x0003f20000002400 */
[----:B------:R-:W-:Y:S01]  /*102d0*/  FMUL.FTZ R208, R7, UR24 ;  /* 0x0000001807d07c20 */ /* 0x000fe20008410000 */
[----:B-1----:R-:W-:-:S04]  /*102e0*/  FMUL.FTZ R0, R55, UR24 ;  /* 0x0000001837007c20 */ /* 0x002fc80008410000 */
[----:B------:R1:W-:Y:S02]  /*102f0*/  MUFU.TANH R137, R0 ;  /* 0x0000000000897308 */ /* 0x0003e40000002400 */
[----:B-1----:R-:W-:-:S06]  /*10300*/  FMUL.FTZ R0, R48, UR24 ;  /* 0x0000001830007c20 */ /* 0x002fcc0008410000 */
[----:B------:R1:W2:Y:S02]  /*10310*/  MUFU.TANH R14, R0 ;  /* 0x00000000000e7308 */ /* 0x0002a40000002400 */
        /* <DEDUP_REMOVED lines=20> */
[----:B-1----:R-:W-:Y:S02]  /*10460*/  FMUL.FTZ R0, R47, UR24 ;  /* 0x000000182f007c20 */ /* 0x002fe40008410000 */
[----:B------:R-:W-:Y:S04]  /*10470*/  HMMA.16816.F32 R44, R8, R32, R60 ;  /* 0x00000020082c723c */ /* 0x000fe8000000183c */
[----:B------:R1:W-:Y:S02]  /*10480*/  MUFU.TANH R55, R0 ;  /* 0x0000000000377308 */ /* 0x0003e40000002400 */
        /* <DEDUP_REMOVED lines=17> */
[----:B------:R1:W4:Y:S03]  /*105a0*/  MUFU.TANH R29, R0 ;  /* 0x00000000001d7308 */ /* 0x0003260000002400 */
[----:B------:R-:W-:Y:S01]  /*105b0*/  FMUL.FTZ R8, R4, UR24 ;  /* 0x0000001804087c20 */ /* 0x000fe20008410000 */
[----:B------:R-:W-:-:S04]  /*105c0*/  FMUL.FTZ R4, R216, UR24 ;  /* 0x00000018d8047c20 */ /* 0x000fc80008410000 */
[----:B------:R-:W-:Y:S01]  /*105d0*/  MUFU.TANH R62, R8 ;  /* 0x00000008003e7308 */ /* 0x000fe20000002400 */
[----:B-1----:R-:W-:-:S07]  /*105e0*/  FMUL.FTZ R0, R16, UR24 ;  /* 0x0000001810007c20 */ /* 0x002fce0008410000 */
[----:B------:R-:W-:Y:S04]  /*105f0*/  MUFU.TANH R136, R4 ;  /* 0x0000000400887308 */ /* 0x000fe80000002400 */
[----:B------:R-:W-:Y:S01]  /*10600*/  FMUL.FTZ R42, R42, UR24 ;  /* 0x000000182a2a7c20 */ /* 0x000fe20008410000 */
[----:B------:R-:W-:-:S03]  /*10610*/  FMUL.FTZ R43, R43, UR24 ;  /* 0x000000182b2b7c20 */ /* 0x000fc60008410000 */
[----:B------:R1:W4:Y:S02]  /*10620*/  MUFU.TANH R141, R0 ;  /* 0x00000000008d7308 */ /* 0x0003240000002400 */
[----:B-1----:R-:W-:-:S06]  /*10630*/  FMUL.FTZ R0, R17, UR24 ;  /* 0x0000001811007c20 */ /* 0x002fcc0008410000 */
[----:B------:R1:W4:Y:S02]  /*10640*/  MUFU.TANH R143, R0 ;  /* 0x00000000008f7308 */ /* 0x0003240000002400 */
[----:B-1----:R-:W-:-:S05]  /*10650*/  MOV R0, UR28 ;  /* 0x0000001c00007c02 */ /* 0x002fca0008000f00 */
[----:B------:R-:W-:Y:S02]  /*10660*/  IMAD R0, R0, 0x40, R26 ;  /* 0x0000004000007824 */ /* 0x000fe400078e021a */
[----:B------:R-:W-:Y:S01]  /*10670*/  FMUL.FTZ R26, R5, UR24 ;  /* 0x00000018051a7c20 */ /* 0x000fe20008410000 */
[----:B------:R-:W-:Y:S01]  /*10680*/  FMUL.FTZ R5, R218, UR24 ;  /* 0x00000018da057c20 */ /* 0x000fe20008410000 */
[C---:B------:R-:W-:Y:S01]  /*10690*/  VIADD R15, R0.reuse, 0x1 ;  /* 0x00000001000f7836 */ /* 0x040fe20000000000 */
[----:B------:R-:W-:Y:S01]  /*106a0*/  I2FP.F32.S32 R2, R0 ;  /* 0x0000000000027245 */ /* 0x000fe20000201400 */
[C---:B------:R-:W-:Y:S01]  /*106b0*/  VIADD R10, R0.reuse, 0x18 ;  /* 0x00000018000a7836 */ /* 0x040fe20000000000 */
[C---:B------:R-:W-:Y:S01]  /*106c0*/  IADD3 R11, R0.reuse, 0x11, RZ ;  /* 0x00000011000b7810 */ /* 0x040fe20007ffe0ff */
[----:B------:R-:W-:Y:S01]  /*106d0*/  VIADD R9, R0, 0x19 ;  /* 0x0000001900097836 */ /* 0x000fe20000000000 */
[----:B------:R-:W-:Y:S01]  /*106e0*/  I2FP.F32.S32 R3, R15 ;  /* 0x0000000f00037245 */ /* 0x000fe20000201400 */
[----:B--2---:R-:W-:Y:S01]  /*106f0*/  FFMA.FTZ R39, R2, UR5, R14 ;  /* 0x0000000502277c23 */ /* 0x004fe2000801000e */
[----:B------:R-:W-:Y:S01]  /*10700*/  IADD3 R14, R0, 0x8, RZ ;  /* 0x00000008000e7810 */ /* 0x000fe20007ffe0ff */
[C---:B------:R-:W-:Y:S01]  /*10710*/  FFMA.FTZ R21, R2.reuse, UR5, R21 ;  /* 0x0000000502157c23 */ /* 0x040fe20008010015 */
[----:B------:R-:W-:Y:S01]  /*10720*/  FFMA.FTZ R37, R2, UR5, R20 ;  /* 0x0000000502257c23 */ /* 0x000fe20008010014 */
[C---:B---3--:R-:W-:Y:S01]  /*10730*/  FFMA.FTZ R50, R3.reuse, UR5, R49 ;  /* 0x0000000503327c23 */ /* 0x048fe20008010031 */
[----:B----4-:R-:W-:Y:S01]  /*10740*/  FFMA.FTZ R49, R3, UR5, R13 ;  /* 0x0000000503317c23 */ /* 0x010fe2000801000d */
[----:B------:R-:W-:-:S02]  /*10750*/  VIADD R13, R0, 0x9 ;  /* 0x00000009000d7836 */ /* 0x000fc40000000000 */
[----:B------:R-:W-:Y:S01]  /*10760*/  FFMA.FTZ R38, R2, UR5, R12 ;  /* 0x0000000502267c23 */ /* 0x000fe2000801000c */
[----:B------:R-:W-:Y:S01]  /*10770*/  I2FP.F32.S32 R2, R14 ;  /* 0x0000000e00027245 */ /* 0x000fe20000201400 */
[C---:B------:R-:W-:Y:S01]  /*10780*/  FFMA.FTZ R20, R3.reuse, UR5, R139 ;  /* 0x0000000503147c23 */ /* 0x040fe2000801008b */
[----:B------:R-:W-:Y:S01]  /*10790*/  FFMA.FTZ R36, R3, UR5, R137 ;  /* 0x0000000503247c23 */ /* 0x000fe20008010089 */
[----:B------:R-:W-:Y:S01]  /*107a0*/  FMUL.FTZ R3, R217, UR24 ;  /* 0x00000018d9037c20 */ /* 0x000fe20008410000 */
[----:B------:R-:W-:Y:S01]  /*107b0*/  VIADD R12, R0, 0x10 ;  /* 0x00000010000c7836 */ /* 0x000fe20000000000 */
[----:B------:R-:W-:Y:S01]  /*107c0*/  I2FP.F32.S32 R4, R13 ;  /* 0x0000000d00047245 */ /* 0x000fe20000201400 */
[----:B------:R-:W-:Y:S01]  /*107d0*/  FFMA.FTZ R35, R2, UR5, R52 ;  /* 0x0000000502237c23 */ /* 0x000fe20008010034 */
[-C--:B------:R-:W-:Y:S01]  /*107e0*/  ISETP.GE.AND P5, PT, R0, R23.reuse, PT ;  /* 0x000000170000720c */ /* 0x080fe20003fa6270 */
[C---:B------:R-:W-:Y:S01]  /*107f0*/  FFMA.FTZ R19, R2.reuse, UR5, R135 ;  /* 0x0000000502137c23 */ /* 0x040fe20008010087 */
[----:B------:R-:W-:Y:S01]  /*10800*/  ISETP.GE.AND P6, PT, R15, R23, PT ;  /* 0x000000170f00720c */ /* 0x000fe20003fc6270 */
[C---:B------:R-:W-:Y:S01]  /*10810*/  FFMA.FTZ R54, R2.reuse, UR5, R54 ;  /* 0x0000000502367c23 */ /* 0x040fe20008010036 */
[----:B------:R-:W-:Y:S01]  /*10820*/  FFMA.FTZ R52, R2, UR5, R48 ;  /* 0x0000000502347c23 */ /* 0x000fe20008010030 */
[----:B------:R1:W-:Y:S01]  /*10830*/  MUFU.TANH R137, R3 ;  /* 0x0000000300897308 */ /* 0x0003e20000002400 */
[----:B------:R-:W-:Y:S01]  /*10840*/  I2FP.F32.S32 R2, R11 ;  /* 0x0000000b00027245 */ /* 0x000fe20000201400 */
[----:B------:R-:W-:Y:S01]  /*10850*/  FFMA.FTZ R16, R4, UR5, R140 ;  /* 0x0000000504107c23 */ /* 0x000fe2000801008c */
[----:B------:R-:W-:Y:S01]  /*10860*/  FSEL R57, R21, -INF , !P5 ;  /* 0xff80000015397808 */ /* 0x000fe20006800000 */
[----:B------:R-:W-:Y:S01]  /*10870*/  VIADD R7, R0, 0x21 ;  /* 0x0000002100077836 */ /* 0x000fe20000000000 */
[----:B------:R-:W-:Y:S01]  /*10880*/  FSEL R59, R20, -INF , !P6 ;  /* 0xff800000143b7808 */ /* 0x000fe20007000000 */
[----:B------:R-:W-:Y:S01]  /*10890*/  FFMA.FTZ R32, R2, UR5, R53 ;  /* 0x0000000502207c23 */ /* 0x000fe20008010035 */
[-C--:B------:R-:W-:Y:S01]  /*108a0*/  ISETP.GE.AND P5, PT, R14, R23.reuse, PT ;  /* 0x000000170e00720c */ /* 0x080fe20003fa6270 */
[C---:B------:R-:W-:Y:S01]  /*108b0*/  FFMA.FTZ R53, R2.reuse, UR5, R31 ;  /* 0x0000000502357c23 */ /* 0x040fe2000801001f */
[-C--:B------:R-:W-:Y:S01]  /*108c0*/  ISETP.GE.AND P6, PT, R13, R23.reuse, PT ;  /* 0x000000170d00720c */ /* 0x080fe20003fc6270 */
[----:B------:R2:W3:Y:S01]  /*108d0*/  MUFU.TANH R31, R26 ;  /* 0x0000001a001f7308 */ /* 0x0004e20000002400 */
[----:B------:R-:W-:Y:S01]  /*108e0*/  FSEL R60, R19, -INF , !P5 ;  /* 0xff800000133c7808 */ /* 0x000fe20006800000 */
[----:B------:R-:W-:Y:S01]  /*108f0*/  FFMA.FTZ R18, R2, UR5, R133 ;  /* 0x0000000502127c23 */ /* 0x000fe20008010085 */
[----:B------:R-:W-:Y:S01]  /*10900*/  FSEL R61, R16, -INF , !P6 ;  /* 0xff800000103d7808 */ /* 0x000fe20007000000 */
[----:B------:R-:W-:Y:S01]  /*10910*/  FMUL.FTZ R21, R64, UR24 ;  /* 0x0000001840157c20 */ /* 0x000fe20008410000 */
[-C--:B------:R-:W-:Y:S01]  /*10920*/  ISETP.GE.AND P5, PT, R12, R23.reuse, PT ;  /* 0x000000170c00720c */ /* 0x080fe20003fa6270 */
[----:B------:R-:W-:Y:S01]  /*10930*/  FMUL.FTZ R19, R65, UR24 ;  /* 0x0000001841137c20 */ /* 0x000fe20008410000 */
[----:B-1----:R-:W-:Y:S01]  /*10940*/  I2FP.F32.S32 R3, R12 ;  /* 0x0000000c00037245 */ /* 0x002fe20000201400 */
[----:B------:R-:W-:Y:S01]  /*10950*/  FFMA.FTZ R48, R2, UR5, R29 ;  /* 0x0000000502307c23 */ /* 0x000fe2000801001d */
[----:B------:R-:W-:Y:S01]  /*10960*/  I2FP.F32.S32 R16, R10 ;  /* 0x0000000a00107245 */ /* 0x000fe20000201400 */
[----:B------:R-:W-:Y:S01]  /*10970*/  FMUL.FTZ R20, R45, UR24 ;  /* 0x000000182d147c20 */ /* 0x000fe20008410000 */
[-C--:B------:R-:W-:Y:S01]  /*10980*/  ISETP.GE.AND P6, PT, R11, R23.reuse, PT ;  /* 0x000000170b00720c */ /* 0x080fe20003fc6270 */
[C---:B------:R-:W-:Y:S01]  /*10990*/  FFMA.FTZ R17, R3.reuse, UR5, R132 ;  /* 0x0000000503117c23 */ /* 0x040fe20008010084 */
[----:B------:R-:W-:Y:S01]  /*109a0*/  IADD3 R8, R0, 0x20, RZ ;  /* 0x0000002000087810 */ /* 0x000fe20007ffe0ff */
[----:B------:R1:W-:Y:S01]  /*109b0*/  MUFU.TANH R132, R28 ;  /* 0x0000001c00847308 */ /* 0x0003e20000002400 */
[C---:B------:R-:W-:Y:S01]  /*109c0*/  FFMA.FTZ R33, R3.reuse, UR5, R51 ;  /* 0x0000000503217c23 */ /* 0x040fe20008010033 */
[----:B------:R-:W-:Y:S01]  /*109d0*/  FFMA.FTZ R51, R3, UR5, R27 ;  /* 0x0000000503337c23 */ /* 0x000fe2000801001b */
[----:B------:R-:W-:Y:S01]  /*109e0*/  FSEL R216, R17, -INF , !P5 ;  /* 0xff80000011d87808 */ /* 0x000fe20006800000 */
[----:B------:R-:W-:Y:S01]  /*109f0*/  FFMA.FTZ R17, R16, UR5, R141 ;  /* 0x0000000510117c23 */ /* 0x000fe2000801008d */
[-C--:B------:R-:W-:Y:S01]  /*10a00*/  ISETP.GE.AND P5, PT, R10, R23.reuse, PT ;  /* 0x000000170a00720c */ /* 0x080fe20003fa6270 */
[----:B------:R-:W-:Y:S01]  /*10a10*/  FFMA.FTZ R58, R3, UR5, R30 ;  /* 0x00000005033a7c23 */ /* 0x000fe2000801001e */
[----:B------:R-:W-:Y:S01]  /*10a20*/  FSEL R211, R18, -INF , !P6 ;  /* 0xff80000012d37808 */ /* 0x000fe20007000000 */
[----:B------:R-:W-:Y:S01]  /*10a30*/  FMUL.FTZ R18, R44, UR24 ;  /* 0x000000182c127c20 */ /* 0x000fe20008410000 */
[----:B------:R-:W-:Y:S01]  /*10a40*/  FSEL R210, R17, -INF , !P5 ;  /* 0xff80000011d27808 */ /* 0x000fe20006800000 */
[----:B------:R4:W4:Y:S01]  /*10a50*/  MUFU.TANH R30, R21 ;  /* 0x00000015001e7308 */ /* 0x0009220000002400 */
[----:B------:R-:W-:Y:S01]  /*10a60*/  I2FP.F32.S32 R27, R8 ;  /* 0x00000008001b7245 */ /* 0x000fe20000201400 */
[----:B------:R-:W-:Y:S01]  /*10a70*/  VIADD R6, R0, 0x28 ;  /* 0x0000002800067836 */ /* 0x000fe20000000000 */
[----:B------:R-:W-:Y:S01]  /*10a80*/  ISETP.GE.AND P6, PT, R9, R23, PT ;  /* 0x000000170900720c */ /* 0x000fe20003fc6270 */
[C---:B------:R-:W-:Y:S01]  /*10a90*/  FFMA.FTZ R34, R4.reuse, UR5, R138 ;  /* 0x0000000504227c23 */ /* 0x040fe2000801008a */
[----:B--2---:R-:W-:Y:S01]  /*10aa0*/  I2FP.F32.S32 R26, R7 ;  /* 0x00000007001a7245 */ /* 0x004fe20000201400 */
[----:B------:R-:W-:Y:S01]  /*10ab0*/  FFMA.FTZ R56, R4, UR5, R134 ;  /* 0x0000000504387c23 */ /* 0x000fe20008010086 */
[----:B-1----:R-:W-:Y:S01]  /*10ac0*/  I2FP.F32.S32 R28, R9 ;  /* 0x00000009001c7245 */ /* 0x002fe20000201400 */
[----:B------:R-:W1:Y:S01]  /*10ad0*/  MUFU.TANH R19, R19 ;  /* 0x0000001300137308 */ /* 0x000e620000002400 */
[----:B------:R-:W-:Y:S01]  /*10ae0*/  ISETP.GE.AND P5, PT, R8, R23, PT ;  /* 0x000000170800720c */ /* 0x000fe20003fa6270 */
[----:B------:R-:W-:Y:S01]  /*10af0*/  FFMA.FTZ R55, R4, UR5, R55 ;  /* 0x0000000504377c23 */ /* 0x000fe20008010037 */
[----:B------:R-:W-:-:S02]  /*10b00*/  VIADD R4, R0, 0x30 ;  /* 0x0000003000047836 */ /* 0x000fc40000000000 */
[----:B------:R-:W-:Y:S01]  /*10b10*/  FFMA.FTZ R17, R28, UR5, R143 ;  /* 0x000000051c117c23 */ /* 0x000fe2000801008f */
[C---:B------:R-:W-:Y:S01]  /*10b20*/  VIADD R3, R0.reuse, 0x31 ;  /* 0x0000003100037836 */ /* 0x040fe20000000000 */
[----:B------:R-:W-:Y:S01]  /*10b30*/  ISETP.GE.AND P0, PT, R0, R22, PT ;  /* 0x000000160000720c */ /* 0x000fe20003f06270 */
[----:B------:R2:W1:Y:S02]  /*10b40*/  MUFU.TANH R29, R18 ;  /* 0x00000012001d7308 */ /* 0x0004640000002400 */
[----:B------:R-:W-:Y:S01]  /*10b50*/  FSEL R143, R17, -INF , !P6 ;  /* 0xff800000118f7808 */ /* 0x000fe20007000000 */
[----:B---3--:R-:W-:Y:S01]  /*10b60*/  FFMA.FTZ R17, R26, UR5, R31 ;  /* 0x000000051a117c23 */ /* 0x008fe2000801001f */
[----:B------:R-:W-:Y:S02]  /*10b70*/  ISETP.GE.AND P6, PT, R7, R23, PT ;  /* 0x000000170700720c */ /* 0x000fe40003fc6270 */
[----:B----4-:R-:W-:Y:S02]  /*10b80*/  I2FP.F32.S32 R21, R6 ;  /* 0x0000000600157245 */ /* 0x010fe40000201400 */
[----:B------:R-:W-:Y:S01]  /*10b90*/  FSEL R17, R17, -INF , !P6 ;  /* 0xff80000011117808 */ /* 0x000fe20007000000 */
[----:B------:R3:W4:Y:S01]  /*10ba0*/  MUFU.TANH R31, R20 ;  /* 0x00000014001f7308 */ /* 0x0007220000002400 */
[----:B------:R-:W-:Y:S01]  /*10bb0*/  BAR.SYNC.DEFER_BLOCKING 0x0 ;  /* 0x0000000000007b1d */ /* 0x000fe20000010000 */
[----:B------:R-:W-:-:S02]  /*10bc0*/  ISETP.GE.AND P4, PT, R0, R25, PT ;  /* 0x000000190000720c */ /* 0x000fc40003f86270 */
[C---:B------:R-:W-:Y:S02]  /*10bd0*/  ISETP.GE.AND P1, PT, R0.reuse, R24, PT ;  /* 0x000000180000720c */ /* 0x040fe40003f26270 */
[----:B------:R-:W-:Y:S02]  /*10be0*/  IADD3 R2, R0, 0x38, RZ ;  /* 0x0000003800027810 */ /* 0x000fe40007ffe0ff */
[----:B------:R1:W-:Y:S01]  /*10bf0*/  MUFU.TANH R63, R5 ;  /* 0x00000005003f7308 */ /* 0x0003e20000002400 */
[----:B--2---:R-:W-:Y:S01]  /*10c00*/  FFMA.FTZ R18, R27, UR5, R62 ;  /* 0x000000051b127c23 */ /* 0x004fe2000801003e */
[----:B------:R-:W-:Y:S02]  /*10c10*/  FSEL R37, R37, -INF , !P0 ;  /* 0xff80000025257808 */ /* 0x000fe40004000000 */
[----:B------:R-:W-:-:S04]  /*10c20*/  ISETP.GE.AND P0, PT, R14, R22, PT ;  /* 0x000000160e00720c */ /* 0x000fc80003f06270 */
[----:B------:R-:W2:Y:S01]  /*10c30*/  MUFU.TANH R64, R208 ;  /* 0x000000d000407308 */ /* 0x000ea20000002400 */
[----:B---3--:R-:W-:Y:S01]  /*10c40*/  FSEL R20, R18, -INF , !P5 ;  /* 0xff80000012147808 */ /* 0x008fe20006800000 */
[----:B------:R-:W-:Y:S01]  /*10c50*/  FMUL.FTZ R18, R40, UR24 ;  /* 0x0000001828127c20 */ /* 0x000fe20008410000 */
[----:B------:R-:W-:Y:S02]  /*10c60*/  ISETP.GE.AND P5, PT, R6, R23, PT ;  /* 0x000000170600720c */ /* 0x000fe40003fa6270 */
[----:B------:R-:W-:Y:S01]  /*10c70*/  FSEL R44, R35, -INF , !P0 ;  /* 0xff800000232c7808 */ /* 0x000fe20004000000 */
[----:B------:R3:W-:Y:S01]  /*10c80*/  STL [R1+0x18], R20 ;  /* 0x0000181401007387 */ /* 0x0007e20000100800 */
[----:B------:R-:W-:Y:S01]  /*10c90*/  ISETP.GE.AND P0, PT, R12, R22, PT ;  /* 0x000000160c00720c */ /* 0x000fe20003f06270 */
[----:B------:R4:W2:Y:S01]  /*10ca0*/  MUFU.TANH R40, R18 ;  /* 0x0000001200287308 */ /* 0x0008a20000002400 */
[C---:B-1----:R-:W-:Y:S01]  /*10cb0*/  IADD3 R5, R0.reuse, 0x29, RZ ;  /* 0x0000002900057810 */ /* 0x042fe20007ffe0ff */
[----:B------:R1:W-:Y:S01]  /*10cc0*/  STL [R1+0x14], R17 ;  /* 0x0000141101007387 */ /* 0x0003e20000100800 */
[----:B------:R-:W-:Y:S01]  /*10cd0*/  VIADD R0, R0, 0x39 ;  /* 0x0000003900007836 */ /* 0x000fe20000000000 */
[----:B------:R-:W-:-:S02]  /*10ce0*/  FSEL R141, R33, -INF , !P0 ;  /* 0xff800000218d7808 */ /* 0x000fc40004000000 */
[----:B------:R-:W-:Y:S02]  /*10cf0*/  ISETP.GE.AND P6, PT, R5, R23, PT ;  /* 0x000000170500720c */ /* 0x000fe40003fc6270 */
[----:B------:R-:W-:Y:S01]  /*10d00*/  ISETP.GE.AND P0, PT, R10, R22, PT ;  /* 0x000000160a00720c */ /* 0x000fe20003f06270 */
[----:B------:R-:W-:Y:S01]  /*10d10*/  MUFU.TANH R33, R42 ;  /* 0x0000002a00217308 */ /* 0x000fe20000002400 */
[----:B----4-:R-:W-:Y:S02]  /*10d20*/  I2FP.F32.S32 R18, R3 ;  /* 0x0000000300127245 */ /* 0x010fe40000201400 */
[----:B---3--:R-:W-:Y:S01]  /*10d30*/  I2FP.F32.S32 R20, R5 ;  /* 0x0000000500147245 */ /* 0x008fe20000201400 */
[----:B-1----:R-:W-:-:S04]  /*10d40*/  FFMA.FTZ R17, R21, UR5, R30 ;  /* 0x0000000515117c23 */ /* 0x002fc8000801001e */
[----:B------:R-:W-:Y:S01]  /*10d50*/  FFMA.FTZ R30, R20, UR5, R19 ;  /* 0x00000005141e7c23 */ /* 0x000fe20008010013 */
[----:B------:R-:W-:Y:S02]  /*10d60*/  I2FP.F32.S32 R19, R4 ;  /* 0x0000000400137245 */ /* 0x000fe40000201400 */
[----:B------:R-:W-:Y:S02]  /*10d70*/  FSEL R17, R17, -INF , !P5 ;  /* 0xff80000011117808 */ /* 0x000fe40006800000 */
[----:B------:R-:W-:Y:S01]  /*10d80*/  FSEL R30, R30, -INF , !P6 ;  /* 0xff8000001e1e7808 */ /* 0x000fe20007000000 */
[----:B------:R-:W-:Y:S01]  /*10d90*/  FFMA.FTZ R29, R19, UR5, R29 ;  /* 0x00000005131d7c23 */ /* 0x000fe2000801001d */
[-C--:B------:R-:W-:Y:S01]  /*10da0*/  ISETP.GE.AND P5, PT, R4, R23.reuse, PT ;  /* 0x000000170400720c */ /* 0x080fe20003fa6270 */
[----:B------:R1:W-:Y:S01]  /*10db0*/  STL [R1+0x10], R17 ;  /* 0x0000101101007387 */ /* 0x0003e20000100800 */
[----:B------:R-:W-:-:S03]  /*10dc0*/  ISETP.GE.AND P6, PT, R3, R23, PT ;  /* 0x000000170300720c */ /* 0x000fc60003fc6270 */
[----:B------:R3:W-:Y:S01]  /*10dd0*/  STL [R1+0xc], R30 ;  /* 0x00000c1e01007387 */ /* 0x0007e20000100800 */
[----:B-1----:R-:W-:Y:S01]  /*10de0*/  FFMA.FTZ R17, R18, UR5, R31 ;  /* 0x0000000512117c23 */ /* 0x002fe2000801001f */
[----:B------:R-:W-:Y:S01]  /*10df0*/  FFMA.FTZ R31, R16, UR5, R136 ;  /* 0x00000005101f7c23 */ /* 0x000fe20008010088 */
[----:B---3--:R-:W-:-:S03]  /*10e00*/  FSEL R30, R29, -INF , !P5 ;  /* 0xff8000001d1e7808 */ /* 0x008fc60006800000 */
[----:B------:R-:W-:Y:S01]  /*10e10*/  FSEL R29, R17, -INF , !P6 ;  /* 0xff800000111d7808 */ /* 0x000fe20007000000 */
[----:B------:R-:W-:Y:S01]  /*10e20*/  FMUL.FTZ R17, R66, UR24 ;  /* 0x0000001842117c20 */ /* 0x000fe20008410000 */
[-C--:B------:R-:W-:Y:S01]  /*10e30*/  ISETP.GE.AND P5, PT, R2, R23.reuse, PT ;  /* 0x000000170200720c */ /* 0x080fe20003fa6270 */
[----:B------:R1:W-:Y:S01]  /*10e40*/  STL [R1+0x20], R30 ;  /* 0x0000201e01007387 */ /* 0x0003e20000100800 */
[----:B------:R-:W-:Y:S01]  /*10e50*/  ISETP.GE.AND P6, PT, R0, R23, PT ;  /* 0x000000170000720c */ /* 0x000fe20003fc6270 */
[----:B------:R-:W-:Y:S02]  /*10e60*/  FFMA.FTZ R23, R16, UR5, R142 ;  /* 0x0000000510177c23 */ /* 0x000fe4000801008e */
[----:B------:R3:W-:Y:S03]  /*10e70*/  STL [R1+0x1c], R29 ;  /* 0x00001c1d01007387 */ /* 0x0007e60000100800 */
[----:B------:R-:W-:Y:S01]  /*10e80*/  FSEL R139, R23, -INF , !P0 ;  /* 0xff800000178b7808 */ /* 0x000fe20004000000 */
[----:B--2---:R-:W-:Y:S01]  /*10e90*/  FFMA.FTZ R23, R26, UR5, R64 ;  /* 0x000000051a177c23 */ /* 0x004fe20008010040 */
[----:B------:R-:W-:Y:S01]  /*10ea0*/  ISETP.GE.AND P0, PT, R8, R22, PT ;  /* 0x000000160800720c */ /* 0x000fe20003f06270 */
[----:B-1----:R-:W-:Y:S01]  /*10eb0*/  FFMA.FTZ R30, R16, UR5, R63 ;  /* 0x00000005101e7c23 */ /* 0x002fe2000801003f */
[----:B------:R-:W-:Y:S01]  /*10ec0*/  FMUL.FTZ R16, R67, UR24 ;  /* 0x0000001843107c20 */ /* 0x000fe20008410000 */
[----:B------:R1:W-:Y:S01]  /*10ed0*/  MUFU.TANH R63, R17 ;  /* 0x00000011003f7308 */ /* 0x0003e20000002400 */
[----:B---3--:R-:W-:-:S07]  /*10ee0*/  FMUL.FTZ R29, R46, UR24 ;  /* 0x000000182e1d7c20 */ /* 0x008fce0008410000 */
[----:B------:R2:W3:Y:S08]  /*10ef0*/  MUFU.TANH R62, R16 ;  /* 0x00000010003e7308 */ /* 0x0004f00000002400 */
[----:B------:R4:W3:Y:S01]  /*10f00*/  MUFU.TANH R45, R29 ;  /* 0x0000001d002d7308 */ /* 0x0008e20000002400 */
[----:B-1----:R-:W-:-:S05]  /*10f10*/  I2FP.F32.S32 R17, R2 ;  /* 0x0000000200117245 */ /* 0x002fca0000201400 */
[----:B--2---:R-:W-:-:S05]  /*10f20*/  FFMA.FTZ R16, R17, UR5, R40 ;  /* 0x0000000511107c23 */ /* 0x004fca0008010028 */
[----:B------:R-:W-:Y:S01]  /*10f30*/  FSEL R135, R16, -INF , !P5 ;  /* 0xff80000010877808 */ /* 0x000fe20006800000 */
[----:B------:R-:W-:Y:S01]  /*10f40*/  FMUL.FTZ R16, R47, UR24 ;  /* 0x000000182f107c20 */ /* 0x000fe20008410000 */
[-C--:B------:R-:W-:Y:S01]  /*10f50*/  ISETP.GE.AND P5, PT, R15, R22.reuse, PT ;  /* 0x000000160f00720c */ /* 0x080fe20003fa6270 */
[----:B----4-:R-:W-:Y:S02]  /*10f60*/  FFMA.FTZ R29, R27, UR5, R132 ;  /* 0x000000051b1d7c23 */ /* 0x010fe40008010084 */
[----:B------:R1:W2:Y:S01]  /*10f70*/  MUFU.TANH R35, R16 ;  /* 0x0000001000237308 */ /* 0x0002a20000002400 */
[----:B------:R-:W-:Y:S02]  /*10f80*/  FSEL R40, R36, -INF , !P5 ;  /* 0xff80000024287808 */ /* 0x000fe40006800000 */
[----:B------:R-:W-:Y:S02]  /*10f90*/  ISETP.GE.AND P5, PT, R13, R22, PT ;  /* 0x000000160d00720c */ /* 0x000fe40003fa6270 */
[----:B------:R-:W-:Y:S01]  /*10fa0*/  FSEL R138, R29, -INF , !P0 ;  /* 0xff8000001d8a7808 */ /* 0x000fe20004000000 */
[----:B---3--:R-:W-:Y:S01]  /*10fb0*/  FFMA.FTZ R29, R20, UR5, R62 ;  /* 0x00000005141d7c23 */ /* 0x008fe2000801003e */
[----:B------:R-:W-:-:S02]  /*10fc0*/  FSEL R36, R34, -INF , !P5 ;  /* 0xff80000022247808 */ /* 0x000fc40006800000 */
[-C--:B------:R-:W-:Y:S02]  /*10fd0*/  ISETP.GE.AND P5, PT, R11, R22.reuse, PT ;  /* 0x000000160b00720c */ /* 0x080fe40003fa6270 */
[-C--:B------:R-:W-:Y:S02]  /*10fe0*/  ISETP.GE.AND P0, PT, R6, R22.reuse, PT ;  /* 0x000000160600720c */ /* 0x080fe40003f06270 */
[----:B------:R-:W-:Y:S02]  /*10ff0*/  FSEL R140, R32, -INF , !P5 ;  /* 0xff800000208c7808 */ /* 0x000fe40006800000 */
[----:B------:R-:W-:Y:S01]  /*11000*/  ISETP.GE.AND P5, PT, R9, R22, PT ;  /* 0x000000160900720c */ /* 0x000fe20003fa6270 */
[----:B------:R-:W-:Y:S01]  /*11010*/  MUFU.TANH R32, R43 ;  /* 0x0000002b00207308 */ /* 0x000fe20000002400 */
[----:B-1----:R-:W-:-:S07]  /*11020*/  FMUL.FTZ R16, R41, UR24 ;  /* 0x0000001829107c20 */ /* 0x002fce0008410000 */
[----:B------:R1:W3:Y:S02]  /*11030*/  MUFU.TANH R34, R16 ;  /* 0x0000001000227308 */ /* 0x0002e40000002400 */
[----:B-1----:R-:W-:-:S05]  /*11040*/  FFMA.FTZ R16, R28, UR5, R209 ;  /* 0x000000051c107c23 */ /* 0x002fca00080100d1 */
[----:B------:R-:W-:Y:S01]  /*11050*/  FSEL R134, R16, -INF , !P5 ;  /* 0xff80000010867808 */ /* 0x000fe20006800000 */
[----:B------:R-:W-:Y:S01]  /*11060*/  FFMA.FTZ R16, R21, UR5, R63 ;  /* 0x0000000515107c23 */ /* 0x000fe2000801003f */
[----:B------:R-:W-:-:S04]  /*11070*/  ISETP.GE.AND P5, PT, R7, R22, PT ;  /* 0x000000160700720c */ /* 0x000fc80003fa6270 */
[----:B------:R-:W-:Y:S01]  /*11080*/  FSEL R251, R23, -INF , !P5 ;  /* 0xff80000017fb7808 */ /* 0x000fe20006800000 */
[----:B------:R-:W-:Y:S01]  /*11090*/  FFMA.FTZ R23, R19, UR5, R45 ;  /* 0x0000000513177c23 */ /* 0x000fe2000801002d */
[-C--:B------:R-:W-:Y:S02]  /*110a0*/  ISETP.GE.AND P5, PT, R5, R22.reuse, PT ;  /* 0x000000160500720c */ /* 0x080fe40003fa6270 */
[----:B------:R-:W-:Y:S01]  /*110b0*/  FSEL R250, R16, -INF , !P0 ;  /* 0xff80000010fa7808 */ /* 0x000fe20004000000 */
[----:B--2---:R-:W-:Y:S01]  /*110c0*/  FFMA.FTZ R16, R18, UR5, R35 ;  /* 0x0000000512107c23 */ /* 0x004fe20008010023 */
[----:B------:R-:W-:Y:S01]  /*110d0*/  FSEL R248, R29, -INF , !P5 ;  /* 0xff8000001df87808 */ /* 0x000fe20006800000 */
[----:B------:R-:W-:Y:S01]  /*110e0*/  FMUL.FTZ R29, R219, UR24 ;  /* 0x00000018db1d7c20 */ /* 0x000fe20008410000 */
[-C--:B------:R-:W-:Y:S02]  /*110f0*/  ISETP.GE.AND P5, PT, R3, R22.reuse, PT ;  /* 0x000000160300720c */ /* 0x080fe40003fa6270 */
[----:B------:R-:W-:Y:S01]  /*11100*/  ISETP.GE.AND P0, PT, R4, R22, PT ;  /* 0x000000160400720c */ /* 0x000fe20003f06270 */
[----:B------:R1:W2:Y:S01]  /*11110*/  MUFU.TANH R46, R29 ;  /* 0x0000001d002e7308 */ /* 0x0002a20000002400 */
[----:B------:R-:W-:-:S02]  /*11120*/  FSEL R66, R16, -INF , !P5 ;  /* 0xff80000010427808 */ /* 0x000fc40006800000 */
[----:B------:R-:W-:Y:S02]  /*11130*/  I2FP.F32.S32 R16, R0 ;  /* 0x0000000000107245 */ /* 0x000fe40000201400 */
[----:B------:R-:W-:Y:S02]  /*11140*/  FSEL R67, R23, -INF , !P0 ;  /* 0xff80000017437808 */ /* 0x000fe40004000000 */
[-C--:B------:R-:W-:Y:S01]  /*11150*/  ISETP.GE.AND P0, PT, R2, R22.reuse, PT ;  /* 0x000000160200720c */ /* 0x080fe20003f06270 */
[----:B---3--:R-:W-:Y:S01]  /*11160*/  FFMA.FTZ R23, R16, UR5, R34 ;  /* 0x0000000510177c23 */ /* 0x008fe20008010022 */
[----:B------:R-:W-:Y:S01]  /*11170*/  ISETP.GE.AND P5, PT, R0, R22, PT ;  /* 0x000000160000720c */ /* 0x000fe20003fa6270 */
[----:B------:R-:W-:-:S03]  /*11180*/  FFMA.FTZ R22, R17, UR5, R33 ;  /* 0x0000000511167c23 */ /* 0x000fc60008010021 */
[----:B------:R-:W-:Y:S01]  /*11190*/  FSEL R249, R23, -INF , !P6 ;  /* 0xff80000017f97808 */ /* 0x000fe20007000000 */
[----:B------:R-:W-:Y:S01]  /*111a0*/  FMUL.FTZ R23, R246, UR24 ;  /* 0x00000018f6177c20 */ /* 0x000fe20008410000 */
[----:B------:R-:W-:Y:S01]  /*111b0*/  FSEL R65, R22, -INF , !P0 ;  /* 0xff80000016417808 */ /* 0x000fe20004000000 */
[----:B------:R-:W-:Y:S01]  /*111c0*/  FMUL.FTZ R22, R245, UR24 ;  /* 0x00000018f5167c20 */ /* 0x000fe20008410000 */
[C---:B------:R-:W-:Y:S01]  /*111d0*/  ISETP.GE.AND P0, PT, R15.reuse, R25, PT ;  /* 0x000000190f00720c */ /* 0x040fe20003f06270 */
[----:B-1----:R-:W-:Y:S01]  /*111e0*/  FMUL.FTZ R29, R244, UR24 ;  /* 0x00000018f41d7c20 */ /* 0x002fe20008410000 */
[----:B------:R-:W-:Y:S01]  /*111f0*/  ISETP.GE.AND P6, PT, R15, R24, PT ;  /* 0x000000180f00720c */ /* 0x000fe20003fc6270 */
[----:B------:R-:W-:Y:S01]  /*11200*/  FFMA.FTZ R15, R16, UR5, R32 ;  /* 0x00000005100f7c23 */ /* 0x000fe20008010020 */
[----:B------:R1:W-:Y:S02]  /*11210*/  MUFU.TANH R41, R23 ;  /* 0x0000001700297308 */ /* 0x0003e40000002400 */
[----:B------:R-:W-:-:S02]  /*11220*/  FSEL R34, R49, -INF , !P6 ;  /* 0xff80000031227808 */ /* 0x000fc40007000000 */
[----:B------:R-:W-:Y:S02]  /*11230*/  FSEL R244, R15, -INF , !P5 ;  /* 0xff8000000ff47808 */ /* 0x000fe40006800000 */
[-C--:B------:R-:W-:Y:S02]  /*11240*/  ISETP.GE.AND P5, PT, R14, R25.reuse, PT ;  /* 0x000000190e00720c */ /* 0x080fe40003fa6270 */
[----:B------:R3:W4:Y:S01]  /*11250*/  MUFU.TANH R45, R29 ;  /* 0x0000001d002d7308 */ /* 0x0007220000002400 */
[----:B------:R-:W-:Y:S02]  /*11260*/  ISETP.GE.AND P6, PT, R12, R25, PT ;  /* 0x000000190c00720c */ /* 0x000fe40003fc6270 */
[----:B------:R-:W-:Y:S02]  /*11270*/  FSEL R32, R54, -INF , !P5 ;  /* 0xff80000036207808 */ /* 0x000fe40006800000 */
[----:B------:R-:W-:Y:S01]  /*11280*/  ISETP.GE.AND P5, PT, R12, R24, PT ;  /* 0x000000180c00720c */ /* 0x000fe20003fa6270 */
[----:B------:R-:W-:Y:S01]  /*11290*/  FMUL.FTZ R12, R241, UR24 ;  /* 0x00000018f10c7c20 */ /* 0x000fe20008410000 */
[----:B------:R-:W-:Y:S01]  /*112a0*/  FSEL R132, R58, -INF , !P6 ;  /* 0xff8000003a847808 */ /* 0x000fe20007000000 */
[----:B------:R2:W4:Y:S01]  /*112b0*/  MUFU.TANH R43, R22 ;  /* 0x00000016002b7308 */ /* 0x0005220000002400 */
[----:B-1----:R-:W-:-:S02]  /*112c0*/  FSEL R23, R38, -INF , !P1 ;  /* 0xff80000026177808 */ /* 0x002fc40004800000 */
[----:B------:R-:W-:Y:S02]  /*112d0*/  ISETP.GE.AND P1, PT, R13, R25, PT ;  /* 0x000000190d00720c */ /* 0x000fe40003f26270 */
[----:B------:R-:W-:Y:S02]  /*112e0*/  FSEL R133, R51, -INF , !P5 ;  /* 0xff80000033857808 */ /* 0x000fe40006800000 */
[----:B------:R-:W-:Y:S02]  /*112f0*/  FSEL R33, R56, -INF , !P1 ;  /* 0xff80000038217808 */ /* 0x000fe40004800000 */
[----:B---3--:R-:W-:Y:S02]  /*11300*/  FSEL R29, R50, -INF , !P0 ;  /* 0xff800000321d7808 */ /* 0x008fe40004000000 */
[-C--:B------:R-:W-:Y:S01]  /*11310*/  ISETP.GE.AND P0, PT, R13, R24.reuse, PT ;  /* 0x000000180d00720c */ /* 0x080fe20003f06270 */
[----:B------:R-:W-:Y:S01]  /*11320*/  FMUL.FTZ R13, R240, UR24 ;  /* 0x00000018f00d7c20 */ /* 0x000fe20008410000 */
[----:B------:R-:W-:-:S02]  /*11330*/  ISETP.GE.AND P1, PT, R11, R24, PT ;  /* 0x000000180b00720c */ /* 0x000fc40003f26270 */
[----:B------:R-:W-:Y:S01]  /*11340*/  FSEL R38, R55, -INF , !P0 ;  /* 0xff80000037267808 */ /* 0x000fe20004000000 */
[----:B------:R-:W-:Y:S01]  /*11350*/  MUFU.TANH R15, R13 ;  /* 0x0000000d000f7308 */ /* 0x000fe20000002400 */
[----:B------:R-:W-:Y:S02]  /*11360*/  ISETP.GE.AND P0, PT, R10, R25, PT ;  /* 0x000000190a00720c */ /* 0x000fe40003f06270 */
[----:B--2---:R-:W-:Y:S02]  /*11370*/  FSEL R22, R39, -INF , !P4 ;  /* 0xff80000027167808 */ /* 0x004fe40006000000 */
[----:B------:R-:W-:Y:S01]  /*11380*/  ISETP.GE.AND P4, PT, R14, R24, PT ;  /* 0x000000180e00720c */ /* 0x000fe20003f86270 */
[----:B------:R-:W-:Y:S01]  /*11390*/  FMUL.FTZ R14, R247, UR24 ;  /* 0x00000018f70e7c20 */ /* 0x000fe20008410000 */
[----:B------:R-:W-:Y:S01]  /*113a0*/  FSEL R51, R48, -INF , !P1 ;  /* 0xff80000030337808 */ /* 0x000fe20004800000 */
[----:B------:R-:W-:Y:S01]  /*113b0*/  MUFU.TANH R39, R12 ;  /* 0x0000000c00277308 */ /* 0x000fe20000002400 */
[----:B------:R-:W-:-:S02]  /*113c0*/  FSEL R47, R31, -INF , !P0 ;  /* 0xff8000001f2f7808 */ /* 0x000fc40004000000 */
[CC--:B------:R-:W-:Y:S02]  /*113d0*/  ISETP.GE.AND P1, PT, R8.reuse, R25.reuse, PT ;  /* 0x000000190800720c */ /* 0x0c0fe40003f26270 */
[-C--:B------:R-:W-:Y:S01]  /*113e0*/  ISETP.GE.AND P0, PT, R8, R24.reuse, PT ;  /* 0x000000180800720c */ /* 0x080fe20003f06270 */
[----:B------:R-:W-:Y:S01]  /*113f0*/  FFMA.FTZ R8, R28, UR5, R137 ;  /* 0x000000051c087c23 */ /* 0x000fe20008010089 */
[-C--:B------:R-:W-:Y:S01]  /*11400*/  ISETP.GE.AND P5, PT, R9, R25.reuse, PT ;  /* 0x000000190900720c */ /* 0x080fe20003fa6270 */
[----:B------:R-:W1:Y:S01]  /*11410*/  MUFU.TANH R42, R14 ;  /* 0x0000000e002a7308 */ /* 0x000e620000002400 */
[----:B------:R-:W-:Y:S02]  /*11420*/  FSEL R35, R52, -INF , !P4 ;  /* 0xff80000034237808 */ /* 0x000fe40006000000 */
[----:B------:R-:W-:Y:S01]  /*11430*/  ISETP.GE.AND P4, PT, R11, R25, PT ;  /* 0x000000190b00720c */ /* 0x000fe20003f86270 */
[----:B------:R-:W-:Y:S01]  /*11440*/  FMUL.FTZ R11, R242, UR24 ;  /* 0x00000018f20b7c20 */ /* 0x000fe20008410000 */
[----:B------:R-:W-:Y:S01]  /*11450*/  ISETP.GE.AND P6, PT, R10, R24, PT ;  /* 0x000000180a00720c */ /* 0x000fe20003fc6270 */
[----:B------:R-:W-:Y:S01]  /*11460*/  FMUL.FTZ R10, R243, UR24 ;  /* 0x00000018f30a7c20 */ /* 0x000fe20008410000 */
[----:B------:R-:W-:Y:S01]  /*11470*/  FSEL R48, R8, -INF , !P5 ;  /* 0xff80000008307808 */ /* 0x000fe20006800000 */
[----:B------:R-:W-:Y:S01]  /*11480*/  FMUL.FTZ R8, R221, UR24 ;  /* 0x00000018dd087c20 */ /* 0x000fe20008410000 */
[----:B------:R-:W2:Y:S01]  /*11490*/  MUFU.TANH R13, R11 ;  /* 0x0000000b000d7308 */ /* 0x000ea20000002400 */
[----:B------:R-:W-:-:S02]  /*114a0*/  FSEL R50, R30, -INF , !P6 ;  /* 0xff8000001e327808 */ /* 0x000fc40007000000 */
[C---:B------:R-:W-:Y:S02]  /*114b0*/  ISETP.GE.AND P6, PT, R7.reuse, R25, PT ;  /* 0x000000190700720c */ /* 0x040fe40003fc6270 */
[-C--:B------:R-:W-:Y:S01]  /*114c0*/  ISETP.GE.AND P5, PT, R7, R24.reuse, PT ;  /* 0x000000180700720c */ /* 0x080fe20003fa6270 */
[----:B------:R-:W-:Y:S01]  /*114d0*/  FFMA.FTZ R7, R28, UR5, R46 ;  /* 0x000000051c077c23 */ /* 0x000fe2000801002e */
[----:B------:R-:W-:Y:S01]  /*114e0*/  FSEL R49, R53, -INF , !P4 ;  /* 0xff80000035317808 */ /* 0x000fe20006000000 */
[----:B------:R4:W-:Y:S01]  /*114f0*/  MUFU.TANH R11, R8 ;  /* 0x00000008000b7308 */ /* 0x0009e20000002400 */
[----:B------:R-:W-:Y:S01]  /*11500*/  ISETP.GE.AND P4, PT, R9, R24, PT ;  /* 0x000000180900720c */ /* 0x000fe20003f86270 */
[----:B------:R-:W-:-:S06]  /*11510*/  FMUL.FTZ R9, R220, UR24 ;  /* 0x00000018dc097c20 */ /* 0x000fcc0008410000 */
[----:B------:R3:W2:Y:S08]  /*11520*/  MUFU.TANH R12, R9 ;  /* 0x00000009000c7308 */ /* 0x0006b00000002400 */
[----:B------:R-:W2:Y:S01]  /*11530*/  MUFU.TANH R14, R10 ;  /* 0x0000000a000e7308 */ /* 0x000ea20000002400 */
[----:B----4-:R-:W-:Y:S01]  /*11540*/  FFMA.FTZ R8, R27, UR5, R45 ;  /* 0x000000051b087c23 */ /* 0x010fe2000801002d */
[----:B------:R-:W-:Y:S01]  /*11550*/  FSEL R45, R7, -INF , !P4 ;  /* 0xff800000072d7808 */ /* 0x000fe20006000000 */
[----:B------:R-:W-:Y:S01]  /*11560*/  FFMA.FTZ R7, R26, UR5, R43 ;  /* 0x000000051a077c23 */ /* 0x000fe2000801002b */
[-C--:B------:R-:W-:Y:S01]  /*11570*/  ISETP.GE.AND P4, PT, R6, R25.reuse, PT ;  /* 0x000000190600720c */ /* 0x080fe20003f86270 */
[----:B-1----:R-:W-:Y:S01]  /*11580*/  FFMA.FTZ R26, R26, UR5, R42 ;  /* 0x000000051a1a7c23 */ /* 0x002fe2000801002a */
[----:B------:R-:W-:Y:S01]  /*11590*/  FSEL R220, R8, -INF , !P1 ;  /* 0xff80000008dc7808 */ /* 0x000fe20004800000 */
[----:B------:R-:W-:Y:S01]  /*115a0*/  FMUL.FTZ R8, R223, UR24 ;  /* 0x00000018df087c20 */ /* 0x000fe20008410000 */
[-C--:B------:R-:W-:Y:S01]  /*115b0*/  ISETP.GE.AND P1, PT, R6, R24.reuse, PT ;  /* 0x000000180600720c */ /* 0x080fe20003f26270 */
[----:B------:R-:W-:Y:S01]  /*115c0*/  FFMA.FTZ R6, R27, UR5, R41 ;  /* 0x000000051b067c23 */ /* 0x000fe20008010029 */
[----:B------:R-:W-:Y:S01]  /*115d0*/  FSEL R43, R7, -INF , !P6 ;  /* 0xff800000072b7808 */ /* 0x000fe20007000000 */
[----:B------:R-:W-:Y:S01]  /*115e0*/  MUFU.TANH R10, R8 ;  /* 0x00000008000a7308 */ /* 0x000fe20000002400 */
[----:B------:R-:W-:Y:S01]  /*115f0*/  ISETP.GE.AND P6, PT, R5, R24, PT ;  /* 0x000000180500720c */ /* 0x000fe20003fc6270 */
[----:B---3--:R-:W-:Y:S01]  /*11600*/  FMUL.FTZ R9, R222, UR24 ;  /* 0x00000018de097c20 */ /* 0x008fe20008410000 */
[----:B------:R-:W-:Y:S01]  /*11610*/  FSEL R46, R6, -INF , !P0 ;  /* 0xff800000062e7808 */ /* 0x000fe20004000000 */
[----:B------:R-:W-:Y:S01]  /*11620*/  FMUL.FTZ R6, R213, UR24 ;  /* 0x00000018d5067c20 */ /* 0x000fe20008410000 */
[-C--:B------:R-:W-:Y:S01]  /*11630*/  ISETP.GE.AND P0, PT, R5, R25.reuse, PT ;  /* 0x000000190500720c */ /* 0x080fe20003f06270 */
[----:B------:R-:W-:Y:S01]  /*11640*/  FMUL.FTZ R5, R212, UR24 ;  /* 0x00000018d4057c20 */ /* 0x000fe20008410000 */
[----:B------:R-:W-:Y:S01]  /*11650*/  FSEL R219, R26, -INF , !P5 ;  /* 0xff8000001adb7808 */ /* 0x000fe20006800000 */
[----:B------:R-:W1:Y:S01]  /*11660*/  MUFU.TANH R9, R9 ;  /* 0x0000000900097308 */ /* 0x000e620000002400 */
[----:B------:R-:W-:-:S07]  /*11670*/  ISETP.GE.AND P5, PT, R4, R25, PT ;  /* 0x000000190400720c */ /* 0x000fce0003fa6270 */
[----:B------:R3:W4:Y:S08]  /*11680*/  MUFU.TANH R8, R5 ;  /* 0x0000000500087308 */ /* 0x0007300000002400 */
[----:B------:R1:W-:Y:S01]  /*11690*/  MUFU.TANH R7, R6 ;  /* 0x0000000600077308 */ /* 0x0003e20000002400 */
[C---:B---3--:R-:W-:Y:S01]  /*116a0*/  FFMA.FTZ R5, R21.reuse, UR5, R15 ;  /* 0x0000000515057c23 */ /* 0x048fe2000801000f */
[----:B--2---:R-:W-:-:S04]  /*116b0*/  FFMA.FTZ R21, R21, UR5, R13 ;  /* 0x0000000515157c23 */ /* 0x004fc8000801000d */
[----:B------:R-:W-:Y:S01]  /*116c0*/  FSEL R42, R5, -INF , !P4 ;  /* 0xff800000052a7808 */ /* 0x000fe20006000000 */
[----:B------:R-:W-:Y:S01]  /*116d0*/  FFMA.FTZ R5, R20, UR5, R39 ;  /* 0x0000000514057c23 */ /* 0x000fe20008010027 */
[-C--:B------:R-:W-:Y:S01]  /*116e0*/  ISETP.GE.AND P4, PT, R4, R24.reuse, PT ;  /* 0x000000180400720c */ /* 0x080fe20003f86270 */
[----:B------:R-:W-:Y:S01]  /*116f0*/  FFMA.FTZ R4, R19, UR5, R12 ;  /* 0x0000000513047c23 */ /* 0x000fe2000801000c */
[----:B------:R-:W-:Y:S01]  /*11700*/  FSEL R217, R21, -INF , !P1 ;  /* 0xff80000015d97808 */ /* 0x000fe20004800000 */
[----:B-1----:R-:W-:Y:S01]  /*11710*/  FMUL.FTZ R6, R214, UR24 ;  /* 0x00000018d6067c20 */ /* 0x002fe20008410000 */
[----:B------:R-:W-:Y:S01]  /*11720*/  FSEL R41, R5, -INF , !P0 ;  /* 0xff80000005297808 */ /* 0x000fe20004000000 */
[----:B------:R-:W-:Y:S01]  /*11730*/  FFMA.FTZ R20, R20, UR5, R14 ;  /* 0x0000000514147c23 */ /* 0x000fe2000801000e */
[----:B------:R-:W-:Y:S01]  /*11740*/  ISETP.GE.AND P1, PT, R3, R25, PT ;  /* 0x000000190300720c */ /* 0x000fe20003f26270 */
[----:B------:R-:W-:Y:S01]  /*11750*/  FFMA.FTZ R19, R19, UR5, R9 ;  /* 0x0000000513137c23 */ /* 0x000fe20008010009 */
[----:B------:R-:W-:Y:S01]  /*11760*/  ISETP.GE.AND P0, PT, R3, R24, PT ;  /* 0x000000180300720c */ /* 0x000fe20003f06270 */
[----:B------:R-:W-:Y:S01]  /*11770*/  FMUL.FTZ R3, R215, UR24 ;  /* 0x00000018d7037c20 */ /* 0x000fe20008410000 */
[----:B------:R-:W-:Y:S01]  /*11780*/  FSEL R213, R4, -INF , !P5 ;  /* 0xff80000004d57808 */ /* 0x000fe20006800000 */
[----:B------:R-:W1:Y:S01]  /*11790*/  MUFU.TANH R6, R6 ;  /* 0x0000000600067308 */ /* 0x000e620000002400 */
[----:B------:R-:W-:-:S02]  /*117a0*/  FSEL R215, R20, -INF , !P6 ;  /* 0xff80000014d77808 */ /* 0x000fc40007000000 */
[----:B------:R-:W-:Y:S02]  /*117b0*/  FSEL R218, R19, -INF , !P4 ;  /* 0xff80000013da7808 */ /* 0x000fe40006000000 */
[-C--:B------:R-:W-:Y:S02]  /*117c0*/  ISETP.GE.AND P6, PT, R2, R25.reuse, PT ;  /* 0x000000190200720c */ /* 0x080fe40003fc6270 */
[----:B------:R-:W-:Y:S01]  /*117d0*/  ISETP.GE.AND P5, PT, R0, R25, PT ;  /* 0x000000190000720c */ /* 0x000fe20003fa6270 */
[----:B------:R2:W3:Y:S01]  /*117e0*/  MUFU.TANH R4, R3 ;  /* 0x0000000300047308 */ /* 0x0004e20000002400 */
[----:B------:R-:W-:Y:S01]  /*117f0*/  ISETP.GE.AND P4, PT, R2, R24, PT ;  /* 0x000000180200720c */ /* 0x000fe20003f86270 */
[----:B----4-:R-:W-:-:S05]  /*11800*/  FFMA.FTZ R2, R17, UR5, R8 ;  /* 0x0000000511027c23 */ /* 0x010fca0008010008 */
[----:B------:R-:W-:Y:S01]  /*11810*/  FSEL R27, R2, -INF , !P6 ;  /* 0xff800000021b7808 */ /* 0x000fe20007000000 */
[----:B-1----:R-:W-:-:S05]  /*11820*/  FFMA.FTZ R17, R17, UR5, R6 ;  /* 0x0000000511117c23 */ /* 0x002fca0008010006 */
[----:B------:R-:W-:Y:S01]  /*11830*/  FSEL R212, R17, -INF , !P4 ;  /* 0xff80000011d47808 */ /* 0x000fe20006000000 */
[C---:B--2---:R-:W-:Y:S01]  /*11840*/  FFMA.FTZ R3, R18.reuse, UR5, R11 ;  /* 0x0000000512037c23 */ /* 0x044fe2000801000b */
[----:B------:R-:W-:-:S04]  /*11850*/  FFMA.FTZ R18, R18, UR5, R10 ;  /* 0x0000000512127c23 */ /* 0x000fc8000801000a */
[----:B------:R-:W-:Y:S02]  /*11860*/  FSEL R208, R3, -INF , !P1 ;  /* 0xff80000003d07808 */ /* 0x000fe40004800000 */
[----:B------:R-:W-:Y:S02]  /*11870*/  FSEL R214, R18, -INF , !P0 ;  /* 0xff80000012d67808 */ /* 0x000fe40004000000 */
[----:B------:R-:W-:Y:S02]  /*11880*/  PLOP3.LUT P0, PT, PT, PT, UP0, 0x80, 0x0 ;  /* 0x000000000000781c */ /* 0x000fe40003f0f008 */
[----:B------:R-:W-:Y:S01]  /*11890*/  ISETP.GE.AND P1, PT, R0, R24, PT ;  /* 0x000000180000720c */ /* 0x000fe20003f26270 */
[C---:B------:R-:W-:Y:S01]  /*118a0*/  FFMA.FTZ R0, R16.reuse, UR5, R7 ;  /* 0x0000000510007c23 */ /* 0x040fe20008010007 */
[----:B---3--:R-:W-:-:S04]  /*118b0*/  FFMA.FTZ R16, R16, UR5, R4 ;  /* 0x0000000510107c23 */ /* 0x008fc80008010004 */
[----:B------:R-:W-:Y:S02]  /*118c0*/  FSEL R26, R0, -INF , !P5 ;  /* 0xff800000001a7808 */ /* 0x000fe40006800000 */
[----:B------:R-:W-:-:S03]  /*118d0*/  FSEL R209, R16, -INF , !P1 ;  /* 0xff80000010d17808 */ /* 0x000fc60004800000 */
[----:B------:R-:W-:Y:S05]  /*118e0*/  @!P0 BRA `(.L_x_525) ;  /* 0x00000004005c8947 */ /* 0x000fea0003800000 */
        /* <DEDUP_REMOVED lines=63> */
[----:B-1----:R-:W-:Y:S02]  /*11ce0*/  @!P2 LEA R4, P1, R0, R6, 0x1 ;  /* 0x000000060004a211 */ /* 0x002fe400078208ff */
[----:B------:R-:W-:-:S02]  /*11cf0*/  @!P3 LEA R6, P4, R2, R14, 0x1 ;  /* 0x0000000e0206b211 */ /* 0x000fc400078808ff */
[----:B------:R-:W-:Y:S02]  /*11d00*/  @!P2 LEA.HI.X R5, R0, R7, R3, 0x1, P1 ;  /* 0x000000070005a211 */ /* 0x000fe400008f0c03 */
        /* <DEDUP_REMOVED lines=19> */
.L_x_527:
[----:B------:R-:W-:Y:S05]  /*11e40*/  BSYNC B0 ;  /* 0x0000000000007941 */ /* 0x000fea0003800000 */
.L_x_526:
[----:B------:R-:W0:Y:S02]  /*11e50*/  LDGDEPBAR ;  /* 0x00000000000079af */ /* 0x000e240000000000 */
.L_x_525:
[----:B--2---:R-:W2:Y:S04]  /*11e60*/  LDL.LU R7, [R1+0x20] ;  /* 0x0000200001077983 */ /* 0x004ea80000300800 */
[----:B------:R-:W3:Y:S04]  /*11e70*/  LDL.LU R242, [R1+0x14] ;  /* 0x0000140001f27983 */ /* 0x000ee80000300800 */
[----:B------:R-:W4:Y:S04]  /*11e80*/  LDL.LU R142, [R1+0x18] ;  /* 0x00001800018e7983 */ /* 0x000f280000300800 */
[----:B------:R-:W2:Y:S01]  /*11e90*/  LDL.LU R6, [R1+0x1c] ;  /* 0x00001c0001067983 */ /* 0x000ea20000300800 */
[----:B------:R-:W-:-:S02]  /*11ea0*/  MOV R243, R138 ;  /* 0x0000008a00f37202 */ /* 0x000fc40000000f00 */
[----:B------:R-:W-:Y:S01]  /*11eb0*/  MOV R30, R135 ;  /* 0x00000087001e7202 */ /* 0x000fe20000000f00 */
[----:B------:R-:W2:Y:S04]  /*11ec0*/  LDL.LU R240, [R1+0x10] ;  /* 0x0000100001f07983 */ /* 0x000ea80000300800 */
[----:B------:R-:W2:Y:S01]  /*11ed0*/  LDL.LU R241, [R1+0xc] ;  /* 0x00000c0001f17983 */ /* 0x000ea20000300800 */
        /* <DEDUP_REMOVED lines=9> */
[----:B------:R-:W-:Y:S01]  /*11f70*/  LDSM.16.MT88.4 R16, [R225+0xc000] ;  /* 0x00c00000e110783b */ /* 0x000fe20000004200 */
[----:B------:R-:W-:-:S03]  /*11f80*/  FMNMX.FTZ R0, R211, R0, !PT ;  /* 0x00000000d3007209 */ /* 0x000fc60007810000 */
[----:B------:R-:W-:Y:S01]  /*11f90*/  LDSM.16.MT88.4 R12, [R226+0xc000] ;  /* 0x00c00000e20c783b */ /* 0x000fe20000004200 */
[----:B------:R-:W-:Y:S02]  /*11fa0*/  FMNMX.FTZ R2, R210, R0, !PT ;  /* 0x00000000d2027209 */ /* 0x000fe40007810000 */
[----:B------:R-:W-:Y:S02]  /*11fb0*/  FMNMX.FTZ R0, R239, R37, !PT ;  /* 0x00000025ef007209 */ /* 0x000fe40007810000 */
[----:B------:R-:W-:Y:S02]  /*11fc0*/  FMNMX.FTZ R2, R143, R2, !PT ;  /* 0x000000028f027209 */ /* 0x000fe40007810000 */
[----:B------:R-:W-:-:S04]  /*11fd0*/  FMNMX.FTZ R0, R40, R0, !PT ;  /* 0x0000000028007209 */ /* 0x000fc80007810000 */
[----:B------:R-:W-:-:S04]  /*11fe0*/  FMNMX.FTZ R0, R44, R0, !PT ;  /* 0x000000002c007209 */ /* 0x000fc80007810000 */
[----:B------:R-:W-:Y:S02]  /*11ff0*/  FMNMX.FTZ R0, R36, R0, !PT ;  /* 0x0000000024007209 */ /* 0x000fe40007810000 */
[----:B----4-:R-:W-:Y:S02]  /*12000*/  FMNMX.FTZ R3, R142, R2, !PT ;  /* 0x000000028e037209 */ /* 0x010fe40007810000 */
[----:B------:R-:W-:Y:S02]  /*12010*/  FMNMX.FTZ R2, R141, R0, !PT ;  /* 0x000000008d027209 */ /* 0x000fe40007810000 */
[----:B---3--:R-:W-:Y:S02]  /*12020*/  FMNMX.FTZ R3, R242, R3, !PT ;  /* 0x00000003f2037209 */ /* 0x008fe40007810000 */
[----:B------:R-:W-:Y:S02]  /*12030*/  FMNMX.FTZ R0, R238, R22, !PT ;  /* 0x00000016ee007209 */ /* 0x000fe40007810000 */
[----:B--2---:R-:W-:-:S02]  /*12040*/  FMNMX.FTZ R3, R240, R3, !PT ;  /* 0x00000003f0037209 */ /* 0x004fc40007810000 */
        /* <DEDUP_REMOVED lines=35> */
[----:B------:R-:W2:Y:S01]  /*12280*/  SHFL.BFLY PT, R3, R0, 0x2, 0x1f ;  /* 0x0c401f0000037f89 */ /* 0x000ea200000e0000 */
[----:B------:R-:W-:Y:S02]  /*12290*/  FMNMX.FTZ R2, R45, R2, !PT ;  /* 0x000000022d027209 */ /* 0x000fe40007810000 */
[----:B------:R-:W-:-:S02]  /*122a0*/  FMNMX.FTZ R136, R213, R136, !PT ;  /* 0x00000088d5887209 */ /* 0x000fc40007810000 */
[----:B------:R-:W-:Y:S02]  /*122b0*/  FMNMX.FTZ R2, R46, R2, !PT ;  /* 0x000000022e027209 */ /* 0x000fe40007810000 */
[----:B------:R-:W-:Y:S02]  /*122c0*/  FMNMX.FTZ R136, R208, R136, !PT ;  /* 0x00000088d0887209 */ /* 0x000fe40007810000 */
[----:B-1----:R-:W-:Y:S02]  /*122d0*/  FMNMX.FTZ R138, R138, R5, !PT ;  /* 0x000000058a8a7209 */ /* 0x002fe40007810000 */
[----:B------:R-:W-:Y:S02]  /*122e0*/  FMNMX.FTZ R2, R219, R2, !PT ;  /* 0x00000002db027209 */ /* 0x000fe40007810000 */
[----:B------:R-:W-:Y:S01]  /*122f0*/  FMNMX.FTZ R136, R27, R136, !PT ;  /* 0x000000881b887209 */ /* 0x000fe20007810000 */
[----:B------:R-:W1:Y:S01]  /*12300*/  SHFL.BFLY PT, R4, R138, 0x1, 0x1f ;  /* 0x0c201f008a047f89 */ /* 0x000e6200000e0000 */
[----:B------:R-:W-:-:S02]  /*12310*/  FMNMX.FTZ R2, R217, R2, !PT ;  /* 0x00000002d9027209 */ /* 0x000fc40007810000 */
[----:B------:R-:W-:Y:S02]  /*12320*/  FMNMX.FTZ R136, R26, R136, !PT ;  /* 0x000000881a887209 */ /* 0x000fe40007810000 */
[----:B------:R-:W-:-:S03]  /*12330*/  FMNMX.FTZ R2, R215, R2, !PT ;  /* 0x00000002d7027209 */ /* 0x000fc60007810000 */
[----:B------:R-:W3:Y:S01]  /*12340*/  SHFL.BFLY PT, R5, R136, 0x2, 0x1f ;  /* 0x0c401f0088057f89 */ /* 0x000ee200000e0000 */
[----:B------:R-:W-:Y:S02]  /*12350*/  FMNMX.FTZ R2, R218, R2, !PT ;  /* 0x00000002da027209 */ /* 0x000fe40007810000 */
[----:B--2---:R-:W-:Y:S02]  /*12360*/  FMNMX.FTZ R0, R0, R3, !PT ;  /* 0x0000000300007209 */ /* 0x004fe40007810000 */
[----:B------:R-:W-:-:S03]  /*12370*/  FMNMX.FTZ R3, R214, R2, !PT ;  /* 0x00000002d6037209 */ /* 0x000fc60007810000 */
[----:B------:R-:W2:Y:S01]  /*12380*/  SHFL.BFLY PT, R137, R0, 0x1, 0x1f ;  /* 0x0c201f0000897f89 */ /* 0x000ea200000e0000 */
[----:B------:R-:W-:-:S04]  /*12390*/  FMNMX.FTZ R3, R212, R3, !PT ;  /* 0x00000003d4037209 */ /* 0x000fc80007810000 */
[----:B------:R-:W-:Y:S02]  /*123a0*/  FMNMX.FTZ R135, R209, R3, !PT ;  /* 0x00000003d1877209 */ /* 0x000fe40007810000 */
[----:B-1----:R-:W-:-:S03]  /*123b0*/  FMNMX.FTZ R138, R138, R4, !PT ;  /* 0x000000048a8a7209 */ /* 0x002fc60007810000 */
[----:B------:R-:W1:Y:S01]  /*123c0*/  SHFL.BFLY PT, R4, R135, 0x2, 0x1f ;  /* 0x0c401f0087047f89 */ /* 0x000e6200000e0000 */
[C---:B------:R-:W-:Y:S01]  /*123d0*/  FSETP.NEU.FTZ.AND P4, PT, R138.reuse, -INF , PT ;  /* 0xff8000008a00780b */ /* 0x040fe20003f9d000 */
[----:B------:R-:W-:Y:S01]  /*123e0*/  FMUL.FTZ R2, R138, UR19 ;  /* 0x000000138a027c20 */ /* 0x000fe20008410000 */
[----:B---3--:R-:W-:-:S04]  /*123f0*/  FMNMX.FTZ R136, R136, R5, !PT ;  /* 0x0000000588887209 */ /* 0x008fc80007810000 */
[----:B------:R-:W-:Y:S01]  /*12400*/  FSEL R2, R2, RZ, P4 ;  /* 0x000000ff02027208 */ /* 0x000fe20002000000 */
[----:B------:R-:W3:Y:S04]  /*12410*/  SHFL.BFLY PT, R5, R136, 0x1, 0x1f ;  /* 0x0c201f0088057f89 */ /* 0x000ee800000e0000 */
[--C-:B------:R-:W-:Y:S01]  /*12420*/  FFMA.FTZ R3, R57, UR19, -R2.reuse ;  /* 0x0000001339037c23 */ /* 0x100fe20008010802 */
[----:B--2---:R-:W-:Y:S01]  /*12430*/  FMNMX.FTZ R137, R0, R137, !PT ;  /* 0x0000008900897209 */ /* 0x004fe20007810000 */
[----:B------:R-:W-:Y:S02]  /*12440*/  FFMA.FTZ R0, R60, UR19, -R2 ;  /* 0x000000133c007c23 */ /* 0x000fe40008010802 */
[----:B------:R2:W-:Y:S01]  /*12450*/  MUFU.EX2 R231, R3 ;  /* 0x0000000300e77308 */ /* 0x0005e20000000800 */
[C---:B------:R-:W-:Y:S01]  /*12460*/  FSETP.NEU.FTZ.AND P3, PT, R137.reuse, -INF , PT ;  /* 0xff8000008900780b */ /* 0x040fe20003f7d000 */
[----:B------:R-:W-:-:S05]  /*12470*/  FMUL.FTZ R24, R137, UR19 ;  /* 0x0000001389187c20 */ /* 0x000fca0008410000 */
[----:B------:R-:W-:Y:S01]  /*12480*/  FSEL R24, R24, RZ, P3 ;  /* 0x000000ff18187208 */ /* 0x000fe20001800000 */
[----:B------:R4:W-:Y:S01]  /*12490*/  MUFU.EX2 R20, R0 ;  /* 0x0000000000147308 */ /* 0x0009e20000000800 */
[----:B-1----:R-:W-:-:S05]  /*124a0*/  FMNMX.FTZ R135, R135, R4, !PT ;  /* 0x0000000487877209 */ /* 0x002fca0007810000 */
[----:B------:R-:W1:Y:S01]  /*124b0*/  SHFL.BFLY PT, R4, R135, 0x1, 0x1f ;  /* 0x0c201f0087047f89 */ /* 0x000e6200000e0000 */
[----:B--2---:R-:W-:Y:S01]  /*124c0*/  FFMA.FTZ R3, R59, UR19, -R2 ;  /* 0x000000133b037c23 */ /* 0x004fe20008010802 */
[----:B---3--:R-:W-:-:S03]  /*124d0*/  FMNMX.FTZ R136, R136, R5, !PT ;  /* 0x0000000588887209 */ /* 0x008fc60007810000 */
[----:B------:R2:W-:Y:S01]  /*124e0*/  MUFU.EX2 R246, R3 ;  /* 0x0000000300f67308 */ /* 0x0005e20000000800 */
[----:B------:R-:W-:Y:S01]  /*124f0*/  FSETP.NEU.FTZ.AND P2, PT, R136, -INF , PT ;  /* 0xff8000008800780b */ /* 0x000fe20003f5d000 */
[----:B----4-:R-:W-:-:S06]  /*12500*/  FFMA.FTZ R0, R61, UR19, -R2 ;  /* 0x000000133d007c23 */ /* 0x010fcc0008010802 */
[----:B------:R3:W4:Y:S01]  /*12510*/  MUFU.EX2 R221, R0 ;  /* 0x0000000000dd7308 */ /* 0x0007220000000800 */
[----:B--2---:R-:W-:Y:S01]  /*12520*/  FMUL.FTZ R3, R136, UR19 ;  /* 0x0000001388037c20 */ /* 0x004fe20008410000 */
[----:B-1----:R-:W-:Y:S02]  /*12530*/  FMNMX.FTZ R135, R135, R4, !PT ;  /* 0x0000000487877209 */ /* 0x002fe40007810000 */
[----:B------:R-:W-:Y:S02]  /*12540*/  FSEL R4, R138, RZ, P4 ;  /* 0x000000ff8a047208 */ /* 0x000fe40002000000 */
[----:B------:R-:W-:Y:S01]  /*12550*/  FSEL R3, R3, RZ, P2 ;  /* 0x000000ff03037208 */ /* 0x000fe20001000000 */
[C---:B------:R-:W-:Y:S01]  /*12560*/  FMUL.FTZ R25, R135.reuse, UR19 ;  /* 0x0000001387197c20 */ /* 0x040fe20008410000 */
[----:B------:R-:W-:Y:S01]  /*12570*/  FSETP.NEU.FTZ.AND P1, PT, R135, -INF , PT ;  /* 0xff8000008700780b */ /* 0x000fe20003f3d000 */
[----:B---3--:R-:W-:Y:S01]  /*12580*/  FFMA.FTZ R0, R37, UR19, -R24 ;  /* 0x0000001325007c23 */ /* 0x008fe20008010818 */
[----:B------:R-:W-:Y:S01]  /*12590*/  FADD.FTZ R4, R252, -R4 ;  /* 0x80000004fc047221 */ /* 0x000fe20000010000 */
[----:B----4-:R-:W-:-:S02]  /*125a0*/  F2FP.F16.F32.PACK_AB R10, R221, R20 ;  /* 0x00000014dd0a723e */ /* 0x010fc400000000ff */
[----:B------:R1:W-:Y:S01]  /*125b0*/  MUFU.EX2 R230, R0 ;  /* 0x0000000000e67308 */ /* 0x0003e20000000800 */
[----:B------:R-:W-:Y:S01]  /*125c0*/  FSEL R25, R25, RZ, P1 ;  /* 0x000000ff19197208 */ /* 0x000fe20000800000 */
[----:B-1----:R-:W-:-:S06]  /*125d0*/  FFMA.FTZ R0, R40, UR19, -R24 ;  /* 0x0000001328007c23 */ /* 0x002fcc0008010818 */
[----:B------:R1:W-:Y:S02]  /*125e0*/  MUFU.EX2 R40, R0 ;  /* 0x0000000000287308 */ /* 0x0003e40000000800 */
[----:B-1----:R-:W-:Y:S01]  /*125f0*/  FFMA.FTZ R0, R44, UR19, -R24 ;  /* 0x000000132c007c23 */ /* 0x002fe20008010818 */
[----:B------:R-:W-:-:S05]  /*12600*/  MOV R44, R67 ;  /* 0x00000043002c7202 */ /* 0x000fca0000000f00 */
[----:B------:R1:W-:Y:S01]  /*12610*/  MUFU.EX2 R8, R0 ;  /* 0x0000000000087308 */ /* 0x0003e20000000800 */
[--C-:B------:R-:W-:Y:S01]  /*12620*/  FFMA.FTZ R44, R44, UR19, -R24.reuse ;  /* 0x000000132c2c7c23 */ /* 0x100fe20008010818 */
[----:B-1----:R-:W-:-:S06]  /*12630*/  FFMA.FTZ R0, R36, UR19, -R24 ;  /* 0x0000001324007c23 */ /* 0x002fcc0008010818 */
[----:B------:R1:W-:Y:S02]  /*12640*/  MUFU.EX2 R21, R0 ;  /* 0x0000000000157308 */ /* 0x0003e40000000800 */
[----:B-1----:R-:W-:-:S06]  /*12650*/  FFMA.FTZ R0, R22, UR19, -R3 ;  /* 0x0000001316007c23 */ /* 0x002fcc0008010803 */
[----:B------:R1:W-:Y:S02]  /*12660*/  MUFU.EX2 R229, R0 ;  /* 0x0000000000e57308 */ /* 0x0003e40000000800 */
[----:B-1----:R-:W-:-:S06]  /*12670*/  FFMA.FTZ R0, R29, UR19, -R3 ;  /* 0x000000131d007c23 */ /* 0x002fcc0008010803 */
[----:B------:R1:W-:Y:S02]  /*12680*/  MUFU.EX2 R245, R0 ;  /* 0x0000000000f57308 */ /* 0x0003e40000000800 */
[----:B-1----:R-:W-:Y:S01]  /*12690*/  FFMA.FTZ R0, R32, UR19, -R3 ;  /* 0x0000001320007c23 */ /* 0x002fe20008010803 */
[----:B------:R-:W-:-:S05]  /*126a0*/  FMUL.FTZ R32, R4, UR19 ;  /* 0x0000001304207c20 */ /* 0x000fca0008410000 */
[----:B------:R1:W-:Y:S08]  /*126b0*/  MUFU.EX2 R223, R0 ;  /* 0x0000000000df7308 */ /* 0x0003f00000000800 */
[----:B------:R-:W2:Y:S01]  /*126c0*/  MUFU.EX2 R32, R32 ;  /* 0x0000002000207308 */ /* 0x000ea20000000800 */
[----:B-1----:R-:W-:-:S07]  /*126d0*/  FFMA.FTZ R0, R33, UR19, -R3 ;  /* 0x0000001321007c23 */ /* 0x002fce0008010803 */
        /* <DEDUP_REMOVED lines=14> */
[--C-:B-1----:R-:W-:Y:S01]  /*127c0*/  FFMA.FTZ R0, R23, UR19, -R25.reuse ;  /* 0x0000001317007c23 */ /* 0x102fe20008010819 */
[-C--:B------:R-:W-:Y:S01]  /*127d0*/  FMUL.FTZ R205, R205, R32.reuse ;  /* 0x00000020cdcd7220 */ /* 0x080fe20000410000 */
[-C--:B------:R-:W-:Y:S01]  /*127e0*/  FMUL.FTZ R188, R188, R32.reuse ;  /* 0x00000020bcbc7220 */ /* 0x080fe20000410000 */
[-C--:B------:R-:W-:Y:S01]  /*127f0*/  FMUL.FTZ R189, R189, R32.reuse ;  /* 0x00000020bdbd7220 */ /* 0x080fe20000410000 */
[----:B------:R1:W-:Y:S01]  /*12800*/  MUFU.EX2 R224, R0 ;  /* 0x0000000000e07308 */ /* 0x0003e20000000800 */
        /* <DEDUP_REMOVED lines=16> */
[----:B-1----:R-:W-:-:S04]  /*12910*/  FFMA.FTZ R0, R34, UR19, -R25 ;  /* 0x0000001322007c23 */ /* 0x002fc80008010819 */
[----:B------:R1:W2:Y:S02]  /*12920*/  MUFU.EX2 R9, R0 ;  /* 0x0000000000097308 */ /* 0x0002a40000000800 */
[----:B-1----:R-:W-:Y:S01]  /*12930*/  FFMA.FTZ R0, R35, UR19, -R25 ;  /* 0x0000001323007c23 */ /* 0x002fe20008010819 */
[----:B--2---:R-:W-:Y:S02]  /*12940*/  MOV R252, R9 ;  /* 0x0000000900fc7202 */ /* 0x004fe40000000f00 */
[----:B------:R-:W-:-:S03]  /*12950*/  F2FP.F16.F32.PACK_AB R9, R40, R230 ;  /* 0x000000e62809723e */ /* 0x000fc600000000ff */
[----:B------:R1:W-:Y:S01]  /*12960*/  MUFU.EX2 R222, R0 ;  /* 0x0000000000de7308 */ /* 0x0003e20000000800 */
[----:B------:R-:W-:Y:S02]  /*12970*/  F2FP.F16.F32.PACK_AB R5, R252, R224 ;  /* 0x000000e0fc05723e */ /* 0x000fe400000000ff */
[----:B-1----:R-:W-:-:S05]  /*12980*/  FSEL R0, R137, RZ, P3 ;  /* 0x000000ff89007208 */ /* 0x002fca0001800000 */
[----:B------:R-:W-:Y:S01]  /*12990*/  FADD.FTZ R4, R239, -R0 ;  /* 0x80000000ef047221 */ /* 0x000fe20000010000 */
[----:B------:R-:W-:Y:S02]  /*129a0*/  FSEL R0, R136, RZ, P2 ;  /* 0x000000ff88007208 */ /* 0x000fe40001000000 */
[----:B------:R-:W-:Y:S01]  /*129b0*/  MOV R239, R7 ;  /* 0x0000000700ef7202 */ /* 0x000fe20000000f00 */
[----:B------:R-:W-:Y:S02]  /*129c0*/  FMUL.FTZ R33, R4, UR19 ;  /* 0x0000001304217c20 */ /* 0x000fe40008410000 */
[----:B------:R-:W-:Y:S01]  /*129d0*/  FADD.FTZ R4, R238, -R0 ;  /* 0x80000000ee047221 */ /* 0x000fe20000010000 */
[----:B------:R-:W-:Y:S02]  /*129e0*/  FSEL R0, R135, RZ, P1 ;  /* 0x000000ff87007208 */ /* 0x000fe40000800000 */
[----:B------:R-:W-:Y:S01]  /*129f0*/  MOV R238, R6 ;  /* 0x0000000600ee7202 */ /* 0x000fe20000000f00 */
[----:B------:R-:W-:Y:S01]  /*12a00*/  FMUL.FTZ R4, R4, UR19 ;  /* 0x0000001304047c20 */ /* 0x000fe20008410000 */
[----:B------:R-:W1:Y:S01]  /*12a10*/  MUFU.EX2 R33, R33 ;  /* 0x0000002100217308 */ /* 0x000e620000000800 */
[----:B------:R-:W-:Y:S01]  /*12a20*/  FADD.FTZ R0, R237, -R0 ;  /* 0x80000000ed007221 */ /* 0x000fe20000010000 */
[----:B------:R-:W-:-:S02]  /*12a30*/  MOV R237, R8 ;  /* 0x0000000800ed7202 */ /* 0x000fc40000000f00 */
[----:B------:R-:W-:Y:S01]  /*12a40*/  F2FP.F16.F32.PACK_AB R8, R246, R231 ;  /* 0x000000e7f608723e */ /* 0x000fe200000000ff */
[----:B------:R-:W-:Y:S01]  /*12a50*/  FMUL.FTZ R0, R0, UR19 ;  /* 0x0000001300007c20 */ /* 0x000fe20008410000 */
[----:B------:R-:W-:Y:S02]  /*12a60*/  F2FP.F16.F32.PACK_AB R11, R21, R237 ;  /* 0x000000ed150b723e */ /* 0x000fe400000000ff */
[----:B------:R-:W2:Y:S01]  /*12a70*/  MUFU.EX2 R34, R4 ;  /* 0x0000000400227308 */ /* 0x000ea20000000800 */
[----:B------:R-:W-:-:S07]  /*12a80*/  F2FP.F16.F32.PACK_AB R6, R28, R223 ;  /* 0x000000df1c06723e */ /* 0x000fce00000000ff */
[----:B------:R3:W4:Y:S01]  /*12a90*/  MUFU.EX2 R35, R0 ;  /* 0x0000000000237308 */ /* 0x0007220000000800 */
        /* <DEDUP_REMOVED lines=8> */
[-C--:B--2---:R-:W-:Y:S01]  /*12b20*/  FMUL.FTZ R144, R144, R34.reuse ;  /* 0x0000002290907220 */ /* 0x084fe20000410000 */
[-C--:B------:R-:W-:Y:S01]  /*12b30*/  FMUL.FTZ R145, R145, R34.reuse ;  /* 0x0000002291917220 */ /* 0x080fe20000410000 */
[----:B------:R-:W-:Y:S01]  /*12b40*/  F2FP.F16.F32.PACK_AB R4, R245, R229 ;  /* 0x000000e5f504723e */ /* 0x000fe200000000ff */
[-C--:B------:R-:W-:Y:S01]  /*12b50*/  FMUL.FTZ R152, R152, R34.reuse ;  /* 0x0000002298987220 */ /* 0x080fe20000410000 */
[-C--:B------:R-:W-:Y:S01]  /*12b60*/  FMUL.FTZ R153, R153, R34.reuse ;  /* 0x0000002299997220 */ /* 0x080fe20000410000 */
[C---:B------:R-:W-:Y:S01]  /*12b70*/  HMMA.16816.F32 R148, R8.reuse, R16, R148 ;  /* 0x000000100894723c */ /* 0x040fe20000001894 */
[-C--:B------:R-:W-:Y:S01]  /*12b80*/  FMUL.FTZ R160, R160, R34.reuse ;  /* 0x00000022a0a07220 */ /* 0x080fe20000410000 */
[-C--:B------:R-:W-:Y:S01]  /*12b90*/  FMUL.FTZ R161, R161, R34.reuse ;  /* 0x00000022a1a17220 */ /* 0x080fe20000410000 */
[----:B---3--:R-:W-:Y:S01]  /*12ba0*/  FFMA.FTZ R0, R38, UR19, -R25 ;  /* 0x0000001326007c23 */ /* 0x008fe20008010819 */
[-C--:B----4-:R-:W-:Y:S01]  /*12bb0*/  FMUL.FTZ R146, R146, R35.reuse ;  /* 0x0000002392927220 */ /* 0x090fe20000410000 */
[-C--:B------:R-:W-:Y:S01]  /*12bc0*/  FMUL.FTZ R147, R147, R35.reuse ;  /* 0x0000002393937220 */ /* 0x080fe20000410000 */
        /* <DEDUP_REMOVED lines=9> */
[----:B------:R-:W-:Y:S01]  /*12c60*/  FMUL.FTZ R171, R171, R35 ;  /* 0x00000023abab7220 */ /* 0x000fe20000410000 */
[C---:B------:R-:W-:Y:S01]  /*12c70*/  HMMA.16816.F32 R56, R8.reuse, R12, R164 ;  /* 0x0000000c0838723c */ /* 0x040fe200000018a4 */
[----:B------:R-:W-:Y:S01]  /*12c80*/  MOV R156, R66 ;  /* 0x00000042009c7202 */ /* 0x000fe20000000f00 */
[-C--:B------:R-:W-:Y:S01]  /*12c90*/  FMUL.FTZ R182, R182, R33.reuse ;  /* 0x00000021b6b67220 */ /* 0x080fe20000410000 */
[-C--:B------:R-:W-:Y:S01]  /*12ca0*/  FMUL.FTZ R183, R183, R33.reuse ;  /* 0x00000021b7b77220 */ /* 0x080fe20000410000 */
[-C--:B------:R-:W-:Y:S01]  /*12cb0*/  FMUL.FTZ R198, R198, R33.reuse ;  /* 0x00000021c6c67220 */ /* 0x080fe20000410000 */
[----:B------:R-:W-:Y:S01]  /*12cc0*/  FMUL.FTZ R199, R199, R33 ;  /* 0x00000021c7c77220 */ /* 0x000fe20000410000 */
[----:B------:R-:W-:Y:S01]  /*12cd0*/  FMUL.FTZ R192, R192, R34 ;  /* 0x00000022c0c07220 */ /* 0x000fe20000410000 */
[----:B------:R-:W-:Y:S01]  /*12ce0*/  MOV R164, R65 ;  /* 0x0000004100a47202 */ /* 0x000fe20000000f00 */
[--C-:B-1----:R-:W-:Y:S01]  /*12cf0*/  FFMA.FTZ R0, R216, UR19, -R2.reuse ;  /* 0x00000013d8007c23 */ /* 0x102fe20008010802 */
[----:B--2---:R-:W-:Y:S01]  /*12d00*/  F2FP.F16.F32.PACK_AB R7, R22, R222 ;  /* 0x000000de1607723e */ /* 0x004fe200000000ff */
[----:B------:R-:W-:Y:S01]  /*12d10*/  HMMA.16816.F32 R64, R8, R14, R172 ;  /* 0x0000000e0840723c */ /* 0x000fe200000018ac */
[-C--:B------:R-:W-:Y:S01]  /*12d20*/  FMUL.FTZ R193, R193, R34.reuse ;  /* 0x00000022c1c17220 */ /* 0x080fe20000410000 */
[----:B------:R1:W-:Y:S01]  /*12d30*/  MUFU.EX2 R172, R0 ;  /* 0x0000000000ac7308 */ /* 0x0003e20000000800 */
[-C--:B------:R-:W-:Y:S01]  /*12d40*/  FMUL.FTZ R194, R194, R35.reuse ;  /* 0x00000023c2c27220 */ /* 0x080fe20000410000 */
[----:B------:R-:W-:Y:S01]  /*12d50*/  FMUL.FTZ R195, R195, R35 ;  /* 0x00000023c3c37220 */ /* 0x000fe20000410000 */
        /* <DEDUP_REMOVED lines=8> */
[----:B------:R-:W2:Y:S01]  /*12de0*/  LDSM.16.MT88.4 R16, [R228+0xc000] ;  /* 0x00c00000e410783b */ /* 0x000ea20000004200 */
[-C--:B------:R-:W-:Y:S01]  /*12df0*/  FMUL.FTZ R176, R176, R34.reuse ;  /* 0x00000022b0b07220 */ /* 0x080fe20000410000 */
[-C--:B------:R-:W-:Y:S01]  /*12e00*/  FMUL.FTZ R177, R177, R34.reuse ;  /* 0x00000022b1b17220 */ /* 0x080fe20000410000 */
[-C--:B------:R-:W-:Y:S01]  /*12e10*/  FMUL.FTZ R178, R178, R35.reuse ;  /* 0x00000023b2b27220 */ /* 0x080fe20000410000 */
[----:B------:R-:W-:Y:S01]  /*12e20*/  FMUL.FTZ R179, R179, R35 ;  /* 0x00000023b3b37220 */ /* 0x000fe20000410000 */
[C---:B------:R-:W-:Y:S01]  /*12e30*/  HMMA.16816.F32 R160, R4.reuse, R12, R160 ;  /* 0x0000000c04a0723c */ /* 0x040fe200000018a0 */
[--C-:B-1----:R-:W-:Y:S01]  /*12e40*/  FFMA.FTZ R0, R211, UR19, -R2.reuse ;  /* 0x00000013d3007c23 */ /* 0x102fe20008010802 */
[----:B------:R-:W-:Y:S01]  /*12e50*/  FMUL.FTZ R190, R190, R33 ;  /* 0x00000021bebe7220 */ /* 0x000fe20000410000 */
[-C--:B------:R-:W-:Y:S01]  /*12e60*/  FMUL.FTZ R184, R184, R34.reuse ;  /* 0x00000022b8b87220 */ /* 0x080fe20000410000 */
[----:B------:R-:W-:Y:S01]  /*12e70*/  FMUL.FTZ R185, R185, R34 ;  /* 0x00000022b9b97220 */ /* 0x000fe20000410000 */
[-C--:B------:R-:W-:Y:S01]  /*12e80*/  FMUL.FTZ R186, R186, R35.reuse ;  /* 0x00000023baba7220 */ /* 0x080fe20000410000 */
[----:B------:R-:W-:Y:S01]  /*12e90*/  HMMA.16816.F32 R168, R4, R14, R168 ;  /* 0x0000000e04a8723c */ /* 0x000fe200000018a8 */
[----:B------:R-:W1:Y:S01]  /*12ea0*/  LDSM.16.MT88.4 R12, [R227+0xc000] ;  /* 0x00c00000e30c783b */ /* 0x000e620000004200 */
[----:B------:R-:W-:Y:S01]  /*12eb0*/  FMUL.FTZ R187, R187, R35 ;  /* 0x00000023bbbb7220 */ /* 0x000fe20000410000 */
[----:B------:R-:W-:Y:S01]  /*12ec0*/  FMUL.FTZ R191, R191, R33 ;  /* 0x00000021bfbf7220 */ /* 0x000fe20000410000 */
[----:B------:R-:W-:Y:S01]  /*12ed0*/  MOV R157, R28 ;  /* 0x0000001c009d7202 */ /* 0x000fe20000000f00 */
        /* <DEDUP_REMOVED lines=12> */
[----:B------:R-:W-:Y:S01]  /*12fa0*/  LDSM.16.MT88.4 R28, [R228+0xe000] ;  /* 0x00e00000e41c783b */ /* 0x000fe20000004200 */
[----:B------:R-:W-:Y:S01]  /*12fb0*/  MOV R175, R20 ;  /* 0x0000001400af7202 */ /* 0x000fe20000000f00 */
[-C--:B------:R-:W-:Y:S01]  /*12fc0*/  FMUL.FTZ R126, R126, R35.reuse ;  /* 0x000000237e7e7220 */ /* 0x080fe20000410000 */
[----:B------:R-:W-:Y:S01]  /*12fd0*/  FMUL.FTZ R127, R127, R35 ;  /* 0x000000237f7f7220 */ /* 0x000fe20000410000 */
[----:B------:R-:W3:Y:S01]  /*12fe0*/  LDSM.16.MT88.4 R20, [R226+0xe000] ;  /* 0x00e00000e214783b */ /* 0x000ee20000004200 */
[-C--:B------:R-:W-:Y:S01]  /*12ff0*/  FMUL.FTZ R118, R118, R33.reuse ;  /* 0x0000002176767220 */ /* 0x080fe20000410000 */
[-C--:B------:R-:W-:Y:S01]  /*13000*/  FMUL.FTZ R119, R119, R33.reuse ;  /* 0x0000002177777220 */ /* 0x080fe20000410000 */
[-C--:B------:R-:W-:Y:S01]  /*13010*/  FMUL.FTZ R130, R130, R33.reuse ;  /* 0x0000002182827220 */ /* 0x080fe20000410000 */
[----:B------:R-:W-:Y:S01]  /*13020*/  FMUL.FTZ R131, R131, R33 ;  /* 0x0000002183837220 */ /* 0x000fe20000410000 */
[----:B------:R-:W-:Y:S01]  /*13030*/  MOV R211, R159 ;  /* 0x0000009f00d37202 */ /* 0x000fe20000000f00 */
        /* <DEDUP_REMOVED lines=8> */
[----:B------:R-:W-:Y:S01]  /*130c0*/  HMMA.16816.F32 R176, R4, R16, R176 ;  /* 0x0000001004b0723c */ /* 0x000fe200000018b0 */
[-C--:B------:R-:W-:Y:S01]  /*130d0*/  FMUL.FTZ R78, R78, R35.reuse ;  /* 0x000000234e4e7220 */ /* 0x080fe20000410000 */
[----:B------:R-:W-:Y:S01]  /*130e0*/  FMUL.FTZ R79, R79, R35 ;  /* 0x000000234f4f7220 */ /* 0x000fe20000410000 */
[-C--:B------:R-:W-:Y:S01]  /*130f0*/  FMUL.FTZ R70, R70, R33.reuse ;  /* 0x0000002146467220 */ /* 0x080fe20000410000 */
[-C--:B------:R-:W-:Y:S01]  /*13100*/  FMUL.FTZ R71, R71, R33.reuse ;  /* 0x0000002147477220 */ /* 0x080fe20000410000 */
[-C--:B------:R-:W-:Y:S01]  /*13110*/  FMUL.FTZ R82, R82, R33.reuse ;  /* 0x0000002152527220 */ /* 0x080fe20000410000 */
[-C--:B-1----:R-:W-:Y:S01]  /*13120*/  HMMA.16816.F32 R196, R8, R12.reuse, R196 ;  /* 0x0000000c08c4723c */ /* 0x082fe200000018c4 */
[----:B------:R-:W-:Y:S01]  /*13130*/  FMUL.FTZ R83, R83, R33 ;  /* 0x0000002153537220 */ /* 0x000fe20000410000 */
[----:B------:R-:W-:Y:S01]  /*13140*/  MOV R159, R246 ;  /* 0x000000f6009f7202 */ /* 0x000fe20000000f00 */
[-C--:B------:R-:W-:Y:S01]  /*13150*/  FMUL.FTZ R88, R88, R34.reuse ;  /* 0x0000002258587220 */ /* 0x080fe20000410000 */
[-C--:B------:R-:W-:Y:S01]  /*13160*/  FMUL.FTZ R89, R89, R34.reuse ;  /* 0x0000002259597220 */ /* 0x080fe20000410000 */
[-C--:B------:R-:W-:Y:S01]  /*13170*/  FMUL.FTZ R90, R90, R35.reuse ;  /* 0x000000235a5a7220 */ /* 0x080fe20000410000 */
[--C-:B--2---:R-:W-:Y:S01]  /*13180*/  FFMA.FTZ R0, R210, UR19, -R2.reuse ;  /* 0x00000013d2007c23 */ /* 0x104fe20008010802 */
[C---:B------:R-:W-:Y:S01]  /*13190*/  HMMA.16816.F32 R192, R4.reuse, R12, R192 ;  /* 0x0000000c04c0723c */ /* 0x040fe200000018c0 */
[-C--:B------:R-:W-:Y:S01]  /*131a0*/  FMUL.FTZ R91, R91, R35.reuse ;  /* 0x000000235b5b7220 */ /* 0x080fe20000410000 */
[-C--:B------:R-:W-:Y:S01]  /*131b0*/  FMUL.FTZ R92, R92, R34.reuse ;  /* 0x000000225c5c7220 */ /* 0x080fe20000410000 */
[----:B------:R1:W-:Y:S01]  /*131c0*/  MUFU.EX2 R182, R0 ;  /* 0x0000000000b67308 */ /* 0x0003e20000000800 */
[-C--:B------:R-:W-:Y:S01]  /*131d0*/  FMUL.FTZ R93, R93, R34.reuse ;  /* 0x000000225d5d7220 */ /* 0x080fe20000410000 */
[-C--:B------:R-:W-:Y:S01]  /*131e0*/  FMUL.FTZ R104, R104, R34.reuse ;  /* 0x0000002268687220 */ /* 0x080fe20000410000 */
[-C--:B------:R-:W-:Y:S01]  /*131f0*/  HMMA.16816.F32 R200, R4, R14.reuse, R200 ;  /* 0x0000000e04c8723c */ /* 0x080fe200000018c8 */
[-C--:B------:R-:W-:Y:S01]  /*13200*/  FMUL.FTZ R94, R94, R35.reuse ;  /* 0x000000235e5e7220 */ /* 0x080fe20000410000 */
[-C--:B------:R-:W-:Y:S01]  /*13210*/  FMUL.FTZ R95, R95, R35.reuse ;  /* 0x000000235f5f7220 */ /* 0x080fe20000410000 */
[-C--:B------:R-:W-:Y:S01]  /*13220*/  FMUL.FTZ R105, R105, R34.reuse ;  /* 0x0000002269697220 */ /* 0x080fe20000410000 */
[-C--:B------:R-:W-:Y:S01]  /*13230*/  FMUL.FTZ R108, R108, R34.reuse ;  /* 0x000000226c6c7220 */ /* 0x080fe20000410000 */
[----:B------:R-:W-:Y:S01]  /*13240*/  FMUL.FTZ R109, R109, R34 ;  /* 0x000000226d6d7220 */ /* 0x000fe20000410000 */
[----:B------:R-:W-:Y:S01]  /*13250*/  HMMA.16816.F32 R204, R8, R14, R204 ;  /* 0x0000000e08cc723c */ /* 0x000fe200000018cc */
[----:B------:R-:W2:Y:S01]  /*13260*/  LDSM.16.MT88.4 R12, [R227+0xe000] ;  /* 0x00e00000e30c783b */ /* 0x000ea20000004200 */
[-C--:B------:R-:W-:Y:S01]  /*13270*/  FMUL.FTZ R106, R106, R35.reuse ;  /* 0x000000236a6a7220 */ /* 0x080fe20000410000 */
[-C--:B------:R-:W-:Y:S01]  /*13280*/  FMUL.FTZ R107, R107, R35.reuse ;  /* 0x000000236b6b7220 */ /* 0x080fe20000410000 */
[-C--:B------:R-:W-:Y:S01]  /*13290*/  FMUL.FTZ R110, R110, R35.reuse ;  /* 0x000000236e6e7220 */ /* 0x080fe20000410000 */
[----:B------:R-:W-:Y:S01]  /*132a0*/  FMUL.FTZ R111, R111, R35 ;  /* 0x000000236f6f7220 */ /* 0x000fe20000410000 */
[-C--:B------:R-:W-:Y:S01]  /*132b0*/  HMMA.16816.F32 R184, R4, R18.reuse, R184 ;  /* 0x0000001204b8723c */ /* 0x080fe200000018b8 */
[-C--:B------:R-:W-:Y:S01]  /*132c0*/  FMUL.FTZ R86, R86, R33.reuse ;  /* 0x0000002156567220 */ /* 0x080fe20000410000 */
[----:B-1----:R-:W-:Y:S01]  /*132d0*/  FFMA.FTZ R0, R143, UR19, -R2 ;  /* 0x000000138f007c23 */ /* 0x002fe20008010802 */
[-C--:B------:R-:W-:Y:S01]  /*132e0*/  FMUL.FTZ R87, R87, R33.reuse ;  /* 0x0000002157577220 */ /* 0x080fe20000410000 */
[-C--:B------:R-:W-:Y:S01]  /*132f0*/  FMUL.FTZ R98, R98, R33.reuse ;  /* 0x0000002162627220 */ /* 0x080fe20000410000 */
[-C--:B------:R-:W-:Y:S01]  /*13300*/  FMUL.FTZ R99, R99, R33.reuse ;  /* 0x0000002163637220 */ /* 0x080fe20000410000 */
[----:B------:R1:W-:Y:S01]  /*13310*/  MUFU.EX2 R165, R0 ;  /* 0x0000000000a57308 */ /* 0x0003e20000000800 */
[----:B------:R-:W-:Y:S01]  /*13320*/  HMMA.16816.F32 R188, R8, R18, R188 ;  /* 0x0000001208bc723c */ /* 0x000fe200000018bc */
[----:B------:R-:W4:Y:S01]  /*13330*/  LDSM.16.MT88.4 R16, [R225+0xe000] ;  /* 0x00e00000e110783b */ /* 0x000f220000004200 */
[-C--:B------:R-:W-:Y:S01]  /*13340*/  FMUL.FTZ R102, R102, R33.reuse ;  /* 0x0000002166667220 */ /* 0x080fe20000410000 */
[-C--:B------:R-:W-:Y:S01]  /*13350*/  FMUL.FTZ R103, R103, R33.reuse ;  /* 0x0000002167677220 */ /* 0x080fe20000410000 */
[-C--:B------:R-:W-:Y:S01]  /*13360*/  FMUL.FTZ R114, R114, R33.reuse ;  /* 0x0000002172727220 */ /* 0x080fe20000410000 */
[----:B------:R-:W-:Y:S01]  /*13370*/  FMUL.FTZ R115, R115, R33 ;  /* 0x0000002173737220 */ /* 0x000fe20000410000 */
[----:B---3--:R-:W-:Y:S01]  /*13380*/  HMMA.16816.F32 R88, R4, R20, R88 ;  /* 0x000000140458723c */ /* 0x008fe20000001858 */
[----:B------:R-:W-:-:S02]  /*13390*/  MOV R210, R238 ;  /* 0x000000ee00d27202 */ /* 0x000fc40000000f00 */
[----:B------:R-:W-:-:S03]  /*133a0*/  MOV R238, R142 ;  /* 0x0000008e00ee7202 */ /* 0x000fc60000000f00 */
[----:B------:R-:W-:Y:S01]  /*133b0*/  HMMA.16816.F32 R92, R4, R22, R92 ;  /* 0x00000016045c723c */ /* 0x000fe2000000185c */
[----:B-1----:R-:W-:-:S05]  /*133c0*/  FFMA.FTZ R0, R141, UR19, -R24 ;  /* 0x000000138d007c23 */ /* 0x002fca0008010818 */
[C---:B------:R-:W-:Y:S01]  /*133d0*/  HMMA.16816.F32 R104, R4.reuse, R28, R104 ;  /* 0x0000001c0468723c */ /* 0x040fe20000001868 */
[----:B------:R1:W3:Y:S05]  /*133e0*/  MUFU.EX2 R173, R0 ;  /* 0x0000000000ad7308 */ /* 0x0002ea0000000800 */
[C---:B------:R-:W-:Y:S06]  /*133f0*/  HMMA.16816.F32 R108, R4.reuse, R30, R108 ;  /* 0x0000001e046c723c */ /* 0x040fec000000186c */
[C---:B--2---:R-:W-:Y:S06]  /*13400*/  HMMA.16816.F32 R120, R4.reuse, R12, R120 ;  /* 0x0000000c0478723c */ /* 0x044fec0000001878 */
[----:B------:R-:W-:Y:S01]  /*13410*/  HMMA.16816.F32 R124, R4, R14, R124 ;  /* 0x0000000e047c723c */ /* 0x000fe2000000187c */
[----:B-1----:R-:W-:-:S04]  /*13420*/  FFMA.FTZ R0, R140, UR19, -R24 ;  /* 0x000000138c007c23 */ /* 0x002fc80008010818 */
[----:B------:R1:W2:Y:S01]  /*13430*/  MUFU.EX2 R181, R0 ;  /* 0x0000000000b57308 */ /* 0x0002a20000000800 */
[C---:B------:R-:W-:Y:S06]  /*13440*/  HMMA.16816.F32 R116, R8.reuse, R12, R116 ;  /* 0x0000000c0874723c */ /* 0x040fec0000001874 */
[----:B------:R-:W-:Y:S01]  /*13450*/  HMMA.16816.F32 R128, R8, R14, R128 ;  /* 0x0000000e0880723c */ /* 0x000fe20000001880 */
[----:B------:R-:W2:Y:S05]  /*13460*/  LDSM.16.MT88.4 R12, [R225+0xc800] ;  /* 0x00c80000e10c783b */ /* 0x000eaa0000004200 */
[----:B----4-:R-:W-:Y:S01]  /*13470*/  HMMA.16816.F32 R72, R4, R16, R72 ;  /* 0x000000100448723c */ /* 0x010fe20000001848 */
[----:B-1----:R-:W-:Y:S01]  /*13480*/  FFMA.FTZ R0, R139, UR19, -R24 ;  /* 0x000000138b007c23 */ /* 0x002fe20008010818 */
[----:B------:R-:W-:-:S04]  /*13490*/  MOV R139, R239 ;  /* 0x000000ef008b7202 */ /* 0x000fc80000000f00 */
[----:B------:R-:W-:Y:S01]  /*134a0*/  HMMA.16816.F32 R76, R4, R18, R76 ;  /* 0x00000012044c723c */ /* 0x000fe2000000184c */
[----:B------:R-:W-:Y:S01]  /*134b0*/  MOV R239, R242 ;  /* 0x000000f200ef7202 */ /* 0x000fe20000000f00 */
[----:B------:R1:W-:Y:S04]  /*134c0*/  MUFU.EX2 R183, R0 ;  /* 0x0000000000b77308 */ /* 0x0003e80000000800 */
[C---:B------:R-:W-:Y:S06]  /*134d0*/  HMMA.16816.F32 R36, R8.reuse, R16, R68 ;  /* 0x000000100824723c */ /* 0x040fec0000001844 */
[C---:B------:R-:W-:Y:S01]  /*134e0*/  HMMA.16816.F32 R80, R8.reuse, R18, R80 ;  /* 0x000000120850723c */ /* 0x040fe20000001850 */
[----:B------:R-:W4:Y:S05]  /*134f0*/  LDSM.16.MT88.4 R16, [R228+0xc800] ;  /* 0x00c80000e410783b */ /* 0x000f2a0000004200 */
[----:B------:R-:W-:Y:S01]  /*13500*/  HMMA.16816.F32 R84, R8, R20, R84 ;  /* 0x000000140854723c */ /* 0x000fe20000001854 */
[----:B-1----:R-:W-:Y:S01]  /*13510*/  FFMA.FTZ R0, R134, UR19, -R24 ;  /* 0x0000001386007c23 */ /* 0x002fe20008010818 */
[----:B------:R-:W-:-:S03]  /*13520*/  MOV R134, R243 ;  /* 0x000000f300867202 */ /* 0x000fc60000000f00 */
[----:B------:R1:W2:Y:S01]  /*13530*/  MUFU.EX2 R166, R0 ;  /* 0x0000000000a67308 */ /* 0x0002a20000000800 */
[C---:B------:R-:W-:Y:S01]  /*13540*/  HMMA.16816.F32 R96, R8.reuse, R22, R96 ;  /* 0x000000160860723c */ /* 0x040fe20000001860 */
[----:B------:R-:W4:Y:S05]  /*13550*/  LDSM.16.MT88.4 R20, [R226+0xc800] ;  /* 0x00c80000e214783b */ /* 0x000f2a0000004200 */
[C---:B------:R-:W-:Y:S06]  /*13560*/  HMMA.16816.F32 R100, R8.reuse, R28, R100 ;  /* 0x0000001c0864723c */ /* 0x040fec0000001864 */
[----:B------:R-:W-:Y:S01]  /*13570*/  HMMA.16816.F32 R112, R8, R30, R112 ;  /* 0x0000001e0870723c */ /* 0x000fe20000001870 */
[----:B------:R-:W4:Y:S01]  /*13580*/  LDSM.16.MT88.4 R28, [R225+0xe800] ;  /* 0x00e80000e11c783b */ /* 0x000f220000004200 */
[----:B-1----:R-:W-:Y:S01]  /*13590*/  FFMA.FTZ R0, R132, UR19, -R3 ;  /* 0x0000001384007c23 */ /* 0x002fe20008010803 */
[----:B---3--:R-:W-:-:S02]  /*135a0*/  MOV R132, R173 ;  /* 0x000000ad00847202 */ /* 0x008fc40000000f00 */
[----:B------:R-:W-:Y:S01]  /*135b0*/  MOV R173, R167 ;  /* 0x000000a700ad7202 */ /* 0x000fe20000000f00 */
[----:B------:R1:W-:Y:S01]  /*135c0*/  MUFU.EX2 R247, R0 ;  /* 0x0000000000f77308 */ /* 0x0003e20000000800 */
[----:B--2---:R-:W-:Y:S02]  /*135d0*/  F2FP.F16.F32.PACK_AB R9, R181, R132 ;  /* 0x00000084b509723e */ /* 0x004fe400000000ff */
[----:B------:R-:W-:Y:S02]  /*135e0*/  F2FP.F16.F32.PACK_AB R10, R165, R182 ;  /* 0x000000b6a50a723e */ /* 0x000fe400000000ff */
[----:B------:R-:W-:Y:S01]  /*135f0*/  F2FP.F16.F32.PACK_AB R11, R166, R183 ;  /* 0x000000b7a60b723e */ /* 0x000fe200000000ff */
[----:B-1----:R-:W-:Y:S01]  /*13600*/  FFMA.FTZ R0, R49, UR19, -R3 ;  /* 0x0000001331007c23 */ /* 0x002fe20008010803 */
[----:B------:R-:W-:Y:S02]  /*13610*/  MOV R49, R172 ;  /* 0x000000ac00317202 */ /* 0x000fe40000000f00 */
[----:B------:R-:W-:Y:S01]  /*13620*/  MOV R172, R156 ;  /* 0x0000009c00ac7202 */ /* 0x000fe20000000f00 */
[----:B------:R1:W2:Y:S01]  /*13630*/  MUFU.EX2 R252, R0 ;  /* 0x0000000000fc7308 */ /* 0x0002a20000000800 */
[----:B------:R-:W-:-:S02]  /*13640*/  MOV R156, R158 ;  /* 0x0000009e009c7202 */ /* 0x000fc40000000f00 */
[----:B------:R-:W-:Y:S02]  /*13650*/  MOV R158, R245 ;  /* 0x000000f5009e7202 */ /* 0x000fe40000000f00 */
[----:B------:R-:W-:-:S07]  /*13660*/  F2FP.F16.F32.PACK_AB R8, R180, R49 ;  /* 0x00000031b408723e */ /* 0x000fce00000000ff */
[----:B------:R-:W-:Y:S01]  /*13670*/  HMMA.16816.F32 R148, R8, R12, R148 ;  /* 0x0000000c0894723c */ /* 0x000fe20000001894 */
[----:B-1----:R-:W-:Y:S01]  /*13680*/  FFMA.FTZ R0, R47, UR19, -R3 ;  /* 0x000000132f007c23 */ /* 0x002fe20008010803 */
[----:B--2---:R-:W-:-:S04]  /*13690*/  F2FP.F16.F32.PACK_AB R4, R252, R247 ;  /* 0x000000f7fc04723e */ /* 0x004fc800000000ff */
[C---:B------:R-:W-:Y:S01]  /*136a0*/  HMMA.16816.F32 R52, R8.reuse, R14, R52 ;  /* 0x0000000e0834723c */ /* 0x040fe20000001834 */
[----:B------:R-:W-:Y:S01]  /*136b0*/  MOV R47, R210 ;  /* 0x000000d2002f7202 */ /* 0x000fe20000000f00 */
[----:B------:R1:W-:Y:S04]  /*136c0*/  MUFU.EX2 R164, R0 ;  /* 0x0000000000a47308 */ /* 0x0003e80000000800 */
[----:B----4-:R-:W-:Y:S01]  /*136d0*/  HMMA.16816.F32 R60, R8, R16, R60 ;  /* 0x00000010083c723c */ /* 0x010fe2000000183c */
[----:B------:R-:W-:-:S05]  /*136e0*/  FFMA.FTZ R47, R47, UR19, -R2 ;  /* 0x000000132f2f7c23 */ /* 0x000fca0008010802 */
[C---:B------:R-:W-:Y:S06]  /*136f0*/  HMMA.16816.F32 R68, R8.reuse, R18, R188 ;  /* 0x000000120844723c */ /* 0x040fec00000018bc */
[C---:B------:R-:W-:Y:S01]  /*13700*/  HMMA.16816.F32 R56, R8.reuse, R20, R56 ;  /* 0x000000140838723c */ /* 0x040fe20000001838 */
[----:B-1----:R-:W-:Y:S01]  /*13710*/  FFMA.FTZ R0, R48, UR19, -R3 ;  /* 0x0000001330007c23 */ /* 0x002fe20008010803 */
[----:B------:R-:W-:Y:S02]  /*13720*/  MOV R191, R172 ;  /* 0x000000ac00bf7202 */ /* 0x000fe40000000f00 */
[----:B------:R-:W-:Y:S01]  /*13730*/  MOV R172, R222 ;  /* 0x000000de00ac7202 */ /* 0x000fe20000000f00 */
[----:B------:R1:W2:Y:S01]  /*13740*/  MUFU.EX2 R167, R0 ;  /* 0x0000000000a77308 */ /* 0x0002a20000000800 */
[----:B------:R-:W-:Y:S01]  /*13750*/  MOV R48, R139 ;  /* 0x0000008b00307202 */ /* 0x000fe20000000f00 */
[----:B------:R-:W-:Y:S01]  /*13760*/  HMMA.16816.F32 R64, R8, R22, R64 ;  /* 0x000000160840723c */ /* 0x000fe20000001840 */
[----:B------:R-:W-:-:S02]  /*13770*/  MOV R139, R211 ;  /* 0x000000d3008b7202 */ /* 0x000fc40000000f00 */
[----:B------:R-:W-:Y:S01]  /*13780*/  MOV R188, R156 ;  /* 0x0000009c00bc7202 */ /* 0x000fe20000000f00 */
[----:B------:R-:W-:Y:S01]  /*13790*/  FFMA.FTZ R48, R48, UR19, -R2 ;  /* 0x0000001330307c23 */ /* 0x000fe20008010802 */
[----:B------:R-:W-:Y:S01]  /*137a0*/  MOV R156, R157 ;  /* 0x0000009d009c7202 */ /* 0x000fe20000000f00 */
[C---:B------:R-:W-:Y:S01]  /*137b0*/  HMMA.16816.F32 R140, R8.reuse, R28, R36 ;  /* 0x0000001c088c723c */ /* 0x040fe20000001824 */
[----:B------:R-:W-:Y:S02]  /*137c0*/  MOV R157, R158 ;  /* 0x0000009e009d7202 */ /* 0x000fe40000000f00 */
[----:B------:R-:W-:Y:S01]  /*137d0*/  MOV R158, R40 ;  /* 0x00000028009e7202 */ /* 0x000fe20000000f00 */
[----:B------:R-:W-:Y:S01]  /*137e0*/  FFMA.FTZ R40, R244, UR19, -R24 ;  /* 0x00000013f4287c23 */ /* 0x000fe20008010818 */
[----:B------:R-:W-:Y:S01]  /*137f0*/  MOV R244, R182 ;  /* 0x000000b600f47202 */ /* 0x000fe20000000f00 */
[----:B------:R-:W-:Y:S01]  /*13800*/  HMMA.16816.F32 R80, R8, R30, R80 ;  /* 0x0000001e0850723c */ /* 0x000fe20000001850 */
[--C-:B------:R-:W-:Y:S01]  /*13810*/  FFMA.FTZ R39, R213, UR19, -R3.reuse ;  /* 0x00000013d5277c23 */ /* 0x100fe20008010803 */
[----:B------:R-:W-:Y:S01]  /*13820*/  FFMA.FTZ R37, R208, UR19, -R3 ;  /* 0x00000013d0257c23 */ /* 0x000fe20008010803 */
[----:B-1----:R-:W-:Y:S01]  /*13830*/  FFMA.FTZ R0, R133, UR19, -R25 ;  /* 0x0000001385007c23 */ /* 0x002fe20008010819 */
[----:B--2---:R-:W-:Y:S01]  /*13840*/  F2FP.F16.F32.PACK_AB R6, R167, R164 ;  /* 0x000000a4a706723e */ /* 0x004fe200000000ff */
[----:B------:R-:W-:Y:S01]  /*13850*/  FFMA.FTZ R36, R27, UR19, -R3 ;  /* 0x000000131b247c23 */ /* 0x000fe20008010803 */
[----:B------:R-:W-:Y:S01]  /*13860*/  MOV R133, R173 ;  /* 0x000000ad00857202 */ /* 0x000fe20000000f00 */
[----:B------:R1:W-:Y:S01]  /*13870*/  MUFU.EX2 R242, R0 ;  /* 0x0000000000f27308 */ /* 0x0003e20000000800 */
[----:B------:R-:W-:Y:S01]  /*13880*/  MOV R173, R223 ;  /* 0x000000df00ad7202 */ /* 0x000fe20000000f00 */
[----:B------:R-:W-:Y:S01]  /*13890*/  FFMA.FTZ R38, R212, UR19, -R25 ;  /* 0x00000013d4267c23 */ /* 0x000fe20008010819 */
[----:B------:R-:W-:-:S02]  /*138a0*/  MOV R190, R133 ;  /* 0x0000008500be7202 */ /* 0x000fc40000000f00 */
[----:B------:R-:W-:Y:S02]  /*138b0*/  MOV R208, R180 ;  /* 0x000000b400d07202 */ /* 0x000fe40000000f00 */
[----:B------:R-:W-:Y:S01]  /*138c0*/  MOV R213, R181 ;  /* 0x000000b500d57202 */ /* 0x000fe20000000f00 */
[----:B-1----:R-:W-:Y:S01]  /*138d0*/  FFMA.FTZ R0, R51, UR19, -R25 ;  /* 0x0000001333007c23 */ /* 0x002fe20008010819 */
[----:B------:R-:W-:Y:S01]  /*138e0*/  MOV R51, R221 ;  /* 0x000000dd00337202 */ /* 0x000fe20000000f00 */
[----:B------:R-:W-:Y:S01]  /*138f0*/  MUFU.EX2 R44, R44 ;  /* 0x0000002c002c7308 */ /* 0x000fe20000000800 */
[----:B------:R-:W-:-:S07]  /*13900*/  MOV R212, R158 ;  /* 0x0000009e00d47202 */ /* 0x000fce0000000f00 */
[----:B------:R1:W2:Y:S02]  /*13910*/  MUFU.EX2 R243, R0 ;  /* 0x0000000000f37308 */ /* 0x0002a40000000800 */
[----:B-1----:R-:W-:Y:S01]  /*13920*/  FFMA.FTZ R0, R50, UR19, -R25 ;  /* 0x0000001332007c23 */ /* 0x002fe20008010819 */
[----:B--2---:R-:W-:Y:S02]  /*13930*/  F2FP.F16.F32.PACK_AB R5, R243, R242 ;  /* 0x000000f2f305723e */ /* 0x004fe400000000ff */
[----:B------:R-:W-:-:S03]  /*13940*/  MOV R50, R174 ;  /* 0x000000ae00327202 */ /* 0x000fc60000000f00 */
[----:B------:R1:W-:Y:S01]  /*13950*/  MUFU.EX2 R245, R0 ;  /* 0x0000000000f57308 */ /* 0x0003e20000000800 */
[----:B------:R-:W-:Y:S01]  /*13960*/  MOV R174, R237 ;  /* 0x000000ed00ae7202 */ /* 0x000fe20000000f00 */
[----:B-1----:R-:W-:Y:S01]  /*13970*/  FFMA.FTZ R0, R45, UR19, -R25 ;  /* 0x000000132d007c23 */ /* 0x002fe20008010819 */
[----:B------:R-:W-:Y:S01]  /*13980*/  FFMA.FTZ R45, R249, UR19, -R2 ;  /* 0x00000013f92d7c23 */ /* 0x000fe20008010802 */
[----:B------:R-:W-:-:S04]  /*13990*/  MOV R249, R164 ;  /* 0x000000a400f97202 */ /* 0x000fc80000000f00 */
[----:B------:R-:W1:Y:S02]  /*139a0*/  MUFU.EX2 R246, R0 ;  /* 0x0000000000f67308 */ /* 0x000e640000000800 */
[----:B-1----:R-:W-:Y:S01]  /*139b0*/  F2FP.F16.F32.PACK_AB R7, R246, R245 ;  /* 0x000000f5f607723e */ /* 0x002fe200000000ff */
[----:B------:R-:W-:-:S05]  /*139c0*/  FFMA.FTZ R0, R238, UR19, -R2 ;  /* 0x00000013ee007c23 */ /* 0x000fca0008010802 */
[----:B------:R1:W-:Y:S01]  /*139d0*/  MUFU.EX2 R238, R0 ;  /* 0x0000000000ee7308 */ /* 0x0003e20000000800 */
[C---:B------:R-:W-:Y:S06]  /*139e0*/  HMMA.16816.F32 R144, R4.reuse, R12, R144 ;  /* 0x0000000c0490723c */ /* 0x040fec0000001890 */
[C---:B------:R-:W-:Y:S01]  /*139f0*/  HMMA.16816.F32 R152, R4.reuse, R14, R152 ;  /* 0x0000000e0498723c */ /* 0x040fe20000001898 */
[----:B------:R-:W2:Y:S05]  /*13a00*/  LDSM.16.MT88.4 R12, [R227+0xc800] ;  /* 0x00c80000e30c783b */ /* 0x000eaa0000004200 */
[----:B------:R-:W-:Y:S01]  /*13a10*/  HMMA.16816.F32 R176, R4, R16, R176 ;  /* 0x0000001004b0723c */ /* 0x000fe200000018b0 */
[----:B-1----:R-:W-:-:S05]  /*13a20*/  FFMA.FTZ R0, R239, UR19, -R2 ;  /* 0x00000013ef007c23 */ /* 0x002fca0008010802 */
[C---:B------:R-:W-:Y:S01]  /*13a30*/  HMMA.16816.F32 R184, R4.reuse, R18, R184 ;  /* 0x0000001204b8723c */ /* 0x040fe200000018b8 */
[----:B------:R1:W3:Y:S01]  /*13a40*/  MUFU.EX2 R239, R0 ;  /* 0x0000000000ef7308 */ /* 0x0002e20000000800 */
[----:B------:R-:W4:Y:S04]  /*13a50*/  LDSM.16.MT88.4 R16, [R228+0xe800] ;  /* 0x00e80000e410783b */ /* 0x000f280000004200 */
[C---:B------:R-:W-:Y:S06]  /*13a60*/  HMMA.16816.F32 R160, R4.reuse, R20, R160 ;  /* 0x0000001404a0723c */ /* 0x040fec00000018a0 */
[----:B------:R-:W-:Y:S01]  /*13a70*/  HMMA.16816.F32 R168, R4, R22, R168 ;  /* 0x0000001604a8723c */ /* 0x000fe200000018a8 */
[----:B------:R-:W3:Y:S01]  /*13a80*/  LDSM.16.MT88.4 R20, [R226+0xe800] ;  /* 0x00e80000e214783b */ /* 0x000ee20000004200 */
[----:B-1----:R-:W-:-:S04]  /*13a90*/  FFMA.FTZ R0, R240, UR19, -R2 ;  /* 0x00000013f0007c23 */ /* 0x002fc80008010802 */
[C---:B------:R-:W-:Y:S01]  /*13aa0*/  HMMA.16816.F32 R72, R4.reuse, R28, R72 ;  /* 0x0000001c0448723c */ /* 0x040fe20000001848 */
[----:B------:R1:W-:Y:S05]  /*13ab0*/  MUFU.EX2 R240, R0 ;  /* 0x0000000000f07308 */ /* 0x0003ea0000000800 */
[----:B------:R-:W-:Y:S01]  /*13ac0*/  HMMA.16816.F32 R76, R4, R30, R76 ;  /* 0x0000001e044c723c */ /* 0x000fe2000000184c */
[----:B------:R-:W-:Y:S05]  /*13ad0*/  LDSM.16.MT88.4 R28, [R227+0xf000] ;  /* 0x00f00000e31c783b */ /* 0x000fea0000004200 */
[-C--:B--2---:R-:W-:Y:S06]  /*13ae0*/  HMMA.16816.F32 R196, R8, R12.reuse, R196 ;  /* 0x0000000c08c4723c */ /* 0x084fec00000018c4 */
[----:B------:R-:W-:Y:S01]  /*13af0*/  HMMA.16816.F32 R192, R4, R12, R192 ;  /* 0x0000000c04c0723c */ /* 0x000fe200000018c0 */
[----:B-1----:R-:W-:-:S04]  /*13b00*/  FFMA.FTZ R0, R241, UR19, -R2 ;  /* 0x00000013f1007c23 */ /* 0x002fc80008010802 */
[----:B------:R1:W-:Y:S01]  /*13b10*/  MUFU.EX2 R241, R0 ;  /* 0x0000000000f17308 */ /* 0x0003e20000000800 */
[-C--:B------:R-:W-:Y:S06]  /*13b20*/  HMMA.16816.F32 R200, R4, R14.reuse, R200 ;  /* 0x0000000e04c8723c */ /* 0x080fec00000018c8 */
[----:B------:R-:W-:Y:S01]  /*13b30*/  HMMA.16816.F32 R204, R8, R14, R204 ;  /* 0x0000000e08cc723c */ /* 0x000fe200000018cc */
[----:B------:R-:W2:Y:S05]  /*13b40*/  LDSM.16.MT88.4 R12, [R227+0xe800] ;  /* 0x00e80000e30c783b */ /* 0x000eaa0000004200 */
[----:B----4-:R-:W-:Y:S01]  /*13b50*/  HMMA.16816.F32 R104, R4, R16, R104 ;  /* 0x000000100468723c */ /* 0x010fe20000001868 */
[----:B-1----:R-:W-:Y:S01]  /*13b60*/  FFMA.FTZ R0, R134, UR19, -R24 ;  /* 0x0000001386007c23 */ /* 0x002fe20008010818 */
[----:B------:R-:W-:-:S04]  /*13b70*/  MOV R134, R216 ;  /* 0x000000d800867202 */ /* 0x000fc80000000f00 */
[----:B------:R-:W-:Y:S01]  /*13b80*/  HMMA.16816.F32 R108, R4, R18, R108 ;  /* 0x00000012046c723c */ /* 0x000fe2000000186c */
[----:B------:R1:W-:Y:S01]  /*13b90*/  MUFU.EX2 R221, R0 ;  /* 0x0000000000dd7308 */ /* 0x0003e20000000800 */
[----:B------:R-:W-:-:S04]  /*13ba0*/  MOV R189, R134 ;  /* 0x0000008600bd7202 */ /* 0x000fc80000000f00 */
[C---:B------:R-:W-:Y:S06]  /*13bb0*/  HMMA.16816.F32 R100, R8.reuse, R16, R100 ;  /* 0x000000100864723c */ /* 0x040fec0000001864 */
[C---:B------:R-:W-:Y:S01]  /*13bc0*/  HMMA.16816.F32 R112, R8.reuse, R18, R112 ;  /* 0x000000120870723c */ /* 0x040fe20000001870 */
[----:B------:R-:W4:Y:S05]  /*13bd0*/  LDSM.16.MT88.4 R16, [R226+0xd000] ;  /* 0x00d00000e210783b */ /* 0x000f2a0000004200 */
[----:B---3--:R-:W-:Y:S01]  /*13be0*/  HMMA.16816.F32 R84, R8, R20, R84 ;  /* 0x000000140854723c */ /* 0x008fe20000001854 */
[----:B-1----:R-:W-:Y:S01]  /*13bf0*/  FFMA.FTZ R0, R251, UR19, -R24 ;  /* 0x00000013fb007c23 */ /* 0x002fe20008010818 */
[----:B------:R-:W-:-:S03]  /*13c00*/  MOV R251, R167 ;  /* 0x000000a700fb7202 */ /* 0x000fc60000000f00 */
[----:B------:R1:W3:Y:S01]  /*13c10*/  MUFU.EX2 R222, R0 ;  /* 0x0000000000de7308 */ /* 0x0002e20000000800 */
[----:B------:R-:W-:Y:S06]  /*13c20*/  HMMA.16816.F32 R96, R8, R22, R96 ;  /* 0x000000160860723c */ /* 0x000fec0000001860 */
[----:B--2---:R-:W-:Y:S06]  /*13c30*/  HMMA.16816.F32 R124, R4, R14, R124 ;  /* 0x0000000e047c723c */ /* 0x004fec000000187c */
[----:B------:R-:W-:Y:S01]  /*13c40*/  HMMA.16816.F32 R116, R8, R12, R116 ;  /* 0x0000000c0874723c */ /* 0x000fe20000001874 */
[----:B-1----:R-:W-:Y:S01]  /*13c50*/  FFMA.FTZ R0, R250, UR19, -R24 ;  /* 0x00000013fa007c23 */ /* 0x002fe20008010818 */
[----:B------:R-:W-:-:S04]  /*13c60*/  MOV R250, R166 ;  /* 0x000000a600fa7202 */ /* 0x000fc80000000f00 */
[----:B------:R-:W-:Y:S01]  /*13c70*/  HMMA.16816.F32 R128, R8, R14, R128 ;  /* 0x0000000e0880723c */ /* 0x000fe20000001880 */
[----:B------:R1:W-:Y:S05]  /*13c80*/  MUFU.EX2 R223, R0 ;  /* 0x0000000000df7308 */ /* 0x0003ea0000000800 */
[C---:B------:R-:W-:Y:S01]  /*13c90*/  HMMA.16816.F32 R88, R4.reuse, R20, R88 ;  /* 0x000000140458723c */ /* 0x040fe20000001858 */
[----:B------:R-:W-:Y:S02]  /*13ca0*/  F2FP.F16.F32.PACK_AB R8, R239, R238 ;  /* 0x000000eeef08723e */ /* 0x000fe400000000ff */
[----:B---3--:R-:W-:Y:S02]  /*13cb0*/  F2FP.F16.F32.PACK_AB R9, R222, R221 ;  /* 0x000000ddde09723e */ /* 0x008fe400000000ff */
[----:B------:R-:W-:Y:S01]  /*13cc0*/  F2FP.F16.F32.PACK_AB R10, R241, R240 ;  /* 0x000000f0f10a723e */ /* 0x000fe200000000ff */
[C---:B------:R-:W-:Y:S01]  /*13cd0*/  HMMA.16816.F32 R92, R4.reuse, R22, R92 ;  /* 0x00000016045c723c */ /* 0x040fe2000000185c */
[----:B------:R-:W2:Y:S05]  /*13ce0*/  LDSM.16.MT88.4 R20, [R225+0xd000] ;  /* 0x00d00000e114783b */ /* 0x000eaa0000004200 */
[----:B------:R-:W-:Y:S01]  /*13cf0*/  HMMA.16816.F32 R120, R4, R12, R120 ;  /* 0x0000000c0478723c */ /* 0x000fe20000001878 */
[----:B-1----:R-:W-:Y:S01]  /*13d00*/  FFMA.FTZ R0, R248, UR19, -R24 ;  /* 0x00000013f8007c23 */ /* 0x002fe20008010818 */
[----:B------:R-:W-:Y:S01]  /*13d10*/  MOV R248, R165 ;  /* 0x000000a500f87202 */ /* 0x000fe20000000f00 */
[----:B------:R-:W1:Y:S02]  /*13d20*/  LDSM.16.MT88.4 R12, [R228+0xd000] ;  /* 0x00d00000e40c783b */ /* 0x000e640000004200 */
[----:B------:R3:W4:Y:S02]  /*13d30*/  MUFU.EX2 R237, R0 ;  /* 0x0000000000ed7308 */ /* 0x0007240000000800 */
[----:B---3--:R-:W-:Y:S01]  /*13d40*/  FFMA.FTZ R0, R220, UR19, -R3 ;  /* 0x00000013dc007c23 */ /* 0x008fe20008010803 */
[----:B----4-:R-:W-:-:S05]  /*13d50*/  F2FP.F16.F32.PACK_AB R11, R237, R223 ;  /* 0x000000dfed0b723e */ /* 0x010fca00000000ff */
[----:B------:R3:W-:Y:S02]  /*13d60*/  MUFU.EX2 R210, R0 ;  /* 0x0000000000d27308 */ /* 0x0007e40000000800 */
[C---:B------:R-:W-:Y:S06]  /*13d70*/  HMMA.16816.F32 R164, R8.reuse, R16, R56 ;  /* 0x0000001008a4723c */ /* 0x040fec0000001838 */
[C---:B--2---:R-:W-:Y:S06]  /*13d80*/  HMMA.16816.F32 R148, R8.reuse, R20, R148 ;  /* 0x000000140894723c */ /* 0x044fec0000001894 */
[----:B------:R-:W-:Y:S01]  /*13d90*/  HMMA.16816.F32 R52, R8, R22, R52 ;  /* 0x000000160834723c */ /* 0x000fe20000001834 */
[----:B---3--:R-:W-:Y:S01]  /*13da0*/  FFMA.FTZ R0, R43, UR19, -R3 ;  /* 0x000000132b007c23 */ /* 0x008fe20008010803 */
[----:B------:R-:W-:Y:S01]  /*13db0*/  FFMA.FTZ R43, R191, UR19, -R24 ;  /* 0x00000013bf2b7c23 */ /* 0x000fe20008010818 */
[----:B------:R-:W-:-:S02]  /*13dc0*/  MOV R191, R51 ;  /* 0x0000003300bf7202 */ /* 0x000fc40000000f00 */
[----:B------:R2:W3:Y:S01]  /*13dd0*/  MUFU.EX2 R211, R0 ;  /* 0x0000000000d37308 */ /* 0x0004e20000000800 */
[----:B------:R-:W-:Y:S01]  /*13de0*/  HMMA.16816.F32 R64, R8, R18, R64 ;  /* 0x000000120840723c */ /* 0x000fe20000001840 */
[----:B--2---:R-:W-:Y:S01]  /*13df0*/  FFMA.FTZ R0, R42, UR19, -R3 ;  /* 0x000000132a007c23 */ /* 0x004fe20008010803 */
[----:B---3--:R-:W-:Y:S01]  /*13e00*/  F2FP.F16.F32.PACK_AB R4, R211, R210 ;  /* 0x000000d2d304723e */ /* 0x008fe200000000ff */
[----:B------:R-:W-:-:S04]  /*13e10*/  FFMA.FTZ R42, R50, UR19, -R24 ;  /* 0x00000013322a7c23 */ /* 0x000fc80008010818 */
[----:B------:R2:W-:Y:S02]  /*13e20*/  MUFU.EX2 R216, R0 ;  /* 0x0000000000d87308 */ /* 0x0005e40000000800 */
[--C-:B--2---:R-:W-:Y:S01]  /*13e30*/  FFMA.FTZ R0, R41, UR19, -R3.reuse ;  /* 0x0000001329007c23 */ /* 0x104fe20008010803 */
[----:B------:R-:W-:Y:S01]  /*13e40*/  FFMA.FTZ R3, R26, UR19, -R3 ;  /* 0x000000131a037c23 */ /* 0x000fe20008010803 */
[----:B------:R-:W-:Y:S01]  /*13e50*/  FFMA.FTZ R41, R209, UR19, -R25 ;  /* 0x00000013d1297c23 */ /* 0x000fe20008010819 */
[----:B------:R-:W-:-:S03]  /*13e60*/  MOV R209, R159 ;  /* 0x0000009f00d17202 */ /* 0x000fc60000000f00 */
[----:B------:R2:W3:Y:S02]  /*13e70*/  MUFU.EX2 R220, R0 ;  /* 0x0000000000dc7308 */ /* 0x0004e40000000800 */
[--C-:B--2---:R-:W-:Y:S01]  /*13e80*/  FFMA.FTZ R0, R46, UR19, -R25.reuse ;  /* 0x000000132e007c23 */ /* 0x104fe20008010819 */
[----:B------:R-:W-:Y:S01]  /*13e90*/  FFMA.FTZ R46, R139, UR19, -R2 ;  /* 0x000000138b2e7c23 */ /* 0x000fe20008010802 */
[----:B------:R-:W-:Y:S01]  /*13ea0*/  FFMA.FTZ R2, R215, UR19, -R25 ;  /* 0x00000013d7027c23 */ /* 0x000fe20008010819 */
[----:B---3--:R-:W-:-:S03]  /*13eb0*/  F2FP.F16.F32.PACK_AB R6, R220, R216 ;  /* 0x000000d8dc06723e */ /* 0x008fc600000000ff */
[----:B------:R2:W-:Y:S01]  /*13ec0*/  MUFU.EX2 R139, R0 ;  /* 0x00000000008b7308 */ /* 0x0005e20000000800 */
[----:B------:R-:W-:-:S07]  /*13ed0*/  MOV R215, R49 ;  /* 0x0000003100d77202 */ /* 0x000fce0000000f00 */
[----:B------:R3:W-:Y:S01]  /*13ee0*/  MUFU.EX2 R133, R2 ;  /* 0x0000000200857308 */ /* 0x0007e20000000800 */
[--C-:B--2---:R-:W-:Y:S01]  /*13ef0*/  FFMA.FTZ R0, R219, UR19, -R25.reuse ;  /* 0x00000013db007c23 */ /* 0x104fe20008010819 */
[----:B------:R-:W-:Y:S02]  /*13f00*/  MOV R219, R183 ;  /* 0x000000b700db7202 */ /* 0x000fe40000000f00 */
[C---:B-1----:R-:W-:Y:S04]  /*13f10*/  HMMA.16816.F32 R180, R8.reuse, R12, R60 ;  /* 0x0000000c08b4723c */ /* 0x042fe8000000183c */
[----:B------:R1:W2:Y:S01]  /*13f20*/  MUFU.EX2 R134, R0 ;  /* 0x0000000000867308 */ /* 0x0002a20000000800 */
[--C-:B---3--:R-:W-:Y:S01]  /*13f30*/  FFMA.FTZ R2, R218, UR19, -R25.reuse ;  /* 0x00000013da027c23 */ /* 0x108fe20008010819 */
[----:B------:R-:W-:Y:S01]  /*13f40*/  HMMA.16816.F32 R60, R8, R14, R68 ;  /* 0x0000000e083c723c */ /* 0x000fe20000001844 */
[----:B------:R-:W-:Y:S01]  /*13f50*/  MOV R218, R156 ;  /* 0x0000009c00da7202 */ /* 0x000fe20000000f00 */
[----:B-1----:R-:W-:Y:S01]  /*13f60*/  FFMA.FTZ R0, R217, UR19, -R25 ;  /* 0x00000013d9007c23 */ /* 0x002fe20008010819 */
[----:B------:R-:W-:-:S02]  /*13f70*/  MOV R217, R132 ;  /* 0x0000008400d97202 */ /* 0x000fc40000000f00 */
[----:B--2---:R-:W-:Y:S01]  /*13f80*/  F2FP.F16.F32.PACK_AB R5, R134, R139 ;  /* 0x0000008b8605723e */ /* 0x004fe200000000ff */
[----:B------:R-:W1:Y:S02]  /*13f90*/  MUFU.EX2 R132, R0 ;  /* 0x0000000000847308 */ /* 0x000e640000000800 */
[----:B-1----:R-:W-:Y:S01]  /*13fa0*/  F2FP.F16.F32.PACK_AB R7, R133, R132 ;  /* 0x000000848507723e */ /* 0x002fe200000000ff */
[----:B------:R-:W-:-:S05]  /*13fb0*/  FFMA.FTZ R0, R214, UR19, -R25 ;  /* 0x00000013d6007c23 */ /* 0x000fca0008010819 */
[----:B------:R-:W-:Y:S01]  /*13fc0*/  MUFU.EX2 R51, R45 ;  /* 0x0000002d00337308 */ /* 0x000fe20000000800 */
[----:B------:R-:W1:Y:S01]  /*13fd0*/  LDSM.16.MT88.4 R24, [R227+0xd000] ;  /* 0x00d00000e318783b */ /* 0x000e620000004200 */
[----:B------:R-:W-:Y:S01]  /*13fe0*/  HMMA.16816.F32 R116, R8, R28, R116 ;  /* 0x0000001c0874723c */ /* 0x000fe20000001874 */
[----:B------:R-:W-:Y:S02]  /*13ff0*/  MOV R214, R157 ;  /* 0x0000009d00d67202 */ /* 0x000fe40000000f00 */
[----:B------:R-:W-:Y:S03]  /*14000*/  LDSM.16.MT88.4 R156, [R225+0xd800] ;  /* 0x00d80000e19c783b */ /* 0x000fe60000004200 */
[C---:B------:R-:W-:Y:S01]  /*14010*/  HMMA.16816.F32 R56, R4.reuse, R30, R124 ;  /* 0x0000001e0438723c */ /* 0x040fe2000000187c */
[----:B------:R-:W2:Y:S04]  /*14020*/  LDL.LU R124, [R1+0x40] ;  /* 0x00004000017c7983 */ /* 0x000ea80000300800 */
[----:B------:R-:W3:Y:S01]  /*14030*/  LDL.LU R125, [R1+0x4c] ;  /* 0x00004c00017d7983 */ /* 0x000ee20000300800 */
[C---:B------:R-:W-:Y:S03]  /*14040*/  HMMA.16816.F32 R144, R4.reuse, R20, R144 ;  /* 0x000000140490723c */ /* 0x040fe60000001890 */
[----:B------:R-:W4:Y:S03]  /*14050*/  LDL.LU R126, [R1+0x50] ;  /* 0x00005000017e7983 */ /* 0x000f260000300800 */
[C---:B------:R-:W-:Y:S01]  /*14060*/  HMMA.16816.F32 R152, R4.reuse, R22, R152 ;  /* 0x000000160498723c */ /* 0x040fe20000001898 */
[----:B------:R-:W4:Y:S04]  /*14070*/  LDL.LU R127, [R1+0x44] ;  /* 0x00004400017f7983 */ /* 0x000f280000300800 */
[----:B------:R-:W1:Y:S01]  /*14080*/  LDSM.16.MT88.4 R20, [R225+0xf000] ;  /* 0x00f00000e114783b */ /* 0x000e620000004200 */
[C---:B------:R-:W-:Y:S06]  /*14090*/  HMMA.16816.F32 R160, R4.reuse, R16, R160 ;  /* 0x0000001004a0723c */ /* 0x040fec00000018a0 */
[C---:B------:R-:W-:Y:S01]  /*140a0*/  HMMA.16816.F32 R168, R4.reuse, R18, R168 ;  /* 0x0000001204a8723c */ /* 0x040fe200000018a8 */
[----:B------:R-:W1:Y:S05]  /*140b0*/  LDSM.16.MT88.4 R16, [R226+0xf000] ;  /* 0x00f00000e210783b */ /* 0x000e6a0000004200 */
[C---:B------:R-:W-:Y:S06]  /*140c0*/  HMMA.16816.F32 R176, R4.reuse, R12, R176 ;  /* 0x0000000c04b0723c */ /* 0x040fec00000018b0 */
[C---:B------:R-:W-:Y:S01]  /*140d0*/  HMMA.16816.F32 R184, R4.reuse, R14, R184 ;  /* 0x0000000e04b8723c */ /* 0x040fe200000018b8 */
[----:B------:R-:W1:Y:S05]  /*140e0*/  LDSM.16.MT88.4 R12, [R228+0xf000] ;  /* 0x00f00000e40c783b */ /* 0x000e6a0000004200 */
[C---:B-1----:R-:W-:Y:S06]  /*140f0*/  HMMA.16816.F32 R192, R4.reuse, R24, R192 ;  /* 0x0000001804c0723c */ /* 0x042fec00000018c0 */
        /* <DEDUP_REMOVED lines=8> */
[----:B------:R-:W-:Y:S08]  /*14180*/  MUFU.EX2 R50, R48 ;  /* 0x0000003000327308 */ /* 0x000ff00000000800 */
[----:B------:R-:W-:Y:S08]  /*14190*/  MUFU.EX2 R49, R46 ;  /* 0x0000002e00317308 */ /* 0x000ff00000000800 */
[----:B------:R-:W-:Y:S08]  /*141a0*/  MUFU.EX2 R45, R40 ;  /* 0x00000028002d7308 */ /* 0x000ff00000000800 */
[----:B------:R-:W1:Y:S08]  /*141b0*/  MUFU.EX2 R48, R47 ;  /* 0x0000002f00307308 */ /* 0x000e700000000800 */
[----:B------:R-:W1:Y:S08]  /*141c0*/  MUFU.EX2 R46, R43 ;  /* 0x0000002b002e7308 */ /* 0x000e700000000800 */
[----:B------:R-:W-:Y:S08]  /*141d0*/  MUFU.EX2 R40, R39 ;  /* 0x0000002700287308 */ /* 0x000ff00000000800 */
[----:B------:R-:W1:Y:S08]  /*141e0*/  MUFU.EX2 R47, R42 ;  /* 0x0000002a002f7308 */ /* 0x000e700000000800 */
[----:B------:R-:W2:Y:S08]  /*141f0*/  MUFU.EX2 R43, R37 ;  /* 0x00000025002b7308 */ /* 0x000eb00000000800 */
[----:B------:R-:W-:Y:S08]  /*14200*/  MUFU.EX2 R39, R36 ;  /* 0x0000002400277308 */ /* 0x000ff00000000800 */
[----:B------:R3:W-:Y:S08]  /*14210*/  MUFU.EX2 R42, R3 ;  /* 0x00000003002a7308 */ /* 0x0007f00000000800 */
[----:B------:R4:W-:Y:S08]  /*14220*/  MUFU.EX2 R37, R2 ;  /* 0x0000000200257308 */ /* 0x0009f00000000800 */
[----:B------:R-:W4:Y:S08]  /*14230*/  MUFU.EX2 R36, R0 ;  /* 0x0000000000247308 */ /* 0x000f300000000800 */
[----:B------:R-:W-:Y:S08]  /*14240*/  MUFU.EX2 R38, R38 ;  /* 0x0000002600267308 */ /* 0x000ff00000000800 */
[----:B------:R-:W4:Y:S01]  /*14250*/  MUFU.EX2 R41, R41 ;  /* 0x0000002900297308 */ /* 0x000f220000000800 */
[C---:B------:R-:W-:Y:S06]  /*14260*/  HMMA.16816.F32 R196, R8.reuse, R24, R196 ;  /* 0x0000001808c4723c */ /* 0x040fec00000018c4 */
[C---:B------:R-:W-:Y:S06]  /*14270*/  HMMA.16816.F32 R68, R8.reuse, R20, R140 ;  /* 0x000000140844723c */ /* 0x040fec000000188c */
[----:B------:R-:W-:Y:S01]  /*14280*/  HMMA.16816.F32 R84, R8, R16, R84 ;  /* 0x000000100854723c */ /* 0x000fe20000001854 */
[----:B------:R-:W-:-:S05]  /*14290*/  MOV R140, R175 ;  /* 0x000000af008c7202 */ /* 0x000fca0000000f00 */
[----:B------:R-:W-:Y:S01]  /*142a0*/  HMMA.16816.F32 R100, R8, R12, R100 ;  /* 0x0000000c0864723c */ /* 0x000fe20000001864 */
[----:B------:R-:W-:-:S05]  /*142b0*/  MOV R141, R174 ;  /* 0x000000ae008d7202 */ /* 0x000fca0000000f00 */
[C---:B------:R-:W-:Y:S01]  /*142c0*/  HMMA.16816.F32 R24, R8.reuse, R26, R204 ;  /* 0x0000001a0818723c */ /* 0x040fe200000018cc */
[----:B------:R-:W-:Y:S01]  /*142d0*/  MOV R142, R173 ;  /* 0x000000ad008e7202 */ /* 0x000fe20000000f00 */
[----:B------:R-:W-:Y:S04]  /*142e0*/  LDSM.16.MT88.4 R204, [R227+0xd800] ;  /* 0x00d80000e3cc783b */ /* 0x000fe80000004200 */
[C---:B------:R-:W-:Y:S01]  /*142f0*/  HMMA.16816.F32 R20, R8.reuse, R22, R80 ;  /* 0x000000160814723c */ /* 0x040fe20000001850 */
[----:B------:R-:W-:Y:S01]  /*14300*/  MOV R143, R172 ;  /* 0x000000ac008f7202 */ /* 0x000fe20000000f00 */
[----:B------:R-:W-:Y:S04]  /*14310*/  LDSM.16.MT88.4 R80, [R225+0xf800] ;  /* 0x00f80000e150783b */ /* 0x000fe80000004200 */
[C---:B------:R-:W-:Y:S01]  /*14320*/  HMMA.16816.F32 R16, R8.reuse, R18, R96 ;  /* 0x000000120810723c */ /* 0x040fe20000001860 */
[----:B------:R-:W-:Y:S04]  /*14330*/  LDSM.16.MT88.4 R172, [R226+0xd800] ;  /* 0x00d80000e2ac783b */ /* 0x000fe80000004200 */
[----:B------:R-:W-:Y:S01]  /*14340*/  LDSM.16.MT88.4 R96, [R226+0xf800] ;  /* 0x00f80000e260783b */ /* 0x000fe20000004200 */
[C---:B------:R-:W-:Y:S03]  /*14350*/  HMMA.16816.F32 R12, R8.reuse, R14, R112 ;  /* 0x0000000e080c723c */ /* 0x040fe60000001870 */
[----:B------:R-:W-:Y:S03]  /*14360*/  LDSM.16.MT88.4 R112, [R228+0xf800] ;  /* 0x00f80000e470783b */ /* 0x000fe60000004200 */
[----:B------:R-:W-:Y:S07]  /*14370*/  HMMA.16816.F32 R8, R8, R30, R128 ;  /* 0x0000001e0808723c */ /* 0x000fee0000001880 */
[----:B-1----:R-:W-:-:S02]  /*14380*/  F2FP.F16.F32.PACK_AB R128, R48, R50 ;  /* 0x000000323080723e */ /* 0x002fc400000000ff */
[----:B------:R-:W-:Y:S02]  /*14390*/  F2FP.F16.F32.PACK_AB R129, R46, R44 ;  /* 0x0000002c2e81723e */ /* 0x000fe400000000ff */
[----:B------:R-:W-:Y:S02]  /*143a0*/  F2FP.F16.F32.PACK_AB R130, R51, R49 ;  /* 0x000000313382723e */ /* 0x000fe400000000ff */
[----:B------:R-:W-:Y:S01]  /*143b0*/  F2FP.F16.F32.PACK_AB R131, R45, R47 ;  /* 0x0000002f2d83723e */ /* 0x000fe200000000ff */
[----:B--2---:R-:W-:Y:S01]  /*143c0*/  FFMA.FTZ R4, R124, R32, R231 ;  /* 0x000000207c047223 */ /* 0x004fe200000100e7 */
[----:B------:R-:W-:Y:S01]  /*143d0*/  F2FP.F16.F32.PACK_AB R124, R43, R40 ;  /* 0x000000282b7c723e */ /* 0x000fe200000000ff */
[----:B------:R1:W5:Y:S02]  /*143e0*/  LDL.LU R231, [R1+0x9c] ;  /* 0x00009c0001e77983 */ /* 0x0003640000300800 */
[----:B------:R-:W-:Y:S02]  /*143f0*/  FADD.FTZ R32, R209, R4 ;  /* 0x00000004d1207221 */ /* 0x000fe40000010000 */
[----:B------:R-:W2:Y:S01]  /*14400*/  LDSM.16.MT88.4 R4, [R227+0xf800] ;  /* 0x00f80000e304783b */ /* 0x000ea20000004200 */
[----:B---3--:R-:W-:Y:S01]  /*14410*/  FFMA.FTZ R3, R125, R33, R230 ;  /* 0x000000217d037223 */ /* 0x008fe200000100e6 */
[----:B----4-:R-:W-:Y:S01]  /*14420*/  FFMA.FTZ R2, R126, R34, R229 ;  /* 0x000000227e027223 */ /* 0x010fe200000100e5 */
[----:B------:R-:W-:Y:S01]  /*14430*/  F2FP.F16.F32.PACK_AB R125, R36, R37 ;  /* 0x00000025247d723e */ /* 0x000fe200000000ff */
[----:B------:R1:W5:Y:S01]  /*14440*/  LDL.LU R230, [R1+0x98] ;  /* 0x0000980001e67983 */ /* 0x0003620000300800 */
[----:B------:R-:W-:Y:S01]  /*14450*/  F2FP.F16.F32.PACK_AB R126, R42, R39 ;  /* 0x000000272a7e723e */ /* 0x000fe200000000ff */
[----:B------:R-:W-:Y:S01]  /*14460*/  FFMA.FTZ R0, R127, R35, R224 ;  /* 0x000000237f007223 */ /* 0x000fe200000100e0 */
[----:B------:R-:W-:Y:S01]  /*14470*/  F2FP.F16.F32.PACK_AB R127, R41, R38 ;  /* 0x00000026297f723e */ /* 0x000fe200000000ff */
[----:B------:R-:W-:Y:S01]  /*14480*/  FADD.FTZ R29, R212, R3 ;  /* 0x00000003d41d7221 */ /* 0x000fe20000010000 */
        /* <DEDUP_REMOVED lines=12> */
[----:B------:R-:W3:Y:S01]  /*14550*/  LDSM.16.MT88.4 R188, [R228+0xd800] ;  /* 0x00d80000e4bc783b */ /* 0x000ee20000004200 */
        /* <DEDUP_REMOVED lines=8> */
[-C--:B--2---:R-:W-:Y:S06]  /*145e0*/  HMMA.16816.F32 R120, R124, R4.reuse, R120 ;  /* 0x000000047c78723c */ /* 0x084fec0000001878 */
[----:B------:R-:W-:Y:S07]  /*145f0*/  HMMA.16816.F32 R116, R128, R4, R116 ;  /* 0x000000048074723c */ /* 0x000fee0000001874 */
[----:B------:R-:W-:-:S04]  /*14600*/  FADD.FTZ R4, R143, R33 ;  /* 0x000000218f047221 */ /* 0x000fc80000010000 */
        /* <DEDUP_REMOVED lines=48> */
[----:B------:R-:W-:-:S05]  /*14910*/  @UP0 UIADD3 UR18, UR18, -0x4, URZ ;  /* 0xfffffffc12120890 */ /* 0x000fca000fffe03f */
[C---:B------:R-:W-:Y:S06]  /*14920*/  HMMA.16816.F32 R144, R124.reuse, R156, R144 ;  /* 0x0000009c7c90723c */ /* 0x040fec0000001890 */
[C---:B------:R-:W-:Y:S06]  /*14930*/  HMMA.16816.F32 R152, R124.reuse, R158, R152 ;  /* 0x0000009e7c98723c */ /* 0x040fec0000001898 */
[C---:B------:R-:W-:Y:S06]  /*14940*/  HMMA.16816.F32 R160, R124.reuse, R172, R160 ;  /* 0x000000ac7ca0723c */ /* 0x040fec00000018a0 */
        /* <DEDUP_REMOVED lines=27> */
[----:B-1----:R-:W-:-:S15]  /*14b00*/  @P0 BRA `(.L_x_528) ;  /* 0x0000000000040947 */ /* 0x002fde0003800000 */
.L_x_521:
[----:B------:R-:W-:-:S12]  /*14b10*/  UIADD3 UR18, UR28, -0x1, URZ ;  /* 0xffffffff1c127890 */ /* 0x000fd8000fffe03f */
.L_x_528:
[----:B------:R-:W-:-:S13]  /*14b20*/  ISETP.LE.AND P0, PT, RZ, UR18, PT ;  /* 0x00000012ff007c0c */ /* 0x000fda000bf03270 */
[----:B------:R-:W-:Y:S05]  /*14b30*/  @!P0 BRA `(.L_x_529) ;  /* 0x0000005400388947 */ /* 0x000fea0003800000 */
[----:B------:R-:W1:Y:S01]  /*14b40*/  S2R R2, SR_TID.X ;  /* 0x0000000000027919 */ /* 0x000e620000002100 */
[----:B------:R-:W-:Y:S01]  /*14b50*/  ULDC UR4, c[0x0][0x2d0] ;  /* 0x0000b40000047ab9 */ /* 0x000fe20000000800 */
[----:B-----5:R-:W-:Y:S01]  /*14b60*/  MOV R133, R137 ;  /* 0x0000008900857202 */ /* 0x020fe20000000f00 */
[----:B------:R-:W-:Y:S01]  /*14b70*/  IMAD.MOV.U32 R132, RZ, RZ, R138 ;  /* 0x000000ffff847224 */ /* 0x000fe200078e008a */
[----:B------:R-:W-:Y:S01]  /*14b80*/  MOV R140, R136 ;  /* 0x00000088008c7202 */ /* 0x000fe20000000f00 */
[----:B------:R-:W-:Y:S01]  /*14b90*/  IMAD.MOV.U32 R134, RZ, RZ, R135 ;  /* 0x000000ffff867224 */ /* 0x000fe200078e0087 */
        /* <DEDUP_REMOVED lines=17> */
[----:B-1----:R1:W-:Y:S04]  /*14cb0*/  @!P3 STL.64 [R1+0x60], R2 ;  /* 0x000060020100b387 */ /* 0x0023e80000100a00 */
[----:B--2---:R-:W1:Y:S04]  /*14cc0*/  LDL.LU.64 R6, [R1+0x38] ;  /* 0x0000380001067983 */ /* 0x004e680000300a00 */
[----:B---3--:R-:W2:Y:S01]  /*14cd0*/  LDL.LU.64 R4, [R1+0x58] ;  /* 0x0000580001047983 */ /* 0x008ea20000300a00 */
[----:B-1----:R-:W-:Y:S01]  /*14ce0*/  MOV R3, R7 ;  /* 0x0000000700037202 */ /* 0x002fe20000000f00 */
[----:B--2---:R-:W-:-:S05]  /*14cf0*/  IMAD.MOV.U32 R2, RZ, RZ, R4 ;  /* 0x000000ffff027224 */ /* 0x004fca00078e0004 */
[----:B------:R1:W-:Y:S01]  /*14d00*/  STL.64 [R1+0x58], R2 ;  /* 0x0000580201007387 */ /* 0x0003e20000100a00 */
[----:B------:R-:W-:Y:S05]  /*14d10*/  BRA `(.L_x_530) ;  /* 0x0000000400547947 */ /* 0x000fea0003800000 */
.L_x_532:
        /* <DEDUP_REMOVED lines=16> */
[----:B------:R-:W4:Y:S08]  /*14e20*/  @!P3 LDC.64 R20, c[0x0][0x218] ;  /* 0x00008600ff14bb82 */ /* 0x000f300000000a00 */
[----:B------:R-:W4:Y:S01]  /*14e30*/  @!P2 LDC.64 R22, c[0x0][0x218] ;  /* 0x00008600ff16ab82 */ /* 0x000f220000000a00 */
[----:B--2---:R-:W-:Y:S07]  /*14e40*/  LEA R4, P0, R4, R12, 0x6 ;  /* 0x0000000c04047211 */ /* 0x004fee00078030ff */
[----:B------:R-:W2:Y:S01]  /*14e50*/  @!P3 LDC.64 R12, c[0x0][0x218] ;  /* 0x00008600ff0cbb82 */ /* 0x000ea20000000a00 */
[----:B---3--:R-:W-:Y:S02]  /*14e60*/  LEA.HI.X R6, R5, R15, R6, 0x6, P0 ;  /* 0x0000000f05067211 */ /* 0x008fe400000f3406 */
[C---:B-1----:R-:W-:Y:S02]  /*14e70*/  @!P3 LEA R8, P0, R4.reuse, R8, 0x1 ;  /* 0x000000080408b211 */ /* 0x042fe400078008ff */
[C---:B------:R-:W-:Y:S02]  /*14e80*/  IADD3 R5, P1, R4.reuse, UR32, RZ ;  /* 0x0000002004057c10 */ /* 0x040fe4000ff3e0ff */
[C-C-:B------:R-:W-:Y:S01]  /*14e90*/  @!P3 LEA.HI.X R9, R4.reuse, R9, R6.reuse, 0x1, P0 ;  /* 0x000000090409b211 */ /* 0x140fe200000f0c06 */
[----:B------:R-:W1:Y:S01]  /*14ea0*/  @!P2 LDC.64 R14, c[0x0][0x218] ;  /* 0x00008600ff0eab82 */ /* 0x000e620000000a00 */
[C---:B-----5:R-:W-:Y:S03]  /*14eb0*/  @!P2 LEA R10, P0, R4.reuse, R10, 0x1 ;  /* 0x0000000a040aa211 */ /* 0x060fe600078008ff */
[----:B------:R-:W-:Y:S01]  /*14ec0*/  @!PT LDS RZ, [RZ] ;  /* 0x00000000fffff984 */ /* 0x000fe20000000800 */
[----:B------:R-:W-:Y:S01]  /*14ed0*/  @!PT LDS RZ, [RZ] ;  /* 0x00000000fffff984 */ /* 0x000fe20000000800 */
[----:B------:R-:W-:Y:S01]  /*14ee0*/  @!PT LDS RZ, [RZ] ;  /* 0x00000000fffff984 */ /* 0x000fe20000000800 */
[----:B------:R3:W-:Y:S01]  /*14ef0*/  @!P3 LDGSTS.E.BYPASS.LTC128B.128 [R236+0x8000], desc[UR20][R8.64] ;  /* 0x0800000008ecbfae */ /* 0x0007e2000b901d54 */
[----:B------:R-:W-:Y:S02]  /*14f00*/  @!P2 LEA.HI.X R11, R4, R11, R6, 0x1, P0 ;  /* 0x0000000b040ba211 */ /* 0x000fe400000f0c06 */
[C---:B------:R-:W-:Y:S01]  /*14f10*/  IADD3 R4, P5, R5.reuse, UR32, RZ ;  /* 0x0000002005047c10 */ /* 0x040fe2000ffbe0ff */
[----:B------:R1:W-:Y:S04]  /*14f20*/  @P2 STS.128 [R236+0xa000], RZ ;  /* 0x00a000ffec002388 */ /* 0x0003e80000000c00 */
[----:B------:R-:W-:Y:S01]  /*14f30*/  @!PT LDS RZ, [RZ] ;  /* 0x00000000fffff984 */ /* 0x000fe20000000800 */
[----:B------:R-:W-:Y:S01]  /*14f40*/  @!PT LDS RZ, [RZ] ;  /* 0x00000000fffff984 */ /* 0x000fe20000000800 */
[----:B------:R-:W-:Y:S01]  /*14f50*/  @!PT LDS RZ, [RZ] ;  /* 0x00000000fffff984 */ /* 0x000fe20000000800 */
[----:B------:R5:W-:Y:S01]  /*14f60*/  @!P2 LDGSTS.E.BYPASS.LTC128B.128 [R236+0xa000], desc[UR20][R10.64+0x80] ;  /* 0x0a0000800aecafae */ /* 0x000be2000b901d54 */
[C---:B--2---:R-:W-:Y:S03]  /*14f70*/  @!P3 LEA R12, P0, R5.reuse, R12, 0x1 ;  /* 0x0000000c050cb211 */ /* 0x044fe600078008ff */
[----:B------:R2:W-:Y:S01]  /*14f80*/  @P3 STS.128 [R236+0x8800], RZ ;  /* 0x008800ffec003388 */ /* 0x0005e20000000c00 */
[----:B---3--:R-:W-:Y:S02]  /*14f90*/  IADD3.X R8, R6, UR31, RZ, P1, !PT ;  /* 0x0000001f06087c10 */ /* 0x008fe40008ffe4ff */
[----:B----4-:R-:W-:Y:S02]  /*14fa0*/  @!P3 LEA R16, P1, R4, R16, 0x1 ;  /* 0x000000100410b211 */ /* 0x010fe400078208ff */
[C-C-:B------:R-:W-:Y:S02]  /*14fb0*/  @!P3 LEA.HI.X R13, R5.reuse, R13, R8.reuse, 0x1, P0 ;  /* 0x0000000d050db211 */ /* 0x140fe400000f0c08 */
[C---:B-1----:R-:W-:Y:S02]  /*14fc0*/  @!P2 LEA R14, P0, R5.reuse, R14, 0x1 ;  /* 0x0000000e050ea211 */ /* 0x042fe400078008ff */
[----:B------:R-:W-:Y:S01]  /*14fd0*/  IADD3.X R7, R8, UR31, RZ, P5, !PT ;  /* 0x0000001f08077c10 */ /* 0x000fe2000affe4ff */
[----:B------:R-:W-:Y:S01]  /*14fe0*/  @!PT LDS RZ, [RZ] ;  /* 0x00000000fffff984 */ /* 0x000fe20000000800 */
[----:B------:R-:W-:Y:S01]  /*14ff0*/  @!PT LDS RZ, [RZ] ;  /* 0x00000000fffff984 */ /* 0x000fe20000000800 */
[----:B------:R-:W-:Y:S01]  /*15000*/  @!PT LDS RZ, [RZ] ;  /* 0x00000000fffff984 */ /* 0x000fe20000000800 */
[----:B------:R1:W-:Y:S01]  /*15010*/  @!P3 LDGSTS.E.BYPASS.LTC128B.128 [R236+0x8800], desc[UR20][R12.64] ;  /* 0x088000000cecbfae */ /* 0x0003e2000b901d54 */
[----:B------:R-:W-:Y:S02]  /*15020*/  @!P2 LEA.HI.X R15, R5, R15, R8, 0x1, P0 ;  /* 0x0000000f050fa211 */ /* 0x000fe400000f0c08 */
[C-C-:B------:R-:W-:Y:S01]  /*15030*/  @!P3 LEA.HI.X R17, R4.reuse, R17, R7.reuse, 0x1, P1 ;  /* 0x000000110411b211 */ /* 0x140fe200008f0c07 */
[----:B------:R2:W-:Y:S01]  /*15040*/  @P2 STS.128 [R236+0xa800], RZ ;  /* 0x00a800ffec002388 */ /* 0x0005e20000000c00 */
[C---:B-----5:R-:W-:Y:S02]  /*15050*/  @!P2 LEA R10, P1, R4.reuse, R18, 0x1 ;  /* 0x00000012040aa211 */ /* 0x060fe400078208ff */
[C---:B------:R-:W-:Y:S01]  /*15060*/  IADD3 R6, P6, R4.reuse, UR32, RZ ;  /* 0x0000002004067c10 */ /* 0x040fe2000ffde0ff */
[----:B------:R-:W-:Y:S01]  /*15070*/  @!PT LDS RZ, [RZ] ;  /* 0x00000000fffff984 */ /* 0x000fe20000000800 */
[----:B------:R-:W-:Y:S01]  /*15080*/  @!PT LDS RZ, [RZ] ;  /* 0x00000000fffff984 */ /* 0x000fe20000000800 */
[----:B------:R-:W-:Y:S01]  /*15090*/  @!PT LDS RZ, [RZ] ;  /* 0x00000000fffff984 */ /* 0x000fe20000000800 */
[----:B------:R2:W-:Y:S01]  /*150a0*/  @!P2 LDGSTS.E.BYPASS.LTC128B.128 [R236+0xa800], desc[UR20][R14.64+0x80] ;  /* 0x0a8000800eecafae */ /* 0x0005e2000b901d54 */
[----:B------:R-:W-:Y:S02]  /*150b0*/  @!P2 LEA.HI.X R11, R4, R19, R7, 0x1, P1 ;  /* 0x00000013040ba211 */ /* 0x000fe400008f0c07 */
[C---:B------:R-:W-:Y:S01]  /*150c0*/  @!P2 LEA R8, P0, R6.reuse, R22, 0x1 ;  /* 0x000000160608a211 */ /* 0x040fe200078008ff */
[----:B------:R2:W-:Y:S01]  /*150d0*/  @P3 STS.128 [R236+0x9000], RZ ;  /* 0x009000ffec003388 */ /* 0x0005e20000000c00 */
[----:B------:R-:W-:Y:S03]  /*150e0*/  IADD3.X R5, R7, UR31, RZ, P6, !PT ;  /* 0x0000001f07057c10 */ /* 0x000fe6000b7fe4ff */
[----:B------:R-:W-:Y:S01]  /*150f0*/  @!PT LDS RZ, [RZ] ;  /* 0x00000000fffff984 */ /* 0x000fe20000000800 */
[----:B------:R-:W-:Y:S01]  /*15100*/  @!PT LDS RZ, [RZ] ;  /* 0x00000000fffff984 */ /* 0x000fe20000000800 */
[----:B------:R-:W-:Y:S01]  /*15110*/  @!PT LDS RZ, [RZ] ;  /* 0x00000000fffff984 */ /* 0x000fe20000000800 */
[----:B------:R2:W-:Y:S01]  /*15120*/  @!P3 LDGSTS.E.BYPASS.LTC128B.128 [R236+0x9000], desc[UR20][R16.64] ;  /* 0x0900000010ecbfae */ /* 0x0005e2000b901d54 */
[C-C-:B------:R-:W-:Y:S03]  /*15130*/  @!P2 LEA.HI.X R9, R6.reuse, R23, R5.reuse, 0x1, P0 ;  /* 0x000000170609a211 */ /* 0x140fe600000f0c05 */
[----:B------:R2:W-:Y:S04]  /*15140*/  @P2 STS.128 [R236+0xb000], RZ ;  /* 0x00b000ffec002388 */ /* 0x0005e80000000c00 */
[----:B------:R-:W-:Y:S01]  /*15150*/  @!PT LDS RZ, [RZ] ;  /* 0x00000000fffff984 */ /* 0x000fe20000000800 */
[----:B------:R-:W-:Y:S01]  /*15160*/  @!PT LDS RZ, [RZ] ;  /* 0x00000000fffff984 */ /* 0x000fe20000000800 */
[----:B------:R-:W-:Y:S01]  /*15170*/  @!PT LDS RZ, [RZ] ;  /* 0x00000000fffff984 */ /* 0x000fe20000000800 */
[----:B------:R2:W-:Y:S01]  /*15180*/  @!P2 LDGSTS.E.BYPASS.LTC128B.128 [R236+0xb000], desc[UR20][R10.64+0x80] ;  /* 0x0b0000800aecafae */ /* 0x0005e2000b901d54 */
[C---:B-1----:R-:W-:Y:S03]  /*15190*/  @!P3 LEA R12, P5, R6.reuse, R20, 0x1 ;  /* 0x00000014060cb211 */ /* 0x042fe600078a08ff */
[----:B------:R2:W-:Y:S01]  /*151a0*/  @P3 STS.128 [R236+0x9800], RZ ;  /* 0x009800ffec003388 */ /* 0x0005e20000000c00 */
[----:B------:R-:W-:Y:S05]  /*151b0*/  @!P3 LEA.HI.X R13, R6, R21, R5, 0x1, P5 ;  /* 0x00000015060db211 */ /* 0x000fea00028f0c05 */
        /* <DEDUP_REMOVED lines=11> */
.L_x_530:
[----:B--2---:R-:W2:Y:S01]  /*15270*/  LDL R0, [R1+0x48] ;  /* 0x0000480001007983 */ /* 0x004ea20000100800 */
[----:B------:R-:W-:Y:S04]  /*15280*/  DEPBAR.LE SB0, 0x0 ;  /* 0x000080000000791a */ /* 0x000fe80000000000 */
[----:B------:R-:W3:Y:S01]  /*15290*/  LDL.64 R10, [R1+0x58] ;  /* 0x00005800010a7983 */ /* 0x000ee20000100a00 */
[----:B-1----:R-:W-:Y:S01]  /*152a0*/  MOV R2, UR18 ;  /* 0x0000001200027c02 */ /* 0x002fe20008000f00 */
[----:B------:R-:W-:Y:S02]  /*152b0*/  USHF.R.S32.HI UR11, URZ, 0x1f, UR18 ;  /* 0x0000001f3f0b7899 */ /* 0x000fe40008011412 */
[----:B------:R-:W-:Y:S02]  /*152c0*/  UIMAD UR10, UR12, UR18, URZ ;  /* 0x000000120c0a72a4 */ /* 0x000fe4000f8e023f */
[----:B------:R-:W4:Y:S02]  /*152d0*/  LDL R7, [R1+0x78] ;  /* 0x0000780001077983 */ /* 0x000f240000100800 */
[----:B------:R-:W-:Y:S02]  /*152e0*/  UIMAD UR10, UR11, UR13, UR10 ;  /* 0x0000000d0b0a72a4 */ /* 0x000fe4000f8e020a */
        /* <DEDUP_REMOVED lines=9> */
[----:B------:R-:W1:Y:S02]  /*15380*/  S2R R249, SR_TID.X ;  /* 0x0000000000f97919 */ /* 0x000e640000002100 */
[----:B-1----:R-:W-:Y:S04]  /*15390*/  SHF.L.U32 R249, R249, 0x1, RZ ;  /* 0x00000001f9f97819 */ /* 0x002fe800000006ff */
[----:B------:R-:W-:Y:S02]  /*153a0*/  LOP3.LUT R249, R249, 0x6, RZ, 0xc0, !PT ;  /* 0x00000006f9f97812 */ /* 0x000fe400078ec0ff */
[----:B--2---:R-:W-:Y:S01]  /*153b0*/  ISETP.GE.AND P2, PT, R0, UR9, PT ;  /* 0x0000000900007c0c */ /* 0x004fe2000bf46270 */
[----:B---3--:R-:W-:Y:S05]  /*153c0*/  IMAD.WIDE.U32 R2, R2, UR13, R10 ;  /* 0x0000000d02027c25 */ /* 0x008fea000f8e000a */
[----:B------:R-:W-:Y:S02]  /*153d0*/  IADD3 R0, R3, UR10, RZ ;  /* 0x0000000a03007c10 */ /* 0x000fe4000fffe0ff */
[C---:B----4-:R-:W-:Y:S05]  /*153e0*/  @!P3 LEA R10, P4, R2.reuse, R7, 0x1 ;  /* 0x00000007020ab211 */ /* 0x050fea00078808ff */
        /* <DEDUP_REMOVED lines=8> */
[----:B------:R3:W-:Y:S07]  /*15470*/  @!P3 LDGSTS.E.BYPASS.LTC128B.128 [R236+0xc000], desc[UR20][R10.64] ;  /* 0x0c0000000aecbfae */ /* 0x0007ee000b901d54 */
[----:B------:R-:W4:Y:S01]  /*15480*/  @!P2 LDC.64 R16, c[0x0][0x220] ;  /* 0x00008800ff10ab82 */ /* 0x000f220000000a00 */
[----:B------:R-:W-:Y:S07]  /*15490*/  @P2 STS.128 [R236+0xe000], RZ ;  /* 0x00e000ffec002388 */ /* 0x000fee0000000c00 */
[----:B------:R-:W5:Y:S01]  /*154a0*/  @!P2 LDC.64 R18, c[0x0][0x220] ;  /* 0x00008800ff12ab82 */ /* 0x000f620000000a00 */
[C---:B-1----:R-:W-:Y:S04]  /*154b0*/  @!P2 LEA R8, P0, R2.reuse, R8, 0x1 ;  /* 0x000000080208a211 */ /* 0x042fe800078008ff */
[----:B------:R-:W-:Y:S02]  /*154c0*/  @!P2 LEA.HI.X R9, R2, R9, R0, 0x1, P0 ;  /* 0x000000090209a211 */ /* 0x000fe400000f0c00 */
[C---:B------:R-:W-:Y:S02]  /*154d0*/  @!P3 LEA R6, P0, R3.reuse, R6, 0x1 ;  /* 0x000000060306b211 */ /* 0x040fe400078008ff */
[C---:B------:R-:W-:Y:S01]  /*154e0*/  IADD3 R0, P1, R3.reuse, UR23, RZ ;  /* 0x0000001703007c10 */ /* 0x040fe2000ff3e0ff */
[----:B------:R-:W-:Y:S01]  /*154f0*/  @!PT LDS RZ, [RZ] ;  /* 0x00000000fffff984 */ /* 0x000fe20000000800 */
[----:B------:R-:W-:Y:S01]  /*15500*/  @!PT LDS RZ, [RZ] ;  /* 0x00000000fffff984 */ /* 0x000fe20000000800 */
[----:B------:R-:W-:Y:S01]  /*15510*/  @!PT LDS RZ, [RZ] ;  /* 0x00000000fffff984 */ /* 0x000fe20000000800 */
[----:B------:R4:W-:Y:S01]  /*15520*/  @!P2 LDGSTS.E.BYPASS.LTC128B.128 [R236+0xe000], desc[UR20][R8.64+0x80] ;  /* 0x0e00008008ecafae */ /* 0x0009e2000b901d54 */
[C-C-:B------:R-:W-:Y:S02]  /*15530*/  @!P3 LEA.HI.X R7, R3.reuse, R4, R5.reuse, 0x1, P0 ;  /* 0x000000040307b211 */ /* 0x140fe400000f0c05 */
[----:B--2---:R-:W-:Y:S02]  /*15540*/  @!P2 LEA R14, P0, R3, R14, 0x1 ;  /* 0x0000000e030ea211 */ /* 0x004fe400078008ff */
[----:B------:R-:W-:Y:S02]  /*15550*/  IADD3.X R4, R5, UR22, RZ, P1, !PT ;  /* 0x0000001605047c10 */ /* 0x000fe40008ffe4ff */
[----:B------:R-:W-:Y:S01]  /*15560*/  @!P2 LEA.HI.X R15, R3, R15, R5, 0x1, P0 ;  /* 0x0000000f030fa211 */ /* 0x000fe200000f0c05 */
[----:B------:R-:W-:Y:S01]  /*15570*/  @P3 STS.128 [R236+0xc800], RZ ;  /* 0x00c800ffec003388 */ /* 0x000fe20000000c00 */
[C---:B------:R-:W-:Y:S02]  /*15580*/  @!P3 LEA R12, P0, R0.reuse, R12, 0x1 ;  /* 0x0000000c000cb211 */ /* 0x040fe400078008ff */
[C---:B------:R-:W-:Y:S02]  /*15590*/  IADD3 R2, P4, R0.reuse, UR23, RZ ;  /* 0x0000001700027c10 */ /* 0x040fe4000ff9e0ff */
[--C-:B------:R-:W-:Y:S02]  /*155a0*/  @!P3 LEA.HI.X R13, R0, R21, R4.reuse, 0x1, P0 ;  /* 0x00000015000db211 */ /* 0x100fe400000f0c04 */
[----:B------:R-:W-:Y:S01]  /*155b0*/  IADD3.X R3, R4, UR22, RZ, P4, !PT ;  /* 0x0000001604037c10 */ /* 0x000fe2000a7fe4ff */
[----:B------:R-:W-:Y:S01]  /*155c0*/  @!PT LDS RZ, [RZ] ;  /* 0x00000000fffff984 */ /* 0x000fe20000000800 */
[----:B------:R-:W-:Y:S01]  /*155d0*/  @!PT LDS RZ, [RZ] ;  /* 0x00000000fffff984 */ /* 0x000fe20000000800 */
[----:B------:R-:W-:Y:S01]  /*155e0*/  @!PT LDS RZ, [RZ] ;  /* 0x00000000fffff984 */ /* 0x000fe20000000800 */
[----:B------:R5:W-:Y:S01]  /*155f0*/  @!P3 LDGSTS.E.BYPASS.LTC128B.128 [R236+0xc800], desc[UR20][R6.64] ;  /* 0x0c80000006ecbfae */ /* 0x000be2000b901d54 */
[C---:B---3--:R-:W-:Y:S04]  /*15600*/  @!P3 LEA R10, P4, R2.reuse, R22, 0x1 ;  /* 0x00000016020ab211 */ /* 0x048fe800078808ff */
[--C-:B------:R-:W-:Y:S02]  /*15610*/  @!P3 LEA.HI.X R11, R2, R20, R3.reuse, 0x1, P4 ;  /* 0x00000014020bb211 */ /* 0x100fe400020f0c03 */
[----:B------:R-:W-:Y:S01]  /*15620*/  ISETP.LT.AND P4, PT, RZ, UR18, PT ;  /* 0x00000012ff007c0c */ /* 0x000fe2000bf81270 */
[----:B------:R-:W-:Y:S01]  /*15630*/  @P2 STS.128 [R236+0xe800], RZ ;  /* 0x00e800ffec002388 */ /* 0x000fe20000000c00 */
[C---:B----4-:R-:W-:Y:S04]  /*15640*/  @!P2 LEA R8, P1, R0.reuse, R16, 0x1 ;  /* 0x000000100008a211 */ /* 0x050fe800078208ff */
[----:B------:R-:W-:Y:S03]  /*15650*/  @!P2 LEA.HI.X R9, R0, R17, R4, 0x1, P1 ;  /* 0x000000110009a211 */ /* 0x000fe600008f0c04 */
[----:B------:R-:W-:Y:S01]  /*15660*/  @!PT LDS RZ, [RZ] ;  /* 0x00000000fffff984 */ /* 0x000fe20000000800 */
[----:B------:R-:W-:Y:S01]  /*15670*/  @!PT LDS RZ, [RZ] ;  /* 0x00000000fffff984 */ /* 0x000fe20000000800 */
[----:B------:R-:W-:Y:S01]  /*15680*/  @!PT LDS RZ, [RZ] ;  /* 0x00000000fffff984 */ /* 0x000fe20000000800 */
[----:B------:R-:W-:Y:S01]  /*15690*/  @!P2 LDGSTS.E.BYPASS.LTC128B.128 [R236+0xe800], desc[UR20][R14.64+0x80] ;  /* 0x0e8000800eecafae */ /* 0x000fe2000b901d54 */
[----:B------:R-:W-:Y:S04]  /*156a0*/  MOV R0, UR18 ;  /* 0x0000001200007c02 */ /* 0x000fe80008000f00 */
[----:B------:R-:W-:Y:S03]  /*156b0*/  LEA R0, R0, R249, 0x6 ;  /* 0x000000f900007211 */ /* 0x000fe600078e30ff */
[----:B------:R-:W-:Y:S01]  /*156c0*/  @P3 STS.128 [R236+0xd000], RZ ;  /* 0x00d000ffec003388 */ /* 0x000fe20000000c00 */
[C---:B-----5:R-:W-:Y:S04]  /*156d0*/  @!P2 LEA R6, P0, R2.reuse, R18, 0x1 ;  /* 0x000000120206a211 */ /* 0x060fe800078008ff */
[----:B------:R-:W-:Y:S03]  /*156e0*/  @!P2 LEA.HI.X R7, R2, R19, R3, 0x1, P0 ;  /* 0x000000130207a211 */ /* 0x000fe600000f0c03 */
[----:B------:R-:W-:Y:S01]  /*156f0*/  @!PT LDS RZ, [RZ] ;  /* 0x00000000fffff984 */ /* 0x000fe20000000800 */
[----:B------:R-:W-:Y:S01]  /*15700*/  @!PT LDS RZ, [RZ] ;  /* 0x00000000fffff984 */ /* 0x000fe20000000800 */
[----:B------:R-:W-:Y:S01]  /*15710*/  @!PT LDS RZ, [RZ] ;  /* 0x00000000fffff984 */ /* 0x000fe20000000800 */
[----:B------:R-:W-:Y:S01]  /*15720*/  @!P3 LDGSTS.E.BYPASS.LTC128B.128 [R236+0xd000], desc[UR20][R12.64] ;  /* 0x0d0000000cecbfae */ /* 0x000fe2000b901d54 */
[----:B------:R-:W-:Y:S02]  /*15730*/  I2FP.F32.S32 R3, R0 ;  /* 0x0000000000037245 */ /* 0x000fe40000201400 */
[----:B------:R-:W-:Y:S04]  /*15740*/  IADD3 R2, R0, 0x1, RZ ;  /* 0x0000000100027810 */ /* 0x000fe80007ffe0ff */
[----:B------:R-:W-:Y:S01]  /*15750*/  I2FP.F32.S32 R2, R2 ;  /* 0x0000000200027245 */ /* 0x000fe20000201400 */
        /* <DEDUP_REMOVED lines=47> */
[----:B------:R-:W1:Y:S05]  /*15a50*/  LDSM.16.M88.4 R212, [R231+0x1800] ;  /* 0x00180000e7d4783b */ /* 0x000e6a0000000200 */
[-C--:B---3--:R-:W-:Y:S06]  /*15a60*/  HMMA.16816.F32 R20, R208, R136.reuse, R20 ;  /* 0x00000088d014723c */ /* 0x088fec0000001814 */
        /* <DEDUP_REMOVED lines=26> */
[-C--:B----4-:R-:W-:Y:S06]  /*15c10*/  HMMA.16816.F32 R36, R136, R212.reuse, R36 ;  /* 0x000000d48824723c */ /* 0x090fec0000001824 */
        /* <DEDUP_REMOVED lines=96> */
[----:B------:R-:W-:Y:S06]  /*16220*/  HMMA.16816.F32 R64, R136, R222, R64 ;  /* 0x000000de8840723c */ /* 0x000fec0000001840 */
[-C--:B--2---:R-:W-:Y:S06]  /*16230*/  HMMA.16816.F32 R4, R208, R212.reuse, R4 ;  /* 0x000000d4d004723c */ /* 0x084fec0000001804 */
[C---:B-1----:R-:W-:Y:S11]  /*16240*/  HMMA.16816.F32 R8, R216.reuse, R212, R8 ;  /* 0x000000d4d808723c */ /* 0x042ff60000001808 */
[----:B------:R-:W-:Y:S07]  /*16250*/  @!UPT UIADD3 URZ, URZ, URZ, URZ ;  /* 0x0000003f3f3ff290 */ /* 0x000fee000fffe03f */
[----:B------:R-:W-:Y:S01]  /*16260*/  FMUL.FTZ R4, R4, UR8 ;  /* 0x0000000804047c20 */ /* 0x000fe20008410000 */
[----:B------:R-:W-:Y:S01]  /*16270*/  FMUL.FTZ R6, R6, UR8 ;  /* 0x0000000806067c20 */ /* 0x000fe20008410000 */
[----:B------:R-:W-:Y:S01]  /*16280*/  FMUL.FTZ R5, R5, UR8 ;  /* 0x0000000805057c20 */ /* 0x000fe20008410000 */
[-C--:B------:R-:W-:Y:S01]  /*16290*/  HMMA.16816.F32 R12, R216, R214.reuse, R12 ;  /* 0x000000d6d80c723c */ /* 0x080fe2000000180c */
[----:B------:R-:W1:Y:S02]  /*162a0*/  MUFU.TANH R246, R4 ;  /* 0x0000000400f67308 */ /* 0x000e640000002400 */
[----:B------:R-:W-:Y:S03]  /*162b0*/  FMUL.FTZ R7, R7, UR8 ;  /* 0x0000000807077c20 */ /* 0x000fe60008410000 */
[C---:B------:R-:W-:Y:S05]  /*162c0*/  HMMA.16816.F32 R16, R208.reuse, R214, R16 ;  /* 0x000000d6d010723c */ /* 0x040fea0000001810 */
[----:B------:R-:W2:Y:S10]  /*162d0*/  MUFU.TANH R245, R6 ;  /* 0x0000000600f57308 */ /* 0x000eb40000002400 */
        /* <DEDUP_REMOVED lines=9> */
[----:B------:R-:W-:Y:S01]  /*16370*/  FMUL.FTZ R15, R15, UR8 ;  /* 0x000000080f0f7c20 */ /* 0x000fe20008410000 */
[----:B------:R-:W-:Y:S01]  /*16380*/  FMUL.FTZ R16, R16, UR8 ;  /* 0x0000000810107c20 */ /* 0x000fe20008410000 */
[----:B------:R-:W-:Y:S01]  /*16390*/  FMUL.FTZ R18, R18, UR8 ;  /* 0x0000000812127c20 */ /* 0x000fe20008410000 */
[----:B------:R-:W-:Y:S04]  /*163a0*/  FMUL.FTZ R17, R17, UR8 ;  /* 0x0000000811117c20 */ /* 0x000fe80008410000 */
[----:B------:R-:W4:Y:S01]  /*163b0*/  MUFU.TANH R141, R10 ;  /* 0x0000000a008d7308 */ /* 0x000f220000002400 */
[----:B------:R-:W-:Y:S09]  /*163c0*/  FMUL.FTZ R19, R19, UR8 ;  /* 0x0000000813137c20 */ /* 0x000ff20008410000 */
[----:B------:R-:W5:Y:S01]  /*163d0*/  MUFU.TANH R139, R8 ;  /* 0x00000008008b7308 */ /* 0x000f620000002400 */
[----:B---3--:R-:W3:Y:S09]  /*163e0*/  LDSM.16.M88.4 R4, [R229+0x2800] ;  /* 0x00280000e504783b */ /* 0x008ef20000000200 */
[----:B------:R-:W-:Y:S10]  /*163f0*/  MUFU.TANH R243, R11 ;  /* 0x0000000b00f37308 */ /* 0x000ff40000002400 */
[----:B------:R1:W5:Y:S10]  /*16400*/  MUFU.TANH R241, R9 ;  /* 0x0000000900f17308 */ /* 0x0003740000002400 */
[----:B------:R-:W-:Y:S10]  /*16410*/  MUFU.TANH R143, R14 ;  /* 0x0000000e008f7308 */ /* 0x000ff40000002400 */
[----:B------:R-:W-:Y:S01]  /*16420*/  MUFU.TANH R242, R13 ;  /* 0x0000000d00f27308 */ /* 0x000fe20000002400 */
[----:B-1----:R-:W1:Y:S09]  /*16430*/  LDSM.16.M88.4 R8, [R229+0x3000] ;  /* 0x00300000e508783b */ /* 0x002e720000000200 */
[----:B------:R-:W-:Y:S01]  /*16440*/  MUFU.TANH R135, R18 ;  /* 0x0000001200877308 */ /* 0x000fe20000002400 */
[-C--:B---3--:R-:W-:Y:S06]  /*16450*/  HMMA.16816.F32 R20, R208, R4.reuse, R20 ;  /* 0x00000004d014723c */ /* 0x088fec0000001814 */
[C---:B------:R-:W-:Y:S03]  /*16460*/  HMMA.16816.F32 R24, R216.reuse, R4, R24 ;  /* 0x00000004d818723c */ /* 0x040fe60000001818 */
[----:B------:R-:W-:Y:S03]  /*16470*/  MUFU.TANH R138, R17 ;  /* 0x00000011008a7308 */ /* 0x000fe60000002400 */
[-C--:B------:R-:W-:Y:S07]  /*16480*/  HMMA.16816.F32 R28, R216, R6.reuse, R28 ;  /* 0x00000006d81c723c */ /* 0x080fee000000181c */
[----:B------:R-:W3:Y:S01]  /*16490*/  MUFU.TANH R142, R12 ;  /* 0x0000000c008e7308 */ /* 0x000ee20000002400 */
[C---:B------:R-:W-:Y:S01]  /*164a0*/  HMMA.16816.F32 R32, R208.reuse, R6, R32 ;  /* 0x00000006d020723c */ /* 0x040fe20000001820 */
[----:B------:R-:W2:Y:S01]  /*164b0*/  LDSM.16.M88.4 R4, [R229+0x3800] ;  /* 0x00380000e504783b */ /* 0x000ea20000000200 */
        /* <DEDUP_REMOVED lines=9> */
[-C--:B-1----:R-:W-:Y:S05]  /*16550*/  HMMA.16816.F32 R36, R208, R8.reuse, R36 ;  /* 0x00000008d024723c */ /* 0x082fea0000001824 */
[----:B------:R-:W-:Y:S03]  /*16560*/  FMUL.FTZ R28, R28, UR8 ;  /* 0x000000081c1c7c20 */ /* 0x000fe60008410000 */
[----:B------:R-:W-:Y:S01]  /*16570*/  MUFU.TANH R213, R20 ;  /* 0x0000001400d57308 */ /* 0x000fe20000002400 */
[C---:B------:R-:W-:Y:S04]  /*16580*/  HMMA.16816.F32 R40, R216.reuse, R8, R40 ;  /* 0x00000008d828723c */ /* 0x040fe80000001828 */
[----:B------:R-:W-:Y:S01]  /*16590*/  FMUL.FTZ R35, R35, UR8 ;  /* 0x0000000823237c20 */ /* 0x000fe20008410000 */
[----:B------:R-:W-:Y:S01]  /*165a0*/  FMUL.FTZ R31, R31, UR8 ;  /* 0x000000081f1f7c20 */ /* 0x000fe20008410000 */
[-C--:B------:R-:W-:Y:S03]  /*165b0*/  HMMA.16816.F32 R44, R216, R10.reuse, R44 ;  /* 0x0000000ad82c723c */ /* 0x080fe6000000182c */
[----:B------:R1:W-:Y:S02]  /*165c0*/  MUFU.TANH R238, R28 ;  /* 0x0000001c00ee7308 */ /* 0x0003e40000002400 */
[----:B------:R-:W-:Y:S01]  /*165d0*/  IADD3 R8, R0, 0x8, RZ ;  /* 0x0000000800087810 */ /* 0x000fe20007ffe0ff */
[C---:B------:R-:W-:Y:S07]  /*165e0*/  HMMA.16816.F32 R48, R208.reuse, R10, R48 ;  /* 0x0000000ad030723c */ /* 0x040fee0000001830 */
[----:B------:R4:W-:Y:S01]  /*165f0*/  MUFU.TANH R20, R31 ;  /* 0x0000001f00147308 */ /* 0x0009e20000002400 */
[----:B------:R-:W-:Y:S01]  /*16600*/  FMUL.FTZ R39, R39, UR8 ;  /* 0x0000000827277c20 */ /* 0x000fe20008410000 */
[-C--:B--2---:R-:W-:Y:S08]  /*16610*/  HMMA.16816.F32 R52, R208, R4.reuse, R52 ;  /* 0x00000004d034723c */ /* 0x084ff00000001834 */
[----:B------:R2:W-:Y:S03]  /*16620*/  MUFU.TANH R13, R35 ;  /* 0x00000023000d7308 */ /* 0x0005e60000002400 */
[----:B------:R-:W-:Y:S01]  /*16630*/  FMUL.FTZ R41, R41, UR8 ;  /* 0x0000000829297c20 */ /* 0x000fe20008410000 */
[----:B------:R-:W-:Y:S01]  /*16640*/  FMUL.FTZ R40, R40, UR8 ;  /* 0x0000000828287c20 */ /* 0x000fe20008410000 */
[C---:B------:R-:W-:Y:S04]  /*16650*/  HMMA.16816.F32 R56, R216.reuse, R4, R56 ;  /* 0x00000004d838723c */ /* 0x040fe80000001838 */
[----:B------:R-:W-:Y:S01]  /*16660*/  FMUL.FTZ R38, R38, UR8 ;  /* 0x0000000826267c20 */ /* 0x000fe20008410000 */
[----:B------:R5:W-:Y:S01]  /*16670*/  MUFU.TANH R14, R39 ;  /* 0x00000027000e7308 */ /* 0x000be20000002400 */
[-C--:B------:R-:W-:Y:S05]  /*16680*/  HMMA.16816.F32 R60, R216, R6.reuse, R60 ;  /* 0x00000006d83c723c */ /* 0x080fea000000183c */
[----:B------:R-:W-:Y:S01]  /*16690*/  FMUL.FTZ R42, R42, UR8 ;  /* 0x000000082a2a7c20 */ /* 0x000fe20008410000 */
[----:B------:R-:W-:Y:S03]  /*166a0*/  HMMA.16816.F32 R64, R208, R6, R64 ;  /* 0x00000006d040723c */ /* 0x000fe60000001840 */
[----:B------:R3:W-:Y:S02]  /*166b0*/  MUFU.TANH R10, R41 ;  /* 0x00000029000a7308 */ /* 0x0007e40000002400 */
[----:B------:R-:W-:Y:S01]  /*166c0*/  FMUL.FTZ R54, R54, UR8 ;  /* 0x0000000836367c20 */ /* 0x000fe20008410000 */
[----:B------:R-:W-:Y:S01]  /*166d0*/  FMUL.FTZ R55, R55, UR8 ;  /* 0x0000000837377c20 */ /* 0x000fe20008410000 */
[----:B------:R-:W-:Y:S01]  /*166e0*/  IADD3 R5, R0, 0x19, RZ ;  /* 0x0000001900057810 */ /* 0x000fe20007ffe0ff */
[C---:B-1----:R-:W-:Y:S05]  /*166f0*/  FFMA.FTZ R28, R3.reuse, UR5, R246 ;  /* 0x00000005031c7c23 */ /* 0x042fea00080100f6 */
[----:B------:R-:W1:Y:S01]  /*16700*/  MUFU.TANH R136, R16 ;  /* 0x0000001000887308 */ /* 0x000e620000002400 */
[----:B----4-:R-:W-:Y:S01]  /*16710*/  FFMA.FTZ R31, R3, UR5, R245 ;  /* 0x00000005031f7c23 */ /* 0x010fe200080100f5 */
[----:B------:R-:W-:Y:S01]  /*16720*/  FMUL.FTZ R58, R58, UR8 ;  /* 0x000000083a3a7c20 */ /* 0x000fe20008410000 */
[----:B------:R-:W-:Y:S01]  /*16730*/  FMUL.FTZ R56, R56, UR8 ;  /* 0x0000000838387c20 */ /* 0x000fe20008410000 */
[----:B------:R-:W-:Y:S01]  /*16740*/  FMUL.FTZ R59, R59, UR8 ;  /* 0x000000083b3b7c20 */ /* 0x000fe20008410000 */
[----:B------:R-:W-:Y:S01]  /*16750*/  FMUL.FTZ R57, R57, UR8 ;  /* 0x0000000839397c20 */ /* 0x000fe20008410000 */
[C---:B--2---:R-:W-:Y:S04]  /*16760*/  FFMA.FTZ R35, R3.reuse, UR5, R141 ;  /* 0x0000000503237c23 */ /* 0x044fe8000801008d */
[----:B------:R2:W-:Y:S01]  /*16770*/  MUFU.TANH R12, R40 ;  /* 0x00000028000c7308 */ /* 0x0005e20000002400 */
[----:B------:R-:W-:Y:S01]  /*16780*/  FMUL.FTZ R60, R60, UR8 ;  /* 0x000000083c3c7c20 */ /* 0x000fe20008410000 */
[----:B-----5:R-:W-:Y:S01]  /*16790*/  FFMA.FTZ R39, R3, UR5, R139 ;  /* 0x0000000503277c23 */ /* 0x020fe2000801008b */
[----:B------:R-:W-:Y:S01]  /*167a0*/  I2FP.F32.S32 R3, R8 ;  /* 0x0000000800037245 */ /* 0x000fe20000201400 */
[----:B------:R-:W-:Y:S01]  /*167b0*/  FMUL.FTZ R43, R43, UR8 ;  /* 0x000000082b2b7c20 */ /* 0x000fe20008410000 */
[----:B------:R-:W-:Y:S01]  /*167c0*/  IADD3 R4, R0, 0x18, RZ ;  /* 0x0000001800047810 */ /* 0x000fe20007ffe0ff */
[----:B------:R-:W-:Y:S01]  /*167d0*/  FMUL.FTZ R52, R52, UR8 ;  /* 0x0000000834347c20 */ /* 0x000fe20008410000 */
[----:B------:R-:W-:Y:S03]  /*167e0*/  FMUL.FTZ R36, R36, UR8 ;  /* 0x0000000824247c20 */ /* 0x000fe60008410000 */
[----:B------:R-:W-:Y:S01]  /*167f0*/  MUFU.TANH R222, R27 ;  /* 0x0000001b00de7308 */ /* 0x000fe20000002400 */
        /* <DEDUP_REMOVED lines=17> */
[----:B------:R-:W-:Y:S01]  /*16910*/  IADD3 R9, R0, 0x9, RZ ;  /* 0x0000000900097810 */ /* 0x000fe20007ffe0ff */
[----:B---3--:R-:W-:Y:S01]  /*16920*/  FFMA.FTZ R41, R2, UR5, R241 ;  /* 0x0000000502297c23 */ /* 0x008fe200080100f1 */
[----:B------:R-:W-:Y:S01]  /*16930*/  FMUL.FTZ R26, R26, UR8 ;  /* 0x000000081a1a7c20 */ /* 0x000fe20008410000 */
[----:B------:R-:W-:Y:S01]  /*16940*/  FMUL.FTZ R22, R22, UR8 ;  /* 0x0000000816167c20 */ /* 0x000fe20008410000 */
[----:B------:R-:W-:Y:S01]  /*16950*/  FMUL.FTZ R24, R24, UR8 ;  /* 0x0000000818187c20 */ /* 0x000fe20008410000 */
[----:B--2---:R-:W-:Y:S03]  /*16960*/  FFMA.FTZ R40, R3, UR5, R142 ;  /* 0x0000000503287c23 */ /* 0x004fe6000801008e */
[----:B------:R2:W-:Y:S01]  /*16970*/  MUFU.TANH R212, R32 ;  /* 0x0000002000d47308 */ /* 0x0005e20000002400 */
[C---:B----4-:R-:W-:Y:S01]  /*16980*/  FFMA.FTZ R36, R2.reuse, UR5, R247 ;  /* 0x0000000502247c23 */ /* 0x050fe200080100f7 */
[----:B------:R-:W-:Y:S01]  /*16990*/  FMUL.FTZ R53, R53, UR8 ;  /* 0x0000000835357c20 */ /* 0x000fe20008410000 */
[----:B------:R-:W-:Y:S07]  /*169a0*/  FMUL.FTZ R63, R63, UR8 ;  /* 0x000000083f3f7c20 */ /* 0x000fee0008410000 */
[----:B------:R1:W3:Y:S01]  /*169b0*/  MUFU.TANH R223, R26 ;  /* 0x0000001a00df7308 */ /* 0x0002e20000002400 */
[C---:B-----5:R-:W-:Y:S09]  /*169c0*/  FFMA.FTZ R37, R2.reuse, UR5, R243 ;  /* 0x0000000502257c23 */ /* 0x060ff200080100f3 */
[----:B------:R4:W-:Y:S01]  /*169d0*/  MUFU.TANH R19, R30 ;  /* 0x0000001e00137308 */ /* 0x0009e20000002400 */
[----:B--2---:R-:W-:Y:S01]  /*169e0*/  FFMA.FTZ R32, R2, UR5, R248 ;  /* 0x0000000502207c23 */ /* 0x004fe200080100f8 */
[----:B------:R-:W-:Y:S01]  /*169f0*/  I2FP.F32.S32 R2, R9 ;  /* 0x0000000900027245 */ /* 0x000fe20000201400 */
[----:B------:R-:W-:Y:S04]  /*16a00*/  FMUL.FTZ R9, R65, UR8 ;  /* 0x0000000841097c20 */ /* 0x000fe80008410000 */
[----:B------:R-:W-:Y:S03]  /*16a10*/  FFMA.FTZ R27, R2, UR5, R138 ;  /* 0x00000005021b7c23 */ /* 0x000fe6000801008a */
[----:B------:R2:W-:Y:S01]  /*16a20*/  MUFU.TANH R15, R34 ;  /* 0x00000022000f7308 */ /* 0x0005e20000002400 */
[C---:B-1----:R-:W-:Y:S09]  /*16a30*/  FFMA.FTZ R26, R3.reuse, UR5, R136 ;  /* 0x00000005031a7c23 */ /* 0x042ff20008010088 */
[----:B------:R1:W-:Y:S01]  /*16a40*/  MUFU.TANH R237, R29 ;  /* 0x0000001d00ed7308 */ /* 0x0003e20000002400 */
[C---:B----4-:R-:W-:Y:S09]  /*16a50*/  FFMA.FTZ R30, R3.reuse, UR5, R135 ;  /* 0x00000005031e7c23 */ /* 0x050ff20008010087 */
[----:B------:R4:W-:Y:S01]  /*16a60*/  MUFU.TANH R215, R33 ;  /* 0x0000002100d77308 */ /* 0x0009e20000002400 */
[----:B--2---:R-:W-:Y:S01]  /*16a70*/  FFMA.FTZ R34, R3, UR5, R143 ;  /* 0x0000000503227c23 */ /* 0x004fe2000801008f */
[----:B------:R-:W-:Y:S04]  /*16a80*/  IADD3 R3, R0, 0x10, RZ ;  /* 0x0000001000037810 */ /* 0x000fe80007ffe0ff */
[----:B------:R-:W-:Y:S04]  /*16a90*/  I2FP.F32.S32 R3, R3 ;  /* 0x0000000300037245 */ /* 0x000fe80000201400 */
[----:B------:R2:W-:Y:S01]  /*16aa0*/  MUFU.TANH R16, R38 ;  /* 0x0000002600107308 */ /* 0x0005e20000002400 */
[C---:B-1----:R-:W-:Y:S01]  /*16ab0*/  FFMA.FTZ R29, R2.reuse, UR5, R137 ;  /* 0x00000005021d7c23 */ /* 0x042fe20008010089 */
[C---:B------:R-:W-:Y:S01]  /*16ac0*/  FFMA.FTZ R213, R3.reuse, UR5, R213 ;  /* 0x0000000503d57c23 */ /* 0x040fe200080100d5 */
[C---:B---3--:R-:W-:Y:S07]  /*16ad0*/  FFMA.FTZ R223, R3.reuse, UR5, R223 ;  /* 0x0000000503df7c23 */ /* 0x048fee00080100df */
[----:B------:R-:W1:Y:S01]  /*16ae0*/  MUFU.TANH R221, R22 ;  /* 0x0000001600dd7308 */ /* 0x000e620000002400 */
[C---:B----4-:R-:W-:Y:S09]  /*16af0*/  FFMA.FTZ R33, R2.reuse, UR5, R244 ;  /* 0x0000000502217c23 */ /* 0x050ff200080100f4 */
[----:B------:R-:W3:Y:S01]  /*16b00*/  MUFU.TANH R239, R24 ;  /* 0x0000001800ef7308 */ /* 0x000ee20000002400 */
[----:B--2---:R-:W-:Y:S01]  /*16b10*/  FFMA.FTZ R38, R2, UR5, R242 ;  /* 0x0000000502267c23 */ /* 0x004fe200080100f2 */
[----:B------:R-:W-:Y:S04]  /*16b20*/  IADD3 R2, R0, 0x11, RZ ;  /* 0x0000001100027810 */ /* 0x000fe80007ffe0ff */
[----:B------:R-:W-:Y:S04]  /*16b30*/  I2FP.F32.S32 R2, R2 ;  /* 0x0000000200027245 */ /* 0x000fe80000201400 */
[----:B------:R-:W2:Y:S01]  /*16b40*/  MUFU.TANH R214, R21 ;  /* 0x0000001500d67308 */ /* 0x000ea20000002400 */
[C---:B-1----:R-:W-:Y:S01]  /*16b50*/  FFMA.FTZ R221, R3.reuse, UR5, R221 ;  /* 0x0000000503dd7c23 */ /* 0x042fe200080100dd */
[----:B------:R-:W-:Y:S08]  /*16b60*/  FFMA.FTZ R222, R2, UR5, R222 ;  /* 0x0000000502de7c23 */ /* 0x000ff000080100de */
[----:B------:R-:W1:Y:S01]  /*16b70*/  MUFU.TANH R220, R23 ;  /* 0x0000001700dc7308 */ /* 0x000e620000002400 */
[----:B---3--:R-:W-:Y:S01]  /*16b80*/  FFMA.FTZ R239, R3, UR5, R239 ;  /* 0x0000000503ef7c23 */ /* 0x008fe200080100ef */
[----:B------:R-:W-:Y:S02]  /*16b90*/  I2FP.F32.S32 R3, R4 ;  /* 0x0000000400037245 */ /* 0x000fe40000201400 */
[----:B------:R-:W-:Y:S03]  /*16ba0*/  IADD3 R4, R0, 0x29, RZ ;  /* 0x0000002900047810 */ /* 0x000fe60007ffe0ff */
[C---:B------:R-:W-:Y:S03]  /*16bb0*/  FFMA.FTZ R219, R3.reuse, UR5, R19 ;  /* 0x0000000503db7c23 */ /* 0x040fe60008010013 */
[----:B------:R-:W3:Y:S01]  /*16bc0*/  MUFU.TANH R240, R25 ;  /* 0x0000001900f07308 */ /* 0x000ee20000002400 */
[----:B--2---:R-:W-:Y:S01]  /*16bd0*/  FFMA.FTZ R214, R2, UR5, R214 ;  /* 0x0000000502d67c23 */ /* 0x004fe200080100d6 */
[C---:B------:R-:W-:Y:S01]  /*16be0*/  FFMA.FTZ R238, R3.reuse, UR5, R238 ;  /* 0x0000000503ee7c23 */ /* 0x040fe200080100ee */
[C---:B------:R-:W-:Y:S01]  /*16bf0*/  FFMA.FTZ R212, R3.reuse, UR5, R212 ;  /* 0x0000000503d47c23 */ /* 0x040fe200080100d4 */
[----:B------:R-:W-:Y:S01]  /*16c00*/  FFMA.FTZ R217, R3, UR5, R15 ;  /* 0x0000000503d97c23 */ /* 0x000fe2000801000f */
[----:B------:R-:W-:Y:S05]  /*16c10*/  IADD3 R3, R0, 0x20, RZ ;  /* 0x0000002000037810 */ /* 0x000fea0007ffe0ff */
[----:B------:R-:W2:Y:S01]  /*16c20*/  MUFU.TANH R42, R42 ;  /* 0x0000002a002a7308 */ /* 0x000ea20000002400 */
[----:B------:R-:W-:Y:S01]  /*16c30*/  I2FP.F32.S32 R3, R3 ;  /* 0x0000000300037245 */ /* 0x000fe20000201400 */
[C---:B-1----:R-:W-:Y:S04]  /*16c40*/  FFMA.FTZ R220, R2.reuse, UR5, R220 ;  /* 0x0000000502dc7c23 */ /* 0x042fe800080100dc */
[C---:B------:R-:W-:Y:S01]  /*16c50*/  FFMA.FTZ R11, R3.reuse, UR5, R16 ;  /* 0x00000005030b7c23 */ /* 0x040fe20008010010 */
[----:B------:R-:W-:Y:S03]  /*16c60*/  FFMA.FTZ R248, R3, UR5, R18 ;  /* 0x0000000503f87c23 */ /* 0x000fe60008010012 */
[----:B------:R-:W1:Y:S01]  /*16c70*/  MUFU.TANH R46, R46 ;  /* 0x0000002e002e7308 */ /* 0x000e620000002400 */
[----:B---3--:R-:W-:Y:S01]  /*16c80*/  FFMA.FTZ R240, R2, UR5, R240 ;  /* 0x0000000502f07c23 */ /* 0x008fe200080100f0 */
[----:B------:R-:W-:Y:S01]  /*16c90*/  I2FP.F32.S32 R2, R5 ;  /* 0x0000000500027245 */ /* 0x000fe20000201400 */
[----:B------:R-:W-:Y:S01]  /*16ca0*/  FMUL.FTZ R25, R61, UR8 ;  /* 0x000000083d197c20 */ /* 0x000fe20008410000 */
[----:B------:R-:W-:Y:S03]  /*16cb0*/  IADD3 R5, R0, 0x28, RZ ;  /* 0x0000002800057810 */ /* 0x000fe60007ffe0ff */
[C---:B------:R-:W-:Y:S03]  /*16cc0*/  FFMA.FTZ R216, R2.reuse, UR5, R13 ;  /* 0x0000000502d87c23 */ /* 0x040fe6000801000d */
[----:B------:R3:W-:Y:S01]  /*16cd0*/  MUFU.TANH R139, R62 ;  /* 0x0000003e008b7308 */ /* 0x0007e20000002400 */
[C---:B--2---:R-:W-:Y:S01]  /*16ce0*/  FFMA.FTZ R8, R3.reuse, UR5, R42 ;  /* 0x0000000503087c23 */ /* 0x044fe2000801002a */
[----:B------:R-:W-:Y:S01]  /*16cf0*/  FFMA.FTZ R42, R3, UR5, R12 ;  /* 0x00000005032a7c23 */ /* 0x000fe2000801000c */
[----:B------:R-:W-:Y:S01]  /*16d00*/  I2FP.F32.S32 R3, R5 ;  /* 0x0000000500037245 */ /* 0x000fe20000201400 */
[C---:B------:R-:W-:Y:S01]  /*16d10*/  FFMA.FTZ R218, R2.reuse, UR5, R20 ;  /* 0x0000000502da7c23 */ /* 0x040fe20008010014 */
[C---:B------:R-:W-:Y:S01]  /*16d20*/  FFMA.FTZ R237, R2.reuse, UR5, R237 ;  /* 0x0000000502ed7c23 */ /* 0x040fe200080100ed */
[----:B------:R-:W-:Y:S01]  /*16d30*/  FFMA.FTZ R215, R2, UR5, R215 ;  /* 0x0000000502d77c23 */ /* 0x000fe200080100d7 */
[----:B------:R-:W-:Y:S03]  /*16d40*/  IADD3 R2, R0, 0x21, RZ ;  /* 0x0000002100027810 */ /* 0x000fe60007ffe0ff */
[----:B------:R-:W2:Y:S01]  /*16d50*/  MUFU.TANH R43, R43 ;  /* 0x0000002b002b7308 */ /* 0x000ea20000002400 */
[C---:B-1----:R-:W-:Y:S01]  /*16d60*/  FFMA.FTZ R5, R3.reuse, UR5, R46 ;  /* 0x0000000503057c23 */ /* 0x042fe2000801002e */
[----:B------:R-:W-:Y:S08]  /*16d70*/  I2FP.F32.S32 R2, R2 ;  /* 0x0000000200027245 */ /* 0x000ff00000201400 */
[----:B------:R-:W1:Y:S01]  /*16d80*/  MUFU.TANH R50, R50 ;  /* 0x0000003200327308 */ /* 0x000e620000002400 */
[C---:B------:R-:W-:Y:S01]  /*16d90*/  FFMA.FTZ R6, R2.reuse, UR5, R14 ;  /* 0x0000000502067c23 */ /* 0x040fe2000801000e */
[C---:B------:R-:W-:Y:S04]  /*16da0*/  FFMA.FTZ R246, R2.reuse, UR5, R17 ;  /* 0x0000000502f67c23 */ /* 0x040fe80008010011 */
[----:B---3--:R-:W-:Y:S04]  /*16db0*/  MOV R62, R6 ;  /* 0x00000006003e7202 */ /* 0x008fe80000000f00 */
[----:B------:R-:W3:Y:S01]  /*16dc0*/  MUFU.TANH R48, R48 ;  /* 0x0000003000307308 */ /* 0x000ee20000002400 */
[C---:B--2---:R-:W-:Y:S01]  /*16dd0*/  FFMA.FTZ R6, R2.reuse, UR5, R43 ;  /* 0x0000000502067c23 */ /* 0x044fe2000801002b */
[----:B------:R-:W-:Y:S01]  /*16de0*/  MOV R43, R8 ;  /* 0x00000008002b7202 */ /* 0x000fe20000000f00 */
[----:B------:R-:W-:Y:S01]  /*16df0*/  FFMA.FTZ R8, R2, UR5, R10 ;  /* 0x0000000502087c23 */ /* 0x000fe2000801000a */
[----:B------:R-:W-:Y:S02]  /*16e00*/  I2FP.F32.S32 R2, R4 ;  /* 0x0000000400027245 */ /* 0x000fe40000201400 */
[----:B------:R-:W-:Y:S04]  /*16e10*/  IADD3 R4, R0, 0x38, RZ ;  /* 0x0000003800047810 */ /* 0x000fe80007ffe0ff */
[----:B------:R-:W2:Y:S01]  /*16e20*/  MUFU.TANH R47, R47 ;  /* 0x0000002f002f7308 */ /* 0x000ea20000002400 */
[----:B-1----:R-:W-:Y:S01]  /*16e30*/  FFMA.FTZ R251, R3, UR5, R50 ;  /* 0x0000000503fb7c23 */ /* 0x002fe20008010032 */
[----:B------:R-:W-:Y:S01]  /*16e40*/  MOV R50, R5 ;  /* 0x0000000500327202 */ /* 0x000fe20000000f00 */
[----:B------:R-:W-:Y:S01]  /*16e50*/  FMUL.FTZ R5, R66, UR8 ;  /* 0x0000000842057c20 */ /* 0x000fe20008410000 */
[----:B------:R-:W-:Y:S01]  /*16e60*/  MOV R46, R8 ;  /* 0x00000008002e7202 */ /* 0x000fe20000000f00 */
[----:B------:R-:W-:Y:S05]  /*16e70*/  FMUL.FTZ R8, R67, UR8 ;  /* 0x0000000843087c20 */ /* 0x000fea0008410000 */
[----:B------:R-:W1:Y:S01]  /*16e80*/  MUFU.TANH R45, R45 ;  /* 0x0000002d002d7308 */ /* 0x000e620000002400 */
[C---:B---3--:R-:W-:Y:S01]  /*16e90*/  FFMA.FTZ R244, R3.reuse, UR5, R48 ;  /* 0x0000000503f47c23 */ /* 0x048fe20008010030 */
[----:B------:R-:W-:Y:S01]  /*16ea0*/  MOV R48, R6 ;  /* 0x0000000600307202 */ /* 0x000fe20000000f00 */
[----:B------:R-:W-:Y:S07]  /*16eb0*/  FMUL.FTZ R6, R64, UR8 ;  /* 0x0000000840067c20 */ /* 0x000fee0008410000 */
[----:B------:R-:W3:Y:S01]  /*16ec0*/  MUFU.TANH R49, R49 ;  /* 0x0000003100317308 */ /* 0x000ee20000002400 */
[C---:B--2---:R-:W-:Y:S09]  /*16ed0*/  FFMA.FTZ R252, R2.reuse, UR5, R47 ;  /* 0x0000000502fc7c23 */ /* 0x044ff2000801002f */
[----:B------:R-:W2:Y:S01]  /*16ee0*/  MUFU.TANH R51, R51 ;  /* 0x0000003300337308 */ /* 0x000ea20000002400 */
[C---:B-1----:R-:W-:Y:S09]  /*16ef0*/  FFMA.FTZ R45, R2.reuse, UR5, R45 ;  /* 0x00000005022d7c23 */ /* 0x042ff2000801002d */
[----:B------:R-:W1:Y:S01]  /*16f00*/  MUFU.TANH R54, R54 ;  /* 0x0000003600367308 */ /* 0x000e620000002400 */
[C---:B---3--:R-:W-:Y:S09]  /*16f10*/  FFMA.FTZ R243, R2.reuse, UR5, R49 ;  /* 0x0000000502f37c23 */ /* 0x048ff20008010031 */
[----:B------:R-:W3:Y:S01]  /*16f20*/  MUFU.TANH R58, R58 ;  /* 0x0000003a003a7308 */ /* 0x000ee20000002400 */
[----:B--2---:R-:W-:Y:S01]  /*16f30*/  FFMA.FTZ R247, R2, UR5, R51 ;  /* 0x0000000502f77c23 */ /* 0x004fe20008010033 */
[----:B------:R-:W-:Y:S04]  /*16f40*/  IADD3 R2, R0, 0x30, RZ ;  /* 0x0000003000027810 */ /* 0x000fe80007ffe0ff */
[----:B------:R-:W-:Y:S04]  /*16f50*/  I2FP.F32.S32 R2, R2 ;  /* 0x0000000200027245 */ /* 0x000fe80000201400 */
[----:B------:R-:W2:Y:S01]  /*16f60*/  MUFU.TANH R56, R56 ;  /* 0x0000003800387308 */ /* 0x000ea20000002400 */
[C---:B-1----:R-:W-:Y:S05]  /*16f70*/  FFMA.FTZ R14, R2.reuse, UR5, R54 ;  /* 0x00000005020e7c23 */ /* 0x042fea0008010036 */
[----:B------:R1:W-:Y:S01]  /*16f80*/  STL [R1+0x4], R14 ;  /* 0x0000040e01007387 */ /* 0x0003e20000100800 */
[C---:B---3--:R-:W-:Y:S03]  /*16f90*/  FFMA.FTZ R13, R2.reuse, UR5, R58 ;  /* 0x00000005020d7c23 */ /* 0x048fe6000801003a */
[----:B------:R-:W-:Y:S02]  /*16fa0*/  MUFU.TANH R55, R55 ;  /* 0x0000003700377308 */ /* 0x000fe40000002400 */
[----:B------:R1:W-:Y:S01]  /*16fb0*/  STL [R1+0x14], R13 ;  /* 0x0000140d01007387 */ /* 0x0003e20000100800 */
[C---:B--2---:R-:W-:Y:S07]  /*16fc0*/  FFMA.FTZ R12, R2.reuse, UR5, R56 ;  /* 0x00000005020c7c23 */ /* 0x044fee0008010038 */
[----:B------:R-:W-:Y:S01]  /*16fd0*/  MUFU.TANH R59, R59 ;  /* 0x0000003b003b7308 */ /* 0x000fe20000002400 */
[----:B------:R1:W-:Y:S09]  /*16fe0*/  STL [R1+0x2c], R12 ;  /* 0x00002c0c01007387 */ /* 0x0003f20000100800 */
[----:B------:R-:W-:Y:S10]  /*16ff0*/  MUFU.TANH R60, R60 ;  /* 0x0000003c003c7308 */ /* 0x000ff40000002400 */
[----:B------:R2:W-:Y:S10]  /*17000*/  MUFU.TANH R7, R57 ;  /* 0x0000003900077308 */ /* 0x0005f40000002400 */
[----:B------:R-:W3:Y:S10]  /*17010*/  MUFU.TANH R52, R52 ;  /* 0x0000003400347308 */ /* 0x000ef40000002400 */
[----:B------:R-:W4:Y:S01]  /*17020*/  MUFU.TANH R44, R44 ;  /* 0x0000002c002c7308 */ /* 0x000f220000002400 */
[----:B--2---:R-:W-:Y:S09]  /*17030*/  MOV R57, R11 ;  /* 0x0000000b00397202 */ /* 0x004ff20000000f00 */
[----:B------:R-:W2:Y:S01]  /*17040*/  MUFU.TANH R53, R53 ;  /* 0x0000003500357308 */ /* 0x000ea20000002400 */
[----:B---3--:R-:W-:Y:S01]  /*17050*/  FFMA.FTZ R250, R2, UR5, R52 ;  /* 0x0000000502fa7c23 */ /* 0x008fe20008010034 */
[----:B------:R-:W-:Y:S02]  /*17060*/  I2FP.F32.S32 R2, R4 ;  /* 0x0000000400027245 */ /* 0x000fe40000201400 */
[----:B------:R-:W-:Y:S03]  /*17070*/  FMNMX.FTZ R4, R28, R132, !PT ;  /* 0x000000841c047209 */ /* 0x000fe60007810000 */
[----:B------:R-:W-:Y:S03]  /*17080*/  FFMA.FTZ R60, R2, UR5, R60 ;  /* 0x00000005023c7c23 */ /* 0x000fe6000801003c */
[----:B------:R-:W3:Y:S01]  /*17090*/  MUFU.TANH R5, R5 ;  /* 0x0000000500057308 */ /* 0x000ee20000002400 */
[----:B----4-:R-:W-:Y:S01]  /*170a0*/  FFMA.FTZ R44, R3, UR5, R44 ;  /* 0x00000005032c7c23 */ /* 0x010fe2000801002c */
[----:B------:R-:W-:Y:S01]  /*170b0*/  IADD3 R3, R0, 0x31, RZ ;  /* 0x0000003100037810 */ /* 0x000fe20007ffe0ff */
[----:B------:R-:W-:Y:S01]  /*170c0*/  FFMA.FTZ R139, R2, UR5, R139 ;  /* 0x00000005028b7c23 */ /* 0x000fe2000801008b */
[----:B------:R-:W-:Y:S02]  /*170d0*/  IADD3 R0, R0, 0x39, RZ ;  /* 0x0000003900007810 */ /* 0x000fe40007ffe0ff */
[----:B------:R-:W-:Y:S02]  /*170e0*/  I2FP.F32.S32 R3, R3 ;  /* 0x0000000300037245 */ /* 0x000fe40000201400 */
[----:B------:R-:W-:Y:S02]  /*170f0*/  I2FP.F32.S32 R0, R0 ;  /* 0x0000000000007245 */ /* 0x000fe40000201400 */
[----:B------:R-:W4:Y:S01]  /*17100*/  MUFU.TANH R6, R6 ;  /* 0x0000000600067308 */ /* 0x000f220000002400 */
[C---:B------:R-:W-:Y:S01]  /*17110*/  FFMA.FTZ R11, R3.reuse, UR5, R55 ;  /* 0x00000005030b7c23 */ /* 0x040fe20008010037 */
[C---:B------:R-:W-:Y:S01]  /*17120*/  FFMA.FTZ R10, R3.reuse, UR5, R59 ;  /* 0x00000005030a7c23 */ /* 0x040fe2000801003b */
[C---:B--2---:R-:W-:Y:S01]  /*17130*/  FFMA.FTZ R245, R3.reuse, UR5, R53 ;  /* 0x0000000503f57c23 */ /* 0x044fe20008010035 */
[----:B------:R-:W-:Y:S01]  /*17140*/  FFMA.FTZ R47, R3, UR5, R7 ;  /* 0x00000005032f7c23 */ /* 0x000fe20008010007 */
[----:B------:R-:W-:Y:S01]  /*17150*/  FMNMX.FTZ R3, R31, R133, !PT ;  /* 0x000000851f037209 */ /* 0x000fe20007810000 */
[----:B------:R1:W-:Y:S01]  /*17160*/  STL [R1], R11 ;  /* 0x0000000b01007387 */ /* 0x0003e20000100800 */
[C---:B---3--:R-:W-:Y:S01]  /*17170*/  FFMA.FTZ R249, R2.reuse, UR5, R5 ;  /* 0x0000000502f97c23 */ /* 0x048fe20008010005 */
[----:B------:R-:W-:Y:S02]  /*17180*/  FMNMX.FTZ R5, R39, R140, !PT ;  /* 0x0000008c27057209 */ /* 0x000fe40007810000 */
[----:B------:R-:W2:Y:S01]  /*17190*/  MUFU.TANH R9, R9 ;  /* 0x0000000900097308 */ /* 0x000ea20000002400 */
[----:B------:R1:W-:Y:S04]  /*171a0*/  STL [R1+0xc], R10 ;  /* 0x00000c0a01007387 */ /* 0x0003e80000100800 */
[----:B------:R1:W-:Y:S01]  /*171b0*/  STL [R1+0x28], R60 ;  /* 0x0000283c01007387 */ /* 0x0003e20000100800 */
[----:B----4-:R-:W-:Y:S01]  /*171c0*/  FFMA.FTZ R242, R2, UR5, R6 ;  /* 0x0000000502f27c23 */ /* 0x010fe20008010006 */
[----:B------:R-:W-:Y:S03]  /*171d0*/  FMNMX.FTZ R2, R35, R134, !PT ;  /* 0x0000008623027209 */ /* 0x000fe60007810000 */
[----:B------:R-:W3:Y:S01]  /*171e0*/  MUFU.TANH R8, R8 ;  /* 0x0000000800087308 */ /* 0x000ee20000002400 */
[----:B------:R-:W-:Y:S02]  /*171f0*/  FMNMX.FTZ R6, R32, R4, !PT ;  /* 0x0000000420067209 */ /* 0x000fe40007810000 */
[----:B------:R-:W-:Y:S02]  /*17200*/  FMNMX.FTZ R4, R36, R3, !PT ;  /* 0x0000000324047209 */ /* 0x000fe40007810000 */
[----:B------:R-:W-:Y:S02]  /*17210*/  FMNMX.FTZ R3, R41, R5, !PT ;  /* 0x0000000529037209 */ /* 0x000fe40007810000 */
[----:B------:R-:W-:Y:S03]  /*17220*/  FMNMX.FTZ R2, R37, R2, !PT ;  /* 0x0000000225027209 */ /* 0x000fe60007810000 */
[----:B------:R-:W4:Y:S01]  /*17230*/  MUFU.TANH R25, R25 ;  /* 0x0000001900197308 */ /* 0x000f220000002400 */
[----:B------:R-:W-:Y:S01]  /*17240*/  FMNMX.FTZ R6, R26, R6, !PT ;  /* 0x000000061a067209 */ /* 0x000fe20007810000 */
[----:B--2---:R-:W-:Y:S01]  /*17250*/  FFMA.FTZ R211, R0, UR5, R9 ;  /* 0x0000000500d37c23 */ /* 0x004fe20008010009 */
[----:B------:R-:W-:Y:S02]  /*17260*/  FMNMX.FTZ R3, R40, R3, !PT ;  /* 0x0000000328037209 */ /* 0x000fe40007810000 */
[----:B------:R-:W-:Y:S02]  /*17270*/  FMNMX.FTZ R2, R34, R2, !PT ;  /* 0x0000000222027209 */ /* 0x000fe40007810000 */
[----:B------:R-:W-:Y:S02]  /*17280*/  FMNMX.FTZ R4, R30, R4, !PT ;  /* 0x000000041e047209 */ /* 0x000fe40007810000 */
[----:B------:R-:W-:Y:S01]  /*17290*/  FMNMX.FTZ R6, R27, R6, !PT ;  /* 0x000000061b067209 */ /* 0x000fe20007810000 */
[----:B---3--:R-:W-:Y:S01]  /*172a0*/  FFMA.FTZ R241, R0, UR5, R8 ;  /* 0x0000000500f17c23 */ /* 0x008fe20008010008 */
        /* <DEDUP_REMOVED lines=26> */
[----:B------:R1:W2:Y:S01]  /*17450*/  MUFU.TANH R3, R63 ;  /* 0x0000003f00037308 */ /* 0x0002a20000002400 */
        /* <DEDUP_REMOVED lines=19> */
[----:B-12-4-:R-:W-:Y:S06]  /*17590*/  @P4 BRA `(.L_x_532) ;  /* 0xffffffd400e04947 */ /* 0x016fec000383ffff */
.L_x_531:
[C---:B------:R-:W-:Y:S01]  /*175a0*/  FFMA.FTZ R7, R0.reuse, UR5, R25 ;  /* 0x0000000500077c23 */ /* 0x040fe20008010019 */
[----:B------:R-:W-:Y:S01]  /*175b0*/  FFMA.FTZ R3, R0, UR5, R3 ;  /* 0x0000000500037c23 */ /* 0x000fe20008010003 */
[----:B------:R-:W-:Y:S01]  /*175c0*/  SHFL.BFLY PT, R6, R138, 0x2, 0x1f ;  /* 0x0c401f008a067f89 */ /* 0x000fe200000e0000 */
        /* <DEDUP_REMOVED lines=9> */
[----:B------:R-:W-:Y:S04]  /*17660*/  STL [R1+0xac], R235 ;  /* 0x0000aceb01007387 */ /* 0x000fe80000100800 */
[----:B------:R-:W-:Y:S08]  /*17670*/  SHFL.BFLY PT, R2, R0, 0x2, 0x1f ;  /* 0x0c401f0000027f89 */ /* 0x000ff000000e0000 */
[----:B------:R-:W1:Y:S08]  /*17680*/  SHFL.BFLY PT, R136, R4, 0x2, 0x1f ;  /* 0x0c401f0004887f89 */ /* 0x000e7000000e0000 */
[----:B------:R-:W-:Y:S04]  /*17690*/  STL [R1+0xa8], R234 ;  /* 0x0000a8ea01007387 */ /* 0x000fe80000100800 */
[----:B------:R-:W-:Y:S04]  /*176a0*/  STL [R1+0xa4], R233 ;  /* 0x0000a4e901007387 */ /* 0x000fe80000100800 */
[----:B------:R-:W-:Y:S04]  /*176b0*/  STL [R1+0xa0], R232 ;  /* 0x0000a0e801007387 */ /* 0x000fe80000100800 */
[----:B------:R-:W-:Y:S04]  /*176c0*/  STL [R1+0x9c], R231 ;  /* 0x00009ce701007387 */ /* 0x000fe80000100800 */
[----:B------:R-:W-:Y:S01]  /*176d0*/  STL [R1+0x98], R230 ;  /* 0x000098e601007387 */ /* 0x000fe20000100800 */
[----:B-1----:R-:W-:Y:S03]  /*176e0*/  FMNMX.FTZ R136, R4, R136, !PT ;  /* 0x0000008804887209 */ /* 0x002fe60007810000 */
[----:B------:R-:W-:Y:S01]  /*176f0*/  STL [R1+0x94], R229 ;  /* 0x000094e501007387 */ /* 0x000fe20000100800 */
[----:B------:R-:W-:Y:S02]  /*17700*/  FMNMX.FTZ R138, R138, R6, !PT ;  /* 0x000000068a8a7209 */ /* 0x000fe40007810000 */
[----:B------:R-:W-:Y:S01]  /*17710*/  FMNMX.FTZ R137, R137, R5, !PT ;  /* 0x0000000589897209 */ /* 0x000fe20007810000 */
[----:B------:R-:W-:Y:S01]  /*17720*/  STL [R1+0x90], R224 ;  /* 0x000090e001007387 */ /* 0x000fe20000100800 */
[----:B------:R-:W-:Y:S03]  /*17730*/  FMNMX.FTZ R2, R0, R2, !PT ;  /* 0x0000000200027209 */ /* 0x000fe60007810000 */
[----:B------:R-:W1:Y:S08]  /*17740*/  SHFL.BFLY PT, R6, R138, 0x1, 0x1f ;  /* 0x0c201f008a067f89 */ /* 0x000e7000000e0000 */
[----:B------:R-:W3:Y:S08]  /*17750*/  SHFL.BFLY PT, R5, R137, 0x1, 0x1f ;  /* 0x0c201f0089057f89 */ /* 0x000ef000000e0000 */
[----:B------:R-:W4:Y:S08]  /*17760*/  SHFL.BFLY PT, R4, R2, 0x1, 0x1f ;  /* 0x0c201f0002047f89 */ /* 0x000f3000000e0000 */
[----:B------:R-:W-:Y:S04]  /*17770*/  STL [R1+0x24], R7 ;  /* 0x0000240701007387 */ /* 0x000fe80000100800 */
[----:B------:R-:W2:Y:S08]  /*17780*/  SHFL.BFLY PT, R7, R136, 0x1, 0x1f ;  /* 0x0c201f0088077f89 */ /* 0x000eb000000e0000 */
[----:B------:R-:W2:Y:S01]  /*17790*/  LDSM.16.MT88.4 R20, [R225+0xc000] ;  /* 0x00c00000e114783b */ /* 0x000ea20000004200 */
        /* <DEDUP_REMOVED lines=8> */
[----:B------:R-:W-:Y:S01]  /*17820*/  FMUL.FTZ R4, R138, UR4 ;  /* 0x000000048a047c20 */ /* 0x000fe20008410000 */
[----:B------:R-:W-:Y:S01]  /*17830*/  FMUL.FTZ R208, R137, UR4 ;  /* 0x0000000489d07c20 */ /* 0x000fe20008410000 */
[C---:B------:R-:W-:Y:S01]  /*17840*/  FMUL.FTZ R209, R135.reuse, UR4 ;  /* 0x0000000487d17c20 */ /* 0x040fe20008410000 */
[----:B------:R-:W-:Y:S01]  /*17850*/  FMUL.FTZ R2, R0, UR4 ;  /* 0x0000000400027c20 */ /* 0x000fe20008410000 */
[----:B------:R-:W-:Y:S01]  /*17860*/  FADD.FTZ R0, -R135, R134 ;  /* 0x0000008687007221 */ /* 0x000fe20000010100 */
[----:B--2---:R-:W-:Y:S01]  /*17870*/  FMNMX.FTZ R136, R136, R7, !PT ;  /* 0x0000000788887209 */ /* 0x004fe20007810000 */
[----:B------:R-:W1:Y:S01]  /*17880*/  MUFU.EX2 R133, R5 ;  /* 0x0000000500857308 */ /* 0x000e620000000800 */
[----:B------:R-:W-:Y:S01]  /*17890*/  LDSM.16.MT88.4 R52, [R228+0xc000] ;  /* 0x00c00000e434783b */ /* 0x000fe20000004200 */
[----:B------:R-:W-:Y:S02]  /*178a0*/  FMUL.FTZ R0, R0, UR4 ;  /* 0x0000000400007c20 */ /* 0x000fe40008410000 */
[C---:B------:R-:W-:Y:S06]  /*178b0*/  FMUL.FTZ R210, R136.reuse, UR4 ;  /* 0x0000000488d27c20 */ /* 0x040fec0008410000 */
[----:B------:R2:W3:Y:S10]  /*178c0*/  MUFU.EX2 R134, R2 ;  /* 0x0000000200867308 */ /* 0x0004f40000000800 */
[----:B------:R4:W4:Y:S01]  /*178d0*/  MUFU.EX2 R132, R0 ;  /* 0x0000000000847308 */ /* 0x0009220000000800 */
[C---:B-1----:R-:W-:Y:S01]  /*178e0*/  FMUL.FTZ R16, R133.reuse, R156 ;  /* 0x0000009c85107220 */ /* 0x042fe20000410000 */
[C---:B------:R-:W-:Y:S01]  /*178f0*/  FMUL.FTZ R17, R133.reuse, R157 ;  /* 0x0000009d85117220 */ /* 0x040fe20000410000 */
[----:B------:R-:W-:Y:S01]  /*17900*/  MOV R156, R47 ;  /* 0x0000002f009c7202 */ /* 0x000fe20000000f00 */
[C---:B------:R-:W-:Y:S01]  /*17910*/  FMUL.FTZ R49, R133.reuse, R189 ;  /* 0x000000bd85317220 */ /* 0x040fe20000410000 */
[C---:B------:R-:W-:Y:S01]  /*17920*/  FMUL.FTZ R64, R133.reuse, R204 ;  /* 0x000000cc85407220 */ /* 0x040fe20000410000 */
[C---:B------:R-:W-:Y:S01]  /*17930*/  FMUL.FTZ R65, R133.reuse, R205 ;  /* 0x000000cd85417220 */ /* 0x040fe20000410000 */
[C---:B------:R-:W-:Y:S01]  /*17940*/  FMUL.FTZ R68, R133.reuse, R68 ;  /* 0x0000004485447220 */ /* 0x040fe20000410000 */
[----:B------:R-:W-:Y:S01]  /*17950*/  FMUL.FTZ R69, R133, R69 ;  /* 0x0000004585457220 */ /* 0x000fe20000410000 */
[----:B--2---:R-:W-:Y:S01]  /*17960*/  FADD.FTZ R2, -R136, R140 ;  /* 0x0000008c88027221 */ /* 0x004fe20000010100 */
[C---:B---3--:R-:W-:Y:S01]  /*17970*/  FMUL.FTZ R7, R134.reuse, R151 ;  /* 0x0000009786077220 */ /* 0x048fe20000410000 */
[C---:B------:R-:W-:Y:S01]  /*17980*/  FMUL.FTZ R18, R134.reuse, R158 ;  /* 0x0000009e86127220 */ /* 0x040fe20000410000 */
[C---:B------:R-:W-:Y:S01]  /*17990*/  FMUL.FTZ R51, R134.reuse, R191 ;  /* 0x000000bf86337220 */ /* 0x040fe20000410000 */
[C---:B------:R-:W-:Y:S01]  /*179a0*/  FMUL.FTZ R66, R134.reuse, R206 ;  /* 0x000000ce86427220 */ /* 0x040fe20000410000 */
[C---:B------:R-:W-:Y:S01]  /*179b0*/  FMUL.FTZ R67, R134.reuse, R207 ;  /* 0x000000cf86437220 */ /* 0x040fe20000410000 */
[C---:B------:R-:W-:Y:S01]  /*179c0*/  FMUL.FTZ R70, R134.reuse, R70 ;  /* 0x0000004686467220 */ /* 0x040fe20000410000 */
[----:B------:R-:W-:Y:S01]  /*179d0*/  FMUL.FTZ R71, R134, R71 ;  /* 0x0000004786477220 */ /* 0x000fe20000410000 */
[----:B----4-:R-:W-:Y:S01]  /*179e0*/  FMUL.FTZ R0, R2, UR4 ;  /* 0x0000000402007c20 */ /* 0x010fe20008410000 */
[----:B------:R-:W-:Y:S01]  /*179f0*/  FSEL R2, R4, RZ, P0 ;  /* 0x000000ff04027208 */ /* 0x000fe20000000000 */
[C---:B------:R-:W-:Y:S01]  /*17a00*/  FMUL.FTZ R10, R132.reuse, R146 ;  /* 0x00000092840a7220 */ /* 0x040fe20000410000 */
[----:B------:R-:W-:Y:S01]  /*17a10*/  FSETP.NEU.FTZ.AND P0, PT, R137, -INF , PT ;  /* 0xff8000008900780b */ /* 0x000fe20003f1d000 */
[C---:B------:R-:W-:Y:S01]  /*17a20*/  FMUL.FTZ R11, R132.reuse, R147 ;  /* 0x00000093840b7220 */ /* 0x040fe20000410000 */
[----:B------:R-:W-:Y:S01]  /*17a30*/  FMUL.FTZ R14, R132, R154 ;  /* 0x0000009a840e7220 */ /* 0x000fe20000410000 */
[--C-:B------:R-:W-:Y:S01]  /*17a40*/  FFMA.FTZ R4, R28, UR4, -R2.reuse ;  /* 0x000000041c047c23 */ /* 0x100fe20008010802 */
[----:B------:R-:W-:Y:S01]  /*17a50*/  FSEL R208, R208, RZ, P0 ;  /* 0x000000ffd0d07208 */ /* 0x000fe20000000000 */
[----:B------:R-:W-:Y:S01]  /*17a60*/  FFMA.FTZ R5, R26, UR4, -R2 ;  /* 0x000000041a057c23 */ /* 0x000fe20008010802 */
[----:B------:R-:W-:Y:S01]  /*17a70*/  FSETP.NEU.FTZ.AND P0, PT, R135, -INF , PT ;  /* 0xff8000008700780b */ /* 0x000fe20003f1d000 */
[----:B------:R1:W-:Y:S01]  /*17a80*/  MUFU.EX2 R25, R4 ;  /* 0x0000000400197308 */ /* 0x0003e20000000800 */
[----:B------:R-:W-:Y:S01]  /*17a90*/  FMUL.FTZ R15, R132, R155 ;  /* 0x0000009b840f7220 */ /* 0x000fe20000410000 */
[----:B------:R-:W-:Y:S01]  /*17aa0*/  FFMA.FTZ R6, R30, UR4, -R208 ;  /* 0x000000041e067c23 */ /* 0x000fe200080108d0 */
[----:B------:R-:W-:Y:S01]  /*17ab0*/  FSEL R209, R209, RZ, P0 ;  /* 0x000000ffd1d17208 */ /* 0x000fe20000000000 */
[----:B------:R-:W-:Y:S01]  /*17ac0*/  FMUL.FTZ R26, R132, R162 ;  /* 0x000000a2841a7220 */ /* 0x000fe20000410000 */
[----:B------:R-:W-:Y:S01]  /*17ad0*/  FSETP.NEU.FTZ.AND P0, PT, R136, -INF , PT ;  /* 0xff8000008800780b */ /* 0x000fe20003f1d000 */
[----:B------:R-:W-:Y:S01]  /*17ae0*/  FMUL.FTZ R30, R132, R170 ;  /* 0x000000aa841e7220 */ /* 0x000fe20000410000 */
[----:B------:R-:W-:Y:S03]  /*17af0*/  MOV R155, R42 ;  /* 0x0000002a009b7202 */ /* 0x000fe60000000f00 */
[----:B------:R2:W-:Y:S01]  /*17b00*/  MUFU.EX2 R234, R5 ;  /* 0x0000000500ea7308 */ /* 0x0005e20000000800 */
[----:B------:R-:W-:Y:S01]  /*17b10*/  FSEL R210, R210, RZ, P0 ;  /* 0x000000ffd2d27208 */ /* 0x000fe20000000000 */
[C---:B------:R-:W-:Y:S01]  /*17b20*/  FMUL.FTZ R42, R132.reuse, R178 ;  /* 0x000000b2842a7220 */ /* 0x040fe20000410000 */
[C---:B------:R-:W-:Y:S01]  /*17b30*/  FMUL.FTZ R47, R132.reuse, R187 ;  /* 0x000000bb842f7220 */ /* 0x040fe20000410000 */
[----:B------:R-:W-:Y:S01]  /*17b40*/  MOV R162, R48 ;  /* 0x0000003000a27202 */ /* 0x000fe20000000f00 */
[----:B------:R-:W-:Y:S01]  /*17b50*/  FMUL.FTZ R48, R133, R188 ;  /* 0x000000bc85307220 */ /* 0x000fe20000410000 */
[----:B------:R-:W-:Y:S01]  /*17b60*/  FFMA.FTZ R8, R39, UR4, -R210 ;  /* 0x0000000427087c23 */ /* 0x000fe200080108d2 */
[----:B------:R-:W-:Y:S03]  /*17b70*/  FMUL.FTZ R58, R132, R194 ;  /* 0x000000c2843a7220 */ /* 0x000fe60000410000 */
[----:B------:R3:W-:Y:S01]  /*17b80*/  MUFU.EX2 R233, R6 ;  /* 0x0000000600e97308 */ /* 0x0007e20000000800 */
[----:B-1----:R-:W-:Y:S01]  /*17b90*/  FFMA.FTZ R4, R32, UR4, -R2 ;  /* 0x0000000420047c23 */ /* 0x002fe20008010802 */
[C---:B------:R-:W-:Y:S01]  /*17ba0*/  FMUL.FTZ R59, R132.reuse, R195 ;  /* 0x000000c3843b7220 */ /* 0x040fe20000410000 */
[C---:B------:R-:W-:Y:S01]  /*17bb0*/  FMUL.FTZ R63, R132.reuse, R203 ;  /* 0x000000cb843f7220 */ /* 0x040fe20000410000 */
[C---:B------:R-:W-:Y:S01]  /*17bc0*/  FMUL.FTZ R74, R132.reuse, R74 ;  /* 0x0000004a844a7220 */ /* 0x040fe20000410000 */
[C---:B------:R-:W-:Y:S01]  /*17bd0*/  FMUL.FTZ R75, R132.reuse, R75 ;  /* 0x0000004b844b7220 */ /* 0x040fe20000410000 */
[C---:B------:R-:W-:Y:S01]  /*17be0*/  FMUL.FTZ R78, R132.reuse, R78 ;  /* 0x0000004e844e7220 */ /* 0x040fe20000410000 */
[----:B------:R-:W-:Y:S03]  /*17bf0*/  FMUL.FTZ R79, R132, R79 ;  /* 0x0000004f844f7220 */ /* 0x000fe60000410000 */
[----:B------:R-:W1:Y:S01]  /*17c00*/  MUFU.EX2 R4, R4 ;  /* 0x0000000400047308 */ /* 0x000e620000000800 */
[----:B--2---:R-:W-:Y:S01]  /*17c10*/  FFMA.FTZ R5, R29, UR4, -R208 ;  /* 0x000000041d057c23 */ /* 0x004fe200080108d0 */
[C---:B------:R-:W-:Y:S01]  /*17c20*/  FMUL.FTZ R80, R133.reuse, R80 ;  /* 0x0000005085507220 */ /* 0x040fe20000410000 */
[C---:B------:R-:W-:Y:S01]  /*17c30*/  FMUL.FTZ R81, R133.reuse, R81 ;  /* 0x0000005185517220 */ /* 0x040fe20000410000 */
[C---:B------:R-:W-:Y:S01]  /*17c40*/  FMUL.FTZ R82, R134.reuse, R82 ;  /* 0x0000005286527220 */ /* 0x040fe20000410000 */
[C---:B------:R-:W-:Y:S01]  /*17c50*/  FMUL.FTZ R83, R134.reuse, R83 ;  /* 0x0000005386537220 */ /* 0x040fe20000410000 */
[C---:B------:R-:W-:Y:S01]  /*17c60*/  FMUL.FTZ R84, R133.reuse, R84 ;  /* 0x0000005485547220 */ /* 0x040fe20000410000 */
[C---:B------:R-:W-:Y:S03]  /*17c70*/  FMUL.FTZ R85, R133.reuse, R85 ;  /* 0x0000005585557220 */ /* 0x040fe60000410000 */
[----:B------:R2:W4:Y:S01]  /*17c80*/  MUFU.EX2 R229, R5 ;  /* 0x0000000500e57308 */ /* 0x0005220000000800 */
[C---:B---3--:R-:W-:Y:S01]  /*17c90*/  FMUL.FTZ R6, R134.reuse, R150 ;  /* 0x0000009686067220 */ /* 0x048fe20000410000 */
[C---:B------:R-:W-:Y:S01]  /*17ca0*/  FMUL.FTZ R86, R134.reuse, R86 ;  /* 0x0000005686567220 */ /* 0x040fe20000410000 */
[----:B------:R-:W-:Y:S01]  /*17cb0*/  FMUL.FTZ R87, R134, R87 ;  /* 0x0000005786577220 */ /* 0x000fe20000410000 */
[C---:B------:R-:W-:Y:S01]  /*17cc0*/  FMUL.FTZ R90, R132.reuse, R90 ;  /* 0x0000005a845a7220 */ /* 0x040fe20000410000 */
[C---:B------:R-:W-:Y:S01]  /*17cd0*/  FMUL.FTZ R91, R132.reuse, R91 ;  /* 0x0000005b845b7220 */ /* 0x040fe20000410000 */
[C---:B------:R-:W-:Y:S01]  /*17ce0*/  FMUL.FTZ R94, R132.reuse, R94 ;  /* 0x0000005e845e7220 */ /* 0x040fe20000410000 */
[----:B------:R-:W-:Y:S03]  /*17cf0*/  FMUL.FTZ R95, R132, R95 ;  /* 0x0000005f845f7220 */ /* 0x000fe60000410000 */
[----:B------:R-:W3:Y:S01]  /*17d00*/  MUFU.EX2 R0, R0 ;  /* 0x0000000000007308 */ /* 0x000ee20000000800 */
[----:B-1----:R1:W-:Y:S01]  /*17d10*/  STL [R1+0x34], R4 ;  /* 0x0000340401007387 */ /* 0x0023e20000100800 */
[C---:B------:R-:W-:Y:S01]  /*17d20*/  FMUL.FTZ R96, R133.reuse, R96 ;  /* 0x0000006085607220 */ /* 0x040fe20000410000 */
[C---:B------:R-:W-:Y:S01]  /*17d30*/  FMUL.FTZ R97, R133.reuse, R97 ;  /* 0x0000006185617220 */ /* 0x040fe20000410000 */
[C---:B------:R-:W-:Y:S01]  /*17d40*/  FMUL.FTZ R98, R134.reuse, R98 ;  /* 0x0000006286627220 */ /* 0x040fe20000410000 */
[----:B------:R1:W-:Y:S01]  /*17d50*/  STL [R1+0xb8], R137 ;  /* 0x0000b88901007387 */ /* 0x0003e20000100800 */
[C---:B------:R-:W-:Y:S01]  /*17d60*/  FMUL.FTZ R99, R134.reuse, R99 ;  /* 0x0000006386637220 */ /* 0x040fe20000410000 */
[C---:B------:R-:W-:Y:S03]  /*17d70*/  FMUL.FTZ R100, R133.reuse, R100 ;  /* 0x0000006485647220 */ /* 0x040fe60000410000 */
[----:B------:R1:W-:Y:S01]  /*17d80*/  MUFU.EX2 R32, R8 ;  /* 0x0000000800207308 */ /* 0x0003e20000000800 */
[----:B--2---:R-:W-:Y:S01]  /*17d90*/  FMUL.FTZ R5, R133, R149 ;  /* 0x0000009585057220 */ /* 0x004fe20000410000 */
[----:B----4-:R-:W-:Y:S01]  /*17da0*/  F2FP.F16.F32.PACK_AB R143, R229, R233 ;  /* 0x000000e9e58f723e */ /* 0x010fe200000000ff */
[----:B------:R-:W-:Y:S01]  /*17db0*/  FMUL.FTZ R101, R133, R101 ;  /* 0x0000006585657220 */ /* 0x000fe20000410000 */
[C---:B------:R-:W-:Y:S01]  /*17dc0*/  FMUL.FTZ R102, R134.reuse, R102 ;  /* 0x0000006686667220 */ /* 0x040fe20000410000 */
[----:B------:R-:W-:Y:S01]  /*17dd0*/  FMUL.FTZ R103, R134, R103 ;  /* 0x0000006786677220 */ /* 0x000fe20000410000 */
        /* <DEDUP_REMOVED lines=11> */
[----:B-1----:R-:W-:Y:S01]  /*17e90*/  FMUL.FTZ R8, R0, R144 ;  /* 0x0000009000087220 */ /* 0x002fe20000410000 */
[--C-:B------:R-:W-:Y:S01]  /*17ea0*/  FFMA.FTZ R4, R27, UR4, -R2.reuse ;  /* 0x000000041b047c23 */ /* 0x100fe20008010802 */
[----:B------:R-:W-:Y:S01]  /*17eb0*/  FMUL.FTZ R27, R132, R163 ;  /* 0x000000a3841b7220 */ /* 0x000fe20000410000 */
[----:B------:R-:W-:Y:S01]  /*17ec0*/  MOV R163, R44 ;  /* 0x0000002c00a37202 */ /* 0x000fe20000000f00 */
[C---:B------:R-:W-:Y:S01]  /*17ed0*/  FMUL.FTZ R44, R0.reuse, R184 ;  /* 0x000000b8002c7220 */ /* 0x040fe20000410000 */
[----:B------:R-:W2:Y:S01]  /*17ee0*/  LDL.LU R137, [R1+0x34] ;  /* 0x0000340001897983 */ /* 0x000ea20000300800 */
[----:B------:R1:W3:Y:S01]  /*17ef0*/  MUFU.EX2 R230, R4 ;  /* 0x0000000400e67308 */ /* 0x0002e20000000800 */
[C---:B------:R-:W-:Y:S01]  /*17f00*/  FMUL.FTZ R73, R0.reuse, R73 ;  /* 0x0000004900497220 */ /* 0x040fe20000410000 */
[C---:B------:R-:W-:Y:S01]  /*17f10*/  FMUL.FTZ R76, R0.reuse, R76 ;  /* 0x0000004c004c7220 */ /* 0x040fe20000410000 */
[----:B------:R4:W-:Y:S01]  /*17f20*/  STL [R1+0xbc], R135 ;  /* 0x0000bc8701007387 */ /* 0x0009e20000100800 */
[C---:B------:R-:W-:Y:S01]  /*17f30*/  FMUL.FTZ R77, R0.reuse, R77 ;  /* 0x0000004d004d7220 */ /* 0x040fe20000410000 */
[C---:B------:R-:W-:Y:S01]  /*17f40*/  FMUL.FTZ R88, R0.reuse, R88 ;  /* 0x0000005800587220 */ /* 0x040fe20000410000 */
[C---:B------:R-:W-:Y:S01]  /*17f50*/  FMUL.FTZ R89, R0.reuse, R89 ;  /* 0x0000005900597220 */ /* 0x040fe20000410000 */
[C---:B------:R-:W-:Y:S01]  /*17f60*/  FMUL.FTZ R92, R0.reuse, R92 ;  /* 0x0000005c005c7220 */ /* 0x040fe20000410000 */
[C---:B------:R-:W-:Y:S01]  /*17f70*/  FMUL.FTZ R93, R0.reuse, R93 ;  /* 0x0000005d005d7220 */ /* 0x040fe20000410000 */
[C---:B------:R-:W-:Y:S01]  /*17f80*/  FMUL.FTZ R104, R0.reuse, R104 ;  /* 0x0000006800687220 */ /* 0x040fe20000410000 */
[----:B------:R-:W-:Y:S01]  /*17f90*/  FMUL.FTZ R105, R0, R105 ;  /* 0x0000006900697220 */ /* 0x000fe20000410000 */
[----:B------:R-:W-:Y:S01]  /*17fa0*/  FFMA.FTZ R152, R213, UR4, -R2 ;  /* 0x00000004d5987c23 */ /* 0x000fe20008010802 */
[----:B------:R-:W-:Y:S01]  /*17fb0*/  FMUL.FTZ R111, R132, R111 ;  /* 0x0000006f846f7220 */ /* 0x000fe20000410000 */
[C---:B------:R-:W-:Y:S01]  /*17fc0*/  FMUL.FTZ R108, R0.reuse, R108 ;  /* 0x0000006c006c7220 */ /* 0x040fe20000410000 */
[----:B------:R-:W-:Y:S01]  /*17fd0*/  FMUL.FTZ R109, R0, R109 ;  /* 0x0000006d006d7220 */ /* 0x000fe20000410000 */
[C---:B------:R-:W-:Y:S01]  /*17fe0*/  FMUL.FTZ R112, R133.reuse, R112 ;  /* 0x0000007085707220 */ /* 0x040fe20000410000 */
[----:B------:R-:W-:Y:S01]  /*17ff0*/  FMUL.FTZ R113, R133, R113 ;  /* 0x0000007185717220 */ /* 0x000fe20000410000 */
[----:B-1----:R-:W-:Y:S01]  /*18000*/  FFMA.FTZ R4, R31, UR4, -R208 ;  /* 0x000000041f047c23 */ /* 0x002fe200080108d0 */
[----:B---3--:R-:W-:Y:S01]  /*18010*/  F2FP.F16.F32.PACK_AB R142, R230, R234 ;  /* 0x000000eae68e723e */ /* 0x008fe200000000ff */
[----:B------:R-:W-:Y:S01]  /*18020*/  FMUL.FTZ R31, R132, R171 ;  /* 0x000000ab841f7220 */ /* 0x000fe20000410000 */
[C---:B------:R-:W-:Y:S01]  /*18030*/  FMUL.FTZ R114, R134.reuse, R114 ;  /* 0x0000007286727220 */ /* 0x040fe20000410000 */
[----:B------:R1:W3:Y:S01]  /*18040*/  MUFU.EX2 R19, R4 ;  /* 0x0000000400137308 */ /* 0x0002e20000000800 */
[C---:B------:R-:W-:Y:S01]  /*18050*/  FMUL.FTZ R115, R134.reuse, R115 ;  /* 0x0000007386737220 */ /* 0x040fe20000410000 */
        /* <DEDUP_REMOVED lines=12> */
[----:B------:R-:W-:Y:S01]  /*18120*/  FFMA.FTZ R153, R212, UR4, -R2 ;  /* 0x00000004d4997c23 */ /* 0x000fe20008010802 */
[--C-:B------:R-:W-:Y:S01]  /*18130*/  FFMA.FTZ R154, R218, UR4, -R209.reuse ;  /* 0x00000004da9a7c23 */ /* 0x100fe200080108d1 */
[C---:B------:R-:W-:Y:S01]  /*18140*/  FMUL.FTZ R128, R133.reuse, R128 ;  /* 0x0000008085807220 */ /* 0x040fe20000410000 */
[----:B-1----:R-:W-:Y:S01]  /*18150*/  FFMA.FTZ R4, R36, UR4, -R208 ;  /* 0x0000000424047c23 */ /* 0x002fe200080108d0 */
[----:B---3--:R-:W-:Y:S01]  /*18160*/  MOV R158, R19 ;  /* 0x00000013009e7202 */ /* 0x008fe20000000f00 */
[----:B------:R1:W-:Y:S01]  /*18170*/  MUFU.EX2 R201, R153 ;  /* 0x0000009900c97308 */ /* 0x0003e20000000800 */
[----:B------:R-:W-:Y:S01]  /*18180*/  FMUL.FTZ R129, R133, R129 ;  /* 0x0000008185817220 */ /* 0x000fe20000410000 */
[C---:B------:R-:W-:Y:S01]  /*18190*/  FMUL.FTZ R130, R134.reuse, R130 ;  /* 0x0000008286827220 */ /* 0x040fe20000410000 */
[----:B------:R-:W-:Y:S01]  /*181a0*/  FMUL.FTZ R131, R134, R131 ;  /* 0x0000008386837220 */ /* 0x000fe20000410000 */
[----:B------:R-:W-:Y:S01]  /*181b0*/  MOV R189, R163 ;  /* 0x000000a300bd7202 */ /* 0x000fe20000000f00 */
[--C-:B------:R-:W-:Y:S05]  /*181c0*/  FFMA.FTZ R139, R139, UR4, -R209.reuse ;  /* 0x000000048b8b7c23 */ /* 0x100fea00080108d1 */
[----:B------:R3:W4:Y:S10]  /*181d0*/  MUFU.EX2 R138, R4 ;  /* 0x00000004008a7308 */ /* 0x0007340000000800 */
[----:B------:R-:W-:Y:S01]  /*181e0*/  MUFU.EX2 R170, R154 ;  /* 0x0000009a00aa7308 */ /* 0x000fe20000000800 */
[--C-:B-1----:R-:W-:Y:S09]  /*181f0*/  FFMA.FTZ R153, R219, UR4, -R209.reuse ;  /* 0x00000004db997c23 */ /* 0x102ff200080108d1 */
[----:B------:R-:W-:Y:S01]  /*18200*/  MUFU.EX2 R200, R153 ;  /* 0x0000009900c87308 */ /* 0x000fe20000000800 */
[--C-:B---3--:R-:W-:Y:S01]  /*18210*/  FFMA.FTZ R4, R35, UR4, -R209.reuse ;  /* 0x0000000423047c23 */ /* 0x108fe200080108d1 */
[----:B----4-:R-:W-:Y:S01]  /*18220*/  F2FP.F16.F32.PACK_AB R141, R138, R19 ;  /* 0x000000138a8d723e */ /* 0x010fe200000000ff */
[C---:B------:R-:W-:Y:S01]  /*18230*/  FMUL.FTZ R19, R134.reuse, R159 ;  /* 0x0000009f86137220 */ /* 0x040fe20000410000 */
[----:B------:R-:W-:Y:S01]  /*18240*/  MOV R159, R32 ;  /* 0x00000020009f7202 */ /* 0x000fe20000000f00 */
[----:B------:R-:W-:Y:S05]  /*18250*/  FMUL.FTZ R35, R134, R175 ;  /* 0x000000af86237220 */ /* 0x000fea0000410000 */
[----:B------:R1:W-:Y:S02]  /*18260*/  MUFU.EX2 R28, R4 ;  /* 0x00000004001c7308 */ /* 0x0003e40000000800 */
[--C-:B-1----:R-:W-:Y:S08]  /*18270*/  FFMA.FTZ R4, R37, UR4, -R209.reuse ;  /* 0x0000000425047c23 */ /* 0x102ff000080108d1 */
[----:B------:R1:W3:Y:S02]  /*18280*/  MUFU.EX2 R135, R4 ;  /* 0x0000000400877308 */ /* 0x0002e40000000800 */
[--C-:B-1----:R-:W-:Y:S01]  /*18290*/  FFMA.FTZ R4, R34, UR4, -R209.reuse ;  /* 0x0000000422047c23 */ /* 0x102fe200080108d1 */
[----:B---3--:R-:W-:Y:S01]  /*182a0*/  F2FP.F16.F32.PACK_AB R145, R135, R28 ;  /* 0x0000001c8791723e */ /* 0x008fe200000000ff */
[----:B------:R-:W-:Y:S06]  /*182b0*/  FMUL.FTZ R34, R134, R174 ;  /* 0x000000ae86227220 */ /* 0x000fec0000410000 */
[----:B------:R1:W-:Y:S02]  /*182c0*/  MUFU.EX2 R235, R4 ;  /* 0x0000000400eb7308 */ /* 0x0003e40000000800 */
[--C-:B-1----:R-:W-:Y:S01]  /*182d0*/  FFMA.FTZ R4, R33, UR4, -R209.reuse ;  /* 0x0000000421047c23 */ /* 0x102fe200080108d1 */
[----:B------:R-:W-:Y:S07]  /*182e0*/  FMUL.FTZ R33, R133, R173 ;  /* 0x000000ad85217220 */ /* 0x000fee0000410000 */
[----:B------:R1:W3:Y:S02]  /*182f0*/  MUFU.EX2 R231, R4 ;  /* 0x0000000400e77308 */ /* 0x0002e40000000800 */
[--C-:B-1----:R-:W-:Y:S01]  /*18300*/  FFMA.FTZ R4, R41, UR4, -R210.reuse ;  /* 0x0000000429047c23 */ /* 0x102fe200080108d2 */
[----:B---3--:R-:W-:Y:S01]  /*18310*/  F2FP.F16.F32.PACK_AB R147, R231, R235 ;  /* 0x000000ebe793723e */ /* 0x008fe200000000ff */
[----:B------:R-:W-:Y:S06]  /*18320*/  FMUL.FTZ R41, R0, R177 ;  /* 0x000000b100297220 */ /* 0x000fec0000410000 */
[----:B------:R1:W3:Y:S02]  /*18330*/  MUFU.EX2 R236, R4 ;  /* 0x0000000400ec7308 */ /* 0x0002e40000000800 */
[--C-:B-1----:R-:W-:Y:S01]  /*18340*/  FFMA.FTZ R4, R40, UR4, -R210.reuse ;  /* 0x0000000428047c23 */ /* 0x102fe200080108d2 */
[----:B---3--:R-:W-:Y:S01]  /*18350*/  F2FP.F16.F32.PACK_AB R144, R236, R32 ;  /* 0x00000020ec90723e */ /* 0x008fe200000000ff */
[C---:B------:R-:W-:Y:S01]  /*18360*/  FMUL.FTZ R32, R133.reuse, R172 ;  /* 0x000000ac85207220 */ /* 0x040fe20000410000 */
[C---:B------:R-:W-:Y:S05]  /*18370*/  FMUL.FTZ R40, R0.reuse, R176 ;  /* 0x000000b000287220 */ /* 0x040fea0000410000 */
[----:B------:R1:W-:Y:S01]  /*18380*/  MUFU.EX2 R232, R4 ;  /* 0x0000000400e87308 */ /* 0x0003e20000000800 */
[----:B------:R-:W-:Y:S01]  /*18390*/  MOV R172, R57 ;  /* 0x0000003900ac7202 */ /* 0x000fe20000000f00 */
[----:B------:R-:W-:Y:S01]  /*183a0*/  FMUL.FTZ R57, R0, R193 ;  /* 0x000000c100397220 */ /* 0x000fe20000410000 */
[----:B-1----:R-:W-:Y:S02]  /*183b0*/  FFMA.FTZ R4, R38, UR4, -R210 ;  /* 0x0000000426047c23 */ /* 0x002fe400080108d2 */
[----:B------:R-:W1:Y:S05]  /*183c0*/  LDSM.16.MT88.4 R36, [R226+0xc000] ;  /* 0x00c00000e224783b */ /* 0x000e6a0000004200 */
[----:B------:R3:W4:Y:S02]  /*183d0*/  MUFU.EX2 R24, R4 ;  /* 0x0000000400187308 */ /* 0x0007240000000800 */
[----:B---3--:R-:W-:Y:S01]  /*183e0*/  FMUL.FTZ R4, R133, R148 ;  /* 0x0000009485047220 */ /* 0x008fe20000410000 */
[----:B----4-:R-:W-:Y:S01]  /*183f0*/  F2FP.F16.F32.PACK_AB R146, R24, R232 ;  /* 0x000000e81892723e */ /* 0x010fe200000000ff */
[----:B------:R-:W3:Y:S01]  /*18400*/  LDSM.16.MT88.4 R148, [R227+0xc000] ;  /* 0x00c00000e394783b */ /* 0x000ee20000004200 */
[----:B------:R-:W-:Y:S01]  /*18410*/  MOV R157, R24 ;  /* 0x00000018009d7202 */ /* 0x000fe20000000f00 */
[----:B------:R-:W-:Y:S01]  /*18420*/  FMUL.FTZ R24, R0, R160 ;  /* 0x000000a000187220 */ /* 0x000fe20000410000 */
[----:B------:R-:W-:Y:S01]  /*18430*/  MOV R160, R46 ;  /* 0x0000002e00a07202 */ /* 0x000fe20000000f00 */
[----:B------:R-:W-:Y:S01]  /*18440*/  FMUL.FTZ R46, R132, R186 ;  /* 0x000000ba842e7220 */ /* 0x000fe20000410000 */
[----:B------:R-:W-:Y:S02]  /*18450*/  MOV R191, R157 ;  /* 0x0000009d00bf7202 */ /* 0x000fe40000000f00 */
[----:B--2---:R-:W-:Y:S07]  /*18460*/  F2FP.F16.F32.PACK_AB R140, R137, R25 ;  /* 0x00000019898c723e */ /* 0x004fee00000000ff */
[-C--:B------:R-:W-:Y:S06]  /*18470*/  HMMA.16816.F32 R4, R140, R20.reuse, R4 ;  /* 0x000000148c04723c */ /* 0x080fec0000001804 */
[C---:B------:R-:W-:Y:S06]  /*18480*/  HMMA.16816.F32 R8, R144.reuse, R20, R8 ;  /* 0x000000149008723c */ /* 0x040fec0000001808 */
[-C--:B------:R-:W-:Y:S05]  /*18490*/  HMMA.16816.F32 R12, R144, R22.reuse, R12 ;  /* 0x00000016900c723c */ /* 0x080fea000000180c */
[C---:B------:R-:W-:Y:S01]  /*184a0*/  FMUL.FTZ R20, R133.reuse, R164 ;  /* 0x000000a485147220 */ /* 0x040fe20000410000 */
[C---:B------:R-:W-:Y:S05]  /*184b0*/  HMMA.16816.F32 R16, R140.reuse, R22, R16 ;  /* 0x000000168c10723c */ /* 0x040fea0000001810 */
[C---:B------:R-:W-:Y:S01]  /*184c0*/  FMUL.FTZ R21, R133.reuse, R165 ;  /* 0x000000a585157220 */ /* 0x040fe20000410000 */
[----:B------:R-:W-:Y:S01]  /*184d0*/  MOV R165, R28 ;  /* 0x0000001c00a57202 */ /* 0x000fe20000000f00 */
[C---:B------:R-:W-:Y:S01]  /*184e0*/  FMUL.FTZ R22, R134.reuse, R166 ;  /* 0x000000a686167220 */ /* 0x040fe20000410000 */
[----:B------:R-:W-:Y:S03]  /*184f0*/  FMUL.FTZ R23, R134, R167 ;  /* 0x000000a786177220 */ /* 0x000fe60000410000 */
[----:B------:R-:W-:Y:S01]  /*18500*/  MOV R166, R25 ;  /* 0x0000001900a67202 */ /* 0x000fe20000000f00 */
[C---:B------:R-:W-:Y:S01]  /*18510*/  FMUL.FTZ R25, R0.reuse, R161 ;  /* 0x000000a100197220 */ /* 0x040fe20000410000 */
[----:B------:R-:W-:Y:S01]  /*18520*/  MOV R161, R43 ;  /* 0x0000002b00a17202 */ /* 0x000fe20000000f00 */
[----:B------:R-:W-:Y:S01]  /*18530*/  FMUL.FTZ R28, R0, R168 ;  /* 0x000000a8001c7220 */ /* 0x000fe20000410000 */
[-C--:B-1----:R-:W-:Y:S03]  /*18540*/  HMMA.16816.F32 R20, R140, R36.reuse, R20 ;  /* 0x000000248c14723c */ /* 0x082fe60000001814 */
[----:B------:R-:W-:Y:S01]  /*18550*/  MOV R164, R45 ;  /* 0x0000002d00a47202 */ /* 0x000fe20000000f00 */
[----:B------:R-:W-:Y:S01]  /*18560*/  FMUL.FTZ R43, R132, R179 ;  /* 0x000000b3842b7220 */ /* 0x000fe20000410000 */
[----:B------:R-:W-:Y:S01]  /*18570*/  FMUL.FTZ R45, R0, R185 ;  /* 0x000000b9002d7220 */ /* 0x000fe20000410000 */
[C---:B------:R-:W-:Y:S05]  /*18580*/  HMMA.16816.F32 R24, R144.reuse, R36, R24 ;  /* 0x000000249018723c */ /* 0x040fea0000001818 */
[----:B------:R-:W-:Y:S01]  /*18590*/  MOV R163, R164 ;  /* 0x000000a400a37202 */ /* 0x000fe20000000f00 */
[-C--:B------:R-:W-:Y:S01]  /*185a0*/  HMMA.16816.F32 R28, R144, R38.reuse, R28 ;  /* 0x00000026901c723c */ /* 0x080fe2000000181c */
[----:B------:R-:W2:Y:S04]  /*185b0*/  LDL.LU R164, [R1+0x4] ;  /* 0x0000040001a47983 */ /* 0x000ea80000300800 */
[C---:B------:R-:W-:Y:S01]  /*185c0*/  FMUL.FTZ R36, R133.reuse, R180 ;  /* 0x000000b485247220 */ /* 0x040fe20000410000 */
[C---:B------:R-:W-:Y:S05]  /*185d0*/  HMMA.16816.F32 R32, R140.reuse, R38, R32 ;  /* 0x000000268c20723c */ /* 0x040fea0000001820 */
[----:B------:R-:W-:Y:S01]  /*185e0*/  FMUL.FTZ R37, R133, R181 ;  /* 0x000000b585257220 */ /* 0x000fe20000410000 */
[----:B------:R-:W-:Y:S01]  /*185f0*/  MOV R167, R50 ;  /* 0x0000003200a77202 */ /* 0x000fe20000000f00 */
[C---:B------:R-:W-:Y:S01]  /*18600*/  FMUL.FTZ R38, R134.reuse, R182 ;  /* 0x000000b686267220 */ /* 0x040fe20000410000 */
[C---:B------:R-:W-:Y:S03]  /*18610*/  FMUL.FTZ R39, R134.reuse, R183 ;  /* 0x000000b786277220 */ /* 0x040fe60000410000 */
[----:B------:R-:W-:Y:S01]  /*18620*/  FMUL.FTZ R50, R134, R190 ;  /* 0x000000be86327220 */ /* 0x000fe20000410000 */
[----:B------:R-:W-:Y:S02]  /*18630*/  MOV R190, R160 ;  /* 0x000000a000be7202 */ /* 0x000fe40000000f00 */
[----:B------:R-:W-:Y:S01]  /*18640*/  MOV R175, R165 ;  /* 0x000000a500af7202 */ /* 0x000fe20000000f00 */
[-C--:B------:R-:W-:Y:S03]  /*18650*/  HMMA.16816.F32 R36, R140, R52.reuse, R36 ;  /* 0x000000348c24723c */ /* 0x080fe60000001824 */
[----:B------:R-:W-:Y:S01]  /*18660*/  MOV R173, R166 ;  /* 0x000000a600ad7202 */ /* 0x000fe20000000f00 */
[--C-:B------:R-:W-:Y:S01]  /*18670*/  FFMA.FTZ R166, R245, UR4, -R2.reuse ;  /* 0x00000004f5a67c23 */ /* 0x100fe20008010802 */
[----:B------:R-:W-:Y:S01]  /*18680*/  MOV R168, R62 ;  /* 0x0000003e00a87202 */ /* 0x000fe20000000f00 */
[C---:B------:R-:W-:Y:S05]  /*18690*/  HMMA.16816.F32 R40, R144.reuse, R52, R40 ;  /* 0x000000349028723c */ /* 0x040fea0000001828 */
[----:B------:R-:W-:Y:S01]  /*186a0*/  FMUL.FTZ R62, R132, R202 ;  /* 0x000000ca843e7220 */ /* 0x000fe20000410000 */
[-C--:B------:R-:W-:Y:S01]  /*186b0*/  HMMA.16816.F32 R44, R144, R54.reuse, R44 ;  /* 0x00000036902c723c */ /* 0x080fe2000000182c */
[----:B------:R1:W-:Y:S04]  /*186c0*/  MUFU.EX2 R202, R152 ;  /* 0x0000009800ca7308 */ /* 0x0003e80000000800 */
[C---:B------:R-:W-:Y:S01]  /*186d0*/  FMUL.FTZ R52, R133.reuse, R196 ;  /* 0x000000c485347220 */ /* 0x040fe20000410000 */
[C---:B------:R-:W-:Y:S05]  /*186e0*/  HMMA.16816.F32 R48, R140.reuse, R54, R48 ;  /* 0x000000368c30723c */ /* 0x040fea0000001830 */
[----:B------:R-:W-:Y:S01]  /*186f0*/  FMUL.FTZ R53, R133, R197 ;  /* 0x000000c585357220 */ /* 0x000fe20000410000 */
[----:B------:R-:W-:Y:S01]  /*18700*/  MOV R197, R156 ;  /* 0x0000009c00c57202 */ /* 0x000fe20000000f00 */
[C---:B------:R-:W-:Y:S01]  /*18710*/  FMUL.FTZ R54, R134.reuse, R198 ;  /* 0x000000c686367220 */ /* 0x040fe20000410000 */
[----:B------:R-:W-:Y:S03]  /*18720*/  FMUL.FTZ R55, R134, R199 ;  /* 0x000000c786377220 */ /* 0x000fe60000410000 */
[--C-:B------:R-:W-:Y:S01]  /*18730*/  FFMA.FTZ R165, R242, UR4, -R2.reuse ;  /* 0x00000004f2a57c23 */ /* 0x100fe20008010802 */
[----:B-1----:R-:W-:Y:S03]  /*18740*/  FFMA.FTZ R152, R214, UR4, -R2 ;  /* 0x00000004d6987c23 */ /* 0x002fe60008010802 */
[-C--:B---3--:R-:W-:Y:S01]  /*18750*/  HMMA.16816.F32 R52, R140, R148.reuse, R52 ;  /* 0x000000948c34723c */ /* 0x088fe20000001834 */
[----:B------:R1:W-:Y:S05]  /*18760*/  MUFU.EX2 R180, R152 ;  /* 0x0000009800b47308 */ /* 0x0003ea0000000800 */
[C---:B------:R-:W-:Y:S06]  /*18770*/  HMMA.16816.F32 R56, R144.reuse, R148, R56 ;  /* 0x000000949038723c */ /* 0x040fec0000001838 */
[-C--:B------:R-:W-:Y:S06]  /*18780*/  HMMA.16816.F32 R60, R144, R150.reuse, R60 ;  /* 0x00000096903c723c */ /* 0x080fec000000183c */
[C---:B------:R-:W-:Y:S01]  /*18790*/  HMMA.16816.F32 R64, R140.reuse, R150, R64 ;  /* 0x000000968c40723c */ /* 0x040fe20000001840 */
[----:B------:R-:W3:Y:S04]  /*187a0*/  LDSM.16.MT88.4 R148, [R225+0xe000] ;  /* 0x00e00000e194783b */ /* 0x000ee80000004200 */
[--C-:B-1----:R-:W-:Y:S04]  /*187b0*/  FFMA.FTZ R152, R221, UR4, -R208.reuse ;  /* 0x00000004dd987c23 */ /* 0x102fe800080108d0 */
[----:B------:R1:W-:Y:S02]  /*187c0*/  MUFU.EX2 R178, R152 ;  /* 0x0000009800b27308 */ /* 0x0003e40000000800 */
[--C-:B-1----:R-:W-:Y:S08]  /*187d0*/  FFMA.FTZ R152, R220, UR4, -R208.reuse ;  /* 0x00000004dc987c23 */ /* 0x102ff000080108d0 */
[----:B------:R1:W-:Y:S01]  /*187e0*/  MUFU.EX2 R199, R152 ;  /* 0x0000009800c77308 */ /* 0x0003e20000000800 */
[-C--:B---3--:R-:W-:Y:S06]  /*187f0*/  HMMA.16816.F32 R68, R140, R148.reuse, R68 ;  /* 0x000000948c44723c */ /* 0x088fec0000001844 */
[C---:B------:R-:W-:Y:S05]  /*18800*/  HMMA.16816.F32 R72, R144.reuse, R148, R72 ;  /* 0x000000949048723c */ /* 0x040fea0000001848 */
[--C-:B-1----:R-:W-:Y:S01]  /*18810*/  FFMA.FTZ R152, R217, UR4, -R208.reuse ;  /* 0x00000004d9987c23 */ /* 0x102fe200080108d0 */
[-C--:B------:R-:W-:Y:S03]  /*18820*/  HMMA.16816.F32 R76, R144, R150.reuse, R76 ;  /* 0x00000096904c723c */ /* 0x080fe6000000184c */
[----:B------:R1:W-:Y:S03]  /*18830*/  MUFU.EX2 R220, R152 ;  /* 0x0000009800dc7308 */ /* 0x0003e60000000800 */
[C---:B------:R-:W-:Y:S01]  /*18840*/  HMMA.16816.F32 R80, R140.reuse, R150, R80 ;  /* 0x000000968c50723c */ /* 0x040fe20000001850 */
[----:B------:R-:W3:Y:S04]  /*18850*/  LDSM.16.MT88.4 R148, [R226+0xe000] ;  /* 0x00e00000e294783b */ /* 0x000ee80000004200 */
[----:B-1----:R-:W-:Y:S04]  /*18860*/  FFMA.FTZ R152, R216, UR4, -R208 ;  /* 0x00000004d8987c23 */ /* 0x002fe800080108d0 */
[----:B------:R-:W-:Y:S01]  /*18870*/  LDSM.16.MT88.4 R216, [R226+0xf800] ;  /* 0x00f80000e2d8783b */ /* 0x000fe20000004200 */
[----:B------:R1:W-:Y:S02]  /*18880*/  MUFU.EX2 R169, R152 ;  /* 0x0000009800a97308 */ /* 0x0003e40000000800 */
[--C-:B-1----:R-:W-:Y:S08]  /*18890*/  FFMA.FTZ R152, R223, UR4, -R209.reuse ;  /* 0x00000004df987c23 */ /* 0x102ff000080108d1 */
[----:B------:R1:W-:Y:S01]  /*188a0*/  MUFU.EX2 R224, R152 ;  /* 0x0000009800e07308 */ /* 0x0003e20000000800 */
[-C--:B---3--:R-:W-:Y:S06]  /*188b0*/  HMMA.16816.F32 R84, R140, R148.reuse, R84 ;  /* 0x000000948c54723c */ /* 0x088fec0000001854 */
[C---:B------:R-:W-:Y:S06]  /*188c0*/  HMMA.16816.F32 R88, R144.reuse, R148, R88 ;  /* 0x000000949058723c */ /* 0x040fec0000001858 */
[-C--:B------:R-:W-:Y:S05]  /*188d0*/  HMMA.16816.F32 R92, R144, R150.reuse, R92 ;  /* 0x00000096905c723c */ /* 0x080fea000000185c */
[--C-:B-1----:R-:W-:Y:S01]  /*188e0*/  FFMA.FTZ R152, R222, UR4, -R209.reuse ;  /* 0x00000004de987c23 */ /* 0x102fe200080108d1 */
[C---:B------:R-:W-:Y:S01]  /*188f0*/  HMMA.16816.F32 R96, R140.reuse, R150, R96 ;  /* 0x000000968c60723c */ /* 0x040fe20000001860 */
[----:B------:R-:W1:Y:S02]  /*18900*/  LDSM.16.MT88.4 R148, [R228+0xe000] ;  /* 0x00e00000e494783b */ /* 0x000e640000004200 */
[----:B------:R3:W4:Y:S02]  /*18910*/  MUFU.EX2 R182, R152 ;  /* 0x0000009800b67308 */ /* 0x0007240000000800 */
[--C-:B---3--:R-:W-:Y:S08]  /*18920*/  FFMA.FTZ R152, R248, UR4, -R2.reuse ;  /* 0x00000004f8987c23 */ /* 0x108ff00008010802 */
[----:B------:R-:W-:Y:S10]  /*18930*/  MUFU.EX2 R248, R166 ;  /* 0x000000a600f87308 */ /* 0x000ff40000000800 */
[----:B------:R3:W-:Y:S01]  /*18940*/  MUFU.EX2 R196, R152 ;  /* 0x0000009800c47308 */ /* 0x0007e20000000800 */
[-C--:B-1----:R-:W-:Y:S06]  /*18950*/  HMMA.16816.F32 R100, R140, R148.reuse, R100 ;  /* 0x000000948c64723c */ /* 0x082fec0000001864 */
[C---:B------:R-:W-:Y:S05]  /*18960*/  HMMA.16816.F32 R104, R144.reuse, R148, R104 ;  /* 0x000000949068723c */ /* 0x040fea0000001868 */
[--C-:B---3--:R-:W-:Y:S01]  /*18970*/  FFMA.FTZ R152, R246, UR4, -R2.reuse ;  /* 0x00000004f6987c23 */ /* 0x108fe20008010802 */
[-C--:B------:R-:W-:Y:S03]  /*18980*/  HMMA.16816.F32 R108, R144, R150.reuse, R108 ;  /* 0x00000096906c723c */ /* 0x080fe6000000186c */
[----:B------:R1:W-:Y:S02]  /*18990*/  MUFU.EX2 R186, R152 ;  /* 0x0000009800ba7308 */ /* 0x0003e40000000800 */
[----:B------:R-:W-:Y:S01]  /*189a0*/  FFMA.FTZ R148, R215, UR4, -R2 ;  /* 0x00000004d7947c23 */ /* 0x000fe20008010802 */
[C---:B------:R-:W-:Y:S01]  /*189b0*/  HMMA.16816.F32 R112, R140.reuse, R150, R112 ;  /* 0x000000968c70723c */ /* 0x040fe20000001870 */
[----:B------:R-:W-:Y:S06]  /*189c0*/  LDSM.16.MT88.4 R212, [R225+0xf800] ;  /* 0x00f80000e1d4783b */ /* 0x000fec0000004200 */
[----:B------:R3:W4:Y:S01]  /*189d0*/  MUFU.EX2 R171, R148 ;  /* 0x0000009400ab7308 */ /* 0x0007220000000800 */
[--C-:B-1----:R-:W-:Y:S09]  /*189e0*/  FFMA.FTZ R152, R172, UR4, -R208.reuse ;  /* 0x00000004ac987c23 */ /* 0x102ff200080108d0 */
[----:B------:R1:W-:Y:S01]  /*189f0*/  MUFU.EX2 R187, R152 ;  /* 0x0000009800bb7308 */ /* 0x0003e20000000800 */
[----:B---3--:R-:W3:Y:S01]  /*18a00*/  LDSM.16.MT88.4 R148, [R227+0xe000] ;  /* 0x00e00000e394783b */ /* 0x008ee20000004200 */
[--C-:B-1----:R-:W-:Y:S08]  /*18a10*/  FFMA.FTZ R152, R168, UR4, -R208.reuse ;  /* 0x00000004a8987c23 */ /* 0x102ff000080108d0 */
[----:B------:R1:W-:Y:S01]  /*18a20*/  MUFU.EX2 R179, R152 ;  /* 0x0000009800b37308 */ /* 0x0003e20000000800 */
[--C-:B--2---:R-:W-:Y:S01]  /*18a30*/  FFMA.FTZ R164, R164, UR4, -R208.reuse ;  /* 0x00000004a4a47c23 */ /* 0x104fe200080108d0 */
[----:B-1----:R-:W-:Y:S08]  /*18a40*/  FFMA.FTZ R152, R251, UR4, -R208 ;  /* 0x00000004fb987c23 */ /* 0x002ff000080108d0 */
[----:B------:R1:W-:Y:S01]  /*18a50*/  MUFU.EX2 R176, R152 ;  /* 0x0000009800b07308 */ /* 0x0003e20000000800 */
[-C--:B---3--:R-:W-:Y:S06]  /*18a60*/  HMMA.16816.F32 R116, R140, R148.reuse, R116 ;  /* 0x000000948c74723c */ /* 0x088fec0000001874 */
[C---:B------:R-:W-:Y:S06]  /*18a70*/  HMMA.16816.F32 R120, R144.reuse, R148, R120 ;  /* 0x000000949078723c */ /* 0x040fec0000001878 */
[-C--:B------:R-:W-:Y:S01]  /*18a80*/  HMMA.16816.F32 R124, R144, R150.reuse, R124 ;  /* 0x00000096907c723c */ /* 0x080fe2000000187c */
[----:B------:R-:W2:Y:S04]  /*18a90*/  LDSM.16.MT88.4 R144, [R225+0xc800] ;  /* 0x00c80000e190783b */ /* 0x000ea80000004200 */
[----:B------:R-:W-:Y:S01]  /*18aa0*/  FFMA.FTZ R148, R239, UR4, -R210 ;  /* 0x00000004ef947c23 */ /* 0x000fe200080108d2 */
[----:B------:R-:W-:Y:S03]  /*18ab0*/  HMMA.16816.F32 R128, R140, R150, R128 ;  /* 0x000000968c80723c */ /* 0x000fe60000001880 */
[----:B------:R3:W-:Y:S02]  /*18ac0*/  MUFU.EX2 R183, R148 ;  /* 0x0000009400b77308 */ /* 0x0007e40000000800 */
[----:B----4-:R-:W-:Y:S01]  /*18ad0*/  F2FP.F16.F32.PACK_AB R149, R182, R224 ;  /* 0x000000e0b695723e */ /* 0x010fe200000000ff */
[----:B-1----:R-:W-:Y:S01]  /*18ae0*/  FFMA.FTZ R152, R247, UR4, -R208 ;  /* 0x00000004f7987c23 */ /* 0x002fe200080108d0 */
[----:B------:R-:W-:Y:S04]  /*18af0*/  F2FP.F16.F32.PACK_AB R143, R169, R220 ;  /* 0x000000dca98f723e */ /* 0x000fe800000000ff */
[----:B------:R-:W-:Y:S02]  /*18b00*/  F2FP.F16.F32.PACK_AB R140, R180, R202 ;  /* 0x000000cab48c723e */ /* 0x000fe400000000ff */
[----:B------:R1:W-:Y:S01]  /*18b10*/  MUFU.EX2 R194, R152 ;  /* 0x0000009800c27308 */ /* 0x0003e20000000800 */
[----:B------:R-:W-:Y:S02]  /*18b20*/  F2FP.F16.F32.PACK_AB R142, R171, R201 ;  /* 0x000000c9ab8e723e */ /* 0x000fe400000000ff */
[----:B------:R-:W-:Y:S02]  /*18b30*/  F2FP.F16.F32.PACK_AB R141, R199, R178 ;  /* 0x000000b2c78d723e */ /* 0x000fe400000000ff */
[----:B------:R-:W-:Y:S01]  /*18b40*/  F2FP.F16.F32.PACK_AB R151, R170, R200 ;  /* 0x000000c8aa97723e */ /* 0x000fe200000000ff */
[--C-:B---3--:R-:W-:Y:S04]  /*18b50*/  FFMA.FTZ R148, R240, UR4, -R210.reuse ;  /* 0x00000004f0947c23 */ /* 0x108fe800080108d2 */
[----:B------:R3:W4:Y:S01]  /*18b60*/  MUFU.EX2 R203, R148 ;  /* 0x0000009400cb7308 */ /* 0x0007220000000800 */
[--C-:B-1----:R-:W-:Y:S09]  /*18b70*/  FFMA.FTZ R152, R161, UR4, -R209.reuse ;  /* 0x00000004a1987c23 */ /* 0x102ff200080108d1 */
[----:B------:R1:W-:Y:S01]  /*18b80*/  MUFU.EX2 R168, R152 ;  /* 0x0000009800a87308 */ /* 0x0003e20000000800 */
[-C--:B--2---:R-:W-:Y:S03]  /*18b90*/  HMMA.16816.F32 R4, R140, R144.reuse, R4 ;  /* 0x000000908c04723c */ /* 0x084fe60000001804 */
[--C-:B---3--:R-:W-:Y:S06]  /*18ba0*/  FFMA.FTZ R148, R238, UR4, -R210.reuse ;  /* 0x00000004ee947c23 */ /* 0x108fec00080108d2 */
[----:B------:R2:W-:Y:S02]  /*18bb0*/  MUFU.EX2 R188, R148 ;  /* 0x0000009400bc7308 */ /* 0x0005e40000000800 */
[--C-:B-1----:R-:W-:Y:S02]  /*18bc0*/  FFMA.FTZ R152, R162, UR4, -R209.reuse ;  /* 0x00000004a2987c23 */ /* 0x102fe400080108d1 */
[----:B------:R-:W3:Y:S06]  /*18bd0*/  LDL.LU R162, [R1] ;  /* 0x0000000001a27983 */ /* 0x000eec0000300800 */
[----:B------:R1:W-:Y:S01]  /*18be0*/  MUFU.EX2 R184, R152 ;  /* 0x0000009800b87308 */ /* 0x0003e20000000800 */
[----:B------:R-:W3:Y:S04]  /*18bf0*/  LDL.LU R161, [R1+0x14] ;  /* 0x0000140001a17983 */ /* 0x000ee80000300800 */
[----:B------:R-:W3:Y:S01]  /*18c00*/  LDL.LU R160, [R1+0xc] ;  /* 0x00000c0001a07983 */ /* 0x000ee20000300800 */
[----:B--2---:R-:W-:Y:S03]  /*18c10*/  FFMA.FTZ R148, R237, UR4, -R210 ;  /* 0x00000004ed947c23 */ /* 0x004fe600080108d2 */
[----:B------:R-:W2:Y:S01]  /*18c20*/  LDL.LU R174, [R1+0x44] ;  /* 0x0000440001ae7983 */ /* 0x000ea20000300800 */
[----:B------:R4:W4:Y:S03]  /*18c30*/  MUFU.EX2 R221, R148 ;  /* 0x0000009400dd7308 */ /* 0x0009260000000800 */
[----:B------:R-:W2:Y:S01]  /*18c40*/  LDL.LU R172, [R1+0x40] ;  /* 0x0000400001ac7983 */ /* 0x000ea20000300800 */
[--C-:B-1----:R-:W-:Y:S03]  /*18c50*/  FFMA.FTZ R152, R167, UR4, -R209.reuse ;  /* 0x00000004a7987c23 */ /* 0x102fe600080108d1 */
[----:B------:R-:W2:Y:S01]  /*18c60*/  LDL.LU R204, [R1+0x2c] ;  /* 0x00002c0001cc7983 */ /* 0x000ea20000300800 */
[----:B------:R-:W-:Y:S02]  /*18c70*/  FFMA.FTZ R167, R250, UR4, -R2 ;  /* 0x00000004faa77c23 */ /* 0x000fe40008010802 */
[----:B------:R1:W-:Y:S01]  /*18c80*/  MUFU.EX2 R177, R152 ;  /* 0x0000009800b17308 */ /* 0x0003e20000000800 */
[----:B----4-:R-:W-:Y:S09]  /*18c90*/  F2FP.F16.F32.PACK_AB R148, R203, R183 ;  /* 0x000000b7cb94723e */ /* 0x010ff200000000ff */
[----:B------:R4:W-:Y:S01]  /*18ca0*/  MUFU.EX2 R245, R167 ;  /* 0x000000a700f57308 */ /* 0x0009e20000000800 */
[-C--:B------:R-:W-:Y:S07]  /*18cb0*/  F2FP.F16.F32.PACK_AB R150, R221, R188.reuse ;  /* 0x000000bcdd96723e */ /* 0x080fee00000000ff */
[C---:B------:R-:W-:Y:S02]  /*18cc0*/  HMMA.16816.F32 R8, R148.reuse, R144, R8 ;  /* 0x000000909408723c */ /* 0x040fe40000001808 */
[----:B------:R-:W-:Y:S02]  /*18cd0*/  MUFU.EX2 R250, R165 ;  /* 0x000000a500fa7308 */ /* 0x000fe40000000800 */
[--C-:B-1----:R-:W-:Y:S02]  /*18ce0*/  FFMA.FTZ R152, R252, UR4, -R209.reuse ;  /* 0x00000004fc987c23 */ /* 0x102fe400080108d1 */
[-C--:B------:R-:W-:Y:S06]  /*18cf0*/  HMMA.16816.F32 R12, R148, R146.reuse, R12 ;  /* 0x00000092940c723c */ /* 0x080fec000000180c */
[----:B------:R1:W-:Y:S01]  /*18d00*/  MUFU.EX2 R193, R152 ;  /* 0x0000009800c17308 */ /* 0x0003e20000000800 */
[----:B----4-:R-:W-:Y:S01]  /*18d10*/  MOV R167, R188 ;  /* 0x000000bc00a77202 */ /* 0x010fe20000000f00 */
[C---:B------:R-:W-:Y:S01]  /*18d20*/  HMMA.16816.F32 R16, R140.reuse, R146, R16 ;  /* 0x000000928c10723c */ /* 0x040fe20000001810 */
[----:B------:R-:W4:Y:S03]  /*18d30*/  LDSM.16.MT88.4 R144, [R226+0xc800] ;  /* 0x00c80000e290783b */ /* 0x000f260000004200 */
[----:B-1----:R-:W-:Y:S04]  /*18d40*/  FFMA.FTZ R152, R155, UR4, -R210 ;  /* 0x000000049b987c23 */ /* 0x002fe800080108d2 */
[----:B------:R1:W-:Y:S02]  /*18d50*/  MUFU.EX2 R185, R152 ;  /* 0x0000009800b97308 */ /* 0x0003e40000000800 */
[----:B-1----:R-:W-:Y:S01]  /*18d60*/  LDSM.16.MT88.4 R152, [R225+0xd000] ;  /* 0x00d00000e198783b */ /* 0x002fe20000004200 */
[-C--:B----4-:R-:W-:Y:S06]  /*18d70*/  HMMA.16816.F32 R20, R140, R144.reuse, R20 ;  /* 0x000000908c14723c */ /* 0x090fec0000001814 */
        /* <DEDUP_REMOVED lines=19> */
[--C-:B---3--:R-:W-:Y:S01]  /*18eb0*/  FFMA.FTZ R161, R161, UR4, -R209.reuse ;  /* 0x00000004a1a17c23 */ /* 0x108fe200080108d1 */
[--C-:B------:R-:W-:Y:S01]  /*18ec0*/  FFMA.FTZ R160, R160, UR4, -R209.reuse ;  /* 0x00000004a0a07c23 */ /* 0x100fe200080108d1 */
[----:B------:R-:W-:Y:S02]  /*18ed0*/  FFMA.FTZ R209, R3, UR4, -R209 ;  /* 0x0000000403d17c23 */ /* 0x000fe400080108d1 */
[----:B------:R-:W-:Y:S02]  /*18ee0*/  MUFU.EX2 R242, R161 ;  /* 0x000000a100f27308 */ /* 0x000fe40000000800 */
[----:B--2---:R-:W-:Y:S01]  /*18ef0*/  FFMA.FTZ R132, R132, R174, R175 ;  /* 0x000000ae84847223 */ /* 0x004fe200000100af */
[----:B------:R-:W-:Y:S01]  /*18f00*/  MOV R175, R158 ;  /* 0x0000009e00af7202 */ /* 0x000fe20000000f00 */
[----:B------:R-:W-:Y:S01]  /*18f10*/  FFMA.FTZ R133, R133, R172, R173 ;  /* 0x000000ac85857223 */ /* 0x000fe200000100ad */
[----:B------:R-:W-:Y:S02]  /*18f20*/  MOV R173, R159 ;  /* 0x0000009f00ad7202 */ /* 0x000fe40000000f00 */
[----:B------:R-:W-:Y:S01]  /*18f30*/  LDSM.16.MT88.4 R156, [R228+0xd000] ;  /* 0x00d00000e49c783b */ /* 0x000fe20000004200 */
        /* <DEDUP_REMOVED lines=8> */
[-C--:B------:R-:W-:Y:S05]  /*18fc0*/  HMMA.16816.F32 R108, R148, R146.reuse, R108 ;  /* 0x00000092946c723c */ /* 0x080fea000000186c */
[--C-:B------:R-:W-:Y:S01]  /*18fd0*/  FFMA.FTZ R144, R244, UR4, -R2.reuse ;  /* 0x00000004f4907c23 */ /* 0x100fe20008010802 */
[C---:B------:R-:W-:Y:S01]  /*18fe0*/  HMMA.16816.F32 R112, R140.reuse, R146, R112 ;  /* 0x000000928c70723c */ /* 0x040fe20000001870 */
[----:B------:R-:W-:Y:S10]  /*18ff0*/  MUFU.EX2 R244, R164 ;  /* 0x000000a400f47308 */ /* 0x000ff40000000800 */
[----:B------:R1:W-:Y:S02]  /*19000*/  MUFU.EX2 R181, R144 ;  /* 0x0000009000b57308 */ /* 0x0003e40000000800 */
[--C-:B-1----:R-:W-:Y:S01]  /*19010*/  FFMA.FTZ R144, R243, UR4, -R2.reuse ;  /* 0x00000004f3907c23 */ /* 0x102fe20008010802 */
[----:B------:R-:W-:Y:S07]  /*19020*/  FFMA.FTZ R2, R211, UR4, -R2 ;  /* 0x00000004d3027c23 */ /* 0x000fee0008010802 */
[----:B------:R-:W-:Y:S10]  /*19030*/  MUFU.EX2 R243, R160 ;  /* 0x000000a000f37308 */ /* 0x000ff40000000800 */
[----:B------:R1:W2:Y:S10]  /*19040*/  MUFU.EX2 R198, R144 ;  /* 0x0000009000c67308 */ /* 0x0002b40000000800 */
[----:B------:R3:W-:Y:S01]  /*19050*/  MUFU.EX2 R251, R2 ;  /* 0x0000000200fb7308 */ /* 0x0007e20000000800 */
[----:B-1----:R-:W1:Y:S01]  /*19060*/  LDSM.16.MT88.4 R144, [R227+0xe800] ;  /* 0x00e80000e390783b */ /* 0x002e620000004200 */
[--C-:B---3--:R-:W-:Y:S07]  /*19070*/  FFMA.FTZ R2, R204, UR4, -R210.reuse ;  /* 0x00000004cc027c23 */ /* 0x108fee00080108d2 */
[----:B------:R-:W-:Y:S01]  /*19080*/  LDSM.16.MT88.4 R204, [R227+0xd800] ;  /* 0x00d80000e3cc783b */ /* 0x000fe20000004200 */
[----:B------:R3:W-:Y:S02]  /*19090*/  MUFU.EX2 R240, R2 ;  /* 0x0000000200f07308 */ /* 0x0007e40000000800 */
[--C-:B---3--:R-:W-:Y:S01]  /*190a0*/  FFMA.FTZ R2, R197, UR4, -R210.reuse ;  /* 0x00000004c5027c23 */ /* 0x108fe200080108d2 */
[----:B------:R-:W-:Y:S07]  /*190b0*/  MOV R197, R191 ;  /* 0x000000bf00c57202 */ /* 0x000fee0000000f00 */
[----:B------:R-:W-:Y:S01]  /*190c0*/  MUFU.EX2 R239, R2 ;  /* 0x0000000200ef7308 */ /* 0x000fe20000000800 */
[-C--:B-1----:R-:W-:Y:S06]  /*190d0*/  HMMA.16816.F32 R116, R140, R144.reuse, R116 ;  /* 0x000000908c74723c */ /* 0x082fec0000001874 */
[C---:B------:R-:W-:Y:S06]  /*190e0*/  HMMA.16816.F32 R120, R148.reuse, R144, R120 ;  /* 0x000000909478723c */ /* 0x040fec0000001878 */
[-C--:B------:R-:W-:Y:S01]  /*190f0*/  HMMA.16816.F32 R124, R148, R146.reuse, R124 ;  /* 0x00000092947c723c */ /* 0x080fe2000000187c */
[----:B------:R-:W1:Y:S04]  /*19100*/  LDSM.16.MT88.4 R148, [R226+0xd000] ;  /* 0x00d00000e294783b */ /* 0x000e680000004200 */
[--C-:B------:R-:W-:Y:S01]  /*19110*/  FFMA.FTZ R144, R190, UR4, -R210.reuse ;  /* 0x00000004be907c23 */ /* 0x100fe200080108d2 */
[----:B------:R-:W-:Y:S03]  /*19120*/  HMMA.16816.F32 R128, R140, R146, R128 ;  /* 0x000000928c80723c */ /* 0x000fe60000001880 */
[----:B------:R3:W4:Y:S01]  /*19130*/  MUFU.EX2 R252, R144 ;  /* 0x0000009000fc7308 */ /* 0x0007220000000800 */
[----:B------:R-:W4:Y:S01]  /*19140*/  LDL.LU R190, [R1+0x28] ;  /* 0x0000280001be7983 */ /* 0x000f220000300800 */
[----:B------:R-:W-:Y:S02]  /*19150*/  F2FP.F16.F32.PACK_AB R145, R184, R168 ;  /* 0x000000a8b891723e */ /* 0x000fe400000000ff */
[----:B------:R-:W-:Y:S04]  /*19160*/  F2FP.F16.F32.PACK_AB R140, R186, R196 ;  /* 0x000000c4ba8c723e */ /* 0x000fe800000000ff */
[----:B--2---:R-:W-:Y:S02]  /*19170*/  F2FP.F16.F32.PACK_AB R142, R198, R181 ;  /* 0x000000b5c68e723e */ /* 0x004fe400000000ff */
[----:B------:R-:W-:Y:S02]  /*19180*/  F2FP.F16.F32.PACK_AB R141, R179, R187 ;  /* 0x000000bbb38d723e */ /* 0x000fe400000000ff */
[----:B------:R-:W-:Y:S02]  /*19190*/  F2FP.F16.F32.PACK_AB R143, R194, R176 ;  /* 0x000000b0c28f723e */ /* 0x000fe400000000ff */
[----:B------:R-:W-:Y:S01]  /*191a0*/  F2FP.F16.F32.PACK_AB R147, R193, R177 ;  /* 0x000000b1c193723e */ /* 0x000fe200000000ff */
[--C-:B---3--:R-:W-:Y:S04]  /*191b0*/  FFMA.FTZ R144, R189, UR4, -R210.reuse ;  /* 0x00000004bd907c23 */ /* 0x108fe800080108d2 */
[-C--:B------:R-:W-:Y:S01]  /*191c0*/  HMMA.16816.F32 R4, R140, R152.reuse, R4 ;  /* 0x000000988c04723c */ /* 0x080fe20000001804 */
[----:B------:R-:W2:Y:S01]  /*191d0*/  LDL.LU R189, [R1+0x24] ;  /* 0x0000240001bd7983 */ /* 0x000ea20000300800 */
[----:B------:R3:W-:Y:S03]  /*191e0*/  MUFU.EX2 R192, R144 ;  /* 0x0000009000c07308 */ /* 0x0007e60000000800 */
[----:B------:R-:W2:Y:S04]  /*191f0*/  LDL.LU R174, [R1+0x4c] ;  /* 0x00004c0001ae7983 */ /* 0x000ea80000300800 */
[----:B------:R-:W2:Y:S02]  /*19200*/  LDL.LU R172, [R1+0x50] ;  /* 0x0000500001ac7983 */ /* 0x000ea40000300800 */
[----:B---3--:R-:W-:Y:S01]  /*19210*/  FFMA.FTZ R144, R163, UR4, -R210 ;  /* 0x00000004a3907c23 */ /* 0x008fe200080108d2 */
[--C-:B------:R-:W-:Y:S01]  /*19220*/  FFMA.FTZ R163, R162, UR4, -R208.reuse ;  /* 0x00000004a2a37c23 */ /* 0x100fe200080108d0 */
[--C-:B------:R-:W-:Y:S01]  /*19230*/  FFMA.FTZ R162, R249, UR4, -R208.reuse ;  /* 0x00000004f9a27c23 */ /* 0x100fe200080108d0 */
[----:B------:R-:W-:Y:S01]  /*19240*/  FFMA.FTZ R208, R241, UR4, -R208 ;  /* 0x00000004f1d07c23 */ /* 0x000fe200080108d0 */
[----:B------:R4:W3:Y:S10]  /*19250*/  MUFU.EX2 R195, R144 ;  /* 0x0000009000c37308 */ /* 0x0008f40000000800 */
[----:B------:R1:W-:Y:S10]  /*19260*/  MUFU.EX2 R249, R208 ;  /* 0x000000d000f97308 */ /* 0x0003f40000000800 */
[----:B------:R-:W-:Y:S01]  /*19270*/  MUFU.EX2 R246, R163 ;  /* 0x000000a300f67308 */ /* 0x000fe20000000800 */
[----:B----4-:R-:W-:Y:S02]  /*19280*/  F2FP.F16.F32.PACK_AB R144, R252, R185 ;  /* 0x000000b9fc90723e */ /* 0x010fe400000000ff */
[----:B---3--:R-:W-:Y:S07]  /*19290*/  F2FP.F16.F32.PACK_AB R146, R195, R192 ;  /* 0x000000c0c392723e */ /* 0x008fee00000000ff */
[----:B------:R-:W-:Y:S01]  /*192a0*/  MUFU.EX2 R247, R162 ;  /* 0x000000a200f77308 */ /* 0x000fe20000000800 */
[----:B-1----:R-:W-:Y:S01]  /*192b0*/  F2FP.F16.F32.PACK_AB R208, R239, R240 ;  /* 0x000000f0efd0723e */ /* 0x002fe200000000ff */
[C---:B------:R-:W-:Y:S06]  /*192c0*/  HMMA.16816.F32 R8, R144.reuse, R152, R8 ;  /* 0x000000989008723c */ /* 0x040fec0000001808 */
[-C--:B------:R-:W-:Y:S02]  /*192d0*/  HMMA.16816.F32 R12, R144, R154.reuse, R12 ;  /* 0x0000009a900c723c */ /* 0x080fe4000000180c */
[----:B------:R-:W-:Y:S04]  /*192e0*/  MUFU.EX2 R241, R139 ;  /* 0x0000008b00f17308 */ /* 0x000fe80000000800 */
[C---:B------:R-:W-:Y:S01]  /*192f0*/  HMMA.16816.F32 R16, R140.reuse, R154, R16 ;  /* 0x0000009a8c10723c */ /* 0x040fe20000001810 */
[----:B------:R-:W1:Y:S05]  /*19300*/  LDSM.16.MT88.4 R152, [R227+0xd000] ;  /* 0x00d00000e398783b */ /* 0x000e6a0000004200 */
[----:B------:R3:W4:Y:S01]  /*19310*/  MUFU.EX2 R139, R209 ;  /* 0x000000d1008b7308 */ /* 0x0007220000000800 */
[-C--:B------:R-:W-:Y:S06]  /*19320*/  HMMA.16816.F32 R20, R140, R148.reuse, R20 ;  /* 0x000000948c14723c */ /* 0x080fec0000001814 */
[C---:B------:R-:W-:Y:S06]  /*19330*/  HMMA.16816.F32 R24, R144.reuse, R148, R24 ;  /* 0x000000949018723c */ /* 0x040fec0000001818 */
[-C--:B------:R-:W-:Y:S05]  /*19340*/  HMMA.16816.F32 R28, R144, R150.reuse, R28 ;  /* 0x00000096901c723c */ /* 0x080fea000000181c */
[----:B---3--:R-:W-:Y:S01]  /*19350*/  F2FP.F16.F32.PACK_AB R209, R243, R242 ;  /* 0x000000f2f3d1723e */ /* 0x008fe200000000ff */
[C---:B------:R-:W-:Y:S01]  /*19360*/  HMMA.16816.F32 R32, R140.reuse, R150, R32 ;  /* 0x000000968c20723c */ /* 0x040fe20000001820 */
[----:B------:R-:W3:Y:S04]  /*19370*/  LDSM.16.MT88.4 R148, [R225+0xf000] ;  /* 0x00f00000e194783b */ /* 0x000ee80000004200 */
[----:B----4-:R-:W-:Y:S01]  /*19380*/  F2FP.F16.F32.PACK_AB R211, R139, R241 ;  /* 0x000000f18bd3723e */ /* 0x010fe200000000ff */
        /* <DEDUP_REMOVED lines=15> */
[-C--:B----4-:R-:W-:Y:S06]  /*19480*/  HMMA.16816.F32 R84, R140, R156.reuse, R84 ;  /* 0x0000009c8c54723c */ /* 0x090fec0000001854 */
        /* <DEDUP_REMOVED lines=11> */
[----:B------:R-:W-:Y:S07]  /*19540*/  HMMA.16816.F32 R128, R140, R150, R128 ;  /* 0x000000968c80723c */ /* 0x000fee0000001880 */
[----:B------:R-:W-:Y:S04]  /*19550*/  F2FP.F16.F32.PACK_AB R140, R248, R245 ;  /* 0x000000f5f88c723e */ /* 0x000fe800000000ff */
[----:B------:R-:W-:Y:S02]  /*19560*/  F2FP.F16.F32.PACK_AB R142, R251, R250 ;  /* 0x000000fafb8e723e */ /* 0x000fe400000000ff */
[----:B------:R-:W-:Y:S02]  /*19570*/  F2FP.F16.F32.PACK_AB R141, R246, R244 ;  /* 0x000000f4f68d723e */ /* 0x000fe400000000ff */
[----:B------:R-:W-:Y:S07]  /*19580*/  F2FP.F16.F32.PACK_AB R143, R249, R247 ;  /* 0x000000f7f98f723e */ /* 0x000fee00000000ff */
[-C--:B----4-:R-:W-:Y:S07]  /*19590*/  HMMA.16816.F32 R148, R140, R156.reuse, R4 ;  /* 0x0000009c8c94723c */ /* 0x090fee0000001804 */
[----:B------:R-:W-:Y:S01]  /*195a0*/  MOV R7, R167 ;  /* 0x000000a700077202 */ /* 0x000fe20000000f00 */
[--C-:B------:R-:W-:Y:S04]  /*195b0*/  FFMA.FTZ R3, R190, UR4, -R210.reuse ;  /* 0x00000004be037c23 */ /* 0x100fe800080108d2 */
[----:B------:R1:W-:Y:S01]  /*195c0*/  MUFU.EX2 R238, R3 ;  /* 0x0000000300ee7308 */ /* 0x0003e20000000800 */
[----:B--2---:R-:W-:Y:S01]  /*195d0*/  FFMA.FTZ R210, R189, UR4, -R210 ;  /* 0x00000004bdd27c23 */ /* 0x004fe200080108d2 */
[----:B-1----:R-:W-:Y:S01]  /*195e0*/  FADD.FTZ R3, R234, R133 ;  /* 0x00000085ea037221 */ /* 0x002fe20000010000 */
[----:B------:R-:W-:Y:S01]  /*195f0*/  LDSM.16.MT88.4 R188, [R228+0xd800] ;  /* 0x00d80000e4bc783b */ /* 0x000fe20000004200 */
[----:B------:R-:W-:Y:S06]  /*19600*/  FFMA.FTZ R134, R134, R174, R175 ;  /* 0x000000ae86867223 */ /* 0x000fec00000100af */
[----:B------:R-:W1:Y:S01]  /*19610*/  MUFU.EX2 R133, R210 ;  /* 0x000000d200857308 */ /* 0x000e620000000800 */
[----:B------:R-:W-:Y:S01]  /*19620*/  FFMA.FTZ R2, R0, R172, R173 ;  /* 0x000000ac00027223 */ /* 0x000fe200000100ad */
[----:B------:R-:W-:Y:S01]  /*19630*/  FADD.FTZ R0, R135, R132 ;  /* 0x0000008487007221 */ /* 0x000fe20000010000 */
[----:B------:R-:W-:Y:S01]  /*19640*/  FADD.FTZ R134, R138, R134 ;  /* 0x000000868a867221 */ /* 0x000fe20000010000 */
[----:B------:R-:W2:Y:S01]  /*19650*/  LDSM.16.MT88.4 R172, [R226+0xd800] ;  /* 0x00d80000e2ac783b */ /* 0x000ea20000004200 */
[----:B------:R-:W-:Y:S01]  /*19660*/  FADD.FTZ R132, R236, R2 ;  /* 0x00000002ec847221 */ /* 0x000fe20000010000 */
[----:B------:R-:W-:Y:S01]  /*19670*/  FADD.FTZ R0, R235, R0 ;  /* 0x00000000eb007221 */ /* 0x000fe20000010000 */
[----:B------:R-:W-:Y:S02]  /*19680*/  FADD.FTZ R2, R233, R134 ;  /* 0x00000086e9027221 */ /* 0x000fe40000010000 */
[----:B------:R-:W-:Y:S01]  /*19690*/  FADD.FTZ R237, R232, R132 ;  /* 0x00000084e8ed7221 */ /* 0x000fe20000010000 */
[----:B------:R-:W-:Y:S01]  /*196a0*/  FADD.FTZ R132, R230, R3 ;  /* 0x00000003e6847221 */ /* 0x000fe20000010000 */
[----:B------:R-:W-:Y:S01]  /*196b0*/  MOV R3, R220 ;  /* 0x000000dc00037202 */ /* 0x000fe20000000f00 */
[----:B------:R-:W3:Y:S01]  /*196c0*/  LDL.LU R135, [R1+0xbc] ;  /* 0x0000bc0001877983 */ /* 0x000ee20000300800 */
[----:B------:R-:W-:Y:S01]  /*196d0*/  FADD.FTZ R0, R231, R0 ;  /* 0x00000000e7007221 */ /* 0x000fe20000010000 */
[----:B------:R-:W-:Y:S01]  /*196e0*/  FADD.FTZ R134, R229, R2 ;  /* 0x00000002e5867221 */ /* 0x000fe20000010000 */
[----:B-1----:R-:W-:Y:S01]  /*196f0*/  F2FP.F16.F32.PACK_AB R210, R133, R238 ;  /* 0x000000ee85d2723e */ /* 0x002fe200000000ff */
[----:B------:R-:W4:Y:S01]  /*19700*/  LDL.LU R137, [R1+0xb8] ;  /* 0x0000b80001897983 */ /* 0x000f220000300800 */
[----:B------:R-:W-:Y:S03]  /*19710*/  MOV R2, R221 ;  /* 0x000000dd00027202 */ /* 0x000fe60000000f00 */
[----:B------:R-:W1:Y:S02]  /*19720*/  LDSM.16.MT88.4 R220, [R228+0xf800] ;  /* 0x00f80000e4dc783b */ /* 0x000e640000004200 */
[C---:B------:R-:W-:Y:S06]  /*19730*/  HMMA.16816.F32 R144, R208.reuse, R156, R8 ;  /* 0x0000009cd090723c */ /* 0x040fec0000001808 */
[-C--:B------:R-:W-:Y:S01]  /*19740*/  HMMA.16816.F32 R152, R208, R158.reuse, R12 ;  /* 0x0000009ed098723c */ /* 0x080fe2000000180c */
[----:B------:R-:W4:Y:S04]  /*19750*/  LDL.LU R138, [R1+0xb4] ;  /* 0x0000b400018a7983 */ /* 0x000f280000300800 */
[----:B------:R1:W5:Y:S01]  /*19760*/  LDL.LU R236, [R1+0xb0] ;  /* 0x0000b00001ec7983 */ /* 0x0003620000300800 */
[C---:B------:R-:W-:Y:S03]  /*19770*/  HMMA.16816.F32 R156, R140.reuse, R158, R16 ;  /* 0x0000009e8c9c723c */ /* 0x040fe60000001810 */
[----:B------:R1:W5:Y:S02]  /*19780*/  LDL.LU R235, [R1+0xac] ;  /* 0x0000ac0001eb7983 */ /* 0x0003640000300800 */
[----:B------:R-:W-:Y:S02]  /*19790*/  MOV R15, R198 ;  /* 0x000000c6000f7202 */ /* 0x000fe40000000f00 */
[----:B------:R1:W5:Y:S01]  /*197a0*/  LDL.LU R234, [R1+0xa8] ;  /* 0x0000a80001ea7983 */ /* 0x0003620000300800 */
[----:B------:R-:W-:Y:S01]  /*197b0*/  MOV R11, R195 ;  /* 0x000000c3000b7202 */ /* 0x000fe20000000f00 */
[-C--:B--2---:R-:W-:Y:S02]  /*197c0*/  HMMA.16816.F32 R164, R140, R172.reuse, R20 ;  /* 0x000000ac8ca4723c */ /* 0x084fe40000001814 */
[----:B------:R2:W5:Y:S01]  /*197d0*/  LDL.LU R233, [R1+0xa4] ;  /* 0x0000a40001e97983 */ /* 0x0005620000300800 */
[----:B------:R-:W-:Y:S03]  /*197e0*/  MOV R10, R194 ;  /* 0x000000c2000a7202 */ /* 0x000fe60000000f00 */
[----:B------:R2:W5:Y:S01]  /*197f0*/  LDL.LU R232, [R1+0xa0] ;  /* 0x0000a00001e87983 */ /* 0x0005620000300800 */
[C---:B------:R-:W-:Y:S03]  /*19800*/  HMMA.16816.F32 R160, R208.reuse, R172, R24 ;  /* 0x000000acd0a0723c */ /* 0x040fe60000001818 */
[----:B------:R2:W5:Y:S01]  /*19810*/  LDL.LU R231, [R1+0x9c] ;  /* 0x00009c0001e77983 */ /* 0x0005620000300800 */
[----:B------:R-:W-:Y:S03]  /*19820*/  MOV R19, R181 ;  /* 0x000000b500137202 */ /* 0x000fe60000000f00 */
[----:B------:R-:W-:Y:S01]  /*19830*/  MOV R26, R169 ;  /* 0x000000a9001a7202 */ /* 0x000fe20000000f00 */
[----:B------:R2:W5:Y:S03]  /*19840*/  LDL.LU R230, [R1+0x98] ;  /* 0x0000980001e67983 */ /* 0x0005660000300800 */
[----:B------:R-:W-:Y:S01]  /*19850*/  MOV R25, R171 ;  /* 0x000000ab00197202 */ /* 0x000fe20000000f00 */
[----:B------:R2:W5:Y:S01]  /*19860*/  LDL.LU R229, [R1+0x94] ;  /* 0x0000940001e57983 */ /* 0x0005620000300800 */
        /* <DEDUP_REMOVED lines=22> */
[----:B------:R-:W2:Y:S01]  /*199d0*/  LDSM.16.MT88.4 R4, [R227+0xf800] ;  /* 0x00f80000e304783b */ /* 0x000ea20000004200 */
        /* <DEDUP_REMOVED lines=11> */
[C---:B------:R-:W-:Y:S04]  /*19a90*/  HMMA.16816.F32 R176, R208.reuse, R188, R40 ;  /* 0x000000bcd0b0723c */ /* 0x040fe80000001828 */
[----:B------:R-:W-:Y:S01]  /*19aa0*/  MOV R22, R185 ;  /* 0x000000b900167202 */ /* 0x000fe20000000f00 */
[----:B------:R-:W-:Y:S01]  /*19ab0*/  FADD.FTZ R0, R38, R134 ;  /* 0x0000008626007221 */ /* 0x000fe20000010000 */
[----:B------:R-:W-:Y:S01]  /*19ac0*/  MOV R23, R184 ;  /* 0x000000b800177202 */ /* 0x000fe20000000f00 */
[----:B------:R-:W-:Y:S01]  /*19ad0*/  FADD.FTZ R2, R32, R2 ;  /* 0x0000000220027221 */ /* 0x000fe20000010000 */
[----:B------:R-:W-:Y:S03]  /*19ae0*/  MOV R16, R186 ;  /* 0x000000ba00107202 */ /* 0x000fe60000000f00 */
[----:B------:R-:W-:Y:S01]  /*19af0*/  MOV R21, R187 ;  /* 0x000000bb00157202 */ /* 0x000fe20000000f00 */
[----:B------:R-:W-:Y:S01]  /*19b00*/  FADD.FTZ R2, R35, R2 ;  /* 0x0000000223027221 */ /* 0x000fe20000010000 */
[-C--:B------:R-:W-:Y:S03]  /*19b10*/  HMMA.16816.F32 R184, R208, R190.reuse, R44 ;  /* 0x000000bed0b8723c */ /* 0x080fe6000000182c */
[----:B------:R-:W-:Y:S02]  /*19b20*/  MOV R14, R193 ;  /* 0x000000c1000e7202 */ /* 0x000fe40000000f00 */
[----:B------:R-:W-:Y:S01]  /*19b30*/  MOV R13, R192 ;  /* 0x000000c0000d7202 */ /* 0x000fe20000000f00 */
[C---:B------:R-:W-:Y:S05]  /*19b40*/  HMMA.16816.F32 R188, R140.reuse, R190, R48 ;  /* 0x000000be8cbc723c */ /* 0x040fea0000001830 */
[----:B------:R-:W-:Y:S02]  /*19b50*/  MOV R20, R196 ;  /* 0x000000c400147202 */ /* 0x000fe40000000f00 */
[----:B------:R-:W-:Y:S02]  /*19b60*/  MOV R3, R197 ;  /* 0x000000c500037202 */ /* 0x000fe40000000f00 */
[-C--:B------:R-:W-:Y:S03]  /*19b70*/  HMMA.16816.F32 R196, R140, R204.reuse, R52 ;  /* 0x000000cc8cc4723c */ /* 0x080fe60000001834 */
[----:B------:R-:W-:Y:S01]  /*19b80*/  FADD.FTZ R3, R3, R237 ;  /* 0x000000ed03037221 */ /* 0x000fe20000010000 */
[----:B------:R-:W-:Y:S02]  /*19b90*/  MOV R8, R202 ;  /* 0x000000ca00087202 */ /* 0x000fe40000000f00 */
        /* <DEDUP_REMOVED lines=34> */
[----:B------:R-:W-:Y:S01]  /*19dc0*/  FADD.FTZ R2, R21, R2 ;  /* 0x0000000215027221 */ /* 0x000fe20000010000 */
[-C--:B------:R-:W-:Y:S04]  /*19dd0*/  HMMA.16816.F32 R124, R208, R6.reuse, R124 ;  /* 0x00000006d07c723c */ /* 0x080fe8000000187c */
        /* <DEDUP_REMOVED lines=28> */
[----:B------:R2:W-:Y:S04]  /*19fa0*/  STL [R1+0x44], R5 ;  /* 0x0000440501007387 */ /* 0x0005e80000100800 */
[----:B------:R2:W-:Y:S01]  /*19fb0*/  STL [R1+0x40], R3 ;  /* 0x0000400301007387 */ /* 0x0005e20000100800 */
[----:B---3--:R-:W-:Y:S03]  /*19fc0*/  MOV R134, R135 ;  /* 0x0000008700867202 */ /* 0x008fe60000000f00 */
[----:B------:R2:W-:Y:S01]  /*19fd0*/  STL [R1+0x4c], R2 ;  /* 0x00004c0201007387 */ /* 0x0005e20000100800 */
[----:B----4-:R-:W-:Y:S03]  /*19fe0*/  MOV R133, R137 ;  /* 0x0000008900857202 */ /* 0x010fe60000000f00 */
[----:B------:R2:W-:Y:S01]  /*19ff0*/  STL [R1+0x50], R0 ;  /* 0x0000500001007387 */ /* 0x0005e20000100800 */
[----:B------:R-:W-:Y:S01]  /*1a000*/  MOV R132, R138 ;  /* 0x0000008a00847202 */ /* 0x000fe20000000f00 */
[----:B------:R-:W-:Y:S06]  /*1a010*/  @P4 BRA `(.L_x_530) ;  /* 0xffffffb000944947 */ /* 0x000fec000383ffff */
.L_x_529:
[----:B------:R-:W3:Y:S04]  /*1a020*/  LDL.LU R8, [R1+0x40] ;  /* 0x0000400001087983 */ /* 0x000ee80000300800 */
[----:B------:R-:W4:Y:S04]  /*1a030*/  LDL.LU R7, [R1+0x4c] ;  /* 0x00004c0001077983 */ /* 0x000f280000300800 */
[----:B------:R-:W4:Y:S04]  /*1a040*/  LDL.LU R6, [R1+0x50] ;  /* 0x0000500001067983 */ /* 0x000f280000300800 */
[----:B--2---:R-:W2:Y:S01]  /*1a050*/  LDL.LU R5, [R1+0x44] ;  /* 0x0000440001057983 */ /* 0x004ea20000300800 */
        /* <DEDUP_REMOVED lines=12> */
[----:B-----5:R-:W-:Y:S02]  /*1a120*/  SHF.R.S32.HI R132, RZ, 0x1f, R140 ;  /* 0x0000001fff847819 */ /* 0x020fe4000001148c */
[----:B------:R-:W-:-:S04]  /*1a130*/  SHF.R.S32.HI R141, RZ, 0x1f, R142 ;  /* 0x0000001fff8d7819 */ /* 0x000fc8000001148e */
[----:B------:R-:W-:Y:S01]  /*1a140*/  LEA.HI R141, R141, R142, RZ, 0x3 ;  /* 0x0000008e8d8d7211 */ /* 0x000fe200078f18ff */
[----:B---3--:R-:W1:Y:S04]  /*1a150*/  SHFL.BFLY PT, R2, R8, 0x2, 0x1f ;  /* 0x0c401f0008027f89 */ /* 0x008e6800000e0000 */
[----:B----4-:R-:W3:Y:S04]  /*1a160*/  SHFL.BFLY PT, R4, R7, 0x2, 0x1f ;  /* 0x0c401f0007047f89 */ /* 0x010ee800000e0000 */
[----:B------:R-:W4:Y:S04]  /*1a170*/  SHFL.BFLY PT, R3, R6, 0x2, 0x1f ;  /* 0x0c401f0006037f89 */ /* 0x000f2800000e0000 */
[----:B--2---:R-:W2:Y:S01]  /*1a180*/  SHFL.BFLY PT, R0, R5, 0x2, 0x1f ;  /* 0x0c401f0005007f89 */ /* 0x004ea200000e0000 */
[----:B-1----:R-:W-:Y:S01]  /*1a190*/  FADD.FTZ R2, R2, R8 ;  /* 0x0000000802027221 */ /* 0x002fe20000010000 */
[----:B---3--:R-:W-:-:S04]  /*1a1a0*/  FADD.FTZ R4, R4, R7 ;  /* 0x0000000704047221 */ /* 0x008fc80000010000 */
[----:B------:R-:W1:Y:S01]  /*1a1b0*/  SHFL.BFLY PT, R8, R2, 0x1, 0x1f ;  /* 0x0c201f0002087f89 */ /* 0x000e6200000e0000 */
[----:B----4-:R-:W-:-:S03]  /*1a1c0*/  FADD.FTZ R3, R3, R6 ;  /* 0x0000000603037221 */ /* 0x010fc60000010000 */
[----:B------:R-:W3:Y:S01]  /*1a1d0*/  SHFL.BFLY PT, R7, R4, 0x1, 0x1f ;  /* 0x0c201f0004077f89 */ /* 0x000ee200000e0000 */
[----:B--2---:R-:W-:-:S03]  /*1a1e0*/  FADD.FTZ R0, R0, R5 ;  /* 0x0000000500007221 */ /* 0x004fc60000010000 */
[----:B------:R-:W2:Y:S04]  /*1a1f0*/  SHFL.BFLY PT, R6, R3, 0x1, 0x1f ;  /* 0x0c201f0003067f89 */ /* 0x000ea800000e0000 */
[----:B------:R-:W4:Y:S01]  /*1a200*/  SHFL.BFLY PT, R5, R0, 0x1, 0x1f ;  /* 0x0c201f0000057f89 */ /* 0x000f2200000e0000 */
[----:B-1----:R-:W-:Y:S01]  /*1a210*/  FADD.FTZ R2, R2, R8 ;  /* 0x0000000802027221 */ /* 0x002fe20000010000 */
[----:B---3--:R-:W-:-:S04]  /*1a220*/  FADD.FTZ R133, R4, R7 ;  /* 0x0000000704857221 */ /* 0x008fc80000010000 */
[----:B------:R-:W-:Y:S02]  /*1a230*/  FSETP.NE.FTZ.AND P6, PT, R2, RZ, PT ;  /* 0x000000ff0200720b */ /* 0x000fe40003fd5000 */
[----:B------:R-:W-:Y:S01]  /*1a240*/  LOP3.LUT R7, R141, 0xfffffff8, RZ, 0xc0, !PT ;  /* 0xfffffff88d077812 */ /* 0x000fe200078ec0ff */
[----:B--2---:R-:W-:Y:S01]  /*1a250*/  FADD.FTZ R134, R3, R6 ;  /* 0x0000000603867221 */ /* 0x004fe20000010000 */
[-C--:B------:R-:W-:Y:S02]  /*1a260*/  LEA.HI R3, R132, R140.reuse, RZ, 0x2 ;  /* 0x0000008c84037211 */ /* 0x080fe400078f10ff */
[----:B------:R-:W-:Y:S01]  /*1a270*/  FSETP.NE.FTZ.AND P3, PT, R133, RZ, PT ;  /* 0x000000ff8500720b */ /* 0x000fe20003f75000 */
        /* <DEDUP_REMOVED lines=11> */
[----:B------:R-:W-:Y:S02]  /*1a330*/  IADD3 R142, -R7, R142, RZ ;  /* 0x0000008e078e7210 */ /* 0x000fe40007ffe1ff */
[----:B------:R-:W-:Y:S02]  /*1a340*/  LEA.HI R6, R6, R4, RZ, 0x3 ;  /* 0x0000000406067211 */ /* 0x000fe400078f18ff */
[----:B------:R-:W-:Y:S01]  /*1a350*/  SHF.R.S32.HI R8, RZ, 0x3, R132 ;  /* 0x00000003ff087819 */ /* 0x000fe20000011484 */
[----:B-1----:R-:W-:Y:S01]  /*1a360*/  FMUL.FTZ R148, R0, R148 ;  /* 0x0000009400947220 */ /* 0x002fe20000410000 */
[----:B------:R-:W-:Y:S01]  /*1a370*/  LOP3.LUT R6, R6, 0xfffffff8, RZ, 0xc0, !PT ;  /* 0xfffffff806067812 */ /* 0x000fe200078ec0ff */
        /* <DEDUP_REMOVED lines=33> */
[----:B------:R-:W-:Y:S01]  /*1a590*/  ISETP.GE.AND P0, PT, R8, UR6, PT ;  /* 0x0000000608007c0c */ /* 0x000fe2000bf06270 */
[----:B------:R-:W1:Y:S01]  /*1a5a0*/  @P6 LDC R6, c[0x0][0x2e8] ;  /* 0x0000ba00ff066b82 */ /* 0x000e620000000800 */
[C---:B------:R-:W-:Y:S01]  /*1a5b0*/  SHF.L.U32 R21, R0.reuse, 0x6, RZ ;  /* 0x0000000600157819 */ /* 0x040fe200000006ff */
[----:B------:R-:W2:Y:S01]  /*1a5c0*/  @P3 MUFU.RCP R3, R133 ;  /* 0x0000008500033308 */ /* 0x000ea20000001000 */
[----:B------:R-:W-:Y:S02]  /*1a5d0*/  R2P PR, R0, 0x6 ;  /* 0x0000000600007804 */ /* 0x000fe40000000000 */
[----:B------:R-:W-:Y:S02]  /*1a5e0*/  SHF.R.S32.HI R80, RZ, 0x5, R5 ;  /* 0x00000005ff507819 */ /* 0x000fe40000011405 */
[----:B------:R-:W-:-:S02]  /*1a5f0*/  LOP3.LUT R21, R21, 0x1c0, RZ, 0xc0, !PT ;  /* 0x000001c015157812 */ /* 0x000fc400078ec0ff */
[----:B------:R-:W-:Y:S02]  /*1a600*/  PLOP3.LUT P5, PT, PT, PT, UP0, 0x80, 0x0 ;  /* 0x000000000000781c */ /* 0x000fe40003faf008 */
[----:B------:R-:W-:Y:S02]  /*1a610*/  LOP3.LUT R4, R0, 0x1, RZ, 0xc0, !PT ;  /* 0x0000000100047812 */ /* 0x000fe400078ec0ff */
[----:B------:R3:W4:Y:S01]  /*1a620*/  @P6 MUFU.LG2 R0, R2 ;  /* 0x0000000200006308 */ /* 0x0007220000000c00 */
[----:B------:R-:W-:Y:S02]  /*1a630*/  LEA R5, R80, R9, 0x9 ;  /* 0x0000000950057211 */ /* 0x000fe400078e48ff */
[----:B------:R-:W-:Y:S02]  /*1a640*/  LEA.HI R21, R21, R21, RZ, 0x1d ;  /* 0x0000001515157211 */ /* 0x000fe400078fe8ff */
[----:B------:R-:W-:Y:S01]  /*1a650*/  MOV R81, 0x20 ;  /* 0x0000002000517802 */ /* 0x000fe20000000f00 */
[----:B--2---:R-:W-:Y:S01]  /*1a660*/  FMUL.FTZ R150, R3, R150 ;  /* 0x0000009603967220 */ /* 0x004fe20000410000 */
[----:B------:R-:W-:Y:S01]  /*1a670*/  LEA R21, R5, R21, 0x1 ;  /* 0x0000001505157211 */ /* 0x000fe200078e08ff */
[C---:B------:R-:W-:Y:S01]  /*1a680*/  FMUL.FTZ R151, R3.reuse, R151 ;  /* 0x0000009703977220 */ /* 0x040fe20000410000 */
[C---:B------:R-:W-:Y:S01]  /*1a690*/  FMUL.FTZ R158, R3.reuse, R158 ;  /* 0x0000009e039e7220 */ /* 0x040fe20000410000 */
[----:B------:R-:W-:Y:S01]  /*1a6a0*/  FMUL.FTZ R159, R3, R159 ;  /* 0x0000009f039f7220 */ /* 0x000fe20000410000 */
[----:B------:R-:W-:Y:S01]  /*1a6b0*/  LEA R21, R21, UR4, 0x1 ;  /* 0x0000000415157c11 */ /* 0x000fe2000f8e08ff */
[C---:B------:R-:W-:Y:S01]  /*1a6c0*/  FMUL.FTZ R166, R3.reuse, R166 ;  /* 0x000000a603a67220 */ /* 0x040fe20000410000 */
[C---:B------:R-:W-:Y:S01]  /*1a6d0*/  FMUL.FTZ R167, R3.reuse, R167 ;  /* 0x000000a703a77220 */ /* 0x040fe20000410000 */
[C---:B------:R-:W-:Y:S01]  /*1a6e0*/  FMUL.FTZ R174, R3.reuse, R174 ;  /* 0x000000ae03ae7220 */ /* 0x040fe20000410000 */
[----:B------:R-:W-:Y:S01]  /*1a6f0*/  FMUL.FTZ R175, R3, R175 ;  /* 0x000000af03af7220 */ /* 0x000fe20000410000 */
[----:B------:R-:W-:-:S02]  /*1a700*/  ISETP.NE.U32.AND P4, PT, R4, 0x1, PT ;  /* 0x000000010400780c */ /* 0x000fc40003f85070 */
[----:B------:R-:W-:Y:S02]  /*1a710*/  SEL R81, R81, 0xffffffe0, !P1 ;  /* 0xffffffe051517807 */ /* 0x000fe40004800000 */
[----:B------:R-:W-:Y:S01]  /*1a720*/  SEL R67, R67, 0xffffffc0, !P2 ;  /* 0xffffffc043437807 */ /* 0x000fe20005000000 */
[----:B---34-:R-:W-:Y:S08]  /*1a730*/  @P5 BRA `(.L_x_533) ;  /* 0x00000000001c5947 */ /* 0x018ff00003800000 */
[----:B------:R-:W2:Y:S01]  /*1a740*/  S2UR UR9, SR_CTAID.Y ;  /* 0x00000000000979c3 */ /* 0x000ea20000002600 */
[----:B------:R-:W-:Y:S01]  /*1a750*/  ULDC.64 UR4, c[0x0][0x290] ;  /* 0x0000a40000047ab9 */ /* 0x000fe20000000a00 */
[----:B--2---:R-:W-:Y:S02]  /*1a760*/  USHF.R.S32.HI UR8, URZ, 0x1f, UR9 ;  /* 0x0000001f3f087899 */ /* 0x004fe40008011409 */
[----:B------:R-:W-:Y:S02]  /*1a770*/  UIMAD.WIDE.U32 UR10, UR9, UR4, URZ ;  /* 0x00000004090a72a5 */ /* 0x000fe4000f8e003f */
[----:B------:R-:W-:-:S04]  /*1a780*/  UIMAD UR8, UR8, UR4, URZ ;  /* 0x00000004080872a4 */ /* 0x000fc8000f8e023f */
[----:B------:R-:W-:-:S04]  /*1a790*/  UIMAD UR8, UR9, UR5, UR8 ;  /* 0x00000005090872a4 */ /* 0x000fc8000f8e0208 */
[----:B------:R-:W-:-:S12]  /*1a7a0*/  UIADD3 UR8, UR11, UR8, URZ ;  /* 0x000000080b087290 */ /* 0x000fd8000fffe03f */
.L_x_533:
        /* <DEDUP_REMOVED lines=24> */
.L_x_534:
        /* <DEDUP_REMOVED lines=161> */
[----:B------:R-:W-:Y:S01]  /*1b340*/  STS [R5], R16 ;  /* 0x0000001005007388 */ /* 0x000fe20000000800 */
        /* <DEDUP_REMOVED lines=13> */
[----:B------:R1:W-:Y:S01]  /*1b420*/  STS [R5+0x2000], R24 ;  /* 0x0020001805007388 */ /* 0x0003e20000000800 */
        /* <DEDUP_REMOVED lines=29> */
[----:B------:R-:W-:Y:S02]  /*1b600*/  SHF.R.S32.HI R16, RZ, 0x3, R141 ;  /* 0x00000003ff107819 */ /* 0x000fe4000001148d */
[----:B------:R-:W-:Y:S01]  /*1b610*/  MOV R18, 0x7f800000 ;  /* 0x7f80000000127802 */ /* 0x000fe20000000f00 */
[----:B------:R-:W-:Y:S01]  /*1b620*/  STS [R21+0x4000], R51 ;  /* 0x0040003315007388 */ /* 0x000fe20000000800 */
[----:B------:R-:W-:-:S02]  /*1b630*/  MOV R19, 0x7f800000 ;  /* 0x7f80000000137802 */ /* 0x000fc40000000f00 */
[----:B-1----:R-:W-:Y:S01]  /*1b640*/  SHF.L.U32 R24, R142, 0x3, RZ ;  /* 0x000000038e187819 */ /* 0x002fe200000006ff */
[----:B------:R-:W-:Y:S04]  /*1b650*/  STS [R21+0x4400], R50 ;  /* 0x0044003215007388 */ /* 0x000fe80000000800 */
        /* <DEDUP_REMOVED lines=17> */
[----:B------:R-:W-:Y:S01]  /*1b770*/  STS [R5+0x4400], R30 ;  /* 0x0044001e05007388 */ /* 0x000fe20000000800 */
[----:B-1----:R-:W-:Y:S01]  /*1b780*/  @P1 MOV R0, 0x1 ;  /* 0x0000000100001802 */ /* 0x002fe20000000f00 */
        /* <DEDUP_REMOVED lines=47> */
[----:B------:R-:W-:Y:S02]  /*1ba80*/  SHF.R.S32.HI R2, RZ, 0x1f, R80 ;  /* 0x0000001fff027819 */ /* 0x000fe40000011450 */
[----:B------:R-:W-:Y:S02]  /*1ba90*/  P2R R21, PR, RZ, 0x1 ;  /* 0x00000001ff157803 */ /* 0x000fe40000000000 */
[----:B------:R-:W-:Y:S02]  /*1baa0*/  LEA.HI R2, R2, R80, RZ, 0x2 ;  /* 0x0000005002027211 */ /* 0x000fe400078f10ff */
[----:B------:R-:W-:Y:S02]  /*1bab0*/  P2R R20, PR, RZ, 0x2 ;  /* 0x00000002ff147803 */ /* 0x000fe40000000000 */
        /* <DEDUP_REMOVED lines=48> */
.L_x_536:
[----:B------:R-:W-:Y:S05]  /*1bdc0*/  BSYNC B0 ;  /* 0x0000000000007941 */ /* 0x000fea0003800000 */
.L_x_535:
[----:B------:R1:W5:Y:S01]  /*1bdd0*/  LDL R25, [R1+0x48] ;  /* 0x0000480001197983 */ /* 0x0003620000100800 */
[C---:B--2---:R-:W-:Y:S01]  /*1bde0*/  VIADD R3, R16.reuse, 0x40 ;  /* 0x0000004010037836 */ /* 0x044fe20000000000 */
[----:B------:R-:W-:Y:S01]  /*1bdf0*/  SHF.R.S32.HI R4, RZ, 0x1f, R24 ;  /* 0x0000001fff047819 */ /* 0x000fe20000011418 */
[----:B------:R-:W-:Y:S01]  /*1be00*/  VIADD R0, R16, 0x50 ;  /* 0x0000005010007836 */ /* 0x000fe20000000000 */
[----:B------:R-:W-:Y:S01]  /*1be10*/  IADD3 R2, P2, R24, UR10, RZ ;  /* 0x0000000a18027c10 */ /* 0x000fe2000ff5e0ff */
[----:B------:R-:W-:Y:S01]  /*1be20*/  ULDC.64 UR4, c[0x0][0x2a0] ;  /* 0x0000a80000047ab9 */ /* 0x000fe20000000a00 */
[----:B------:R-:W-:Y:S01]  /*1be30*/  SHF.R.S32.HI R5, RZ, 0x1f, R22 ;  /* 0x0000001fff057819 */ /* 0x000fe20000011416 */
[----:B------:R1:W2:Y:S01]  /*1be40*/  LDS.128 R12, [R236+0x4000] ;  /* 0x00400000ec0c7984 */ /* 0x0002a20000000c00 */
        /* <DEDUP_REMOVED lines=10> */
[----:B------:R1:W4:Y:S01]  /*1bef0*/  LDS.128 R20, [R236] ;  /* 0x00000000ec147984 */ /* 0x0003220000000c00 */
[----:B------:R-:W-:Y:S02]  /*1bf00*/  IMAD.WIDE R6, R6, 0x80, R16 ;  /* 0x0000008006067825 */ /* 0x000fe400078e0210 */
        /* <DEDUP_REMOVED lines=14> */
[----:B----4-:R4:W-:Y:S04]  /*1bff0*/  @!P6 STG.E.128 desc[UR20][R2.64], R20 ;  /* 0x000000140200e986 */ /* 0x0109e8000c101d14 */
[----:B--2---:R4:W-:Y:S02]  /*1c000*/  @!P0 STG.E.128 desc[UR20][R2.64+0x80], R12 ;  /* 0x0000800c02008986 */ /* 0x0049e4000c101d14 */
.L_x_538:
[----:B------:R-:W-:Y:S05]  /*1c010*/  BSYNC B0 ;  /* 0x0000000000007941 */ /* 0x000fea0003800000 */
.L_x_537:
[----:B------:R-:W-:Y:S01]  /*1c020*/  ISETP.GE.AND P0, PT, R18, UR14, PT ;  /* 0x0000000e12007c0c */ /* 0x000fe2000bf06270 */
[----:B--2-4-:R2:W4:Y:S01]  /*1c030*/  LDS.128 R12, [R236+0x4800] ;  /* 0x00480000ec0c7984 */ /* 0x0145220000000c00 */
[----:B------:R-:W-:Y:S01]  /*1c040*/  IADD3 R20, R16, 0x70, RZ ;  /* 0x0000007010147810 */ /* 0x000fe20007ffe0ff */
[----:B------:R-:W-:Y:S02]  /*1c050*/  BSSY B0, `(.L_x_539) ;  /* 0x0000014000007945 */ /* 0x000fe40003800000 */
[----:B------:R2:W1:Y:S02]  /*1c060*/  LDS.128 R16, [R236+0x800] ;  /* 0x00080000ec107984 */ /* 0x0004640000000c00 */
        /* <DEDUP_REMOVED lines=18> */
.L_x_540:
[----:B------:R-:W-:Y:S05]  /*1c190*/  BSYNC B0 ;  /* 0x0000000000007941 */ /* 0x000fea0003800000 */
.L_x_539:
        /* <DEDUP_REMOVED lines=22> */
.L_x_542:
[----:B------:R-:W-:Y:S05]  /*1c300*/  BSYNC B0 ;  /* 0x0000000000007941 */ /* 0x000fea0003800000 */
.L_x_541:
        /* <DEDUP_REMOVED lines=21> */
.L_x_544:
[----:B------:R-:W-:Y:S05]  /*1c460*/  BSYNC B0 ;  /* 0x0000000000007941 */ /* 0x000fea0003800000 */
.L_x_543:
        /* <DEDUP_REMOVED lines=21> */
.L_x_546:
[----:B------:R-:W-:Y:S05]  /*1c5c0*/  BSYNC B0 ;  /* 0x0000000000007941 */ /* 0x000fea0003800000 */
.L_x_545:
        /* <DEDUP_REMOVED lines=21> */
.L_x_548:
[----:B------:R-:W-:Y:S05]  /*1c720*/  BSYNC B0 ;  /* 0x0000000000007941 */ /* 0x000fea0003800000 */
.L_x_547:
        /* <DEDUP_REMOVED lines=21> */
.L_x_550:
[----:B------:R-:W-:Y:S05]  /*1c880*/  BSYNC B0 ;  /* 0x0000000000007941 */ /* 0x000fea0003800000 */
.L_x_549:
        /* <DEDUP_REMOVED lines=21> */
.L_x_483:
        /* <DEDUP_REMOVED lines=27> */
[----:B------:R-:W-:Y:S01]  /*1cb90*/  ULDC.U8 UR11, c[0x0][0x3d8] ;  /* 0x0000f600000b7ab9 */ /* 0x000fe20000000000 */
        /* <DEDUP_REMOVED lines=59> */
.L_x_552:
[----:B------:R-:W-:Y:S05]  /*1cf50*/  BSYNC B0 ;  /* 0x0000000000007941 */ /* 0x000fea0003800000 */
.L_x_551:
        /* <DEDUP_REMOVED lines=21> */
.L_x_554:
[----:B------:R-:W-:Y:S05]  /*1d0b0*/  BSYNC B0 ;  /* 0x0000000000007941 */ /* 0x000fea0003800000 */
.L_x_553:
        /* <DEDUP_REMOVED lines=21> */
.L_x_556:
[----:B------:R-:W-:Y:S05]  /*1d210*/  BSYNC B0 ;  /* 0x0000000000007941 */ /* 0x000fea0003800000 */
.L_x_555:
        /* <DEDUP_REMOVED lines=21> */
.L_x_558:
[----:B------:R-:W-:Y:S05]  /*1d370*/  BSYNC B0 ;  /* 0x0000000000007941 */ /* 0x000fea0003800000 */
.L_x_557:
        /* <DEDUP_REMOVED lines=20> */
.L_x_560:
[----:B------:R-:W-:Y:S05]  /*1d4c0*/  BSYNC B0 ;  /* 0x0000000000007941 */ /* 0x000fea0003800000 */
.L_x_559:
        /* <DEDUP_REMOVED lines=20> */
.L_x_562:
[----:B------:R-:W-:Y:S05]  /*1d610*/  BSYNC B0 ;  /* 0x0000000000007941 */ /* 0x000fea0003800000 */
.L_x_561:
        /* <DEDUP_REMOVED lines=20> */
.L_x_564:
[----:B------:R-:W-:Y:S05]  /*1d760*/  BSYNC B0 ;  /* 0x0000000000007941 */ /* 0x000fea0003800000 */
.L_x_563:
        /* <DEDUP_REMOVED lines=20> */
.L_x_566:
[----:B------:R-:W-:Y:S05]  /*1d8b0*/  BSYNC B0 ;  /* 0x0000000000007941 */ /* 0x000fea0003800000 */
.L_x_565:
        /* <DEDUP_REMOVED lines=10> */
.L_x_568:
[----:B------:R-:W-:Y:S05]  /*1d960*/  BSYNC B0 ;  /* 0x0000000000007941 */ /* 0x000fea0003800000 */
.L_x_567:
        /* <DEDUP_REMOVED lines=15> */
.L_x_570:
[----:B------:R-:W-:Y:S05]  /*1da60*/  BSYNC B0 ;  /* 0x0000000000007941 */ /* 0x000fea0003800000 */
.L_x_569:
        /* <DEDUP_REMOVED lines=10> */
.L_x_572:
[----:B------:R-:W-:Y:S05]  /*1db10*/  BSYNC B0 ;  /* 0x0000000000007941 */ /* 0x000fea0003800000 */
.L_x_571:
        /* <DEDUP_REMOVED lines=10> */
.L_x_574:
[----:B------:R-:W-:Y:S05]  /*1dbc0*/  BSYNC B0 ;  /* 0x0000000000007941 */ /* 0x000fea0003800000 */
.L_x_573:
        /* <DEDUP_REMOVED lines=10> */
.L_x_576:
[----:B------:R-:W-:Y:S05]  /*1dc70*/  BSYNC B0 ;  /* 0x0000000000007941 */ /* 0x000fea0003800000 */
.L_x_575:
        /* <DEDUP_REMOVED lines=10> */
.L_x_578:
[----:B------:R-:W-:Y:S05]  /*1dd20*/  BSYNC B0 ;  /* 0x0000000000007941 */ /* 0x000fea0003800000 */
.L_x_577:
        /* <DEDUP_REMOVED lines=10> */
.L_x_580:
[----:B------:R-:W-:Y:S05]  /*1ddd0*/  BSYNC B0 ;  /* 0x0000000000007941 */ /* 0x000fea0003800000 */
.L_x_579:
        /* <DEDUP_REMOVED lines=10> */
.L_x_581:
        /* <DEDUP_REMOVED lines=16> */
.L_x_1744:


//--------------------- .text._ZN5flash16flash_fwd_kernelI23Flash_fwd_kernel_traitsILi128ELi64ELi64ELi4ELb0ELb0EN7cutlass6half_tE19Flash_kernel_traitsILi128ELi64ELi64ELi4ES3_EELb0ELb1ELb0ELb0ELb1ELb1ELb0ELb0EEEvNS_16Flash_fwd_paramsE --------------------------
	.section	.text._ZN5flash16flash_fwd_kernelI23Flash_fwd_kernel_traitsILi128ELi64ELi64ELi4ELb0ELb0EN7cutlass6half_tE19Flash_kernel_traitsILi128ELi64ELi64ELi4ES3_EELb0ELb1ELb0ELb0ELb1ELb1ELb0ELb0EEEvNS_16Flash_fwd_paramsE,"ax",@progbits
	.align	128
        .global         _ZN5flash16flash_fwd_kernelI23Flash_fwd_kernel_traitsILi128ELi64ELi64ELi4ELb0ELb0EN7cutlass6half_tE19Flash_kernel_traitsILi128ELi64ELi64ELi4ES3_EELb0ELb1ELb0ELb0ELb1ELb1ELb0ELb0EEEvNS_16Flash_fwd_paramsE
        .type           _ZN5flash16flash_fwd_kernelI23Flash_fwd_kernel_traitsILi128ELi64ELi64ELi4ELb0ELb0EN7cutlass6half_tE19Flash_kernel_traitsILi128ELi64ELi64ELi4ES3_EELb0ELb1ELb0ELb0ELb1ELb1ELb0ELb0EEEvNS_16Flash_fwd_paramsE,@function
        .size           _ZN5flash16flash_fwd_kernelI23Flash_fwd_kernel_traitsILi128ELi64ELi64ELi4ELb0ELb0EN7cutlass6half_tE19Flash_kernel_traitsILi128ELi64ELi64ELi4ES3_EELb0ELb1ELb0ELb0ELb1ELb1ELb0ELb0EEEvNS_16Flash_fwd_paramsE,(.L_x_1745 - _ZN5flash16flash_fwd_kernelI23Flash_fwd_kernel_traitsILi128ELi64ELi64ELi4ELb0ELb0EN7cutlass6half_tE19Flash_kernel_traitsILi128ELi64ELi64ELi4ES3_EELb0ELb1ELb0ELb0ELb1ELb1ELb0ELb0EEEvNS_16Flash_fwd_paramsE)
        .other          _ZN5flash16flash_fwd_kernelI23Flash_fwd_kernel_traitsILi128ELi64ELi64ELi4ELb0ELb0EN7cutlass6half_tE19Flash_kernel_traitsILi128ELi64ELi64ELi4ES3_EELb0ELb1ELb0ELb0ELb1ELb1ELb0ELb0EEEvNS_16Flash_fwd_paramsE,@"STO_CUDA_ENTRY STV_DEFAULT"
_ZN5flash16flash_fwd_kernelI23Flash_fwd_kernel_traitsILi128ELi64ELi64ELi4ELb0ELb0EN7cutlass6half_tE19Flash_kernel_traitsILi128ELi64ELi64ELi4ES3_EELb0ELb1ELb0ELb0ELb1ELb1ELb0ELb0EEEvNS_16Flash_fwd_paramsE:
.text._ZN5flash16flash_fwd_kernelI23Flash_fwd_kernel_traitsILi128ELi64ELi64ELi4ELb0ELb0EN7cutlass6half_tE19Flash_kernel_traitsILi128ELi64ELi64ELi4ES3_EELb0ELb1ELb0ELb0ELb1ELb1ELb0ELb0EEEvNS_16Flash_fwd_paramsE:
[----:B------:R-:W-:Y:S08]  /*0000*/  LDC R1, c[0x0][0x28] ;  /* 0x00000a00ff017b82 */ /* 0x000ff00000000800 */
[----:B------:R-:W1:Y:S01]  /*0010*/  LDC.64 R4, c[0x0][0x300] ;  /* 0x0000c000ff047b82 */ /* 0x000e620000000a00 */
[----:B------:R-:W2:Y:S01]  /*0020*/  S2R R13, SR_CTAID.Y ;  /* 0x00000000000d7919 */ /* 0x000ea20000002600 */
[----:B------:R-:W-:Y:S01]  /*0030*/  IMAD.MOV.U32 R9, RZ, RZ, RZ ;  /* 0x000000ffff097224 */ /* 0x000fe200078e00ff */
[----:B------:R-:W-:Y:S01]  /*0040*/  ULDC.64 UR16, c[0x0][0x208] ;  /* 0x0000820000107ab9 */ /* 0x000fe20000000a00 */
[----:B------:R-:W-:-:S04]  /*0050*/  ULDC UR20, c[0x0][0x2c4] ;  /* 0x0000b10000147ab9 */ /* 0x000fc80000000800 */
[----:B------:R-:W3:Y:S01]  /*0060*/  LDC.64 R2, c[0x0][0x308] ;  /* 0x0000c200ff027b82 */ /* 0x000ee20000000a00 */
[----:B-1----:R-:W-:-:S04]  /*0070*/  ISETP.NE.U32.AND P0, PT, R4, RZ, PT ;  /* 0x000000ff0400720c */ /* 0x002fc80003f05070 */
[----:B------:R-:W-:Y:S02]  /*0080*/  ISETP.NE.AND.EX P0, PT, R5, RZ, PT, P0 ;  /* 0x000000ff0500720c */ /* 0x000fe40003f05300 */
[----:B---3--:R-:W-:-:S04]  /*0090*/  ISETP.NE.U32.AND P2, PT, R2, RZ, PT ;  /* 0x000000ff0200720c */ /* 0x008fc80003f45070 */
[----:B------:R-:W-:-:S07]  /*00a0*/  ISETP.NE.AND.EX P2, PT, R3, RZ, PT, P2 ;  /* 0x000000ff0300720c */ /* 0x000fce0003f45320 */
[----:B------:R-:W2:Y:S08]  /*00b0*/  @P0 LDC.64 R4, c[0x0][0x300] ;  /* 0x0000c000ff040b82 */ /* 0x000eb00000000a00 */
[----:B------:R-:W1:Y:S01]  /*00c0*/  @P2 LDC.64 R2, c[0x0][0x308] ;  /* 0x0000c200ff022b82 */ /* 0x000e620000000a00 */
[C---:B--2---:R-:W-:Y:S01]  /*00d0*/  @P0 IMAD.WIDE R6, R13.reuse, 0x4, R4 ;  /* 0x000000040d060825 */ /* 0x044fe200078e0204 */
[----:B------:R-:W2:Y:S06]  /*00e0*/  S2R R174, SR_CTAID.X ;  /* 0x0000000000ae7919 */ /* 0x000eac0000002500 */
[----:B------:R-:W3:Y:S01]  /*00f0*/  @!P2 LDC.64 R4, c[0x0][0x318] ;  /* 0x0000c600ff04ab82 */ /* 0x000ee20000000a00 */
[----:B------:R-:W4:Y:S01]  /*0100*/  @P0 LDG.E R9, desc[UR16][R6.64] ;  /* 0x0000001006090981 */ /* 0x000f22000c1e1900 */
[----:B-1----:R-:W-:-:S06]  /*0110*/  @P2 IMAD.WIDE R10, R13, 0x4, R2 ;  /* 0x000000040d0a2825 */ /* 0x002fcc00078e0202 */
[----:B------:R-:W1:Y:S01]  /*0120*/  @!P2 LDC.64 R2, c[0x0][0x2c8] ;  /* 0x0000b200ff02ab82 */ /* 0x000e620000000a00 */
[----:B------:R-:W4:Y:S01]  /*0130*/  @P2 LDG.E R0, desc[UR16][R10.64] ;  /* 0x000000100a002981 */ /* 0x000f22000c1e1900 */
[----:B--2---:R-:W-:-:S05]  /*0140*/  IMAD.SHL.U32 R96, R174, 0x40, RZ ;  /* 0x00000040ae607824 */ /* 0x004fca00078e00ff */
[----:B------:R-:W-:Y:S02]  /*0150*/  ISETP.GE.AND P1, PT, R96, UR20, PT ;  /* 0x0000001460007c0c */ /* 0x000fe4000bf26270 */
[----:B---3--:R-:W-:-:S04]  /*0160*/  @!P2 ISETP.NE.U32.AND P0, PT, R4, RZ, PT ;  /* 0x000000ff0400a20c */ /* 0x008fc80003f05070 */
[----:B------:R-:W-:-:S04]  /*0170*/  @!P2 ISETP.NE.AND.EX P0, PT, R5, RZ, PT, P0 ;  /* 0x000000ff0500a20c */ /* 0x000fc80003f05300 */
[----:B-1----:R-:W-:Y:S01]  /*0180*/  @!P2 SEL R3, R3, RZ, P0 ;  /* 0x000000ff0303a207 */ /* 0x002fe20000000000 */
[----:B----4-:R-:W-:Y:S02]  /*0190*/  @P2 IMAD.IADD R35, R0, 0x1, -R9 ;  /* 0x0000000100232824 */ /* 0x010fe400078e0a09 */
        /* <DEDUP_REMOVED lines=21> */
[----:B------:R-:W-:Y:S01]  /*02f0*/  ULDC.64 UR14, c[0x0][0x248] ;  /* 0x00009200000e7ab9 */ /* 0x000fe20000000a00 */
[----:B------:R-:W-:Y:S01]  /*0300*/  ULDC.64 UR10, c[0x0][0x250] ;  /* 0x00009400000a7ab9 */ /* 0x000fe20000000a00 */
[CC--:B------:R-:W-:Y:S01]  /*0310*/  LEA.HI R8, R34.reuse, R3.reuse, RZ, 0x4 ;  /* 0x0000000322087211 */ /* 0x0c0fe200078f20ff */
[----:B------:R-:W-:Y:S01]  /*0320*/  ULDC.64 UR6, c[0x0][0x230] ;  /* 0x00008c0000067ab9 */ /* 0x000fe20000000a00 */
[----:B------:R-:W-:Y:S01]  /*0330*/  LEA.HI R17, R34, R3, RZ, 0x3 ;  /* 0x0000000322117211 */ /* 0x000fe200078f18ff */
[----:B------:R-:W2:Y:S01]  /*0340*/  S2UR UR8, SR_CgaCtaId ;  /* 0x00000000000879c3 */ /* 0x000ea20000008800 */
[----:B------:R-:W-:Y:S01]  /*0350*/  SHF.R.S32.HI R21, RZ, 0x4, R8 ;  /* 0x00000004ff157819 */ /* 0x000fe20000011408 */
[----:B------:R-:W-:Y:S01]  /*0360*/  ULDC.64 UR12, c[0x0][0x260] ;  /* 0x00009800000c7ab9 */ /* 0x000fe20000000a00 */
[----:B------:R-:W-:Y:S01]  /*0370*/  LOP3.LUT R2, R17, 0xfffffff8, RZ, 0xc0, !PT ;  /* 0xfffffff811027812 */ /* 0x000fe200078ec0ff */
[----:B------:R-:W-:Y:S01]  /*0380*/  USHF.L.U64.HI UR21, UR14, 0x6, UR15 ;  /* 0x000000060e157899 */ /* 0x000fe2000801020f */
[C---:B------:R-:W-:Y:S01]  /*0390*/  LEA.HI R6, R8.reuse, R21, RZ, 0x1 ;  /* 0x0000001508067211 */ /* 0x040fe200078f08ff */
[----:B------:R-:W-:Y:S01]  /*03a0*/  USHF.L.U32 UR18, UR14, 0x5, URZ ;  /* 0x000000050e127899 */ /* 0x000fe2000800063f */
[----:B------:R-:W-:Y:S01]  /*03b0*/  LOP3.LUT R8, R8, 0xfffffff0, RZ, 0xc0, !PT ;  /* 0xfffffff008087812 */ /* 0x000fe200078ec0ff */
[----:B------:R-:W-:Y:S01]  /*03c0*/  IMAD.IADD R5, R3, 0x1, -R2 ;  /* 0x0000000103057824 */ /* 0x000fe200078e0a02 */
[----:B------:R-:W-:-:S02]  /*03d0*/  LOP3.LUT R6, R6, 0xfffffffe, RZ, 0xc0, !PT ;  /* 0xfffffffe06067812 */ /* 0x000fc400078ec0ff */
[----:B------:R-:W-:Y:S01]  /*03e0*/  SHF.R.S32.HI R24, RZ, 0x3, R17 ;  /* 0x00000003ff187819 */ /* 0x000fe20000011411 */
[----:B------:R-:W-:Y:S01]  /*03f0*/  IMAD.SHL.U32 R172, R5, 0x8, RZ ;  /* 0x0000000805ac7824 */ /* 0x000fe200078e00ff */
[----:B------:R-:W-:Y:S01]  /*0400*/  SHF.R.S32.HI R10, RZ, 0x1f, R11 ;  /* 0x0000001fff0a7819 */ /* 0x000fe2000001140b */
[----:B------:R-:W-:Y:S01]  /*0410*/  IMAD.IADD R6, R21, 0x1, -R6 ;  /* 0x0000000115067824 */ /* 0x000fe200078e0a06 */
[--C-:B------:R-:W-:Y:S01]  /*0420*/  SHF.R.S32.HI R25, RZ, 0x1f, R24.reuse ;  /* 0x0000001fff197819 */ /* 0x100fe20000011418 */
[C---:B------:R-:W-:Y:S01]  /*0430*/  IMAD.SHL.U32 R15, R24.reuse, 0x40, RZ ;  /* 0x00000040180f7824 */ /* 0x040fe200078e00ff */
[----:B-1----:R-:W-:Y:S01]  /*0440*/  IABS R7, R0 ;  /* 0x0000000000077213 */ /* 0x002fe20000000000 */
[----:B------:R-:W-:Y:S01]  /*0450*/  IMAD.SHL.U32 R16, R5, 0x40, RZ ;  /* 0x0000004005107824 */ /* 0x000fe200078e00ff */
[----:B------:R-:W-:Y:S01]  /*0460*/  IADD3 R19, P0, R24, R9, RZ ;  /* 0x0000000918137210 */ /* 0x000fe20007f1e0ff */
[----:B------:R-:W-:Y:S01]  /*0470*/  IMAD.WIDE R174, R174, 0x40, R24 ;  /* 0x00000040aeae7825 */ /* 0x000fe200078e0218 */
[----:B------:R-:W1:Y:S01]  /*0480*/  I2F.RP R4, R7 ;  /* 0x0000000700047306 */ /* 0x000e620000209400 */
[----:B------:R-:W-:-:S02]  /*0490*/  LOP3.LUT R15, R15, 0x1c0, RZ, 0xc0, !PT ;  /* 0x000001c00f0f7812 */ /* 0x000fc400078ec0ff */
[----:B------:R-:W-:Y:S02]  /*04a0*/  LEA.HI.X.SX32 R2, R9, R25, 0x1, P0 ;  /* 0x0000001909027211 */ /* 0x000fe400000f0eff */
[--C-:B------:R-:W-:Y:S02]  /*04b0*/  LOP3.LUT R9, R15, 0x38, R172.reuse, 0xf8, !PT ;  /* 0x000000380f097812 */ /* 0x100fe400078ef8ac */
[----:B------:R-:W-:Y:S02]  /*04c0*/  SHF.R.U32.HI R164, RZ, 0x3, R15 ;  /* 0x00000003ffa47819 */ /* 0x000fe4000001160f */
[----:B------:R-:W-:Y:S02]  /*04d0*/  SHF.R.S32.HI R15, RZ, 0x1f, R13 ;  /* 0x0000001fff0f7819 */ /* 0x000fe4000001140d */
[----:B------:R-:W-:Y:S02]  /*04e0*/  LOP3.LUT R164, R9, R164, RZ, 0x3c, !PT ;  /* 0x000000a409a47212 */ /* 0x000fe400078e3cff */
[----:B------:R-:W-:Y:S01]  /*04f0*/  LEA.HI R9, R34, R3, RZ, 0x6 ;  /* 0x0000000322097211 */ /* 0x000fe200078f30ff */
[----:B------:R-:W-:Y:S01]  /*0500*/  IMAD R20, R15, UR4, RZ ;  /* 0x000000040f147c24 */ /* 0x000fe2000f8e02ff */
[----:B-1----:R-:W1:Y:S01]  /*0510*/  MUFU.RCP R22, R4 ;  /* 0x0000000400167308 */ /* 0x002e620000001000 */
[----:B------:R-:W-:-:S02]  /*0520*/  SHF.R.S32.HI R173, RZ, 0x1f, R172 ;  /* 0x0000001fffad7819 */ /* 0x000fc400000114ac */
[----:B------:R-:W-:Y:S01]  /*0530*/  IMAD.SHL.U32 R9, R9, 0x8, RZ ;  /* 0x0000000809097824 */ /* 0x000fe200078e00ff */
[----:B------:R-:W-:Y:S01]  /*0540*/  ISETP.NE.AND P2, PT, R0, RZ, PT ;  /* 0x000000ff0000720c */ /* 0x000fe20003f45270 */
[C---:B------:R-:W-:Y:S01]  /*0550*/  IMAD R20, R13.reuse, UR5, R20 ;  /* 0x000000050d147c24 */ /* 0x040fe2000f8e0214 */
[----:B------:R-:W-:Y:S01]  /*0560*/  LOP3.LUT R16, R16, 0x1c0, RZ, 0xc0, !PT ;  /* 0x000001c010107812 */ /* 0x000fe200078ec0ff */
[----:B------:R-:W-:Y:S01]  /*0570*/  IMAD.WIDE.U32 R26, R13, UR4, R172 ;  /* 0x000000040d1a7c25 */ /* 0x000fe2000f8e00ac */
[----:B------:R-:W-:Y:S01]  /*0580*/  LOP3.LUT R164, R164, 0x7ffffe00, R9, 0xf8, !PT ;  /* 0x7ffffe00a4a47812 */ /* 0x000fe200078ef809 */
[----:B------:R-:W-:Y:S01]  /*0590*/  ULDC.64 UR4, c[0x0][0x258] ;  /* 0x0000960000047ab9 */ /* 0x000fe20000000a00 */
[----:B------:R-:W-:Y:S01]  /*05a0*/  LOP3.LUT R17, R16, 0x8, R17, 0xf8, !PT ;  /* 0x0000000810117812 */ /* 0x000fe200078ef811 */
[----:B------:R-:W-:Y:S01]  /*05b0*/  IMAD.WIDE.U32 R24, R19, UR14, R172 ;  /* 0x0000000e13187c25 */ /* 0x000fe2000f8e00ac */
[----:B------:R-:W-:Y:S02]  /*05c0*/  SHF.R.U32.HI R16, RZ, 0x3, R16 ;  /* 0x00000003ff107819 */ /* 0x000fe40000011610 */
[----:B------:R-:W-:Y:S01]  /*05d0*/  LEA.HI R34, R34, R3, RZ, 0x5 ;  /* 0x0000000322227211 */ /* 0x000fe200078f28ff */
[----:B------:R-:W-:-:S02]  /*05e0*/  IMAD R10, R10, UR4, RZ ;  /* 0x000000040a0a7c24 */ /* 0x000fc4000f8e02ff */
[----:B-1----:R-:W-:Y:S01]  /*05f0*/  VIADD R22, R22, 0xffffffe ;  /* 0x0ffffffe16167836 */ /* 0x002fe20000000000 */
[----:B------:R-:W-:Y:S01]  /*0600*/  SHF.R.S32.HI R33, RZ, 0x5, R34 ;  /* 0x00000005ff217819 */ /* 0x000fe20000011422 */
[----:B------:R-:W-:Y:S02]  /*0610*/  IMAD R10, R11, UR5, R10 ;  /* 0x000000050b0a7c24 */ /* 0x000fe4000f8e020a */
[----:B------:R-:W1:Y:S02]  /*0620*/  F2I.FTZ.U32.TRUNC.NTZ R23, R22 ;  /* 0x0000001600177305 */ /* 0x000e64000021f000 */
[----:B-1----:R-:W-:Y:S02]  /*0630*/  IMAD.MOV R4, RZ, RZ, -R23 ;  /* 0x000000ffff047224 */ /* 0x002fe400078e0a17 */
[----:B------:R-:W-:Y:S02]  /*0640*/  IMAD.MOV.U32 R22, RZ, RZ, RZ ;  /* 0x000000ffff167224 */ /* 0x000fe400078e00ff */
[----:B------:R-:W-:-:S04]  /*0650*/  IMAD R21, R4, R7, RZ ;  /* 0x0000000704157224 */ /* 0x000fc800078e02ff */
[----:B------:R-:W-:-:S04]  /*0660*/  IMAD.HI.U32 R21, R23, R21, R22 ;  /* 0x0000001517157227 */ /* 0x000fc800078e0016 */
[----:B------:R-:W-:Y:S01]  /*0670*/  IMAD.IADD R23, R3, 0x1, -R8 ;  /* 0x0000000103177824 */ /* 0x000fe200078e0a08 */
[----:B------:R-:W-:Y:S01]  /*0680*/  IABS R8, R11 ;  /* 0x0000000b00087213 */ /* 0x000fe20000000000 */
[C---:B------:R-:W-:Y:S02]  /*0690*/  IMAD R22, R2.reuse, UR14, RZ ;  /* 0x0000000e02167c24 */ /* 0x040fe4000f8e02ff */
[----:B------:R-:W-:Y:S01]  /*06a0*/  IMAD R2, R2, UR10, RZ ;  /* 0x0000000a02027c24 */ /* 0x000fe2000f8e02ff */
[----:B------:R-:W-:Y:S01]  /*06b0*/  SHF.R.S32.HI R4, RZ, 0x1f, R23 ;  /* 0x0000001fff047819 */ /* 0x000fe20000011417 */
[----:B------:R-:W-:-:S03]  /*06c0*/  IMAD.HI.U32 R14, R21, R8, RZ ;  /* 0x00000008150e7227 */ /* 0x000fc600078e00ff */
[----:B------:R-:W-:Y:S01]  /*06d0*/  LEA.HI R4, R4, R23, RZ, 0x3 ;  /* 0x0000001704047211 */ /* 0x000fe200078f18ff */
[----:B------:R-:W-:Y:S02]  /*06e0*/  IMAD.MOV R12, RZ, RZ, -R14 ;  /* 0x000000ffff0c7224 */ /* 0x000fe400078e0a0e */
[----:B------:R-:W-:Y:S01]  /*06f0*/  IMAD R9, R19, UR11, R2 ;  /* 0x0000000b13097c24 */ /* 0x000fe2000f8e0202 */
[----:B------:R-:W-:Y:S01]  /*0700*/  LOP3.LUT R2, R4, 0xfffffff8, RZ, 0xc0, !PT ;  /* 0xfffffff804027812 */ /* 0x000fe200078ec0ff */
[----:B------:R-:W-:Y:S02]  /*0710*/  IMAD R12, R7, R12, R8 ;  /* 0x0000000c070c7224 */ /* 0x000fe400078e0208 */
[----:B------:R-:W-:Y:S02]  /*0720*/  IMAD.IADD R21, R27, 0x1, R20 ;  /* 0x000000011b157824 */ /* 0x000fe400078e0214 */
[----:B------:R-:W-:Y:S01]  /*0730*/  IMAD R22, R19, UR15, R22 ;  /* 0x0000000f13167c24 */ /* 0x000fe2000f8e0216 */
[----:B------:R-:W-:Y:S01]  /*0740*/  ISETP.GT.U32.AND P0, PT, R7, R12, PT ;  /* 0x0000000c0700720c */ /* 0x000fe20003f04070 */
[----:B------:R-:W-:-:S02]  /*0750*/  IMAD.MOV.U32 R20, RZ, RZ, R26 ;  /* 0x000000ffff147224 */ /* 0x000fc400078e001a */
[----:B------:R-:W-:Y:S02]  /*0760*/  IMAD.IADD R2, R23, 0x1, -R2 ;  /* 0x0000000117027824 */ /* 0x000fe400078e0a02 */
[----:B------:R-:W-:Y:S02]  /*0770*/  IMAD.IADD R23, R25, 0x1, R22 ;  /* 0x0000000119177824 */ /* 0x000fe400078e0216 */
[C---:B------:R-:W-:Y:S01]  /*0780*/  IMAD.WIDE.U32 R20, R11.reuse, UR4, R20 ;  /* 0x000000040b147c25 */ /* 0x040fe2000f8e0014 */
[----:B------:R-:W-:Y:S01]  /*0790*/  LOP3.LUT R11, R11, R0, RZ, 0x3c, !PT ;  /* 0x000000000b0b7212 */ /* 0x000fe200078e3cff */
[----:B------:R-:W-:Y:S02]  /*07a0*/  ULDC.64 UR4, c[0x0][0x238] ;  /* 0x00008e0000047ab9 */ /* 0x000fe40000000a00 */
[----:B------:R-:W-:Y:S01]  /*07b0*/  IMAD.MOV.U32 R22, RZ, RZ, R24 ;  /* 0x000000ffff167224 */ /* 0x000fe200078e0018 */
[----:B------:R-:W-:Y:S01]  /*07c0*/  ISETP.GE.AND P1, PT, R11, RZ, PT ;  /* 0x000000ff0b00720c */ /* 0x000fe20003f26270 */
[----:B------:R-:W-:-:S02]  /*07d0*/  @!P0 IMAD.IADD R12, R12, 0x1, -R7 ;  /* 0x000000010c0c8824 */ /* 0x000fc400078e0a07 */
[----:B------:R-:W-:-:S03]  /*07e0*/  IMAD.WIDE.U32 R18, R19, UR10, R172 ;  /* 0x0000000a13127c25 */ /* 0x000fc6000f8e00ac */
[----:B------:R-:W-:Y:S01]  /*07f0*/  ISETP.GE.U32.AND P3, PT, R12, R7, PT ;  /* 0x000000070c00720c */ /* 0x000fe20003f66070 */
[----:B------:R-:W-:Y:S02]  /*0800*/  IMAD R8, R15, UR6, RZ ;  /* 0x000000060f087c24 */ /* 0x000fe4000f8e02ff */
[----:B------:R-:W-:-:S04]  /*0810*/  IMAD.WIDE.U32 R24, R13, UR6, R22 ;  /* 0x000000060d187c25 */ /* 0x000fc8000f8e0016 */
[----:B------:R-:W-:Y:S01]  /*0820*/  IMAD.IADD R19, R19, 0x1, R9 ;  /* 0x0000000113137824 */ /* 0x000fe200078e0209 */
[----:B------:R-:W-:Y:S01]  /*0830*/  LOP3.LUT R9, R17, R16, RZ, 0x3c, !PT ;  /* 0x0000001011097212 */ /* 0x000fe200078e3cff */
[----:B------:R-:W-:Y:S02]  /*0840*/  IMAD R22, R15, UR4, RZ ;  /* 0x000000040f167c24 */ /* 0x000fe4000f8e02ff */
[C---:B------:R-:W-:Y:S01]  /*0850*/  IMAD R8, R13.reuse, UR7, R8 ;  /* 0x000000070d087c24 */ /* 0x040fe2000f8e0208 */
[----:B------:R-:W-:Y:S01]  /*0860*/  ULDC.64 UR6, c[0x0][0x240] ;  /* 0x0000900000067ab9 */ /* 0x000fe20000000a00 */
[C---:B------:R-:W-:Y:S01]  /*0870*/  IMAD R22, R13.reuse, UR5, R22 ;  /* 0x000000050d167c24 */ /* 0x040fe2000f8e0216 */
[----:B------:R-:W-:Y:S01]  /*0880*/  USHF.L.U32 UR22, UR6, 0x5, URZ ;  /* 0x0000000506167899 */ /* 0x000fe2000800063f */
[----:B------:R-:W-:Y:S01]  /*0890*/  IMAD.WIDE.U32 R166, R13, UR4, R18 ;  /* 0x000000040da67c25 */ /* 0x000fe2000f8e0012 */
[----:B------:R-:W-:Y:S01]  /*08a0*/  USHF.L.U64.HI UR4, UR6, 0x5, UR7 ;  /* 0x0000000506047899 */ /* 0x000fe20008010207 */
[----:B------:R-:W-:-:S02]  /*08b0*/  UMOV UR5, 0x400 ;  /* 0x0000040000057882 */ /* 0x000fc40000000000 */
[----:B------:R-:W-:Y:S01]  /*08c0*/  @!P0 VIADD R14, R14, 0x1 ;  /* 0x000000010e0e8836 */ /* 0x000fe20000000000 */
[----:B--2---:R-:W-:Y:S01]  /*08d0*/  ULEA UR5, UR8, UR5, 0x18 ;  /* 0x0000000508057291 */ /* 0x004fe2000f8ec03f */
[----:B------:R-:W-:Y:S02]  /*08e0*/  IMAD.IADD R21, R21, 0x1, R10 ;  /* 0x0000000115157824 */ /* 0x000fe400078e020a */
[----:B------:R-:W-:Y:S01]  /*08f0*/  IMAD R13, R175, UR6, RZ ;  /* 0x00000006af0d7c24 */ /* 0x000fe2000f8e02ff */
[----:B------:R-:W-:Y:S01]  /*0900*/  ULDC.64 UR8, c[0x0][0x268] ;  /* 0x00009a0000087ab9 */ /* 0x000fe20000000a00 */
[----:B------:R-:W-:Y:S01]  /*0910*/  @P3 VIADD R14, R14, 0x1 ;  /* 0x000000010e0e3836 */ /* 0x000fe20000000000 */
[----:B------:R-:W-:Y:S01]  /*0920*/  LEA R164, R164, UR5, 0x1 ;  /* 0x00000005a4a47c11 */ /* 0x000fe2000f8e08ff */
[C---:B------:R-:W-:Y:S02]  /*0930*/  IMAD R13, R174.reuse, UR7, R13 ;  /* 0x00000007ae0d7c24 */ /* 0x040fe4000f8e020d */
[----:B------:R-:W-:Y:S01]  /*0940*/  IMAD.WIDE.U32 R20, R174, UR6, R20 ;  /* 0x00000006ae147c25 */ /* 0x000fe2000f8e0014 */
[----:B------:R-:W-:-:S03]  /*0950*/  ULDC.64 UR6, c[0x0][0x210] ;  /* 0x0000840000067ab9 */ /* 0x000fc60000000a00 */
[----:B------:R-:W-:Y:S01]  /*0960*/  @!P1 IMAD.MOV R14, RZ, RZ, -R14 ;  /* 0x000000ffff0e9224 */ /* 0x000fe200078e0a0e */
[----:B------:R-:W-:Y:S01]  /*0970*/  @!P2 LOP3.LUT R14, RZ, R0, RZ, 0x33, !PT ;  /* 0x00000000ff0ea212 */ /* 0x000fe200078e33ff */
[----:B------:R-:W-:Y:S01]  /*0980*/  IMAD.IADD R13, R21, 0x1, R13 ;  /* 0x00000001150d7824 */ /* 0x000fe200078e020d */
[----:B------:R-:W-:Y:S01]  /*0990*/  LEA R18, P0, R20, UR6, 0x1 ;  /* 0x0000000614127c11 */ /* 0x000fe2000f8008ff */
[----:B------:R-:W-:Y:S01]  /*09a0*/  IMAD.IADD R25, R25, 0x1, R8 ;  /* 0x0000000119197824 */ /* 0x000fe200078e0208 */
[----:B------:R-:W-:Y:S01]  /*09b0*/  SHF.R.S32.HI R11, RZ, 0x1f, R14 ;  /* 0x0000001fff0b7819 */ /* 0x000fe2000001140e */
[----:B------:R-:W-:Y:S01]  /*09c0*/  VIADD R7, R32, 0xffffffff ;  /* 0xffffffff20077836 */ /* 0x000fe20000000000 */
[----:B------:R-:W-:Y:S01]  /*09d0*/  LEA.HI.X R19, R20, UR7, R13, 0x1, P0 ;  /* 0x0000000714137c11 */ /* 0x000fe200080f0c0d */
[----:B------:R-:W-:Y:S01]  /*09e0*/  IMAD.WIDE.U32 R168, R14, UR12, R24 ;  /* 0x0000000c0ea87c25 */ /* 0x000fe2000f8e0018 */
[----:B------:R-:W-:Y:S01]  /*09f0*/  IADD3 R12, P0, R18, UR22, RZ ;  /* 0x00000016120c7c10 */ /* 0x000fe2000ff1e0ff */
[----:B------:R-:W-:Y:S01]  /*0a00*/  ULDC.64 UR6, c[0x0][0x218] ;  /* 0x0000860000067ab9 */ /* 0x000fe20000000a00 */
[----:B------:R-:W-:Y:S01]  /*0a10*/  SHF.R.S32.HI R0, RZ, 0x1f, R7 ;  /* 0x0000001fff007819 */ /* 0x000fe20000011407 */
[----:B------:R-:W-:Y:S01]  /*0a20*/  IMAD R171, R11, UR12, RZ ;  /* 0x0000000c0bab7c24 */ /* 0x000fe2000f8e02ff */
[----:B------:R-:W-:Y:S01]  /*0a30*/  IADD3.X R13, R19, UR4, RZ, P0, !PT ;  /* 0x00000004130d7c10 */ /* 0x000fe200087fe4ff */
[----:B------:R-:W-:Y:S01]  /*0a40*/  @!PT LDS RZ, [RZ] ;  /* 0x00000000fffff984 */ /* 0x000fe20000000800 */
[----:B------:R-:W-:Y:S01]  /*0a50*/  @!PT LDS RZ, [RZ] ;  /* 0x00000000fffff984 */ /* 0x000fe20000000800 */
[----:B------:R-:W-:Y:S01]  /*0a60*/  @!PT LDS RZ, [RZ] ;  /* 0x00000000fffff984 */ /* 0x000fe20000000800 */
[----:B------:R-:W-:Y:S01]  /*0a70*/  LDGSTS.E.BYPASS.LTC128B.128 [R164], desc[UR16][R18.64] ;  /* 0x0000000012a47fae */ /* 0x000fe2000b901d50 */
[----:B------:R-:W-:Y:S01]  /*0a80*/  IADD3 R16, P0, R12, UR22, RZ ;  /* 0x000000160c107c10 */ /* 0x000fe2000ff1e0ff */
[----:B------:R-:W-:Y:S01]  /*0a90*/  IMAD R171, R14, UR13, R171 ;  /* 0x0000000d0eab7c24 */ /* 0x000fe2000f8e02ab */
[----:B------:R-:W-:Y:S01]  /*0aa0*/  USHF.L.U32 UR12, UR14, 0x6, URZ ;  /* 0x000000060e0c7899 */ /* 0x000fe2000800063f */
[----:B------:R1:W-:Y:S01]  /*0ab0*/  LDGSTS.E.BYPASS.LTC128B.128 [R164+0x2000], desc[UR16][R18.64+0x80] ;  /* 0x0200008012a47fae */ /* 0x0003e2000b901d50 */
[----:B------:R-:W-:Y:S01]  /*0ac0*/  IADD3.X R17, R13, UR4, RZ, P0, !PT ;  /* 0x000000040d117c10 */ /* 0x000fe200087fe4ff */
[----:B------:R-:W-:Y:S01]  /*0ad0*/  IMAD.IADD R171, R169, 0x1, R171 ;  /* 0x00000001a9ab7824 */ /* 0x000fe200078e02ab */
[----:B------:R-:W-:Y:S01]  /*0ae0*/  USHF.L.U64.HI UR14, UR14, 0x5, UR15 ;  /* 0x000000050e0e7899 */ /* 0x000fe2000801020f */
[----:B------:R-:W-:Y:S01]  /*0af0*/  LDGSTS.E.BYPASS.LTC128B.128 [R164+0x800], desc[UR16][R12.64] ;  /* 0x008000000ca47fae */ /* 0x000fe2000b901d50 */
[----:B------:R-:W-:Y:S01]  /*0b00*/  IMAD.MOV.U32 R170, RZ, RZ, R168 ;  /* 0x000000ffffaa7224 */ /* 0x000fe200078e00a8 */
[----:B------:R-:W-:Y:S01]  /*0b10*/  USHF.L.U32 UR15, UR10, 0x5, URZ ;  /* 0x000000050a0f7899 */ /* 0x000fe2000800063f */
[----:B------:R-:W-:Y:S01]  /*0b20*/  IMAD.IADD R167, R167, 0x1, R22 ;  /* 0x00000001a7a77824 */ /* 0x000fe200078e0216 */
[----:B------:R2:W-:Y:S01]  /*0b30*/  LDGSTS.E.BYPASS.LTC128B.128 [R164+0x2800], desc[UR16][R12.64+0x80] ;  /* 0x028000800ca47fae */ /* 0x0005e2000b901d50 */
[----:B------:R-:W-:-:S03]  /*0b40*/  IMAD.WIDE.U32 R20, R7, UR12, R170 ;  /* 0x0000000c07147c25 */ /* 0x000fc6000f8e00aa */
[----:B------:R-:W-:Y:S01]  /*0b50*/  LDGSTS.E.BYPASS.LTC128B.128 [R164+0x1000], desc[UR16][R16.64] ;  /* 0x0100000010a47fae */ /* 0x000fe2000b901d50 */
[----:B------:R-:W-:Y:S02]  /*0b60*/  IMAD R11, R11, UR8, RZ ;  /* 0x000000080b0b7c24 */ /* 0x000fe4000f8e02ff */
[C---:B------:R-:W-:Y:S01]  /*0b70*/  IMAD.WIDE.U32 R166, R14.reuse, UR8, R166 ;  /* 0x000000080ea67c25 */ /* 0x040fe2000f8e00a6 */
[----:B------:R3:W-:Y:S03]  /*0b80*/  LDGSTS.E.BYPASS.LTC128B.128 [R164+0x3000], desc[UR16][R16.64+0x80] ;  /* 0x0300008010a47fae */ /* 0x0007e6000b901d50 */
[----:B------:R-:W-:Y:S01]  /*0b90*/  IMAD R11, R14, UR9, R11 ;  /* 0x000000090e0b7c24 */ /* 0x000fe2000f8e020b */
[----:B------:R-:W-:Y:S01]  /*0ba0*/  ULDC.64 UR8, c[0x0][0x220] ;  /* 0x0000880000087ab9 */ /* 0x000fe20000000a00 */
[----:B------:R-:W-:Y:S02]  /*0bb0*/  IMAD.SHL.U32 R10, R2, 0x40, RZ ;  /* 0x00000040020a7824 */ /* 0x000fe400078e00ff */
[----:B------:R-:W-:Y:S01]  /*0bc0*/  IMAD.IADD R163, R167, 0x1, R11 ;  /* 0x00000001a7a37824 */ /* 0x000fe200078e020b */
[----:B-1----:R-:W-:Y:S01]  /*0bd0*/  IADD3 R18, P1, R16, UR22, RZ ;  /* 0x0000001610127c10 */ /* 0x002fe2000ff3e0ff */
[----:B------:R-:W-:-:S03]  /*0be0*/  USHF.L.U64.HI UR22, UR10, 0x5, UR11 ;  /* 0x000000050a167899 */ /* 0x000fc6000801020b */
[----:B------:R-:W-:Y:S01]  /*0bf0*/  IADD3.X R19, R17, UR4, RZ, P1, !PT ;  /* 0x0000000411137c10 */ /* 0x000fe20008ffe4ff */
[----:B------:R-:W-:Y:S01]  /*0c00*/  UIADD3 UR4, UR5, 0x4000, URZ ;  /* 0x0000400005047890 */ /* 0x000fe2000fffe03f */
[----:B--2---:R-:W-:-:S03]  /*0c10*/  IMAD R13, R7, UR21, RZ ;  /* 0x00000015070d7c24 */ /* 0x004fc6000f8e02ff */
[----:B------:R-:W-:Y:S01]  /*0c20*/  LDGSTS.E.BYPASS.LTC128B.128 [R164+0x1800], desc[UR16][R18.64] ;  /* 0x0180000012a47fae */ /* 0x000fe2000b901d50 */
[----:B------:R-:W-:-:S03]  /*0c30*/  IMAD R8, R0, UR12, R13 ;  /* 0x0000000c00087c24 */ /* 0x000fc6000f8e020d */
[----:B------:R-:W-:Y:S01]  /*0c40*/  LDGSTS.E.BYPASS.LTC128B.128 [R164+0x3800], desc[UR16][R18.64+0x80] ;  /* 0x0380008012a47fae */ /* 0x000fe2000b901d50 */
[----:B------:R-:W-:Y:S02]  /*0c50*/  IMAD R0, R0, UR10, RZ ;  /* 0x0000000a00007c24 */ /* 0x000fe4000f8e02ff */
[----:B------:R-:W-:Y:S01]  /*0c60*/  IMAD.IADD R8, R21, 0x1, R8 ;  /* 0x0000000115087824 */ /* 0x000fe200078e0208 */
[----:B---3--:R-:W-:Y:S01]  /*0c70*/  LEA R16, P0, R20, UR6, 0x1 ;  /* 0x0000000614107c11 */ /* 0x008fe2000f8008ff */
[----:B------:R-:W-:-:S03]  /*0c80*/  IMAD.WIDE.U32 R12, R7, UR10, RZ ;  /* 0x0000000a070c7c25 */ /* 0x000fc6000f8e00ff */
[----:B------:R-:W-:Y:S01]  /*0c90*/  LEA.HI.X R17, R20, UR7, R8, 0x1, P0 ;  /* 0x0000000714117c11 */ /* 0x000fe200080f0c08 */
[----:B------:R-:W-:Y:S01]  /*0ca0*/  IMAD R0, R7, UR11, R0 ;  /* 0x0000000b07007c24 */ /* 0x000fe2000f8e0200 */
[----:B------:R-:W-:Y:S02]  /*0cb0*/  IADD3 R14, P1, R16, UR18, RZ ;  /* 0x00000012100e7c10 */ /* 0x000fe4000ff3e0ff */
[----:B------:R-:W-:Y:S01]  /*0cc0*/  LEA R8, P0, R12, R166, 0x6 ;  /* 0x000000a60c087211 */ /* 0x000fe200078030ff */
[----:B------:R-:W-:Y:S01]  /*0cd0*/  IMAD.IADD R0, R13, 0x1, R0 ;  /* 0x000000010d007824 */ /* 0x000fe200078e0200 */
[----:B------:R-:W-:Y:S01]  /*0ce0*/  IADD3.X R15, R17, UR14, RZ, P1, !PT ;  /* 0x0000000e110f7c10 */ /* 0x000fe20008ffe4ff */
[----:B------:R-:W-:Y:S01]  /*0cf0*/  LDGSTS.E.BYPASS.LTC128B.128 [R164+0x4000], desc[UR16][R16.64] ;  /* 0x0400000010a47fae */ /* 0x000fe2000b901d50 */
[----:B------:R-:W-:Y:S02]  /*0d00*/  IADD3 R20, P1, R14, UR18, RZ ;  /* 0x000000120e147c10 */ /* 0x000fe4000ff3e0ff */
[----:B------:R-:W-:Y:S01]  /*0d10*/  LEA.HI.X R13, R12, R163, R0, 0x6, P0 ;  /* 0x000000a30c0d7211 */ /* 0x000fe200000f3400 */
[----:B------:R1:W-:Y:S01]  /*0d20*/  LDGSTS.E.BYPASS.LTC128B.128 [R164+0x6000], desc[UR16][R16.64+0x80] ;  /* 0x0600008010a47fae */ /* 0x0003e2000b901d50 */
[----:B------:R-:W-:Y:S01]  /*0d30*/  IADD3.X R21, R15, UR14, RZ, P1, !PT ;  /* 0x0000000e0f157c10 */ /* 0x000fe20008ffe4ff */
[----:B------:R-:W-:Y:S01]  /*0d40*/  IMAD R0, R6, 0x200, R9 ;  /* 0x0000020006007824 */ /* 0x000fe200078e0209 */
[----:B------:R-:W-:Y:S01]  /*0d50*/  IADD3 R22, P0, R20, UR18, RZ ;  /* 0x0000001214167c10 */ /* 0x000fe2000ff1e0ff */
[----:B------:R-:W-:Y:S01]  /*0d60*/  LDGSTS.E.BYPASS.LTC128B.128 [R164+0x4800], desc[UR16][R14.64] ;  /* 0x048000000ea47fae */ /* 0x000fe2000b901d50 */
[----:B------:R-:W-:Y:S01]  /*0d70*/  IMAD.SHL.U32 R6, R6, 0x8, RZ ;  /* 0x0000000806067824 */ /* 0x000fe200078e00ff */
[----:B------:R-:W-:-:S02]  /*0d80*/  LOP3.LUT R9, R10, 0x1c0, RZ, 0xc0, !PT ;  /* 0x000001c00a097812 */ /* 0x000fc400078ec0ff */
[----:B------:R-:W-:Y:S01]  /*0d90*/  IADD3.X R23, R21, UR14, RZ, P0, !PT ;  /* 0x0000000e15177c10 */ /* 0x000fe200087fe4ff */
[----:B------:R2:W-:Y:S01]  /*0da0*/  LDGSTS.E.BYPASS.LTC128B.128 [R164+0x6800], desc[UR16][R14.64+0x80] ;  /* 0x068000800ea47fae */ /* 0x0005e2000b901d50 */
[C---:B------:R-:W-:Y:S02]  /*0db0*/  LEA R12, P0, R8.reuse, UR8, 0x1 ;  /* 0x00000008080c7c11 */ /* 0x040fe4000f8008ff */
[----:B------:R-:W-:Y:S01]  /*0dc0*/  LOP3.LUT R6, R9, 0x8, R6, 0xf8, !PT ;  /* 0x0000000809067812 */ /* 0x000fe200078ef806 */
[----:B------:R-:W-:Y:S01]  /*0dd0*/  LDGSTS.E.BYPASS.LTC128B.128 [R164+0x5000], desc[UR16][R20.64] ;  /* 0x0500000014a47fae */ /* 0x000fe2000b901d50 */
[----:B------:R-:W-:Y:S01]  /*0de0*/  LEA.HI.X R13, R8, UR9, R13, 0x1, P0 ;  /* 0x00000009080d7c11 */ /* 0x000fe200080f0c0d */
[----:B------:R-:W-:Y:S01]  /*0df0*/  IMAD.SHL.U32 R8, R4, 0x40, RZ ;  /* 0x0000004004087824 */ /* 0x000fe200078e00ff */
[----:B------:R-:W-:Y:S01]  /*0e00*/  SHF.R.U32.HI R9, RZ, 0x3, R9 ;  /* 0x00000003ff097819 */ /* 0x000fe20000011609 */
[----:B------:R-:W-:Y:S01]  /*0e10*/  LDGSTS.E.BYPASS.LTC128B.128 [R164+0x7000], desc[UR16][R20.64+0x80] ;  /* 0x0700008014a47fae */ /* 0x000fe2000b901d50 */
[----:B------:R-:W-:-:S02]  /*0e20*/  IADD3 R10, P0, R12, UR15, RZ ;  /* 0x0000000f0c0a7c10 */ /* 0x000fc4000ff1e0ff */
[----:B------:R-:W-:Y:S01]  /*0e30*/  LOP3.LUT R4, R6, R9, RZ, 0x3c, !PT ;  /* 0x0000000906047212 */ /* 0x000fe200078e3cff */
[----:B------:R-:W-:Y:S01]  /*0e40*/  LDGSTS.E.BYPASS.LTC128B.128 [R164+0x5800], desc[UR16][R22.64] ;  /* 0x0580000016a47fae */ /* 0x000fe2000b901d50 */
[----:B------:R-:W-:Y:S01]  /*0e50*/  LOP3.LUT R6, R8, 0xfffffe00, RZ, 0xc0, !PT ;  /* 0xfffffe0008067812 */ /* 0x000fe200078ec0ff */
[----:B------:R-:W-:Y:S01]  /*0e60*/  IMAD.MOV.U32 R8, RZ, RZ, 0x20 ;  /* 0x00000020ff087424 */ /* 0x000fe200078e00ff */
[----:B------:R-:W-:Y:S01]  /*0e70*/  IADD3.X R11, R13, UR22, RZ, P0, !PT ;  /* 0x000000160d0b7c10 */ /* 0x000fe200087fe4ff */
[----:B------:R-:W-:Y:S01]  /*0e80*/  LDGSTS.E.BYPASS.LTC128B.128 [R164+0x7800], desc[UR16][R22.64+0x80] ;  /* 0x0780008016a47fae */ /* 0x000fe2000b901d50 */
[----:B------:R-:W-:Y:S01]  /*0e90*/  LEA R97, R0, UR5, 0x1 ;  /* 0x0000000500617c11 */ /* 0x000fe2000f8e08ff */
[----:B------:R-:W-:Y:S01]  /*0ea0*/  IMAD R9, R33, 0x400, R6 ;  /* 0x0000040021097824 */ /* 0x000fe200078e0206 */
[----:B-1----:R-:W-:Y:S01]  /*0eb0*/  IADD3 R16, P1, R10, UR15, RZ ;  /* 0x0000000f0a107c10 */ /* 0x002fe2000ff3e0ff */
[----:B------:R-:W0:Y:S01]  /*0ec0*/  LDGDEPBAR ;  /* 0x00000000000079af */ /* 0x000e220000000000 */
[----:B------:R-:W-:Y:S01]  /*0ed0*/  LEA R161, R0, UR4, 0x1 ;  /* 0x0000000400a17c11 */ /* 0x000fe2000f8e08ff */
[----:B------:R-:W-:Y:S01]  /*0ee0*/  IMAD.IADD R162, R9, 0x1, R4 ;  /* 0x0000000109a27824 */ /* 0x000fe200078e0204 */
[----:B------:R-:W-:-:S02]  /*0ef0*/  IADD3.X R17, R11, UR22, RZ, P1, !PT ;  /* 0x000000160b117c10 */ /* 0x000fc40008ffe4ff */
[----:B------:R-:W-:Y:S01]  /*0f00*/  LOP3.LUT P1, RZ, R2, 0x2, RZ, 0xc0, !PT ;  /* 0x0000000202ff7812 */ /* 0x000fe2000782c0ff */
[----:B------:R-:W-:Y:S01]  /*0f10*/  VIADD R159, R161, 0x20 ;  /* 0x00000020a19f7836 */ /* 0x000fe20000000000 */
[----:B--2---:R-:W-:Y:S02]  /*0f20*/  IADD3 R14, P0, R16, UR15, RZ ;  /* 0x0000000f100e7c10 */ /* 0x004fe4000ff1e0ff */
[----:B------:R-:W-:Y:S02]  /*0f30*/  LEA R162, R162, UR5, 0x1 ;  /* 0x00000005a2a27c11 */ /* 0x000fe4000f8e08ff */
[----:B------:R-:W-:Y:S02]  /*0f40*/  IADD3.X R15, R17, UR22, RZ, P0, !PT ;  /* 0x00000016110f7c10 */ /* 0x000fe400087fe4ff */
[----:B------:R-:W-:Y:S02]  /*0f50*/  LOP3.LUT P0, RZ, R5, 0x2, RZ, 0xc0, !PT ;  /* 0x0000000205ff7812 */ /* 0x000fe4000780c0ff */
[----:B------:R-:W-:-:S02]  /*0f60*/  SEL R0, R8, 0xffffffe0, !P1 ;  /* 0xffffffe008007807 */ /* 0x000fc40004800000 */
[----:B------:R-:W-:Y:S01]  /*0f70*/  LOP3.LUT P1, RZ, R2, 0x4, RZ, 0xc0, !PT ;  /* 0x0000000402ff7812 */ /* 0x000fe2000782c0ff */
[----:B------:R-:W-:Y:S02]  /*0f80*/  IMAD.MOV.U32 R2, RZ, RZ, 0x40 ;  /* 0x00000040ff027424 */ /* 0x000fe400078e00ff */
[----:B------:R-:W-:Y:S01]  /*0f90*/  IMAD.IADD R160, R162, 0x1, R0 ;  /* 0x00000001a2a07824 */ /* 0x000fe200078e0200 */
[----:B------:R-:W-:-:S04]  /*0fa0*/  DEPBAR.LE SB0, 0x0 ;  /* 0x000080000000791a */ /* 0x000fc80000000000 */
[----:B------:R-:W-:Y:S01]  /*0fb0*/  BAR.SYNC.DEFER_BLOCKING 0x0 ;  /* 0x0000000000007b1d */ /* 0x000fe20000010000 */
[----:B------:R-:W-:Y:S01]  /*0fc0*/  @P0 VIADD R159, R161, 0xffffffe0 ;  /* 0xffffffe0a19f0836 */ /* 0x000fe20000000000 */
[----:B------:R-:W-:Y:S02]  /*0fd0*/  LOP3.LUT P0, RZ, R5, 0x4, RZ, 0xc0, !PT ;  /* 0x0000000405ff7812 */ /* 0x000fe4000780c0ff */
[C---:B------:R-:W-:Y:S02]  /*0fe0*/  SEL R5, R2.reuse, 0xffffffc0, !P1 ;  /* 0xffffffc002057807 */ /* 0x040fe40004800000 */
[----:B------:R-:W-:-:S03]  /*0ff0*/  SEL R2, R2, 0xffffffc0, !P0 ;  /* 0xffffffc002027807 */ /* 0x000fc60004000000 */
[--C-:B------:R-:W-:Y:S02]  /*1000*/  IMAD.IADD R158, R162, 0x1, R5.reuse ;  /* 0x00000001a29e7824 */ /* 0x100fe400078e0205 */
[----:B------:R-:W-:Y:S02]  /*1010*/  IMAD.IADD R157, R161, 0x1, R2 ;  /* 0x00000001a19d7824 */ /* 0x000fe400078e0202 */
[----:B------:R-:W-:Y:S02]  /*1020*/  IMAD.IADD R156, R160, 0x1, R5 ;  /* 0x00000001a09c7824 */ /* 0x000fe400078e0205 */
[----:B------:R-:W-:Y:S01]  /*1030*/  IMAD.IADD R148, R2, 0x1, R159 ;  /* 0x0000000102947824 */ /* 0x000fe200078e029f */
[----:B------:R-:W-:-:S05]  /*1040*/  LOP3.LUT R2, R34, 0xffffffe0, RZ, 0xc0, !PT ;  /* 0xffffffe022027812 */ /* 0x000fca00078ec0ff */
[C---:B------:R-:W-:Y:S02]  /*1050*/  IMAD.IADD R2, R3.reuse, 0x1, -R2 ;  /* 0x0000000103027824 */ /* 0x040fe400078e0a02 */
[----:B------:R-:W-:Y:S01]  /*1060*/  IMAD.SHL.U32 R3, R3, 0x2, RZ ;  /* 0x0000000203037824 */ /* 0x000fe200078e00ff */
[----:B------:R-:W-:Y:S01]  /*1070*/  @!PT LDS RZ, [RZ] ;  /* 0x00000000fffff984 */ /* 0x000fe20000000800 */
[----:B------:R-:W-:Y:S01]  /*1080*/  @!PT LDS RZ, [RZ] ;  /* 0x00000000fffff984 */ /* 0x000fe20000000800 */
[----:B------:R-:W-:Y:S01]  /*1090*/  @!PT LDS RZ, [RZ] ;  /* 0x00000000fffff984 */ /* 0x000fe20000000800 */
[----:B------:R-:W-:Y:S02]  /*10a0*/  LDGSTS.E.BYPASS.LTC128B.128 [R164+0x8000], desc[UR16][R12.64] ;  /* 0x080000000ca47fae */ /* 0x000fe4000b901d50 */
[----:B------:R-:W-:Y:S02]  /*10b0*/  SHF.R.S32.HI R165, RZ, 0x1f, R2 ;  /* 0x0000001fffa57819 */ /* 0x000fe40000011402 */
[----:B------:R-:W-:Y:S02]  /*10c0*/  LDGSTS.E.BYPASS.LTC128B.128 [R164+0xa000], desc[UR16][R12.64+0x80] ;  /* 0x0a0000800ca47fae */ /* 0x000fe4000b901d50 */
[----:B------:R-:W-:Y:S01]  /*10d0*/  LEA.HI R165, R165, R2, RZ, 0x2 ;  /* 0x00000002a5a57211 */ /* 0x000fe200078f10ff */
[----:B------:R-:W-:Y:S01]  /*10e0*/  IMAD R2, R33, 0x10, R96 ;  /* 0x0000001021027824 */ /* 0x000fe200078e0260 */
[----:B------:R-:W-:Y:S02]  /*10f0*/  LDGSTS.E.BYPASS.LTC128B.128 [R164+0x8800], desc[UR16][R10.64] ;  /* 0x088000000aa47fae */ /* 0x000fe4000b901d50 */
[----:B------:R-:W-:-:S02]  /*1100*/  SHF.R.S32.HI R165, RZ, 0x2, R165 ;  /* 0x00000002ffa57819 */ /* 0x000fc400000114a5 */
[----:B------:R-:W-:Y:S02]  /*1110*/  LDGSTS.E.BYPASS.LTC128B.128 [R164+0xa800], desc[UR16][R10.64+0x80] ;  /* 0x0a8000800aa47fae */ /* 0x000fe4000b901d50 */
[----:B------:R-:W-:Y:S02]  /*1120*/  IADD3 R2, R2, 0x1, R165 ;  /* 0x0000000102027810 */ /* 0x000fe40007ffe0a5 */
[----:B------:R-:W-:Y:S04]  /*1130*/  LDGSTS.E.BYPASS.LTC128B.128 [R164+0x9000], desc[UR16][R16.64] ;  /* 0x0900000010a47fae */ /* 0x000fe8000b901d50 */
[----:B------:R1:W-:Y:S04]  /*1140*/  LDGSTS.E.BYPASS.LTC128B.128 [R164+0xb000], desc[UR16][R16.64+0x80] ;  /* 0x0b00008010a47fae */ /* 0x0003e8000b901d50 */
[----:B------:R-:W-:Y:S04]  /*1150*/  LDGSTS.E.BYPASS.LTC128B.128 [R164+0x9800], desc[UR16][R14.64] ;  /* 0x098000000ea47fae */ /* 0x000fe8000b901d50 */
[----:B------:R2:W-:Y:S04]  /*1160*/  LDGSTS.E.BYPASS.LTC128B.128 [R164+0xb800], desc[UR16][R14.64+0x80] ;  /* 0x0b8000800ea47fae */ /* 0x0005e8000b901d50 */
[----:B------:R-:W-:Y:S04]  /*1170*/  LDSM.16.M88.4 R88, [R162] ;  /* 0x00000000a258783b */ /* 0x000fe80000000200 */
[----:B------:R-:W3:Y:S04]  /*1180*/  LDSM.16.M88.4 R28, [R97+0x4000] ;  /* 0x00400000611c783b */ /* 0x000ee80000000200 */
[----:B------:R-:W4:Y:S04]  /*1190*/  LDSM.16.M88.4 R72, [R97+0x4800] ;  /* 0x004800006148783b */ /* 0x000f280000000200 */
[----:B------:R-:W-:Y:S04]  /*11a0*/  LDSM.16.M88.4 R48, [R159] ;  /* 0x000000009f30783b */ /* 0x000fe80000000200 */
[----:B-1----:R-:W-:Y:S04]  /*11b0*/  LDSM.16.M88.4 R16, [R160] ;  /* 0x00000000a010783b */ /* 0x002fe80000000200 */
[----:B------:R-:W1:Y:S04]  /*11c0*/  LDSM.16.M88.4 R64, [R97+0x5000] ;  /* 0x005000006140783b */ /* 0x000e680000000200 */
[----:B------:R-:W5:Y:S04]  /*11d0*/  LDSM.16.M88.4 R44, [R97+0x5800] ;  /* 0x00580000612c783b */ /* 0x000f680000000200 */
[----:B------:R-:W5:Y:S04]  /*11e0*/  LDSM.16.M88.4 R40, [R159+0x800] ;  /* 0x000800009f28783b */ /* 0x000f680000000200 */
[----:B--2---:R-:W-:Y:S04]  /*11f0*/  LDSM.16.M88.4 R12, [R158] ;  /* 0x000000009e0c783b */ /* 0x004fe80000000200 */
[----:B------:R-:W2:Y:S04]  /*1200*/  LDSM.16.M88.4 R20, [R157] ;  /* 0x000000009d14783b */ /* 0x000ea80000000200 */
[----:B------:R-:W2:Y:S01]  /*1210*/  LDSM.16.M88.4 R24, [R159+0x1000] ;  /* 0x001000009f18783b */ /* 0x000ea20000000200 */
[C---:B---3--:R-:W-:Y:S03]  /*1220*/  HMMA.16816.F32 R36, R88.reuse, R28, RZ ;  /* 0x0000001c5824723c */ /* 0x048fe600000018ff */
[----:B------:R-:W3:Y:S04]  /*1230*/  LDSM.16.M88.4 R92, [R159+0x1800] ;  /* 0x001800009f5c783b */ /* 0x000ee80000000200 */
[----:B------:R-:W3:Y:S01]  /*1240*/  LDSM.16.M88.4 R8, [R157+0x800] ;  /* 0x000800009d08783b */ /* 0x000ee20000000200 */
[C---:B------:R-:W-:Y:S03]  /*1250*/  HMMA.16816.F32 R28, R88.reuse, R30, RZ ;  /* 0x0000001e581c723c */ /* 0x040fe600000018ff */
[----:B------:R-:W-:Y:S03]  /*1260*/  LDSM.16.M88.4 R56, [R156] ;  /* 0x000000009c38783b */ /* 0x000fe60000000200 */
[C---:B----4-:R-:W-:Y:S01]  /*1270*/  HMMA.16816.F32 R76, R88.reuse, R72, RZ ;  /* 0x00000048584c723c */ /* 0x050fe200000018ff */
[----:B------:R-:W4:Y:S04]  /*1280*/  LDSM.16.M88.4 R52, [R148] ;  /* 0x000000009434783b */ /* 0x000f280000000200 */
[----:B------:R-:W4:Y:S01]  /*1290*/  LDSM.16.M88.4 R84, [R157+0x1000] ;  /* 0x001000009d54783b */ /* 0x000f220000000200 */
[----:B-1----:R-:W-:Y:S03]  /*12a0*/  HMMA.16816.F32 R68, R88, R64, RZ ;  /* 0x000000405844723c */ /* 0x002fe600000018ff */
[----:B------:R-:W1:Y:S03]  /*12b0*/  LDSM.16.M88.4 R80, [R157+0x1800] ;  /* 0x001800009d50783b */ /* 0x000e660000000200 */
[----:B------:R-:W-:Y:S01]  /*12c0*/  HMMA.16816.F32 R36, R16, R48, R36 ;  /* 0x000000301024723c */ /* 0x000fe20000001824 */
[----:B------:R-:W0:Y:S05]  /*12d0*/  LDGDEPBAR ;  /* 0x00000000000079af */ /* 0x000e2a0000000000 */
[C---:B------:R-:W-:Y:S06]  /*12e0*/  HMMA.16816.F32 R72, R88.reuse, R74, RZ ;  /* 0x0000004a5848723c */ /* 0x040fec00000018ff */
[C---:B------:R-:W-:Y:S06]  /*12f0*/  HMMA.16816.F32 R64, R88.reuse, R66, RZ ;  /* 0x000000425840723c */ /* 0x040fec00000018ff */
[C---:B-----5:R-:W-:Y:S06]  /*1300*/  HMMA.16816.F32 R60, R88.reuse, R44, RZ ;  /* 0x0000002c583c723c */ /* 0x060fec00000018ff */
[----:B------:R-:W-:Y:S01]  /*1310*/  HMMA.16816.F32 R88, R88, R46, RZ ;  /* 0x0000002e5858723c */ /* 0x000fe200000018ff */
[----:B------:R-:W-:Y:S05]  /*1320*/  LDSM.16.M88.4 R44, [R148+0x1000] ;  /* 0x00100000942c783b */ /* 0x000fea0000000200 */
[C---:B------:R-:W-:Y:S01]  /*1330*/  HMMA.16816.F32 R28, R16.reuse, R50, R28 ;  /* 0x00000032101c723c */ /* 0x040fe2000000181c */
[----:B------:R-:W5:Y:S05]  /*1340*/  LDSM.16.M88.4 R48, [R148+0x800] ;  /* 0x000800009430783b */ /* 0x000f6a0000000200 */
[----:B------:R-:W-:Y:S06]  /*1350*/  HMMA.16816.F32 R76, R16, R40, R76 ;  /* 0x00000028104c723c */ /* 0x000fec000000184c */
[----:B--2---:R-:W-:Y:S06]  /*1360*/  HMMA.16816.F32 R36, R12, R20, R36 ;  /* 0x000000140c24723c */ /* 0x004fec0000001824 */
[C---:B------:R-:W-:Y:S01]  /*1370*/  HMMA.16816.F32 R72, R16.reuse, R42, R72 ;  /* 0x0000002a1048723c */ /* 0x040fe20000001848 */
[----:B------:R-:W-:Y:S05]  /*1380*/  LDSM.16.M88.4 R40, [R148+0x1800] ;  /* 0x001800009428783b */ /* 0x000fea0000000200 */
[C---:B------:R-:W-:Y:S06]  /*1390*/  HMMA.16816.F32 R68, R16.reuse, R24, R68 ;  /* 0x000000181044723c */ /* 0x040fec0000001844 */
[C---:B------:R-:W-:Y:S01]  /*13a0*/  HMMA.16816.F32 R64, R16.reuse, R26, R64 ;  /* 0x0000001a1040723c */ /* 0x040fe20000001840 */
[----:B------:R-:W-:Y:S05]  /*13b0*/  LDSM.16.M88.4 R24, [R162+0x2000] ;  /* 0x00200000a218783b */ /* 0x000fea0000000200 */
[C---:B---3--:R-:W-:Y:S06]  /*13c0*/  HMMA.16816.F32 R60, R16.reuse, R92, R60 ;  /* 0x0000005c103c723c */ /* 0x048fec000000183c */
[----:B------:R-:W-:Y:S01]  /*13d0*/  HMMA.16816.F32 R88, R16, R94, R88 ;  /* 0x0000005e1058723c */ /* 0x000fe20000001858 */
[----:B------:R-:W-:Y:S05]  /*13e0*/  LDSM.16.M88.4 R16, [R97+0x7800] ;  /* 0x007800006110783b */ /* 0x000fea0000000200 */
[C---:B------:R-:W-:Y:S01]  /*13f0*/  HMMA.16816.F32 R28, R12.reuse, R22, R28 ;  /* 0x000000160c1c723c */ /* 0x040fe2000000181c */
[----:B------:R-:W2:Y:S05]  /*1400*/  LDSM.16.M88.4 R20, [R97+0x6000] ;  /* 0x006000006114783b */ /* 0x000eaa0000000200 */
[----:B------:R-:W-:Y:S06]  /*1410*/  HMMA.16816.F32 R76, R12, R8, R76 ;  /* 0x000000080c4c723c */ /* 0x000fec000000184c */
[----:B----4-:R-:W-:Y:S06]  /*1420*/  HMMA.16816.F32 R36, R56, R52, R36 ;  /* 0x000000343824723c */ /* 0x010fec0000001824 */
[C---:B------:R-:W-:Y:S01]  /*1430*/  HMMA.16816.F32 R72, R12.reuse, R10, R72 ;  /* 0x0000000a0c48723c */ /* 0x040fe20000001848 */
[----:B------:R-:W3:Y:S05]  /*1440*/  LDSM.16.M88.4 R8, [R97+0x6800] ;  /* 0x006800006108783b */ /* 0x000eea0000000200 */
[C---:B------:R-:W-:Y:S06]  /*1450*/  HMMA.16816.F32 R68, R12.reuse, R84, R68 ;  /* 0x000000540c44723c */ /* 0x040fec0000001844 */
[C---:B------:R-:W-:Y:S06]  /*1460*/  HMMA.16816.F32 R64, R12.reuse, R86, R64 ;  /* 0x000000560c40723c */ /* 0x040fec0000001840 */
[C---:B-1----:R-:W-:Y:S06]  /*1470*/  HMMA.16816.F32 R60, R12.reuse, R80, R60 ;  /* 0x000000500c3c723c */ /* 0x042fec000000183c */
[----:B------:R-:W-:Y:S01]  /*1480*/  HMMA.16816.F32 R88, R12, R82, R88 ;  /* 0x000000520c58723c */ /* 0x000fe20000001858 */
[----:B------:R-:W-:Y:S04]  /*1490*/  LDSM.16.M88.4 R80, [R160+0x2000] ;  /* 0x00200000a050783b */ /* 0x000fe80000000200 */
[----:B------:R-:W1:Y:S01]  /*14a0*/  LDSM.16.M88.4 R12, [R159+0x2000] ;  /* 0x002000009f0c783b */ /* 0x000e620000000200 */
[C---:B------:R-:W-:Y:S03]  /*14b0*/  HMMA.16816.F32 R28, R56.reuse, R54, R28 ;  /* 0x00000036381c723c */ /* 0x040fe6000000181c */
[----:B------:R-:W4:Y:S03]  /*14c0*/  LDSM.16.M88.4 R52, [R97+0x7000] ;  /* 0x007000006134783b */ /* 0x000f260000000200 */
[----:B-----5:R-:W-:Y:S06]  /*14d0*/  HMMA.16816.F32 R76, R56, R48, R76 ;  /* 0x00000030384c723c */ /* 0x020fec000000184c */
[----:B--2---:R-:W-:Y:S06]  /*14e0*/  HMMA.16816.F32 R36, R24, R20, R36 ;  /* 0x000000141824723c */ /* 0x004fec0000001824 */
[C---:B------:R-:W-:Y:S01]  /*14f0*/  HMMA.16816.F32 R72, R56.reuse, R50, R72 ;  /* 0x000000323848723c */ /* 0x040fe20000001848 */
[----:B------:R-:W-:Y:S05]  /*1500*/  LDSM.16.M88.4 R48, [R159+0x3000] ;  /* 0x003000009f30783b */ /* 0x000fea0000000200 */
[C---:B------:R-:W-:Y:S06]  /*1510*/  HMMA.16816.F32 R68, R56.reuse, R44, R68 ;  /* 0x0000002c3844723c */ /* 0x040fec0000001844 */
[C---:B------:R-:W-:Y:S01]  /*1520*/  HMMA.16816.F32 R64, R56.reuse, R46, R64 ;  /* 0x0000002e3840723c */ /* 0x040fe20000001840 */
[----:B------:R-:W2:Y:S05]  /*1530*/  LDSM.16.M88.4 R44, [R159+0x2800] ;  /* 0x002800009f2c783b */ /* 0x000eaa0000000200 */
[C---:B------:R-:W-:Y:S06]  /*1540*/  HMMA.16816.F32 R60, R56.reuse, R40, R60 ;  /* 0x00000028383c723c */ /* 0x040fec000000183c */
[----:B------:R-:W-:Y:S01]  /*1550*/  HMMA.16816.F32 R88, R56, R42, R88 ;  /* 0x0000002a3858723c */ /* 0x000fe20000001858 */
[----:B------:R-:W-:Y:S04]  /*1560*/  LDSM.16.M88.4 R40, [R158+0x2000] ;  /* 0x002000009e28783b */ /* 0x000fe80000000200 */
[----:B------:R-:W5:Y:S01]  /*1570*/  LDSM.16.M88.4 R56, [R157+0x2000] ;  /* 0x002000009d38783b */ /* 0x000f620000000200 */
[C---:B------:R-:W-:Y:S03]  /*1580*/  HMMA.16816.F32 R28, R24.reuse, R22, R28 ;  /* 0x00000016181c723c */ /* 0x040fe6000000181c */
[----:B------:R-:W5:Y:S03]  /*1590*/  LDSM.16.M88.4 R20, [R159+0x3800] ;  /* 0x003800009f14783b */ /* 0x000f660000000200 */
[----:B---3--:R-:W-:Y:S06]  /*15a0*/  HMMA.16816.F32 R76, R24, R8, R76 ;  /* 0x00000008184c723c */ /* 0x008fec000000184c */
[----:B-1----:R-:W-:Y:S06]  /*15b0*/  HMMA.16816.F32 R36, R80, R12, R36 ;  /* 0x0000000c5024723c */ /* 0x002fec0000001824 */
[C---:B------:R-:W-:Y:S01]  /*15c0*/  HMMA.16816.F32 R72, R24.reuse, R10, R72 ;  /* 0x0000000a1848723c */ /* 0x040fe20000001848 */
[----:B------:R-:W1:Y:S05]  /*15d0*/  LDSM.16.M88.4 R8, [R157+0x2800] ;  /* 0x002800009d08783b */ /* 0x000e6a0000000200 */
[C---:B------:R-:W-:Y:S06]  /*15e0*/  HMMA.16816.F32 R60, R24.reuse, R16, R60 ;  /* 0x00000010183c723c */ /* 0x040fec000000183c */
[----:B------:R-:W-:Y:S01]  /*15f0*/  HMMA.16816.F32 R88, R24, R18, R88 ;  /* 0x000000121858723c */ /* 0x000fe20000001858 */
[----:B------:R-:W-:Y:S05]  /*1600*/  LDSM.16.M88.4 R16, [R156+0x2000] ;  /* 0x002000009c10783b */ /* 0x000fea0000000200 */
[----:B------:R-:W-:Y:S01]  /*1610*/  HMMA.16816.F32 R28, R80, R14, R28 ;  /* 0x0000000e501c723c */ /* 0x000fe2000000181c */
[----:B------:R-:W3:Y:S05]  /*1620*/  LDSM.16.M88.4 R12, [R148+0x2000] ;  /* 0x00200000940c783b */ /* 0x000eea0000000200 */
[----:B----4-:R-:W-:Y:S06]  /*1630*/  HMMA.16816.F32 R68, R24, R52, R68 ;  /* 0x000000341844723c */ /* 0x010fec0000001844 */
[----:B--2---:R-:W-:Y:S06]  /*1640*/  HMMA.16816.F32 R76, R80, R44, R76 ;  /* 0x0000002c504c723c */ /* 0x004fec000000184c */
[----:B------:R-:W-:Y:S01]  /*1650*/  HMMA.16816.F32 R64, R24, R54, R64 ;  /* 0x000000361840723c */ /* 0x000fe20000001840 */
[----:B------:R-:W2:Y:S01]  /*1660*/  LDSM.16.M88.4 R24, [R157+0x3000] ;  /* 0x003000009d18783b */ /* 0x000ea20000000200 */
[----:B------:R-:W-:-:S04]  /*1670*/  IADD3 R44, R35, -UR20, R2 ;  /* 0x80000014232c7c10 */ /* 0x000fc8000fffe002 */
[----:B-----5:R-:W-:Y:S01]  /*1680*/  HMMA.16816.F32 R36, R40, R56, R36 ;  /* 0x000000382824723c */ /* 0x020fe20000001824 */
[----:B------:R-:W-:-:S05]  /*1690*/  VIADD R44, R44, UR19 ;  /* 0x000000132c2c7c36 */ /* 0x000fca0008000000 */
[C---:B------:R-:W-:Y:S06]  /*16a0*/  HMMA.16816.F32 R72, R80.reuse, R46, R72 ;  /* 0x0000002e5048723c */ /* 0x040fec0000001848 */
[C---:B------:R-:W-:Y:S01]  /*16b0*/  HMMA.16816.F32 R60, R80.reuse, R20, R60 ;  /* 0x00000014503c723c */ /* 0x040fe2000000183c */
[----:B------:R-:W-:Y:S02]  /*16c0*/  LOP3.LUT R46, R3, 0x6, RZ, 0xc0, !PT ;  /* 0x00000006032e7812 */ /* 0x000fe400078ec0ff */
[C---:B------:R-:W-:Y:S02]  /*16d0*/  VIMNMX R3, R44.reuse, R35, PT ;  /* 0x000000232c037248 */ /* 0x040fe40003fe0100 */
[----:B------:R-:W-:Y:S01]  /*16e0*/  VIADDMNMX R35, R44, 0x8, R35, PT ;  /* 0x000000082c237846 */ /* 0x000fe20003800123 */
[----:B------:R-:W-:Y:S01]  /*16f0*/  HMMA.16816.F32 R88, R80, R22, R88 ;  /* 0x000000165058723c */ /* 0x000fe20000001858 */
[----:B------:R-:W4:Y:S01]  /*1700*/  LDSM.16.M88.4 R20, [R148+0x2800] ;  /* 0x002800009414783b */ /* 0x000f220000000200 */
[----:B------:R-:W-:-:S04]  /*1710*/  IMAD R2, R7, 0x40, R46 ;  /* 0x0000004007027824 */ /* 0x000fc800078e022e */
[----:B------:R-:W-:Y:S01]  /*1720*/  HMMA.16816.F32 R68, R80, R48, R68 ;  /* 0x000000305044723c */ /* 0x000fe20000001844 */
[C---:B------:R-:W-:Y:S01]  /*1730*/  ISETP.GE.AND P5, PT, R2.reuse, R3, PT ;  /* 0x000000030200720c */ /* 0x040fe20003fa6270 */
[----:B------:R-:W-:-:S04]  /*1740*/  VIADD R44, R2, 0x8 ;  /* 0x00000008022c7836 */ /* 0x000fc80000000000 */
[----:B------:R-:W-:Y:S01]  /*1750*/  HMMA.16816.F32 R28, R40, R58, R28 ;  /* 0x0000003a281c723c */ /* 0x000fe2000000181c */
[C---:B------:R-:W-:Y:S02]  /*1760*/  ISETP.GE.AND P6, PT, R44.reuse, R3, PT ;  /* 0x000000032c00720c */ /* 0x040fe40003fc6270 */
[----:B------:R-:W-:-:S03]  /*1770*/  ISETP.GE.AND P2, PT, R44, R35, PT ;  /* 0x000000232c00720c */ /* 0x000fc60003f46270 */
[----:B-1----:R-:W-:Y:S06]  /*1780*/  HMMA.16816.F32 R76, R40, R8, R76 ;  /* 0x00000008284c723c */ /* 0x002fec000000184c */
[----:B---3--:R-:W-:Y:S06]  /*1790*/  HMMA.16816.F32 R36, R16, R12, R36 ;  /* 0x0000000c1024723c */ /* 0x008fec0000001824 */
[----:B------:R-:W-:Y:S01]  /*17a0*/  HMMA.16816.F32 R72, R40, R10, R72 ;  /* 0x0000000a2848723c */ /* 0x000fe20000001848 */
[----:B------:R-:W1:Y:S05]  /*17b0*/  LDSM.16.M88.4 R8, [R157+0x3800] ;  /* 0x003800009d08783b */ /* 0x000e6a0000000200 */
[----:B------:R-:W-:Y:S01]  /*17c0*/  HMMA.16816.F32 R28, R16, R14, R28 ;  /* 0x0000000e101c723c */ /* 0x000fe2000000181c */
[----:B------:R-:W3:Y:S05]  /*17d0*/  LDSM.16.M88.4 R12, [R148+0x3000] ;  /* 0x00300000940c783b */ /* 0x000eea0000000200 */
[----:B--2---:R-:W-:Y:S06]  /*17e0*/  HMMA.16816.F32 R68, R40, R24, R68 ;  /* 0x000000182844723c */ /* 0x004fec0000001844 */
[----:B------:R-:W-:Y:S01]  /*17f0*/  HMMA.16816.F32 R64, R80, R50, R64 ;  /* 0x000000325040723c */ /* 0x000fe20000001840 */
[----:B------:R-:W-:Y:S01]  /*1800*/  VIADD R24, R2, 0x1 ;  /* 0x0000000102187836 */ /* 0x000fe20000000000 */
[----:B------:R-:W-:-:S04]  /*1810*/  FSEL R25, R36, -INF , !P5 ;  /* 0xff80000024197808 */ /* 0x000fc80006800000 */
[C---:B----4-:R-:W-:Y:S01]  /*1820*/  HMMA.16816.F32 R76, R16.reuse, R20, R76 ;  /* 0x00000014104c723c */ /* 0x050fe2000000184c */
[C---:B------:R-:W-:Y:S02]  /*1830*/  ISETP.GE.AND P3, PT, R24.reuse, R3, PT ;  /* 0x000000031800720c */ /* 0x040fe40003f66270 */
[----:B------:R-:W-:Y:S01]  /*1840*/  ISETP.GE.AND P0, PT, R24, R35, PT ;  /* 0x000000231800720c */ /* 0x000fe20003f06270 */
[C---:B------:R-:W-:Y:S01]  /*1850*/  VIADD R24, R2.reuse, 0x9 ;  /* 0x0000000902187836 */ /* 0x040fe20000000000 */
[----:B------:R-:W-:Y:S01]  /*1860*/  FSEL R37, R37, -INF , !P3 ;  /* 0xff80000025257808 */ /* 0x000fe20005800000 */
[----:B------:R-:W-:Y:S01]  /*1870*/  HMMA.16816.F32 R72, R16, R22, R72 ;  /* 0x000000161048723c */ /* 0x000fe20000001848 */
[----:B------:R-:W-:Y:S01]  /*1880*/  VIADD R20, R2, 0x10 ;  /* 0x0000001002147836 */ /* 0x000fe20000000000 */
[----:B------:R-:W-:Y:S02]  /*1890*/  FSEL R36, R39, -INF , !P0 ;  /* 0xff80000027247808 */ /* 0x000fe40004000000 */
[----:B------:R-:W-:-:S02]  /*18a0*/  ISETP.GE.AND P1, PT, R24, R3, PT ;  /* 0x000000031800720c */ /* 0x000fc40003f26270 */
[C---:B------:R-:W-:Y:S02]  /*18b0*/  ISETP.GE.AND P5, PT, R20.reuse, R3, PT ;  /* 0x000000031400720c */ /* 0x040fe40003fa6270 */
[-C--:B------:R-:W-:Y:S02]  /*18c0*/  ISETP.GE.AND P3, PT, R20, R35.reuse, PT ;  /* 0x000000231400720c */ /* 0x080fe40003f66270 */
[----:B------:R-:W2:Y:S01]  /*18d0*/  LDSM.16.M88.4 R20, [R148+0x3800] ;  /* 0x003800009414783b */ /* 0x000ea20000000200 */
[----:B-1----:R-:W-:Y:S01]  /*18e0*/  HMMA.16816.F32 R60, R40, R8, R60 ;  /* 0x00000008283c723c */ /* 0x002fe2000000183c */
[----:B------:R-:W-:Y:S01]  /*18f0*/  ISETP.GE.AND P4, PT, R24, R35, PT ;  /* 0x000000231800720c */ /* 0x000fe20003f86270 */
[----:B------:R-:W-:Y:S01]  /*1900*/  VIADD R24, R2, 0x11 ;  /* 0x0000001102187836 */ /* 0x000fe20000000000 */
[----:B------:R-:W-:Y:S01]  /*1910*/  FSEL R29, R29, -INF , !P1 ;  /* 0xff8000001d1d7808 */ /* 0x000fe20004800000 */
[----:B------:R-:W-:-:S04]  /*1920*/  DEPBAR.LE SB0, 0x0 ;  /* 0x000080000000791a */ /* 0x000fc80000000000 */
[C---:B------:R-:W-:Y:S01]  /*1930*/  HMMA.16816.F32 R64, R40.reuse, R26, R64 ;  /* 0x0000001a2840723c */ /* 0x040fe20000001840 */
[----:B------:R-:W-:Y:S01]  /*1940*/  ISETP.GE.AND P1, PT, R24, R3, PT ;  /* 0x000000031800720c */ /* 0x000fe20003f26270 */
[----:B------:R-:W-:Y:S01]  /*1950*/  VIADD R8, R2, 0x19 ;  /* 0x0000001902087836 */ /* 0x000fe20000000000 */
[----:B------:R-:W-:Y:S02]  /*1960*/  FSEL R9, R76, -INF , !P5 ;  /* 0xff8000004c097808 */ /* 0x000fe40006800000 */
[----:B------:R-:W-:Y:S01]  /*1970*/  FSEL R77, R77, -INF , !P1 ;  /* 0xff8000004d4d7808 */ /* 0x000fe20004800000 */
[----:B------:R-:W-:Y:S01]  /*1980*/  HMMA.16816.F32 R88, R40, R10, R88 ;  /* 0x0000000a2858723c */ /* 0x000fe20000001858 */
[----:B------:R-:W-:Y:S01]  /*1990*/  FSEL R27, R28, -INF , !P6 ;  /* 0xff8000001c1b7808 */ /* 0x000fe20007000000 */
[C---:B------:R-:W-:Y:S01]  /*19a0*/  VIADD R26, R2.reuse, 0x18 ;  /* 0x00000018021a7836 */ /* 0x040fe20000000000 */
[----:B------:R-:W-:Y:S02]  /*19b0*/  FMNMX.FTZ R28, R25, R37, !PT ;  /* 0x00000025191c7209 */ /* 0x000fe40007810000 */
[C---:B------:R-:W-:Y:S01]  /*19c0*/  ISETP.GE.AND P6, PT, R2.reuse, R35, PT ;  /* 0x000000230200720c */ /* 0x040fe20003fc6270 */
[----:B---3--:R-:W-:Y:S01]  /*19d0*/  HMMA.16816.F32 R68, R16, R12, R68 ;  /* 0x0000000c1044723c */ /* 0x008fe20000001844 */
[----:B------:R-:W-:Y:S01]  /*19e0*/  FMNMX.FTZ R28, R27, R28, !PT ;  /* 0x0000001c1b1c7209 */ /* 0x000fe20007810000 */
[----:B------:R-:W-:Y:S01]  /*19f0*/  VIADD R10, R2, 0x21 ;  /* 0x00000021020a7836 */ /* 0x000fe20000000000 */
[----:B------:R-:W-:-:S02]  /*1a00*/  FSEL R38, R38, -INF , !P6 ;  /* 0xff80000026267808 */ /* 0x000fc40007000000 */
[----:B------:R-:W-:Y:S02]  /*1a10*/  FMNMX.FTZ R28, R29, R28, !PT ;  /* 0x0000001c1d1c7209 */ /* 0x000fe40007810000 */
[----:B------:R-:W-:Y:S01]  /*1a20*/  ISETP.GE.AND P6, PT, R24, R35, PT ;  /* 0x000000231800720c */ /* 0x000fe20003fc6270 */
[----:B------:R-:W-:Y:S01]  /*1a30*/  VIADD R12, R2, 0x28 ;  /* 0x00000028020c7836 */ /* 0x000fe20000000000 */
[----:B------:R-:W-:Y:S01]  /*1a40*/  FSEL R24, R30, -INF , !P2 ;  /* 0xff8000001e187808 */ /* 0x000fe20005000000 */
[----:B------:R-:W-:Y:S01]  /*1a50*/  BAR.SYNC.DEFER_BLOCKING 0x0 ;  /* 0x0000000000007b1d */ /* 0x000fe20000010000 */
[C---:B------:R-:W-:Y:S01]  /*1a60*/  ISETP.GE.AND P0, PT, R26.reuse, R3, PT ;  /* 0x000000031a00720c */ /* 0x040fe20003f06270 */
[----:B------:R-:W-:Y:S01]  /*1a70*/  HMMA.16816.F32 R64, R16, R14, R64 ;  /* 0x0000000e1040723c */ /* 0x000fe20000001840 */
[----:B------:R-:W-:Y:S02]  /*1a80*/  ISETP.GE.AND P2, PT, R26, R35, PT ;  /* 0x000000231a00720c */ /* 0x000fe40003f46270 */
[----:B------:R-:W-:-:S02]  /*1a90*/  FSEL R26, R31, -INF , !P4 ;  /* 0xff8000001f1a7808 */ /* 0x000fc40006000000 */
[C---:B------:R-:W-:Y:S01]  /*1aa0*/  ISETP.GE.AND P4, PT, R8.reuse, R3, PT ;  /* 0x000000030800720c */ /* 0x040fe20003f86270 */
[C---:B--2---:R-:W-:Y:S01]  /*1ab0*/  HMMA.16816.F32 R60, R16.reuse, R20, R60 ;  /* 0x00000014103c723c */ /* 0x044fe2000000183c */
[----:B------:R-:W-:Y:S01]  /*1ac0*/  ISETP.GE.AND P5, PT, R8, R35, PT ;  /* 0x000000230800720c */ /* 0x000fe20003fa6270 */
[----:B------:R-:W-:Y:S01]  /*1ad0*/  VIADD R8, R2, 0x20 ;  /* 0x0000002002087836 */ /* 0x000fe20000000000 */
[----:B------:R-:W-:Y:S01]  /*1ae0*/  FSEL R7, R72, -INF , !P0 ;  /* 0xff80000048077808 */ /* 0x000fe20004000000 */
[----:B------:R-:W-:Y:S01]  /*1af0*/  VIADD R14, R2, 0x29 ;  /* 0x00000029020e7836 */ /* 0x000fe20000000000 */
[----:B------:R-:W-:Y:S01]  /*1b00*/  FSEL R73, R73, -INF , !P4 ;  /* 0xff80000049497808 */ /* 0x000fe20006000000 */
[----:B------:R-:W-:Y:S01]  /*1b10*/  HMMA.16816.F32 R88, R16, R22, R88 ;  /* 0x000000161058723c */ /* 0x000fe20000001858 */
[----:B------:R-:W-:Y:S02]  /*1b20*/  FMNMX.FTZ R20, R9, R28, !PT ;  /* 0x0000001c09147209 */ /* 0x000fe40007810000 */
[----:B------:R-:W-:-:S02]  /*1b30*/  ISETP.GE.AND P1, PT, R8, R3, PT ;  /* 0x000000030800720c */ /* 0x000fc40003f26270 */
[----:B------:R-:W-:Y:S02]  /*1b40*/  FMNMX.FTZ R20, R77, R20, !PT ;  /* 0x000000144d147209 */ /* 0x000fe40007810000 */
[----:B------:R-:W-:Y:S01]  /*1b50*/  ISETP.GE.AND P0, PT, R8, R35, PT ;  /* 0x000000230800720c */ /* 0x000fe20003f06270 */
[----:B------:R-:W-:Y:S01]  /*1b60*/  VIADD R16, R2, 0x31 ;  /* 0x0000003102107836 */ /* 0x000fe20000000000 */
[----:B------:R-:W-:Y:S02]  /*1b70*/  FMNMX.FTZ R18, R7, R20, !PT ;  /* 0x0000001407127209 */ /* 0x000fe40007810000 */
[----:B------:R-:W-:Y:S02]  /*1b80*/  FSEL R8, R78, -INF , !P3 ;  /* 0xff8000004e087808 */ /* 0x000fe40005800000 */
[C---:B------:R-:W-:Y:S02]  /*1b90*/  ISETP.GE.AND P4, PT, R10.reuse, R3, PT ;  /* 0x000000030a00720c */ /* 0x040fe40003f86270 */
[----:B------:R-:W-:-:S02]  /*1ba0*/  ISETP.GE.AND P3, PT, R10, R35, PT ;  /* 0x000000230a00720c */ /* 0x000fc40003f66270 */
[----:B------:R-:W-:Y:S02]  /*1bb0*/  FSEL R10, R79, -INF , !P6 ;  /* 0xff8000004f0a7808 */ /* 0x000fe40007000000 */
[----:B------:R-:W-:Y:S02]  /*1bc0*/  FSEL R74, R74, -INF , !P2 ;  /* 0xff8000004a4a7808 */ /* 0x000fe40005000000 */
[C---:B------:R-:W-:Y:S02]  /*1bd0*/  ISETP.GE.AND P6, PT, R12.reuse, R3, PT ;  /* 0x000000030c00720c */ /* 0x040fe40003fc6270 */
[----:B------:R-:W-:Y:S02]  /*1be0*/  ISETP.GE.AND P2, PT, R12, R35, PT ;  /* 0x000000230c00720c */ /* 0x000fe40003f46270 */
[----:B------:R-:W-:Y:S02]  /*1bf0*/  FSEL R117, R68, -INF , !P1 ;  /* 0xff80000044757808 */ /* 0x000fe40004800000 */
[----:B------:R-:W-:-:S02]  /*1c00*/  FMNMX.FTZ R11, R38, R36, !PT ;  /* 0x00000024260b7209 */ /* 0x000fc40007810000 */
[----:B------:R-:W-:Y:S02]  /*1c10*/  FMNMX.FTZ R18, R73, R18, !PT ;  /* 0x0000001249127209 */ /* 0x000fe40007810000 */
[----:B------:R-:W-:Y:S02]  /*1c20*/  FSEL R12, R75, -INF , !P5 ;  /* 0xff8000004b0c7808 */ /* 0x000fe40006800000 */
[C---:B------:R-:W-:Y:S02]  /*1c30*/  ISETP.GE.AND P5, PT, R14.reuse, R3, PT ;  /* 0x000000030e00720c */ /* 0x040fe40003fa6270 */
[----:B------:R-:W-:Y:S01]  /*1c40*/  ISETP.GE.AND P1, PT, R14, R35, PT ;  /* 0x000000230e00720c */ /* 0x000fe20003f26270 */
[----:B------:R-:W-:Y:S01]  /*1c50*/  VIADD R14, R2, 0x30 ;  /* 0x00000030020e7836 */ /* 0x000fe20000000000 */
[----:B------:R-:W-:Y:S02]  /*1c60*/  FSEL R115, R69, -INF , !P4 ;  /* 0xff80000045737808 */ /* 0x000fe40006000000 */
[----:B------:R-:W-:-:S02]  /*1c70*/  FMNMX.FTZ R11, R24, R11, !PT ;  /* 0x0000000b180b7209 */ /* 0x000fc40007810000 */
[----:B------:R-:W-:Y:S02]  /*1c80*/  FMNMX.FTZ R18, R117, R18, !PT ;  /* 0x0000001275127209 */ /* 0x000fe40007810000 */
[----:B------:R-:W-:Y:S02]  /*1c90*/  FSEL R118, R70, -INF , !P0 ;  /* 0xff80000046767808 */ /* 0x000fe40004000000 */
[C---:B------:R-:W-:Y:S02]  /*1ca0*/  ISETP.GE.AND P4, PT, R14.reuse, R3, PT ;  /* 0x000000030e00720c */ /* 0x040fe40003f86270 */
[----:B------:R-:W-:Y:S01]  /*1cb0*/  ISETP.GE.AND P0, PT, R14, R35, PT ;  /* 0x000000230e00720c */ /* 0x000fe20003f06270 */
[----:B------:R-:W-:Y:S01]  /*1cc0*/  VIADD R14, R2, 0x38 ;  /* 0x00000038020e7836 */ /* 0x000fe20000000000 */
[----:B------:R-:W-:Y:S01]  /*1cd0*/  FSEL R121, R64, -INF , !P6 ;  /* 0xff80000040797808 */ /* 0x000fe20007000000 */
[----:B------:R-:W-:Y:S01]  /*1ce0*/  VIADD R2, R2, 0x39 ;  /* 0x0000003902027836 */ /* 0x000fe20000000000 */
[----:B------:R-:W-:-:S02]  /*1cf0*/  FMNMX.FTZ R11, R26, R11, !PT ;  /* 0x0000000b1a0b7209 */ /* 0x000fc40007810000 */
[----:B------:R-:W-:Y:S02]  /*1d00*/  FMNMX.FTZ R18, R115, R18, !PT ;  /* 0x0000001273127209 */ /* 0x000fe40007810000 */
[----:B------:R-:W-:Y:S02]  /*1d10*/  FSEL R119, R65, -INF , !P5 ;  /* 0xff80000041777808 */ /* 0x000fe40006800000 */
[----:B------:R-:W-:Y:S02]  /*1d20*/  FMNMX.FTZ R11, R8, R11, !PT ;  /* 0x0000000b080b7209 */ /* 0x000fe40007810000 */
[----:B------:R-:W-:Y:S02]  /*1d30*/  FMNMX.FTZ R18, R121, R18, !PT ;  /* 0x0000001279127209 */ /* 0x000fe40007810000 */
[----:B------:R-:W-:Y:S02]  /*1d40*/  FSEL R130, R71, -INF , !P3 ;  /* 0xff80000047827808 */ /* 0x000fe40005800000 */
[----:B------:R-:W-:-:S02]  /*1d50*/  ISETP.GE.AND P3, PT, R16, R3, PT ;  /* 0x000000031000720c */ /* 0x000fc40003f66270 */
[-C--:B------:R-:W-:Y:S02]  /*1d60*/  ISETP.GE.AND P6, PT, R14, R3.reuse, PT ;  /* 0x000000030e00720c */ /* 0x080fe40003fc6270 */
[----:B------:R-:W-:Y:S02]  /*1d70*/  ISETP.GE.AND P5, PT, R2, R3, PT ;  /* 0x000000030200720c */ /* 0x000fe40003fa6270 */
[----:B------:R-:W-:Y:S02]  /*1d80*/  FSEL R127, R60, -INF , !P4 ;  /* 0xff8000003c7f7808 */ /* 0x000fe40006000000 */
[----:B------:R-:W-:Y:S02]  /*1d90*/  FMNMX.FTZ R3, R10, R11, !PT ;  /* 0x0000000b0a037209 */ /* 0x000fe40007810000 */
[----:B------:R-:W-:Y:S02]  /*1da0*/  FMNMX.FTZ R18, R119, R18, !PT ;  /* 0x0000001277127209 */ /* 0x000fe40007810000 */
[----:B------:R-:W-:-:S02]  /*1db0*/  FSEL R128, R67, -INF , !P1 ;  /* 0xff80000043807808 */ /* 0x000fc40004800000 */
[----:B------:R-:W-:Y:S02]  /*1dc0*/  ISETP.NE.AND P1, PT, R32, 0x1, PT ;  /* 0x000000012000780c */ /* 0x000fe40003f25270 */
[----:B------:R-:W-:Y:S02]  /*1dd0*/  FSEL R125, R61, -INF , !P3 ;  /* 0xff8000003d7d7808 */ /* 0x000fe40005800000 */
[----:B------:R-:W-:Y:S02]  /*1de0*/  FMNMX.FTZ R3, R74, R3, !PT ;  /* 0x000000034a037209 */ /* 0x000fe40007810000 */
[----:B------:R-:W-:Y:S02]  /*1df0*/  FMNMX.FTZ R18, R127, R18, !PT ;  /* 0x000000127f127209 */ /* 0x000fe40007810000 */
[----:B------:R-:W-:Y:S02]  /*1e00*/  FSEL R123, R88, -INF , !P6 ;  /* 0xff800000587b7808 */ /* 0x000fe40007000000 */
[----:B------:R-:W-:-:S02]  /*1e10*/  FMNMX.FTZ R3, R12, R3, !PT ;  /* 0x000000030c037209 */ /* 0x000fc40007810000 */
[----:B------:R-:W-:Y:S02]  /*1e20*/  FMNMX.FTZ R18, R125, R18, !PT ;  /* 0x000000127d127209 */ /* 0x000fe40007810000 */
[----:B------:R-:W-:Y:S02]  /*1e30*/  FSEL R31, R89, -INF , !P5 ;  /* 0xff800000591f7808 */ /* 0x000fe40006800000 */
[----:B------:R-:W-:Y:S02]  /*1e40*/  FMNMX.FTZ R3, R118, R3, !PT ;  /* 0x0000000376037209 */ /* 0x000fe40007810000 */
[----:B------:R-:W-:Y:S02]  /*1e50*/  FMNMX.FTZ R18, R123, R18, !PT ;  /* 0x000000127b127209 */ /* 0x000fe40007810000 */
[----:B------:R-:W-:Y:S02]  /*1e60*/  FSEL R120, R66, -INF , !P2 ;  /* 0xff80000042787808 */ /* 0x000fe40005000000 */
[----:B------:R-:W-:-:S02]  /*1e70*/  FMNMX.FTZ R11, R130, R3, !PT ;  /* 0x00000003820b7209 */ /* 0x000fc40007810000 */
        /* <DEDUP_REMOVED lines=28> */
.L_x_583:
[----:B------:R-:W-:Y:S01]  /*2040*/  FMNMX.FTZ R11, R120, R11, !PT ;  /* 0x0000000b780b7209 */ /* 0x000fe20007810000 */
[----:B------:R-:W2:Y:S01]  /*2050*/  SHFL.BFLY PT, R3, R18, 0x2, 0x1f ;  /* 0x0c401f0012037f89 */ /* 0x000ea200000e0000 */
[----:B------:R-:W-:Y:S01]  /*2060*/  ISETP.GE.AND P2, PT, R16, R35, PT ;  /* 0x000000231000720c */ /* 0x000fe20003f46270 */
[----:B------:R-:W-:Y:S01]  /*2070*/  ULDC UR4, c[0x0][0x2ec] ;  /* 0x0000bb0000047ab9 */ /* 0x000fe20000000800 */
[----:B------:R-:W-:Y:S02]  /*2080*/  FSEL R124, R62, -INF , !P0 ;  /* 0xff8000003e7c7808 */ /* 0x000fe40004000000 */
[----:B------:R-:W-:Y:S02]  /*2090*/  FMNMX.FTZ R11, R128, R11, !PT ;  /* 0x0000000b800b7209 */ /* 0x000fe40007810000 */
[----:B------:R-:W-:Y:S02]  /*20a0*/  ISETP.GE.AND P0, PT, R14, R35, PT ;  /* 0x000000230e00720c */ /* 0x000fe40003f06270 */
[----:B------:R-:W-:-:S02]  /*20b0*/  FSEL R122, R63, -INF , !P2 ;  /* 0xff8000003f7a7808 */ /* 0x000fc40005000000 */
[----:B------:R-:W-:Y:S02]  /*20c0*/  FMNMX.FTZ R11, R124, R11, !PT ;  /* 0x0000000b7c0b7209 */ /* 0x000fe40007810000 */
[----:B------:R-:W-:Y:S02]  /*20d0*/  ISETP.GE.AND P2, PT, R2, R35, PT ;  /* 0x000000230200720c */ /* 0x000fe40003f46270 */
[----:B------:R-:W-:Y:S02]  /*20e0*/  FSEL R30, R90, -INF , !P0 ;  /* 0xff8000005a1e7808 */ /* 0x000fe40004000000 */
[----:B------:R-:W-:Y:S02]  /*20f0*/  FMNMX.FTZ R11, R122, R11, !PT ;  /* 0x0000000b7a0b7209 */ /* 0x000fe40007810000 */
[----:B------:R-:W-:Y:S02]  /*2100*/  FSEL R28, R91, -INF , !P2 ;  /* 0xff8000005b1c7808 */ /* 0x000fe40005000000 */
[----:B------:R-:W-:-:S02]  /*2110*/  FMNMX.FTZ R11, R30, R11, !PT ;  /* 0x0000000b1e0b7209 */ /* 0x000fc40007810000 */
[----:B------:R-:W-:Y:S02]  /*2120*/  LOP3.LUT R155, R4, R6, RZ, 0xfc, !PT ;  /* 0x00000006049b7212 */ /* 0x000fe400078efcff */
[----:B------:R-:W-:Y:S02]  /*2130*/  FMNMX.FTZ R11, R28, R11, !PT ;  /* 0x0000000b1c0b7209 */ /* 0x000fe40007810000 */
[----:B--2---:R-:W-:Y:S02]  /*2140*/  FMNMX.FTZ R13, R18, R3, !PT ;  /* 0x00000003120d7209 */ /* 0x004fe40007810000 */
[----:B------:R-:W-:Y:S01]  /*2150*/  LEA R155, R155, UR5, 0x1 ;  /* 0x000000059b9b7c11 */ /* 0x000fe2000f8e08ff */
[----:B------:R-:W2:Y:S01]  /*2160*/  SHFL.BFLY PT, R2, R11, 0x2, 0x1f ;  /* 0x0c401f000b027f89 */ /* 0x000ea200000e0000 */
[----:B------:R-:W-:Y:S02]  /*2170*/  SHF.R.S32.HI R34, RZ, 0x1f, R34 ;  /* 0x0000001fff227819 */ /* 0x000fe40000011422 */
[-C--:B------:R-:W-:Y:S01]  /*2180*/  IADD3 R154, R0, R155.reuse, RZ ;  /* 0x0000009b009a7210 */ /* 0x080fe20007ffe0ff */
[----:B------:R-:W3:Y:S01]  /*2190*/  SHFL.BFLY PT, R100, R13, 0x1, 0x1f ;  /* 0x0c201f000d647f89 */ /* 0x000ee200000e0000 */
[----:B------:R-:W-:-:S02]  /*21a0*/  IADD3 R153, R5, R155, RZ ;  /* 0x0000009b05997210 */ /* 0x000fc40007ffe0ff */
[----:B------:R-:W-:Y:S01]  /*21b0*/  IADD3 R152, R5, R154, RZ ;  /* 0x0000009a05987210 */ /* 0x000fe20007ffe0ff */
[----:B------:R-:W-:Y:S01]  /*21c0*/  LDSM.16.MT88.4 R92, [R155+0x8000] ;  /* 0x008000009b5c783b */ /* 0x000fe20000004200 */
[----:B------:R-:W-:Y:S02]  /*21d0*/  LEA.HI R34, R34, R33, RZ, 0x2 ;  /* 0x0000002122227211 */ /* 0x000fe400078f10ff */
[C---:B------:R-:W-:Y:S01]  /*21e0*/  IADD3 R151, R159.reuse, 0x800, RZ ;  /* 0x000008009f977810 */ /* 0x040fe20007ffe0ff */
[----:B-1----:R-:W-:Y:S01]  /*21f0*/  LDSM.16.MT88.4 R40, [R154+0x8000] ;  /* 0x008000009a28783b */ /* 0x002fe20000004200 */
[----:B------:R-:W-:Y:S02]  /*2200*/  LOP3.LUT R34, R34, 0xfffffffc, RZ, 0xc0, !PT ;  /* 0xfffffffc22227812 */ /* 0x000fe400078ec0ff */
[----:B------:R-:W-:Y:S01]  /*2210*/  IADD3 R150, R159, 0x1000, RZ ;  /* 0x000010009f967810 */ /* 0x000fe20007ffe0ff */
[----:B------:R-:W-:Y:S01]  /*2220*/  LDSM.16.MT88.4 R48, [R153+0x8000] ;  /* 0x008000009930783b */ /* 0x000fe20000004200 */
[----:B------:R-:W-:-:S02]  /*2230*/  IADD3 R178, R33, -R34, RZ ;  /* 0x8000002221b27210 */ /* 0x000fc40007ffe0ff */
[C---:B------:R-:W-:Y:S01]  /*2240*/  IADD3 R149, R159.reuse, 0x1800, RZ ;  /* 0x000018009f957810 */ /* 0x040fe20007ffe0ff */
[----:B------:R-:W-:Y:S01]  /*2250*/  LDSM.16.MT88.4 R56, [R152+0x8000] ;  /* 0x008000009838783b */ /* 0x000fe20000004200 */
[C---:B------:R-:W-:Y:S02]  /*2260*/  IADD3 R147, R159.reuse, 0x2000, RZ ;  /* 0x000020009f937810 */ /* 0x040fe40007ffe0ff */
[----:B------:R-:W-:Y:S01]  /*2270*/  IADD3 R146, R159, 0x2800, RZ ;  /* 0x000028009f927810 */ /* 0x000fe20007ffe0ff */
[----:B------:R-:W-:Y:S01]  /*2280*/  LDSM.16.MT88.4 R64, [R155+0xa000] ;  /* 0x00a000009b40783b */ /* 0x000fe20000004200 */
[----:B--2---:R-:W-:Y:S02]  /*2290*/  FMNMX.FTZ R2, R11, R2, !PT ;  /* 0x000000020b027209 */ /* 0x004fe40007810000 */
[----:B------:R-:W-:Y:S01]  /*22a0*/  IADD3 R145, R159, 0x3000, RZ ;  /* 0x000030009f917810 */ /* 0x000fe20007ffe0ff */
[----:B------:R-:W-:Y:S01]  /*22b0*/  LDSM.16.MT88.4 R88, [R154+0xa000] ;  /* 0x00a000009a58783b */ /* 0x000fe20000004200 */
[----:B---3--:R-:W-:-:S02]  /*22c0*/  FMNMX.FTZ R100, R13, R100, !PT ;  /* 0x000000640d647209 */ /* 0x008fc40007810000 */
[----:B------:R-:W-:Y:S01]  /*22d0*/  IADD3 R144, R159, 0x3800, RZ ;  /* 0x000038009f907810 */ /* 0x000fe20007ffe0ff */
[----:B------:R-:W1:Y:S01]  /*22e0*/  SHFL.BFLY PT, R3, R2, 0x1, 0x1f ;  /* 0x0c201f0002037f89 */ /* 0x000e6200000e0000 */
[C---:B------:R-:W-:Y:S01]  /*22f0*/  FSETP.NEU.FTZ.AND P0, PT, R100.reuse, -INF , PT ;  /* 0xff8000006400780b */ /* 0x040fe20003f1d000 */
[----:B------:R-:W-:Y:S02]  /*2300*/  FMUL.FTZ R126, R100, UR4 ;  /* 0x00000004647e7c20 */ /* 0x000fe40008410000 */
[----:B------:R-:W-:Y:S03]  /*2310*/  LDSM.16.MT88.4 R16, [R153+0x8800] ;  /* 0x008800009910783b */ /* 0x000fe60000004200 */
[----:B------:R-:W-:Y:S01]  /*2320*/  FSEL R126, R126, RZ, P0 ;  /* 0x000000ff7e7e7208 */ /* 0x000fe20000000000 */
[----:B------:R-:W-:Y:S04]  /*2330*/  LDSM.16.MT88.4 R20, [R155+0xa800] ;  /* 0x00a800009b14783b */ /* 0x000fe80000004200 */
[--C-:B------:R-:W-:Y:S01]  /*2340*/  FFMA.FTZ R106, R29, UR4, -R126.reuse ;  /* 0x000000041d6a7c23 */ /* 0x100fe2000801087e */
[--C-:B------:R-:W-:Y:S01]  /*2350*/  FFMA.FTZ R111, R25, UR4, -R126.reuse ;  /* 0x00000004196f7c23 */ /* 0x100fe2000801087e */
[--C-:B------:R-:W-:Y:S01]  /*2360*/  FFMA.FTZ R110, R37, UR4, -R126.reuse ;  /* 0x00000004256e7c23 */ /* 0x100fe2000801087e */
[--C-:B------:R-:W-:Y:S01]  /*2370*/  FFMA.FTZ R109, R27, UR4, -R126.reuse ;  /* 0x000000041b6d7c23 */ /* 0x100fe2000801087e */
[--C-:B------:R-:W-:Y:S01]  /*2380*/  FFMA.FTZ R102, R77, UR4, -R126.reuse ;  /* 0x000000044d667c23 */ /* 0x100fe2000801087e */
[--C-:B------:R-:W-:Y:S01]  /*2390*/  FFMA.FTZ R103, R7, UR4, -R126.reuse ;  /* 0x0000000407677c23 */ /* 0x100fe2000801087e */
[----:B------:R-:W2:Y:S01]  /*23a0*/  LDSM.16.MT88.4 R76, [R153+0xa000] ;  /* 0x00a00000994c783b */ /* 0x000ea20000004200 */
[----:B------:R-:W-:Y:S01]  /*23b0*/  MUFU.EX2 R111, R111 ;  /* 0x0000006f006f7308 */ /* 0x000fe20000000800 */
[--C-:B------:R-:W-:Y:S01]  /*23c0*/  FFMA.FTZ R105, R9, UR4, -R126.reuse ;  /* 0x0000000409697c23 */ /* 0x100fe2000801087e */
[--C-:B------:R-:W-:Y:S01]  /*23d0*/  FFMA.FTZ R114, R117, UR4, -R126.reuse ;  /* 0x0000000475727c23 */ /* 0x100fe2000801087e */
[----:B------:R-:W3:Y:S01]  /*23e0*/  LDSM.16.MT88.4 R4, [R152+0xa000] ;  /* 0x00a000009804783b */ /* 0x000ee20000004200 */
[--C-:B------:R-:W-:Y:S01]  /*23f0*/  FFMA.FTZ R116, R121, UR4, -R126.reuse ;  /* 0x0000000479747c23 */ /* 0x100fe2000801087e */
[----:B-1----:R-:W-:Y:S01]  /*2400*/  FMNMX.FTZ R3, R2, R3, !PT ;  /* 0x0000000302037209 */ /* 0x002fe20007810000 */
[--C-:B------:R-:W-:Y:S01]  /*2410*/  FFMA.FTZ R117, R119, UR4, -R126.reuse ;  /* 0x0000000477757c23 */ /* 0x100fe2000801087e */
[--C-:B------:R-:W-:Y:S01]  /*2420*/  FFMA.FTZ R115, R115, UR4, -R126.reuse ;  /* 0x0000000473737c23 */ /* 0x100fe2000801087e */
[----:B------:R-:W1:Y:S01]  /*2430*/  MUFU.EX2 R110, R110 ;  /* 0x0000006e006e7308 */ /* 0x000e620000000800 */
[C---:B------:R-:W-:Y:S01]  /*2440*/  FSETP.NEU.FTZ.AND P0, PT, R3.reuse, -INF , PT ;  /* 0xff8000000300780b */ /* 0x040fe20003f1d000 */
[----:B------:R-:W-:Y:S01]  /*2450*/  FMUL.FTZ R2, R3, UR4 ;  /* 0x0000000403027c20 */ /* 0x000fe20008410000 */
[--C-:B------:R-:W-:Y:S01]  /*2460*/  FFMA.FTZ R127, R127, UR4, -R126.reuse ;  /* 0x000000047f7f7c23 */ /* 0x100fe2000801087e */
[----:B------:R-:W-:-:S03]  /*2470*/  FFMA.FTZ R123, R123, UR4, -R126 ;  /* 0x000000047b7b7c23 */ /* 0x000fc6000801087e */
[----:B------:R-:W-:Y:S01]  /*2480*/  FSEL R29, R2, RZ, P0 ;  /* 0x000000ff021d7208 */ /* 0x000fe20000000000 */
[----:B------:R-:W-:Y:S01]  /*2490*/  MUFU.EX2 R109, R109 ;  /* 0x0000006d006d7308 */ /* 0x000fe20000000800 */
[----:B------:R-:W-:-:S03]  /*24a0*/  FFMA.FTZ R2, R73, UR4, -R126 ;  /* 0x0000000449027c23 */ /* 0x000fc6000801087e */
[--C-:B------:R-:W-:Y:S01]  /*24b0*/  FFMA.FTZ R113, R38, UR4, -R29.reuse ;  /* 0x0000000426717c23 */ /* 0x100fe2000801081d */
[--C-:B------:R-:W-:Y:S01]  /*24c0*/  FFMA.FTZ R112, R36, UR4, -R29.reuse ;  /* 0x0000000424707c23 */ /* 0x100fe2000801081d */
[--C-:B------:R-:W-:Y:S01]  /*24d0*/  FFMA.FTZ R108, R24, UR4, -R29.reuse ;  /* 0x00000004186c7c23 */ /* 0x100fe2000801081d */
[--C-:B------:R-:W-:Y:S01]  /*24e0*/  FFMA.FTZ R107, R26, UR4, -R29.reuse ;  /* 0x000000041a6b7c23 */ /* 0x100fe2000801081d */
[----:B------:R-:W4:Y:S01]  /*24f0*/  MUFU.EX2 R106, R106 ;  /* 0x0000006a006a7308 */ /* 0x000f220000000800 */
[--C-:B------:R-:W-:Y:S01]  /*2500*/  FFMA.FTZ R104, R8, UR4, -R29.reuse ;  /* 0x0000000408687c23 */ /* 0x100fe2000801081d */
[--C-:B------:R-:W-:Y:S01]  /*2510*/  FFMA.FTZ R101, R10, UR4, -R29.reuse ;  /* 0x000000040a657c23 */ /* 0x100fe2000801081d */
[----:B-1----:R-:W-:Y:S01]  /*2520*/  F2FP.F16.F32.PACK_AB R80, R110, R111 ;  /* 0x0000006f6e50723e */ /* 0x002fe200000000ff */
[----:B------:R-:W1:Y:S01]  /*2530*/  LDSM.16.MT88.4 R8, [R155+0x8800] ;  /* 0x008800009b08783b */ /* 0x000e620000004200 */
[--C-:B------:R-:W-:Y:S01]  /*2540*/  FFMA.FTZ R35, R74, UR4, -R29.reuse ;  /* 0x000000044a237c23 */ /* 0x100fe2000801081d */
[--C-:B------:R-:W-:Y:S01]  /*2550*/  FFMA.FTZ R0, R12, UR4, -R29.reuse ;  /* 0x000000040c007c23 */ /* 0x100fe2000801081d */
[--C-:B------:R-:W-:Y:S01]  /*2560*/  FFMA.FTZ R118, R118, UR4, -R29.reuse ;  /* 0x0000000476767c23 */ /* 0x100fe2000801081d */
[----:B------:R-:W-:Y:S01]  /*2570*/  MUFU.EX2 R113, R113 ;  /* 0x0000007100717308 */ /* 0x000fe20000000800 */
[----:B------:R-:W5:Y:S01]  /*2580*/  LDSM.16.MT88.4 R12, [R152+0x8800] ;  /* 0x00880000980c783b */ /* 0x000f620000004200 */
[--C-:B------:R-:W-:Y:S01]  /*2590*/  FFMA.FTZ R119, R130, UR4, -R29.reuse ;  /* 0x0000000482777c23 */ /* 0x100fe2000801081d */
[--C-:B------:R-:W-:Y:S01]  /*25a0*/  FFMA.FTZ R120, R120, UR4, -R29.reuse ;  /* 0x0000000478787c23 */ /* 0x100fe2000801081d */
[--C-:B------:R-:W-:Y:S01]  /*25b0*/  FFMA.FTZ R121, R128, UR4, -R29.reuse ;  /* 0x0000000480797c23 */ /* 0x100fe2000801081d */
[----:B------:R-:W5:Y:S01]  /*25c0*/  LDSM.16.MT88.4 R24, [R154+0x8800] ;  /* 0x008800009a18783b */ /* 0x000f620000004200 */
[--C-:B------:R-:W-:Y:S01]  /*25d0*/  FFMA.FTZ R128, R125, UR4, -R126.reuse ;  /* 0x000000047d807c23 */ /* 0x100fe2000801087e */
[--C-:B------:R-:W-:Y:S01]  /*25e0*/  FFMA.FTZ R125, R122, UR4, -R29.reuse ;  /* 0x000000047a7d7c23 */ /* 0x100fe2000801081d */
[----:B------:R-:W2:Y:S01]  /*25f0*/  MUFU.EX2 R112, R112 ;  /* 0x0000007000707308 */ /* 0x000ea20000000800 */
[----:B----4-:R-:W-:Y:S01]  /*2600*/  F2FP.F16.F32.PACK_AB R82, R106, R109 ;  /* 0x0000006d6a52723e */ /* 0x010fe200000000ff */
[----:B------:R-:W-:Y:S01]  /*2610*/  FFMA.FTZ R126, R31, UR4, -R126 ;  /* 0x000000041f7e7c23 */ /* 0x000fe2000801087e */
[--C-:B------:R-:W-:Y:S01]  /*2620*/  FFMA.FTZ R124, R124, UR4, -R29.reuse ;  /* 0x000000047c7c7c23 */ /* 0x100fe2000801081d */
[--C-:B------:R-:W-:Y:S01]  /*2630*/  FFMA.FTZ R122, R30, UR4, -R29.reuse ;  /* 0x000000041e7a7c23 */ /* 0x100fe2000801081d */
[----:B------:R-:W-:Y:S01]  /*2640*/  FFMA.FTZ R177, R28, UR4, -R29 ;  /* 0x000000041cb17c23 */ /* 0x000fe2000801081d */
[----:B------:R-:W-:Y:S01]  /*2650*/  FADD.FTZ R110, R111, R110 ;  /* 0x0000006e6f6e7221 */ /* 0x000fe20000010000 */
[----:B------:R-:W-:Y:S01]  /*2660*/  LDSM.16.MT88.4 R28, [R154+0x9800] ;  /* 0x009800009a1c783b */ /* 0x000fe20000004200 */
[----:B------:R-:W-:Y:S02]  /*2670*/  MUFU.EX2 R108, R108 ;  /* 0x0000006c006c7308 */ /* 0x000fe40000000800 */
[----:B------:R-:W-:-:S04]  /*2680*/  FADD.FTZ R109, R109, R110 ;  /* 0x0000006e6d6d7221 */ /* 0x000fc80000010000 */
[----:B------:R-:W-:Y:S02]  /*2690*/  FADD.FTZ R106, R106, R109 ;  /* 0x0000006d6a6a7221 */ /* 0x000fe40000010000 */
[----:B------:R-:W4:Y:S01]  /*26a0*/  MUFU.EX2 R107, R107 ;  /* 0x0000006b006b7308 */ /* 0x000f220000000800 */
[----:B--2---:R-:W-:Y:S01]  /*26b0*/  F2FP.F16.F32.PACK_AB R81, R112, R113 ;  /* 0x000000717051723e */ /* 0x004fe200000000ff */
[----:B------:R-:W-:-:S06]  /*26c0*/  FADD.FTZ R113, R113, R112 ;  /* 0x0000007071717221 */ /* 0x000fcc0000010000 */
[----:B------:R-:W-:Y:S08]  /*26d0*/  MUFU.EX2 R105, R105 ;  /* 0x0000006900697308 */ /* 0x000ff00000000800 */
[----:B------:R-:W2:Y:S01]  /*26e0*/  MUFU.EX2 R102, R102 ;  /* 0x0000006600667308 */ /* 0x000ea20000000800 */
[----:B----4-:R-:W-:Y:S01]  /*26f0*/  F2FP.F16.F32.PACK_AB R83, R107, R108 ;  /* 0x0000006c6b53723e */ /* 0x010fe200000000ff */
[----:B------:R-:W-:-:S04]  /*2700*/  FADD.FTZ R108, R108, R113 ;  /* 0x000000716c6c7221 */ /* 0x000fc80000010000 */
[----:B------:R-:W-:Y:S02]  /*2710*/  FADD.FTZ R107, R107, R108 ;  /* 0x0000006c6b6b7221 */ /* 0x000fe40000010000 */
[C---:B------:R-:W-:Y:S01]  /*2720*/  HMMA.16816.F32 R96, R80.reuse, R92, RZ ;  /* 0x0000005c5060723c */ /* 0x040fe200000018ff */
[----:B------:R-:W-:Y:S05]  /*2730*/  MUFU.EX2 R103, R103 ;  /* 0x0000006700677308 */ /* 0x000fea0000000800 */
[C---:B------:R-:W-:Y:S03]  /*2740*/  HMMA.16816.F32 R92, R80.reuse, R94, RZ ;  /* 0x0000005e505c723c */ /* 0x040fe600000018ff */
[----:B------:R-:W-:Y:S03]  /*2750*/  MUFU.EX2 R2, R2 ;  /* 0x0000000200027308 */ /* 0x000fe60000000800 */
[C---:B------:R-:W-:Y:S05]  /*2760*/  HMMA.16816.F32 R36, R80.reuse, R40, RZ ;  /* 0x000000285024723c */ /* 0x040fea00000018ff */
[----:B------:R-:W-:Y:S01]  /*2770*/  MUFU.EX2 R104, R104 ;  /* 0x0000006800687308 */ /* 0x000fe20000000800 */
[C---:B------:R-:W-:Y:S06]  /*2780*/  HMMA.16816.F32 R44, R80.reuse, R48, RZ ;  /* 0x00000030502c723c */ /* 0x040fec00000018ff */
[C---:B------:R-:W-:Y:S01]  /*2790*/  HMMA.16816.F32 R52, R80.reuse, R56, RZ ;  /* 0x000000385034723c */ /* 0x040fe200000018ff */
[----:B------:R-:W4:Y:S05]  /*27a0*/  MUFU.EX2 R101, R101 ;  /* 0x0000006500657308 */ /* 0x000f2a0000000800 */
[C---:B------:R-:W-:Y:S03]  /*27b0*/  HMMA.16816.F32 R60, R80.reuse, R64, RZ ;  /* 0x00000040503c723c */ /* 0x040fe600000018ff */
[----:B------:R-:W-:Y:S03]  /*27c0*/  MUFU.EX2 R35, R35 ;  /* 0x0000002300237308 */ /* 0x000fe60000000800 */
[C---:B------:R-:W-:Y:S05]  /*27d0*/  HMMA.16816.F32 R68, R80.reuse, R88, RZ ;  /* 0x000000585044723c */ /* 0x040fea00000018ff */
[----:B------:R-:W1:Y:S01]  /*27e0*/  MUFU.EX2 R0, R0 ;  /* 0x0000000000007308 */ /* 0x000e620000000800 */
[C---:B------:R-:W-:Y:S06]  /*27f0*/  HMMA.16816.F32 R72, R80.reuse, R76, RZ ;  /* 0x0000004c5048723c */ /* 0x040fec00000018ff */
[C---:B------:R-:W-:Y:S01]  /*2800*/  HMMA.16816.F32 R40, R80.reuse, R42, RZ ;  /* 0x0000002a5028723c */ /* 0x040fe200000018ff */
[----:B------:R-:W-:Y:S05]  /*2810*/  MUFU.EX2 R114, R114 ;  /* 0x0000007200727308 */ /* 0x000fea0000000800 */
[C---:B------:R-:W-:Y:S03]  /*2820*/  HMMA.16816.F32 R48, R80.reuse, R50, RZ ;  /* 0x000000325030723c */ /* 0x040fe600000018ff */
[----:B------:R-:W5:Y:S03]  /*2830*/  MUFU.EX2 R115, R115 ;  /* 0x0000007300737308 */ /* 0x000f660000000800 */
[C---:B------:R-:W-:Y:S05]  /*2840*/  HMMA.16816.F32 R56, R80.reuse, R58, RZ ;  /* 0x0000003a5038723c */ /* 0x040fea00000018ff */
[----:B------:R-:W-:Y:S01]  /*2850*/  MUFU.EX2 R116, R116 ;  /* 0x0000007400747308 */ /* 0x000fe20000000800 */
[C---:B------:R-:W-:Y:S06]  /*2860*/  HMMA.16816.F32 R64, R80.reuse, R66, RZ ;  /* 0x000000425040723c */ /* 0x040fec00000018ff */
[C---:B------:R-:W-:Y:S01]  /*2870*/  HMMA.16816.F32 R88, R80.reuse, R90, RZ ;  /* 0x0000005a5058723c */ /* 0x040fe200000018ff */
[----:B------:R-:W-:Y:S05]  /*2880*/  MUFU.EX2 R117, R117 ;  /* 0x0000007500757308 */ /* 0x000fea0000000800 */
[C---:B------:R-:W-:Y:S03]  /*2890*/  HMMA.16816.F32 R76, R80.reuse, R78, RZ ;  /* 0x0000004e504c723c */ /* 0x040fe600000018ff */
[----:B------:R-:W-:Y:S03]  /*28a0*/  MUFU.EX2 R118, R118 ;  /* 0x0000007600767308 */ /* 0x000fe60000000800 */
[C---:B---3--:R-:W-:Y:S05]  /*28b0*/  HMMA.16816.F32 R84, R80.reuse, R4, RZ ;  /* 0x000000045054723c */ /* 0x048fea00000018ff */
[----:B------:R-:W3:Y:S01]  /*28c0*/  MUFU.EX2 R119, R119 ;  /* 0x0000007700777308 */ /* 0x000ee20000000800 */
[----:B------:R-:W-:Y:S01]  /*28d0*/  HMMA.16816.F32 R80, R80, R6, RZ ;  /* 0x000000065050723c */ /* 0x000fe200000018ff */
[----:B--2---:R-:W-:Y:S01]  /*28e0*/  F2FP.F16.F32.PACK_AB R4, R102, R105 ;  /* 0x000000696604723e */ /* 0x004fe200000000ff */
[----:B------:R-:W-:Y:S01]  /*28f0*/  FADD.FTZ R105, R105, R106 ;  /* 0x0000006a69697221 */ /* 0x000fe20000010000 */
[----:B----4-:R-:W-:Y:S01]  /*2900*/  F2FP.F16.F32.PACK_AB R5, R101, R104 ;  /* 0x000000686505723e */ /* 0x010fe200000000ff */
[----:B------:R-:W-:-:S02]  /*2910*/  FADD.FTZ R104, R104, R107 ;  /* 0x0000006b68687221 */ /* 0x000fc40000010000 */
[----:B------:R-:W-:Y:S01]  /*2920*/  FADD.FTZ R102, R102, R105 ;  /* 0x0000006966667221 */ /* 0x000fe20000010000 */
[----:B------:R-:W-:Y:S01]  /*2930*/  F2FP.F16.F32.PACK_AB R6, R2, R103 ;  /* 0x000000670206723e */ /* 0x000fe200000000ff */
[----:B------:R-:W-:Y:S01]  /*2940*/  MUFU.EX2 R120, R120 ;  /* 0x0000007800787308 */ /* 0x000fe20000000800 */
[----:B-1----:R-:W-:Y:S01]  /*2950*/  F2FP.F16.F32.PACK_AB R7, R0, R35 ;  /* 0x000000230007723e */ /* 0x002fe200000000ff */
[----:B------:R-:W-:Y:S01]  /*2960*/  FADD.FTZ R104, R101, R104 ;  /* 0x0000006865687221 */ /* 0x000fe20000010000 */
[----:B------:R-:W-:-:S03]  /*2970*/  FADD.FTZ R103, R103, R102 ;  /* 0x0000006667677221 */ /* 0x000fc60000010000 */
[----:B------:R-:W-:Y:S01]  /*2980*/  FADD.FTZ R35, R35, R104 ;  /* 0x0000006823237221 */ /* 0x000fe20000010000 */
[----:B------:R-:W-:Y:S01]  /*2990*/  FADD.FTZ R103, R2, R103 ;  /* 0x0000006702677221 */ /* 0x000fe20000010000 */
[----:B------:R-:W-:Y:S01]  /*29a0*/  HMMA.16816.F32 R96, R4, R8, R96 ;  /* 0x000000080460723c */ /* 0x000fe20000001860 */
[----:B------:R-:W1:Y:S01]  /*29b0*/  MUFU.EX2 R121, R121 ;  /* 0x0000007900797308 */ /* 0x000e620000000800 */
[----:B------:R-:W-:-:S04]  /*29c0*/  FADD.FTZ R35, R0, R35 ;  /* 0x0000002300237221 */ /* 0x000fc80000010000 */
[C---:B------:R-:W-:Y:S01]  /*29d0*/  HMMA.16816.F32 R92, R4.reuse, R10, R92 ;  /* 0x0000000a045c723c */ /* 0x040fe2000000185c */
[----:B------:R-:W2:Y:S02]  /*29e0*/  LDSM.16.MT88.4 R8, [R154+0xa800] ;  /* 0x00a800009a08783b */ /* 0x000ea40000004200 */
[----:B------:R-:W-:Y:S03]  /*29f0*/  MUFU.EX2 R127, R127 ;  /* 0x0000007f007f7308 */ /* 0x000fe60000000800 */
[C---:B------:R-:W-:Y:S05]  /*2a00*/  HMMA.16816.F32 R44, R4.reuse, R16, R44 ;  /* 0x00000010042c723c */ /* 0x040fea000000182c */
[----:B------:R-:W4:Y:S01]  /*2a10*/  MUFU.EX2 R128, R128 ;  /* 0x0000008000807308 */ /* 0x000f220000000800 */
[C---:B------:R-:W-:Y:S01]  /*2a20*/  HMMA.16816.F32 R48, R4.reuse, R18, R48 ;  /* 0x000000120430723c */ /* 0x040fe20000001830 */
[----:B------:R-:W3:Y:S05]  /*2a30*/  LDSM.16.MT88.4 R16, [R153+0xa800] ;  /* 0x00a800009910783b */ /* 0x000eea0000004200 */
[C---:B-----5:R-:W-:Y:S01]  /*2a40*/  HMMA.16816.F32 R52, R4.reuse, R12, R52 ;  /* 0x0000000c0434723c */ /* 0x060fe20000001834 */
[----:B------:R-:W-:Y:S05]  /*2a50*/  MUFU.EX2 R123, R123 ;  /* 0x0000007b007b7308 */ /* 0x000fea0000000800 */
[C---:B------:R-:W-:Y:S01]  /*2a60*/  HMMA.16816.F32 R56, R4.reuse, R14, R56 ;  /* 0x0000000e0438723c */ /* 0x040fe20000001838 */
[----:B------:R-:W5:Y:S02]  /*2a70*/  LDSM.16.MT88.4 R12, [R152+0xa800] ;  /* 0x00a80000980c783b */ /* 0x000f640000004200 */
[----:B------:R-:W-:Y:S03]  /*2a80*/  MUFU.EX2 R126, R126 ;  /* 0x0000007e007e7308 */ /* 0x000fe60000000800 */
[C---:B------:R-:W-:Y:S05]  /*2a90*/  HMMA.16816.F32 R36, R4.reuse, R24, R36 ;  /* 0x000000180424723c */ /* 0x040fea0000001824 */
[----:B------:R-:W-:Y:S01]  /*2aa0*/  MUFU.EX2 R124, R124 ;  /* 0x0000007c007c7308 */ /* 0x000fe20000000800 */
[C---:B------:R-:W-:Y:S01]  /*2ab0*/  HMMA.16816.F32 R40, R4.reuse, R26, R40 ;  /* 0x0000001a0428723c */ /* 0x040fe20000001828 */
[----:B------:R-:W-:Y:S05]  /*2ac0*/  LDSM.16.MT88.4 R24, [R154+0x9000] ;  /* 0x009000009a18783b */ /* 0x000fea0000004200 */
[C---:B--2---:R-:W-:Y:S01]  /*2ad0*/  HMMA.16816.F32 R68, R4.reuse, R8, R68 ;  /* 0x000000080444723c */ /* 0x044fe20000001844 */
[----:B------:R-:W2:Y:S05]  /*2ae0*/  MUFU.EX2 R125, R125 ;  /* 0x0000007d007d7308 */ /* 0x000eaa0000000800 */
[C---:B------:R-:W-:Y:S01]  /*2af0*/  HMMA.16816.F32 R88, R4.reuse, R10, R88 ;  /* 0x0000000a0458723c */ /* 0x040fe20000001858 */
[----:B------:R-:W4:Y:S02]  /*2b00*/  LDSM.16.MT88.4 R8, [R153+0x9000] ;  /* 0x009000009908783b */ /* 0x000f240000004200 */
[----:B------:R-:W-:Y:S03]  /*2b10*/  MUFU.EX2 R122, R122 ;  /* 0x0000007a007a7308 */ /* 0x000fe60000000800 */
[C---:B------:R-:W-:Y:S05]  /*2b20*/  HMMA.16816.F32 R60, R4.reuse, R20, R60 ;  /* 0x00000014043c723c */ /* 0x040fea000000183c */
[----:B------:R-:W2:Y:S01]  /*2b30*/  MUFU.EX2 R177, R177 ;  /* 0x000000b100b17308 */ /* 0x000ea20000000800 */
[C---:B------:R-:W-:Y:S01]  /*2b40*/  HMMA.16816.F32 R64, R4.reuse, R22, R64 ;  /* 0x000000160440723c */ /* 0x040fe20000001840 */
[----:B------:R-:W2:Y:S05]  /*2b50*/  LDSM.16.MT88.4 R20, [R155+0x9000] ;  /* 0x009000009b14783b */ /* 0x000eaa0000004200 */
[C---:B---3--:R-:W-:Y:S06]  /*2b60*/  HMMA.16816.F32 R72, R4.reuse, R16, R72 ;  /* 0x000000100448723c */ /* 0x048fec0000001848 */
[C---:B------:R-:W-:Y:S01]  /*2b70*/  HMMA.16816.F32 R76, R4.reuse, R18, R76 ;  /* 0x00000012044c723c */ /* 0x040fe2000000184c */
[----:B------:R-:W3:Y:S05]  /*2b80*/  LDSM.16.MT88.4 R16, [R152+0x9000] ;  /* 0x009000009810783b */ /* 0x000eea0000004200 */
[C---:B-----5:R-:W-:Y:S06]  /*2b90*/  HMMA.16816.F32 R84, R4.reuse, R12, R84 ;  /* 0x0000000c0454723c */ /* 0x060fec0000001854 */
[----:B------:R-:W-:Y:S01]  /*2ba0*/  HMMA.16816.F32 R80, R4, R14, R80 ;  /* 0x0000000e0450723c */ /* 0x000fe20000001850 */
[----:B------:R-:W5:Y:S06]  /*2bb0*/  LDSM.16.MT88.4 R12, [R155+0xb000] ;  /* 0x00b000009b0c783b */ /* 0x000f6c0000004200 */
[----:B------:R-:W-:Y:S01]  /*2bc0*/  F2FP.F16.F32.PACK_AB R4, R115, R114 ;  /* 0x000000727304723e */ /* 0x000fe200000000ff */
[----:B------:R-:W-:Y:S01]  /*2bd0*/  FADD.FTZ R114, R114, R103 ;  /* 0x0000006772727221 */ /* 0x000fe20000010000 */
[----:B------:R-:W-:Y:S01]  /*2be0*/  F2FP.F16.F32.PACK_AB R5, R119, R118 ;  /* 0x000000767705723e */ /* 0x000fe200000000ff */
[----:B------:R-:W-:Y:S01]  /*2bf0*/  FADD.FTZ R118, R118, R35 ;  /* 0x0000002376767221 */ /* 0x000fe20000010000 */
[----:B------:R-:W-:Y:S01]  /*2c00*/  F2FP.F16.F32.PACK_AB R6, R117, R116 ;  /* 0x000000747506723e */ /* 0x000fe200000000ff */
[----:B------:R-:W-:Y:S01]  /*2c10*/  FADD.FTZ R115, R115, R114 ;  /* 0x0000007273737221 */ /* 0x000fe20000010000 */
[----:B-1----:R-:W-:Y:S01]  /*2c20*/  F2FP.F16.F32.PACK_AB R7, R121, R120 ;  /* 0x000000787907723e */ /* 0x002fe200000000ff */
[----:B------:R-:W-:-:S02]  /*2c30*/  FADD.FTZ R119, R119, R118 ;  /* 0x0000007677777221 */ /* 0x000fc40000010000 */
[----:B------:R-:W-:Y:S02]  /*2c40*/  FADD.FTZ R116, R116, R115 ;  /* 0x0000007374747221 */ /* 0x000fe40000010000 */
[----:B------:R-:W-:Y:S02]  /*2c50*/  FADD.FTZ R120, R120, R119 ;  /* 0x0000007778787221 */ /* 0x000fe40000010000 */
[----:B----4-:R-:W-:Y:S01]  /*2c60*/  HMMA.16816.F32 R44, R4, R8, R44 ;  /* 0x00000008042c723c */ /* 0x010fe2000000182c */
[----:B------:R-:W-:Y:S01]  /*2c70*/  FADD.FTZ R116, R117, R116 ;  /* 0x0000007475747221 */ /* 0x000fe20000010000 */
[----:B------:R-:W-:-:S04]  /*2c80*/  FADD.FTZ R121, R121, R120 ;  /* 0x0000007879797221 */ /* 0x000fc80000010000 */
[C---:B------:R-:W-:Y:S01]  /*2c90*/  HMMA.16816.F32 R48, R4.reuse, R10, R48 ;  /* 0x0000000a0430723c */ /* 0x040fe20000001830 */
[----:B------:R-:W1:Y:S05]  /*2ca0*/  LDSM.16.MT88.4 R8, [R153+0xb000] ;  /* 0x00b000009908783b */ /* 0x000e6a0000004200 */
[C---:B--2---:R-:W-:Y:S06]  /*2cb0*/  HMMA.16816.F32 R96, R4.reuse, R20, R96 ;  /* 0x000000140460723c */ /* 0x044fec0000001860 */
[C---:B------:R-:W-:Y:S01]  /*2cc0*/  HMMA.16816.F32 R92, R4.reuse, R22, R92 ;  /* 0x00000016045c723c */ /* 0x040fe2000000185c */
[----:B------:R-:W2:Y:S05]  /*2cd0*/  LDSM.16.MT88.4 R20, [R154+0xb000] ;  /* 0x00b000009a14783b */ /* 0x000eaa0000004200 */
[C---:B---3--:R-:W-:Y:S06]  /*2ce0*/  HMMA.16816.F32 R52, R4.reuse, R16, R52 ;  /* 0x000000100434723c */ /* 0x048fec0000001834 */
[C---:B------:R-:W-:Y:S01]  /*2cf0*/  HMMA.16816.F32 R56, R4.reuse, R18, R56 ;  /* 0x000000120438723c */ /* 0x040fe20000001838 */
[----:B------:R-:W3:Y:S05]  /*2d00*/  LDSM.16.MT88.4 R16, [R152+0xb000] ;  /* 0x00b000009810783b */ /* 0x000eea0000004200 */
[C---:B-----5:R-:W-:Y:S06]  /*2d10*/  HMMA.16816.F32 R60, R4.reuse, R12, R60 ;  /* 0x0000000c043c723c */ /* 0x060fec000000183c */
[C---:B------:R-:W-:Y:S01]  /*2d20*/  HMMA.16816.F32 R64, R4.reuse, R14, R64 ;  /* 0x0000000e0440723c */ /* 0x040fe20000001840 */
[----:B------:R-:W4:Y:S05]  /*2d30*/  LDSM.16.MT88.4 R12, [R155+0x9800] ;  /* 0x009800009b0c783b */ /* 0x000f2a0000004200 */
[C---:B-1----:R-:W-:Y:S06]  /*2d40*/  HMMA.16816.F32 R72, R4.reuse, R8, R72 ;  /* 0x000000080448723c */ /* 0x042fec0000001848 */
[C---:B------:R-:W-:Y:S01]  /*2d50*/  HMMA.16816.F32 R76, R4.reuse, R10, R76 ;  /* 0x0000000a044c723c */ /* 0x040fe2000000184c */
[----:B------:R-:W1:Y:S05]  /*2d60*/  LDSM.16.MT88.4 R8, [R152+0x9800] ;  /* 0x009800009808783b */ /* 0x000e6a0000004200 */
[C---:B------:R-:W-:Y:S06]  /*2d70*/  HMMA.16816.F32 R36, R4.reuse, R24, R36 ;  /* 0x000000180424723c */ /* 0x040fec0000001824 */
[C---:B------:R-:W-:Y:S01]  /*2d80*/  HMMA.16816.F32 R40, R4.reuse, R26, R40 ;  /* 0x0000001a0428723c */ /* 0x040fe20000001828 */
[----:B------:R-:W5:Y:S05]  /*2d90*/  LDSM.16.MT88.4 R24, [R153+0x9800] ;  /* 0x009800009918783b */ /* 0x000f6a0000004200 */
[C---:B--2---:R-:W-:Y:S06]  /*2da0*/  HMMA.16816.F32 R68, R4.reuse, R20, R68 ;  /* 0x000000140444723c */ /* 0x044fec0000001844 */
[C---:B------:R-:W-:Y:S01]  /*2db0*/  HMMA.16816.F32 R88, R4.reuse, R22, R88 ;  /* 0x000000160458723c */ /* 0x040fe20000001858 */
[----:B------:R-:W2:Y:S05]  /*2dc0*/  LDSM.16.MT88.4 R20, [R155+0xb800] ;  /* 0x00b800009b14783b */ /* 0x000eaa0000004200 */
[C---:B---3--:R-:W-:Y:S06]  /*2dd0*/  HMMA.16816.F32 R84, R4.reuse, R16, R84 ;  /* 0x000000100454723c */ /* 0x048fec0000001854 */
[----:B------:R-:W-:Y:S01]  /*2de0*/  HMMA.16816.F32 R80, R4, R18, R80 ;  /* 0x000000120450723c */ /* 0x000fe20000001850 */
[----:B------:R-:W3:Y:S06]  /*2df0*/  LDSM.16.MT88.4 R16, [R154+0xb800] ;  /* 0x00b800009a10783b */ /* 0x000eec0000004200 */
[----:B------:R-:W-:Y:S01]  /*2e00*/  F2FP.F16.F32.PACK_AB R4, R128, R127 ;  /* 0x0000007f8004723e */ /* 0x000fe200000000ff */
[----:B------:R-:W-:Y:S01]  /*2e10*/  FADD.FTZ R127, R127, R116 ;  /* 0x000000747f7f7221 */ /* 0x000fe20000010000 */
[----:B------:R-:W-:Y:S01]  /*2e20*/  F2FP.F16.F32.PACK_AB R5, R125, R124 ;  /* 0x0000007c7d05723e */ /* 0x000fe200000000ff */
[----:B------:R-:W-:Y:S01]  /*2e30*/  FADD.FTZ R124, R124, R121 ;  /* 0x000000797c7c7221 */ /* 0x000fe20000010000 */
[----:B------:R-:W-:Y:S01]  /*2e40*/  F2FP.F16.F32.PACK_AB R6, R126, R123 ;  /* 0x0000007b7e06723e */ /* 0x000fe200000000ff */
[----:B------:R-:W-:Y:S01]  /*2e50*/  FADD.FTZ R128, R128, R127 ;  /* 0x0000007f80807221 */ /* 0x000fe20000010000 */
[----:B------:R-:W-:Y:S01]  /*2e60*/  F2FP.F16.F32.PACK_AB R7, R177, R122 ;  /* 0x0000007ab107723e */ /* 0x000fe200000000ff */
[----:B------:R-:W-:-:S02]  /*2e70*/  FADD.FTZ R125, R125, R124 ;  /* 0x0000007c7d7d7221 */ /* 0x000fc40000010000 */
[----:B------:R-:W-:Y:S02]  /*2e80*/  FADD.FTZ R123, R123, R128 ;  /* 0x000000807b7b7221 */ /* 0x000fe40000010000 */
[----:B------:R-:W-:Y:S02]  /*2e90*/  FADD.FTZ R122, R122, R125 ;  /* 0x0000007d7a7a7221 */ /* 0x000fe40000010000 */
[----:B----4-:R-:W-:Y:S01]  /*2ea0*/  HMMA.16816.F32 R96, R4, R12, R96 ;  /* 0x0000000c0460723c */ /* 0x010fe20000001860 */
[----:B------:R-:W-:Y:S01]  /*2eb0*/  FADD.FTZ R179, R126, R123 ;  /* 0x0000007b7eb37221 */ /* 0x000fe20000010000 */
[----:B------:R-:W-:-:S04]  /*2ec0*/  FADD.FTZ R177, R177, R122 ;  /* 0x0000007ab1b17221 */ /* 0x000fc80000010000 */
[C---:B------:R-:W-:Y:S01]  /*2ed0*/  HMMA.16816.F32 R92, R4.reuse, R14, R92 ;  /* 0x0000000e045c723c */ /* 0x040fe2000000185c */
[----:B------:R-:W4:Y:S05]  /*2ee0*/  LDSM.16.MT88.4 R12, [R153+0xb800] ;  /* 0x00b80000990c783b */ /* 0x000f2a0000004200 */
[C---:B-1----:R-:W-:Y:S06]  /*2ef0*/  HMMA.16816.F32 R52, R4.reuse, R8, R52 ;  /* 0x000000080434723c */ /* 0x042fec0000001834 */
[C---:B------:R-:W-:Y:S01]  /*2f00*/  HMMA.16816.F32 R56, R4.reuse, R10, R56 ;  /* 0x0000000a0438723c */ /* 0x040fe20000001838 */
[----:B------:R-:W1:Y:S05]  /*2f10*/  LDSM.16.MT88.4 R8, [R152+0xb800] ;  /* 0x00b800009808783b */ /* 0x000e6a0000004200 */
[C---:B------:R-:W-:Y:S06]  /*2f20*/  HMMA.16816.F32 R36, R4.reuse, R28, R36 ;  /* 0x0000001c0424723c */ /* 0x040fec0000001824 */
[C---:B------:R-:W-:Y:S06]  /*2f30*/  HMMA.16816.F32 R40, R4.reuse, R30, R40 ;  /* 0x0000001e0428723c */ /* 0x040fec0000001828 */
[C---:B-----5:R-:W-:Y:S06]  /*2f40*/  HMMA.16816.F32 R44, R4.reuse, R24, R44 ;  /* 0x00000018042c723c */ /* 0x060fec000000182c */
[C---:B------:R-:W-:Y:S06]  /*2f50*/  HMMA.16816.F32 R48, R4.reuse, R26, R48 ;  /* 0x0000001a0430723c */ /* 0x040fec0000001830 */
[C---:B--2---:R-:W-:Y:S06]  /*2f60*/  HMMA.16816.F32 R60, R4.reuse, R20, R60 ;  /* 0x00000014043c723c */ /* 0x044fec000000183c */
[C---:B------:R-:W-:Y:S06]  /*2f70*/  HMMA.16816.F32 R64, R4.reuse, R22, R64 ;  /* 0x000000160440723c */ /* 0x040fec0000001840 */
[C---:B---3--:R-:W-:Y:S06]  /*2f80*/  HMMA.16816.F32 R68, R4.reuse, R16, R68 ;  /* 0x000000100444723c */ /* 0x048fec0000001844 */
[C---:B------:R-:W-:Y:S06]  /*2f90*/  HMMA.16816.F32 R88, R4.reuse, R18, R88 ;  /* 0x000000120458723c */ /* 0x040fec0000001858 */
[C---:B----4-:R-:W-:Y:S06]  /*2fa0*/  HMMA.16816.F32 R72, R4.reuse, R12, R72 ;  /* 0x0000000c0448723c */ /* 0x050fec0000001848 */
[C---:B------:R-:W-:Y:S06]  /*2fb0*/  HMMA.16816.F32 R76, R4.reuse, R14, R76 ;  /* 0x0000000e044c723c */ /* 0x040fec000000184c */
[C---:B-1----:R-:W-:Y:S06]  /*2fc0*/  HMMA.16816.F32 R84, R4.reuse, R8, R84 ;  /* 0x000000080454723c */ /* 0x042fec0000001854 */
[----:B------:R-:W-:Y:S01]  /*2fd0*/  HMMA.16816.F32 R80, R4, R10, R80 ;  /* 0x0000000a0450723c */ /* 0x000fe20000001850 */
[----:B------:R-:W-:-:S08]  /*2fe0*/  NOP ;  /* 0x0000000000007918 */ /* 0x000fd00000000000 */
[----:B------:R-:W-:-:S15]  /*2ff0*/  @!P1 BRA `(.L_x_584) ;  /* 0x0000001c00dc9947 */ /* 0x000fde0003800000 */
[----:B------:R-:W-:Y:S01]  /*3000*/  IADD3 R176, R32, -0x2, RZ ;  /* 0xfffffffe20b07810 */ /* 0x000fe20007ffe0ff */
[----:B------:R-:W-:Y:S01]  /*3010*/  ULDC UR4, c[0x0][0x2ec] ;  /* 0x0000bb0000047ab9 */ /* 0x000fe20000000800 */
[----:B------:R-:W-:Y:S01]  /*3020*/  MOV R0, R3 ;  /* 0x0000000300007202 */ /* 0x000fe20000000f00 */
[----:B------:R-:W-:Y:S01]  /*3030*/  ULDC.64 UR10, c[0x0][0x220] ;  /* 0x00008800000a7ab9 */ /* 0x000fe20000000a00 */
[----:B------:R-:W-:Y:S01]  /*3040*/  MOV R101, R100 ;  /* 0x0000006400657202 */ /* 0x000fe20000000f00 */
[----:B------:R-:W-:Y:S01]  /*3050*/  ULDC.64 UR12, c[0x0][0x250] ;  /* 0x00009400000c7ab9 */ /* 0x000fe20000000a00 */
[----:B------:R-:W-:Y:S01]  /*3060*/  ULDC.64 UR6, c[0x0][0x218] ;  /* 0x0000860000067ab9 */ /* 0x000fe20000000a00 */
[----:B------:R-:W-:Y:S01]  /*3070*/  ULDC.64 UR8, c[0x0][0x248] ;  /* 0x0000920000087ab9 */ /* 0x000fe20000000a00 */
[----:B------:R-:W-:Y:S05]  /*3080*/  BRA `(.L_x_585) ;  /* 0x0000000000747947 */ /* 0x000fea0003800000 */
.L_x_587:
[----:B------:R-:W-:Y:S04]  /*3090*/  VIADD R100, R176, 0xffffffff ;  /* 0xffffffffb0647836 */ /* 0x000fe80000000000 */
[C---:B------:R-:W-:Y:S01]  /*30a0*/  IMAD.WIDE.U32 R102, R100.reuse, UR8, RZ ;  /* 0x0000000864667c25 */ /* 0x040fe2000f8e00ff */
[----:B------:R-:W-:Y:S05]  /*30b0*/  SHF.R.S32.HI R3, RZ, 0x1f, R100 ;  /* 0x0000001fff037819 */ /* 0x000fea0000011464 */
[----:B------:R-:W-:Y:S04]  /*30c0*/  IMAD R3, R3, UR8, RZ ;  /* 0x0000000803037c24 */ /* 0x000fe8000f8e02ff */
[----:B------:R-:W-:Y:S01]  /*30d0*/  IMAD R3, R100, UR9, R3 ;  /* 0x0000000964037c24 */ /* 0x000fe2000f8e0203 */
[----:B------:R-:W-:Y:S03]  /*30e0*/  LEA R100, P1, R102, R168, 0x6 ;  /* 0x000000a866647211 */ /* 0x000fe600078230ff */
[----:B------:R-:W-:Y:S01]  /*30f0*/  IMAD.IADD R3, R103, 0x1, R3 ;  /* 0x0000000167037824 */ /* 0x000fe200078e0203 */
[----:B------:R-:W-:Y:S04]  /*3100*/  LEA R104, P2, R100, UR6, 0x1 ;  /* 0x0000000664687c11 */ /* 0x000fe8000f8408ff */
[----:B------:R-:W-:Y:S02]  /*3110*/  LEA.HI.X R3, R102, R171, R3, 0x6, P1 ;  /* 0x000000ab66037211 */ /* 0x000fe400008f3403 */
        /* <DEDUP_REMOVED lines=20> */
.L_x_585:
[----:B------:R-:W-:Y:S01]  /*3260*/  SHF.R.S32.HI R2, RZ, 0x1f, R176 ;  /* 0x0000001fff027819 */ /* 0x000fe200000114b0 */
[----:B------:R-:W-:Y:S04]  /*3270*/  DEPBAR.LE SB0, 0x0 ;  /* 0x000080000000791a */ /* 0x000fe80000000000 */
[----:B------:R-:W-:Y:S01]  /*3280*/  BAR.SYNC.DEFER_BLOCKING 0x0 ;  /* 0x0000000000007b1d */ /* 0x000fe20000010000 */
[----:B------:R-:W-:Y:S02]  /*3290*/  IMAD R2, R2, UR12, RZ ;  /* 0x0000000c02027c24 */ /* 0x000fe4000f8e02ff */
[C---:B------:R-:W-:Y:S04]  /*32a0*/  IMAD.WIDE.U32 R102, R176.reuse, UR12, RZ ;  /* 0x0000000cb0667c25 */ /* 0x040fe8000f8e00ff */
[----:B------:R-:W-:Y:S01]  /*32b0*/  IMAD R2, R176, UR13, R2 ;  /* 0x0000000db0027c24 */ /* 0x000fe2000f8e0202 */
[C---:B------:R-:W-:Y:S03]  /*32c0*/  LEA R3, P0, R102.reuse, R166, 0x6 ;  /* 0x000000a666037211 */ /* 0x040fe600078030ff */
[----:B------:R-:W-:Y:S01]  /*32d0*/  IMAD.IADD R2, R103, 0x1, R2 ;  /* 0x0000000167027824 */ /* 0x000fe200078e0202 */
[C---:B------:R-:W-:Y:S04]  /*32e0*/  LEA R180, P1, R3.reuse, UR10, 0x1 ;  /* 0x0000000a03b47c11 */ /* 0x040fe8000f8208ff */
        /* <DEDUP_REMOVED lines=9> */
[----:B------:R-:W-:Y:S02]  /*3380*/  IADD3 R182, P0, R2, UR15, RZ ;  /* 0x0000000f02b67c10 */ /* 0x000fe4000ff1e0ff */
[----:B------:R-:W-:Y:S01]  /*3390*/  IADD3.X R3, R103, UR22, RZ, P1, !PT ;  /* 0x0000001667037c10 */ /* 0x000fe20008ffe4ff */
[----:B------:R-:W-:Y:S03]  /*33a0*/  LDGSTS.E.BYPASS.LTC128B.128 [R164+0xa000], desc[UR16][R180.64+0x80] ;  /* 0x0a000080b4a47fae */ /* 0x000fe6000b901d50 */
[----:B------:R-:W-:Y:S01]  /*33b0*/  IADD3.X R183, R3, UR22, RZ, P0, !PT ;  /* 0x0000001603b77c10 */ /* 0x000fe200087fe4ff */
[----:B------:R-:W-:Y:S01]  /*33c0*/  LDGSTS.E.BYPASS.LTC128B.128 [R164+0x8800], desc[UR16][R102.64] ;  /* 0x0880000066a47fae */ /* 0x000fe2000b901d50 */
[----:B------:R-:W-:Y:S03]  /*33d0*/  ISETP.GT.AND P0, PT, R176, RZ, PT ;  /* 0x000000ffb000720c */ /* 0x000fe60003f04270 */
[----:B------:R-:W-:Y:S04]  /*33e0*/  LDGSTS.E.BYPASS.LTC128B.128 [R164+0xa800], desc[UR16][R102.64+0x80] ;  /* 0x0a80008066a47fae */ /* 0x000fe8000b901d50 */
[----:B------:R-:W-:Y:S04]  /*33f0*/  LDGSTS.E.BYPASS.LTC128B.128 [R164+0x9000], desc[UR16][R2.64] ;  /* 0x0900000002a47fae */ /* 0x000fe8000b901d50 */
[----:B------:R1:W-:Y:S04]  /*3400*/  LDGSTS.E.BYPASS.LTC128B.128 [R164+0xb000], desc[UR16][R2.64+0x80] ;  /* 0x0b00008002a47fae */ /* 0x0003e8000b901d50 */
[----:B------:R2:W-:Y:S04]  /*3410*/  LDGSTS.E.BYPASS.LTC128B.128 [R164+0x9800], desc[UR16][R182.64] ;  /* 0x09800000b6a47fae */ /* 0x0005e8000b901d50 */
[----:B------:R2:W-:Y:S04]  /*3420*/  LDGSTS.E.BYPASS.LTC128B.128 [R164+0xb800], desc[UR16][R182.64+0x80] ;  /* 0x0b800080b6a47fae */ /* 0x0005e8000b901d50 */
[----:B------:R-:W-:Y:S04]  /*3430*/  LDSM.16.M88.4 R104, [R162] ;  /* 0x00000000a268783b */ /* 0x000fe80000000200 */
[----:B------:R-:W3:Y:S04]  /*3440*/  LDSM.16.M88.4 R108, [R161] ;  /* 0x00000000a16c783b */ /* 0x000ee80000000200 */
[----:B------:R-:W4:Y:S04]  /*3450*/  LDSM.16.M88.4 R112, [R161+0x800] ;  /* 0x00080000a170783b */ /* 0x000f280000000200 */
[----:B------:R-:W5:Y:S04]  /*3460*/  LDSM.16.M88.4 R116, [R161+0x1000] ;  /* 0x00100000a174783b */ /* 0x000f680000000200 */
[----:B------:R-:W1:Y:S04]  /*3470*/  LDSM.16.M88.4 R120, [R161+0x1800] ;  /* 0x00180000a178783b */ /* 0x000e680000000200 */
[----:B------:R-:W0:Y:S04]  /*3480*/  LDGDEPBAR ;  /* 0x00000000000079af */ /* 0x000e280000000000 */
[----:B------:R-:W-:Y:S04]  /*3490*/  LDSM.16.M88.4 R124, [R160] ;  /* 0x00000000a07c783b */ /* 0x000fe80000000200 */
[----:B------:R-:W2:Y:S04]  /*34a0*/  LDSM.16.M88.4 R128, [R159] ;  /* 0x000000009f80783b */ /* 0x000ea80000000200 */
[----:B------:R-:W2:Y:S04]  /*34b0*/  LDSM.16.M88.4 R132, [R151] ;  /* 0x000000009784783b */ /* 0x000ea80000000200 */
[----:B------:R-:W2:Y:S04]  /*34c0*/  LDSM.16.M88.4 R136, [R150] ;  /* 0x000000009688783b */ /* 0x000ea80000000200 */
[----:B------:R-:W2:Y:S01]  /*34d0*/  LDSM.16.M88.4 R140, [R149] ;  /* 0x00000000958c783b */ /* 0x000ea20000000200 */
[C---:B---3--:R-:W-:Y:S06]  /*34e0*/  HMMA.16816.F32 R4, R104.reuse, R108, RZ ;  /* 0x0000006c6804723c */ /* 0x048fec00000018ff */
[C---:B------:R-:W-:Y:S01]  /*34f0*/  HMMA.16816.F32 R8, R104.reuse, R110, RZ ;  /* 0x0000006e6808723c */ /* 0x040fe200000018ff */
[----:B------:R-:W-:Y:S05]  /*3500*/  LDSM.16.M88.4 R108, [R157] ;  /* 0x000000009d6c783b */ /* 0x000fea0000000200 */
[C---:B----4-:R-:W-:Y:S06]  /*3510*/  HMMA.16816.F32 R12, R104.reuse, R112, RZ ;  /* 0x00000070680c723c */ /* 0x050fec00000018ff */
[C---:B------:R-:W-:Y:S01]  /*3520*/  HMMA.16816.F32 R16, R104.reuse, R114, RZ ;  /* 0x000000726810723c */ /* 0x040fe200000018ff */
[----:B------:R-:W-:Y:S05]  /*3530*/  LDSM.16.M88.4 R112, [R157+0x800] ;  /* 0x000800009d70783b */ /* 0x000fea0000000200 */
[C---:B-----5:R-:W-:Y:S06]  /*3540*/  HMMA.16816.F32 R20, R104.reuse, R116, RZ ;  /* 0x000000746814723c */ /* 0x060fec00000018ff */
[C---:B------:R-:W-:Y:S01]  /*3550*/  HMMA.16816.F32 R24, R104.reuse, R118, RZ ;  /* 0x000000766818723c */ /* 0x040fe200000018ff */
[----:B------:R-:W-:Y:S05]  /*3560*/  LDSM.16.M88.4 R116, [R157+0x1000] ;  /* 0x001000009d74783b */ /* 0x000fea0000000200 */
[C---:B-1----:R-:W-:Y:S06]  /*3570*/  HMMA.16816.F32 R28, R104.reuse, R120, RZ ;  /* 0x00000078681c723c */ /* 0x042fec00000018ff */
[----:B------:R-:W-:Y:S01]  /*3580*/  HMMA.16816.F32 R32, R104, R122, RZ ;  /* 0x0000007a6820723c */ /* 0x000fe200000018ff */
[----:B------:R-:W1:Y:S04]  /*3590*/  LDSM.16.M88.4 R104, [R158] ;  /* 0x000000009e68783b */ /* 0x000e680000000200 */
[----:B------:R-:W3:Y:S01]  /*35a0*/  LDSM.16.M88.4 R120, [R157+0x1800] ;  /* 0x001800009d78783b */ /* 0x000ee20000000200 */
[C---:B--2---:R-:W-:Y:S06]  /*35b0*/  HMMA.16816.F32 R4, R124.reuse, R128, R4 ;  /* 0x000000807c04723c */ /* 0x044fec0000001804 */
[C---:B------:R-:W-:Y:S01]  /*35c0*/  HMMA.16816.F32 R8, R124.reuse, R130, R8 ;  /* 0x000000827c08723c */ /* 0x040fe20000001808 */
[----:B------:R-:W-:Y:S05]  /*35d0*/  LDSM.16.M88.4 R128, [R148] ;  /* 0x000000009480783b */ /* 0x000fea0000000200 */
[C---:B------:R-:W-:Y:S06]  /*35e0*/  HMMA.16816.F32 R12, R124.reuse, R132, R12 ;  /* 0x000000847c0c723c */ /* 0x040fec000000180c */
[C---:B------:R-:W-:Y:S06]  /*35f0*/  HMMA.16816.F32 R16, R124.reuse, R134, R16 ;  /* 0x000000867c10723c */ /* 0x040fec0000001810 */
[C---:B------:R-:W-:Y:S06]  /*3600*/  HMMA.16816.F32 R20, R124.reuse, R136, R20 ;  /* 0x000000887c14723c */ /* 0x040fec0000001814 */
[C---:B------:R-:W-:Y:S06]  /*3610*/  HMMA.16816.F32 R24, R124.reuse, R138, R24 ;  /* 0x0000008a7c18723c */ /* 0x040fec0000001818 */
[C---:B------:R-:W-:Y:S06]  /*3620*/  HMMA.16816.F32 R28, R124.reuse, R140, R28 ;  /* 0x0000008c7c1c723c */ /* 0x040fec000000181c */
[----:B------:R-:W-:Y:S01]  /*3630*/  HMMA.16816.F32 R32, R124, R142, R32 ;  /* 0x0000008e7c20723c */ /* 0x000fe20000001820 */
[----:B------:R-:W2:Y:S05]  /*3640*/  LDSM.16.M88.4 R124, [R156] ;  /* 0x000000009c7c783b */ /* 0x000eaa0000000200 */
[C---:B-1----:R-:W-:Y:S06]  /*3650*/  HMMA.16816.F32 R4, R104.reuse, R108, R4 ;  /* 0x0000006c6804723c */ /* 0x042fec0000001804 */
[C---:B------:R-:W-:Y:S01]  /*3660*/  HMMA.16816.F32 R8, R104.reuse, R110, R8 ;  /* 0x0000006e6808723c */ /* 0x040fe20000001808 */
[----:B------:R-:W1:Y:S05]  /*3670*/  LDSM.16.M88.4 R108, [R148+0x800] ;  /* 0x00080000946c783b */ /* 0x000e6a0000000200 */
[C---:B------:R-:W-:Y:S06]  /*3680*/  HMMA.16816.F32 R12, R104.reuse, R112, R12 ;  /* 0x00000070680c723c */ /* 0x040fec000000180c */
[C---:B------:R-:W-:Y:S01]  /*3690*/  HMMA.16816.F32 R16, R104.reuse, R114, R16 ;  /* 0x000000726810723c */ /* 0x040fe20000001810 */
[----:B------:R-:W4:Y:S05]  /*36a0*/  LDSM.16.M88.4 R112, [R148+0x1000] ;  /* 0x001000009470783b */ /* 0x000f2a0000000200 */
[C---:B------:R-:W-:Y:S06]  /*36b0*/  HMMA.16816.F32 R20, R104.reuse, R116, R20 ;  /* 0x000000746814723c */ /* 0x040fec0000001814 */
[C---:B------:R-:W-:Y:S01]  /*36c0*/  HMMA.16816.F32 R24, R104.reuse, R118, R24 ;  /* 0x000000766818723c */ /* 0x040fe20000001818 */
[----:B------:R-:W-:Y:S05]  /*36d0*/  LDSM.16.M88.4 R116, [R162+0x2000] ;  /* 0x00200000a274783b */ /* 0x000fea0000000200 */
[C---:B---3--:R-:W-:Y:S06]  /*36e0*/  HMMA.16816.F32 R28, R104.reuse, R120, R28 ;  /* 0x00000078681c723c */ /* 0x048fec000000181c */
[----:B------:R-:W-:Y:S01]  /*36f0*/  HMMA.16816.F32 R32, R104, R122, R32 ;  /* 0x0000007a6820723c */ /* 0x000fe20000001820 */
[----:B------:R-:W3:Y:S04]  /*3700*/  LDSM.16.M88.4 R104, [R148+0x1800] ;  /* 0x001800009468783b */ /* 0x000ee80000000200 */
[----:B------:R-:W5:Y:S01]  /*3710*/  LDSM.16.M88.4 R120, [R161+0x2000] ;  /* 0x00200000a178783b */ /* 0x000f620000000200 */
[C---:B--2---:R-:W-:Y:S06]  /*3720*/  HMMA.16816.F32 R4, R124.reuse, R128, R4 ;  /* 0x000000807c04723c */ /* 0x044fec0000001804 */
[C---:B------:R-:W-:Y:S01]  /*3730*/  HMMA.16816.F32 R8, R124.reuse, R130, R8 ;  /* 0x000000827c08723c */ /* 0x040fe20000001808 */
[----:B------:R-:W2:Y:S05]  /*3740*/  LDSM.16.M88.4 R128, [R161+0x2800] ;  /* 0x00280000a180783b */ /* 0x000eaa0000000200 */
[C---:B-1----:R-:W-:Y:S06]  /*3750*/  HMMA.16816.F32 R12, R124.reuse, R108, R12 ;  /* 0x0000006c7c0c723c */ /* 0x042fec000000180c */
[C---:B------:R-:W-:Y:S01]  /*3760*/  HMMA.16816.F32 R16, R124.reuse, R110, R16 ;  /* 0x0000006e7c10723c */ /* 0x040fe20000001810 */
[----:B------:R-:W1:Y:S05]  /*3770*/  LDSM.16.M88.4 R108, [R161+0x3000] ;  /* 0x00300000a16c783b */ /* 0x000e6a0000000200 */
[C---:B----4-:R-:W-:Y:S06]  /*3780*/  HMMA.16816.F32 R20, R124.reuse, R112, R20 ;  /* 0x000000707c14723c */ /* 0x050fec0000001814 */
[C---:B------:R-:W-:Y:S01]  /*3790*/  HMMA.16816.F32 R24, R124.reuse, R114, R24 ;  /* 0x000000727c18723c */ /* 0x040fe20000001818 */
[----:B------:R-:W4:Y:S05]  /*37a0*/  LDSM.16.M88.4 R112, [R161+0x3800] ;  /* 0x00380000a170783b */ /* 0x000f2a0000000200 */
[C---:B---3--:R-:W-:Y:S06]  /*37b0*/  HMMA.16816.F32 R28, R124.reuse, R104, R28 ;  /* 0x000000687c1c723c */ /* 0x048fec000000181c */
[----:B------:R-:W-:Y:S01]  /*37c0*/  HMMA.16816.F32 R32, R124, R106, R32 ;  /* 0x0000006a7c20723c */ /* 0x000fe20000001820 */
[----:B------:R-:W-:Y:S04]  /*37d0*/  LDSM.16.M88.4 R104, [R160+0x2000] ;  /* 0x00200000a068783b */ /* 0x000fe80000000200 */
[----:B------:R-:W-:Y:S01]  /*37e0*/  LDSM.16.M88.4 R124, [R146] ;  /* 0x00000000927c783b */ /* 0x000fe20000000200 */
[C---:B-----5:R-:W-:Y:S06]  /*37f0*/  HMMA.16816.F32 R4, R116.reuse, R120, R4 ;  /* 0x000000787404723c */ /* 0x060fec0000001804 */
[C---:B------:R-:W-:Y:S01]  /*3800*/  HMMA.16816.F32 R8, R116.reuse, R122, R8 ;  /* 0x0000007a7408723c */ /* 0x040fe20000001808 */
[----:B------:R-:W3:Y:S05]  /*3810*/  LDSM.16.M88.4 R120, [R147] ;  /* 0x000000009378783b */ /* 0x000eea0000000200 */
[C---:B--2---:R-:W-:Y:S06]  /*3820*/  HMMA.16816.F32 R12, R116.reuse, R128, R12 ;  /* 0x00000080740c723c */ /* 0x044fec000000180c */
[C---:B------:R-:W-:Y:S01]  /*3830*/  HMMA.16816.F32 R16, R116.reuse, R130, R16 ;  /* 0x000000827410723c */ /* 0x040fe20000001810 */
[----:B------:R-:W2:Y:S05]  /*3840*/  LDSM.16.M88.4 R128, [R145] ;  /* 0x000000009180783b */ /* 0x000eaa0000000200 */
[C---:B-1----:R-:W-:Y:S06]  /*3850*/  HMMA.16816.F32 R20, R116.reuse, R108, R20 ;  /* 0x0000006c7414723c */ /* 0x042fec0000001814 */
[C---:B------:R-:W-:Y:S01]  /*3860*/  HMMA.16816.F32 R24, R116.reuse, R110, R24 ;  /* 0x0000006e7418723c */ /* 0x040fe20000001818 */
[----:B------:R-:W1:Y:S05]  /*3870*/  LDSM.16.M88.4 R108, [R144] ;  /* 0x00000000906c783b */ /* 0x000e6a0000000200 */
[C---:B----4-:R-:W-:Y:S06]  /*3880*/  HMMA.16816.F32 R28, R116.reuse, R112, R28 ;  /* 0x00000070741c723c */ /* 0x050fec000000181c */
[----:B------:R-:W-:Y:S01]  /*3890*/  HMMA.16816.F32 R32, R116, R114, R32 ;  /* 0x000000727420723c */ /* 0x000fe20000001820 */
[----:B------:R-:W-:Y:S04]  /*38a0*/  LDSM.16.M88.4 R112, [R158+0x2000] ;  /* 0x002000009e70783b */ /* 0x000fe80000000200 */
[----:B------:R-:W4:Y:S01]  /*38b0*/  LDSM.16.M88.4 R116, [R157+0x2000] ;  /* 0x002000009d74783b */ /* 0x000f220000000200 */
[C---:B---3--:R-:W-:Y:S06]  /*38c0*/  HMMA.16816.F32 R4, R104.reuse, R120, R4 ;  /* 0x000000786804723c */ /* 0x048fec0000001804 */
[C---:B------:R-:W-:Y:S01]  /*38d0*/  HMMA.16816.F32 R8, R104.reuse, R122, R8 ;  /* 0x0000007a6808723c */ /* 0x040fe20000001808 */
[----:B------:R-:W3:Y:S05]  /*38e0*/  LDSM.16.M88.4 R120, [R157+0x2800] ;  /* 0x002800009d78783b */ /* 0x000eea0000000200 */
[C---:B------:R-:W-:Y:S06]  /*38f0*/  HMMA.16816.F32 R12, R104.reuse, R124, R12 ;  /* 0x0000007c680c723c */ /* 0x040fec000000180c */
[C---:B------:R-:W-:Y:S01]  /*3900*/  HMMA.16816.F32 R16, R104.reuse, R126, R16 ;  /* 0x0000007e6810723c */ /* 0x040fe20000001810 */
[----:B------:R-:W5:Y:S05]  /*3910*/  LDSM.16.M88.4 R124, [R157+0x3000] ;  /* 0x003000009d7c783b */ /* 0x000f6a0000000200 */
[C---:B--2---:R-:W-:Y:S06]  /*3920*/  HMMA.16816.F32 R20, R104.reuse, R128, R20 ;  /* 0x000000806814723c */ /* 0x044fec0000001814 */
[C---:B------:R-:W-:Y:S01]  /*3930*/  HMMA.16816.F32 R24, R104.reuse, R130, R24 ;  /* 0x000000826818723c */ /* 0x040fe20000001818 */
[----:B------:R-:W-:Y:S05]  /*3940*/  LDSM.16.M88.4 R128, [R148+0x2000] ;  /* 0x002000009480783b */ /* 0x000fea0000000200 */
[C---:B-1----:R-:W-:Y:S06]  /*3950*/  HMMA.16816.F32 R28, R104.reuse, R108, R28 ;  /* 0x0000006c681c723c */ /* 0x042fec000000181c */
[----:B------:R-:W-:Y:S01]  /*3960*/  HMMA.16816.F32 R32, R104, R110, R32 ;  /* 0x0000006e6820723c */ /* 0x000fe20000001820 */
[----:B------:R-:W1:Y:S04]  /*3970*/  LDSM.16.M88.4 R104, [R157+0x3800] ;  /* 0x003800009d68783b */ /* 0x000e680000000200 */
[----:B------:R-:W2:Y:S01]  /*3980*/  LDSM.16.M88.4 R108, [R156+0x2000] ;  /* 0x002000009c6c783b */ /* 0x000ea20000000200 */
[C---:B----4-:R-:W-:Y:S06]  /*3990*/  HMMA.16816.F32 R4, R112.reuse, R116, R4 ;  /* 0x000000747004723c */ /* 0x050fec0000001804 */
[C---:B------:R-:W-:Y:S01]  /*39a0*/  HMMA.16816.F32 R8, R112.reuse, R118, R8 ;  /* 0x000000767008723c */ /* 0x040fe20000001808 */
[----:B------:R-:W4:Y:S05]  /*39b0*/  LDSM.16.M88.4 R116, [R148+0x2800] ;  /* 0x002800009474783b */ /* 0x000f2a0000000200 */
[C---:B---3--:R-:W-:Y:S06]  /*39c0*/  HMMA.16816.F32 R12, R112.reuse, R120, R12 ;  /* 0x00000078700c723c */ /* 0x048fec000000180c */
[C---:B------:R-:W-:Y:S01]  /*39d0*/  HMMA.16816.F32 R16, R112.reuse, R122, R16 ;  /* 0x0000007a7010723c */ /* 0x040fe20000001810 */
[----:B------:R-:W3:Y:S05]  /*39e0*/  LDSM.16.M88.4 R120, [R148+0x3000] ;  /* 0x003000009478783b */ /* 0x000eea0000000200 */
[C---:B-----5:R-:W-:Y:S06]  /*39f0*/  HMMA.16816.F32 R20, R112.reuse, R124, R20 ;  /* 0x0000007c7014723c */ /* 0x060fec0000001814 */
[C---:B------:R-:W-:Y:S06]  /*3a00*/  HMMA.16816.F32 R24, R112.reuse, R126, R24 ;  /* 0x0000007e7018723c */ /* 0x040fec0000001818 */
[C---:B-1----:R-:W-:Y:S06]  /*3a10*/  HMMA.16816.F32 R28, R112.reuse, R104, R28 ;  /* 0x00000068701c723c */ /* 0x042fec000000181c */
[----:B------:R-:W-:Y:S01]  /*3a20*/  HMMA.16816.F32 R32, R112, R106, R32 ;  /* 0x0000006a7020723c */ /* 0x000fe20000001820 */
[----:B------:R-:W1:Y:S01]  /*3a30*/  LDSM.16.M88.4 R104, [R148+0x3800] ;  /* 0x003800009468783b */ /* 0x000e620000000200 */
[----:B------:R-:W-:Y:S04]  /*3a40*/  DEPBAR.LE SB0, 0x0 ;  /* 0x000080000000791a */ /* 0x000fe80000000000 */
[C---:B--2---:R-:W-:Y:S01]  /*3a50*/  HMMA.16816.F32 R4, R108.reuse, R128, R4 ;  /* 0x000000806c04723c */ /* 0x044fe20000001804 */
[----:B------:R-:W-:Y:S05]  /*3a60*/  BAR.SYNC.DEFER_BLOCKING 0x0 ;  /* 0x0000000000007b1d */ /* 0x000fea0000010000 */
[C---:B------:R-:W-:Y:S06]  /*3a70*/  HMMA.16816.F32 R8, R108.reuse, R130, R8 ;  /* 0x000000826c08723c */ /* 0x040fec0000001808 */
[C---:B----4-:R-:W-:Y:S06]  /*3a80*/  HMMA.16816.F32 R12, R108.reuse, R116, R12 ;  /* 0x000000746c0c723c */ /* 0x050fec000000180c */
[C---:B------:R-:W-:Y:S06]  /*3a90*/  HMMA.16816.F32 R16, R108.reuse, R118, R16 ;  /* 0x000000766c10723c */ /* 0x040fec0000001810 */
[----:B------:R-:W-:Y:S01]  /*3aa0*/  FMNMX.FTZ R100, R4, R101, !PT ;  /* 0x0000006504647209 */ /* 0x000fe20007810000 */
[C---:B---3--:R-:W-:Y:S04]  /*3ab0*/  HMMA.16816.F32 R20, R108.reuse, R120, R20 ;  /* 0x000000786c14723c */ /* 0x048fe80000001814 */
[----:B------:R-:W-:Y:S02]  /*3ac0*/  FMNMX.FTZ R2, R6, R0, !PT ;  /* 0x0000000006027209 */ /* 0x000fe40007810000 */
[----:B------:R-:W-:Y:S01]  /*3ad0*/  FMNMX.FTZ R3, R5, R100, !PT ;  /* 0x0000006405037209 */ /* 0x000fe20007810000 */
[C---:B------:R-:W-:Y:S04]  /*3ae0*/  HMMA.16816.F32 R24, R108.reuse, R122, R24 ;  /* 0x0000007a6c18723c */ /* 0x040fe80000001818 */
[----:B------:R-:W-:Y:S02]  /*3af0*/  FMNMX.FTZ R103, R7, R2, !PT ;  /* 0x0000000207677209 */ /* 0x000fe40007810000 */
[----:B------:R-:W-:Y:S01]  /*3b00*/  FMNMX.FTZ R100, R8, R3, !PT ;  /* 0x0000000308647209 */ /* 0x000fe20007810000 */
[C---:B-1----:R-:W-:Y:S04]  /*3b10*/  HMMA.16816.F32 R28, R108.reuse, R104, R28 ;  /* 0x000000686c1c723c */ /* 0x042fe8000000181c */
[----:B------:R-:W-:Y:S02]  /*3b20*/  FMNMX.FTZ R2, R10, R103, !PT ;  /* 0x000000670a027209 */ /* 0x000fe40007810000 */
[----:B------:R-:W-:Y:S01]  /*3b30*/  FMNMX.FTZ R3, R9, R100, !PT ;  /* 0x0000006409037209 */ /* 0x000fe20007810000 */
[----:B------:R-:W-:Y:S04]  /*3b40*/  HMMA.16816.F32 R32, R108, R106, R32 ;  /* 0x0000006a6c20723c */ /* 0x000fe80000001820 */
[----:B------:R-:W-:Y:S02]  /*3b50*/  FMNMX.FTZ R103, R11, R2, !PT ;  /* 0x000000020b677209 */ /* 0x000fe40007810000 */
[----:B------:R-:W-:Y:S02]  /*3b60*/  FMNMX.FTZ R100, R12, R3, !PT ;  /* 0x000000030c647209 */ /* 0x000fe40007810000 */
[----:B------:R-:W-:Y:S03]  /*3b70*/  FMNMX.FTZ R2, R14, R103, !PT ;  /* 0x000000670e027209 */ /* 0x000fe60007810000 */
        /* <DEDUP_REMOVED lines=22> */
.L_x_586:
[----:B-1----:R-:W-:Y:S01]  /*3ce0*/  FMNMX.FTZ R103, R35, R2, !PT ;  /* 0x0000000223677209 */ /* 0x002fe20007810000 */
[----:B------:R-:W1:Y:S01]  /*3cf0*/  SHFL.BFLY PT, R3, R180, 0x2, 0x1f ;  /* 0x0c401f00b4037f89 */ /* 0x000e6200000e0000 */
[----:B------:R-:W-:Y:S07]  /*3d00*/  IADD3 R176, R176, -0x1, RZ ;  /* 0xffffffffb0b07810 */ /* 0x000fee0007ffe0ff */
[----:B------:R-:W2:Y:S08]  /*3d10*/  SHFL.BFLY PT, R2, R103, 0x2, 0x1f ;  /* 0x0c401f0067027f89 */ /* 0x000eb000000e0000 */
[----:B------:R-:W-:Y:S08]  /*3d20*/  LDSM.16.MT88.4 R108, [R154+0x8000] ;  /* 0x008000009a6c783b */ /* 0x000ff00000004200 */
[----:B------:R-:W-:Y:S08]  /*3d30*/  LDSM.16.MT88.4 R112, [R153+0x8000] ;  /* 0x008000009970783b */ /* 0x000ff00000004200 */
[----:B------:R-:W-:Y:S01]  /*3d40*/  LDSM.16.MT88.4 R116, [R152+0x8000] ;  /* 0x008000009874783b */ /* 0x000fe20000004200 */
[----:B-1----:R-:W-:Y:S02]  /*3d50*/  FMNMX.FTZ R105, R180, R3, !PT ;  /* 0x00000003b4697209 */ /* 0x002fe40007810000 */
[----:B--2---:R-:W-:Y:S05]  /*3d60*/  FMNMX.FTZ R102, R103, R2, !PT ;  /* 0x0000000267667209 */ /* 0x004fea0007810000 */
[----:B------:R-:W1:Y:S08]  /*3d70*/  SHFL.BFLY PT, R100, R105, 0x1, 0x1f ;  /* 0x0c201f0069647f89 */ /* 0x000e7000000e0000 */
[----:B------:R-:W2:Y:S01]  /*3d80*/  SHFL.BFLY PT, R3, R102, 0x1, 0x1f ;  /* 0x0c201f0066037f89 */ /* 0x000ea200000e0000 */
[----:B-1----:R-:W-:Y:S07]  /*3d90*/  FMNMX.FTZ R100, R105, R100, !PT ;  /* 0x0000006469647209 */ /* 0x002fee0007810000 */
[----:B------:R-:W1:Y:S01]  /*3da0*/  LDSM.16.MT88.4 R104, [R155+0x8000] ;  /* 0x008000009b68783b */ /* 0x000e620000004200 */
[----:B--2---:R-:W-:Y:S01]  /*3db0*/  FMNMX.FTZ R3, R102, R3, !PT ;  /* 0x0000000366037209 */ /* 0x004fe20007810000 */
[C---:B------:R-:W-:Y:S01]  /*3dc0*/  FMUL.FTZ R126, R100.reuse, UR4 ;  /* 0x00000004647e7c20 */ /* 0x040fe20008410000 */
[C---:B------:R-:W-:Y:S01]  /*3dd0*/  FSETP.NEU.FTZ.AND P1, PT, R100.reuse, -INF , PT ;  /* 0xff8000006400780b */ /* 0x040fe20003f3d000 */
[----:B------:R-:W-:Y:S02]  /*3de0*/  FADD.FTZ R2, -R100, R101 ;  /* 0x0000006564027221 */ /* 0x000fe40000010100 */
[C---:B------:R-:W-:Y:S01]  /*3df0*/  FADD.FTZ R0, -R3.reuse, R0 ;  /* 0x0000000003007221 */ /* 0x040fe20000010100 */
[----:B------:R-:W-:Y:S01]  /*3e00*/  FSEL R126, R126, RZ, P1 ;  /* 0x000000ff7e7e7208 */ /* 0x000fe20000800000 */
[C---:B------:R-:W-:Y:S01]  /*3e10*/  FMUL.FTZ R124, R3.reuse, UR4 ;  /* 0x00000004037c7c20 */ /* 0x040fe20008410000 */
[----:B------:R-:W-:Y:S01]  /*3e20*/  FSETP.NEU.FTZ.AND P1, PT, R3, -INF , PT ;  /* 0xff8000000300780b */ /* 0x000fe20003f3d000 */
[----:B------:R-:W-:Y:S01]  /*3e30*/  FMUL.FTZ R103, R0, UR4 ;  /* 0x0000000400677c20 */ /* 0x000fe20008410000 */
[----:B------:R-:W-:Y:S01]  /*3e40*/  FMUL.FTZ R101, R2, UR4 ;  /* 0x0000000402657c20 */ /* 0x000fe20008410000 */
[--C-:B------:R-:W-:Y:S01]  /*3e50*/  FFMA.FTZ R121, R4, UR4, -R126.reuse ;  /* 0x0000000404797c23 */ /* 0x100fe2000801087e */
[----:B------:R-:W-:Y:S01]  /*3e60*/  FSEL R124, R124, RZ, P1 ;  /* 0x000000ff7c7c7208 */ /* 0x000fe20000800000 */
[----:B------:R2:W3:Y:S01]  /*3e70*/  MUFU.EX2 R0, R103 ;  /* 0x0000006700007308 */ /* 0x0004e20000000800 */
[--C-:B------:R-:W-:Y:S01]  /*3e80*/  FFMA.FTZ R120, R9, UR4, -R126.reuse ;  /* 0x0000000409787c23 */ /* 0x100fe2000801087e */
[--C-:B------:R-:W-:Y:S01]  /*3e90*/  FFMA.FTZ R5, R5, UR4, -R126.reuse ;  /* 0x0000000405057c23 */ /* 0x100fe2000801087e */
[----:B------:R-:W-:Y:S01]  /*3ea0*/  FFMA.FTZ R131, R24, UR4, -R126 ;  /* 0x0000000418837c23 */ /* 0x000fe2000801087e */
[--C-:B------:R-:W-:Y:S01]  /*3eb0*/  FFMA.FTZ R123, R6, UR4, -R124.reuse ;  /* 0x00000004067b7c23 */ /* 0x100fe2000801087c */
[--C-:B------:R-:W-:Y:S01]  /*3ec0*/  FFMA.FTZ R102, R7, UR4, -R124.reuse ;  /* 0x0000000407667c23 */ /* 0x100fe2000801087c */
[--C-:B------:R-:W-:Y:S01]  /*3ed0*/  FFMA.FTZ R122, R10, UR4, -R124.reuse ;  /* 0x000000040a7a7c23 */ /* 0x100fe2000801087c */
[----:B------:R-:W-:Y:S03]  /*3ee0*/  FFMA.FTZ R125, R11, UR4, -R124 ;  /* 0x000000040b7d7c23 */ /* 0x000fe6000801087c */
[----:B------:R-:W4:Y:S01]  /*3ef0*/  MUFU.EX2 R2, R101 ;  /* 0x0000006500027308 */ /* 0x000f220000000800 */
[----:B------:R-:W-:Y:S01]  /*3f00*/  FFMA.FTZ R132, R25, UR4, -R126 ;  /* 0x0000000419847c23 */ /* 0x000fe2000801087e */
[--C-:B------:R-:W-:Y:S01]  /*3f10*/  FFMA.FTZ R133, R26, UR4, -R124.reuse ;  /* 0x000000041a857c23 */ /* 0x100fe2000801087c */
[----:B------:R-:W-:Y:S01]  /*3f20*/  FFMA.FTZ R134, R27, UR4, -R124 ;  /* 0x000000041b867c23 */ /* 0x000fe2000801087c */
[--C-:B------:R-:W-:Y:S01]  /*3f30*/  FFMA.FTZ R127, R16, UR4, -R126.reuse ;  /* 0x00000004107f7c23 */ /* 0x100fe2000801087e */
[----:B------:R-:W-:Y:S01]  /*3f40*/  LDSM.16.MT88.4 R24, [R153+0x9000] ;  /* 0x009000009918783b */ /* 0x000fe20000004200 */
[----:B------:R-:W-:Y:S01]  /*3f50*/  FFMA.FTZ R128, R17, UR4, -R126 ;  /* 0x0000000411807c23 */ /* 0x000fe2000801087e */
[----:B------:R-:W-:Y:S03]  /*3f60*/  FFMA.FTZ R129, R18, UR4, -R124 ;  /* 0x0000000412817c23 */ /* 0x000fe6000801087c */
[----:B------:R5:W-:Y:S01]  /*3f70*/  MUFU.EX2 R101, R5 ;  /* 0x0000000500657308 */ /* 0x000be20000000800 */
[----:B--2---:R-:W-:Y:S01]  /*3f80*/  FFMA.FTZ R103, R8, UR4, -R126 ;  /* 0x0000000408677c23 */ /* 0x004fe2000801087e */
[C---:B---3--:R-:W-:Y:S01]  /*3f90*/  FMUL.FTZ R6, R0.reuse, R98 ;  /* 0x0000006200067220 */ /* 0x048fe20000410000 */
[C---:B------:R-:W-:Y:S01]  /*3fa0*/  FMUL.FTZ R7, R0.reuse, R99 ;  /* 0x0000006300077220 */ /* 0x040fe20000410000 */
[C---:B------:R-:W-:Y:S01]  /*3fb0*/  FMUL.FTZ R10, R0.reuse, R94 ;  /* 0x0000005e000a7220 */ /* 0x040fe20000410000 */
[C---:B------:R-:W-:Y:S01]  /*3fc0*/  FMUL.FTZ R11, R0.reuse, R95 ;  /* 0x0000005f000b7220 */ /* 0x040fe20000410000 */
[C---:B------:R-:W-:Y:S01]  /*3fd0*/  FMUL.FTZ R38, R0.reuse, R38 ;  /* 0x0000002600267220 */ /* 0x040fe20000410000 */
[----:B------:R-:W-:Y:S03]  /*3fe0*/  FMUL.FTZ R39, R0, R39 ;  /* 0x0000002700277220 */ /* 0x000fe60000410000 */
[----:B------:R-:W2:Y:S01]  /*3ff0*/  MUFU.EX2 R121, R121 ;  /* 0x0000007900797308 */ /* 0x000ea20000000800 */
[C---:B----4-:R-:W-:Y:S01]  /*4000*/  FMUL.FTZ R4, R2.reuse, R96 ;  /* 0x0000006002047220 */ /* 0x050fe20000410000 */
[C---:B------:R-:W-:Y:S01]  /*4010*/  FMUL.FTZ R8, R2.reuse, R92 ;  /* 0x0000005c02087220 */ /* 0x040fe20000410000 */
[C---:B------:R-:W-:Y:S01]  /*4020*/  FMUL.FTZ R9, R2.reuse, R93 ;  /* 0x0000005d02097220 */ /* 0x040fe20000410000 */
[C---:B------:R-:W-:Y:S01]  /*4030*/  FMUL.FTZ R36, R2.reuse, R36 ;  /* 0x0000002402247220 */ /* 0x040fe20000410000 */
[C---:B------:R-:W-:Y:S01]  /*4040*/  FMUL.FTZ R37, R2.reuse, R37 ;  /* 0x0000002502257220 */ /* 0x040fe20000410000 */
[C---:B------:R-:W-:Y:S01]  /*4050*/  FMUL.FTZ R40, R2.reuse, R40 ;  /* 0x0000002802287220 */ /* 0x040fe20000410000 */
[C---:B------:R-:W-:Y:S03]  /*4060*/  FMUL.FTZ R41, R2.reuse, R41 ;  /* 0x0000002902297220 */ /* 0x040fe60000410000 */
[----:B------:R-:W-:Y:S01]  /*4070*/  MUFU.EX2 R123, R123 ;  /* 0x0000007b007b7308 */ /* 0x000fe20000000800 */
[----:B-----5:R-:W-:Y:S01]  /*4080*/  FMUL.FTZ R5, R2, R97 ;  /* 0x0000006102057220 */ /* 0x020fe20000410000 */
[C---:B------:R-:W-:Y:S01]  /*4090*/  FMUL.FTZ R42, R0.reuse, R42 ;  /* 0x0000002a002a7220 */ /* 0x040fe20000410000 */
[----:B------:R-:W-:Y:S01]  /*40a0*/  FMUL.FTZ R43, R0, R43 ;  /* 0x0000002b002b7220 */ /* 0x000fe20000410000 */
[----:B------:R-:W3:Y:S01]  /*40b0*/  LDSM.16.MT88.4 R92, [R155+0xa000] ;  /* 0x00a000009b5c783b */ /* 0x000ee20000004200 */
[C---:B------:R-:W-:Y:S01]  /*40c0*/  FMUL.FTZ R44, R2.reuse, R44 ;  /* 0x0000002c022c7220 */ /* 0x040fe20000410000 */
[----:B------:R-:W-:Y:S01]  /*40d0*/  FMUL.FTZ R45, R2, R45 ;  /* 0x0000002d022d7220 */ /* 0x000fe20000410000 */
[C---:B------:R-:W-:Y:S03]  /*40e0*/  FMUL.FTZ R46, R0.reuse, R46 ;  /* 0x0000002e002e7220 */ /* 0x040fe60000410000 */
[----:B------:R-:W4:Y:S01]  /*40f0*/  MUFU.EX2 R102, R102 ;  /* 0x0000006600667308 */ /* 0x000f220000000800 */
        /* <DEDUP_REMOVED lines=16> */
[----:B----4-:R-:W-:Y:S01]  /*4200*/  F2FP.F16.F32.PACK_AB R97, R102, R123 ;  /* 0x0000007b6661723e */ /* 0x010fe200000000ff */
        /* <DEDUP_REMOVED lines=16> */
[----:B------:R-:W-:Y:S01]  /*4310*/  FMUL.FTZ R73, R2, R73 ;  /* 0x0000004902497220 */ /* 0x000fe20000410000 */
[C---:B------:R-:W-:Y:S01]  /*4320*/  FMUL.FTZ R74, R0.reuse, R74 ;  /* 0x0000004a004a7220 */ /* 0x040fe20000410000 */
[----:B------:R-:W-:Y:S01]  /*4330*/  FMUL.FTZ R75, R0, R75 ;  /* 0x0000004b004b7220 */ /* 0x000fe20000410000 */
[----:B------:R-:W-:Y:S01]  /*4340*/  FFMA.FTZ R130, R19, UR4, -R124 ;  /* 0x0000000413827c23 */ /* 0x000fe2000801087c */
[C---:B------:R-:W-:Y:S01]  /*4350*/  FMUL.FTZ R76, R2.reuse, R76 ;  /* 0x0000004c024c7220 */ /* 0x040fe20000410000 */
[----:B------:R-:W-:Y:S01]  /*4360*/  FMUL.FTZ R77, R2, R77 ;  /* 0x0000004d024d7220 */ /* 0x000fe20000410000 */
[C---:B------:R-:W-:Y:S01]  /*4370*/  FMUL.FTZ R78, R0.reuse, R78 ;  /* 0x0000004e004e7220 */ /* 0x040fe20000410000 */
[----:B------:R-:W-:Y:S01]  /*4380*/  FMUL.FTZ R79, R0, R79 ;  /* 0x0000004f004f7220 */ /* 0x000fe20000410000 */
[----:B------:R-:W-:Y:S01]  /*4390*/  MUFU.EX2 R127, R127 ;  /* 0x0000007f007f7308 */ /* 0x000fe20000000800 */
[C---:B------:R-:W-:Y:S01]  /*43a0*/  FMUL.FTZ R16, R2.reuse, R84 ;  /* 0x0000005402107220 */ /* 0x040fe20000410000 */
[----:B------:R-:W-:Y:S01]  /*43b0*/  FMUL.FTZ R17, R2, R85 ;  /* 0x0000005502117220 */ /* 0x000fe20000410000 */
[C---:B------:R-:W-:Y:S01]  /*43c0*/  FMUL.FTZ R18, R0.reuse, R86 ;  /* 0x0000005600127220 */ /* 0x040fe20000410000 */
[----:B------:R-:W-:Y:S01]  /*43d0*/  FMUL.FTZ R19, R0, R87 ;  /* 0x0000005700137220 */ /* 0x000fe20000410000 */
[C---:B------:R-:W-:Y:S01]  /*43e0*/  FMUL.FTZ R80, R2.reuse, R80 ;  /* 0x0000005002507220 */ /* 0x040fe20000410000 */
[----:B------:R-:W-:Y:S01]  /*43f0*/  FMUL.FTZ R81, R2, R81 ;  /* 0x0000005102517220 */ /* 0x000fe20000410000 */
[C---:B----4-:R-:W-:Y:S03]  /*4400*/  F2FP.F16.F32.PACK_AB R99, R125.reuse, R122 ;  /* 0x0000007a7d63723e */ /* 0x050fe600000000ff */
[----:B------:R-:W2:Y:S01]  /*4410*/  MUFU.EX2 R128, R128 ;  /* 0x0000008000807308 */ /* 0x000ea20000000800 */
[C---:B------:R-:W-:Y:S01]  /*4420*/  FMUL.FTZ R82, R0.reuse, R82 ;  /* 0x0000005200527220 */ /* 0x040fe20000410000 */
[----:B------:R-:W-:Y:S01]  /*4430*/  FMUL.FTZ R83, R0, R83 ;  /* 0x0000005300537220 */ /* 0x000fe20000410000 */
[----:B------:R-:W-:Y:S01]  /*4440*/  FFMA.FTZ R121, R2, R179, R121 ;  /* 0x000000b302797223 */ /* 0x000fe20000010079 */
[----:B------:R-:W-:Y:S01]  /*4450*/  FFMA.FTZ R123, R0, R177, R123 ;  /* 0x000000b1007b7223 */ /* 0x000fe2000001007b */
[C---:B-1----:R-:W-:Y:S05]  /*4460*/  HMMA.16816.F32 R4, R96.reuse, R104, R4 ;  /* 0x000000686004723c */ /* 0x042fea0000001804 */
[----:B------:R-:W-:Y:S01]  /*4470*/  MUFU.EX2 R129, R129 ;  /* 0x0000008100817308 */ /* 0x000fe20000000800 */
[----:B------:R-:W-:Y:S01]  /*4480*/  FADD.FTZ R123, R102, R123 ;  /* 0x0000007b667b7221 */ /* 0x000fe20000010000 */
[C---:B------:R-:W-:Y:S01]  /*4490*/  HMMA.16816.F32 R8, R96.reuse, R106, R8 ;  /* 0x0000006a6008723c */ /* 0x040fe20000001808 */
[----:B------:R-:W1:Y:S07]  /*44a0*/  LDSM.16.MT88.4 R104, [R154+0xa000] ;  /* 0x00a000009a68783b */ /* 0x000e6e0000004200 */
[----:B------:R-:W4:Y:S03]  /*44b0*/  MUFU.EX2 R130, R130 ;  /* 0x0000008200827308 */ /* 0x000f260000000800 */
[----:B--2---:R-:W-:Y:S01]  /*44c0*/  F2FP.F16.F32.PACK_AB R86, R128, R127 ;  /* 0x0000007f8056723e */ /* 0x004fe200000000ff */
[C---:B------:R-:W-:Y:S03]  /*44d0*/  HMMA.16816.F32 R36, R96.reuse, R108, R36 ;  /* 0x0000006c6024723c */ /* 0x040fe60000001824 */
[----:B------:R-:W-:Y:S03]  /*44e0*/  FADD.FTZ R122, R122, R123 ;  /* 0x0000007b7a7a7221 */ /* 0x000fe60000010000 */
[C---:B------:R-:W-:Y:S01]  /*44f0*/  HMMA.16816.F32 R40, R96.reuse, R110, R40 ;  /* 0x0000006e6028723c */ /* 0x040fe20000001828 */
[----:B------:R-:W2:Y:S01]  /*4500*/  LDSM.16.MT88.4 R108, [R153+0xa000] ;  /* 0x00a00000996c783b */ /* 0x000ea20000004200 */
[----:B------:R-:W-:Y:S03]  /*4510*/  MUFU.EX2 R131, R131 ;  /* 0x0000008300837308 */ /* 0x000fe60000000800 */
[----:B------:R-:W-:Y:S01]  /*4520*/  FADD.FTZ R125, R125, R122 ;  /* 0x0000007a7d7d7221 */ /* 0x000fe20000010000 */
[C---:B------:R-:W-:Y:S06]  /*4530*/  HMMA.16816.F32 R44, R96.reuse, R112, R44 ;  /* 0x00000070602c723c */ /* 0x040fec000000182c */
[----:B------:R-:W-:Y:S01]  /*4540*/  MUFU.EX2 R132, R132 ;  /* 0x0000008400847308 */ /* 0x000fe20000000800 */
[----:B----4-:R-:W-:Y:S01]  /*4550*/  F2FP.F16.F32.PACK_AB R87, R130, R129 ;  /* 0x000000818257723e */ /* 0x010fe200000000ff */
[C---:B------:R-:W-:Y:S01]  /*4560*/  HMMA.16816.F32 R48, R96.reuse, R114, R48 ;  /* 0x000000726030723c */ /* 0x040fe20000001830 */
[----:B------:R-:W-:Y:S05]  /*4570*/  LDSM.16.MT88.4 R112, [R153+0x8800] ;  /* 0x008800009970783b */ /* 0x000fea0000004200 */
[C---:B------:R-:W-:Y:S02]  /*4580*/  HMMA.16816.F32 R52, R96.reuse, R116, R52 ;  /* 0x000000746034723c */ /* 0x040fe40000001834 */
[----:B------:R-:W-:Y:S04]  /*4590*/  MUFU.EX2 R133, R133 ;  /* 0x0000008500857308 */ /* 0x000fe80000000800 */
[C---:B------:R-:W-:Y:S06]  /*45a0*/  HMMA.16816.F32 R56, R96.reuse, R118, R56 ;  /* 0x000000766038723c */ /* 0x040fec0000001838 */
[----:B------:R-:W-:Y:S01]  /*45b0*/  MUFU.EX2 R134, R134 ;  /* 0x0000008600867308 */ /* 0x000fe20000000800 */
[--C-:B------:R-:W-:Y:S01]  /*45c0*/  FFMA.FTZ R117, R12, UR4, -R126.reuse ;  /* 0x000000040c757c23 */ /* 0x100fe2000801087e */
[C---:B---3--:R-:W-:Y:S03]  /*45d0*/  HMMA.16816.F32 R60, R96.reuse, R92, R60 ;  /* 0x0000005c603c723c */ /* 0x048fe6000000183c */
[----:B------:R-:W-:Y:S03]  /*45e0*/  FFMA.FTZ R116, R13, UR4, -R126 ;  /* 0x000000040d747c23 */ /* 0x000fe6000801087e */
[C---:B------:R-:W-:Y:S01]  /*45f0*/  HMMA.16816.F32 R64, R96.reuse, R94, R64 ;  /* 0x0000005e6040723c */ /* 0x040fe20000001840 */
[----:B------:R-:W-:Y:S01]  /*4600*/  LDSM.16.MT88.4 R92, [R155+0x8800] ;  /* 0x008800009b5c783b */ /* 0x000fe20000004200 */
[----:B------:R-:W-:Y:S03]  /*4610*/  MUFU.EX2 R117, R117 ;  /* 0x0000007500757308 */ /* 0x000fe60000000800 */
[--C-:B------:R-:W-:Y:S01]  /*4620*/  FFMA.FTZ R118, R14, UR4, -R124.reuse ;  /* 0x000000040e767c23 */ /* 0x100fe2000801087c */
[C---:B-1----:R-:W-:Y:S06]  /*4630*/  HMMA.16816.F32 R68, R96.reuse, R104, R68 ;  /* 0x000000686044723c */ /* 0x042fec0000001844 */
[----:B------:R-:W1:Y:S01]  /*4640*/  MUFU.EX2 R116, R116 ;  /* 0x0000007400747308 */ /* 0x000e620000000800 */
[----:B------:R-:W-:Y:S01]  /*4650*/  FFMA.FTZ R119, R15, UR4, -R124 ;  /* 0x000000040f777c23 */ /* 0x000fe2000801087c */
[C---:B------:R-:W-:Y:S03]  /*4660*/  FMUL.FTZ R12, R2.reuse, R88 ;  /* 0x00000058020c7220 */ /* 0x040fe60000410000 */
[----:B------:R-:W-:Y:S01]  /*4670*/  FMUL.FTZ R13, R2, R89 ;  /* 0x00000059020d7220 */ /* 0x000fe20000410000 */
[C---:B------:R-:W-:Y:S01]  /*4680*/  FMUL.FTZ R14, R0.reuse, R90 ;  /* 0x0000005a000e7220 */ /* 0x040fe20000410000 */
[----:B------:R-:W-:Y:S03]  /*4690*/  FMUL.FTZ R15, R0, R91 ;  /* 0x0000005b000f7220 */ /* 0x000fe60000410000 */
[----:B------:R-:W-:Y:S01]  /*46a0*/  MUFU.EX2 R118, R118 ;  /* 0x0000007600767308 */ /* 0x000fe20000000800 */
[----:B------:R-:W3:Y:S01]  /*46b0*/  LDSM.16.MT88.4 R88, [R152+0xa000] ;  /* 0x00a000009858783b */ /* 0x000ee20000004200 */
[----:B------:R-:W-:Y:S01]  /*46c0*/  FADD.FTZ R0, R101, R121 ;  /* 0x0000007965007221 */ /* 0x000fe20000010000 */
[----:B------:R-:W-:Y:S01]  /*46d0*/  MOV R101, R100 ;  /* 0x0000006400657202 */ /* 0x000fe20000000f00 */
[C---:B------:R-:W-:Y:S06]  /*46e0*/  HMMA.16816.F32 R12, R96.reuse, R106, R12 ;  /* 0x0000006a600c723c */ /* 0x040fec000000180c */
[----:B------:R-:W4:Y:S01]  /*46f0*/  MUFU.EX2 R119, R119 ;  /* 0x0000007700777308 */ /* 0x000f220000000800 */
[----:B------:R-:W5:Y:S01]  /*4700*/  LDSM.16.MT88.4 R104, [R154+0x8800] ;  /* 0x008800009a68783b */ /* 0x000f620000004200 */
[----:B-1----:R-:W-:Y:S03]  /*4710*/  F2FP.F16.F32.PACK_AB R84, R116, R117 ;  /* 0x000000757454723e */ /* 0x002fe600000000ff */
[----:B------:R-:W-:Y:S01]  /*4720*/  FADD.FTZ R103, R103, R0 ;  /* 0x0000000067677221 */ /* 0x000fe20000010000 */
[C---:B--2---:R-:W-:Y:S03]  /*4730*/  HMMA.16816.F32 R72, R96.reuse, R108, R72 ;  /* 0x0000006c6048723c */ /* 0x044fe60000001848 */
[----:B------:R-:W-:Y:S03]  /*4740*/  FADD.FTZ R120, R120, R103 ;  /* 0x0000006778787221 */ /* 0x000fe60000010000 */
[C---:B------:R-:W-:Y:S01]  /*4750*/  HMMA.16816.F32 R76, R96.reuse, R110, R76 ;  /* 0x0000006e604c723c */ /* 0x040fe2000000184c */
[----:B------:R-:W1:Y:S04]  /*4760*/  LDSM.16.MT88.4 R108, [R152+0x8800] ;  /* 0x00880000986c783b */ /* 0x000e680000004200 */
[----:B------:R-:W-:Y:S01]  /*4770*/  FADD.FTZ R117, R117, R120 ;  /* 0x0000007875757221 */ /* 0x000fe20000010000 */
[C---:B----4-:R-:W-:Y:S01]  /*4780*/  F2FP.F16.F32.PACK_AB R85, R119.reuse, R118 ;  /* 0x000000767755723e */ /* 0x050fe200000000ff */
[----:B------:R-:W-:Y:S04]  /*4790*/  FADD.FTZ R118, R118, R125 ;  /* 0x0000007d76767221 */ /* 0x000fe80000010000 */
[----:B------:R-:W-:Y:S01]  /*47a0*/  FADD.FTZ R116, R116, R117 ;  /* 0x0000007574747221 */ /* 0x000fe20000010000 */
[----:B------:R-:W-:Y:S03]  /*47b0*/  FADD.FTZ R118, R119, R118 ;  /* 0x0000007677767221 */ /* 0x000fe60000010000 */
[----:B------:R-:W-:Y:S04]  /*47c0*/  FADD.FTZ R127, R127, R116 ;  /* 0x000000747f7f7221 */ /* 0x000fe80000010000 */
[----:B------:R-:W-:Y:S01]  /*47d0*/  FADD.FTZ R127, R128, R127 ;  /* 0x0000007f807f7221 */ /* 0x000fe20000010000 */
[C---:B---3--:R-:W-:Y:S06]  /*47e0*/  HMMA.16816.F32 R16, R96.reuse, R88, R16 ;  /* 0x000000586010723c */ /* 0x048fec0000001810 */
[----:B------:R-:W-:Y:S01]  /*47f0*/  HMMA.16816.F32 R80, R96, R90, R80 ;  /* 0x0000005a6050723c */ /* 0x000fe20000001850 */
[----:B------:R-:W2:Y:S05]  /*4800*/  LDSM.16.MT88.4 R88, [R155+0xa800] ;  /* 0x00a800009b58783b */ /* 0x000eaa0000004200 */
[C---:B------:R-:W-:Y:S03]  /*4810*/  HMMA.16816.F32 R4, R84.reuse, R92, R4 ;  /* 0x0000005c5404723c */ /* 0x040fe60000001804 */
[----:B------:R-:W-:Y:S03]  /*4820*/  LDSM.16.MT88.4 R96, [R153+0xa800] ;  /* 0x00a800009960783b */ /* 0x000fe60000004200 */
[C---:B------:R-:W-:Y:S05]  /*4830*/  HMMA.16816.F32 R8, R84.reuse, R94, R8 ;  /* 0x0000005e5408723c */ /* 0x040fea0000001808 */
[----:B------:R-:W3:Y:S01]  /*4840*/  LDSM.16.MT88.4 R92, [R154+0xa800] ;  /* 0x00a800009a5c783b */ /* 0x000ee20000004200 */
[C---:B-----5:R-:W-:Y:S06]  /*4850*/  HMMA.16816.F32 R36, R84.reuse, R104, R36 ;  /* 0x000000685424723c */ /* 0x060fec0000001824 */
[C---:B------:R-:W-:Y:S01]  /*4860*/  HMMA.16816.F32 R40, R84.reuse, R106, R40 ;  /* 0x0000006a5428723c */ /* 0x040fe20000001828 */
[----:B------:R-:W4:Y:S05]  /*4870*/  LDSM.16.MT88.4 R104, [R152+0xa800] ;  /* 0x00a800009868783b */ /* 0x000f2a0000004200 */
[C---:B------:R-:W-:Y:S06]  /*4880*/  HMMA.16816.F32 R44, R84.reuse, R112, R44 ;  /* 0x00000070542c723c */ /* 0x040fec000000182c */
[C---:B------:R-:W-:Y:S05]  /*4890*/  HMMA.16816.F32 R48, R84.reuse, R114, R48 ;  /* 0x000000725430723c */ /* 0x040fea0000001830 */
[--C-:B------:R-:W-:Y:S01]  /*48a0*/  FFMA.FTZ R112, R20, UR4, -R126.reuse ;  /* 0x0000000414707c23 */ /* 0x100fe2000801087e */
[C---:B-1----:R-:W-:Y:S05]  /*48b0*/  HMMA.16816.F32 R52, R84.reuse, R108, R52 ;  /* 0x0000006c5434723c */ /* 0x042fea0000001834 */
[----:B------:R-:W-:Y:S01]  /*48c0*/  FFMA.FTZ R113, R21, UR4, -R126 ;  /* 0x0000000415717c23 */ /* 0x000fe2000801087e */
[C---:B------:R-:W-:Y:S01]  /*48d0*/  HMMA.16816.F32 R56, R84.reuse, R110, R56 ;  /* 0x0000006e5438723c */ /* 0x040fe20000001838 */
[----:B------:R-:W-:Y:S01]  /*48e0*/  LDSM.16.MT88.4 R108, [R154+0x9000] ;  /* 0x009000009a6c783b */ /* 0x000fe20000004200 */
[----:B------:R-:W-:Y:S03]  /*48f0*/  MUFU.EX2 R112, R112 ;  /* 0x0000007000707308 */ /* 0x000fe60000000800 */
[--C-:B------:R-:W-:Y:S01]  /*4900*/  FFMA.FTZ R114, R22, UR4, -R124.reuse ;  /* 0x0000000416727c23 */ /* 0x100fe2000801087c */
[C---:B--2---:R-:W-:Y:S06]  /*4910*/  HMMA.16816.F32 R60, R84.reuse, R88, R60 ;  /* 0x00000058543c723c */ /* 0x044fec000000183c */
[----:B------:R-:W1:Y:S01]  /*4920*/  MUFU.EX2 R113, R113 ;  /* 0x0000007100717308 */ /* 0x000e620000000800 */
[----:B------:R-:W-:Y:S01]  /*4930*/  FFMA.FTZ R115, R23, UR4, -R124 ;  /* 0x0000000417737c23 */ /* 0x000fe2000801087c */
[C---:B------:R-:W-:Y:S01]  /*4940*/  HMMA.16816.F32 R64, R84.reuse, R90, R64 ;  /* 0x0000005a5440723c */ /* 0x040fe20000001840 */
[----:B------:R-:W2:Y:S02]  /*4950*/  LDSM.16.MT88.4 R88, [R155+0x9000] ;  /* 0x009000009b58783b */ /* 0x000ea40000004200 */
[----:B------:R-:W-:Y:S03]  /*4960*/  F2FP.F16.F32.PACK_AB R22, R132, R131 ;  /* 0x000000838416723e */ /* 0x000fe600000000ff */
[C---:B---3--:R-:W-:Y:S02]  /*4970*/  HMMA.16816.F32 R68, R84.reuse, R92, R68 ;  /* 0x0000005c5444723c */ /* 0x048fe40000001844 */
[----:B------:R-:W-:Y:S03]  /*4980*/  MUFU.EX2 R114, R114 ;  /* 0x0000007200727308 */ /* 0x000fe60000000800 */
[----:B------:R-:W-:Y:S01]  /*4990*/  F2FP.F16.F32.PACK_AB R23, R134, R133 ;  /* 0x000000858617723e */ /* 0x000fe200000000ff */
[C---:B------:R-:W-:Y:S01]  /*49a0*/  HMMA.16816.F32 R12, R84.reuse, R94, R12 ;  /* 0x0000005e540c723c */ /* 0x040fe2000000180c */
[----:B------:R-:W3:Y:S05]  /*49b0*/  LDSM.16.MT88.4 R92, [R152+0x9000] ;  /* 0x00900000985c783b */ /* 0x000eea0000004200 */
[----:B------:R-:W5:Y:S01]  /*49c0*/  MUFU.EX2 R115, R115 ;  /* 0x0000007300737308 */ /* 0x000f620000000800 */
[C---:B-1----:R-:W-:Y:S01]  /*49d0*/  F2FP.F16.F32.PACK_AB R20, R113.reuse, R112 ;  /* 0x000000707114723e */ /* 0x042fe200000000ff */
[C---:B------:R-:W-:Y:S03]  /*49e0*/  HMMA.16816.F32 R72, R84.reuse, R96, R72 ;  /* 0x000000605448723c */ /* 0x040fe60000001848 */
[----:B------:R-:W-:Y:S03]  /*49f0*/  FADD.FTZ R0, R112, R127 ;  /* 0x0000007f70007221 */ /* 0x000fe60000010000 */
[C---:B------:R-:W-:Y:S01]  /*4a00*/  HMMA.16816.F32 R76, R84.reuse, R98, R76 ;  /* 0x00000062544c723c */ /* 0x040fe2000000184c */
[----:B------:R-:W-:Y:S04]  /*4a10*/  LDSM.16.MT88.4 R96, [R153+0xb000] ;  /* 0x00b000009960783b */ /* 0x000fe80000004200 */
[----:B------:R-:W-:Y:S01]  /*4a20*/  FADD.FTZ R0, R113, R0 ;  /* 0x0000000071007221 */ /* 0x000fe20000010000 */
[C---:B----4-:R-:W-:Y:S05]  /*4a30*/  HMMA.16816.F32 R16, R84.reuse, R104, R16 ;  /* 0x000000685410723c */ /* 0x050fea0000001810 */
[----:B-----5:R-:W-:Y:S01]  /*4a40*/  F2FP.F16.F32.PACK_AB R21, R115, R114 ;  /* 0x000000727315723e */ /* 0x020fe200000000ff */
[----:B------:R-:W-:Y:S01]  /*4a50*/  HMMA.16816.F32 R80, R84, R106, R80 ;  /* 0x0000006a5450723c */ /* 0x000fe20000001850 */
[----:B------:R-:W1:Y:S04]  /*4a60*/  LDSM.16.MT88.4 R84, [R155+0xb000] ;  /* 0x00b000009b54783b */ /* 0x000e680000004200 */
[--C-:B------:R-:W-:Y:S01]  /*4a70*/  FFMA.FTZ R104, R28, UR4, -R126.reuse ;  /* 0x000000041c687c23 */ /* 0x100fe2000801087e */
[C---:B--2---:R-:W-:Y:S05]  /*4a80*/  HMMA.16816.F32 R4, R20.reuse, R88, R4 ;  /* 0x000000581404723c */ /* 0x044fea0000001804 */
[----:B------:R-:W-:Y:S01]  /*4a90*/  FFMA.FTZ R105, R29, UR4, -R126 ;  /* 0x000000041d697c23 */ /* 0x000fe2000801087e */
[C---:B------:R-:W-:Y:S01]  /*4aa0*/  HMMA.16816.F32 R8, R20.reuse, R90, R8 ;  /* 0x0000005a1408723c */ /* 0x040fe20000001808 */
[----:B------:R-:W2:Y:S01]  /*4ab0*/  LDSM.16.MT88.4 R88, [R154+0xb000] ;  /* 0x00b000009a58783b */ /* 0x000ea20000004200 */
[----:B------:R-:W-:Y:S03]  /*4ac0*/  MUFU.EX2 R104, R104 ;  /* 0x0000006800687308 */ /* 0x000fe60000000800 */
[--C-:B------:R-:W-:Y:S01]  /*4ad0*/  FFMA.FTZ R106, R30, UR4, -R124.reuse ;  /* 0x000000041e6a7c23 */ /* 0x100fe2000801087c */
[C---:B------:R-:W-:Y:S06]  /*4ae0*/  HMMA.16816.F32 R36, R20.reuse, R108, R36 ;  /* 0x0000006c1424723c */ /* 0x040fec0000001824 */
[----:B------:R-:W4:Y:S01]  /*4af0*/  MUFU.EX2 R105, R105 ;  /* 0x0000006900697308 */ /* 0x000f220000000800 */
[----:B------:R-:W-:Y:S01]  /*4b00*/  FFMA.FTZ R107, R31, UR4, -R124 ;  /* 0x000000041f6b7c23 */ /* 0x000fe2000801087c */
[C---:B------:R-:W-:Y:S01]  /*4b10*/  HMMA.16816.F32 R40, R20.reuse, R110, R40 ;  /* 0x0000006e1428723c */ /* 0x040fe20000001828 */
[----:B------:R-:W-:Y:S02]  /*4b20*/  LDSM.16.MT88.4 R28, [R154+0x9800] ;  /* 0x009800009a1c783b */ /* 0x000fe40000004200 */
[----:B------:R-:W-:Y:S03]  /*4b30*/  FFMA.FTZ R108, R32, UR4, -R126 ;  /* 0x00000004206c7c23 */ /* 0x000fe6000801087e */
[C---:B------:R-:W-:Y:S02]  /*4b40*/  HMMA.16816.F32 R44, R20.reuse, R24, R44 ;  /* 0x00000018142c723c */ /* 0x040fe4000000182c */
[----:B------:R-:W-:Y:S03]  /*4b50*/  MUFU.EX2 R106, R106 ;  /* 0x0000006a006a7308 */ /* 0x000fe60000000800 */
[----:B------:R-:W-:Y:S01]  /*4b60*/  FFMA.FTZ R110, R34, UR4, -R124 ;  /* 0x00000004226e7c23 */ /* 0x000fe2000801087c */
[C---:B------:R-:W-:Y:S01]  /*4b70*/  HMMA.16816.F32 R48, R20.reuse, R26, R48 ;  /* 0x0000001a1430723c */ /* 0x040fe20000001830 */
[----:B------:R-:W5:Y:S05]  /*4b80*/  LDSM.16.MT88.4 R24, [R152+0xb000] ;  /* 0x00b000009818783b */ /* 0x000f6a0000004200 */
[----:B------:R-:W4:Y:S01]  /*4b90*/  MUFU.EX2 R107, R107 ;  /* 0x0000006b006b7308 */ /* 0x000f220000000800 */
[----:B------:R-:W-:Y:S01]  /*4ba0*/  FFMA.FTZ R126, R33, UR4, -R126 ;  /* 0x00000004217e7c23 */ /* 0x000fe2000801087e */
[C---:B---3--:R-:W-:Y:S03]  /*4bb0*/  HMMA.16816.F32 R52, R20.reuse, R92, R52 ;  /* 0x0000005c1434723c */ /* 0x048fe60000001834 */
[----:B------:R-:W-:Y:S03]  /*4bc0*/  FFMA.FTZ R124, R35, UR4, -R124 ;  /* 0x00000004237c7c23 */ /* 0x000fe6000801087c */
[C---:B------:R-:W-:Y:S01]  /*4bd0*/  HMMA.16816.F32 R56, R20.reuse, R94, R56 ;  /* 0x0000005e1438723c */ /* 0x040fe20000001838 */
[----:B------:R-:W3:Y:S01]  /*4be0*/  LDSM.16.MT88.4 R92, [R155+0x9800] ;  /* 0x009800009b5c783b */ /* 0x000ee20000004200 */
[----:B------:R-:W-:Y:S03]  /*4bf0*/  MUFU.EX2 R108, R108 ;  /* 0x0000006c006c7308 */ /* 0x000fe60000000800 */
[----:B------:R-:W-:Y:S01]  /*4c00*/  FADD.FTZ R131, R131, R0 ;  /* 0x0000000083837221 */ /* 0x000fe20000010000 */
[C---:B-1----:R-:W-:Y:S03]  /*4c10*/  HMMA.16816.F32 R60, R20.reuse, R84, R60 ;  /* 0x00000054143c723c */ /* 0x042fe6000000183c */
[----:B------:R-:W-:Y:S03]  /*4c20*/  LDSM.16.MT88.4 R32, [R152+0x9800] ;  /* 0x009800009820783b */ /* 0x000fe60000004200 */
[----:B------:R-:W1:Y:S01]  /*4c30*/  MUFU.EX2 R109, R126 ;  /* 0x0000007e006d7308 */ /* 0x000e620000000800 */
[----:B------:R-:W-:Y:S01]  /*4c40*/  MOV R0, R3 ;  /* 0x0000000300007202 */ /* 0x000fe20000000f00 */
[C---:B------:R-:W-:Y:S03]  /*4c50*/  HMMA.16816.F32 R64, R20.reuse, R86, R64 ;  /* 0x000000561440723c */ /* 0x040fe60000001840 */
[----:B------:R-:W3:Y:S03]  /*4c60*/  LDSM.16.MT88.4 R84, [R153+0x9800] ;  /* 0x009800009954783b */ /* 0x000ee60000004200 */
[C---:B--2---:R-:W-:Y:S02]  /*4c70*/  HMMA.16816.F32 R68, R20.reuse, R88, R68 ;  /* 0x000000581444723c */ /* 0x044fe40000001844 */
[----:B------:R-:W-:Y:S03]  /*4c80*/  MUFU.EX2 R110, R110 ;  /* 0x0000006e006e7308 */ /* 0x000fe60000000800 */
[----:B------:R-:W-:Y:S01]  /*4c90*/  FADD.FTZ R131, R132, R131 ;  /* 0x0000008384837221 */ /* 0x000fe20000010000 */
[C---:B------:R-:W-:Y:S01]  /*4ca0*/  HMMA.16816.F32 R12, R20.reuse, R90, R12 ;  /* 0x0000005a140c723c */ /* 0x040fe2000000180c */
[----:B------:R-:W2:Y:S05]  /*4cb0*/  LDSM.16.MT88.4 R88, [R155+0xb800] ;  /* 0x00b800009b58783b */ /* 0x000eaa0000004200 */
[----:B------:R-:W1:Y:S01]  /*4cc0*/  MUFU.EX2 R111, R124 ;  /* 0x0000007c006f7308 */ /* 0x000e620000000800 */
[C---:B------:R-:W-:Y:S06]  /*4cd0*/  HMMA.16816.F32 R72, R20.reuse, R96, R72 ;  /* 0x000000601448723c */ /* 0x040fec0000001848 */
[C---:B------:R-:W-:Y:S06]  /*4ce0*/  HMMA.16816.F32 R76, R20.reuse, R98, R76 ;  /* 0x00000062144c723c */ /* 0x040fec000000184c */
[C---:B-----5:R-:W-:Y:S06]  /*4cf0*/  HMMA.16816.F32 R16, R20.reuse, R24, R16 ;  /* 0x000000181410723c */ /* 0x060fec0000001810 */
[----:B------:R-:W-:Y:S01]  /*4d00*/  HMMA.16816.F32 R80, R20, R26, R80 ;  /* 0x0000001a1450723c */ /* 0x000fe20000001850 */
[----:B------:R-:W5:Y:S06]  /*4d10*/  LDSM.16.MT88.4 R24, [R154+0xb800] ;  /* 0x00b800009a18783b */ /* 0x000f6c0000004200 */
[----:B----4-:R-:W-:Y:S01]  /*4d20*/  F2FP.F16.F32.PACK_AB R20, R105, R104 ;  /* 0x000000686914723e */ /* 0x010fe200000000ff */
[----:B------:R-:W-:Y:S03]  /*4d30*/  FADD.FTZ R104, R104, R131 ;  /* 0x0000008368687221 */ /* 0x000fe60000010000 */
[----:B------:R-:W-:Y:S01]  /*4d40*/  F2FP.F16.F32.PACK_AB R21, R107, R106 ;  /* 0x0000006a6b15723e */ /* 0x000fe200000000ff */
[----:B------:R-:W-:Y:S01]  /*4d50*/  FADD.FTZ R105, R105, R104 ;  /* 0x0000006869697221 */ /* 0x000fe20000010000 */
[----:B-1----:R-:W-:Y:S02]  /*4d60*/  F2FP.F16.F32.PACK_AB R22, R109, R108 ;  /* 0x0000006c6d16723e */ /* 0x002fe400000000ff */
[----:B------:R-:W-:Y:S01]  /*4d70*/  F2FP.F16.F32.PACK_AB R23, R111, R110 ;  /* 0x0000006e6f17723e */ /* 0x000fe200000000ff */
[----:B------:R-:W-:Y:S04]  /*4d80*/  FADD.FTZ R108, R108, R105 ;  /* 0x000000696c6c7221 */ /* 0x000fe80000010000 */
[----:B------:R-:W-:Y:S02]  /*4d90*/  FADD.FTZ R179, R109, R108 ;  /* 0x0000006c6db37221 */ /* 0x000fe40000010000 */
[C---:B---3--:R-:W-:Y:S01]  /*4da0*/  HMMA.16816.F32 R96, R20.reuse, R92, R4 ;  /* 0x0000005c1460723c */ /* 0x048fe20000001804 */
[----:B------:R-:W1:Y:S05]  /*4db0*/  LDSM.16.MT88.4 R4, [R153+0xb800] ;  /* 0x00b800009904783b */ /* 0x000e6a0000004200 */
[C---:B------:R-:W-:Y:S03]  /*4dc0*/  HMMA.16816.F32 R92, R20.reuse, R94, R8 ;  /* 0x0000005e145c723c */ /* 0x040fe60000001808 */
[----:B------:R-:W3:Y:S03]  /*4dd0*/  LDSM.16.MT88.4 R8, [R152+0xb800] ;  /* 0x00b800009808783b */ /* 0x000ee60000004200 */
[C---:B------:R-:W-:Y:S06]  /*4de0*/  HMMA.16816.F32 R36, R20.reuse, R28, R36 ;  /* 0x0000001c1424723c */ /* 0x040fec0000001824 */
[C---:B------:R-:W-:Y:S06]  /*4df0*/  HMMA.16816.F32 R40, R20.reuse, R30, R40 ;  /* 0x0000001e1428723c */ /* 0x040fec0000001828 */
[C---:B------:R-:W-:Y:S06]  /*4e00*/  HMMA.16816.F32 R44, R20.reuse, R84, R44 ;  /* 0x00000054142c723c */ /* 0x040fec000000182c */
[C---:B------:R-:W-:Y:S06]  /*4e10*/  HMMA.16816.F32 R48, R20.reuse, R86, R48 ;  /* 0x000000561430723c */ /* 0x040fec0000001830 */
[C---:B------:R-:W-:Y:S06]  /*4e20*/  HMMA.16816.F32 R52, R20.reuse, R32, R52 ;  /* 0x000000201434723c */ /* 0x040fec0000001834 */
[C---:B------:R-:W-:Y:S06]  /*4e30*/  HMMA.16816.F32 R56, R20.reuse, R34, R56 ;  /* 0x000000221438723c */ /* 0x040fec0000001838 */
[C---:B--2---:R-:W-:Y:S06]  /*4e40*/  HMMA.16816.F32 R60, R20.reuse, R88, R60 ;  /* 0x00000058143c723c */ /* 0x044fec000000183c */
[C---:B------:R-:W-:Y:S06]  /*4e50*/  HMMA.16816.F32 R64, R20.reuse, R90, R64 ;  /* 0x0000005a1440723c */ /* 0x040fec0000001840 */
[C---:B-----5:R-:W-:Y:S06]  /*4e60*/  HMMA.16816.F32 R68, R20.reuse, R24, R68 ;  /* 0x000000181444723c */ /* 0x060fec0000001844 */
[C---:B------:R-:W-:Y:S06]  /*4e70*/  HMMA.16816.F32 R88, R20.reuse, R26, R12 ;  /* 0x0000001a1458723c */ /* 0x040fec000000180c */
[C---:B-1----:R-:W-:Y:S05]  /*4e80*/  HMMA.16816.F32 R72, R20.reuse, R4, R72 ;  /* 0x000000041448723c */ /* 0x042fea0000001848 */
[----:B------:R-:W-:Y:S01]  /*4e90*/  FADD.FTZ R13, R129, R118 ;  /* 0x00000076810d7221 */ /* 0x000fe20000010000 */
[C---:B------:R-:W-:Y:S05]  /*4ea0*/  HMMA.16816.F32 R76, R20.reuse, R6, R76 ;  /* 0x00000006144c723c */ /* 0x040fea000000184c */
[----:B------:R-:W-:Y:S01]  /*4eb0*/  FADD.FTZ R13, R130, R13 ;  /* 0x0000000d820d7221 */ /* 0x000fe20000010000 */
[C---:B---3--:R-:W-:Y:S05]  /*4ec0*/  HMMA.16816.F32 R84, R20.reuse, R8, R16 ;  /* 0x000000081454723c */ /* 0x048fea0000001810 */
[----:B------:R-:W-:Y:S01]  /*4ed0*/  FADD.FTZ R114, R114, R13 ;  /* 0x0000000d72727221 */ /* 0x000fe20000010000 */
[----:B------:R-:W-:Y:S05]  /*4ee0*/  HMMA.16816.F32 R80, R20, R10, R80 ;  /* 0x0000000a1450723c */ /* 0x000fea0000001850 */
[----:B------:R-:W-:Y:S06]  /*4ef0*/  FADD.FTZ R114, R115, R114 ;  /* 0x0000007273727221 */ /* 0x000fec0000010000 */
[----:B------:R-:W-:Y:S04]  /*4f00*/  FADD.FTZ R133, R133, R114 ;  /* 0x0000007285857221 */ /* 0x000fe80000010000 */
[----:B------:R-:W-:Y:S04]  /*4f10*/  FADD.FTZ R133, R134, R133 ;  /* 0x0000008586857221 */ /* 0x000fe80000010000 */
[----:B------:R-:W-:Y:S04]  /*4f20*/  FADD.FTZ R106, R106, R133 ;  /* 0x000000856a6a7221 */ /* 0x000fe80000010000 */
[----:B------:R-:W-:Y:S04]  /*4f30*/  FADD.FTZ R107, R107, R106 ;  /* 0x0000006a6b6b7221 */ /* 0x000fe80000010000 */
[----:B------:R-:W-:Y:S04]  /*4f40*/  FADD.FTZ R110, R110, R107 ;  /* 0x0000006b6e6e7221 */ /* 0x000fe80000010000 */
[----:B------:R-:W-:Y:S01]  /*4f50*/  FADD.FTZ R177, R111, R110 ;  /* 0x0000006e6fb17221 */ /* 0x000fe20000010000 */
[----:B------:R-:W-:Y:S06]  /*4f60*/  @P0 BRA `(.L_x_585) ;  /* 0xffffffe000bc0947 */ /* 0x000fec000383ffff */
.L_x_584:
[----:B------:R-:W1:Y:S01]  /*4f70*/  SHFL.BFLY PT, R0, R179, 0x2, 0x1f ;  /* 0x0c401f00b3007f89 */ /* 0x000e6200000e0000 */
[----:B------:R-:W2:Y:S01]  /*4f80*/  S2UR UR4, SR_CgaCtaId ;  /* 0x00000000000479c3 */ /* 0x000ea20000008800 */
[----:B------:R-:W-:Y:S01]  /*4f90*/  MOV R9, 0x3f800000 ;  /* 0x3f80000000097802 */ /* 0x000fe20000000f00 */
[----:B------:R-:W-:Y:S01]  /*4fa0*/  UMOV UR5, 0x400 ;  /* 0x0000040000057882 */ /* 0x000fe20000000000 */
[----:B------:R-:W3:Y:S01]  /*4fb0*/  SHFL.BFLY PT, R2, R177, 0x2, 0x1f ;  /* 0x0c401f00b1027f89 */ /* 0x000ee200000e0000 */
[----:B------:R-:W-:Y:S01]  /*4fc0*/  UMOV UR14, URZ ;  /* 0x0000003f000e7c82 */ /* 0x000fe20008000000 */
[----:B------:R-:W-:Y:S01]  /*4fd0*/  UMOV UR15, URZ ;  /* 0x0000003f000f7c82 */ /* 0x000fe20008000000 */
[----:B------:R-:W-:Y:S01]  /*4fe0*/  BSSY B0, `(.L_x_588) ;  /* 0x00000f1000007945 */ /* 0x000fe20003800000 */
[----:B------:R-:W-:Y:S01]  /*4ff0*/  MOV R12, 0x7f800000 ;  /* 0x7f800000000c7802 */ /* 0x000fe20000000f00 */
[----:B------:R-:W4:Y:S01]  /*5000*/  S2UR UR12, SR_CTAID.Y ;  /* 0x00000000000c79c3 */ /* 0x000f220000002600 */
[----:B------:R-:W-:-:S07]  /*5010*/  LEA R178, R178, R165, 0x4 ;  /* 0x000000a5b2b27211 */ /* 0x000fce00078e20ff */
[----:B------:R-:W5:Y:S01]  /*5020*/  S2UR UR10, SR_CTAID.X ;  /* 0x00000000000a79c3 */ /* 0x000f620000002500 */
[----:B-1----:R-:W-:Y:S01]  /*5030*/  FADD.FTZ R7, R0, R179 ;  /* 0x000000b300077221 */ /* 0x002fe20000010000 */
[----:B--2---:R-:W-:Y:S01]  /*5040*/  ULEA UR4, UR4, UR5, 0x18 ;  /* 0x0000000504047291 */ /* 0x004fe2000f8ec03f */
[----:B------:R-:W1:Y:S05]  /*5050*/  S2R R0, SR_TID.X ;  /* 0x0000000000007919 */ /* 0x000e6a0000002100 */
[----:B------:R-:W2:Y:S01]  /*5060*/  S2UR UR11, SR_CTAID.Z ;  /* 0x00000000000b79c3 */ /* 0x000ea20000002700 */
[----:B---3--:R-:W-:Y:S01]  /*5070*/  FADD.FTZ R11, R2, R177 ;  /* 0x000000b1020b7221 */ /* 0x008fe20000010000 */
[----:B------:R-:W-:Y:S01]  /*5080*/  ULDC.U8 UR5, c[0x0][0x3d8] ;  /* 0x0000f60000057ab9 */ /* 0x000fe20000000000 */
[----:B------:R-:W3:Y:S01]  /*5090*/  SHFL.BFLY PT, R6, R7, 0x1, 0x1f ;  /* 0x0c201f0007067f89 */ /* 0x000ee200000e0000 */
[----:B------:R-:W-:-:S03]  /*50a0*/  UISETP.NE.AND UP1, UPT, UR5, URZ, UPT ;  /* 0x0000003f0500728c */ /* 0x000fc6000bf25270 */
[----:B------:R-:W4:Y:S01]  /*50b0*/  SHFL.BFLY PT, R4, R11, 0x1, 0x1f ;  /* 0x0c201f000b047f89 */ /* 0x000f2200000e0000 */
[----:B---3--:R-:W-:Y:S01]  /*50c0*/  FADD.FTZ R6, R7, R6 ;  /* 0x0000000607067221 */ /* 0x008fe20000010000 */
[----:B-1----:R-:W-:Y:S01]  /*50d0*/  SHF.R.S32.HI R5, RZ, 0x1f, R0 ;  /* 0x0000001fff057819 */ /* 0x002fe20000011400 */
[----:B----4-:R-:W-:-:S03]  /*50e0*/  FADD.FTZ R4, R11, R4 ;  /* 0x000000040b047221 */ /* 0x010fc60000010000 */
[----:B------:R-:W-:Y:S02]  /*50f0*/  FSETP.NE.FTZ.AND P4, PT, R6, RZ, PT ;  /* 0x000000ff0600720b */ /* 0x000fe40003f95000 */
[CC--:B------:R-:W-:Y:S02]  /*5100*/  LEA.HI R2, R5.reuse, R0.reuse, RZ, 0x5 ;  /* 0x0000000005027211 */ /* 0x0c0fe400078f28ff */
[-C--:B------:R-:W-:Y:S02]  /*5110*/  LEA.HI R8, R5, R0.reuse, RZ, 0x2 ;  /* 0x0000000005087211 */ /* 0x080fe400078f10ff */
[----:B------:R-:W-:Y:S02]  /*5120*/  LOP3.LUT R5, R2, 0xffffffe0, RZ, 0xc0, !PT ;  /* 0xffffffe002057812 */ /* 0x000fe400078ec0ff */
[----:B------:R-:W-:Y:S02]  /*5130*/  LOP3.LUT R7, R8, 0x3ffffffc, RZ, 0xc0, !PT ;  /* 0x3ffffffc08077812 */ /* 0x000fe400078ec0ff */
[----:B------:R-:W-:-:S02]  /*5140*/  IADD3 R5, -R5, R0, RZ ;  /* 0x0000000005057210 */ /* 0x000fc40007ffe1ff */
[----:B------:R-:W-:Y:S01]  /*5150*/  FSETP.NE.FTZ.AND P3, PT, R4, RZ, PT ;  /* 0x000000ff0400720b */ /* 0x000fe20003f75000 */
[----:B------:R-:W1:Y:S01]  /*5160*/  @P4 MUFU.RCP R9, R6 ;  /* 0x0000000600094308 */ /* 0x000e620000001000 */
[----:B------:R-:W-:Y:S02]  /*5170*/  LOP3.LUT P5, RZ, R5, 0x3, RZ, 0xc0, !PT ;  /* 0x0000000305ff7812 */ /* 0x000fe400078ac0ff */
[--C-:B------:R-:W-:Y:S02]  /*5180*/  SHF.R.S32.HI R5, RZ, 0x2, R8.reuse ;  /* 0x00000002ff057819 */ /* 0x100fe40000011408 */
[----:B------:R-:W-:Y:S02]  /*5190*/  SHF.R.S32.HI R8, RZ, 0x1f, R8 ;  /* 0x0000001fff087819 */ /* 0x000fe40000011408 */
[----:B------:R-:W-:Y:S02]  /*51a0*/  IADD3 R7, -R7, R0, RZ ;  /* 0x0000000007077210 */ /* 0x000fe40007ffe1ff */
[----:B------:R-:W-:-:S02]  /*51b0*/  LEA.HI R8, R8, R5, RZ, 0x3 ;  /* 0x0000000508087211 */ /* 0x000fc400078f18ff */
[----:B------:R-:W-:Y:S02]  /*51c0*/  MOV R0, 0x3f800000 ;  /* 0x3f80000000007802 */ /* 0x000fe40000000f00 */
[----:B------:R-:W-:Y:S02]  /*51d0*/  LOP3.LUT R8, R8, 0xfffffff8, RZ, 0xc0, !PT ;  /* 0xfffffff808087812 */ /* 0x000fe400078ec0ff */
[----:B------:R-:W-:Y:S02]  /*51e0*/  SHF.R.S32.HI R2, RZ, 0x5, R2 ;  /* 0x00000005ff027819 */ /* 0x000fe40000011402 */
[----:B------:R-:W-:Y:S01]  /*51f0*/  IADD3 R8, R5, -R8, RZ ;  /* 0x8000000805087210 */ /* 0x000fe20007ffe0ff */
[----:B------:R-:W3:Y:S01]  /*5200*/  @P3 MUFU.RCP R0, R4 ;  /* 0x0000000400003308 */ /* 0x000ee20000001000 */
[----:B------:R-:W-:Y:S01]  /*5210*/  LEA R2, R2, R7, 0x9 ;  /* 0x0000000702027211 */ /* 0x000fe200078e48ff */
[C---:B-1----:R-:W-:Y:S01]  /*5220*/  FMUL.FTZ R96, R9.reuse, R96 ;  /* 0x0000006009607220 */ /* 0x042fe20000410000 */
[C---:B------:R-:W-:Y:S01]  /*5230*/  SHF.L.U32 R5, R8.reuse, 0x6, RZ ;  /* 0x0000000608057819 */ /* 0x040fe200000006ff */
[C---:B------:R-:W-:Y:S01]  /*5240*/  FMUL.FTZ R97, R9.reuse, R97 ;  /* 0x0000006109617220 */ /* 0x040fe20000410000 */
[C---:B------:R-:W-:Y:S01]  /*5250*/  LOP3.LUT R7, R8.reuse, 0x1, RZ, 0xc0, !PT ;  /* 0x0000000108077812 */ /* 0x040fe200078ec0ff */
[----:B------:R-:W-:Y:S01]  /*5260*/  FMUL.FTZ R92, R9, R92 ;  /* 0x0000005c095c7220 */ /* 0x000fe20000410000 */
[----:B------:R-:W-:Y:S01]  /*5270*/  LOP3.LUT R5, R5, 0x1c0, RZ, 0xc0, !PT ;  /* 0x000001c005057812 */ /* 0x000fe200078ec0ff */
[----:B------:R-:W-:Y:S01]  /*5280*/  FMUL.FTZ R93, R9, R93 ;  /* 0x0000005d095d7220 */ /* 0x000fe20000410000 */
[----:B------:R-:W-:Y:S01]  /*5290*/  ISETP.NE.U32.AND P0, PT, R7, 0x1, PT ;  /* 0x000000010700780c */ /* 0x000fe20003f05070 */
[----:B------:R-:W-:Y:S01]  /*52a0*/  FMUL.FTZ R36, R9, R36 ;  /* 0x0000002409247220 */ /* 0x000fe20000410000 */
[----:B------:R-:W-:Y:S01]  /*52b0*/  LEA.HI R5, R5, R5, RZ, 0x1d ;  /* 0x0000000505057211 */ /* 0x000fe200078fe8ff */
[C---:B------:R-:W-:Y:S01]  /*52c0*/  FMUL.FTZ R37, R9.reuse, R37 ;  /* 0x0000002509257220 */ /* 0x040fe20000410000 */
[----:B------:R-:W-:Y:S01]  /*52d0*/  R2P PR, R8, 0x6 ;  /* 0x0000000608007804 */ /* 0x000fe20000000000 */
[C---:B------:R-:W-:Y:S01]  /*52e0*/  FMUL.FTZ R40, R9.reuse, R40 ;  /* 0x0000002809287220 */ /* 0x040fe20000410000 */
[----:B------:R-:W-:Y:S01]  /*52f0*/  LEA R2, R2, R5, 0x1 ;  /* 0x0000000502027211 */ /* 0x000fe200078e08ff */
[----:B------:R-:W-:Y:S01]  /*5300*/  FMUL.FTZ R41, R9, R41 ;  /* 0x0000002909297220 */ /* 0x000fe20000410000 */
[C---:B---3--:R-:W-:Y:S01]  /*5310*/  FMUL.FTZ R99, R0.reuse, R99 ;  /* 0x0000006300637220 */ /* 0x048fe20000410000 */
[----:B------:R-:W-:Y:S01]  /*5320*/  FMUL.FTZ R98, R0, R98 ;  /* 0x0000006200627220 */ /* 0x000fe20000410000 */
[----:B------:R-:W-:Y:S01]  /*5330*/  LEA R5, R2, UR4, 0x1 ;  /* 0x0000000402057c11 */ /* 0x000fe2000f8e08ff */
[----:B------:R-:W-:Y:S01]  /*5340*/  ULDC.U8 UR4, c[0x0][0x3d9] ;  /* 0x0000f64000047ab9 */ /* 0x000fe20000000000 */
[----:B------:R-:W-:Y:S01]  /*5350*/  MOV R2, 0x20 ;  /* 0x0000002000027802 */ /* 0x000fe20000000f00 */
[----:B------:R-:W-:Y:S01]  /*5360*/  UISETP.NE.AND UP0, UPT, UR4, URZ, UPT ;  /* 0x0000003f0400728c */ /* 0x000fe2000bf05270 */
[C---:B------:R-:W-:Y:S01]  /*5370*/  FMUL.FTZ R95, R0.reuse, R95 ;  /* 0x0000005f005f7220 */ /* 0x040fe20000410000 */
[C---:B------:R-:W-:Y:S01]  /*5380*/  FMUL.FTZ R94, R0.reuse, R94 ;  /* 0x0000005e005e7220 */ /* 0x040fe20000410000 */
[----:B------:R-:W-:Y:S01]  /*5390*/  MOV R8, 0x40 ;  /* 0x0000004000087802 */ /* 0x000fe20000000f00 */
[C---:B------:R-:W-:Y:S01]  /*53a0*/  FMUL.FTZ R39, R0.reuse, R39 ;  /* 0x0000002700277220 */ /* 0x040fe20000410000 */
[C---:B------:R-:W-:Y:S01]  /*53b0*/  FMUL.FTZ R38, R0.reuse, R38 ;  /* 0x0000002600267220 */ /* 0x040fe20000410000 */
[C---:B------:R-:W-:Y:S01]  /*53c0*/  FMUL.FTZ R43, R0.reuse, R43 ;  /* 0x0000002b002b7220 */ /* 0x040fe20000410000 */
[----:B------:R-:W-:Y:S01]  /*53d0*/  FMUL.FTZ R42, R0, R42 ;  /* 0x0000002a002a7220 */ /* 0x000fe20000410000 */
[----:B------:R-:W-:Y:S01]  /*53e0*/  IADD3 R7, R5, -0x10, RZ ;  /* 0xfffffff005077810 */ /* 0x000fe20007ffe0ff */
[C---:B------:R-:W-:Y:S01]  /*53f0*/  FMUL.FTZ R44, R9.reuse, R44 ;  /* 0x0000002c092c7220 */ /* 0x040fe20000410000 */
[----:B------:R-:W-:Y:S01]  /*5400*/  SEL R2, R2, 0xffffffe0, !P1 ;  /* 0xffffffe002027807 */ /* 0x000fe20004800000 */
[----:B------:R-:W-:Y:S01]  /*5410*/  FMUL.FTZ R45, R9, R45 ;  /* 0x0000002d092d7220 */ /* 0x000fe20000410000 */
[C---:B------:R-:W-:Y:S01]  /*5420*/  FMUL.FTZ R47, R0.reuse, R47 ;  /* 0x0000002f002f7220 */ /* 0x040fe20000410000 */
[C---:B------:R-:W-:Y:S01]  /*5430*/  FMUL.FTZ R46, R0.reuse, R46 ;  /* 0x0000002e002e7220 */ /* 0x040fe20000410000 */
[----:B------:R-:W-:Y:S01]  /*5440*/  @P0 IADD3 R7, R5, 0x10, RZ ;  /* 0x0000001005070810 */ /* 0x000fe20007ffe0ff */
[C---:B------:R-:W-:Y:S01]  /*5450*/  FMUL.FTZ R48, R9.reuse, R48 ;  /* 0x0000003009307220 */ /* 0x040fe20000410000 */
[----:B------:R-:W-:Y:S01]  /*5460*/  FMUL.FTZ R49, R9, R49 ;  /* 0x0000003109317220 */ /* 0x000fe20000410000 */
[C---:B------:R-:W-:Y:S01]  /*5470*/  FMUL.FTZ R51, R0.reuse, R51 ;  /* 0x0000003300337220 */ /* 0x040fe20000410000 */
[----:B------:R-:W-:Y:S01]  /*5480*/  FMUL.FTZ R50, R0, R50 ;  /* 0x0000003200327220 */ /* 0x000fe20000410000 */
[----:B------:R-:W-:Y:S01]  /*5490*/  F2FP.F16.F32.PACK_AB R96, R97, R96 ;  /* 0x000000606160723e */ /* 0x000fe200000000ff */
[----:B------:R-:W-:Y:S01]  /*54a0*/  FMUL.FTZ R52, R9, R52 ;  /* 0x0000003409347220 */ /* 0x000fe20000410000 */
[----:B------:R-:W-:Y:S01]  /*54b0*/  F2FP.F16.F32.PACK_AB R98, R99, R98 ;  /* 0x000000626362723e */ /* 0x000fe200000000ff */
[----:B------:R-:W-:Y:S01]  /*54c0*/  FMUL.FTZ R53, R9, R53 ;  /* 0x0000003509357220 */ /* 0x000fe20000410000 */
[----:B------:R-:W-:Y:S01]  /*54d0*/  SEL R8, R8, 0xffffffc0, !P2 ;  /* 0xffffffc008087807 */ /* 0x000fe20005000000 */
[C---:B------:R-:W-:Y:S01]  /*54e0*/  FMUL.FTZ R55, R0.reuse, R55 ;  /* 0x0000003700377220 */ /* 0x040fe20000410000 */
[C---:B------:R-:W-:Y:S01]  /*54f0*/  FMUL.FTZ R54, R0.reuse, R54 ;  /* 0x0000003600367220 */ /* 0x040fe20000410000 */
[----:B------:R-:W-:Y:S01]  /*5500*/  F2FP.F16.F32.PACK_AB R92, R93, R92 ;  /* 0x0000005c5d5c723e */ /* 0x000fe200000000ff */
[----:B------:R-:W-:Y:S01]  /*5510*/  FMUL.FTZ R56, R9, R56 ;  /* 0x0000003809387220 */ /* 0x000fe20000410000 */
[----:B------:R-:W-:Y:S01]  /*5520*/  F2FP.F16.F32.PACK_AB R94, R95, R94 ;  /* 0x0000005e5f5e723e */ /* 0x000fe200000000ff */
[----:B------:R-:W-:Y:S01]  /*5530*/  FMUL.FTZ R57, R9, R57 ;  /* 0x0000003909397220 */ /* 0x000fe20000410000 */
[C---:B------:R-:W-:Y:S01]  /*5540*/  FMUL.FTZ R59, R0.reuse, R59 ;  /* 0x0000003b003b7220 */ /* 0x040fe20000410000 */
[C---:B------:R-:W-:Y:S01]  /*5550*/  FMUL.FTZ R58, R0.reuse, R58 ;  /* 0x0000003a003a7220 */ /* 0x040fe20000410000 */
[----:B------:R-:W-:Y:S01]  /*5560*/  F2FP.F16.F32.PACK_AB R36, R37, R36 ;  /* 0x000000242524723e */ /* 0x000fe200000000ff */
[----:B------:R-:W-:Y:S01]  /*5570*/  FMUL.FTZ R60, R9, R60 ;  /* 0x0000003c093c7220 */ /* 0x000fe20000410000 */
[----:B------:R-:W-:Y:S01]  /*5580*/  F2FP.F16.F32.PACK_AB R38, R39, R38 ;  /* 0x000000262726723e */ /* 0x000fe200000000ff */
[----:B------:R-:W-:Y:S01]  /*5590*/  FMUL.FTZ R61, R9, R61 ;  /* 0x0000003d093d7220 */ /* 0x000fe20000410000 */
[----:B------:R-:W-:Y:S01]  /*55a0*/  IADD3 R11, R5, R2, RZ ;  /* 0x00000002050b7210 */ /* 0x000fe20007ffe0ff */
[C---:B------:R-:W-:Y:S01]  /*55b0*/  FMUL.FTZ R63, R0.reuse, R63 ;  /* 0x0000003f003f7220 */ /* 0x040fe20000410000 */
[----:B------:R-:W-:Y:S01]  /*55c0*/  FMUL.FTZ R62, R0, R62 ;  /* 0x0000003e003e7220 */ /* 0x000fe20000410000 */
[----:B------:R-:W-:Y:S01]  /*55d0*/  F2FP.F16.F32.PACK_AB R40, R41, R40 ;  /* 0x000000282928723e */ /* 0x000fe200000000ff */
[----:B------:R-:W-:Y:S01]  /*55e0*/  STS [R5], R96 ;  /* 0x0000006005007388 */ /* 0x000fe20000000800 */
[----:B------:R-:W-:Y:S01]  /*55f0*/  F2FP.F16.F32.PACK_AB R42, R43, R42 ;  /* 0x0000002a2b2a723e */ /* 0x000fe200000000ff */
[----:B------:R-:W-:Y:S01]  /*5600*/  FMUL.FTZ R64, R9, R64 ;  /* 0x0000004009407220 */ /* 0x000fe20000410000 */
[----:B------:R-:W-:Y:S01]  /*5610*/  IADD3 R13, R2, R7, RZ ;  /* 0x00000007020d7210 */ /* 0x000fe20007ffe0ff */
[----:B------:R-:W-:Y:S01]  /*5620*/  STS [R5+0x400], R98 ;  /* 0x0004006205007388 */ /* 0x000fe20000000800 */
[----:B------:R-:W-:Y:S01]  /*5630*/  F2FP.F16.F32.PACK_AB R44, R45, R44 ;  /* 0x0000002c2d2c723e */ /* 0x000fe200000000ff */
[----:B------:R-:W-:Y:S01]  /*5640*/  FMUL.FTZ R65, R9, R65 ;  /* 0x0000004109417220 */ /* 0x000fe20000410000 */
[----:B------:R-:W-:Y:S01]  /*5650*/  F2FP.F16.F32.PACK_AB R46, R47, R46 ;  /* 0x0000002e2f2e723e */ /* 0x000fe200000000ff */
[C---:B------:R-:W-:Y:S01]  /*5660*/  FMUL.FTZ R67, R0.reuse, R67 ;  /* 0x0000004300437220 */ /* 0x040fe20000410000 */
[----:B------:R-:W-:Y:S01]  /*5670*/  IADD3 R15, R5, R8, RZ ;  /* 0x00000008050f7210 */ /* 0x000fe20007ffe0ff */
[----:B------:R-:W-:Y:S01]  /*5680*/  FMUL.FTZ R66, R0, R66 ;  /* 0x0000004200427220 */ /* 0x000fe20000410000 */
[----:B------:R-:W-:Y:S01]  /*5690*/  F2FP.F16.F32.PACK_AB R48, R49, R48 ;  /* 0x000000303130723e */ /* 0x000fe200000000ff */
[----:B------:R-:W-:Y:S01]  /*56a0*/  STS [R7], R92 ;  /* 0x0000005c07007388 */ /* 0x000fe20000000800 */
[----:B------:R-:W-:Y:S01]  /*56b0*/  F2FP.F16.F32.PACK_AB R50, R51, R50 ;  /* 0x000000323332723e */ /* 0x000fe200000000ff */
[----:B------:R-:W-:Y:S01]  /*56c0*/  @UP0 ULDC.64 UR8, c[0x0][0x2c0] ;  /* 0x0000b00000080ab9 */ /* 0x000fe20000000a00 */
[----:B------:R-:W-:Y:S01]  /*56d0*/  IADD3 R17, R8, R7, RZ ;  /* 0x0000000708117210 */ /* 0x000fe20007ffe0ff */
[----:B------:R-:W-:Y:S01]  /*56e0*/  STS [R7+0x400], R94 ;  /* 0x0004005e07007388 */ /* 0x000fe20000000800 */
[----:B------:R-:W-:Y:S01]  /*56f0*/  F2FP.F16.F32.PACK_AB R52, R53, R52 ;  /* 0x000000343534723e */ /* 0x000fe200000000ff */
[----:B------:R-:W-:Y:S01]  /*5700*/  FMUL.FTZ R68, R9, R68 ;  /* 0x0000004409447220 */ /* 0x000fe20000410000 */
[----:B------:R-:W-:Y:S01]  /*5710*/  F2FP.F16.F32.PACK_AB R54, R55, R54 ;  /* 0x000000363736723e */ /* 0x000fe200000000ff */
[----:B------:R-:W-:Y:S01]  /*5720*/  FMUL.FTZ R69, R9, R69 ;  /* 0x0000004509457220 */ /* 0x000fe20000410000 */
[----:B------:R-:W-:Y:S01]  /*5730*/  IADD3 R19, R11, R8, RZ ;  /* 0x000000080b137210 */ /* 0x000fe20007ffe0ff */
[C---:B------:R-:W-:Y:S01]  /*5740*/  FMUL.FTZ R71, R0.reuse, R71 ;  /* 0x0000004700477220 */ /* 0x040fe20000410000 */
[C---:B------:R-:W-:Y:S01]  /*5750*/  FMUL.FTZ R70, R0.reuse, R70 ;  /* 0x0000004600467220 */ /* 0x040fe20000410000 */
[----:B------:R-:W-:Y:S01]  /*5760*/  F2FP.F16.F32.PACK_AB R56, R57, R56 ;  /* 0x000000383938723e */ /* 0x000fe200000000ff */
[----:B------:R-:W-:Y:S01]  /*5770*/  STS [R11], R36 ;  /* 0x000000240b007388 */ /* 0x000fe20000000800 */
[----:B------:R-:W-:Y:S01]  /*5780*/  F2FP.F16.F32.PACK_AB R58, R59, R58 ;  /* 0x0000003a3b3a723e */ /* 0x000fe200000000ff */
[----:B------:R-:W-:Y:S01]  /*5790*/  @UP0 UIMAD UR8, UR9, UR8, URZ ;  /* 0x00000008090802a4 */ /* 0x000fe2000f8e023f */
[----:B------:R-:W-:Y:S01]  /*57a0*/  IADD3 R21, R13, R8, RZ ;  /* 0x000000080d157210 */ /* 0x000fe20007ffe0ff */
[----:B------:R-:W-:Y:S01]  /*57b0*/  STS [R11+0x400], R38 ;  /* 0x000400260b007388 */ /* 0x000fe20000000800 */
[----:B------:R-:W-:Y:S01]  /*57c0*/  F2FP.F16.F32.PACK_AB R60, R61, R60 ;  /* 0x0000003c3d3c723e */ /* 0x000fe200000000ff */
[----:B------:R-:W-:Y:S01]  /*57d0*/  UISETP.NE.OR UP2, UPT, UR4, URZ, !UP1 ;  /* 0x0000003f0400728c */ /* 0x000fe2000cf45670 */
[----:B------:R-:W-:Y:S01]  /*57e0*/  F2FP.F16.F32.PACK_AB R62, R63, R62 ;  /* 0x0000003e3f3e723e */ /* 0x000fe200000000ff */
[----:B------:R-:W-:Y:S01]  /*57f0*/  STS [R13], R40 ;  /* 0x000000280d007388 */ /* 0x000fe20000000800 */
[----:B------:R-:W-:Y:S01]  /*5800*/  @!UP0 ULDC UR6, c[0x0][0x2e4] ;  /* 0x0000b90000068ab9 */ /* 0x000fe20000000800 */
[----:B------:R-:W-:Y:S01]  /*5810*/  @!UP0 ULDC UR9, c[0x0][0x2c4] ;  /* 0x0000b10000098ab9 */ /* 0x000fe20000000800 */
[----:B------:R-:W-:Y:S01]  /*5820*/  F2FP.F16.F32.PACK_AB R64, R65, R64 ;  /* 0x000000404140723e */ /* 0x000fe200000000ff */
[----:B------:R-:W-:Y:S01]  /*5830*/  STS [R13+0x400], R42 ;  /* 0x0004002a0d007388 */ /* 0x000fe20000000800 */
[----:B------:R-:W-:Y:S01]  /*5840*/  F2FP.F16.F32.PACK_AB R66, R67, R66 ;  /* 0x000000424342723e */ /* 0x000fe200000000ff */
[----:B------:R-:W-:Y:S01]  /*5850*/  @!UP0 USEL UR8, UR9, UR6, !UP1 ;  /* 0x0000000609088287 */ /* 0x000fe2000c800000 */
[----:B------:R-:W-:Y:S01]  /*5860*/  F2FP.F16.F32.PACK_AB R68, R69, R68 ;  /* 0x000000444544723e */ /* 0x000fe200000000ff */
[----:B------:R-:W-:Y:S01]  /*5870*/  STS [R15], R44 ;  /* 0x0000002c0f007388 */ /* 0x000fe20000000800 */
[----:B------:R-:W-:Y:S01]  /*5880*/  F2FP.F16.F32.PACK_AB R70, R71, R70 ;  /* 0x000000464746723e */ /* 0x000fe200000000ff */
[----:B------:R-:W-:Y:S01]  /*5890*/  @!UP0 ULDC UR5, c[0x0][0x270] ;  /* 0x00009c0000058ab9 */ /* 0x000fe20000000800 */
[----:B------:R-:W-:Y:S01]  /*58a0*/  @UP0 UMOV UR7, 0x1 ;  /* 0x0000000100070882 */ /* 0x000fe20000000000 */
[----:B------:R-:W-:Y:S01]  /*58b0*/  STS [R15+0x400], R46 ;  /* 0x0004002e0f007388 */ /* 0x000fe20000000800 */
[----:B------:R-:W1:Y:S01]  /*58c0*/  @P3 LDC R8, c[0x0][0x2e8] ;  /* 0x0000ba00ff083b82 */ /* 0x000e620000000800 */
[----:B------:R-:W-:Y:S01]  /*58d0*/  @!UP0 UIMAD UR7, UR8, UR5, URZ ;  /* 0x00000005080782a4 */ /* 0x000fe2000f8e023f */
[----:B------:R-:W-:Y:S01]  /*58e0*/  @P4 MUFU.LG2 R2, R6 ;  /* 0x0000000600024308 */ /* 0x000fe20000000c00 */
[----:B------:R-:W-:Y:S01]  /*58f0*/  STS [R17], R48 ;  /* 0x0000003011007388 */ /* 0x000fe20000000800 */
[C---:B------:R-:W-:Y:S01]  /*5900*/  FMUL.FTZ R88, R9.reuse, R88 ;  /* 0x0000005809587220 */ /* 0x040fe20000410000 */
[----:B------:R-:W-:Y:S01]  /*5910*/  UIMAD UR7, UR12, UR7, URZ ;  /* 0x000000070c0772a4 */ /* 0x000fe2000f8e023f */
[C---:B------:R-:W-:Y:S01]  /*5920*/  FMUL.FTZ R89, R9.reuse, R89 ;  /* 0x0000005909597220 */ /* 0x040fe20000410000 */
[----:B------:R-:W-:Y:S01]  /*5930*/  STS [R17+0x400], R50 ;  /* 0x0004003211007388 */ /* 0x000fe20000000800 */
[C---:B------:R-:W-:Y:S01]  /*5940*/  FMUL.FTZ R91, R0.reuse, R91 ;  /* 0x0000005b005b7220 */ /* 0x040fe20000410000 */
[C---:B------:R-:W-:Y:S01]  /*5950*/  FMUL.FTZ R90, R0.reuse, R90 ;  /* 0x0000005a005a7220 */ /* 0x040fe20000410000 */
[----:B------:R-:W3:Y:S01]  /*5960*/  @P3 MUFU.LG2 R4, R4 ;  /* 0x0000000400043308 */ /* 0x000ee20000000c00 */
[----:B------:R-:W-:Y:S01]  /*5970*/  STS [R19], R52 ;  /* 0x0000003413007388 */ /* 0x000fe20000000800 */
[----:B------:R-:W-:Y:S01]  /*5980*/  @UP0 ULDC UR13, c[0x0][0x2c0] ;  /* 0x0000b000000d0ab9 */ /* 0x000fe20000000800 */
[----:B------:R-:W-:Y:S01]  /*5990*/  @!UP2 ULDC UR4, c[0x0][0x2c4] ;  /* 0x0000b1000004aab9 */ /* 0x000fe20000000800 */
[C---:B------:R-:W-:Y:S01]  /*59a0*/  FMUL.FTZ R72, R9.reuse, R72 ;  /* 0x0000004809487220 */ /* 0x040fe20000410000 */
[----:B------:R-:W-:Y:S01]  /*59b0*/  STS [R19+0x400], R54 ;  /* 0x0004003613007388 */ /* 0x000fe20000000800 */
[C---:B------:R-:W-:Y:S01]  /*59c0*/  FMUL.FTZ R73, R9.reuse, R73 ;  /* 0x0000004909497220 */ /* 0x040fe20000410000 */
[C---:B------:R-:W-:Y:S01]  /*59d0*/  FMUL.FTZ R75, R0.reuse, R75 ;  /* 0x0000004b004b7220 */ /* 0x040fe20000410000 */
[C---:B------:R-:W-:Y:S01]  /*59e0*/  FMUL.FTZ R74, R0.reuse, R74 ;  /* 0x0000004a004a7220 */ /* 0x040fe20000410000 */
[----:B------:R-:W-:Y:S01]  /*59f0*/  STS [R21], R56 ;  /* 0x0000003815007388 */ /* 0x000fe20000000800 */
[----:B------:R-:W-:Y:S01]  /*5a00*/  @!UP0 UMOV UR13, 0x1 ;  /* 0x00000001000d8882 */ /* 0x000fe20000000000 */
[C---:B------:R-:W-:Y:S01]  /*5a10*/  FMUL.FTZ R76, R9.reuse, R76 ;  /* 0x0000004c094c7220 */ /* 0x040fe20000410000 */
[C---:B------:R-:W-:Y:S01]  /*5a20*/  FMUL.FTZ R77, R9.reuse, R77 ;  /* 0x0000004d094d7220 */ /* 0x040fe20000410000 */
[----:B------:R-:W-:Y:S01]  /*5a30*/  STS [R21+0x400], R58 ;  /* 0x0004003a15007388 */ /* 0x000fe20000000800 */
[C---:B------:R-:W-:Y:S01]  /*5a40*/  FMUL.FTZ R79, R0.reuse, R79 ;  /* 0x0000004f004f7220 */ /* 0x040fe20000410000 */
[C---:B------:R-:W-:Y:S01]  /*5a50*/  FMUL.FTZ R78, R0.reuse, R78 ;  /* 0x0000004e004e7220 */ /* 0x040fe20000410000 */
[----:B------:R-:W-:Y:S01]  /*5a60*/  @!UP2 UIMAD UR4, UR12, UR4, URZ ;  /* 0x000000040c04a2a4 */ /* 0x000fe2000f8e023f */
[----:B------:R-:W-:Y:S01]  /*5a70*/  STS [R5+0x2000], R60 ;  /* 0x0020003c05007388 */ /* 0x000fe20000000800 */
[C---:B------:R-:W-:Y:S01]  /*5a80*/  FMUL.FTZ R84, R9.reuse, R84 ;  /* 0x0000005409547220 */ /* 0x040fe20000410000 */
[C---:B------:R-:W-:Y:S01]  /*5a90*/  FMUL.FTZ R85, R9.reuse, R85 ;  /* 0x0000005509557220 */ /* 0x040fe20000410000 */
[C---:B------:R-:W-:Y:S01]  /*5aa0*/  FMUL.FTZ R80, R9.reuse, R80 ;  /* 0x0000005009507220 */ /* 0x040fe20000410000 */
[----:B------:R4:W-:Y:S01]  /*5ab0*/  STS [R5+0x2400], R62 ;  /* 0x0024003e05007388 */ /* 0x0009e20000000800 */
[C---:B------:R-:W-:Y:S01]  /*5ac0*/  FMUL.FTZ R87, R0.reuse, R87 ;  /* 0x0000005700577220 */ /* 0x040fe20000410000 */
[C---:B------:R-:W-:Y:S01]  /*5ad0*/  FMUL.FTZ R86, R0.reuse, R86 ;  /* 0x0000005600567220 */ /* 0x040fe20000410000 */
[C---:B------:R-:W-:Y:S01]  /*5ae0*/  FMUL.FTZ R83, R0.reuse, R83 ;  /* 0x0000005300537220 */ /* 0x040fe20000410000 */
[----:B------:R-:W-:Y:S01]  /*5af0*/  STS [R7+0x2000], R64 ;  /* 0x0020004007007388 */ /* 0x000fe20000000800 */
[----:B-----5:R-:W-:Y:S01]  /*5b00*/  UIMAD UR6, UR10, UR13, URZ ;  /* 0x0000000d0a0672a4 */ /* 0x020fe2000f8e023f */
[----:B------:R-:W-:Y:S01]  /*5b10*/  FMUL.FTZ R9, R9, R81 ;  /* 0x0000005109097220 */ /* 0x000fe20000410000 */
[----:B------:R-:W-:Y:S01]  /*5b20*/  USEL UR7, UR7, URZ, UP2 ;  /* 0x0000003f07077287 */ /* 0x000fe20009000000 */
[----:B------:R5:W-:Y:S01]  /*5b30*/  STS [R7+0x2400], R66 ;  /* 0x0024004207007388 */ /* 0x000be20000000800 */
[----:B------:R-:W-:Y:S01]  /*5b40*/  FMUL.FTZ R0, R0, R82 ;  /* 0x0000005200007220 */ /* 0x000fe20000410000 */
[----:B------:R-:W-:Y:S01]  /*5b50*/  F2FP.F16.F32.PACK_AB R88, R89, R88 ;  /* 0x000000585958723e */ /* 0x000fe200000000ff */
[----:B------:R-:W-:Y:S01]  /*5b60*/  USHF.L.U32 UR6, UR6, 0x6, URZ ;  /* 0x0000000606067899 */ /* 0x000fe2000800063f */
[----:B------:R-:W-:Y:S01]  /*5b70*/  STS [R11+0x2000], R68 ;  /* 0x002000440b007388 */ /* 0x000fe20000000800 */
[----:B------:R-:W-:Y:S01]  /*5b80*/  F2FP.F16.F32.PACK_AB R90, R91, R90 ;  /* 0x0000005a5b5a723e */ /* 0x000fe200000000ff */
[----:B--2---:R-:W-:Y:S01]  /*5b90*/  UIMAD UR7, UR11, UR8, UR7 ;  /* 0x000000080b0772a4 */ /* 0x004fe2000f8e0207 */
[----:B------:R-:W-:Y:S01]  /*5ba0*/  F2FP.F16.F32.PACK_AB R72, R73, R72 ;  /* 0x000000484948723e */ /* 0x000fe200000000ff */
[----:B------:R2:W-:Y:S01]  /*5bb0*/  STS [R11+0x2400], R70 ;  /* 0x002400460b007388 */ /* 0x0005e20000000800 */
[----:B------:R-:W-:Y:S01]  /*5bc0*/  F2FP.F16.F32.PACK_AB R74, R75, R74 ;  /* 0x0000004a4b4a723e */ /* 0x000fe200000000ff */
[----:B------:R-:W-:Y:S01]  /*5bd0*/  @!UP2 UMOV UR14, UR4 ;  /* 0x00000004000eac82 */ /* 0x000fe20008000000 */
[----:B------:R-:W-:Y:S01]  /*5be0*/  F2FP.F16.F32.PACK_AB R76, R77, R76 ;  /* 0x0000004c4d4c723e */ /* 0x000fe200000000ff */
[----:B------:R-:W-:Y:S01]  /*5bf0*/  STS [R13+0x2000], R88 ;  /* 0x002000580d007388 */ /* 0x000fe20000000800 */
[----:B------:R-:W-:Y:S01]  /*5c00*/  F2FP.F16.F32.PACK_AB R78, R79, R78 ;  /* 0x0000004e4f4e723e */ /* 0x000fe200000000ff */
[----:B------:R-:W-:Y:S01]  /*5c10*/  @!UP2 USHF.R.S32.HI UR15, URZ, 0x1f, UR4 ;  /* 0x0000001f3f0fa899 */ /* 0x000fe20008011404 */
[----:B------:R-:W-:Y:S01]  /*5c20*/  F2FP.F16.F32.PACK_AB R84, R85, R84 ;  /* 0x000000545554723e */ /* 0x000fe200000000ff */
[----:B------:R1:W-:Y:S01]  /*5c30*/  STS [R13+0x2400], R90 ;  /* 0x0024005a0d007388 */ /* 0x0003e20000000800 */
[----:B----4-:R-:W4:Y:S01]  /*5c40*/  @P4 LDC R5, c[0x0][0x2e8] ;  /* 0x0000ba00ff054b82 */ /* 0x010f220000000800 */
[----:B------:R-:W-:Y:S01]  /*5c50*/  F2FP.F16.F32.PACK_AB R86, R87, R86 ;  /* 0x000000565756723e */ /* 0x000fe200000000ff */
[----:B------:R-:W-:Y:S01]  /*5c60*/  USHF.R.S32.HI UR8, URZ, 0x1f, UR6 ;  /* 0x0000001f3f087899 */ /* 0x000fe20008011406 */
[----:B------:R-:W-:Y:S01]  /*5c70*/  F2FP.F16.F32.PACK_AB R9, R9, R80 ;  /* 0x000000500909723e */ /* 0x000fe200000000ff */
[----:B------:R-:W-:Y:S01]  /*5c80*/  STS [R15+0x2000], R72 ;  /* 0x002000480f007388 */ /* 0x000fe20000000800 */
[----:B------:R-:W-:Y:S01]  /*5c90*/  F2FP.F16.F32.PACK_AB R0, R83, R0 ;  /* 0x000000005300723e */ /* 0x000fe200000000ff */
[----:B------:R-:W-:Y:S01]  /*5ca0*/  USHF.R.S32.HI UR5, URZ, 0x1f, UR7 ;  /* 0x0000001f3f057899 */ /* 0x000fe20008011407 */
[----:B---3--:R-:W-:Y:S01]  /*5cb0*/  @P3 FMUL.FTZ R4, R4, 0.69314718246459960938 ;  /* 0x3f31721804043820 */ /* 0x008fe20000410000 */
[----:B-----5:R-:W3:Y:S01]  /*5cc0*/  LDC.64 R6, c[0x0][0x2a0] ;  /* 0x0000a800ff067b82 */ /* 0x020ee20000000a00 */
[----:B------:R5:W-:Y:S01]  /*5cd0*/  STS [R15+0x2400], R74 ;  /* 0x0024004a0f007388 */ /* 0x000be20000000800 */
[----:B------:R-:W-:-:S03]  /*5ce0*/  UIADD3 UR14, UP1, UP0, UR6, UR14, UR7 ;  /* 0x0000000e060e7290 */ /* 0x000fc6000f83e007 */
[----:B------:R3:W-:Y:S01]  /*5cf0*/  STS [R17+0x2000], R76 ;  /* 0x0020004c11007388 */ /* 0x0007e20000000800 */
[----:B------:R-:W-:Y:S02]  /*5d00*/  UIADD3.X UR8, UR8, UR15, UR5, UP1, UP0 ;  /* 0x0000000f08087290 */ /* 0x000fe40008fe0405 */
[----:B--2---:R-:W2:Y:S01]  /*5d10*/  LDC.64 R10, c[0x0][0x290] ;  /* 0x0000a400ff0a7b82 */ /* 0x004ea20000000a00 */
[----:B------:R2:W-:Y:S04]  /*5d20*/  STS [R17+0x2400], R78 ;  /* 0x0024004e11007388 */ /* 0x0005e80000000800 */
[----:B------:R2:W-:Y:S01]  /*5d30*/  STS [R19+0x2000], R84 ;  /* 0x0020005413007388 */ /* 0x0005e20000000800 */
[----:B-1----:R-:W-:-:S03]  /*5d40*/  MOV R13, 0x7f800000 ;  /* 0x7f800000000d7802 */ /* 0x002fc60000000f00 */
[----:B------:R1:W-:Y:S01]  /*5d50*/  STS [R19+0x2400], R86 ;  /* 0x0024005613007388 */ /* 0x0003e20000000800 */
[----:B------:R-:W-:-:S03]  /*5d60*/  @P3 FFMA.FTZ R13, R3, R8, R4 ;  /* 0x00000008030d3223 */ /* 0x000fc60000010004 */
[----:B------:R1:W-:Y:S04]  /*5d70*/  STS [R21+0x2000], R9 ;  /* 0x0020000915007388 */ /* 0x0003e80000000800 */
[----:B------:R1:W-:Y:S01]  /*5d80*/  STS [R21+0x2400], R0 ;  /* 0x0024000015007388 */ /* 0x0003e20000000800 */
[----:B-----5:R-:W-:-:S04]  /*5d90*/  @P4 FMUL.FTZ R15, R2, 0.69314718246459960938 ;  /* 0x3f317218020f4820 */ /* 0x020fc80000410000 */
[----:B----4-:R-:W-:Y:S01]  /*5da0*/  @P4 FFMA.FTZ R12, R100, R5, R15 ;  /* 0x00000005640c4223 */ /* 0x010fe2000001000f */
[----:B------:R-:W-:Y:S06]  /*5db0*/  BAR.SYNC.DEFER_BLOCKING 0x0 ;  /* 0x0000000000007b1d */ /* 0x000fec0000010000 */
[----:B------:R-:W-:Y:S05]  /*5dc0*/  @P5 BRA `(.L_x_589) ;  /* 0x0000000000485947 */ /* 0x000fea0003800000 */
[----:B------:R-:W-:Y:S01]  /*5dd0*/  UIMAD UR4, UR10, -0x40, UR9 ;  /* 0xffffffc00a0478a4 */ /* 0x000fe2000f8e0209 */
[----:B------:R-:W-:-:S05]  /*5de0*/  VIADD R8, R178, 0x8 ;  /* 0x00000008b2087836 */ /* 0x000fca0000000000 */
[----:B------:R-:W-:Y:S02]  /*5df0*/  ISETP.GE.AND P3, PT, R178, UR4, PT ;  /* 0x00000004b2007c0c */ /* 0x000fe4000bf66270 */
[----:B------:R-:W-:-:S11]  /*5e00*/  ISETP.GE.AND P2, PT, R8, UR4, PT ;  /* 0x0000000408007c0c */ /* 0x000fd6000bf46270 */
[----:B------:R-:W4:Y:S01]  /*5e10*/  @!P3 LDC.64 R4, c[0x0][0x2b0] ;  /* 0x0000ac00ff04bb82 */ /* 0x000f220000000a00 */
[----:B-1----:R-:W-:Y:S02]  /*5e20*/  @!P3 IMAD R0, R178, UR13, RZ ;  /* 0x0000000db200bc24 */ /* 0x002fe4000f8e02ff */
[----:B------:R-:W-:-:S03]  /*5e30*/  @!P2 IMAD R8, R8, UR13, RZ ;  /* 0x0000000d0808ac24 */ /* 0x000fc6000f8e02ff */
[----:B------:R-:W-:Y:S02]  /*5e40*/  @!P3 IADD3 R9, P1, R0, UR14, RZ ;  /* 0x0000000e0009bc10 */ /* 0x000fe4000ff3e0ff */
[----:B------:R-:W1:Y:S01]  /*5e50*/  @!P2 LDC.64 R2, c[0x0][0x2b0] ;  /* 0x0000ac00ff02ab82 */ /* 0x000e620000000a00 */
[----:B------:R-:W-:Y:S02]  /*5e60*/  @!P2 IADD3 R15, P0, R8, UR14, RZ ;  /* 0x0000000e080fac10 */ /* 0x000fe4000ff1e0ff */
[----:B------:R-:W-:Y:S02]  /*5e70*/  @!P3 LEA.HI.X.SX32 R0, R0, UR8, 0x1, P1 ;  /* 0x000000080000bc11 */ /* 0x000fe400088f0eff */
[----:B------:R-:W-:Y:S02]  /*5e80*/  @!P2 LEA.HI.X.SX32 R8, R8, UR8, 0x1, P0 ;  /* 0x000000080808ac11 */ /* 0x000fe400080f0eff */
[----:B----4-:R-:W-:-:S04]  /*5e90*/  @!P3 LEA R4, P1, R9, R4, 0x2 ;  /* 0x000000040904b211 */ /* 0x010fc800078210ff */
[----:B------:R-:W-:Y:S02]  /*5ea0*/  @!P3 LEA.HI.X R5, R9, R5, R0, 0x2, P1 ;  /* 0x000000050905b211 */ /* 0x000fe400008f1400 */
[----:B-1----:R-:W-:-:S03]  /*5eb0*/  @!P2 LEA R2, P0, R15, R2, 0x2 ;  /* 0x000000020f02a211 */ /* 0x002fc600078010ff */
[----:B------:R4:W-:Y:S01]  /*5ec0*/  @!P3 STG.E desc[UR16][R4.64], R12 ;  /* 0x0000000c0400b986 */ /* 0x0009e2000c101910 */
[----:B------:R-:W-:-:S05]  /*5ed0*/  @!P2 LEA.HI.X R3, R15, R3, R8, 0x2, P0 ;  /* 0x000000030f03a211 */ /* 0x000fca00000f1408 */
[----:B------:R4:W-:Y:S04]  /*5ee0*/  @!P2 STG.E desc[UR16][R2.64], R13 ;  /* 0x0000000d0200a986 */ /* 0x0009e8000c101910 */
.L_x_589:
[----:B------:R-:W-:Y:S05]  /*5ef0*/  BSYNC B0 ;  /* 0x0000000000007941 */ /* 0x000fea0003800000 */
.L_x_588:
[----:B------:R-:W-:Y:S01]  /*5f00*/  USHF.R.S32.HI UR4, URZ, 0x1f, UR12 ;  /* 0x0000001f3f047899 */ /* 0x000fe2000801140c */
[--C-:B------:R-:W-:Y:S01]  /*5f10*/  SHF.R.S32.HI R173, RZ, 0x1f, R172.reuse ;  /* 0x0000001fffad7819 */ /* 0x100fe200000114ac */
[----:B-123--:R-:W1:Y:S01]  /*5f20*/  LDS.128 R16, [R164] ;  /* 0x00000000a4107984 */ /* 0x00ee620000000c00 */
[----:B------:R-:W-:Y:S02]  /*5f30*/  ULDC.64 UR6, c[0x0][0x298] ;  /* 0x0000a60000067ab9 */ /* 0x000fe40000000a00 */
[----:B------:R-:W-:Y:S01]  /*5f40*/  USHF.L.U32 UR15, UR6, 0x5, URZ ;  /* 0x00000005060f7899 */ /* 0x000fe2000800063f */
[C---:B------:R-:W-:Y:S01]  /*5f50*/  IMAD R0, R10.reuse, UR4, RZ ;  /* 0x000000040a007c24 */ /* 0x040fe2000f8e02ff */
[----:B------:R-:W-:Y:S01]  /*5f60*/  USHF.R.S32.HI UR4, URZ, 0x1f, UR11 ;  /* 0x0000001f3f047899 */ /* 0x000fe2000801140b */
[----:B----4-:R-:W-:Y:S01]  /*5f70*/  IMAD.WIDE.U32 R2, R10, UR12, R172 ;  /* 0x0000000c0a027c25 */ /* 0x010fe2000f8e00ac */
[----:B------:R-:W-:Y:S03]  /*5f80*/  LDS.128 R12, [R164+0x800] ;  /* 0x00080000a40c7984 */ /* 0x000fe60000000c00 */
[----:B------:R-:W-:Y:S01]  /*5f90*/  IMAD R11, R11, UR12, R0 ;  /* 0x0000000c0b0b7c24 */ /* 0x000fe2000f8e0200 */
[----:B------:R-:W-:Y:S01]  /*5fa0*/  LDS.128 R20, [R164+0x2800] ;  /* 0x00280000a4147984 */ /* 0x000fe20000000c00 */
[----:B------:R-:W-:Y:S01]  /*5fb0*/  IMAD R0, R6, UR4, RZ ;  /* 0x0000000406007c24 */ /* 0x000fe2000f8e02ff */
[----:B------:R-:W-:Y:S01]  /*5fc0*/  ULDC.64 UR4, c[0x0][0x280] ;  /* 0x0000a00000047ab9 */ /* 0x000fe20000000a00 */
[----:B------:R-:W-:Y:S01]  /*5fd0*/  IMAD.IADD R3, R3, 0x1, R11 ;  /* 0x0000000103037824 */ /* 0x000fe200078e020b */
[----:B------:R-:W-:Y:S01]  /*5fe0*/  LDS.128 R28, [R164+0x1000] ;  /* 0x00100000a41c7984 */ /* 0x000fe20000000c00 */
[----:B------:R-:W-:-:S02]  /*5ff0*/  IMAD R0, R7, UR11, R0 ;  /* 0x0000000b07007c24 */ /* 0x000fc4000f8e0200 */
[----:B------:R-:W-:Y:S01]  /*6000*/  IMAD.WIDE.U32 R2, R6, UR11, R2 ;  /* 0x0000000b06027c25 */ /* 0x000fe2000f8e0002 */
[----:B------:R-:W2:Y:S03]  /*6010*/  LDS.128 R8, [R164+0x2000] ;  /* 0x00200000a4087984 */ /* 0x000ea60000000c00 */
[----:B------:R-:W-:Y:S01]  /*6020*/  IMAD.IADD R37, R3, 0x1, R0 ;  /* 0x0000000103257824 */ /* 0x000fe200078e0200 */
[----:B------:R-:W3:Y:S01]  /*6030*/  LDS.128 R4, [R164+0x3000] ;  /* 0x00300000a4047984 */ /* 0x000ee20000000c00 */
[----:B------:R-:W-:Y:S01]  /*6040*/  MOV R36, R2 ;  /* 0x0000000200247202 */ /* 0x000fe20000000f00 */
[----:B------:R-:W-:Y:S02]  /*6050*/  IMAD R3, R175, UR6, RZ ;  /* 0x00000006af037c24 */ /* 0x000fe4000f8e02ff */
[----:B------:R-:W4:Y:S02]  /*6060*/  LDS.128 R24, [R164+0x1800] ;  /* 0x00180000a4187984 */ /* 0x000f240000000c00 */
[----:B------:R-:W-:-:S02]  /*6070*/  IMAD R0, R174, UR7, R3 ;  /* 0x00000007ae007c24 */ /* 0x000fc4000f8e0203 */
[----:B------:R-:W5:Y:S01]  /*6080*/  LDS.128 R32, [R164+0x3800] ;  /* 0x00380000a4207984 */ /* 0x000f620000000c00 */
[----:B------:R-:W-:Y:S01]  /*6090*/  IMAD.WIDE.U32 R36, R174, UR6, R36 ;  /* 0x00000006ae247c25 */ /* 0x000fe2000f8e0024 */
[----:B------:R-:W-:-:S04]  /*60a0*/  USHF.L.U64.HI UR6, UR6, 0x5, UR7 ;  /* 0x0000000506067899 */ /* 0x000fc80008010207 */
[----:B------:R-:W-:Y:S02]  /*60b0*/  IADD3 R0, R37, R0, RZ ;  /* 0x0000000025007210 */ /* 0x000fe40007ffe0ff */
[----:B------:R-:W-:-:S04]  /*60c0*/  LEA R2, P0, R36, UR4, 0x1 ;  /* 0x0000000424027c11 */ /* 0x000fc8000f8008ff */
[----:B------:R-:W-:Y:S02]  /*60d0*/  LEA.HI.X R3, R36, UR5, R0, 0x1, P0 ;  /* 0x0000000524037c11 */ /* 0x000fe400080f0c00 */
[----:B------:R-:W-:-:S03]  /*60e0*/  IADD3 R38, P0, R2, UR15, RZ ;  /* 0x0000000f02267c10 */ /* 0x000fc6000ff1e0ff */
[----:B-1----:R-:W-:Y:S01]  /*60f0*/  STG.E.128 desc[UR16][R2.64], R16 ;  /* 0x0000001002007986 */ /* 0x002fe2000c101d10 */
[----:B------:R-:W-:Y:S02]  /*6100*/  IADD3.X R39, R3, UR6, RZ, P0, !PT ;  /* 0x0000000603277c10 */ /* 0x000fe400087fe4ff */
[----:B------:R-:W-:-:S04]  /*6110*/  IADD3 R36, P0, R38, UR15, RZ ;  /* 0x0000000f26247c10 */ /* 0x000fc8000ff1e0ff */
[----:B------:R-:W-:Y:S02]  /*6120*/  IADD3.X R37, R39, UR6, RZ, P0, !PT ;  /* 0x0000000627257c10 */ /* 0x000fe400087fe4ff */
[----:B------:R-:W-:Y:S01]  /*6130*/  IADD3 R40, P0, R36, UR15, RZ ;  /* 0x0000000f24287c10 */ /* 0x000fe2000ff1e0ff */
[----:B--2---:R-:W-:Y:S03]  /*6140*/  STG.E.128 desc[UR16][R2.64+0x80], R8 ;  /* 0x0000800802007986 */ /* 0x004fe6000c101d10 */
[----:B------:R-:W-:Y:S01]  /*6150*/  IADD3.X R41, R37, UR6, RZ, P0, !PT ;  /* 0x0000000625297c10 */ /* 0x000fe200087fe4ff */
[----:B------:R-:W-:Y:S04]  /*6160*/  STG.E.128 desc[UR16][R38.64], R12 ;  /* 0x0000000c26007986 */ /* 0x000fe8000c101d10 */
[----:B------:R-:W-:Y:S04]  /*6170*/  STG.E.128 desc[UR16][R38.64+0x80], R20 ;  /* 0x0000801426007986 */ /* 0x000fe8000c101d10 */
[----:B------:R-:W-:Y:S04]  /*6180*/  STG.E.128 desc[UR16][R36.64], R28 ;  /* 0x0000001c24007986 */ /* 0x000fe8000c101d10 */
[----:B---3--:R-:W-:Y:S04]  /*6190*/  STG.E.128 desc[UR16][R36.64+0x80], R4 ;  /* 0x0000800424007986 */ /* 0x008fe8000c101d10 */
[----:B----4-:R-:W-:Y:S04]  /*61a0*/  STG.E.128 desc[UR16][R40.64], R24 ;  /* 0x0000001828007986 */ /* 0x010fe8000c101d10 */
[----:B-----5:R-:W-:Y:S01]  /*61b0*/  STG.E.128 desc[UR16][R40.64+0x80], R32 ;  /* 0x0000802028007986 */ /* 0x020fe2000c101d10 */
[----:B------:R-:W-:Y:S05]  /*61c0*/  EXIT ;  /* 0x000000000000794d */ /* 0x000fea0003800000 */
.L_x_582:
[----:B------:R-:W-:Y:S01]  /*61d0*/  SHF.R.S32.HI R4, RZ, 0x1f, R3 ;  /* 0x0000001fff047819 */ /* 0x000fe20000011403 */
[----:B------:R-:W-:Y:S01]  /*61e0*/  ULDC.64 UR4, c[0x0][0x290] ;  /* 0x0000a40000047ab9 */ /* 0x000fe20000000a00 */
[----:B------:R-:W-:Y:S01]  /*61f0*/  SHF.R.S32.HI R0, RZ, 0x1f, R13 ;  /* 0x0000001fff007819 */ /* 0x000fe2000001140d */
[----:B------:R-:W-:Y:S01]  /*6200*/  ULDC.U8 UR8, c[0x0][0x3d9] ;  /* 0x0000f64000087ab9 */ /* 0x000fe20000000000 */
[----:B------:R-:W-:Y:S01]  /*6210*/  LEA.HI R4, R4, R3, RZ, 0x3 ;  /* 0x0000000304047211 */ /* 0x000fe200078f18ff */
[----:B------:R-:W-:Y:S01]  /*6220*/  UISETP.NE.AND UP1, UPT, UR8, URZ, UPT ;  /* 0x0000003f0800728c */ /* 0x000fe2000bf25270 */
[----:B------:R-:W-:Y:S01]  /*6230*/  LOP3.LUT P3, RZ, R3, 0x7, RZ, 0xc0, !PT ;  /* 0x0000000703ff7812 */ /* 0x000fe2000786c0ff */
[----:B------:R-:W-:Y:S01]  /*6240*/  IMAD R0, R0, UR4, RZ ;  /* 0x0000000400007c24 */ /* 0x000fe2000f8e02ff */
[----:B------:R-:W-:Y:S01]  /*6250*/  LOP3.LUT R6, R4, 0x1ffffff8, RZ, 0xc0, !PT ;  /* 0x1ffffff804067812 */ /* 0x000fe200078ec0ff */
[----:B------:R-:W-:Y:S01]  /*6260*/  ULDC.U8 UR10, c[0x0][0x3d8] ;  /* 0x0000f600000a7ab9 */ /* 0x000fe20000000000 */
[----:B------:R-:W-:Y:S01]  /*6270*/  SHF.R.S32.HI R4, RZ, 0x3, R4 ;  /* 0x00000003ff047819 */ /* 0x000fe20000011404 */
[----:B------:R-:W-:Y:S01]  /*6280*/  IMAD R5, R13, UR5, R0 ;  /* 0x000000050d057c24 */ /* 0x000fe2000f8e0200 */
[----:B------:R-:W-:Y:S01]  /*6290*/  SHF.R.S32.HI R0, RZ, 0x1f, R11 ;  /* 0x0000001fff007819 */ /* 0x000fe2000001140b */
[----:B------:R-:W-:Y:S01]  /*62a0*/  IMAD.IADD R6, R3, 0x1, -R6 ;  /* 0x0000000103067824 */ /* 0x000fe200078e0a06 */
[----:B------:R-:W-:Y:S01]  /*62b0*/  ULDC.64 UR6, c[0x0][0x298] ;  /* 0x0000a60000067ab9 */ /* 0x000fe20000000a00 */
[----:B------:R-:W-:Y:S01]  /*62c0*/  ISETP.NE.AND P1, PT, RZ, UR10, PT ;  /* 0x0000000aff007c0c */ /* 0x000fe2000bf25270 */
[----:B------:R-:W-:Y:S01]  /*62d0*/  @!UP1 UISETP.NE.AND UP0, UPT, UR10, URZ, UPT ;  /* 0x0000003f0a00928c */ /* 0x000fe2000bf05270 */
[----:B------:R-:W-:Y:S01]  /*62e0*/  IMAD.SHL.U32 R6, R6, 0x8, RZ ;  /* 0x0000000806067824 */ /* 0x000fe200078e00ff */
[----:B------:R-:W-:Y:S01]  /*62f0*/  @UP1 ULDC UR9, c[0x0][0x2c0] ;  /* 0x0000b00000091ab9 */ /* 0x000fe20000000800 */
[----:B------:R-:W-:Y:S01]  /*6300*/  ISETP.EQ.AND P1, PT, RZ, UR8, P1 ;  /* 0x00000008ff007c0c */ /* 0x000fe20008f22270 */
[----:B------:R-:W-:Y:S01]  /*6310*/  @UP1 UIMAD UR9, UR20, UR9, URZ ;  /* 0x00000009140912a4 */ /* 0x000fe2000f8e023f */
[----:B------:R-:W-:Y:S01]  /*6320*/  VIADD R10, R4, 0x30 ;  /* 0x00000030040a7836 */ /* 0x000fe20000000000 */
[--C-:B------:R-:W-:Y:S01]  /*6330*/  SHF.R.S32.HI R7, RZ, 0x1f, R6.reuse ;  /* 0x0000001fff077819 */ /* 0x100fe20000011406 */
[----:B------:R-:W-:Y:S02]  /*6340*/  BSSY B0, `(.L_x_590) ;  /* 0x0000044000007945 */ /* 0x000fe40003800000 */
[----:B------:R-:W-:Y:S01]  /*6350*/  IMAD.WIDE.U32 R6, R13, UR4, R6 ;  /* 0x000000040d067c25 */ /* 0x000fe2000f8e0006 */
[----:B------:R-:W-:-:S03]  /*6360*/  ULDC.64 UR4, c[0x0][0x2a0] ;  /* 0x0000a80000047ab9 */ /* 0x000fc60000000a00 */
[----:B------:R-:W-:Y:S01]  /*6370*/  IMAD.IADD R7, R5, 0x1, R7 ;  /* 0x0000000105077824 */ /* 0x000fe200078e0207 */
[----:B------:R-:W-:Y:S01]  /*6380*/  SHF.R.S32.HI R5, RZ, 0x1f, R4 ;  /* 0x0000001fff057819 */ /* 0x000fe20000011404 */
[----:B------:R-:W-:Y:S02]  /*6390*/  IMAD R0, R0, UR4, RZ ;  /* 0x0000000400007c24 */ /* 0x000fe4000f8e02ff */
[----:B------:R-:W-:Y:S01]  /*63a0*/  IMAD.WIDE.U32 R8, R11, UR4, R6 ;  /* 0x000000040b087c25 */ /* 0x000fe2000f8e0006 */
[----:B------:R-:W-:Y:S02]  /*63b0*/  @!UP1 ULDC UR4, c[0x0][0x2e4] ;  /* 0x0000b90000049ab9 */ /* 0x000fe40000000800 */
[----:B------:R-:W-:Y:S01]  /*63c0*/  @!UP1 USEL UR9, UR20, UR4, !UP0 ;  /* 0x0000000414099287 */ /* 0x000fe2000c000000 */
[----:B------:R-:W-:Y:S02]  /*63d0*/  IMAD.WIDE R14, R174, 0x40, R4 ;  /* 0x00000040ae0e7825 */ /* 0x000fe400078e0204 */
[----:B------:R-:W-:-:S02]  /*63e0*/  @!UP1 ULDC UR4, c[0x0][0x270] ;  /* 0x00009c0000049ab9 */ /* 0x000fc40000000800 */
[----:B------:R-:W-:Y:S01]  /*63f0*/  IMAD R0, R11, UR5, R0 ;  /* 0x000000050b007c24 */ /* 0x000fe2000f8e0200 */
[----:B------:R-:W-:Y:S01]  /*6400*/  @UP1 UMOV UR5, 0x1 ;  /* 0x0000000100051882 */ /* 0x000fe20000000000 */
[----:B------:R-:W-:Y:S01]  /*6410*/  @!UP1 UIMAD UR5, UR9, UR4, URZ ;  /* 0x00000004090592a4 */ /* 0x000fe2000f8e023f */
[----:B------:R-:W-:Y:S02]  /*6420*/  IMAD R7, R15, UR6, RZ ;  /* 0x000000060f077c24 */ /* 0x000fe4000f8e02ff */
[----:B------:R-:W-:Y:S02]  /*6430*/  IMAD.IADD R9, R0, 0x1, R9 ;  /* 0x0000000100097824 */ /* 0x000fe400078e0209 */
[C---:B------:R-:W-:Y:S01]  /*6440*/  IMAD R7, R14.reuse, UR7, R7 ;  /* 0x000000070e077c24 */ /* 0x040fe2000f8e0207 */
[----:B------:R-:W-:Y:S01]  /*6450*/  USHF.L.U64.HI UR7, UR6, 0x5, UR7 ;  /* 0x0000000506077899 */ /* 0x000fe20008010207 */
[----:B------:R-:W-:Y:S01]  /*6460*/  IMAD R6, R13, UR5, RZ ;  /* 0x000000050d067c24 */ /* 0x000fe2000f8e02ff */
[----:B------:R-:W-:Y:S01]  /*6470*/  ULDC.64 UR4, c[0x0][0x280] ;  /* 0x0000a00000047ab9 */ /* 0x000fe20000000a00 */
[----:B------:R-:W-:Y:S01]  /*6480*/  IMAD.WIDE.U32 R14, R14, UR6, R8 ;  /* 0x000000060e0e7c25 */ /* 0x000fe2000f8e0008 */
[----:B------:R-:W-:-:S02]  /*6490*/  IADD3 R9, -R96, UR20, RZ ;  /* 0x0000001460097c10 */ /* 0x000fc4000fffe1ff */
[----:B------:R-:W-:Y:S01]  /*64a0*/  SEL R6, R6, RZ, !P1 ;  /* 0x000000ff06067207 */ /* 0x000fe20004800000 */
[----:B------:R-:W-:Y:S01]  /*64b0*/  IMAD.IADD R0, R7, 0x1, R15 ;  /* 0x0000000107007824 */ /* 0x000fe200078e020f */
[C---:B------:R-:W-:Y:S01]  /*64c0*/  LEA R2, P0, R14.reuse, UR4, 0x1 ;  /* 0x000000040e027c11 */ /* 0x040fe2000f8008ff */
[----:B------:R-:W-:Y:S01]  /*64d0*/  IMAD R8, R13, UR20, RZ ;  /* 0x000000140d087c24 */ /* 0x000fe2000f8e02ff */
[----:B------:R-:W-:Y:S01]  /*64e0*/  USHF.L.U32 UR4, UR6, 0x5, URZ ;  /* 0x0000000506047899 */ /* 0x000fe2000800063f */
[----:B------:R-:W-:Y:S01]  /*64f0*/  IMAD R11, R11, UR9, R6 ;  /* 0x000000090b0b7c24 */ /* 0x000fe2000f8e0206 */
[----:B------:R-:W-:Y:S01]  /*6500*/  LEA.HI.X R3, R14, UR5, R0, 0x1, P0 ;  /* 0x000000050e037c11 */ /* 0x000fe200080f0c00 */
[----:B------:R-:W-:Y:S01]  /*6510*/  @UP1 ULDC UR6, c[0x0][0x2c0] ;  /* 0x0000b00000061ab9 */ /* 0x000fe20000000800 */
[----:B------:R-:W-:Y:S01]  /*6520*/  @!UP1 UMOV UR6, 0x1 ;  /* 0x0000000100069882 */ /* 0x000fe20000000000 */
[----:B------:R-:W-:Y:S01]  /*6530*/  SHF.R.S32.HI R0, RZ, 0x1f, R8 ;  /* 0x0000001fff007819 */ /* 0x000fe20000011408 */
[----:B------:R-:W-:Y:S01]  /*6540*/  IMAD R96, R96, UR6, RZ ;  /* 0x0000000660607c24 */ /* 0x000fe2000f8e02ff */
[----:B------:R-:W-:Y:S01]  /*6550*/  SEL R8, R8, RZ, P1 ;  /* 0x000000ff08087207 */ /* 0x000fe20000800000 */
[----:B------:R1:W-:Y:S01]  /*6560*/  STG.E.128 desc[UR16][R2.64], RZ ;  /* 0x000000ff02007986 */ /* 0x0003e2000c101d10 */
[----:B------:R-:W-:Y:S01]  /*6570*/  IADD3 R14, P0, R2, UR4, RZ ;  /* 0x00000004020e7c10 */ /* 0x000fe2000ff1e0ff */
[----:B------:R-:W-:Y:S01]  /*6580*/  VIADD R7, R4, 0x10 ;  /* 0x0000001004077836 */ /* 0x000fe20000000000 */
[----:B------:R-:W-:Y:S01]  /*6590*/  SEL R0, R0, RZ, P1 ;  /* 0x000000ff00007207 */ /* 0x000fe20000800000 */
[----:B------:R1:W-:Y:S01]  /*65a0*/  STG.E.128 desc[UR16][R2.64+0x80], RZ ;  /* 0x000080ff02007986 */ /* 0x0003e2000c101d10 */
[----:B------:R-:W-:Y:S01]  /*65b0*/  IADD3 R8, P2, P1, R96, R8, R11 ;  /* 0x0000000860087210 */ /* 0x000fe2000795e00b */
[----:B------:R-:W-:Y:S01]  /*65c0*/  VIADD R6, R4, 0x20 ;  /* 0x0000002004067836 */ /* 0x000fe20000000000 */
[----:B------:R-:W-:-:S02]  /*65d0*/  SHF.R.S32.HI R13, RZ, 0x1f, R96 ;  /* 0x0000001fff0d7819 */ /* 0x000fc40000011460 */
[----:B------:R-:W-:Y:S02]  /*65e0*/  SHF.R.S32.HI R11, RZ, 0x1f, R11 ;  /* 0x0000001fff0b7819 */ /* 0x000fe4000001140b */
[----:B------:R-:W-:Y:S02]  /*65f0*/  IADD3.X R15, R3, UR7, RZ, P0, !PT ;  /* 0x00000007030f7c10 */ /* 0x000fe400087fe4ff */
[----:B------:R-:W-:Y:S02]  /*6600*/  IADD3 R12, P0, R14, UR4, RZ ;  /* 0x000000040e0c7c10 */ /* 0x000fe4000ff1e0ff */
[----:B------:R-:W-:Y:S01]  /*6610*/  IADD3.X R0, R13, R0, R11, P2, P1 ;  /* 0x000000000d007210 */ /* 0x000fe200017e240b */
[----:B------:R1:W-:Y:S01]  /*6620*/  STG.E.128 desc[UR16][R14.64], RZ ;  /* 0x000000ff0e007986 */ /* 0x0003e2000c101d10 */
[----:B------:R-:W-:Y:S02]  /*6630*/  IADD3.X R13, R15, UR7, RZ, P0, !PT ;  /* 0x000000070f0d7c10 */ /* 0x000fe400087fe4ff */
[----:B------:R-:W-:Y:S01]  /*6640*/  IADD3 R16, P0, R12, UR4, RZ ;  /* 0x000000040c107c10 */ /* 0x000fe2000ff1e0ff */
[----:B------:R1:W-:Y:S01]  /*6650*/  STG.E.128 desc[UR16][R14.64+0x80], RZ ;  /* 0x000080ff0e007986 */ /* 0x0003e2000c101d10 */
[----:B------:R-:W-:-:S02]  /*6660*/  ISETP.GE.OR P6, PT, R4, R9, P3 ;  /* 0x000000090400720c */ /* 0x000fc40001fc6670 */
[----:B------:R-:W-:Y:S01]  /*6670*/  IADD3.X R17, R13, UR7, RZ, P0, !PT ;  /* 0x000000070d117c10 */ /* 0x000fe200087fe4ff */
[----:B------:R1:W-:Y:S01]  /*6680*/  STG.E.128 desc[UR16][R12.64], RZ ;  /* 0x000000ff0c007986 */ /* 0x0003e2000c101d10 */
[-C--:B------:R-:W-:Y:S02]  /*6690*/  ISETP.GE.OR P5, PT, R7, R9.reuse, P3 ;  /* 0x000000090700720c */ /* 0x080fe40001fa6670 */
[-C--:B------:R-:W-:Y:S01]  /*66a0*/  ISETP.GE.OR P4, PT, R6, R9.reuse, P3 ;  /* 0x000000090600720c */ /* 0x080fe20001f86670 */
[----:B------:R1:W-:Y:S01]  /*66b0*/  STG.E.128 desc[UR16][R12.64+0x80], RZ ;  /* 0x000080ff0c007986 */ /* 0x0003e2000c101d10 */
[----:B------:R-:W-:-:S03]  /*66c0*/  ISETP.GE.OR P3, PT, R10, R9, P3 ;  /* 0x000000090a00720c */ /* 0x000fc60001f66670 */
        /* <DEDUP_REMOVED lines=11> */
.L_x_591:
[----:B------:R-:W-:Y:S05]  /*6780*/  BSYNC B0 ;  /* 0x0000000000007941 */ /* 0x000fea0003800000 */
.L_x_590:
[----:B------:R-:W-:Y:S04]  /*6790*/  BSSY B0, `(.L_x_592) ;  /* 0x000000a000007945 */ /* 0x000fe80003800000 */
[----:B------:R-:W-:Y:S05]  /*67a0*/  @P5 BRA `(.L_x_593) ;  /* 0x0000000000205947 */ /* 0x000fea0003800000 */
[----:B------:R-:W-:Y:S01]  /*67b0*/  IMAD R7, R7, UR6, RZ ;  /* 0x0000000607077c24 */ /* 0x000fe2000f8e02ff */
[----:B------:R-:W-:-:S04]  /*67c0*/  ULDC.64 UR4, c[0x0][0x2b0] ;  /* 0x0000ac0000047ab9 */ /* 0x000fc80000000a00 */
[----:B-12---:R-:W-:-:S04]  /*67d0*/  IADD3 R3, P0, R7, R8, RZ ;  /* 0x0000000807037210 */ /* 0x006fc80007f1e0ff */
[----:B------:R-:W-:Y:S02]  /*67e0*/  LEA.HI.X.SX32 R2, R7, R0, 0x1, P0 ;  /* 0x0000000007027211 */ /* 0x000fe400000f0eff */
[----:B------:R-:W-:-:S04]  /*67f0*/  LEA R4, P0, R3, UR4, 0x2 ;  /* 0x0000000403047c11 */ /* 0x000fc8000f8010ff */
[----:B------:R-:W-:Y:S01]  /*6800*/  LEA.HI.X R5, R3, UR5, R2, 0x2, P0 ;  /* 0x0000000503057c11 */ /* 0x000fe200080f1402 */
[----:B------:R-:W-:-:S05]  /*6810*/  IMAD.MOV.U32 R3, RZ, RZ, 0x7f800000 ;  /* 0x7f800000ff037424 */ /* 0x000fca00078e00ff */
[----:B------:R3:W-:Y:S03]  /*6820*/  STG.E desc[UR16][R4.64], R3 ;  /* 0x0000000304007986 */ /* 0x0007e6000c101910 */
.L_x_593:
[----:B------:R-:W-:Y:S05]  /*6830*/  BSYNC B0 ;  /* 0x0000000000007941 */ /* 0x000fea0003800000 */
.L_x_592:
        /* <DEDUP_REMOVED lines=10> */
.L_x_595:
[----:B------:R-:W-:Y:S05]  /*68e0*/  BSYNC B0 ;  /* 0x0000000000007941 */ /* 0x000fea0003800000 */
.L_x_594:
[----:B------:R-:W-:Y:S05]  /*68f0*/  @P3 EXIT ;  /* 0x000000000000394d */ /* 0x000fea0003800000 */
[----:B-1234-:R-:W-:Y:S01]  /*6900*/  IMAD R3, R10, UR6, RZ ;  /* 0x000000060a037c24 */ /* 0x01efe2000f8e02ff */
[----:B------:R-:W-:Y:S01]  /*6910*/  ULDC.64 UR4, c[0x0][0x2b0] ;  /* 0x0000ac0000047ab9 */ /* 0x000fe20000000a00 */
[----:B------:R-:W-:-:S03]  /*6920*/  IMAD.MOV.U32 R5, RZ, RZ, 0x7f800000 ;  /* 0x7f800000ff057424 */ /* 0x000fc600078e00ff */
[----:B------:R-:W-:-:S04]  /*6930*/  IADD3 R8, P0, R3, R8, RZ ;  /* 0x0000000803087210 */ /* 0x000fc80007f1e0ff */
[----:B------:R-:W-:Y:S02]  /*6940*/  LEA.HI.X.SX32 R3, R3, R0, 0x1, P0 ;  /* 0x0000000003037211 */ /* 0x000fe400000f0eff */
[----:B------:R-:W-:-:S04]  /*6950*/  LEA R2, P0, R8, UR4, 0x2 ;  /* 0x0000000408027c11 */ /* 0x000fc8000f8010ff */
[----:B------:R-:W-:-:S05]  /*6960*/  LEA.HI.X R3, R8, UR5, R3, 0x2, P0 ;  /* 0x0000000508037c11 */ /* 0x000fca00080f1403 */
[----:B------:R-:W-:Y:S01]  /*6970*/  STG.E desc[UR16][R2.64], R5 ;  /* 0x0000000502007986 */ /* 0x000fe2000c101910 */
[----:B------:R-:W-:Y:S05]  /*6980*/  EXIT ;  /* 0x000000000000794d */ /* 0x000fea0003800000 */
.L_x_596:
        /* <DEDUP_REMOVED lines=15> */
.L_x_1745:


//--------------------- .text._ZN5flash16flash_fwd_kernelI23Flash_fwd_kernel_traitsILi128ELi64ELi64ELi4ELb0ELb0EN7cutlass6half_tE19Flash_kernel_traitsILi128ELi64ELi64ELi4ES3_EELb0ELb1ELb0ELb0ELb1ELb1ELb1ELb0EEEvNS_16Flash_fwd_paramsE --------------------------
	.section	.text._ZN5flash16flash_fwd_kernelI23Flash_fwd_kernel_traitsILi128ELi64ELi64ELi4ELb0ELb0EN7cutlass6half_tE19Flash_kernel_traitsILi128ELi64ELi64ELi4ES3_EELb0ELb1ELb0ELb0ELb1ELb1ELb1ELb0EEEvNS_16Flash_fwd_paramsE,"ax",@progbits
	.align	128
        .global         _ZN5flash16flash_fwd_kernelI23Flash_fwd_kernel_traitsILi128ELi64ELi64ELi4ELb0ELb0EN7cutlass6half_tE19Flash_kernel_traitsILi128ELi64ELi64ELi4ES3_EELb0ELb1ELb0ELb0ELb1ELb1ELb1ELb0EEEvNS_16Flash_fwd_paramsE
        .type           _ZN5flash16flash_fwd_kernelI23Flash_fwd_kernel_traitsILi128ELi64ELi64ELi4ELb0ELb0EN7cutlass6half_tE19Flash_kernel_traitsILi128ELi64ELi64ELi4ES3_EELb0ELb1ELb0ELb0ELb1ELb1ELb1ELb0EEEvNS_16Flash_fwd_paramsE,@function
        .size           _ZN5flash16flash_fwd_kernelI23Flash_fwd_kernel_traitsILi128ELi64ELi64ELi4ELb0ELb0EN7cutlass6half_tE19Flash_kernel_traitsILi128ELi64ELi64ELi4ES3_EELb0ELb1ELb0ELb0ELb1ELb1ELb1ELb0EEEvNS_16Flash_fwd_paramsE,(.L_x_1746 - _ZN5flash16flash_fwd_kernelI23Flash_fwd_kernel_traitsILi128ELi64ELi64ELi4ELb0ELb0EN7cutlass6half_tE19Flash_kernel_traitsILi128ELi64ELi64ELi4ES3_EELb0ELb1ELb0ELb0ELb1ELb1ELb1ELb0EEEvNS_16Flash_fwd_paramsE)
        .other          _ZN5flash16flash_fwd_kernelI23Flash_fwd_kernel_traitsILi128ELi64ELi64ELi4ELb0ELb0EN7cutlass6half_tE19Flash_kernel_traitsILi128ELi64ELi64ELi4ES3_EELb0ELb1ELb0ELb0ELb1ELb1ELb1ELb0EEEvNS_16Flash_fwd_paramsE,@"STO_CUDA_ENTRY STV_DEFAULT"
_ZN5flash16flash_fwd_kernelI23Flash_fwd_kernel_traitsILi128ELi64ELi64ELi4ELb0ELb0EN7cutlass6half_tE19Flash_kernel_traitsILi128ELi64ELi64ELi4ES3_EELb0ELb1ELb0ELb0ELb1ELb1ELb1ELb0EEEvNS_16Flash_fwd_paramsE:
.text._ZN5flash16flash_fwd_kernelI23Flash_fwd_kernel_traitsILi128ELi64ELi64ELi4ELb0ELb0EN7cutlass6half_tE19Flash_kernel_traitsILi128ELi64ELi64ELi4ES3_EELb0ELb1ELb0ELb0ELb1ELb1ELb1ELb0EEEvNS_16Flash_fwd_paramsE:
        /* <DEDUP_REMOVED lines=99> */
[----:B------:R-:W-:Y:S02]  /*0630*/  IMAD R100, R33, 0x10, R100 ;  /* 0x0000001021647824 */ /* 0x000fe400078e0264 */
[----:B-1----:R-:W-:Y:S02]  /*0640*/  IMAD.MOV R4, RZ, RZ, -R23 ;  /* 0x000000ffff047224 */ /* 0x002fe400078e0a17 */
[----:B------:R-:W-:-:S02]  /*0650*/  IMAD.MOV.U32 R22, RZ, RZ, RZ ;  /* 0x000000ffff167224 */ /* 0x000fc400078e00ff */
        /* <DEDUP_REMOVED lines=95> */
[----:B------:R1:W-:Y:S01]  /*0c50*/  LDGSTS.E.BYPASS.LTC128B.128 [R152+0x3800], desc[UR16][R18.64+0x80] ;  /* 0x0380008012987fae */ /* 0x0003e2000b901d50 */
        /* <DEDUP_REMOVED lines=21> */
[----:B------:R-:W-:Y:S01]  /*0db0*/  LDGSTS.E.BYPASS.LTC128B.128 [R152+0x6800], desc[UR16][R14.64+0x80] ;  /* 0x068000800e987fae */ /* 0x000fe2000b901d50 */
        /* <DEDUP_REMOVED lines=12> */
[----:B-1----:R-:W-:Y:S01]  /*0e80*/  IADD3 R18, P1, R10, UR15, RZ ;  /* 0x0000000f0a127c10 */ /* 0x002fe2000ff3e0ff */
[----:B------:R-:W-:Y:S01]  /*0e90*/  LDGSTS.E.BYPASS.LTC128B.128 [R152+0x7800], desc[UR16][R22.64+0x80] ;  /* 0x0780008016987fae */ /* 0x000fe2000b901d50 */
[----:B------:R-:W-:Y:S01]  /*0ea0*/  IADD3.X R11, R13, UR22, RZ, P0, !PT ;  /* 0x000000160d0b7c10 */ /* 0x000fe200087fe4ff */
[----:B------:R-:W-:Y:S01]  /*0eb0*/  IMAD R9, R33, 0x400, R6 ;  /* 0x0000040021097824 */ /* 0x000fe200078e0206 */
[----:B--2---:R-:W-:Y:S01]  /*0ec0*/  IADD3 R16, P0, R18, UR15, RZ ;  /* 0x0000000f12107c10 */ /* 0x004fe2000ff1e0ff */
[----:B------:R-:W0:Y:S01]  /*0ed0*/  LDGDEPBAR ;  /* 0x00000000000079af */ /* 0x000e220000000000 */
[----:B------:R-:W-:Y:S01]  /*0ee0*/  IADD3.X R19, R11, UR22, RZ, P1, !PT ;  /* 0x000000160b137c10 */ /* 0x000fe20008ffe4ff */
[----:B------:R-:W-:Y:S01]  /*0ef0*/  IMAD.IADD R150, R9, 0x1, R4 ;  /* 0x0000000109967824 */ /* 0x000fe200078e0204 */
[----:B------:R-:W-:-:S02]  /*0f00*/  LEA R101, R0, UR5, 0x1 ;  /* 0x0000000500657c11 */ /* 0x000fc4000f8e08ff */
[----:B------:R-:W-:Y:S02]  /*0f10*/  IADD3.X R17, R19, UR22, RZ, P0, !PT ;  /* 0x0000001613117c10 */ /* 0x000fe400087fe4ff */
[----:B------:R-:W-:Y:S02]  /*0f20*/  LEA R150, R150, UR5, 0x1 ;  /* 0x0000000596967c11 */ /* 0x000fe4000f8e08ff */
[----:B------:R-:W-:Y:S02]  /*0f30*/  LOP3.LUT P0, RZ, R5, 0x2, RZ, 0xc0, !PT ;  /* 0x0000000205ff7812 */ /* 0x000fe4000780c0ff */
[----:B------:R-:W-:Y:S02]  /*0f40*/  LOP3.LUT P1, RZ, R2, 0x2, RZ, 0xc0, !PT ;  /* 0x0000000202ff7812 */ /* 0x000fe4000782c0ff */
[----:B------:R-:W-:Y:S01]  /*0f50*/  LEA R149, R0, UR4, 0x1 ;  /* 0x0000000400957c11 */ /* 0x000fe2000f8e08ff */
[----:B------:R-:W-:Y:S01]  /*0f60*/  ULDC UR4, c[0x0][0x39c] ;  /* 0x0000e70000047ab9 */ /* 0x000fe20000000800 */
[----:B------:R-:W-:-:S02]  /*0f70*/  SEL R0, R8, 0xffffffe0, !P1 ;  /* 0xffffffe008007807 */ /* 0x000fc40004800000 */
[----:B------:R-:W-:Y:S01]  /*0f80*/  LOP3.LUT P1, RZ, R2, 0x4, RZ, 0xc0, !PT ;  /* 0x0000000402ff7812 */ /* 0x000fe2000782c0ff */
[C---:B------:R-:W-:Y:S02]  /*0f90*/  VIADD R147, R149.reuse, 0x20 ;  /* 0x0000002095937836 */ /* 0x040fe40000000000 */
[----:B------:R-:W-:Y:S02]  /*0fa0*/  IMAD.IADD R148, R150, 0x1, R0 ;  /* 0x0000000196947824 */ /* 0x000fe400078e0200 */
[----:B------:R-:W-:Y:S01]  /*0fb0*/  @P0 VIADD R147, R149, 0xffffffe0 ;  /* 0xffffffe095930836 */ /* 0x000fe20000000000 */
[----:B------:R-:W-:Y:S01]  /*0fc0*/  LOP3.LUT P0, RZ, R5, 0x4, RZ, 0xc0, !PT ;  /* 0x0000000405ff7812 */ /* 0x000fe2000780c0ff */
[----:B------:R-:W-:-:S04]  /*0fd0*/  DEPBAR.LE SB0, 0x0 ;  /* 0x000080000000791a */ /* 0x000fc80000000000 */
[----:B------:R-:W-:Y:S01]  /*0fe0*/  BAR.SYNC.DEFER_BLOCKING 0x0 ;  /* 0x0000000000007b1d */ /* 0x000fe20000010000 */
[----:B------:R-:W-:-:S05]  /*0ff0*/  IMAD.MOV.U32 R2, RZ, RZ, 0x40 ;  /* 0x00000040ff027424 */ /* 0x000fca00078e00ff */
[C---:B------:R-:W-:Y:S02]  /*1000*/  SEL R5, R2.reuse, 0xffffffc0, !P1 ;  /* 0xffffffc002057807 */ /* 0x040fe40004800000 */
[----:B------:R-:W-:-:S03]  /*1010*/  SEL R2, R2, 0xffffffc0, !P0 ;  /* 0xffffffc002027807 */ /* 0x000fc60004000000 */
[--C-:B------:R-:W-:Y:S02]  /*1020*/  IMAD.IADD R146, R150, 0x1, R5.reuse ;  /* 0x0000000196927824 */ /* 0x100fe400078e0205 */
[----:B------:R-:W-:Y:S02]  /*1030*/  IMAD.IADD R145, R149, 0x1, R2 ;  /* 0x0000000195917824 */ /* 0x000fe400078e0202 */
[----:B------:R-:W-:Y:S02]  /*1040*/  IMAD.IADD R144, R148, 0x1, R5 ;  /* 0x0000000194907824 */ /* 0x000fe400078e0205 */
[----:B------:R-:W-:Y:S01]  /*1050*/  IMAD.IADD R136, R2, 0x1, R147 ;  /* 0x0000000102887824 */ /* 0x000fe200078e0293 */
[----:B------:R-:W-:Y:S01]  /*1060*/  @!PT LDS RZ, [RZ] ;  /* 0x00000000fffff984 */ /* 0x000fe20000000800 */
[----:B------:R-:W-:Y:S01]  /*1070*/  @!PT LDS RZ, [RZ] ;  /* 0x00000000fffff984 */ /* 0x000fe20000000800 */
[----:B------:R-:W-:Y:S01]  /*1080*/  @!PT LDS RZ, [RZ] ;  /* 0x00000000fffff984 */ /* 0x000fe20000000800 */
[----:B------:R-:W-:Y:S04]  /*1090*/  LDGSTS.E.BYPASS.LTC128B.128 [R152+0x8000], desc[UR16][R12.64] ;  /* 0x080000000c987fae */ /* 0x000fe8000b901d50 */
[----:B------:R1:W-:Y:S04]  /*10a0*/  LDGSTS.E.BYPASS.LTC128B.128 [R152+0xa000], desc[UR16][R12.64+0x80] ;  /* 0x0a0000800c987fae */ /* 0x0003e8000b901d50 */
[----:B------:R-:W-:Y:S04]  /*10b0*/  LDGSTS.E.BYPASS.LTC128B.128 [R152+0x8800], desc[UR16][R10.64] ;  /* 0x088000000a987fae */ /* 0x000fe8000b901d50 */
[----:B------:R2:W-:Y:S04]  /*10c0*/  LDGSTS.E.BYPASS.LTC128B.128 [R152+0xa800], desc[UR16][R10.64+0x80] ;  /* 0x0a8000800a987fae */ /* 0x0005e8000b901d50 */
[----:B------:R-:W-:Y:S04]  /*10d0*/  LDGSTS.E.BYPASS.LTC128B.128 [R152+0x9000], desc[UR16][R18.64] ;  /* 0x0900000012987fae */ /* 0x000fe8000b901d50 */
[----:B------:R-:W-:Y:S04]  /*10e0*/  LDGSTS.E.BYPASS.LTC128B.128 [R152+0xb000], desc[UR16][R18.64+0x80] ;  /* 0x0b00008012987fae */ /* 0x000fe8000b901d50 */
[----:B------:R-:W-:Y:S04]  /*10f0*/  LDGSTS.E.BYPASS.LTC128B.128 [R152+0x9800], desc[UR16][R16.64] ;  /* 0x0980000010987fae */ /* 0x000fe8000b901d50 */
[----:B------:R3:W-:Y:S04]  /*1100*/  LDGSTS.E.BYPASS.LTC128B.128 [R152+0xb800], desc[UR16][R16.64+0x80] ;  /* 0x0b80008010987fae */ /* 0x0007e8000b901d50 */
[----:B-1----:R-:W-:Y:S04]  /*1110*/  LDSM.16.M88.4 R12, [R150] ;  /* 0x00000000960c783b */ /* 0x002fe80000000200 */
[----:B------:R-:W1:Y:S04]  /*1120*/  LDSM.16.M88.4 R28, [R101+0x4000] ;  /* 0x00400000651c783b */ /* 0x000e680000000200 */
[----:B------:R-:W-:Y:S04]  /*1130*/  LDSM.16.M88.4 R80, [R148] ;  /* 0x000000009450783b */ /* 0x000fe80000000200 */
[----:B--2---:R-:W-:Y:S04]  /*1140*/  LDSM.16.M88.4 R8, [R147] ;  /* 0x000000009308783b */ /* 0x004fe80000000200 */
[----:B------:R-:W2:Y:S04]  /*1150*/  LDSM.16.M88.4 R48, [R101+0x4800] ;  /* 0x004800006530783b */ /* 0x000ea80000000200 */
[----:B------:R-:W-:Y:S04]  /*1160*/  LDSM.16.M88.4 R20, [R146] ;  /* 0x000000009214783b */ /* 0x000fe80000000200 */
[----:B------:R-:W-:Y:S04]  /*1170*/  LDSM.16.M88.4 R24, [R145] ;  /* 0x000000009118783b */ /* 0x000fe80000000200 */
[----:B------:R-:W4:Y:S04]  /*1180*/  LDSM.16.M88.4 R64, [R101+0x5000] ;  /* 0x005000006540783b */ /* 0x000f280000000200 */
[----:B------:R-:W-:Y:S04]  /*1190*/  LDSM.16.M88.4 R76, [R144] ;  /* 0x00000000904c783b */ /* 0x000fe80000000200 */
[----:B------:R-:W-:Y:S04]  /*11a0*/  LDSM.16.M88.4 R72, [R136] ;  /* 0x000000008848783b */ /* 0x000fe80000000200 */
[----:B---3--:R-:W3:Y:S01]  /*11b0*/  LDSM.16.M88.4 R16, [R101+0x5800] ;  /* 0x005800006510783b */ /* 0x008ee20000000200 */
[C---:B-1----:R-:W-:Y:S03]  /*11c0*/  HMMA.16816.F32 R36, R12.reuse, R28, RZ ;  /* 0x0000001c0c24723c */ /* 0x042fe600000018ff */
[----:B------:R-:W-:Y:S04]  /*11d0*/  LDSM.16.M88.4 R44, [R145+0x800] ;  /* 0x00080000912c783b */ /* 0x000fe80000000200 */
[----:B------:R-:W-:Y:S01]  /*11e0*/  LDSM.16.M88.4 R56, [R147+0x1000] ;  /* 0x001000009338783b */ /* 0x000fe20000000200 */
[C---:B------:R-:W-:Y:S03]  /*11f0*/  HMMA.16816.F32 R28, R12.reuse, R30, RZ ;  /* 0x0000001e0c1c723c */ /* 0x040fe600000018ff */
[----:B------:R-:W-:Y:S03]  /*1200*/  LDSM.16.M88.4 R60, [R150+0x2000] ;  /* 0x00200000963c783b */ /* 0x000fe60000000200 */
[C---:B--2---:R-:W-:Y:S01]  /*1210*/  HMMA.16816.F32 R52, R12.reuse, R48, RZ ;  /* 0x000000300c34723c */ /* 0x044fe200000018ff */
[----:B------:R-:W-:Y:S04]  /*1220*/  LDSM.16.M88.4 R40, [R147+0x1800] ;  /* 0x001800009328783b */ /* 0x000fe80000000200 */
[----:B------:R-:W-:Y:S01]  /*1230*/  LDSM.16.M88.4 R96, [R136+0x800] ;  /* 0x000800008860783b */ /* 0x000fe20000000200 */
[----:B------:R-:W-:Y:S03]  /*1240*/  HMMA.16816.F32 R48, R12, R50, RZ ;  /* 0x000000320c30723c */ /* 0x000fe600000018ff */
[----:B------:R-:W-:Y:S03]  /*1250*/  LDSM.16.M88.4 R92, [R147+0x2000] ;  /* 0x00200000935c783b */ /* 0x000fe60000000200 */
[C---:B------:R-:W-:Y:S01]  /*1260*/  HMMA.16816.F32 R36, R80.reuse, R8, R36 ;  /* 0x000000085024723c */ /* 0x040fe20000001824 */
[----:B------:R-:W-:Y:S04]  /*1270*/  LDSM.16.M88.4 R88, [R145+0x1800] ;  /* 0x001800009158783b */ /* 0x000fe80000000200 */
[----:B------:R-:W0:Y:S01]  /*1280*/  LDGDEPBAR ;  /* 0x00000000000079af */ /* 0x000e220000000000 */
[----:B------:R-:W-:Y:S03]  /*1290*/  HMMA.16816.F32 R28, R80, R10, R28 ;  /* 0x0000000a501c723c */ /* 0x000fe6000000181c */
[----:B------:R-:W1:Y:S03]  /*12a0*/  LDSM.16.M88.4 R8, [R147+0x800] ;  /* 0x000800009308783b */ /* 0x000e660000000200 */
[C---:B----4-:R-:W-:Y:S06]  /*12b0*/  HMMA.16816.F32 R68, R12.reuse, R64, RZ ;  /* 0x000000400c44723c */ /* 0x050fec00000018ff */
[----:B------:R-:W-:Y:S06]  /*12c0*/  HMMA.16816.F32 R64, R12, R66, RZ ;  /* 0x000000420c40723c */ /* 0x000fec00000018ff */
[C---:B------:R-:W-:Y:S06]  /*12d0*/  HMMA.16816.F32 R36, R20.reuse, R24, R36 ;  /* 0x000000181424723c */ /* 0x040fec0000001824 */
[----:B------:R-:W-:Y:S01]  /*12e0*/  HMMA.16816.F32 R28, R20, R26, R28 ;  /* 0x0000001a141c723c */ /* 0x000fe2000000181c */
[----:B------:R-:W2:Y:S05]  /*12f0*/  LDSM.16.M88.4 R24, [R101+0x6000] ;  /* 0x006000006518783b */ /* 0x000eaa0000000200 */
[C---:B---3--:R-:W-:Y:S06]  /*1300*/  HMMA.16816.F32 R84, R12.reuse, R16, RZ ;  /* 0x000000100c54723c */ /* 0x048fec00000018ff */
[----:B------:R-:W-:Y:S01]  /*1310*/  HMMA.16816.F32 R12, R12, R18, RZ ;  /* 0x000000120c0c723c */ /* 0x000fe200000018ff */
[----:B------:R-:W3:Y:S05]  /*1320*/  LDSM.16.M88.4 R16, [R148+0x2000] ;  /* 0x002000009410783b */ /* 0x000eea0000000200 */
[----:B------:R-:W-:Y:S06]  /*1330*/  HMMA.16816.F32 R36, R76, R72, R36 ;  /* 0x000000484c24723c */ /* 0x000fec0000001824 */
[C---:B-1----:R-:W-:Y:S06]  /*1340*/  HMMA.16816.F32 R52, R80.reuse, R8, R52 ;  /* 0x000000085034723c */ /* 0x042fec0000001834 */
[----:B------:R-:W-:Y:S01]  /*1350*/  HMMA.16816.F32 R48, R80, R10, R48 ;  /* 0x0000000a5030723c */ /* 0x000fe20000001830 */
[----:B------:R-:W1:Y:S05]  /*1360*/  LDSM.16.M88.4 R8, [R145+0x1000] ;  /* 0x001000009108783b */ /* 0x000e6a0000000200 */
[----:B------:R-:W-:Y:S01]  /*1370*/  HMMA.16816.F32 R28, R76, R74, R28 ;  /* 0x0000004a4c1c723c */ /* 0x000fe2000000181c */
[----:B------:R-:W-:Y:S05]  /*1380*/  LDSM.16.M88.4 R72, [R136+0x1000] ;  /* 0x001000008848783b */ /* 0x000fea0000000200 */
[----:B------:R-:W-:Y:S06]  /*1390*/  HMMA.16816.F32 R68, R80, R56, R68 ;  /* 0x000000385044723c */ /* 0x000fec0000001844 */
[C---:B------:R-:W-:Y:S06]  /*13a0*/  HMMA.16816.F32 R52, R20.reuse, R44, R52 ;  /* 0x0000002c1434723c */ /* 0x040fec0000001834 */
[----:B------:R-:W-:Y:S01]  /*13b0*/  HMMA.16816.F32 R48, R20, R46, R48 ;  /* 0x0000002e1430723c */ /* 0x000fe20000001830 */
[----:B------:R-:W-:Y:S05]  /*13c0*/  LDSM.16.M88.4 R44, [R147+0x2800] ;  /* 0x00280000932c783b */ /* 0x000fea0000000200 */
[----:B------:R-:W-:Y:S01]  /*13d0*/  HMMA.16816.F32 R64, R80, R58, R64 ;  /* 0x0000003a5040723c */ /* 0x000fe20000001840 */
[----:B------:R-:W4:Y:S05]  /*13e0*/  LDSM.16.M88.4 R56, [R101+0x6800] ;  /* 0x006800006538783b */ /* 0x000f2a0000000200 */
[C---:B--2---:R-:W-:Y:S06]  /*13f0*/  HMMA.16816.F32 R36, R60.reuse, R24, R36 ;  /* 0x000000183c24723c */ /* 0x044fec0000001824 */
[----:B------:R-:W-:Y:S01]  /*1400*/  HMMA.16816.F32 R28, R60, R26, R28 ;  /* 0x0000001a3c1c723c */ /* 0x000fe2000000181c */
[----:B------:R-:W-:Y:S05]  /*1410*/  LDSM.16.M88.4 R24, [R136+0x2000] ;  /* 0x002000008818783b */ /* 0x000fea0000000200 */
[C---:B------:R-:W-:Y:S06]  /*1420*/  HMMA.16816.F32 R84, R80.reuse, R40, R84 ;  /* 0x000000285054723c */ /* 0x040fec0000001854 */
[----:B------:R-:W-:Y:S01]  /*1430*/  HMMA.16816.F32 R80, R80, R42, R12 ;  /* 0x0000002a5050723c */ /* 0x000fe2000000180c */
[----:B------:R-:W-:Y:S04]  /*1440*/  LDSM.16.M88.4 R12, [R146+0x2000] ;  /* 0x00200000920c783b */ /* 0x000fe80000000200 */
[----:B------:R-:W2:Y:S01]  /*1450*/  LDSM.16.M88.4 R40, [R145+0x2000] ;  /* 0x002000009128783b */ /* 0x000ea20000000200 */
[C---:B------:R-:W-:Y:S06]  /*1460*/  HMMA.16816.F32 R52, R76.reuse, R96, R52 ;  /* 0x000000604c34723c */ /* 0x040fec0000001834 */
[----:B------:R-:W-:Y:S06]  /*1470*/  HMMA.16816.F32 R48, R76, R98, R48 ;  /* 0x000000624c30723c */ /* 0x000fec0000001830 */
[C---:B---3--:R-:W-:Y:S06]  /*1480*/  HMMA.16816.F32 R36, R16.reuse, R92, R36 ;  /* 0x0000005c1024723c */ /* 0x048fec0000001824 */
[----:B------:R-:W-:Y:S06]  /*1490*/  HMMA.16816.F32 R28, R16, R94, R28 ;  /* 0x0000005e101c723c */ /* 0x000fec000000181c */
[C---:B-1----:R-:W-:Y:S06]  /*14a0*/  HMMA.16816.F32 R68, R20.reuse, R8, R68 ;  /* 0x000000081444723c */ /* 0x042fec0000001844 */
[----:B------:R-:W-:Y:S01]  /*14b0*/  HMMA.16816.F32 R64, R20, R10, R64 ;  /* 0x0000000a1440723c */ /* 0x000fe20000001840 */
[----:B------:R-:W1:Y:S05]  /*14c0*/  LDSM.16.M88.4 R8, [R144+0x2000] ;  /* 0x002000009008783b */ /* 0x000e6a0000000200 */
[C---:B----4-:R-:W-:Y:S06]  /*14d0*/  HMMA.16816.F32 R52, R60.reuse, R56, R52 ;  /* 0x000000383c34723c */ /* 0x050fec0000001834 */
[----:B------:R-:W-:Y:S01]  /*14e0*/  HMMA.16816.F32 R48, R60, R58, R48 ;  /* 0x0000003a3c30723c */ /* 0x000fe20000001830 */
[----:B------:R-:W3:Y:S05]  /*14f0*/  LDSM.16.M88.4 R56, [R101+0x7000] ;  /* 0x007000006538783b */ /* 0x000eea0000000200 */
[----:B------:R-:W-:Y:S06]  /*1500*/  HMMA.16816.F32 R84, R20, R88, R84 ;  /* 0x000000581454723c */ /* 0x000fec0000001854 */
[----:B--2---:R-:W-:Y:S06]  /*1510*/  HMMA.16816.F32 R36, R12, R40, R36 ;  /* 0x000000280c24723c */ /* 0x004fec0000001824 */
[----:B------:R-:W-:Y:S01]  /*1520*/  HMMA.16816.F32 R80, R20, R90, R80 ;  /* 0x0000005a1450723c */ /* 0x000fe20000001850 */
[----:B------:R-:W2:Y:S05]  /*1530*/  LDSM.16.M88.4 R20, [R145+0x2800] ;  /* 0x002800009114783b */ /* 0x000eaa0000000200 */
[----:B------:R-:W-:Y:S01]  /*1540*/  HMMA.16816.F32 R28, R12, R42, R28 ;  /* 0x0000002a0c1c723c */ /* 0x000fe2000000181c */
[----:B------:R-:W-:Y:S05]  /*1550*/  LDSM.16.M88.4 R40, [R136+0x2800] ;  /* 0x002800008828783b */ /* 0x000fea0000000200 */
[----:B------:R-:W-:Y:S06]  /*1560*/  HMMA.16816.F32 R68, R76, R72, R68 ;  /* 0x000000484c44723c */ /* 0x000fec0000001844 */
[C---:B------:R-:W-:Y:S06]  /*1570*/  HMMA.16816.F32 R52, R16.reuse, R44, R52 ;  /* 0x0000002c1034723c */ /* 0x040fec0000001834 */
[----:B------:R-:W-:Y:S01]  /*1580*/  HMMA.16816.F32 R48, R16, R46, R48 ;  /* 0x0000002e1030723c */ /* 0x000fe20000001830 */
[----:B------:R-:W4:Y:S05]  /*1590*/  LDSM.16.M88.4 R44, [R147+0x3000] ;  /* 0x00300000932c783b */ /* 0x000f2a0000000200 */
[----:B-1----:R-:W-:Y:S06]  /*15a0*/  HMMA.16816.F32 R36, R8, R24, R36 ;  /* 0x000000180824723c */ /* 0x002fec0000001824 */
[----:B------:R-:W-:Y:S06]  /*15b0*/  HMMA.16816.F32 R64, R76, R74, R64 ;  /* 0x0000004a4c40723c */ /* 0x000fec0000001840 */
[----:B------:R-:W-:Y:S01]  /*15c0*/  HMMA.16816.F32 R28, R8, R26, R28 ;  /* 0x0000001a081c723c */ /* 0x000fe2000000181c */
[----:B------:R-:W1:Y:S05]  /*15d0*/  LDSM.16.M88.4 R24, [R136+0x1800] ;  /* 0x001800008818783b */ /* 0x000e6a0000000200 */
[----:B---3--:R-:W-:Y:S06]  /*15e0*/  HMMA.16816.F32 R68, R60, R56, R68 ;  /* 0x000000383c44723c */ /* 0x008fec0000001844 */
[----:B--2---:R-:W-:Y:S01]  /*15f0*/  HMMA.16816.F32 R52, R12, R20, R52 ;  /* 0x000000140c34723c */ /* 0x004fe20000001834 */
[----:B------:R-:W-:Y:S01]  /*1600*/  FMUL.FTZ R2, R36, UR4 ;  /* 0x0000000424027c20 */ /* 0x000fe20008410000 */
[----:B------:R-:W-:Y:S01]  /*1610*/  FMUL.FTZ R37, R37, UR4 ;  /* 0x0000000425257c20 */ /* 0x000fe20008410000 */
[----:B------:R-:W-:Y:S01]  /*1620*/  FMUL.FTZ R38, R38, UR4 ;  /* 0x0000000426267c20 */ /* 0x000fe20008410000 */
[----:B------:R-:W-:-:S02]  /*1630*/  FMUL.FTZ R39, R39, UR4 ;  /* 0x0000000427277c20 */ /* 0x000fc40008410000 */
[----:B------:R-:W-:Y:S01]  /*1640*/  HMMA.16816.F32 R48, R12, R22, R48 ;  /* 0x000000160c30723c */ /* 0x000fe20000001830 */
[----:B------:R-:W2:Y:S01]  /*1650*/  LDSM.16.M88.4 R20, [R145+0x3000] ;  /* 0x003000009114783b */ /* 0x000ea20000000200 */
[----:B------:R-:W-:Y:S04]  /*1660*/  MUFU.TANH R72, R37 ;  /* 0x0000002500487308 */ /* 0x000fe80000002400 */
[----:B------:R-:W-:Y:S01]  /*1670*/  HMMA.16816.F32 R64, R60, R58, R64 ;  /* 0x0000003a3c40723c */ /* 0x000fe20000001840 */
[----:B------:R-:W3:Y:S01]  /*1680*/  LDSM.16.M88.4 R56, [R101+0x7800] ;  /* 0x007800006538783b */ /* 0x000ee20000000200 */
[----:B------:R-:W-:Y:S01]  /*1690*/  FMUL.FTZ R36, R30, UR4 ;  /* 0x000000041e247c20 */ /* 0x000fe20008410000 */
[----:B------:R-:W-:Y:S01]  /*16a0*/  FMUL.FTZ R28, R28, UR4 ;  /* 0x000000041c1c7c20 */ /* 0x000fe20008410000 */
[----:B------:R-:W-:Y:S02]  /*16b0*/  MUFU.TANH R73, R38 ;  /* 0x0000002600497308 */ /* 0x000fe40000002400 */
[----:B----4-:R-:W-:Y:S06]  /*16c0*/  HMMA.16816.F32 R68, R16, R44, R68 ;  /* 0x0000002c1044723c */ /* 0x010fec0000001844 */
[----:B------:R-:W-:Y:S01]  /*16d0*/  HMMA.16816.F32 R52, R8, R40, R52 ;  /* 0x000000280834723c */ /* 0x000fe20000001834 */
[----:B------:R-:W-:Y:S05]  /*16e0*/  MUFU.TANH R41, R39 ;  /* 0x0000002700297308 */ /* 0x000fea0000002400 */
[----:B-1----:R-:W-:Y:S01]  /*16f0*/  HMMA.16816.F32 R84, R76, R24, R84 ;  /* 0x000000184c54723c */ /* 0x002fe20000001854 */
[----:B------:R-:W-:-:S02]  /*1700*/  FMUL.FTZ R40, R29, UR4 ;  /* 0x000000041d287c20 */ /* 0x000fc40008410000 */
[----:B------:R1:W-:Y:S03]  /*1710*/  MUFU.TANH R74, R28 ;  /* 0x0000001c004a7308 */ /* 0x0003e60000002400 */
[----:B------:R-:W-:Y:S01]  /*1720*/  HMMA.16816.F32 R80, R76, R26, R80 ;  /* 0x0000001a4c50723c */ /* 0x000fe20000001850 */
[----:B------:R-:W4:Y:S04]  /*1730*/  LDSM.16.M88.4 R24, [R147+0x3800] ;  /* 0x003800009318783b */ /* 0x000f280000000200 */
[----:B------:R-:W5:Y:S01]  /*1740*/  MUFU.TANH R2, R2 ;  /* 0x0000000200027308 */ /* 0x000f620000002400 */
[----:B------:R-:W-:Y:S06]  /*1750*/  HMMA.16816.F32 R48, R8, R42, R48 ;  /* 0x0000002a0830723c */ /* 0x000fec0000001830 */
[----:B--2---:R-:W-:Y:S01]  /*1760*/  HMMA.16816.F32 R68, R12, R20, R68 ;  /* 0x000000140c44723c */ /* 0x004fe20000001844 */
[----:B------:R2:W-:Y:S01]  /*1770*/  MUFU.TANH R42, R36 ;  /* 0x00000024002a7308 */ /* 0x0005e20000002400 */
[----:B------:R-:W-:Y:S01]  /*1780*/  FMUL.FTZ R43, R31, UR4 ;  /* 0x000000041f2b7c20 */ /* 0x000fe20008410000 */
[----:B------:R-:W-:Y:S01]  /*1790*/  FMUL.FTZ R44, R52, UR4 ;  /* 0x00000004342c7c20 */ /* 0x000fe20008410000 */
[----:B-1----:R-:W1:Y:S01]  /*17a0*/  LDSM.16.M88.4 R28, [R136+0x3000] ;  /* 0x00300000881c783b */ /* 0x002e620000000200 */
[----:B------:R-:W-:Y:S01]  /*17b0*/  FMUL.FTZ R45, R53, UR4 ;  /* 0x00000004352d7c20 */ /* 0x000fe20008410000 */
[----:B---3--:R-:W-:Y:S01]  /*17c0*/  HMMA.16816.F32 R84, R60, R56, R84 ;  /* 0x000000383c54723c */ /* 0x008fe20000001854 */
[----:B------:R-:W-:Y:S01]  /*17d0*/  LOP3.LUT R20, R34, 0xffffffe0, RZ, 0xc0, !PT ;  /* 0xffffffe022147812 */ /* 0x000fe200078ec0ff */
[----:B------:R-:W-:Y:S01]  /*17e0*/  FMUL.FTZ R55, R55, UR4 ;  /* 0x0000000437377c20 */ /* 0x000fe20008410000 */
[----:B------:R-:W3:Y:S03]  /*17f0*/  MUFU.TANH R40, R40 ;  /* 0x0000002800287308 */ /* 0x000ee60000002400 */
[----:B------:R-:W-:Y:S01]  /*1800*/  IMAD.IADD R20, R3, 0x1, -R20 ;  /* 0x0000000103147824 */ /* 0x000fe200078e0a14 */
[----:B------:R-:W-:Y:S04]  /*1810*/  HMMA.16816.F32 R64, R16, R46, R64 ;  /* 0x0000002e1040723c */ /* 0x000fe80000001840 */
[----:B------:R-:W-:Y:S01]  /*1820*/  SHF.R.S32.HI R153, RZ, 0x1f, R20 ;  /* 0x0000001fff997819 */ /* 0x000fe20000011414 */
[----:B--2---:R-:W2:Y:S01]  /*1830*/  LDSM.16.M88.4 R36, [R145+0x3800] ;  /* 0x003800009124783b */ /* 0x004ea20000000200 */
[----:B------:R-:W-:Y:S01]  /*1840*/  HMMA.16816.F32 R80, R60, R58, R80 ;  /* 0x0000003a3c50723c */ /* 0x000fe20000001850 */
[----:B------:R-:W-:Y:S01]  /*1850*/  FMUL.FTZ R46, R48, UR4 ;  /* 0x00000004302e7c20 */ /* 0x000fe20008410000 */
[----:B------:R-:W-:Y:S01]  /*1860*/  LEA.HI R153, R153, R20, RZ, 0x2 ;  /* 0x0000001499997211 */ /* 0x000fe200078f10ff */
[----:B------:R-:W3:Y:S01]  /*1870*/  MUFU.TANH R43, R43 ;  /* 0x0000002b002b7308 */ /* 0x000ee20000002400 */
[----:B------:R-:W-:Y:S01]  /*1880*/  FMUL.FTZ R47, R49, UR4 ;  /* 0x00000004312f7c20 */ /* 0x000fe20008410000 */
[----:B------:R-:W-:Y:S01]  /*1890*/  FMUL.FTZ R48, R54, UR4 ;  /* 0x0000000436307c20 */ /* 0x000fe20008410000 */
[----:B------:R-:W-:-:S04]  /*18a0*/  SHF.R.S32.HI R153, RZ, 0x2, R153 ;  /* 0x00000002ff997819 */ /* 0x000fc80000011499 */
[----:B------:R-:W-:Y:S01]  /*18b0*/  IADD3 R20, R100, 0x1, R153 ;  /* 0x0000000164147810 */ /* 0x000fe20007ffe099 */
[----:B----4-:R-:W-:Y:S01]  /*18c0*/  HMMA.16816.F32 R84, R16, R24, R84 ;  /* 0x000000181054723c */ /* 0x010fe20000001854 */
[----:B------:R-:W4:Y:S02]  /*18d0*/  MUFU.TANH R44, R44 ;  /* 0x0000002c002c7308 */ /* 0x000f240000002400 */
[----:B------:R-:W-:-:S04]  /*18e0*/  IADD3 R20, R35, -UR20, R20 ;  /* 0x8000001423147c10 */ /* 0x000fc8000fffe014 */
[----:B------:R-:W-:Y:S01]  /*18f0*/  IMAD.SHL.U32 R24, R3, 0x2, RZ ;  /* 0x0000000203187824 */ /* 0x000fe200078e00ff */
[----:B------:R-:W-:Y:S01]  /*1900*/  HMMA.16816.F32 R64, R12, R22, R64 ;  /* 0x000000160c40723c */ /* 0x000fe20000001840 */
[----:B------:R-:W-:Y:S01]  /*1910*/  VIADD R20, R20, UR19 ;  /* 0x0000001314147c36 */ /* 0x000fe20008000000 */
[----:B------:R-:W4:Y:S02]  /*1920*/  MUFU.TANH R45, R45 ;  /* 0x0000002d002d7308 */ /* 0x000f240000002400 */
[----:B------:R-:W-:Y:S02]  /*1930*/  LOP3.LUT R24, R24, 0x6, RZ, 0xc0, !PT ;  /* 0x0000000618187812 */ /* 0x000fe400078ec0ff */
[C---:B------:R-:W-:Y:S01]  /*1940*/  VIMNMX R3, R20.reuse, R35, PT ;  /* 0x0000002314037248 */ /* 0x040fe20003fe0100 */
[----:B------:R-:W-:Y:S01]  /*1950*/  HMMA.16816.F32 R80, R16, R26, R80 ;  /* 0x0000001a1050723c */ /* 0x000fe20000001850 */
[----:B------:R-:W-:Y:S01]  /*1960*/  VIADDMNMX R35, R20, 0x8, R35, PT ;  /* 0x0000000814237846 */ /* 0x000fe20003800123 */
[----:B------:R-:W-:Y:S01]  /*1970*/  IMAD R24, R7, 0x40, R24 ;  /* 0x0000004007187824 */ /* 0x000fe200078e0218 */
[----:B------:R-:W4:Y:S01]  /*1980*/  LDSM.16.M88.4 R20, [R136+0x3800] ;  /* 0x003800008814783b */ /* 0x000f220000000200 */
[----:B------:R-:W4:Y:S01]  /*1990*/  MUFU.TANH R46, R46 ;  /* 0x0000002e002e7308 */ /* 0x000f220000002400 */
[----:B------:R-:W-:-:S04]  /*19a0*/  DEPBAR.LE SB0, 0x0 ;  /* 0x000080000000791a */ /* 0x000fc80000000000 */
[----:B-1----:R-:W-:Y:S01]  /*19b0*/  HMMA.16816.F32 R68, R8, R28, R68 ;  /* 0x0000001c0844723c */ /* 0x002fe20000001844 */
[C---:B------:R-:W-:Y:S01]  /*19c0*/  VIADD R16, R24.reuse, 0x8 ;  /* 0x0000000818107836 */ /* 0x040fe20000000000 */
[CC--:B------:R-:W-:Y:S01]  /*19d0*/  ISETP.GE.AND P0, PT, R24.reuse, R3.reuse, PT ;  /* 0x000000031800720c */ /* 0x0c0fe20003f06270 */
[----:B------:R-:W-:Y:S01]  /*19e0*/  VIADD R18, R24, 0x9 ;  /* 0x0000000918127836 */ /* 0x000fe20000000000 */
[----:B------:R-:W1:Y:S02]  /*19f0*/  MUFU.TANH R47, R47 ;  /* 0x0000002f002f7308 */ /* 0x000e640000002400 */
[----:B--2---:R-:W-:Y:S01]  /*1a00*/  HMMA.16816.F32 R84, R12, R36, R84 ;  /* 0x000000240c54723c */ /* 0x004fe20000001854 */
[----:B------:R-:W-:Y:S01]  /*1a10*/  ISETP.GE.AND P1, PT, R16, R3, PT ;  /* 0x000000031000720c */ /* 0x000fe20003f26270 */
[----:B------:R-:W-:Y:S01]  /*1a20*/  FMUL.FTZ R28, R50, UR4 ;  /* 0x00000004321c7c20 */ /* 0x000fe20008410000 */
[----:B------:R-:W-:Y:S01]  /*1a30*/  ISETP.GE.AND P3, PT, R16, R35, PT ;  /* 0x000000231000720c */ /* 0x000fe20003f66270 */
[----:B------:R-:W-:Y:S01]  /*1a40*/  VIADD R16, R24, 0x10 ;  /* 0x0000001018107836 */ /* 0x000fe20000000000 */
[----:B-----5:R-:W-:Y:S01]  /*1a50*/  FSEL R27, R2, -INF , !P0 ;  /* 0xff800000021b7808 */ /* 0x020fe20004000000 */
[----:B------:R-:W-:Y:S01]  /*1a60*/  HMMA.16816.F32 R64, R8, R30, R64 ;  /* 0x0000001e0840723c */ /* 0x000fe20000001840 */
[----:B------:R-:W-:Y:S01]  /*1a70*/  FSEL R19, R74, -INF , !P1 ;  /* 0xff8000004a137808 */ /* 0x000fe20004800000 */
[----:B------:R-:W2:Y:S01]  /*1a80*/  MUFU.TANH R48, R48 ;  /* 0x0000003000307308 */ /* 0x000ea20000002400 */
[-C--:B------:R-:W-:Y:S01]  /*1a90*/  ISETP.GE.AND P0, PT, R16, R3.reuse, PT ;  /* 0x000000031000720c */ /* 0x080fe20003f06270 */
[----:B------:R-:W-:Y:S01]  /*1aa0*/  FMUL.FTZ R29, R51, UR4 ;  /* 0x00000004331d7c20 */ /* 0x000fe20008410000 */
[----:B------:R-:W-:Y:S01]  /*1ab0*/  ISETP.GE.AND P2, PT, R18, R3, PT ;  /* 0x000000031200720c */ /* 0x000fe20003f46270 */
[----:B------:R-:W-:Y:S01]  /*1ac0*/  HMMA.16816.F32 R80, R12, R38, R80 ;  /* 0x000000260c50723c */ /* 0x000fe20000001850 */
[C---:B------:R-:W-:Y:S01]  /*1ad0*/  VIADD R30, R24.reuse, 0x1 ;  /* 0x00000001181e7836 */ /* 0x040fe20000000000 */
[----:B------:R-:W-:-:S02]  /*1ae0*/  ISETP.GE.AND P1, PT, R24, R35, PT ;  /* 0x000000231800720c */ /* 0x000fc40003f26270 */
[----:B------:R-:W5:Y:S01]  /*1af0*/  MUFU.TANH R25, R55 ;  /* 0x0000003700197308 */ /* 0x000f620000002400 */
[----:B---3--:R-:W-:Y:S01]  /*1b00*/  FSEL R17, R40, -INF , !P2 ;  /* 0xff80000028117808 */ /* 0x008fe20005000000 */
[----:B------:R-:W-:Y:S01]  /*1b10*/  FMUL.FTZ R69, R69, UR4 ;  /* 0x0000000445457c20 */ /* 0x000fe20008410000 */
[----:B------:R-:W-:Y:S01]  /*1b20*/  ISETP.GE.AND P4, PT, R30, R3, PT ;  /* 0x000000031e00720c */ /* 0x000fe20003f86270 */
[----:B------:R-:W-:Y:S01]  /*1b30*/  FMUL.FTZ R68, R68, UR4 ;  /* 0x0000000444447c20 */ /* 0x000fe20008410000 */
[----:B------:R-:W-:Y:S01]  /*1b40*/  FSEL R2, R73, -INF , !P1 ;  /* 0xff80000049027808 */ /* 0x000fe20004800000 */
[----:B------:R-:W-:Y:S01]  /*1b50*/  VIADD R14, R24, 0x19 ;  /* 0x00000019180e7836 */ /* 0x000fe20000000000 */
[----:B------:R-:W-:Y:S01]  /*1b60*/  FSEL R37, R72, -INF , !P4 ;  /* 0xff80000048257808 */ /* 0x000fe20006000000 */
[----:B------:R-:W3:Y:S01]  /*1b70*/  MUFU.TANH R28, R28 ;  /* 0x0000001c001c7308 */ /* 0x000ee20000002400 */
[-C--:B------:R-:W-:Y:S01]  /*1b80*/  ISETP.GE.AND P4, PT, R16, R35.reuse, PT ;  /* 0x000000231000720c */ /* 0x080fe20003f86270 */
[----:B------:R-:W-:Y:S01]  /*1b90*/  VIADD R16, R24, 0x11 ;  /* 0x0000001118107836 */ /* 0x000fe20000000000 */
[-C--:B------:R-:W-:Y:S01]  /*1ba0*/  ISETP.GE.AND P6, PT, R30, R35.reuse, PT ;  /* 0x000000231e00720c */ /* 0x080fe20003fc6270 */
[C---:B----4-:R-:W-:Y:S01]  /*1bb0*/  HMMA.16816.F32 R84, R8.reuse, R20, R84 ;  /* 0x000000140854723c */ /* 0x050fe20000001854 */
[----:B------:R-:W-:Y:S01]  /*1bc0*/  ISETP.GE.AND P5, PT, R18, R35, PT ;  /* 0x000000231200720c */ /* 0x000fe20003fa6270 */
[----:B------:R-:W-:Y:S01]  /*1bd0*/  FMUL.FTZ R64, R64, UR4 ;  /* 0x0000000440407c20 */ /* 0x000fe20008410000 */
[C---:B------:R-:W-:Y:S01]  /*1be0*/  ISETP.GE.AND P2, PT, R16.reuse, R3, PT ;  /* 0x000000031000720c */ /* 0x040fe20003f46270 */
[----:B------:R-:W4:Y:S01]  /*1bf0*/  MUFU.TANH R115, R69 ;  /* 0x0000004500737308 */ /* 0x000f220000002400 */
[----:B------:R-:W-:Y:S01]  /*1c00*/  ISETP.GE.AND P1, PT, R16, R35, PT ;  /* 0x000000231000720c */ /* 0x000fe20003f26270 */
[C---:B------:R-:W-:Y:S01]  /*1c10*/  VIADD R16, R24.reuse, 0x18 ;  /* 0x0000001818107836 */ /* 0x040fe20000000000 */
[----:B------:R-:W-:Y:S01]  /*1c20*/  FSEL R26, R41, -INF , !P6 ;  /* 0xff800000291a7808 */ /* 0x000fe20007000000 */
[----:B------:R-:W-:Y:S01]  /*1c30*/  HMMA.16816.F32 R80, R8, R22, R80 ;  /* 0x000000160850723c */ /* 0x000fe20000001850 */
[----:B------:R-:W-:-:S02]  /*1c40*/  VIADD R12, R24, 0x20 ;  /* 0x00000020180c7836 */ /* 0x000fc40000000000 */
[----:B------:R-:W-:Y:S01]  /*1c50*/  FMUL.FTZ R65, R65, UR4 ;  /* 0x0000000441417c20 */ /* 0x000fe20008410000 */
[----:B------:R-:W-:Y:S01]  /*1c60*/  ISETP.GE.AND P6, PT, R16, R3, PT ;  /* 0x000000031000720c */ /* 0x000fe20003fc6270 */
[----:B------:R-:W4:Y:S01]  /*1c70*/  MUFU.TANH R119, R64 ;  /* 0x0000004000777308 */ /* 0x000f220000002400 */
[----:B------:R-:W-:Y:S01]  /*1c80*/  FMUL.FTZ R70, R70, UR4 ;  /* 0x0000000446467c20 */ /* 0x000fe20008410000 */
[----:B------:R-:W-:Y:S01]  /*1c90*/  FSEL R20, R43, -INF , !P5 ;  /* 0xff8000002b147808 */ /* 0x000fe20006800000 */
[C---:B------:R-:W-:Y:S01]  /*1ca0*/  VIADD R8, R24.reuse, 0x30 ;  /* 0x0000003018087836 */ /* 0x040fe20000000000 */
[----:B------:R-:W-:Y:S01]  /*1cb0*/  FMNMX.FTZ R22, R27, R37, !PT ;  /* 0x000000251b167209 */ /* 0x000fe20007810000 */
[----:B------:R-:W-:Y:S01]  /*1cc0*/  VIADD R10, R24, 0x31 ;  /* 0x00000031180a7836 */ /* 0x000fe20000000000 */
[----:B------:R-:W-:Y:S01]  /*1cd0*/  FSEL R15, R44, -INF , !P0 ;  /* 0xff8000002c0f7808 */ /* 0x000fe20004000000 */
[----:B------:R-:W-:Y:S01]  /*1ce0*/  FMUL.FTZ R71, R71, UR4 ;  /* 0x0000000447477c20 */ /* 0x000fe20008410000 */
[----:B------:R-:W4:Y:S01]  /*1cf0*/  MUFU.TANH R29, R29 ;  /* 0x0000001d001d7308 */ /* 0x000f220000002400 */
[----:B------:R-:W-:Y:S01]  /*1d00*/  FMNMX.FTZ R22, R19, R22, !PT ;  /* 0x0000001613167209 */ /* 0x000fe20007810000 */
[----:B------:R-:W-:Y:S01]  /*1d10*/  FMUL.FTZ R66, R66, UR4 ;  /* 0x0000000442427c20 */ /* 0x000fe20008410000 */
[----:B------:R-:W-:Y:S01]  /*1d20*/  FSEL R45, R45, -INF , !P2 ;  /* 0xff8000002d2d7808 */ /* 0x000fe20005000000 */
[----:B------:R-:W-:Y:S01]  /*1d30*/  FMUL.FTZ R84, R84, UR4 ;  /* 0x0000000454547c20 */ /* 0x000fe20008410000 */
[----:B------:R-:W-:Y:S01]  /*1d40*/  FSEL R13, R46, -INF , !P6 ;  /* 0xff8000002e0d7808 */ /* 0x000fe20007000000 */
[----:B------:R-:W-:Y:S01]  /*1d50*/  FMUL.FTZ R85, R85, UR4 ;  /* 0x0000000455557c20 */ /* 0x000fe20008410000 */
[C---:B------:R-:W-:Y:S01]  /*1d60*/  ISETP.GE.AND P5, PT, R14.reuse, R3, PT ;  /* 0x000000030e00720c */ /* 0x040fe20003fa6270 */
[----:B------:R-:W4:Y:S01]  /*1d70*/  MUFU.TANH R121, R68 ;  /* 0x0000004400797308 */ /* 0x000f220000002400 */
[----:B------:R-:W-:Y:S01]  /*1d80*/  ISETP.GE.AND P0, PT, R14, R35, PT ;  /* 0x000000230e00720c */ /* 0x000fe20003f06270 */
[----:B------:R-:W-:Y:S01]  /*1d90*/  VIADD R14, R24, 0x21 ;  /* 0x00000021180e7836 */ /* 0x000fe20000000000 */
[----:B------:R-:W-:Y:S01]  /*1da0*/  ISETP.GE.AND P2, PT, R12, R3, PT ;  /* 0x000000030c00720c */ /* 0x000fe20003f46270 */
[----:B------:R-:W-:Y:S01]  /*1db0*/  FMUL.FTZ R80, R80, UR4 ;  /* 0x0000000450507c20 */ /* 0x000fe20008410000 */
[-C--:B------:R-:W-:Y:S01]  /*1dc0*/  ISETP.GE.AND P6, PT, R12, R35.reuse, PT ;  /* 0x000000230c00720c */ /* 0x080fe20003fc6270 */
[----:B------:R-:W-:Y:S01]  /*1dd0*/  VIADD R12, R24, 0x28 ;  /* 0x00000028180c7836 */ /* 0x000fe20000000000 */
[----:B------:R-:W-:Y:S01]  /*1de0*/  FMNMX.FTZ R22, R17, R22, !PT ;  /* 0x0000001611167209 */ /* 0x000fe20007810000 */
[----:B------:R-:W4:Y:S01]  /*1df0*/  MUFU.TANH R117, R65 ;  /* 0x0000004100757308 */ /* 0x000f220000002400 */
[----:B------:R-:W-:Y:S01]  /*1e00*/  FSEL R42, R42, -INF , !P3 ;  /* 0xff8000002a2a7808 */ /* 0x000fe20005800000 */
[----:B------:R-:W-:Y:S01]  /*1e10*/  FMUL.FTZ R31, R81, UR4 ;  /* 0x00000004511f7c20 */ /* 0x000fe20008410000 */
[----:B------:R-:W-:Y:S01]  /*1e20*/  ISETP.GE.AND P3, PT, R16, R35, PT ;  /* 0x000000231000720c */ /* 0x000fe20003f66270 */
[----:B------:R-:W-:Y:S01]  /*1e30*/  FMUL.FTZ R30, R82, UR4 ;  /* 0x00000004521e7c20 */ /* 0x000fe20008410000 */
[----:B------:R-:W-:Y:S01]  /*1e40*/  FMNMX.FTZ R22, R15, R22, !PT ;  /* 0x000000160f167209 */ /* 0x000fe20007810000 */
[----:B------:R-:W-:Y:S01]  /*1e50*/  FMUL.FTZ R67, R67, UR4 ;  /* 0x0000000443437c20 */ /* 0x000fe20008410000 */
[----:B-1----:R-:W-:Y:S01]  /*1e60*/  FSEL R7, R47, -INF , !P5 ;  /* 0xff8000002f077808 */ /* 0x002fe20006800000 */
[----:B------:R-:W1:Y:S01]  /*1e70*/  MUFU.TANH R118, R70 ;  /* 0x0000004600767308 */ /* 0x000e620000002400 */
[----:B--2---:R-:W-:Y:S01]  /*1e80*/  FSEL R18, R48, -INF , !P4 ;  /* 0xff80000030127808 */ /* 0x004fe20006000000 */
[----:B------:R-:W-:Y:S01]  /*1e90*/  FMUL.FTZ R86, R86, UR4 ;  /* 0x0000000456567c20 */ /* 0x000fe20008410000 */
[----:B-----5:R-:W-:Y:S01]  /*1ea0*/  FSEL R16, R25, -INF , !P1 ;  /* 0xff80000019107808 */ /* 0x020fe20004800000 */
[----:B------:R-:W-:Y:S01]  /*1eb0*/  FMUL.FTZ R87, R87, UR4 ;  /* 0x0000000457577c20 */ /* 0x000fe20008410000 */
[----:B------:R-:W-:-:S02]  /*1ec0*/  ISETP.GE.AND P5, PT, R14, R3, PT ;  /* 0x000000030e00720c */ /* 0x000fc40003fa6270 */
[----:B------:R-:W-:Y:S01]  /*1ed0*/  ISETP.GE.AND P4, PT, R14, R35, PT ;  /* 0x000000230e00720c */ /* 0x000fe20003f86270 */
[----:B------:R-:W2:Y:S01]  /*1ee0*/  MUFU.TANH R84, R84 ;  /* 0x0000005400547308 */ /* 0x000ea20000002400 */
[----:B------:R-:W-:Y:S02]  /*1ef0*/  ISETP.GE.AND P1, PT, R12, R3, PT ;  /* 0x000000030c00720c */ /* 0x000fe40003f26270 */
[----:B---3--:R-:W-:Y:S01]  /*1f00*/  FSEL R14, R28, -INF , !P3 ;  /* 0xff8000001c0e7808 */ /* 0x008fe20005800000 */
[----:B------:R-:W-:Y:S01]  /*1f10*/  VIADD R28, R24, 0x29 ;  /* 0x00000029181c7836 */ /* 0x000fe20000000000 */
[----:B------:R-:W-:Y:S02]  /*1f20*/  FMNMX.FTZ R22, R45, R22, !PT ;  /* 0x000000162d167209 */ /* 0x000fe40007810000 */
[----:B----4-:R-:W-:Y:S01]  /*1f30*/  FSEL R115, R115, -INF , !P5 ;  /* 0xff80000073737808 */ /* 0x010fe20006800000 */
[----:B------:R-:W3:Y:S01]  /*1f40*/  MUFU.TANH R125, R85 ;  /* 0x00000055007d7308 */ /* 0x000ee20000002400 */
[----:B------:R-:W-:-:S02]  /*1f50*/  FSEL R119, R119, -INF , !P1 ;  /* 0xff80000077777808 */ /* 0x000fc40004800000 */
[----:B------:R-:W-:Y:S02]  /*1f60*/  ISETP.GE.AND P3, PT, R12, R35, PT ;  /* 0x000000230c00720c */ /* 0x000fe40003f66270 */
[C---:B------:R-:W-:Y:S02]  /*1f70*/  ISETP.GE.AND P5, PT, R8.reuse, R3, PT ;  /* 0x000000030800720c */ /* 0x040fe40003fa6270 */
[----:B------:R-:W-:Y:S01]  /*1f80*/  ISETP.GE.AND P1, PT, R8, R35, PT ;  /* 0x000000230800720c */ /* 0x000fe20003f26270 */
[C---:B------:R-:W-:Y:S01]  /*1f90*/  VIADD R8, R24.reuse, 0x38 ;  /* 0x0000003818087836 */ /* 0x040fe20000000000 */
[----:B------:R-:W-:Y:S01]  /*1fa0*/  FSEL R12, R29, -INF , !P0 ;  /* 0xff8000001d0c7808 */ /* 0x000fe20004000000 */
[----:B------:R-:W-:Y:S01]  /*1fb0*/  VIADD R24, R24, 0x39 ;  /* 0x0000003918187836 */ /* 0x000fe20000000000 */
[----:B------:R-:W-:Y:S01]  /*1fc0*/  FMNMX.FTZ R22, R13, R22, !PT ;  /* 0x000000160d167209 */ /* 0x000fe20007810000 */
[----:B------:R-:W4:Y:S01]  /*1fd0*/  MUFU.TANH R123, R80 ;  /* 0x00000050007b7308 */ /* 0x000f220000002400 */
[----:B------:R-:W-:-:S02]  /*1fe0*/  ISETP.GE.AND P0, PT, R28, R3, PT ;  /* 0x000000031c00720c */ /* 0x000fc40003f06270 */
[----:B------:R-:W-:Y:S02]  /*1ff0*/  FMNMX.FTZ R9, R2, R26, !PT ;  /* 0x0000001a02097209 */ /* 0x000fe40007810000 */
[----:B------:R-:W-:Y:S02]  /*2000*/  FSEL R121, R121, -INF , !P2 ;  /* 0xff80000079797808 */ /* 0x000fe40005000000 */
[----:B------:R-:W-:Y:S01]  /*2010*/  FMNMX.FTZ R22, R7, R22, !PT ;  /* 0x0000001607167209 */ /* 0x000fe20007810000 */
[----:B------:R-:W5:Y:S01]  /*2020*/  MUFU.TANH R130, R71 ;  /* 0x0000004700827308 */ /* 0x000f620000002400 */
[----:B------:R-:W-:Y:S02]  /*2030*/  FSEL R117, R117, -INF , !P0 ;  /* 0xff80000075757808 */ /* 0x000fe40004000000 */
[----:B-1----:R-:W-:Y:S02]  /*2040*/  FSEL R118, R118, -INF , !P6 ;  /* 0xff80000076767808 */ /* 0x002fe40007000000 */
[----:B--2---:R-:W-:-:S02]  /*2050*/  FSEL R127, R84, -INF , !P5 ;  /* 0xff800000547f7808 */ /* 0x004fc40006800000 */
[-C--:B------:R-:W-:Y:S01]  /*2060*/  ISETP.GE.AND P0, PT, R10, R3.reuse, PT ;  /* 0x000000030a00720c */ /* 0x080fe20003f06270 */
[----:B------:R-:W1:Y:S01]  /*2070*/  MUFU.TANH R31, R31 ;  /* 0x0000001f001f7308 */ /* 0x000e620000002400 */
[-C--:B------:R-:W-:Y:S02]  /*2080*/  ISETP.GE.AND P6, PT, R8, R3.reuse, PT ;  /* 0x000000030800720c */ /* 0x080fe40003fc6270 */
[----:B------:R-:W-:Y:S02]  /*2090*/  ISETP.GE.AND P5, PT, R24, R3, PT ;  /* 0x000000031800720c */ /* 0x000fe40003fa6270 */
[----:B------:R-:W-:Y:S02]  /*20a0*/  FMNMX.FTZ R3, R42, R9, !PT ;  /* 0x000000092a037209 */ /* 0x000fe40007810000 */
[----:B------:R-:W-:Y:S01]  /*20b0*/  FMNMX.FTZ R22, R121, R22, !PT ;  /* 0x0000001679167209 */ /* 0x000fe20007810000 */
[----:B------:R-:W2:Y:S01]  /*20c0*/  MUFU.TANH R120, R66 ;  /* 0x0000004200787308 */ /* 0x000ea20000002400 */
[----:B------:R-:W-:-:S02]  /*20d0*/  FMNMX.FTZ R3, R20, R3, !PT ;  /* 0x0000000314037209 */ /* 0x000fc40007810000 */
[----:B------:R-:W-:Y:S02]  /*20e0*/  FMNMX.FTZ R22, R115, R22, !PT ;  /* 0x0000001673167209 */ /* 0x000fe40007810000 */
[----:B------:R-:W-:Y:S02]  /*20f0*/  FMNMX.FTZ R3, R18, R3, !PT ;  /* 0x0000000312037209 */ /* 0x000fe40007810000 */
[----:B------:R-:W-:Y:S01]  /*2100*/  FMNMX.FTZ R22, R119, R22, !PT ;  /* 0x0000001677167209 */ /* 0x000fe20007810000 */
[----:B------:R1:W1:Y:S01]  /*2110*/  MUFU.TANH R128, R67 ;  /* 0x0000004300807308 */ /* 0x0002620000002400 */
[----:B------:R-:W-:Y:S02]  /*2120*/  FMNMX.FTZ R3, R16, R3, !PT ;  /* 0x0000000310037209 */ /* 0x000fe40007810000 */
[----:B------:R-:W-:Y:S02]  /*2130*/  FMNMX.FTZ R22, R117, R22, !PT ;  /* 0x0000001675167209 */ /* 0x000fe40007810000 */
[----:B---3--:R-:W-:-:S02]  /*2140*/  FSEL R125, R125, -INF , !P0 ;  /* 0xff8000007d7d7808 */ /* 0x008fc40004000000 */
[----:B------:R-:W-:Y:S01]  /*2150*/  ISETP.NE.AND P0, PT, R32, 0x1, PT ;  /* 0x000000012000780c */ /* 0x000fe20003f05270 */
[----:B------:R3:W1:Y:S01]  /*2160*/  MUFU.TANH R124, R86 ;  /* 0x00000056007c7308 */ /* 0x0006620000002400 */
[----:B------:R-:W-:Y:S02]  /*2170*/  FMNMX.FTZ R3, R14, R3, !PT ;  /* 0x000000030e037209 */ /* 0x000fe40007810000 */
[----:B------:R-:W-:Y:S02]  /*2180*/  FMNMX.FTZ R22, R127, R22, !PT ;  /* 0x000000167f167209 */ /* 0x000fe40007810000 */
[----:B------:R-:W-:Y:S02]  /*2190*/  FMNMX.FTZ R3, R12, R3, !PT ;  /* 0x000000030c037209 */ /* 0x000fe40007810000 */
[----:B----4-:R-:W-:Y:S01]  /*21a0*/  FSEL R123, R123, -INF , !P6 ;  /* 0xff8000007b7b7808 */ /* 0x010fe20007000000 */
[----:B------:R3:W4:Y:S01]  /*21b0*/  MUFU.TANH R122, R87 ;  /* 0x00000057007a7308 */ /* 0x0007220000002400 */
[----:B------:R-:W-:-:S02]  /*21c0*/  FMNMX.FTZ R22, R125, R22, !PT ;  /* 0x000000167d167209 */ /* 0x000fc40007810000 */
[----:B-----5:R-:W-:Y:S02]  /*21d0*/  FSEL R130, R130, -INF , !P4 ;  /* 0xff80000082827808 */ /* 0x020fe40006000000 */
[----:B------:R-:W-:Y:S01]  /*21e0*/  FMNMX.FTZ R3, R118, R3, !PT ;  /* 0x0000000376037209 */ /* 0x000fe20007810000 */
[----:B------:R-:W-:Y:S01]  /*21f0*/  BAR.SYNC.DEFER_BLOCKING 0x0 ;  /* 0x0000000000007b1d */ /* 0x000fe20000010000 */
[----:B------:R-:W-:Y:S01]  /*2200*/  ISETP.GE.AND P2, PT, R28, R35, PT ;  /* 0x000000231c00720c */ /* 0x000fe20003f46270 */
[----:B------:R-:W-:Y:S01]  /*2210*/  FMUL.FTZ R28, R83, UR4 ;  /* 0x00000004531c7c20 */ /* 0x000fe20008410000 */
[----:B-1----:R-:W-:Y:S02]  /*2220*/  FSEL R31, R31, -INF , !P5 ;  /* 0xff8000001f1f7808 */ /* 0x002fe40006800000 */
[----:B------:R-:W-:Y:S01]  /*2230*/  FMNMX.FTZ R22, R123, R22, !PT ;  /* 0x000000167b167209 */ /* 0x000fe20007810000 */
[----:B------:R-:W1:Y:S01]  /*2240*/  MUFU.TANH R30, R30 ;  /* 0x0000001e001e7308 */ /* 0x000e620000002400 */
[----:B------:R-:W-:-:S02]  /*2250*/  FMNMX.FTZ R9, R130, R3, !PT ;  /* 0x0000000382097209 */ /* 0x000fc40007810000 */
[----:B--2---:R-:W-:Y:S02]  /*2260*/  FSEL R120, R120, -INF , !P3 ;  /* 0xff80000078787808 */ /* 0x004fe40005800000 */
        /* <DEDUP_REMOVED lines=28> */
.L_x_598:
[----:B------:R-:W3:Y:S01]  /*2430*/  MUFU.TANH R28, R28 ;  /* 0x0000001c001c7308 */ /* 0x000ee20000002400 */
[----:B------:R-:W-:Y:S01]  /*2440*/  FSEL R128, R128, -INF , !P2 ;  /* 0xff80000080807808 */ /* 0x000fe20005000000 */
[----:B--2---:R-:W2:Y:S01]  /*2450*/  SHFL.BFLY PT, R22, R3, 0x2, 0x1f ;  /* 0x0c401f0003167f89 */ /* 0x004ea200000e0000 */
[----:B------:R-:W-:Y:S01]  /*2460*/  FMNMX.FTZ R9, R120, R9, !PT ;  /* 0x0000000978097209 */ /* 0x000fe20007810000 */
[----:B------:R-:W-:Y:S01]  /*2470*/  ULDC UR4, c[0x0][0x2ec] ;  /* 0x0000bb0000047ab9 */ /* 0x000fe20000000800 */
[----:B------:R-:W-:Y:S02]  /*2480*/  ISETP.GE.AND P2, PT, R10, R35, PT ;  /* 0x000000230a00720c */ /* 0x000fe40003f46270 */
[----:B------:R-:W-:Y:S02]  /*2490*/  FSEL R124, R124, -INF , !P1 ;  /* 0xff8000007c7c7808 */ /* 0x000fe40004800000 */
[----:B------:R-:W-:Y:S02]  /*24a0*/  FMNMX.FTZ R9, R128, R9, !PT ;  /* 0x0000000980097209 */ /* 0x000fe40007810000 */
[----:B------:R-:W-:-:S02]  /*24b0*/  ISETP.GE.AND P1, PT, R8, R35, PT ;  /* 0x000000230800720c */ /* 0x000fc40003f26270 */
[----:B------:R-:W-:Y:S02]  /*24c0*/  FSEL R122, R122, -INF , !P2 ;  /* 0xff8000007a7a7808 */ /* 0x000fe40005000000 */
[----:B------:R-:W-:Y:S02]  /*24d0*/  FMNMX.FTZ R9, R124, R9, !PT ;  /* 0x000000097c097209 */ /* 0x000fe40007810000 */
[----:B------:R-:W-:Y:S02]  /*24e0*/  ISETP.GE.AND P2, PT, R24, R35, PT ;  /* 0x000000231800720c */ /* 0x000fe40003f46270 */
[----:B-1----:R-:W-:Y:S02]  /*24f0*/  FSEL R30, R30, -INF , !P1 ;  /* 0xff8000001e1e7808 */ /* 0x002fe40004800000 */
[----:B------:R-:W-:Y:S02]  /*2500*/  FMNMX.FTZ R9, R122, R9, !PT ;  /* 0x000000097a097209 */ /* 0x000fe40007810000 */
[----:B---3--:R-:W-:-:S02]  /*2510*/  FSEL R28, R28, -INF , !P2 ;  /* 0xff8000001c1c7808 */ /* 0x008fc40005000000 */
[----:B------:R-:W-:Y:S02]  /*2520*/  FMNMX.FTZ R9, R30, R9, !PT ;  /* 0x000000091e097209 */ /* 0x000fe40007810000 */
[----:B--2---:R-:W-:Y:S02]  /*2530*/  FMNMX.FTZ R11, R3, R22, !PT ;  /* 0x00000016030b7209 */ /* 0x004fe40007810000 */
[----:B------:R-:W-:Y:S02]  /*2540*/  FMNMX.FTZ R9, R28, R9, !PT ;  /* 0x000000091c097209 */ /* 0x000fe40007810000 */
[----:B------:R-:W-:Y:S01]  /*2550*/  LOP3.LUT R143, R4, R6, RZ, 0xfc, !PT ;  /* 0x00000006048f7212 */ /* 0x000fe200078efcff */
[----:B------:R-:W1:Y:S01]  /*2560*/  SHFL.BFLY PT, R100, R11, 0x1, 0x1f ;  /* 0x0c201f000b647f89 */ /* 0x000e6200000e0000 */
[----:B------:R-:W-:Y:S02]  /*2570*/  SHF.R.S32.HI R34, RZ, 0x1f, R34 ;  /* 0x0000001fff227819 */ /* 0x000fe40000011422 */
[----:B------:R-:W-:Y:S01]  /*2580*/  LEA R143, R143, UR5, 0x1 ;  /* 0x000000058f8f7c11 */ /* 0x000fe2000f8e08ff */
[----:B------:R-:W2:Y:S01]  /*2590*/  SHFL.BFLY PT, R8, R9, 0x2, 0x1f ;  /* 0x0c401f0009087f89 */ /* 0x000ea200000e0000 */
[----:B------:R-:W-:-:S02]  /*25a0*/  LEA.HI R34, R34, R33, RZ, 0x2 ;  /* 0x0000002122227211 */ /* 0x000fc400078f10ff */
[-C--:B------:R-:W-:Y:S01]  /*25b0*/  IADD3 R142, R0, R143.reuse, RZ ;  /* 0x0000008f008e7210 */ /* 0x080fe20007ffe0ff */
[----:B------:R-:W-:Y:S01]  /*25c0*/  LDSM.16.MT88.4 R92, [R143+0x8000] ;  /* 0x008000008f5c783b */ /* 0x000fe20000004200 */
[C---:B------:R-:W-:Y:S02]  /*25d0*/  IADD3 R141, R5.reuse, R143, RZ ;  /* 0x0000008f058d7210 */ /* 0x040fe40007ffe0ff */
[----:B------:R-:W-:Y:S01]  /*25e0*/  IADD3 R140, R5, R142, RZ ;  /* 0x0000008e058c7210 */ /* 0x000fe20007ffe0ff */
[----:B------:R-:W-:Y:S01]  /*25f0*/  LDSM.16.MT88.4 R84, [R142+0x8000] ;  /* 0x008000008e54783b */ /* 0x000fe20000004200 */
        /* <DEDUP_REMOVED lines=9> */
[----:B-1----:R-:W-:Y:S02]  /*2690*/  FMNMX.FTZ R100, R11, R100, !PT ;  /* 0x000000640b647209 */ /* 0x002fe40007810000 */
[----:B------:R-:W-:Y:S01]  /*26a0*/  IADD3 R134, R147, 0x2800, RZ ;  /* 0x0000280093867810 */ /* 0x000fe20007ffe0ff */
[----:B------:R-:W-:Y:S01]  /*26b0*/  LDSM.16.MT88.4 R56, [R141+0xa000] ;  /* 0x00a000008d38783b */ /* 0x000fe20000004200 */
[----:B--2---:R-:W-:Y:S01]  /*26c0*/  FMNMX.FTZ R8, R9, R8, !PT ;  /* 0x0000000809087209 */ /* 0x004fe20007810000 */
[C---:B------:R-:W-:Y:S01]  /*26d0*/  FMUL.FTZ R126, R100.reuse, UR4 ;  /* 0x00000004647e7c20 */ /* 0x040fe20008410000 */
[----:B------:R-:W-:-:S02]  /*26e0*/  FSETP.NEU.FTZ.AND P1, PT, R100, -INF , PT ;  /* 0xff8000006400780b */ /* 0x000fc40003f3d000 */
[C---:B------:R-:W-:Y:S01]  /*26f0*/  IADD3 R133, R147.reuse, 0x3000, RZ ;  /* 0x0000300093857810 */ /* 0x040fe20007ffe0ff */
[----:B------:R-:W1:Y:S01]  /*2700*/  SHFL.BFLY PT, R3, R8, 0x1, 0x1f ;  /* 0x0c201f0008037f89 */ /* 0x000e6200000e0000 */
[----:B------:R-:W-:Y:S02]  /*2710*/  FSEL R126, R126, RZ, P1 ;  /* 0x000000ff7e7e7208 */ /* 0x000fe40000800000 */
[----:B------:R-:W-:-:S03]  /*2720*/  IADD3 R132, R147, 0x3800, RZ ;  /* 0x0000380093847810 */ /* 0x000fc60007ffe0ff */
[--C-:B------:R-:W-:Y:S01]  /*2730*/  FFMA.FTZ R111, R27, UR4, -R126.reuse ;  /* 0x000000041b6f7c23 */ /* 0x100fe2000801087e */
[--C-:B------:R-:W-:Y:S01]  /*2740*/  FFMA.FTZ R110, R37, UR4, -R126.reuse ;  /* 0x00000004256e7c23 */ /* 0x100fe2000801087e */
[--C-:B------:R-:W-:Y:S01]  /*2750*/  FFMA.FTZ R109, R19, UR4, -R126.reuse ;  /* 0x00000004136d7c23 */ /* 0x100fe2000801087e */
[--C-:B------:R-:W-:Y:S01]  /*2760*/  FFMA.FTZ R106, R17, UR4, -R126.reuse ;  /* 0x00000004116a7c23 */ /* 0x100fe2000801087e */
[--C-:B------:R-:W-:Y:S01]  /*2770*/  FFMA.FTZ R105, R15, UR4, -R126.reuse ;  /* 0x000000040f697c23 */ /* 0x100fe2000801087e */
[--C-:B------:R-:W-:Y:S01]  /*2780*/  FFMA.FTZ R102, R45, UR4, -R126.reuse ;  /* 0x000000042d667c23 */ /* 0x100fe2000801087e */
[----:B------:R-:W-:Y:S01]  /*2790*/  MUFU.EX2 R111, R111 ;  /* 0x0000006f006f7308 */ /* 0x000fe20000000800 */
[--C-:B------:R-:W-:Y:S01]  /*27a0*/  FFMA.FTZ R103, R13, UR4, -R126.reuse ;  /* 0x000000040d677c23 */ /* 0x100fe2000801087e */
[--C-:B------:R-:W-:Y:S01]  /*27b0*/  FFMA.FTZ R114, R121, UR4, -R126.reuse ;  /* 0x0000000479727c23 */ /* 0x100fe2000801087e */
[--C-:B------:R-:W-:Y:S01]  /*27c0*/  FFMA.FTZ R116, R119, UR4, -R126.reuse ;  /* 0x0000000477747c23 */ /* 0x100fe2000801087e */
[--C-:B------:R-:W-:Y:S01]  /*27d0*/  FFMA.FTZ R115, R115, UR4, -R126.reuse ;  /* 0x0000000473737c23 */ /* 0x100fe2000801087e */
[--C-:B------:R-:W-:Y:S01]  /*27e0*/  FFMA.FTZ R117, R117, UR4, -R126.reuse ;  /* 0x0000000475757c23 */ /* 0x100fe2000801087e */
[--C-:B------:R-:W-:Y:S01]  /*27f0*/  FFMA.FTZ R127, R127, UR4, -R126.reuse ;  /* 0x000000047f7f7c23 */ /* 0x100fe2000801087e */
[----:B------:R-:W-:Y:S01]  /*2800*/  FFMA.FTZ R123, R123, UR4, -R126 ;  /* 0x000000047b7b7c23 */ /* 0x000fe2000801087e */
[----:B------:R-:W2:Y:S01]  /*2810*/  MUFU.EX2 R110, R110 ;  /* 0x0000006e006e7308 */ /* 0x000ea20000000800 */
[----:B-1----:R-:W-:-:S02]  /*2820*/  FMNMX.FTZ R3, R8, R3, !PT ;  /* 0x0000000308037209 */ /* 0x002fc40007810000 */
[----:B------:R-:W-:Y:S02]  /*2830*/  LDSM.16.MT88.4 R8, [R143+0x8800] ;  /* 0x008800008f08783b */ /* 0x000fe40000004200 */
[C---:B------:R-:W-:Y:S01]  /*2840*/  FSETP.NEU.FTZ.AND P1, PT, R3.reuse, -INF , PT ;  /* 0xff8000000300780b */ /* 0x040fe20003f3d000 */
[----:B------:R-:W-:Y:S02]  /*2850*/  FMUL.FTZ R29, R3, UR4 ;  /* 0x00000004031d7c20 */ /* 0x000fe40008410000 */
[----:B------:R-:W-:Y:S03]  /*2860*/  MUFU.EX2 R109, R109 ;  /* 0x0000006d006d7308 */ /* 0x000fe60000000800 */
[----:B------:R-:W-:Y:S02]  /*2870*/  FSEL R29, R29, RZ, P1 ;  /* 0x000000ff1d1d7208 */ /* 0x000fe40000800000 */
[----:B--2---:R-:W-:-:S03]  /*2880*/  F2FP.F16.F32.PACK_AB R64, R110, R111 ;  /* 0x0000006f6e40723e */ /* 0x004fc600000000ff */
[----:B------:R-:W1:Y:S01]  /*2890*/  MUFU.EX2 R106, R106 ;  /* 0x0000006a006a7308 */ /* 0x000e620000000800 */
[--C-:B------:R-:W-:Y:S01]  /*28a0*/  FFMA.FTZ R113, R2, UR4, -R29.reuse ;  /* 0x0000000402717c23 */ /* 0x100fe2000801081d */
[--C-:B------:R-:W-:Y:S01]  /*28b0*/  FFMA.FTZ R112, R26, UR4, -R29.reuse ;  /* 0x000000041a707c23 */ /* 0x100fe2000801081d */
[--C-:B------:R-:W-:Y:S01]  /*28c0*/  FFMA.FTZ R108, R42, UR4, -R29.reuse ;  /* 0x000000042a6c7c23 */ /* 0x100fe2000801081d */
[--C-:B------:R-:W-:Y:S01]  /*28d0*/  FFMA.FTZ R107, R20, UR4, -R29.reuse ;  /* 0x00000004146b7c23 */ /* 0x100fe2000801081d */
[----:B------:R-:W2:Y:S01]  /*28e0*/  LDSM.16.MT88.4 R40, [R143+0xa000] ;  /* 0x00a000008f28783b */ /* 0x000ea20000004200 */
[--C-:B------:R-:W-:Y:S01]  /*28f0*/  FFMA.FTZ R2, R7, UR4, -R126.reuse ;  /* 0x0000000407027c23 */ /* 0x100fe2000801087e */
[--C-:B------:R-:W-:Y:S01]  /*2900*/  FFMA.FTZ R104, R18, UR4, -R29.reuse ;  /* 0x0000000412687c23 */ /* 0x100fe2000801081d */
[----:B------:R-:W-:Y:S01]  /*2910*/  MUFU.EX2 R113, R113 ;  /* 0x0000007100717308 */ /* 0x000fe20000000800 */
[----:B------:R-:W3:Y:S01]  /*2920*/  LDSM.16.MT88.4 R4, [R140+0xa000] ;  /* 0x00a000008c04783b */ /* 0x000ee20000004200 */
[--C-:B------:R-:W-:Y:S01]  /*2930*/  FFMA.FTZ R101, R16, UR4, -R29.reuse ;  /* 0x0000000410657c23 */ /* 0x100fe2000801081d */
[--C-:B------:R-:W-:Y:S01]  /*2940*/  FFMA.FTZ R35, R14, UR4, -R29.reuse ;  /* 0x000000040e237c23 */ /* 0x100fe2000801081d */
[--C-:B------:R-:W-:Y:S01]  /*2950*/  FFMA.FTZ R0, R12, UR4, -R29.reuse ;  /* 0x000000040c007c23 */ /* 0x100fe2000801081d */
[----:B------:R-:W4:Y:S01]  /*2960*/  LDSM.16.MT88.4 R16, [R141+0x8800] ;  /* 0x008800008d10783b */ /* 0x000f220000004200 */
[--C-:B------:R-:W-:Y:S01]  /*2970*/  FFMA.FTZ R118, R118, UR4, -R29.reuse ;  /* 0x0000000476767c23 */ /* 0x100fe2000801081d */
[--C-:B------:R-:W-:Y:S01]  /*2980*/  FFMA.FTZ R119, R130, UR4, -R29.reuse ;  /* 0x0000000482777c23 */ /* 0x100fe2000801081d */
[----:B------:R-:W5:Y:S01]  /*2990*/  MUFU.EX2 R112, R112 ;  /* 0x0000007000707308 */ /* 0x000f620000000800 */
[----:B-1----:R-:W-:Y:S01]  /*29a0*/  F2FP.F16.F32.PACK_AB R66, R106, R109 ;  /* 0x0000006d6a42723e */ /* 0x002fe200000000ff */
[----:B------:R-:W1:Y:S01]  /*29b0*/  LDSM.16.MT88.4 R12, [R140+0x8800] ;  /* 0x008800008c0c783b */ /* 0x000e620000004200 */
[--C-:B------:R-:W-:Y:S01]  /*29c0*/  FFMA.FTZ R120, R120, UR4, -R29.reuse ;  /* 0x0000000478787c23 */ /* 0x100fe2000801081d */
[--C-:B------:R-:W-:Y:S01]  /*29d0*/  FFMA.FTZ R121, R128, UR4, -R29.reuse ;  /* 0x0000000480797c23 */ /* 0x100fe2000801081d */
[--C-:B------:R-:W-:Y:S01]  /*29e0*/  FFMA.FTZ R128, R125, UR4, -R126.reuse ;  /* 0x000000047d807c23 */ /* 0x100fe2000801087e */
[----:B------:R-:W1:Y:S01]  /*29f0*/  LDSM.16.MT88.4 R24, [R142+0x8800] ;  /* 0x008800008e18783b */ /* 0x000e620000004200 */
[--C-:B------:R-:W-:Y:S01]  /*2a00*/  FFMA.FTZ R125, R122, UR4, -R29.reuse ;  /* 0x000000047a7d7c23 */ /* 0x100fe2000801081d */
[----:B------:R-:W-:Y:S01]  /*2a10*/  MUFU.EX2 R108, R108 ;  /* 0x0000006c006c7308 */ /* 0x000fe20000000800 */
[----:B------:R-:W-:Y:S01]  /*2a20*/  FFMA.FTZ R126, R31, UR4, -R126 ;  /* 0x000000041f7e7c23 */ /* 0x000fe2000801087e */
[----:B------:R-:W-:Y:S01]  /*2a30*/  LDSM.16.MT88.4 R20, [R143+0xa800] ;  /* 0x00a800008f14783b */ /* 0x000fe20000004200 */
[--C-:B------:R-:W-:Y:S01]  /*2a40*/  FFMA.FTZ R124, R124, UR4, -R29.reuse ;  /* 0x000000047c7c7c23 */ /* 0x100fe2000801081d */
[--C-:B------:R-:W-:Y:S01]  /*2a50*/  FFMA.FTZ R122, R30, UR4, -R29.reuse ;  /* 0x000000041e7a7c23 */ /* 0x100fe2000801081d */
[----:B------:R-:W-:Y:S01]  /*2a60*/  FFMA.FTZ R129, R28, UR4, -R29 ;  /* 0x000000041c817c23 */ /* 0x000fe2000801081d */
[----:B------:R-:W-:Y:S01]  /*2a70*/  FADD.FTZ R110, R111, R110 ;  /* 0x0000006e6f6e7221 */ /* 0x000fe20000010000 */
[----:B------:R-:W-:Y:S01]  /*2a80*/  LDSM.16.MT88.4 R28, [R142+0x9800] ;  /* 0x009800008e1c783b */ /* 0x000fe20000004200 */
[----:B------:R-:W2:Y:S01]  /*2a90*/  MUFU.EX2 R107, R107 ;  /* 0x0000006b006b7308 */ /* 0x000ea20000000800 */
[----:B-----5:R-:W-:Y:S01]  /*2aa0*/  F2FP.F16.F32.PACK_AB R65, R112, R113 ;  /* 0x000000717041723e */ /* 0x020fe200000000ff */
[----:B------:R-:W-:Y:S01]  /*2ab0*/  FADD.FTZ R113, R113, R112 ;  /* 0x0000007071717221 */ /* 0x000fe20000010000 */
[----:B------:R-:W-:-:S04]  /*2ac0*/  FADD.FTZ R109, R109, R110 ;  /* 0x0000006e6d6d7221 */ /* 0x000fc80000010000 */
[----:B------:R-:W-:Y:S01]  /*2ad0*/  FADD.FTZ R106, R106, R109 ;  /* 0x0000006d6a6a7221 */ /* 0x000fe20000010000 */
[----:B------:R-:W-:Y:S08]  /*2ae0*/  MUFU.EX2 R105, R105 ;  /* 0x0000006900697308 */ /* 0x000ff00000000800 */
[----:B------:R-:W5:Y:S01]  /*2af0*/  MUFU.EX2 R102, R102 ;  /* 0x0000006600667308 */ /* 0x000f620000000800 */
[----:B--2---:R-:W-:Y:S01]  /*2b00*/  F2FP.F16.F32.PACK_AB R67, R107, R108 ;  /* 0x0000006c6b43723e */ /* 0x004fe200000000ff */
        /* <DEDUP_REMOVED lines=10> */
[----:B------:R-:W2:Y:S05]  /*2bb0*/  MUFU.EX2 R101, R101 ;  /* 0x0000006500657308 */ /* 0x000eaa0000000800 */
[C---:B------:R-:W-:Y:S03]  /*2bc0*/  HMMA.16816.F32 R36, R64.reuse, R40, RZ ;  /* 0x000000284024723c */ /* 0x040fe600000018ff */
[----:B------:R-:W-:Y:S03]  /*2bd0*/  MUFU.EX2 R35, R35 ;  /* 0x0000002300237308 */ /* 0x000fe60000000800 */
[C---:B------:R-:W-:Y:S05]  /*2be0*/  HMMA.16816.F32 R44, R64.reuse, R48, RZ ;  /* 0x00000030402c723c */ /* 0x040fea00000018ff */
[----:B------:R-:W4:Y:S01]  /*2bf0*/  MUFU.EX2 R0, R0 ;  /* 0x0000000000007308 */ /* 0x000f220000000800 */
[C---:B------:R-:W-:Y:S06]  /*2c00*/  HMMA.16816.F32 R52, R64.reuse, R56, RZ ;  /* 0x000000384034723c */ /* 0x040fec00000018ff */
[C---:B------:R-:W-:Y:S01]  /*2c10*/  HMMA.16816.F32 R84, R64.reuse, R86, RZ ;  /* 0x000000564054723c */ /* 0x040fe200000018ff */
[----:B------:R-:W-:Y:S05]  /*2c20*/  MUFU.EX2 R114, R114 ;  /* 0x0000007200727308 */ /* 0x000fea0000000800 */
[C---:B------:R-:W-:Y:S03]  /*2c30*/  HMMA.16816.F32 R76, R64.reuse, R78, RZ ;  /* 0x0000004e404c723c */ /* 0x040fe600000018ff */
[----:B------:R-:W1:Y:S03]  /*2c40*/  MUFU.EX2 R115, R115 ;  /* 0x0000007300737308 */ /* 0x000e660000000800 */
        /* <DEDUP_REMOVED lines=10> */
[----:B-----5:R-:W-:Y:S01]  /*2cf0*/  F2FP.F16.F32.PACK_AB R4, R102, R105 ;  /* 0x000000696604723e */ /* 0x020fe200000000ff */
[----:B------:R-:W-:Y:S01]  /*2d00*/  FADD.FTZ R105, R105, R106 ;  /* 0x0000006a69697221 */ /* 0x000fe20000010000 */
[----:B--2---:R-:W-:Y:S01]  /*2d10*/  F2FP.F16.F32.PACK_AB R5, R101, R104 ;  /* 0x000000686505723e */ /* 0x004fe200000000ff */
[----:B------:R-:W-:-:S02]  /*2d20*/  FADD.FTZ R104, R104, R107 ;  /* 0x0000006b68687221 */ /* 0x000fc40000010000 */
[----:B------:R-:W-:Y:S01]  /*2d30*/  FADD.FTZ R102, R102, R105 ;  /* 0x0000006966667221 */ /* 0x000fe20000010000 */
[----:B------:R-:W-:Y:S01]  /*2d40*/  F2FP.F16.F32.PACK_AB R6, R2, R103 ;  /* 0x000000670206723e */ /* 0x000fe200000000ff */
[----:B------:R-:W-:Y:S01]  /*2d50*/  MUFU.EX2 R120, R120 ;  /* 0x0000007800787308 */ /* 0x000fe20000000800 */
[----:B----4-:R-:W-:Y:S01]  /*2d60*/  F2FP.F16.F32.PACK_AB R7, R0, R35 ;  /* 0x000000230007723e */ /* 0x010fe200000000ff */
[----:B------:R-:W-:Y:S01]  /*2d70*/  FADD.FTZ R104, R101, R104 ;  /* 0x0000006865687221 */ /* 0x000fe20000010000 */
[----:B------:R-:W-:-:S03]  /*2d80*/  FADD.FTZ R103, R103, R102 ;  /* 0x0000006667677221 */ /* 0x000fc60000010000 */
[----:B------:R-:W-:Y:S01]  /*2d90*/  FADD.FTZ R35, R35, R104 ;  /* 0x0000006823237221 */ /* 0x000fe20000010000 */
[----:B------:R-:W-:Y:S01]  /*2da0*/  FADD.FTZ R103, R2, R103 ;  /* 0x0000006702677221 */ /* 0x000fe20000010000 */
[----:B------:R-:W-:Y:S01]  /*2db0*/  HMMA.16816.F32 R96, R4, R8, R96 ;  /* 0x000000080460723c */ /* 0x000fe20000001860 */
[----:B------:R-:W2:Y:S01]  /*2dc0*/  MUFU.EX2 R121, R121 ;  /* 0x0000007900797308 */ /* 0x000ea20000000800 */
[----:B------:R-:W-:-:S04]  /*2dd0*/  FADD.FTZ R35, R0, R35 ;  /* 0x0000002300237221 */ /* 0x000fc80000010000 */
[C---:B------:R-:W-:Y:S01]  /*2de0*/  HMMA.16816.F32 R92, R4.reuse, R10, R92 ;  /* 0x0000000a045c723c */ /* 0x040fe2000000185c */
[----:B------:R-:W4:Y:S02]  /*2df0*/  LDSM.16.MT88.4 R8, [R142+0xa800] ;  /* 0x00a800008e08783b */ /* 0x000f240000004200 */
[----:B------:R-:W-:Y:S03]  /*2e00*/  MUFU.EX2 R127, R127 ;  /* 0x0000007f007f7308 */ /* 0x000fe60000000800 */
[C---:B------:R-:W-:Y:S05]  /*2e10*/  HMMA.16816.F32 R80, R4.reuse, R16, R80 ;  /* 0x000000100450723c */ /* 0x040fea0000001850 */
[----:B------:R-:W5:Y:S01]  /*2e20*/  MUFU.EX2 R128, R128 ;  /* 0x0000008000807308 */ /* 0x000f620000000800 */
[C---:B------:R-:W-:Y:S01]  /*2e30*/  HMMA.16816.F32 R76, R4.reuse, R18, R76 ;  /* 0x00000012044c723c */ /* 0x040fe2000000184c */
[----:B------:R-:W3:Y:S05]  /*2e40*/  LDSM.16.MT88.4 R16, [R141+0xa800] ;  /* 0x00a800008d10783b */ /* 0x000eea0000004200 */
[C---:B-1----:R-:W-:Y:S01]  /*2e50*/  HMMA.16816.F32 R72, R4.reuse, R12, R72 ;  /* 0x0000000c0448723c */ /* 0x042fe20000001848 */
[----:B------:R-:W-:Y:S05]  /*2e60*/  MUFU.EX2 R123, R123 ;  /* 0x0000007b007b7308 */ /* 0x000fea0000000800 */
[C---:B------:R-:W-:Y:S01]  /*2e70*/  HMMA.16816.F32 R68, R4.reuse, R14, R68 ;  /* 0x0000000e0444723c */ /* 0x040fe20000001844 */
[----:B------:R-:W1:Y:S02]  /*2e80*/  LDSM.16.MT88.4 R12, [R140+0xa800] ;  /* 0x00a800008c0c783b */ /* 0x000e640000004200 */
[----:B------:R-:W-:Y:S03]  /*2e90*/  MUFU.EX2 R126, R126 ;  /* 0x0000007e007e7308 */ /* 0x000fe60000000800 */
[C---:B------:R-:W-:Y:S05]  /*2ea0*/  HMMA.16816.F32 R88, R4.reuse, R24, R88 ;  /* 0x000000180458723c */ /* 0x040fea0000001858 */
[----:B------:R-:W-:Y:S01]  /*2eb0*/  MUFU.EX2 R124, R124 ;  /* 0x0000007c007c7308 */ /* 0x000fe20000000800 */
[C---:B------:R-:W-:Y:S01]  /*2ec0*/  HMMA.16816.F32 R84, R4.reuse, R26, R84 ;  /* 0x0000001a0454723c */ /* 0x040fe20000001854 */
[----:B------:R-:W-:Y:S05]  /*2ed0*/  LDSM.16.MT88.4 R24, [R142+0x9000] ;  /* 0x009000008e18783b */ /* 0x000fea0000004200 */
[C---:B----4-:R-:W-:Y:S01]  /*2ee0*/  HMMA.16816.F32 R44, R4.reuse, R8, R44 ;  /* 0x00000008042c723c */ /* 0x050fe2000000182c */
[----:B------:R-:W4:Y:S05]  /*2ef0*/  MUFU.EX2 R125, R125 ;  /* 0x0000007d007d7308 */ /* 0x000f2a0000000800 */
[C---:B------:R-:W-:Y:S01]  /*2f00*/  HMMA.16816.F32 R48, R4.reuse, R10, R48 ;  /* 0x0000000a0430723c */ /* 0x040fe20000001830 */
[----:B------:R-:W5:Y:S02]  /*2f10*/  LDSM.16.MT88.4 R8, [R141+0x9000] ;  /* 0x009000008d08783b */ /* 0x000f640000004200 */
[----:B------:R-:W-:Y:S03]  /*2f20*/  MUFU.EX2 R122, R122 ;  /* 0x0000007a007a7308 */ /* 0x000fe60000000800 */
[C---:B------:R-:W-:Y:S05]  /*2f30*/  HMMA.16816.F32 R36, R4.reuse, R20, R36 ;  /* 0x000000140424723c */ /* 0x040fea0000001824 */
[----:B------:R-:W4:Y:S01]  /*2f40*/  MUFU.EX2 R129, R129 ;  /* 0x0000008100817308 */ /* 0x000f220000000800 */
[C---:B------:R-:W-:Y:S01]  /*2f50*/  HMMA.16816.F32 R40, R4.reuse, R22, R40 ;  /* 0x000000160428723c */ /* 0x040fe20000001828 */
[----:B------:R-:W4:Y:S05]  /*2f60*/  LDSM.16.MT88.4 R20, [R143+0x9000] ;  /* 0x009000008f14783b */ /* 0x000f2a0000004200 */
[C---:B---3--:R-:W-:Y:S06]  /*2f70*/  HMMA.16816.F32 R52, R4.reuse, R16, R52 ;  /* 0x000000100434723c */ /* 0x048fec0000001834 */
[C---:B------:R-:W-:Y:S01]  /*2f80*/  HMMA.16816.F32 R56, R4.reuse, R18, R56 ;  /* 0x000000120438723c */ /* 0x040fe20000001838 */
[----:B------:R-:W3:Y:S05]  /*2f90*/  LDSM.16.MT88.4 R16, [R140+0x9000] ;  /* 0x009000008c10783b */ /* 0x000eea0000004200 */
[C---:B-1----:R-:W-:Y:S06]  /*2fa0*/  HMMA.16816.F32 R60, R4.reuse, R12, R60 ;  /* 0x0000000c043c723c */ /* 0x042fec000000183c */
[----:B------:R-:W-:Y:S01]  /*2fb0*/  HMMA.16816.F32 R64, R4, R14, R64 ;  /* 0x0000000e0440723c */ /* 0x000fe20000001840 */
[----:B------:R-:W1:Y:S06]  /*2fc0*/  LDSM.16.MT88.4 R12, [R143+0xb000] ;  /* 0x00b000008f0c783b */ /* 0x000e6c0000004200 */
[----:B------:R-:W-:Y:S01]  /*2fd0*/  F2FP.F16.F32.PACK_AB R4, R115, R114 ;  /* 0x000000727304723e */ /* 0x000fe200000000ff */
[----:B------:R-:W-:Y:S01]  /*2fe0*/  FADD.FTZ R114, R114, R103 ;  /* 0x0000006772727221 */ /* 0x000fe20000010000 */
[----:B------:R-:W-:Y:S01]  /*2ff0*/  F2FP.F16.F32.PACK_AB R5, R119, R118 ;  /* 0x000000767705723e */ /* 0x000fe200000000ff */
[----:B------:R-:W-:Y:S01]  /*3000*/  FADD.FTZ R118, R118, R35 ;  /* 0x0000002376767221 */ /* 0x000fe20000010000 */
[----:B------:R-:W-:Y:S01]  /*3010*/  F2FP.F16.F32.PACK_AB R6, R117, R116 ;  /* 0x000000747506723e */ /* 0x000fe200000000ff */
[----:B------:R-:W-:Y:S01]  /*3020*/  FADD.FTZ R115, R115, R114 ;  /* 0x0000007273737221 */ /* 0x000fe20000010000 */
[----:B--2---:R-:W-:Y:S01]  /*3030*/  F2FP.F16.F32.PACK_AB R7, R121, R120 ;  /* 0x000000787907723e */ /* 0x004fe200000000ff */
[----:B------:R-:W-:-:S02]  /*3040*/  FADD.FTZ R119, R119, R118 ;  /* 0x0000007677777221 */ /* 0x000fc40000010000 */
[----:B------:R-:W-:Y:S02]  /*3050*/  FADD.FTZ R116, R116, R115 ;  /* 0x0000007374747221 */ /* 0x000fe40000010000 */
[----:B------:R-:W-:Y:S02]  /*3060*/  FADD.FTZ R120, R120, R119 ;  /* 0x0000007778787221 */ /* 0x000fe40000010000 */
[----:B-----5:R-:W-:Y:S01]  /*3070*/  HMMA.16816.F32 R80, R4, R8, R80 ;  /* 0x000000080450723c */ /* 0x020fe20000001850 */
[----:B------:R-:W-:Y:S01]  /*3080*/  FADD.FTZ R116, R117, R116 ;  /* 0x0000007475747221 */ /* 0x000fe20000010000 */
[----:B------:R-:W-:-:S04]  /*3090*/  FADD.FTZ R121, R121, R120 ;  /* 0x0000007879797221 */ /* 0x000fc80000010000 */
[C---:B------:R-:W-:Y:S01]  /*30a0*/  HMMA.16816.F32 R76, R4.reuse, R10, R76 ;  /* 0x0000000a044c723c */ /* 0x040fe2000000184c */
[----:B------:R-:W2:Y:S05]  /*30b0*/  LDSM.16.MT88.4 R8, [R141+0xb000] ;  /* 0x00b000008d08783b */ /* 0x000eaa0000004200 */
[C---:B----4-:R-:W-:Y:S06]  /*30c0*/  HMMA.16816.F32 R96, R4.reuse, R20, R96 ;  /* 0x000000140460723c */ /* 0x050fec0000001860 */
[C---:B------:R-:W-:Y:S01]  /*30d0*/  HMMA.16816.F32 R92, R4.reuse, R22, R92 ;  /* 0x00000016045c723c */ /* 0x040fe2000000185c */
[----:B------:R-:W4:Y:S05]  /*30e0*/  LDSM.16.MT88.4 R20, [R142+0xb000] ;  /* 0x00b000008e14783b */ /* 0x000f2a0000004200 */
[C---:B---3--:R-:W-:Y:S06]  /*30f0*/  HMMA.16816.F32 R72, R4.reuse, R16, R72 ;  /* 0x000000100448723c */ /* 0x048fec0000001848 */
[C---:B------:R-:W-:Y:S01]  /*3100*/  HMMA.16816.F32 R68, R4.reuse, R18, R68 ;  /* 0x000000120444723c */ /* 0x040fe20000001844 */
[----:B------:R-:W3:Y:S05]  /*3110*/  LDSM.16.MT88.4 R16, [R140+0xb000] ;  /* 0x00b000008c10783b */ /* 0x000eea0000004200 */
[C---:B-1----:R-:W-:Y:S06]  /*3120*/  HMMA.16816.F32 R36, R4.reuse, R12, R36 ;  /* 0x0000000c0424723c */ /* 0x042fec0000001824 */
[C---:B------:R-:W-:Y:S01]  /*3130*/  HMMA.16816.F32 R40, R4.reuse, R14, R40 ;  /* 0x0000000e0428723c */ /* 0x040fe20000001828 */
[----:B------:R-:W1:Y:S05]  /*3140*/  LDSM.16.MT88.4 R12, [R143+0x9800] ;  /* 0x009800008f0c783b */ /* 0x000e6a0000004200 */
[C---:B--2---:R-:W-:Y:S06]  /*3150*/  HMMA.16816.F32 R52, R4.reuse, R8, R52 ;  /* 0x000000080434723c */ /* 0x044fec0000001834 */
[C---:B------:R-:W-:Y:S01]  /*3160*/  HMMA.16816.F32 R56, R4.reuse, R10, R56 ;  /* 0x0000000a0438723c */ /* 0x040fe20000001838 */
[----:B------:R-:W2:Y:S05]  /*3170*/  LDSM.16.MT88.4 R8, [R140+0x9800] ;  /* 0x009800008c08783b */ /* 0x000eaa0000004200 */
[C---:B------:R-:W-:Y:S06]  /*3180*/  HMMA.16816.F32 R88, R4.reuse, R24, R88 ;  /* 0x000000180458723c */ /* 0x040fec0000001858 */
[C---:B------:R-:W-:Y:S01]  /*3190*/  HMMA.16816.F32 R84, R4.reuse, R26, R84 ;  /* 0x0000001a0454723c */ /* 0x040fe20000001854 */
[----:B------:R-:W5:Y:S05]  /*31a0*/  LDSM.16.MT88.4 R24, [R141+0x9800] ;  /* 0x009800008d18783b */ /* 0x000f6a0000004200 */
[C---:B----4-:R-:W-:Y:S06]  /*31b0*/  HMMA.16816.F32 R44, R4.reuse, R20, R44 ;  /* 0x00000014042c723c */ /* 0x050fec000000182c */
[C---:B------:R-:W-:Y:S01]  /*31c0*/  HMMA.16816.F32 R48, R4.reuse, R22, R48 ;  /* 0x000000160430723c */ /* 0x040fe20000001830 */
[----:B------:R-:W4:Y:S05]  /*31d0*/  LDSM.16.MT88.4 R20, [R143+0xb800] ;  /* 0x00b800008f14783b */ /* 0x000f2a0000004200 */
        /* <DEDUP_REMOVED lines=13> */
[----:B-1----:R-:W-:Y:S01]  /*32b0*/  HMMA.16816.F32 R96, R4, R12, R96 ;  /* 0x0000000c0460723c */ /* 0x002fe20000001860 */
[----:B------:R-:W-:Y:S01]  /*32c0*/  FADD.FTZ R167, R126, R123 ;  /* 0x0000007b7ea77221 */ /* 0x000fe20000010000 */
[----:B------:R-:W-:-:S04]  /*32d0*/  FADD.FTZ R166, R129, R122 ;  /* 0x0000007a81a67221 */ /* 0x000fc80000010000 */
[C---:B------:R-:W-:Y:S01]  /*32e0*/  HMMA.16816.F32 R92, R4.reuse, R14, R92 ;  /* 0x0000000e045c723c */ /* 0x040fe2000000185c */
[----:B------:R-:W1:Y:S05]  /*32f0*/  LDSM.16.MT88.4 R12, [R141+0xb800] ;  /* 0x00b800008d0c783b */ /* 0x000e6a0000004200 */
[C---:B--2---:R-:W-:Y:S06]  /*3300*/  HMMA.16816.F32 R72, R4.reuse, R8, R72 ;  /* 0x000000080448723c */ /* 0x044fec0000001848 */
[C---:B------:R-:W-:Y:S01]  /*3310*/  HMMA.16816.F32 R68, R4.reuse, R10, R68 ;  /* 0x0000000a0444723c */ /* 0x040fe20000001844 */
[----:B------:R-:W2:Y:S05]  /*3320*/  LDSM.16.MT88.4 R8, [R140+0xb800] ;  /* 0x00b800008c08783b */ /* 0x000eaa0000004200 */
[C---:B------:R-:W-:Y:S06]  /*3330*/  HMMA.16816.F32 R88, R4.reuse, R28, R88 ;  /* 0x0000001c0458723c */ /* 0x040fec0000001858 */
[C---:B------:R-:W-:Y:S06]  /*3340*/  HMMA.16816.F32 R84, R4.reuse, R30, R84 ;  /* 0x0000001e0454723c */ /* 0x040fec0000001854 */
[C---:B-----5:R-:W-:Y:S06]  /*3350*/  HMMA.16816.F32 R80, R4.reuse, R24, R80 ;  /* 0x000000180450723c */ /* 0x060fec0000001850 */
[C---:B------:R-:W-:Y:S06]  /*3360*/  HMMA.16816.F32 R76, R4.reuse, R26, R76 ;  /* 0x0000001a044c723c */ /* 0x040fec000000184c */
[C---:B----4-:R-:W-:Y:S06]  /*3370*/  HMMA.16816.F32 R36, R4.reuse, R20, R36 ;  /* 0x000000140424723c */ /* 0x050fec0000001824 */
[C---:B------:R-:W-:Y:S06]  /*3380*/  HMMA.16816.F32 R40, R4.reuse, R22, R40 ;  /* 0x000000160428723c */ /* 0x040fec0000001828 */
[C---:B---3--:R-:W-:Y:S06]  /*3390*/  HMMA.16816.F32 R44, R4.reuse, R16, R44 ;  /* 0x00000010042c723c */ /* 0x048fec000000182c */
[C---:B------:R-:W-:Y:S06]  /*33a0*/  HMMA.16816.F32 R48, R4.reuse, R18, R48 ;  /* 0x000000120430723c */ /* 0x040fec0000001830 */
[C---:B-1----:R-:W-:Y:S06]  /*33b0*/  HMMA.16816.F32 R52, R4.reuse, R12, R52 ;  /* 0x0000000c0434723c */ /* 0x042fec0000001834 */
[C---:B------:R-:W-:Y:S06]  /*33c0*/  HMMA.16816.F32 R56, R4.reuse, R14, R56 ;  /* 0x0000000e0438723c */ /* 0x040fec0000001838 */
[C---:B--2---:R-:W-:Y:S06]  /*33d0*/  HMMA.16816.F32 R60, R4.reuse, R8, R60 ;  /* 0x00000008043c723c */ /* 0x044fec000000183c */
[----:B------:R-:W-:Y:S01]  /*33e0*/  HMMA.16816.F32 R64, R4, R10, R64 ;  /* 0x0000000a0440723c */ /* 0x000fe20000001840 */
[----:B------:R-:W-:-:S08]  /*33f0*/  NOP ;  /* 0x0000000000007918 */ /* 0x000fd00000000000 */
[----:B------:R-:W-:-:S15]  /*3400*/  @!P0 BRA `(.L_x_599) ;  /* 0x0000002000e88947 */ /* 0x000fde0003800000 */
[----:B------:R-:W-:Y:S01]  /*3410*/  IADD3 R164, R32, -0x2, RZ ;  /* 0xfffffffe20a47810 */ /* 0x000fe20007ffe0ff */
[----:B------:R-:W-:Y:S01]  /*3420*/  ULDC UR5, c[0x0][0x39c] ;  /* 0x0000e70000057ab9 */ /* 0x000fe20000000800 */
[----:B------:R-:W-:Y:S01]  /*3430*/  MOV R0, R3 ;  /* 0x0000000300007202 */ /* 0x000fe20000000f00 */
[----:B------:R-:W-:Y:S01]  /*3440*/  ULDC UR4, c[0x0][0x2ec] ;  /* 0x0000bb0000047ab9 */ /* 0x000fe20000000800 */
[----:B------:R-:W-:Y:S01]  /*3450*/  MOV R103, R100 ;  /* 0x0000006400677202 */ /* 0x000fe20000000f00 */
[----:B------:R-:W-:Y:S01]  /*3460*/  ULDC.64 UR10, c[0x0][0x220] ;  /* 0x00008800000a7ab9 */ /* 0x000fe20000000a00 */
[----:B------:R-:W-:Y:S01]  /*3470*/  ULDC.64 UR12, c[0x0][0x250] ;  /* 0x00009400000c7ab9 */ /* 0x000fe20000000a00 */
[----:B------:R-:W-:Y:S01]  /*3480*/  ULDC.64 UR6, c[0x0][0x218] ;  /* 0x0000860000067ab9 */ /* 0x000fe20000000a00 */
[----:B------:R-:W-:Y:S01]  /*3490*/  ULDC.64 UR8, c[0x0][0x248] ;  /* 0x0000920000087ab9 */ /* 0x000fe20000000a00 */
[----:B------:R-:W-:Y:S05]  /*34a0*/  BRA `(.L_x_600) ;  /* 0x0000000000747947 */ /* 0x000fea0003800000 */
.L_x_602:
        /* <DEDUP_REMOVED lines=29> */
.L_x_600:
        /* <DEDUP_REMOVED lines=19> */
[----:B------:R-:W-:Y:S03]  /*37b0*/  IADD3.X R3, R101, UR22, RZ, P1, !PT ;  /* 0x0000001665037c10 */ /* 0x000fe60008ffe4ff */
[----:B------:R-:W-:Y:S01]  /*37c0*/  LDGSTS.E.BYPASS.LTC128B.128 [R152+0xa000], desc[UR16][R168.64+0x80] ;  /* 0x0a000080a8987fae */ /* 0x000fe2000b901d50 */
[----:B------:R-:W-:Y:S05]  /*37d0*/  IADD3.X R171, R3, UR22, RZ, P0, !PT ;  /* 0x0000001603ab7c10 */ /* 0x000fea00087fe4ff */
[----:B------:R-:W-:Y:S01]  /*37e0*/  LDGSTS.E.BYPASS.LTC128B.128 [R152+0x8800], desc[UR16][R100.64] ;  /* 0x0880000064987fae */ /* 0x000fe2000b901d50 */
[----:B------:R-:W-:Y:S05]  /*37f0*/  ISETP.GT.AND P0, PT, R164, RZ, PT ;  /* 0x000000ffa400720c */ /* 0x000fea0003f04270 */
[----:B------:R-:W-:Y:S06]  /*3800*/  LDGSTS.E.BYPASS.LTC128B.128 [R152+0xa800], desc[UR16][R100.64+0x80] ;  /* 0x0a80008064987fae */ /* 0x000fec000b901d50 */
[----:B------:R-:W-:Y:S06]  /*3810*/  LDGSTS.E.BYPASS.LTC128B.128 [R152+0x9000], desc[UR16][R2.64] ;  /* 0x0900000002987fae */ /* 0x000fec000b901d50 */
[----:B------:R1:W-:Y:S06]  /*3820*/  LDGSTS.E.BYPASS.LTC128B.128 [R152+0xb000], desc[UR16][R2.64+0x80] ;  /* 0x0b00008002987fae */ /* 0x0003ec000b901d50 */
[----:B------:R-:W-:Y:S06]  /*3830*/  LDGSTS.E.BYPASS.LTC128B.128 [R152+0x9800], desc[UR16][R170.64] ;  /* 0x09800000aa987fae */ /* 0x000fec000b901d50 */
[----:B------:R2:W-:Y:S06]  /*3840*/  LDGSTS.E.BYPASS.LTC128B.128 [R152+0xb800], desc[UR16][R170.64+0x80] ;  /* 0x0b800080aa987fae */ /* 0x0005ec000b901d50 */
[----:B------:R-:W-:Y:S06]  /*3850*/  LDSM.16.M88.4 R104, [R150] ;  /* 0x000000009668783b */ /* 0x000fec0000000200 */
[----:B------:R-:W3:Y:S06]  /*3860*/  LDSM.16.M88.4 R108, [R149] ;  /* 0x00000000956c783b */ /* 0x000eec0000000200 */
[----:B------:R-:W4:Y:S06]  /*3870*/  LDSM.16.M88.4 R112, [R149+0x800] ;  /* 0x000800009570783b */ /* 0x000f2c0000000200 */
[----:B------:R-:W5:Y:S06]  /*3880*/  LDSM.16.M88.4 R116, [R149+0x1000] ;  /* 0x001000009574783b */ /* 0x000f6c0000000200 */
[----:B------:R-:W1:Y:S06]  /*3890*/  LDSM.16.M88.4 R120, [R149+0x1800] ;  /* 0x001800009578783b */ /* 0x000e6c0000000200 */
[----:B------:R-:W0:Y:S06]  /*38a0*/  LDGDEPBAR ;  /* 0x00000000000079af */ /* 0x000e2c0000000000 */
[----:B------:R-:W-:Y:S06]  /*38b0*/  LDSM.16.M88.4 R124, [R148] ;  /* 0x00000000947c783b */ /* 0x000fec0000000200 */
[----:B------:R-:W2:Y:S01]  /*38c0*/  LDSM.16.M88.4 R128, [R147] ;  /* 0x000000009380783b */ /* 0x000ea20000000200 */
[C---:B---3--:R-:W-:Y:S06]  /*38d0*/  HMMA.16816.F32 R4, R104.reuse, R108, RZ ;  /* 0x0000006c6804723c */ /* 0x048fec00000018ff */
[C---:B------:R-:W-:Y:S01]  /*38e0*/  HMMA.16816.F32 R8, R104.reuse, R110, RZ ;  /* 0x0000006e6808723c */ /* 0x040fe200000018ff */
[----:B------:R-:W3:Y:S05]  /*38f0*/  LDSM.16.M88.4 R108, [R139] ;  /* 0x000000008b6c783b */ /* 0x000eea0000000200 */
[C---:B----4-:R-:W-:Y:S06]  /*3900*/  HMMA.16816.F32 R12, R104.reuse, R112, RZ ;  /* 0x00000070680c723c */ /* 0x050fec00000018ff */
[C---:B------:R-:W-:Y:S01]  /*3910*/  HMMA.16816.F32 R16, R104.reuse, R114, RZ ;  /* 0x000000726810723c */ /* 0x040fe200000018ff */
[----:B------:R-:W4:Y:S05]  /*3920*/  LDSM.16.M88.4 R112, [R138] ;  /* 0x000000008a70783b */ /* 0x000f2a0000000200 */
[C---:B-----5:R-:W-:Y:S06]  /*3930*/  HMMA.16816.F32 R20, R104.reuse, R116, RZ ;  /* 0x000000746814723c */ /* 0x060fec00000018ff */
[C---:B------:R-:W-:Y:S01]  /*3940*/  HMMA.16816.F32 R24, R104.reuse, R118, RZ ;  /* 0x000000766818723c */ /* 0x040fe200000018ff */
[----:B------:R-:W5:Y:S05]  /*3950*/  LDSM.16.M88.4 R116, [R137] ;  /* 0x000000008974783b */ /* 0x000f6a0000000200 */
[C---:B-1----:R-:W-:Y:S06]  /*3960*/  HMMA.16816.F32 R28, R104.reuse, R120, RZ ;  /* 0x00000078681c723c */ /* 0x042fec00000018ff */
[----:B------:R-:W-:Y:S01]  /*3970*/  HMMA.16816.F32 R32, R104, R122, RZ ;  /* 0x0000007a6820723c */ /* 0x000fe200000018ff */
[----:B------:R-:W-:Y:S05]  /*3980*/  LDSM.16.M88.4 R104, [R146] ;  /* 0x000000009268783b */ /* 0x000fea0000000200 */
[C---:B--2---:R-:W-:Y:S01]  /*3990*/  HMMA.16816.F32 R4, R124.reuse, R128, R4 ;  /* 0x000000807c04723c */ /* 0x044fe20000001804 */
[----:B------:R-:W1:Y:S05]  /*39a0*/  LDSM.16.M88.4 R120, [R145] ;  /* 0x000000009178783b */ /* 0x000e6a0000000200 */
[C---:B------:R-:W-:Y:S01]  /*39b0*/  HMMA.16816.F32 R8, R124.reuse, R130, R8 ;  /* 0x000000827c08723c */ /* 0x040fe20000001808 */
[----:B------:R-:W2:Y:S05]  /*39c0*/  LDSM.16.M88.4 R128, [R145+0x800] ;  /* 0x000800009180783b */ /* 0x000eaa0000000200 */
[C---:B---3--:R-:W-:Y:S06]  /*39d0*/  HMMA.16816.F32 R12, R124.reuse, R108, R12 ;  /* 0x0000006c7c0c723c */ /* 0x048fec000000180c */
[C---:B------:R-:W-:Y:S01]  /*39e0*/  HMMA.16816.F32 R16, R124.reuse, R110, R16 ;  /* 0x0000006e7c10723c */ /* 0x040fe20000001810 */
[----:B------:R-:W3:Y:S05]  /*39f0*/  LDSM.16.M88.4 R108, [R145+0x1000] ;  /* 0x00100000916c783b */ /* 0x000eea0000000200 */
[C---:B----4-:R-:W-:Y:S06]  /*3a00*/  HMMA.16816.F32 R20, R124.reuse, R112, R20 ;  /* 0x000000707c14723c */ /* 0x050fec0000001814 */
[C---:B------:R-:W-:Y:S01]  /*3a10*/  HMMA.16816.F32 R24, R124.reuse, R114, R24 ;  /* 0x000000727c18723c */ /* 0x040fe20000001818 */
[----:B------:R-:W4:Y:S05]  /*3a20*/  LDSM.16.M88.4 R112, [R145+0x1800] ;  /* 0x001800009170783b */ /* 0x000f2a0000000200 */
[C---:B-----5:R-:W-:Y:S06]  /*3a30*/  HMMA.16816.F32 R28, R124.reuse, R116, R28 ;  /* 0x000000747c1c723c */ /* 0x060fec000000181c */
[----:B------:R-:W-:Y:S01]  /*3a40*/  HMMA.16816.F32 R32, R124, R118, R32 ;  /* 0x000000767c20723c */ /* 0x000fe20000001820 */
[----:B------:R-:W-:Y:S05]  /*3a50*/  LDSM.16.M88.4 R116, [R144] ;  /* 0x000000009074783b */ /* 0x000fea0000000200 */
[C---:B-1----:R-:W-:Y:S01]  /*3a60*/  HMMA.16816.F32 R4, R104.reuse, R120, R4 ;  /* 0x000000786804723c */ /* 0x042fe20000001804 */
[----:B------:R-:W1:Y:S05]  /*3a70*/  LDSM.16.M88.4 R124, [R136] ;  /* 0x00000000887c783b */ /* 0x000e6a0000000200 */
[C---:B------:R-:W-:Y:S01]  /*3a80*/  HMMA.16816.F32 R8, R104.reuse, R122, R8 ;  /* 0x0000007a6808723c */ /* 0x040fe20000001808 */
[----:B------:R-:W5:Y:S05]  /*3a90*/  LDSM.16.M88.4 R120, [R136+0x800] ;  /* 0x000800008878783b */ /* 0x000f6a0000000200 */
[C---:B--2---:R-:W-:Y:S06]  /*3aa0*/  HMMA.16816.F32 R12, R104.reuse, R128, R12 ;  /* 0x00000080680c723c */ /* 0x044fec000000180c */
[C---:B------:R-:W-:Y:S01]  /*3ab0*/  HMMA.16816.F32 R16, R104.reuse, R130, R16 ;  /* 0x000000826810723c */ /* 0x040fe20000001810 */
[----:B------:R-:W2:Y:S05]  /*3ac0*/  LDSM.16.M88.4 R128, [R136+0x1000] ;  /* 0x001000008880783b */ /* 0x000eaa0000000200 */
[C---:B---3--:R-:W-:Y:S06]  /*3ad0*/  HMMA.16816.F32 R20, R104.reuse, R108, R20 ;  /* 0x0000006c6814723c */ /* 0x048fec0000001814 */
[C---:B------:R-:W-:Y:S01]  /*3ae0*/  HMMA.16816.F32 R24, R104.reuse, R110, R24 ;  /* 0x0000006e6818723c */ /* 0x040fe20000001818 */
[----:B------:R-:W-:Y:S05]  /*3af0*/  LDSM.16.M88.4 R108, [R150+0x2000] ;  /* 0x00200000966c783b */ /* 0x000fea0000000200 */
[C---:B----4-:R-:W-:Y:S06]  /*3b00*/  HMMA.16816.F32 R28, R104.reuse, R112, R28 ;  /* 0x00000070681c723c */ /* 0x050fec000000181c */
[----:B------:R-:W-:Y:S01]  /*3b10*/  HMMA.16816.F32 R32, R104, R114, R32 ;  /* 0x000000726820723c */ /* 0x000fe20000001820 */
[----:B------:R-:W3:Y:S05]  /*3b20*/  LDSM.16.M88.4 R104, [R136+0x1800] ;  /* 0x001800008868783b */ /* 0x000eea0000000200 */
[C---:B-1----:R-:W-:Y:S01]  /*3b30*/  HMMA.16816.F32 R4, R116.reuse, R124, R4 ;  /* 0x0000007c7404723c */ /* 0x042fe20000001804 */
[----:B------:R-:W1:Y:S05]  /*3b40*/  LDSM.16.M88.4 R112, [R149+0x2000] ;  /* 0x002000009570783b */ /* 0x000e6a0000000200 */
[C---:B------:R-:W-:Y:S01]  /*3b50*/  HMMA.16816.F32 R8, R116.reuse, R126, R8 ;  /* 0x0000007e7408723c */ /* 0x040fe20000001808 */
[----:B------:R-:W4:Y:S05]  /*3b60*/  LDSM.16.M88.4 R124, [R149+0x2800] ;  /* 0x00280000957c783b */ /* 0x000f2a0000000200 */
[C---:B-----5:R-:W-:Y:S06]  /*3b70*/  HMMA.16816.F32 R12, R116.reuse, R120, R12 ;  /* 0x00000078740c723c */ /* 0x060fec000000180c */
[C---:B------:R-:W-:Y:S01]  /*3b80*/  HMMA.16816.F32 R16, R116.reuse, R122, R16 ;  /* 0x0000007a7410723c */ /* 0x040fe20000001810 */
[----:B------:R-:W5:Y:S05]  /*3b90*/  LDSM.16.M88.4 R120, [R149+0x3000] ;  /* 0x003000009578783b */ /* 0x000f6a0000000200 */
[C---:B--2---:R-:W-:Y:S06]  /*3ba0*/  HMMA.16816.F32 R20, R116.reuse, R128, R20 ;  /* 0x000000807414723c */ /* 0x044fec0000001814 */
[C---:B------:R-:W-:Y:S01]  /*3bb0*/  HMMA.16816.F32 R24, R116.reuse, R130, R24 ;  /* 0x000000827418723c */ /* 0x040fe20000001818 */
[----:B------:R-:W2:Y:S05]  /*3bc0*/  LDSM.16.M88.4 R128, [R149+0x3800] ;  /* 0x003800009580783b */ /* 0x000eaa0000000200 */
[C---:B---3--:R-:W-:Y:S06]  /*3bd0*/  HMMA.16816.F32 R28, R116.reuse, R104, R28 ;  /* 0x00000068741c723c */ /* 0x048fec000000181c */
[----:B------:R-:W-:Y:S01]  /*3be0*/  HMMA.16816.F32 R32, R116, R106, R32 ;  /* 0x0000006a7420723c */ /* 0x000fe20000001820 */
[----:B------:R-:W-:Y:S05]  /*3bf0*/  LDSM.16.M88.4 R104, [R148+0x2000] ;  /* 0x002000009468783b */ /* 0x000fea0000000200 */
[C---:B-1----:R-:W-:Y:S01]  /*3c00*/  HMMA.16816.F32 R4, R108.reuse, R112, R4 ;  /* 0x000000706c04723c */ /* 0x042fe20000001804 */
[----:B------:R-:W-:Y:S05]  /*3c10*/  LDSM.16.M88.4 R116, [R134] ;  /* 0x000000008674783b */ /* 0x000fea0000000200 */
[C---:B------:R-:W-:Y:S01]  /*3c20*/  HMMA.16816.F32 R8, R108.reuse, R114, R8 ;  /* 0x000000726c08723c */ /* 0x040fe20000001808 */
[----:B------:R-:W1:Y:S05]  /*3c30*/  LDSM.16.M88.4 R112, [R135] ;  /* 0x000000008770783b */ /* 0x000e6a0000000200 */
[C---:B----4-:R-:W-:Y:S06]  /*3c40*/  HMMA.16816.F32 R12, R108.reuse, R124, R12 ;  /* 0x0000007c6c0c723c */ /* 0x050fec000000180c */
[C---:B------:R-:W-:Y:S01]  /*3c50*/  HMMA.16816.F32 R16, R108.reuse, R126, R16 ;  /* 0x0000007e6c10723c */ /* 0x040fe20000001810 */
[----:B------:R-:W3:Y:S05]  /*3c60*/  LDSM.16.M88.4 R124, [R133] ;  /* 0x00000000857c783b */ /* 0x000eea0000000200 */
[C---:B-----5:R-:W-:Y:S06]  /*3c70*/  HMMA.16816.F32 R20, R108.reuse, R120, R20 ;  /* 0x000000786c14723c */ /* 0x060fec0000001814 */
[C---:B------:R-:W-:Y:S01]  /*3c80*/  HMMA.16816.F32 R24, R108.reuse, R122, R24 ;  /* 0x0000007a6c18723c */ /* 0x040fe20000001818 */
[----:B------:R-:W4:Y:S05]  /*3c90*/  LDSM.16.M88.4 R120, [R132] ;  /* 0x000000008478783b */ /* 0x000f2a0000000200 */
[C---:B--2---:R-:W-:Y:S06]  /*3ca0*/  HMMA.16816.F32 R28, R108.reuse, R128, R28 ;  /* 0x000000806c1c723c */ /* 0x044fec000000181c */
[----:B------:R-:W-:Y:S01]  /*3cb0*/  HMMA.16816.F32 R32, R108, R130, R32 ;  /* 0x000000826c20723c */ /* 0x000fe20000001820 */
[----:B------:R-:W-:Y:S05]  /*3cc0*/  LDSM.16.M88.4 R108, [R146+0x2000] ;  /* 0x00200000926c783b */ /* 0x000fea0000000200 */
[C---:B-1----:R-:W-:Y:S01]  /*3cd0*/  HMMA.16816.F32 R4, R104.reuse, R112, R4 ;  /* 0x000000706804723c */ /* 0x042fe20000001804 */
[----:B------:R-:W1:Y:S05]  /*3ce0*/  LDSM.16.M88.4 R128, [R145+0x2000] ;  /* 0x002000009180783b */ /* 0x000e6a0000000200 */
[C---:B------:R-:W-:Y:S01]  /*3cf0*/  HMMA.16816.F32 R8, R104.reuse, R114, R8 ;  /* 0x000000726808723c */ /* 0x040fe20000001808 */
[----:B------:R-:W2:Y:S05]  /*3d00*/  LDSM.16.M88.4 R112, [R145+0x2800] ;  /* 0x002800009170783b */ /* 0x000eaa0000000200 */
[C---:B------:R-:W-:Y:S06]  /*3d10*/  HMMA.16816.F32 R12, R104.reuse, R116, R12 ;  /* 0x00000074680c723c */ /* 0x040fec000000180c */
[C---:B------:R-:W-:Y:S01]  /*3d20*/  HMMA.16816.F32 R16, R104.reuse, R118, R16 ;  /* 0x000000766810723c */ /* 0x040fe20000001810 */
[----:B------:R-:W5:Y:S05]  /*3d30*/  LDSM.16.M88.4 R116, [R145+0x3000] ;  /* 0x003000009174783b */ /* 0x000f6a0000000200 */
        /* <DEDUP_REMOVED lines=8> */
[C---:B------:R-:W-:Y:S06]  /*3dc0*/  HMMA.16816.F32 R8, R108.reuse, R130, R8 ;  /* 0x000000826c08723c */ /* 0x040fec0000001808 */
[C---:B--2---:R-:W-:Y:S06]  /*3dd0*/  HMMA.16816.F32 R12, R108.reuse, R112, R12 ;  /* 0x000000706c0c723c */ /* 0x044fec000000180c */
[C---:B------:R-:W-:Y:S06]  /*3de0*/  HMMA.16816.F32 R16, R108.reuse, R114, R16 ;  /* 0x000000726c10723c */ /* 0x040fec0000001810 */
[C---:B-----5:R-:W-:Y:S06]  /*3df0*/  HMMA.16816.F32 R20, R108.reuse, R116, R20 ;  /* 0x000000746c14723c */ /* 0x060fec0000001814 */
[C---:B------:R-:W-:Y:S06]  /*3e00*/  HMMA.16816.F32 R24, R108.reuse, R118, R24 ;  /* 0x000000766c18723c */ /* 0x040fec0000001818 */
[C---:B---3--:R-:W-:Y:S06]  /*3e10*/  HMMA.16816.F32 R28, R108.reuse, R104, R28 ;  /* 0x000000686c1c723c */ /* 0x048fec000000181c */
[----:B------:R-:W-:Y:S01]  /*3e20*/  HMMA.16816.F32 R32, R108, R106, R32 ;  /* 0x0000006a6c20723c */ /* 0x000fe20000001820 */
[----:B------:R-:W2:Y:S05]  /*3e30*/  LDSM.16.M88.4 R104, [R136+0x2800] ;  /* 0x002800008868783b */ /* 0x000eaa0000000200 */
[C---:B-1----:R-:W-:Y:S01]  /*3e40*/  HMMA.16816.F32 R4, R120.reuse, R124, R4 ;  /* 0x0000007c7804723c */ /* 0x042fe20000001804 */
[----:B------:R-:W1:Y:S05]  /*3e50*/  LDSM.16.M88.4 R108, [R136+0x3000] ;  /* 0x00300000886c783b */ /* 0x000e6a0000000200 */
[C---:B------:R-:W-:Y:S11]  /*3e60*/  HMMA.16816.F32 R8, R120.reuse, R126, R8 ;  /* 0x0000007e7808723c */ /* 0x040ff60000001808 */
[----:B------:R-:W-:Y:S07]  /*3e70*/  @!UPT UIADD3 URZ, URZ, URZ, URZ ;  /* 0x0000003f3f3ff290 */ /* 0x000fee000fffe03f */
[----:B------:R-:W-:Y:S01]  /*3e80*/  FMUL.FTZ R192, R4, UR5 ;  /* 0x0000000504c07c20 */ /* 0x000fe20008410000 */
[----:B------:R-:W-:Y:S01]  /*3e90*/  FMUL.FTZ R191, R6, UR5 ;  /* 0x0000000506bf7c20 */ /* 0x000fe20008410000 */
[----:B------:R-:W-:Y:S01]  /*3ea0*/  FMUL.FTZ R190, R5, UR5 ;  /* 0x0000000505be7c20 */ /* 0x000fe20008410000 */
[----:B------:R-:W-:Y:S03]  /*3eb0*/  FMUL.FTZ R193, R7, UR5 ;  /* 0x0000000507c17c20 */ /* 0x000fe60008410000 */
[----:B------:R-:W3:Y:S01]  /*3ec0*/  MUFU.TANH R192, R192 ;  /* 0x000000c000c07308 */ /* 0x000ee20000002400 */
[----:B------:R-:W-:Y:S01]  /*3ed0*/  FMUL.FTZ R196, R8, UR5 ;  /* 0x0000000508c47c20 */ /* 0x000fe20008410000 */
[----:B------:R-:W-:Y:S01]  /*3ee0*/  FMUL.FTZ R195, R10, UR5 ;  /* 0x000000050ac37c20 */ /* 0x000fe20008410000 */
[----:B------:R-:W-:Y:S01]  /*3ef0*/  FMUL.FTZ R194, R9, UR5 ;  /* 0x0000000509c27c20 */ /* 0x000fe20008410000 */
[----:B------:R-:W-:Y:S01]  /*3f00*/  FMUL.FTZ R197, R11, UR5 ;  /* 0x000000050bc57c20 */ /* 0x000fe20008410000 */
[C---:B--2---:R-:W-:Y:S05]  /*3f10*/  HMMA.16816.F32 R12, R120.reuse, R104, R12 ;  /* 0x00000068780c723c */ /* 0x044fea000000180c */
[----:B------:R-:W2:Y:S01]  /*3f20*/  MUFU.TANH R191, R191 ;  /* 0x000000bf00bf7308 */ /* 0x000ea20000002400 */
[C---:B------:R-:W-:Y:S01]  /*3f30*/  HMMA.16816.F32 R16, R120.reuse, R106, R16 ;  /* 0x0000006a7810723c */ /* 0x040fe20000001810 */
[----:B------:R-:W4:Y:S01]  /*3f40*/  LDSM.16.M88.4 R104, [R136+0x3800] ;  /* 0x003800008868783b */ /* 0x000f220000000200 */
[----:B------:R-:W-:Y:S07]  /*3f50*/  DEPBAR.LE SB0, 0x0 ;  /* 0x000080000000791a */ /* 0x000fee0000000000 */
[----:B------:R-:W5:Y:S01]  /*3f60*/  MUFU.TANH R190, R190 ;  /* 0x000000be00be7308 */ /* 0x000f620000002400 */
[----:B------:R-:W-:Y:S01]  /*3f70*/  BAR.SYNC.DEFER_BLOCKING 0x0 ;  /* 0x0000000000007b1d */ /* 0x000fe20000010000 */
[C---:B-1----:R-:W-:Y:S05]  /*3f80*/  HMMA.16816.F32 R20, R120.reuse, R108, R20 ;  /* 0x0000006c7814723c */ /* 0x042fea0000001814 */
[----:B---3--:R-:W-:Y:S03]  /*3f90*/  FMNMX.FTZ R3, R192, R103, !PT ;  /* 0x00000067c0037209 */ /* 0x008fe60007810000 */
[----:B------:R-:W1:Y:S01]  /*3fa0*/  MUFU.TANH R193, R193 ;  /* 0x000000c100c17308 */ /* 0x000e620000002400 */
[C---:B------:R-:W-:Y:S03]  /*3fb0*/  HMMA.16816.F32 R24, R120.reuse, R110, R24 ;  /* 0x0000006e7818723c */ /* 0x040fe60000001818 */
[----:B------:R-:W-:Y:S01]  /*3fc0*/  FMUL.FTZ R186, R12, UR5 ;  /* 0x000000050cba7c20 */ /* 0x000fe20008410000 */
[----:B------:R-:W-:Y:S01]  /*3fd0*/  FMUL.FTZ R175, R14, UR5 ;  /* 0x000000050eaf7c20 */ /* 0x000fe20008410000 */
[----:B------:R-:W-:Y:S04]  /*3fe0*/  FMUL.FTZ R188, R13, UR5 ;  /* 0x000000050dbc7c20 */ /* 0x000fe80008410000 */
[----:B------:R-:W3:Y:S02]  /*3ff0*/  MUFU.TANH R196, R196 ;  /* 0x000000c400c47308 */ /* 0x000ee40000002400 */
[----:B------:R-:W-:Y:S01]  /*4000*/  FMUL.FTZ R189, R15, UR5 ;  /* 0x000000050fbd7c20 */ /* 0x000fe20008410000 */
[----:B------:R-:W-:Y:S01]  /*4010*/  FMUL.FTZ R184, R16, UR5 ;  /* 0x0000000510b87c20 */ /* 0x000fe20008410000 */
[----:B--2---:R-:W-:Y:S01]  /*4020*/  FMNMX.FTZ R2, R191, R0, !PT ;  /* 0x00000000bf027209 */ /* 0x004fe20007810000 */
[----:B------:R-:W-:Y:S01]  /*4030*/  FMUL.FTZ R187, R18, UR5 ;  /* 0x0000000512bb7c20 */ /* 0x000fe20008410000 */
[----:B-----5:R-:W-:Y:S04]  /*4040*/  FMNMX.FTZ R3, R190, R3, !PT ;  /* 0x00000003be037209 */ /* 0x020fe80007810000 */
[----:B------:R-:W2:Y:S01]  /*4050*/  MUFU.TANH R195, R195 ;  /* 0x000000c300c37308 */ /* 0x000ea20000002400 */
[----:B------:R-:W-:Y:S01]  /*4060*/  FMUL.FTZ R174, R17, UR5 ;  /* 0x0000000511ae7c20 */ /* 0x000fe20008410000 */
[----:B-1----:R-:W-:Y:S01]  /*4070*/  FMNMX.FTZ R2, R193, R2, !PT ;  /* 0x00000002c1027209 */ /* 0x002fe20007810000 */
[----:B------:R-:W-:Y:S01]  /*4080*/  FMUL.FTZ R177, R19, UR5 ;  /* 0x0000000513b17c20 */ /* 0x000fe20008410000 */
[----:B------:R-:W-:Y:S01]  /*4090*/  FMUL.FTZ R182, R20, UR5 ;  /* 0x0000000514b67c20 */ /* 0x000fe20008410000 */
[----:B------:R-:W-:Y:S01]  /*40a0*/  FMUL.FTZ R185, R22, UR5 ;  /* 0x0000000516b97c20 */ /* 0x000fe20008410000 */
[----:B------:R-:W-:Y:S01]  /*40b0*/  FMUL.FTZ R180, R21, UR5 ;  /* 0x0000000515b47c20 */ /* 0x000fe20008410000 */
[----:B------:R-:W-:Y:S03]  /*40c0*/  FMUL.FTZ R183, R23, UR5 ;  /* 0x0000000517b77c20 */ /* 0x000fe60008410000 */
[----:B------:R-:W1:Y:S01]  /*40d0*/  MUFU.TANH R194, R194 ;  /* 0x000000c200c27308 */ /* 0x000e620000002400 */
[----:B---3--:R-:W-:Y:S01]  /*40e0*/  FMNMX.FTZ R3, R196, R3, !PT ;  /* 0x00000003c4037209 */ /* 0x008fe20007810000 */
[----:B------:R-:W-:Y:S01]  /*40f0*/  FMUL.FTZ R178, R24, UR5 ;  /* 0x0000000518b27c20 */ /* 0x000fe20008410000 */
[C---:B----4-:R-:W-:Y:S03]  /*4100*/  HMMA.16816.F32 R28, R120.reuse, R104, R28 ;  /* 0x00000068781c723c */ /* 0x050fe6000000181c */
[----:B------:R-:W-:Y:S01]  /*4110*/  FMUL.FTZ R181, R26, UR5 ;  /* 0x000000051ab57c20 */ /* 0x000fe20008410000 */
[----:B------:R-:W-:Y:S03]  /*4120*/  FMUL.FTZ R176, R25, UR5 ;  /* 0x0000000519b07c20 */ /* 0x000fe60008410000 */
[----:B------:R-:W3:Y:S01]  /*4130*/  MUFU.TANH R197, R197 ;  /* 0x000000c500c57308 */ /* 0x000ee20000002400 */
[----:B------:R-:W-:Y:S03]  /*4140*/  HMMA.16816.F32 R32, R120, R106, R32 ;  /* 0x0000006a7820723c */ /* 0x000fe60000001820 */
[----:B--2---:R-:W-:Y:S01]  /*4150*/  FMNMX.FTZ R2, R195, R2, !PT ;  /* 0x00000002c3027209 */ /* 0x004fe20007810000 */
[----:B------:R-:W-:Y:S05]  /*4160*/  FMUL.FTZ R179, R27, UR5 ;  /* 0x000000051bb37c20 */ /* 0x000fea0008410000 */
[----:B------:R-:W2:Y:S02]  /*4170*/  MUFU.TANH R186, R186 ;  /* 0x000000ba00ba7308 */ /* 0x000ea40000002400 */
[----:B-1----:R-:W-:Y:S08]  /*4180*/  FMNMX.FTZ R3, R194, R3, !PT ;  /* 0x00000003c2037209 */ /* 0x002ff00007810000 */
[----:B------:R-:W1:Y:S01]  /*4190*/  MUFU.TANH R175, R175 ;  /* 0x000000af00af7308 */ /* 0x000e620000002400 */
[----:B---3--:R-:W-:Y:S01]  /*41a0*/  FMNMX.FTZ R2, R197, R2, !PT ;  /* 0x00000002c5027209 */ /* 0x008fe20007810000 */
[----:B------:R-:W-:Y:S01]  /*41b0*/  FMUL.FTZ R170, R28, UR5 ;  /* 0x000000051caa7c20 */ /* 0x000fe20008410000 */
[----:B------:R-:W-:Y:S01]  /*41c0*/  FMUL.FTZ R173, R30, UR5 ;  /* 0x000000051ead7c20 */ /* 0x000fe20008410000 */
[----:B------:R-:W-:Y:S01]  /*41d0*/  FMUL.FTZ R172, R29, UR5 ;  /* 0x000000051dac7c20 */ /* 0x000fe20008410000 */
[----:B------:R-:W-:Y:S05]  /*41e0*/  FMUL.FTZ R171, R31, UR5 ;  /* 0x000000051fab7c20 */ /* 0x000fea0008410000 */
[----:B------:R-:W3:Y:S01]  /*41f0*/  MUFU.TANH R188, R188 ;  /* 0x000000bc00bc7308 */ /* 0x000ee20000002400 */
[----:B--2---:R-:W-:Y:S01]  /*4200*/  FMNMX.FTZ R3, R186, R3, !PT ;  /* 0x00000003ba037209 */ /* 0x004fe20007810000 */
[----:B------:R-:W-:Y:S01]  /*4210*/  FMUL.FTZ R169, R32, UR5 ;  /* 0x0000000520a97c20 */ /* 0x000fe20008410000 */
[----:B------:R-:W-:Y:S01]  /*4220*/  FMUL.FTZ R102, R34, UR5 ;  /* 0x0000000522667c20 */ /* 0x000fe20008410000 */
[----:B------:R-:W-:Y:S01]  /*4230*/  FMUL.FTZ R168, R33, UR5 ;  /* 0x0000000521a87c20 */ /* 0x000fe20008410000 */
[----:B------:R-:W-:Y:S05]  /*4240*/  FMUL.FTZ R35, R35, UR5 ;  /* 0x0000000523237c20 */ /* 0x000fea0008410000 */
[----:B------:R-:W2:Y:S01]  /*4250*/  MUFU.TANH R189, R189 ;  /* 0x000000bd00bd7308 */ /* 0x000ea20000002400 */
[----:B-1----:R-:W-:Y:S09]  /*4260*/  FMNMX.FTZ R2, R175, R2, !PT ;  /* 0x00000002af027209 */ /* 0x002ff20007810000 */
[----:B------:R-:W1:Y:S01]  /*4270*/  MUFU.TANH R184, R184 ;  /* 0x000000b800b87308 */ /* 0x000e620000002400 */
[----:B---3--:R-:W-:Y:S09]  /*4280*/  FMNMX.FTZ R3, R188, R3, !PT ;  /* 0x00000003bc037209 */ /* 0x008ff20007810000 */
[----:B------:R-:W3:Y:S01]  /*4290*/  MUFU.TANH R187, R187 ;  /* 0x000000bb00bb7308 */ /* 0x000ee20000002400 */
[----:B--2---:R-:W-:Y:S09]  /*42a0*/  FMNMX.FTZ R2, R189, R2, !PT ;  /* 0x00000002bd027209 */ /* 0x004ff20007810000 */
        /* <DEDUP_REMOVED lines=34> */
[----:B------:R3:W4:Y:S01]  /*44d0*/  MUFU.TANH R101, R35 ;  /* 0x0000002300657308 */ /* 0x0007220000002400 */
[----:B--2---:R-:W-:Y:S02]  /*44e0*/  FMNMX.FTZ R2, R102, R3, !PT ;  /* 0x0000000366027209 */ /* 0x004fe40007810000 */
[----:B-1----:R-:W-:Y:S01]  /*44f0*/  FMNMX.FTZ R198, R168, R199, !PT ;  /* 0x000000c7a8c67209 */ /* 0x002fe20007810000 */
[----:B------:R-:W-:Y:S06]  /*4500*/  @P0 BRA `(.L_x_602) ;  /* 0xffffffec00e80947 */ /* 0x000fec000383ffff */
.L_x_601:
[----:B-1--4-:R-:W-:Y:S01]  /*4510*/  FMNMX.FTZ R7, R101, R2, !PT ;  /* 0x0000000265077209 */ /* 0x012fe20007810000 */
[----:B------:R-:W1:Y:S01]  /*4520*/  SHFL.BFLY PT, R3, R198, 0x2, 0x1f ;  /* 0x0c401f00c6037f89 */ /* 0x000e6200000e0000 */
[----:B------:R-:W-:Y:S07]  /*4530*/  IADD3 R164, R164, -0x1, RZ ;  /* 0xffffffffa4a47810 */ /* 0x000fee0007ffe0ff */
[----:B------:R-:W2:Y:S08]  /*4540*/  SHFL.BFLY PT, R2, R7, 0x2, 0x1f ;  /* 0x0c401f0007027f89 */ /* 0x000eb000000e0000 */
[----:B------:R-:W-:Y:S08]  /*4550*/  LDSM.16.MT88.4 R16, [R143+0x8000] ;  /* 0x008000008f10783b */ /* 0x000ff00000004200 */
[----:B------:R-:W-:Y:S08]  /*4560*/  LDSM.16.MT88.4 R24, [R142+0x8000] ;  /* 0x008000008e18783b */ /* 0x000ff00000004200 */
[----:B---3--:R-:W-:Y:S08]  /*4570*/  LDSM.16.MT88.4 R32, [R141+0x8000] ;  /* 0x008000008d20783b */ /* 0x008ff00000004200 */
[----:B------:R-:W-:Y:S08]  /*4580*/  LDSM.16.MT88.4 R104, [R140+0x8000] ;  /* 0x008000008c68783b */ /* 0x000ff00000004200 */
[----:B------:R-:W-:Y:S08]  /*4590*/  LDSM.16.MT88.4 R112, [R143+0xb800] ;  /* 0x00b800008f70783b */ /* 0x000ff00000004200 */
[----:B------:R-:W-:Y:S01]  /*45a0*/  LDSM.16.MT88.4 R116, [R142+0xb800] ;  /* 0x00b800008e74783b */ /* 0x000fe20000004200 */
[----:B-1----:R-:W-:Y:S02]  /*45b0*/  FMNMX.FTZ R9, R198, R3, !PT ;  /* 0x00000003c6097209 */ /* 0x002fe40007810000 */
[----:B--2---:R-:W-:Y:S05]  /*45c0*/  FMNMX.FTZ R4, R7, R2, !PT ;  /* 0x0000000207047209 */ /* 0x004fea0007810000 */
[----:B------:R-:W1:Y:S08]  /*45d0*/  SHFL.BFLY PT, R100, R9, 0x1, 0x1f ;  /* 0x0c201f0009647f89 */ /* 0x000e7000000e0000 */
[----:B------:R-:W2:Y:S01]  /*45e0*/  SHFL.BFLY PT, R3, R4, 0x1, 0x1f ;  /* 0x0c201f0004037f89 */ /* 0x000ea200000e0000 */
[----:B-1----:R-:W-:Y:S02]  /*45f0*/  FMNMX.FTZ R100, R9, R100, !PT ;  /* 0x0000006409647209 */ /* 0x002fe40007810000 */
[----:B--2---:R-:W-:Y:S03]  /*4600*/  FMNMX.FTZ R3, R4, R3, !PT ;  /* 0x0000000304037209 */ /* 0x004fe60007810000 */
[C---:B------:R-:W-:Y:S01]  /*4610*/  FMUL.FTZ R109, R100.reuse, UR4 ;  /* 0x00000004646d7c20 */ /* 0x040fe20008410000 */
[C---:B------:R-:W-:Y:S01]  /*4620*/  FSETP.NEU.FTZ.AND P1, PT, R100.reuse, -INF , PT ;  /* 0xff8000006400780b */ /* 0x040fe20003f3d000 */
[----:B------:R-:W-:Y:S01]  /*4630*/  FADD.FTZ R2, -R100, R103 ;  /* 0x0000006764027221 */ /* 0x000fe20000010100 */
[----:B------:R-:W-:Y:S02]  /*4640*/  FMUL.FTZ R108, R3, UR4 ;  /* 0x00000004036c7c20 */ /* 0x000fe40008410000 */
[----:B------:R-:W-:Y:S01]  /*4650*/  FSEL R109, R109, RZ, P1 ;  /* 0x000000ff6d6d7208 */ /* 0x000fe20000800000 */
[C---:B------:R-:W-:Y:S01]  /*4660*/  FADD.FTZ R0, -R3.reuse, R0 ;  /* 0x0000000003007221 */ /* 0x040fe20000010100 */
[----:B------:R-:W-:Y:S01]  /*4670*/  FSETP.NEU.FTZ.AND P1, PT, R3, -INF , PT ;  /* 0xff8000000300780b */ /* 0x000fe20003f3d000 */
[----:B------:R-:W-:Y:S02]  /*4680*/  FMUL.FTZ R5, R2, UR4 ;  /* 0x0000000402057c20 */ /* 0x000fe40008410000 */
[--C-:B------:R-:W-:Y:S01]  /*4690*/  FFMA.FTZ R127, R192, UR4, -R109.reuse ;  /* 0x00000004c07f7c23 */ /* 0x100fe2000801086d */
[----:B------:R-:W-:Y:S01]  /*46a0*/  FSEL R108, R108, RZ, P1 ;  /* 0x000000ff6c6c7208 */ /* 0x000fe20000800000 */
[--C-:B------:R-:W-:Y:S01]  /*46b0*/  FFMA.FTZ R124, R190, UR4, -R109.reuse ;  /* 0x00000004be7c7c23 */ /* 0x100fe2000801086d */
[--C-:B------:R-:W-:Y:S01]  /*46c0*/  FFMA.FTZ R123, R196, UR4, -R109.reuse ;  /* 0x00000004c47b7c23 */ /* 0x100fe2000801086d */
[--C-:B------:R-:W-:Y:S01]  /*46d0*/  FFMA.FTZ R122, R194, UR4, -R109.reuse ;  /* 0x00000004c27a7c23 */ /* 0x100fe2000801086d */
[----:B------:R-:W-:Y:S01]  /*46e0*/  FMUL.FTZ R6, R0, UR4 ;  /* 0x0000000400067c20 */ /* 0x000fe20008410000 */
[--C-:B------:R-:W-:Y:S01]  /*46f0*/  FFMA.FTZ R125, R191, UR4, -R108.reuse ;  /* 0x00000004bf7d7c23 */ /* 0x100fe2000801086c */
[--C-:B------:R-:W-:Y:S01]  /*4700*/  FFMA.FTZ R121, R193, UR4, -R108.reuse ;  /* 0x00000004c1797c23 */ /* 0x100fe2000801086c */
[--C-:B------:R-:W-:Y:S01]  /*4710*/  FFMA.FTZ R120, R195, UR4, -R108.reuse ;  /* 0x00000004c3787c23 */ /* 0x100fe2000801086c */
[--C-:B------:R-:W-:Y:S01]  /*4720*/  FFMA.FTZ R103, R197, UR4, -R108.reuse ;  /* 0x00000004c5677c23 */ /* 0x100fe2000801086c */
[----:B------:R-:W1:Y:S01]  /*4730*/  MUFU.EX2 R2, R5 ;  /* 0x0000000500027308 */ /* 0x000e620000000800 */
[--C-:B------:R-:W-:Y:S01]  /*4740*/  FFMA.FTZ R128, R175, UR4, -R108.reuse ;  /* 0x00000004af807c23 */ /* 0x100fe2000801086c */
[--C-:B------:R-:W-:Y:S01]  /*4750*/  FFMA.FTZ R131, R189, UR4, -R108.reuse ;  /* 0x00000004bd837c23 */ /* 0x100fe2000801086c */
[--C-:B------:R-:W-:Y:S01]  /*4760*/  FFMA.FTZ R177, R177, UR4, -R108.reuse ;  /* 0x00000004b1b17c23 */ /* 0x100fe2000801086c */
[--C-:B------:R-:W-:Y:S01]  /*4770*/  FFMA.FTZ R183, R183, UR4, -R108.reuse ;  /* 0x00000004b7b77c23 */ /* 0x100fe2000801086c */
[--C-:B------:R-:W-:Y:S01]  /*4780*/  FFMA.FTZ R179, R179, UR4, -R108.reuse ;  /* 0x00000004b3b37c23 */ /* 0x100fe2000801086c */
[--C-:B------:R-:W-:Y:S01]  /*4790*/  FFMA.FTZ R171, R171, UR4, -R108.reuse ;  /* 0x00000004abab7c23 */ /* 0x100fe2000801086c */
[--C-:B------:R-:W-:Y:S03]  /*47a0*/  FFMA.FTZ R102, R102, UR4, -R108.reuse ;  /* 0x0000000466667c23 */ /* 0x100fe6000801086c */
[----:B------:R-:W2:Y:S01]  /*47b0*/  MUFU.EX2 R0, R6 ;  /* 0x0000000600007308 */ /* 0x000ea20000000800 */
[--C-:B------:R-:W-:Y:S01]  /*47c0*/  FFMA.FTZ R101, R101, UR4, -R108.reuse ;  /* 0x0000000465657c23 */ /* 0x100fe2000801086c */
[--C-:B------:R-:W-:Y:S01]  /*47d0*/  FFMA.FTZ R175, R174, UR4, -R109.reuse ;  /* 0x00000004aeaf7c23 */ /* 0x100fe2000801086d */
[--C-:B------:R-:W-:Y:S01]  /*47e0*/  FFMA.FTZ R174, R187, UR4, -R108.reuse ;  /* 0x00000004bbae7c23 */ /* 0x100fe2000801086c */
[--C-:B------:R-:W-:Y:S01]  /*47f0*/  FFMA.FTZ R126, R186, UR4, -R109.reuse ;  /* 0x00000004ba7e7c23 */ /* 0x100fe2000801086d */
[--C-:B------:R-:W-:Y:S01]  /*4800*/  FFMA.FTZ R129, R188, UR4, -R109.reuse ;  /* 0x00000004bc817c23 */ /* 0x100fe2000801086d */
[--C-:B------:R-:W-:Y:S01]  /*4810*/  FFMA.FTZ R130, R184, UR4, -R109.reuse ;  /* 0x00000004b8827c23 */ /* 0x100fe2000801086d */
[--C-:B------:R-:W-:Y:S03]  /*4820*/  FFMA.FTZ R187, R180, UR4, -R109.reuse ;  /* 0x00000004b4bb7c23 */ /* 0x100fe6000801086d */
[----:B------:R-:W-:Y:S01]  /*4830*/  MUFU.EX2 R127, R127 ;  /* 0x0000007f007f7308 */ /* 0x000fe20000000800 */
[C---:B-1----:R-:W-:Y:S01]  /*4840*/  FMUL.FTZ R4, R2.reuse, R96 ;  /* 0x0000006002047220 */ /* 0x042fe20000410000 */
[C---:B------:R-:W-:Y:S01]  /*4850*/  FMUL.FTZ R5, R2.reuse, R97 ;  /* 0x0000006102057220 */ /* 0x040fe20000410000 */
[C---:B------:R-:W-:Y:S01]  /*4860*/  FMUL.FTZ R8, R2.reuse, R92 ;  /* 0x0000005c02087220 */ /* 0x040fe20000410000 */
[C---:B------:R-:W-:Y:S01]  /*4870*/  FMUL.FTZ R9, R2.reuse, R93 ;  /* 0x0000005d02097220 */ /* 0x040fe20000410000 */
[C---:B------:R-:W-:Y:S01]  /*4880*/  FMUL.FTZ R12, R2.reuse, R88 ;  /* 0x00000058020c7220 */ /* 0x040fe20000410000 */
[C---:B------:R-:W-:Y:S01]  /*4890*/  FMUL.FTZ R13, R2.reuse, R89 ;  /* 0x00000059020d7220 */ /* 0x040fe20000410000 */
[----:B------:R-:W-:Y:S03]  /*48a0*/  FMUL.FTZ R20, R2, R80 ;  /* 0x0000005002147220 */ /* 0x000fe60000410000 */
[----:B------:R-:W1:Y:S01]  /*48b0*/  MUFU.EX2 R124, R124 ;  /* 0x0000007c007c7308 */ /* 0x000e620000000800 */
[C---:B--2---:R-:W-:Y:S01]  /*48c0*/  FMUL.FTZ R6, R0.reuse, R98 ;  /* 0x0000006200067220 */ /* 0x044fe20000410000 */
[C---:B------:R-:W-:Y:S01]  /*48d0*/  FMUL.FTZ R7, R0.reuse, R99 ;  /* 0x0000006300077220 */ /* 0x040fe20000410000 */
[C---:B------:R-:W-:Y:S01]  /*48e0*/  FMUL.FTZ R10, R0.reuse, R94 ;  /* 0x0000005e000a7220 */ /* 0x040fe20000410000 */
[C---:B------:R-:W-:Y:S01]  /*48f0*/  FMUL.FTZ R11, R0.reuse, R95 ;  /* 0x0000005f000b7220 */ /* 0x040fe20000410000 */
[C---:B------:R-:W-:Y:S01]  /*4900*/  FMUL.FTZ R14, R0.reuse, R90 ;  /* 0x0000005a000e7220 */ /* 0x040fe20000410000 */
[----:B------:R-:W-:Y:S01]  /*4910*/  FMUL.FTZ R15, R0, R91 ;  /* 0x0000005b000f7220 */ /* 0x000fe20000410000 */
[----:B------:R-:W-:Y:S03]  /*4920*/  FMUL.FTZ R21, R2, R81 ;  /* 0x0000005102157220 */ /* 0x000fe60000410000 */
[----:B------:R-:W-:Y:S01]  /*4930*/  MUFU.EX2 R125, R125 ;  /* 0x0000007d007d7308 */ /* 0x000fe20000000800 */
[----:B------:R-:W2:Y:S01]  /*4940*/  LDSM.16.MT88.4 R88, [R143+0xa000] ;  /* 0x00a000008f58783b */ /* 0x000ea20000004200 */
[C---:B------:R-:W-:Y:S01]  /*4950*/  FMUL.FTZ R22, R0.reuse, R82 ;  /* 0x0000005200167220 */ /* 0x040fe20000410000 */
[----:B------:R-:W-:Y:S01]  /*4960*/  FMUL.FTZ R23, R0, R83 ;  /* 0x0000005300177220 */ /* 0x000fe20000410000 */
[C---:B------:R-:W-:Y:S01]  /*4970*/  FMUL.FTZ R28, R2.reuse, R72 ;  /* 0x00000048021c7220 */ /* 0x040fe20000410000 */
[----:B------:R-:W-:Y:S01]  /*4980*/  FMUL.FTZ R29, R2, R73 ;  /* 0x00000049021d7220 */ /* 0x000fe20000410000 */
[C---:B------:R-:W-:Y:S01]  /*4990*/  FMUL.FTZ R30, R0.reuse, R74 ;  /* 0x0000004a001e7220 */ /* 0x040fe20000410000 */
[----:B------:R-:W-:Y:S03]  /*49a0*/  FMUL.FTZ R31, R0, R75 ;  /* 0x0000004b001f7220 */ /* 0x000fe60000410000 */
[----:B------:R-:W3:Y:S01]  /*49b0*/  MUFU.EX2 R121, R121 ;  /* 0x0000007900797308 */ /* 0x000ee20000000800 */
[----:B-1----:R-:W-:Y:S01]  /*49c0*/  F2FP.F16.F32.PACK_AB R96, R124, R127 ;  /* 0x0000007f7c60723e */ /* 0x002fe200000000ff */
[----:B------:R-:W1:Y:S01]  /*49d0*/  LDSM.16.MT88.4 R80, [R142+0xa000] ;  /* 0x00a000008e50783b */ /* 0x000e620000004200 */
[--C-:B------:R-:W-:Y:S01]  /*49e0*/  FFMA.FTZ R180, R185, UR4, -R108.reuse ;  /* 0x00000004b9b47c23 */ /* 0x100fe2000801086c */
[C---:B------:R-:W-:Y:S01]  /*49f0*/  FMUL.FTZ R36, R2.reuse, R36 ;  /* 0x0000002402247220 */ /* 0x040fe20000410000 */
[----:B------:R-:W-:Y:S01]  /*4a00*/  FMUL.FTZ R37, R2, R37 ;  /* 0x0000002502257220 */ /* 0x000fe20000410000 */
[C---:B------:R-:W-:Y:S01]  /*4a10*/  FMUL.FTZ R38, R0.reuse, R38 ;  /* 0x0000002600267220 */ /* 0x040fe20000410000 */
[----:B------:R-:W-:Y:S03]  /*4a20*/  FMUL.FTZ R39, R0, R39 ;  /* 0x0000002700277220 */ /* 0x000fe60000410000 */
[----:B------:R-:W-:Y:S01]  /*4a30*/  MUFU.EX2 R123, R123 ;  /* 0x0000007b007b7308 */ /* 0x000fe20000000800 */
[C---:B------:R-:W-:Y:S01]  /*4a40*/  FMUL.FTZ R40, R2.reuse, R40 ;  /* 0x0000002802287220 */ /* 0x040fe20000410000 */
[----:B------:R-:W-:Y:S01]  /*4a50*/  LDSM.16.MT88.4 R72, [R140+0xa000] ;  /* 0x00a000008c48783b */ /* 0x000fe20000004200 */
[----:B------:R-:W-:Y:S01]  /*4a60*/  FMUL.FTZ R41, R2, R41 ;  /* 0x0000002902297220 */ /* 0x000fe20000410000 */
[C---:B------:R-:W-:Y:S01]  /*4a70*/  FMUL.FTZ R42, R0.reuse, R42 ;  /* 0x0000002a002a7220 */ /* 0x040fe20000410000 */
[----:B------:R-:W-:Y:S01]  /*4a80*/  FMUL.FTZ R43, R0, R43 ;  /* 0x0000002b002b7220 */ /* 0x000fe20000410000 */
[C---:B------:R-:W-:Y:S01]  /*4a90*/  FMUL.FTZ R44, R2.reuse, R44 ;  /* 0x0000002c022c7220 */ /* 0x040fe20000410000 */
[----:B------:R-:W-:Y:S03]  /*4aa0*/  FMUL.FTZ R45, R2, R45 ;  /* 0x0000002d022d7220 */ /* 0x000fe60000410000 */
[----:B------:R-:W4:Y:S01]  /*4ab0*/  MUFU.EX2 R122, R122 ;  /* 0x0000007a007a7308 */ /* 0x000f220000000800 */
[----:B---3--:R-:W-:Y:S01]  /*4ac0*/  F2FP.F16.F32.PACK_AB R97, R121, R125 ;  /* 0x0000007d7961723e */ /* 0x008fe200000000ff */
[----:B------:R-:W-:Y:S01]  /*4ad0*/  LDSM.16.MT88.4 R92, [R143+0x9800] ;  /* 0x009800008f5c783b */ /* 0x000fe20000004200 */
        /* <DEDUP_REMOVED lines=13> */
[----:B------:R-:W3:Y:S01]  /*4bb0*/  MUFU.EX2 R103, R103 ;  /* 0x0000006700677308 */ /* 0x000ee20000000800 */
[----:B----4-:R-:W-:Y:S01]  /*4bc0*/  F2FP.F16.F32.PACK_AB R98, R122, R123 ;  /* 0x0000007b7a62723e */ /* 0x010fe200000000ff */
        /* <DEDUP_REMOVED lines=8> */
[--C-:B------:R-:W-:Y:S01]  /*4c50*/  FFMA.FTZ R170, R170, UR4, -R109.reuse ;  /* 0x00000004aaaa7c23 */ /* 0x100fe2000801086d */
[--C-:B------:R-:W-:Y:S01]  /*4c60*/  FFMA.FTZ R169, R169, UR4, -R109.reuse ;  /* 0x00000004a9a97c23 */ /* 0x100fe2000801086d */
[----:B------:R-:W-:Y:S01]  /*4c70*/  FFMA.FTZ R109, R168, UR4, -R109 ;  /* 0x00000004a86d7c23 */ /* 0x000fe2000801086d */
[C---:B------:R-:W-:Y:S01]  /*4c80*/  FMUL.FTZ R52, R2.reuse, R52 ;  /* 0x0000003402347220 */ /* 0x040fe20000410000 */
[----:B------:R-:W-:Y:S01]  /*4c90*/  FMUL.FTZ R53, R2, R53 ;  /* 0x0000003502357220 */ /* 0x000fe20000410000 */
[C---:B------:R-:W-:Y:S01]  /*4ca0*/  FMUL.FTZ R54, R0.reuse, R54 ;  /* 0x0000003600367220 */ /* 0x040fe20000410000 */
[----:B------:R4:W-:Y:S01]  /*4cb0*/  MUFU.EX2 R168, R109 ;  /* 0x0000006d00a87308 */ /* 0x0009e20000000800 */
[----:B---3--:R-:W-:Y:S01]  /*4cc0*/  F2FP.F16.F32.PACK_AB R99, R103, R120 ;  /* 0x000000786763723e */ /* 0x008fe200000000ff */
[----:B------:R-:W-:Y:S01]  /*4cd0*/  FMUL.FTZ R55, R0, R55 ;  /* 0x0000003700377220 */ /* 0x000fe20000410000 */
[C---:B------:R-:W-:Y:S01]  /*4ce0*/  FMUL.FTZ R56, R2.reuse, R56 ;  /* 0x0000003802387220 */ /* 0x040fe20000410000 */
[----:B------:R-:W-:Y:S01]  /*4cf0*/  FMUL.FTZ R57, R2, R57 ;  /* 0x0000003902397220 */ /* 0x000fe20000410000 */
[C---:B------:R-:W-:Y:S01]  /*4d00*/  FMUL.FTZ R58, R0.reuse, R58 ;  /* 0x0000003a003a7220 */ /* 0x040fe20000410000 */
[----:B------:R-:W-:Y:S01]  /*4d10*/  FMUL.FTZ R59, R0, R59 ;  /* 0x0000003b003b7220 */ /* 0x000fe20000410000 */
[----:B------:R-:W-:Y:S01]  /*4d20*/  FFMA.FTZ R127, R2, R167, R127 ;  /* 0x000000a7027f7223 */ /* 0x000fe2000001007f */
[C---:B------:R-:W-:Y:S02]  /*4d30*/  HMMA.16816.F32 R4, R96.reuse, R16, R4 ;  /* 0x000000106004723c */ /* 0x040fe40000001804 */
[----:B------:R-:W-:Y:S03]  /*4d40*/  MUFU.EX2 R126, R126 ;  /* 0x0000007e007e7308 */ /* 0x000fe60000000800 */
[----:B------:R-:W-:Y:S01]  /*4d50*/  FFMA.FTZ R125, R0, R166, R125 ;  /* 0x000000a6007d7223 */ /* 0x000fe2000001007d */
[C---:B------:R-:W-:Y:S01]  /*4d60*/  HMMA.16816.F32 R8, R96.reuse, R18, R8 ;  /* 0x000000126008723c */ /* 0x040fe20000001808 */
[----:B----4-:R-:W-:Y:S05]  /*4d70*/  LDSM.16.MT88.4 R108, [R140+0x9800] ;  /* 0x009800008c6c783b */ /* 0x010fea0000004200 */
[----:B------:R-:W3:Y:S01]  /*4d80*/  MUFU.EX2 R129, R129 ;  /* 0x0000008100817308 */ /* 0x000ee20000000800 */
[C---:B------:R-:W-:Y:S01]  /*4d90*/  FMUL.FTZ R16, R2.reuse, R84 ;  /* 0x0000005402107220 */ /* 0x040fe20000410000 */
[C---:B------:R-:W-:Y:S03]  /*4da0*/  HMMA.16816.F32 R12, R96.reuse, R24, R12 ;  /* 0x00000018600c723c */ /* 0x040fe6000000180c */
[----:B------:R-:W-:Y:S01]  /*4db0*/  FMUL.FTZ R17, R2, R85 ;  /* 0x0000005502117220 */ /* 0x000fe20000410000 */
[C---:B------:R-:W-:Y:S01]  /*4dc0*/  FMUL.FTZ R18, R0.reuse, R86 ;  /* 0x0000005600127220 */ /* 0x040fe20000410000 */
[----:B------:R-:W-:Y:S02]  /*4dd0*/  FMUL.FTZ R19, R0, R87 ;  /* 0x0000005700137220 */ /* 0x000fe40000410000 */
[C---:B------:R-:W-:Y:S01]  /*4de0*/  FMUL.FTZ R24, R2.reuse, R76 ;  /* 0x0000004c02187220 */ /* 0x040fe20000410000 */
[----:B------:R-:W-:Y:S01]  /*4df0*/  LDSM.16.MT88.4 R84, [R141+0x8800] ;  /* 0x008800008d54783b */ /* 0x000fe20000004200 */
[----:B------:R-:W-:Y:S02]  /*4e00*/  MUFU.EX2 R128, R128 ;  /* 0x0000008000807308 */ /* 0x000fe40000000800 */
[----:B------:R-:W-:Y:S01]  /*4e10*/  FMUL.FTZ R25, R2, R77 ;  /* 0x0000004d02197220 */ /* 0x000fe20000410000 */
[----:B------:R-:W-:Y:S01]  /*4e20*/  FADD.FTZ R124, R124, R127 ;  /* 0x0000007f7c7c7221 */ /* 0x000fe20000010000 */
[----:B------:R-:W-:Y:S01]  /*4e30*/  FADD.FTZ R125, R121, R125 ;  /* 0x0000007d797d7221 */ /* 0x000fe20000010000 */
[C---:B------:R-:W-:Y:S03]  /*4e40*/  HMMA.16816.F32 R16, R96.reuse, R26, R16 ;  /* 0x0000001a6010723c */ /* 0x040fe60000001810 */
[----:B------:R-:W-:Y:S02]  /*4e50*/  FADD.FTZ R120, R120, R125 ;  /* 0x0000007d78787221 */ /* 0x000fe40000010000 */
[----:B------:R-:W4:Y:S01]  /*4e60*/  MUFU.EX2 R131, R131 ;  /* 0x0000008300837308 */ /* 0x000f220000000800 */
[C---:B------:R-:W-:Y:S05]  /*4e70*/  HMMA.16816.F32 R20, R96.reuse, R32, R20 ;  /* 0x000000206014723c */ /* 0x040fea0000001814 */
[C---:B------:R-:W-:Y:S01]  /*4e80*/  FMUL.FTZ R26, R0.reuse, R78 ;  /* 0x0000004e001a7220 */ /* 0x040fe20000410000 */
[----:B------:R-:W-:Y:S01]  /*4e90*/  FMUL.FTZ R27, R0, R79 ;  /* 0x0000004f001b7220 */ /* 0x000fe20000410000 */
[C---:B------:R-:W-:Y:S01]  /*4ea0*/  FMUL.FTZ R32, R2.reuse, R68 ;  /* 0x0000004402207220 */ /* 0x040fe20000410000 */
[----:B------:R-:W-:Y:S01]  /*4eb0*/  LDSM.16.MT88.4 R76, [R143+0x8800] ;  /* 0x008800008f4c783b */ /* 0x000fe20000004200 */
[----:B------:R-:W-:Y:S02]  /*4ec0*/  MUFU.EX2 R130, R130 ;  /* 0x0000008200827308 */ /* 0x000fe40000000800 */
[----:B------:R-:W-:Y:S01]  /*4ed0*/  FMUL.FTZ R33, R2, R69 ;  /* 0x0000004502217220 */ /* 0x000fe20000410000 */
[----:B------:R-:W-:Y:S01]  /*4ee0*/  FADD.FTZ R103, R103, R120 ;  /* 0x0000007867677221 */ /* 0x000fe20000010000 */
[C---:B------:R-:W-:Y:S06]  /*4ef0*/  HMMA.16816.F32 R24, R96.reuse, R34, R24 ;  /* 0x000000226018723c */ /* 0x040fec0000001818 */
[----:B------:R-:W5:Y:S01]  /*4f00*/  MUFU.EX2 R175, R175 ;  /* 0x000000af00af7308 */ /* 0x000f620000000800 */
[C---:B------:R-:W-:Y:S04]  /*4f10*/  HMMA.16816.F32 R28, R96.reuse, R104, R28 ;  /* 0x00000068601c723c */ /* 0x040fe8000000181c */
[C---:B------:R-:W-:Y:S01]  /*4f20*/  FMUL.FTZ R34, R0.reuse, R70 ;  /* 0x0000004600227220 */ /* 0x040fe20000410000 */
[----:B------:R-:W-:Y:S04]  /*4f30*/  FMUL.FTZ R35, R0, R71 ;  /* 0x0000004700237220 */ /* 0x000fe80000410000 */
[----:B------:R-:W-:Y:S01]  /*4f40*/  MUFU.EX2 R174, R174 ;  /* 0x000000ae00ae7308 */ /* 0x000fe20000000800 */
[----:B------:R-:W3:Y:S01]  /*4f50*/  LDSM.16.MT88.4 R68, [R141+0xa000] ;  /* 0x00a000008d44783b */ /* 0x000ee20000004200 */
[----:B------:R-:W-:Y:S01]  /*4f60*/  MOV R0, R3 ;  /* 0x0000000300007202 */ /* 0x000fe20000000f00 */
[C---:B------:R-:W-:Y:S07]  /*4f70*/  HMMA.16816.F32 R32, R96.reuse, R106, R32 ;  /* 0x0000006a6020723c */ /* 0x040fee0000001820 */
[----:B------:R-:W5:Y:S01]  /*4f80*/  MUFU.EX2 R177, R177 ;  /* 0x000000b100b17308 */ /* 0x000f620000000800 */
[C---:B--2---:R-:W-:Y:S09]  /*4f90*/  HMMA.16816.F32 R36, R96.reuse, R88, R36 ;  /* 0x000000586024723c */ /* 0x044ff20000001824 */
[----:B------:R-:W-:Y:S01]  /*4fa0*/  MUFU.EX2 R182, R182 ;  /* 0x000000b600b67308 */ /* 0x000fe20000000800 */
[C---:B------:R-:W-:Y:S01]  /*4fb0*/  HMMA.16816.F32 R40, R96.reuse, R90, R40 ;  /* 0x0000005a6028723c */ /* 0x040fe20000001828 */
[----:B------:R-:W-:Y:S05]  /*4fc0*/  LDSM.16.MT88.4 R88, [R140+0x8800] ;  /* 0x008800008c58783b */ /* 0x000fea0000004200 */
[C---:B-1----:R-:W-:Y:S03]  /*4fd0*/  HMMA.16816.F32 R44, R96.reuse, R80, R44 ;  /* 0x00000050602c723c */ /* 0x042fe6000000182c */
[----:B------:R-:W-:Y:S03]  /*4fe0*/  MUFU.EX2 R187, R187 ;  /* 0x000000bb00bb7308 */ /* 0x000fe60000000800 */
[C---:B------:R-:W-:Y:S01]  /*4ff0*/  HMMA.16816.F32 R48, R96.reuse, R82, R48 ;  /* 0x000000526030723c */ /* 0x040fe20000001830 */
[----:B------:R-:W1:Y:S06]  /*5000*/  LDSM.16.MT88.4 R80, [R142+0x8800] ;  /* 0x008800008e50783b */ /* 0x000e6c0000004200 */
[----:B------:R-:W-:Y:S01]  /*5010*/  MUFU.EX2 R180, R180 ;  /* 0x000000b400b47308 */ /* 0x000fe20000000800 */
[C---:B---3--:R-:W-:Y:S09]  /*5020*/  HMMA.16816.F32 R52, R96.reuse, R68, R52 ;  /* 0x000000446034723c */ /* 0x048ff20000001834 */
[----:B------:R-:W-:Y:S01]  /*5030*/  MUFU.EX2 R183, R183 ;  /* 0x000000b700b77308 */ /* 0x000fe20000000800 */
[C---:B------:R-:W-:Y:S09]  /*5040*/  HMMA.16816.F32 R56, R96.reuse, R70, R56 ;  /* 0x000000466038723c */ /* 0x040ff20000001838 */
[----:B------:R-:W-:Y:S02]  /*5050*/  MUFU.EX2 R178, R178 ;  /* 0x000000b200b27308 */ /* 0x000fe40000000800 */
[----:B------:R-:W-:Y:S01]  /*5060*/  F2FP.F16.F32.PACK_AB R68, R129, R126 ;  /* 0x0000007e8144723e */ /* 0x000fe200000000ff */
[C---:B------:R-:W-:Y:S03]  /*5070*/  HMMA.16816.F32 R60, R96.reuse, R72, R60 ;  /* 0x00000048603c723c */ /* 0x040fe6000000183c */
[----:B----4-:R-:W-:Y:S03]  /*5080*/  F2FP.F16.F32.PACK_AB R69, R131, R128 ;  /* 0x000000808345723e */ /* 0x010fe600000000ff */
[----:B------:R-:W-:Y:S01]  /*5090*/  HMMA.16816.F32 R64, R96, R74, R64 ;  /* 0x0000004a6040723c */ /* 0x000fe20000001840 */
[----:B------:R-:W2:Y:S01]  /*50a0*/  LDSM.16.MT88.4 R72, [R143+0xa800] ;  /* 0x00a800008f48783b */ /* 0x000ea20000004200 */
[----:B------:R-:W-:Y:S03]  /*50b0*/  MUFU.EX2 R185, R185 ;  /* 0x000000b900b97308 */ /* 0x000fe60000000800 */
[----:B-----5:R-:W-:Y:S01]  /*50c0*/  F2FP.F16.F32.PACK_AB R70, R175, R130 ;  /* 0x00000082af46723e */ /* 0x020fe200000000ff */
[----:B------:R-:W-:Y:S01]  /*50d0*/  FADD.FTZ R128, R128, R103 ;  /* 0x0000006780807221 */ /* 0x000fe20000010000 */
[----:B------:R-:W-:Y:S05]  /*50e0*/  F2FP.F16.F32.PACK_AB R71, R177, R174 ;  /* 0x000000aeb147723e */ /* 0x000fea00000000ff */
[----:B------:R-:W-:Y:S01]  /*50f0*/  MUFU.EX2 R176, R176 ;  /* 0x000000b000b07308 */ /* 0x000fe20000000800 */
[----:B------:R-:W-:Y:S01]  /*5100*/  MOV R103, R100 ;  /* 0x0000006400677202 */ /* 0x000fe20000000f00 */
[----:B------:R-:W-:Y:S01]  /*5110*/  FADD.FTZ R131, R131, R128 ;  /* 0x0000008083837221 */ /* 0x000fe20000010000 */
[C---:B------:R-:W-:Y:S07]  /*5120*/  HMMA.16816.F32 R4, R68.reuse, R76, R4 ;  /* 0x0000004c4404723c */ /* 0x040fee0000001804 */
[----:B------:R-:W-:Y:S01]  /*5130*/  MUFU.EX2 R179, R179 ;  /* 0x000000b300b37308 */ /* 0x000fe20000000800 */
[----:B------:R-:W-:Y:S01]  /*5140*/  FADD.FTZ R174, R174, R131 ;  /* 0x00000083aeae7221 */ /* 0x000fe20000010000 */
[C---:B------:R-:W-:Y:S01]  /*5150*/  HMMA.16816.F32 R8, R68.reuse, R78, R8 ;  /* 0x0000004e4408723c */ /* 0x040fe20000001808 */
[----:B------:R-:W3:Y:S02]  /*5160*/  LDSM.16.MT88.4 R76, [R142+0xa800] ;  /* 0x00a800008e4c783b */ /* 0x000ee40000004200 */
[----:B------:R-:W-:Y:S03]  /*5170*/  FADD.FTZ R177, R177, R174 ;  /* 0x000000aeb1b17221 */ /* 0x000fe60000010000 */
[C---:B-1----:R-:W-:Y:S02]  /*5180*/  HMMA.16816.F32 R12, R68.reuse, R80, R12 ;  /* 0x00000050440c723c */ /* 0x042fe4000000180c */
[----:B------:R-:W-:Y:S04]  /*5190*/  MUFU.EX2 R170, R170 ;  /* 0x000000aa00aa7308 */ /* 0x000fe80000000800 */
[C---:B------:R-:W-:Y:S01]  /*51a0*/  HMMA.16816.F32 R16, R68.reuse, R82, R16 ;  /* 0x000000524410723c */ /* 0x040fe20000001810 */
[----:B------:R-:W1:Y:S05]  /*51b0*/  LDSM.16.MT88.4 R80, [R141+0xa800] ;  /* 0x00a800008d50783b */ /* 0x000e6a0000004200 */
[----:B------:R-:W4:Y:S01]  /*51c0*/  MUFU.EX2 R181, R181 ;  /* 0x000000b500b57308 */ /* 0x000f220000000800 */
[C---:B------:R-:W-:Y:S09]  /*51d0*/  HMMA.16816.F32 R20, R68.reuse, R84, R20 ;  /* 0x000000544414723c */ /* 0x040ff20000001814 */
[----:B------:R-:W-:Y:S01]  /*51e0*/  MUFU.EX2 R172, R172 ;  /* 0x000000ac00ac7308 */ /* 0x000fe20000000800 */
[C---:B------:R-:W-:Y:S01]  /*51f0*/  HMMA.16816.F32 R24, R68.reuse, R86, R24 ;  /* 0x000000564418723c */ /* 0x040fe20000001818 */
[----:B------:R-:W5:Y:S05]  /*5200*/  LDSM.16.MT88.4 R84, [R140+0xa800] ;  /* 0x00a800008c54783b */ /* 0x000f6a0000004200 */
[C---:B------:R-:W-:Y:S03]  /*5210*/  HMMA.16816.F32 R28, R68.reuse, R88, R28 ;  /* 0x00000058441c723c */ /* 0x040fe6000000181c */
[----:B------:R-:W3:Y:S02]  /*5220*/  MUFU.EX2 R171, R171 ;  /* 0x000000ab00ab7308 */ /* 0x000ee40000000800 */
[----:B----4-:R-:W-:Y:S01]  /*5230*/  F2FP.F16.F32.PACK_AB R104, R181, R170 ;  /* 0x000000aab568723e */ /* 0x010fe200000000ff */
[C---:B------:R-:W-:Y:S01]  /*5240*/  HMMA.16816.F32 R32, R68.reuse, R90, R32 ;  /* 0x0000005a4420723c */ /* 0x040fe20000001820 */
[----:B------:R-:W-:Y:S06]  /*5250*/  LDSM.16.MT88.4 R88, [R142+0x9000] ;  /* 0x009000008e58783b */ /* 0x000fec0000004200 */
[----:B------:R-:W4:Y:S01]  /*5260*/  MUFU.EX2 R169, R169 ;  /* 0x000000a900a97308 */ /* 0x000f220000000800 */
[C---:B--2---:R-:W-:Y:S09]  /*5270*/  HMMA.16816.F32 R36, R68.reuse, R72, R36 ;  /* 0x000000484424723c */ /* 0x044ff20000001824 */
[----:B------:R-:W-:Y:S01]  /*5280*/  MUFU.EX2 R102, R102 ;  /* 0x0000006600667308 */ /* 0x000fe20000000800 */
[C---:B------:R-:W-:Y:S01]  /*5290*/  HMMA.16816.F32 R40, R68.reuse, R74, R40 ;  /* 0x0000004a4428723c */ /* 0x040fe20000001828 */
[----:B------:R-:W2:Y:S02]  /*52a0*/  LDSM.16.MT88.4 R72, [R143+0x9000] ;  /* 0x009000008f48783b */ /* 0x000ea40000004200 */
[----:B---3--:R-:W-:Y:S03]  /*52b0*/  F2FP.F16.F32.PACK_AB R105, R171, R172 ;  /* 0x000000acab69723e */ /* 0x008fe600000000ff */
[C---:B------:R-:W-:Y:S03]  /*52c0*/  HMMA.16816.F32 R44, R68.reuse, R76, R44 ;  /* 0x0000004c442c723c */ /* 0x040fe6000000182c */
[----:B------:R-:W3:Y:S02]  /*52d0*/  MUFU.EX2 R101, R101 ;  /* 0x0000006500657308 */ /* 0x000ee40000000800 */
[----:B----4-:R-:W-:Y:S01]  /*52e0*/  F2FP.F16.F32.PACK_AB R106, R168, R169 ;  /* 0x000000a9a86a723e */ /* 0x010fe200000000ff */
[C---:B------:R-:W-:Y:S01]  /*52f0*/  HMMA.16816.F32 R48, R68.reuse, R78, R48 ;  /* 0x0000004e4430723c */ /* 0x040fe20000001830 */
[----:B------:R-:W4:Y:S05]  /*5300*/  LDSM.16.MT88.4 R76, [R141+0x9000] ;  /* 0x009000008d4c783b */ /* 0x000f2a0000004200 */
[C---:B-1----:R-:W-:Y:S06]  /*5310*/  HMMA.16816.F32 R52, R68.reuse, R80, R52 ;  /* 0x000000504434723c */ /* 0x042fec0000001834 */
[C---:B------:R-:W-:Y:S01]  /*5320*/  HMMA.16816.F32 R56, R68.reuse, R82, R56 ;  /* 0x000000524438723c */ /* 0x040fe20000001838 */
[----:B------:R-:W1:Y:S04]  /*5330*/  LDSM.16.MT88.4 R80, [R140+0x9000] ;  /* 0x009000008c50783b */ /* 0x000e680000004200 */
[----:B---3--:R-:W-:Y:S01]  /*5340*/  F2FP.F16.F32.PACK_AB R107, R101, R102 ;  /* 0x00000066656b723e */ /* 0x008fe200000000ff */
[C---:B-----5:R-:W-:Y:S06]  /*5350*/  HMMA.16816.F32 R60, R68.reuse, R84, R60 ;  /* 0x00000054443c723c */ /* 0x060fec000000183c */
[----:B------:R-:W-:Y:S01]  /*5360*/  HMMA.16816.F32 R64, R68, R86, R64 ;  /* 0x000000564440723c */ /* 0x000fe20000001840 */
[----:B------:R-:W3:Y:S06]  /*5370*/  LDSM.16.MT88.4 R84, [R143+0xb000] ;  /* 0x00b000008f54783b */ /* 0x000eec0000004200 */
[----:B------:R-:W-:Y:S04]  /*5380*/  F2FP.F16.F32.PACK_AB R68, R187, R182 ;  /* 0x000000b6bb44723e */ /* 0x000fe800000000ff */
[----:B------:R-:W-:Y:S01]  /*5390*/  F2FP.F16.F32.PACK_AB R69, R183, R180 ;  /* 0x000000b4b745723e */ /* 0x000fe200000000ff */
[----:B------:R-:W-:Y:S01]  /*53a0*/  FADD.FTZ R180, R180, R177 ;  /* 0x000000b1b4b47221 */ /* 0x000fe20000010000 */
[----:B------:R-:W-:Y:S02]  /*53b0*/  F2FP.F16.F32.PACK_AB R70, R185, R178 ;  /* 0x000000b2b946723e */ /* 0x000fe400000000ff */
[----:B------:R-:W-:Y:S01]  /*53c0*/  F2FP.F16.F32.PACK_AB R71, R179, R176 ;  /* 0x000000b0b347723e */ /* 0x000fe200000000ff */
[----:B------:R-:W-:Y:S04]  /*53d0*/  FADD.FTZ R183, R183, R180 ;  /* 0x000000b4b7b77221 */ /* 0x000fe80000010000 */
[----:B------:R-:W-:Y:S02]  /*53e0*/  FADD.FTZ R176, R176, R183 ;  /* 0x000000b7b0b07221 */ /* 0x000fe40000010000 */
[C---:B--2---:R-:W-:Y:S03]  /*53f0*/  HMMA.16816.F32 R4, R68.reuse, R72, R4 ;  /* 0x000000484404723c */ /* 0x044fe60000001804 */
[----:B------:R-:W-:Y:S03]  /*5400*/  FADD.FTZ R179, R179, R176 ;  /* 0x000000b0b3b37221 */ /* 0x000fe60000010000 */
[C---:B------:R-:W-:Y:S01]  /*5410*/  HMMA.16816.F32 R8, R68.reuse, R74, R8 ;  /* 0x0000004a4408723c */ /* 0x040fe20000001808 */
[----:B------:R-:W2:Y:S04]  /*5420*/  LDSM.16.MT88.4 R72, [R142+0xb000] ;  /* 0x00b000008e48783b */ /* 0x000ea80000004200 */
[----:B------:R-:W-:Y:S01]  /*5430*/  FADD.FTZ R172, R172, R179 ;  /* 0x000000b3acac7221 */ /* 0x000fe20000010000 */
[C---:B------:R-:W-:Y:S05]  /*5440*/  HMMA.16816.F32 R12, R68.reuse, R88, R12 ;  /* 0x00000058440c723c */ /* 0x040fea000000180c */
[----:B------:R-:W-:Y:S01]  /*5450*/  FADD.FTZ R171, R171, R172 ;  /* 0x000000acabab7221 */ /* 0x000fe20000010000 */
[C---:B------:R-:W-:Y:S01]  /*5460*/  HMMA.16816.F32 R16, R68.reuse, R90, R16 ;  /* 0x0000005a4410723c */ /* 0x040fe20000001810 */
[----:B------:R-:W5:Y:S04]  /*5470*/  LDSM.16.MT88.4 R88, [R141+0xb000] ;  /* 0x00b000008d58783b */ /* 0x000f680000004200 */
[----:B------:R-:W-:Y:S01]  /*5480*/  FADD.FTZ R102, R102, R171 ;  /* 0x000000ab66667221 */ /* 0x000fe20000010000 */
[C---:B----4-:R-:W-:Y:S05]  /*5490*/  HMMA.16816.F32 R20, R68.reuse, R76, R20 ;  /* 0x0000004c4414723c */ /* 0x050fea0000001814 */
[----:B------:R-:W-:Y:S01]  /*54a0*/  FADD.FTZ R166, R101, R102 ;  /* 0x0000006665a67221 */ /* 0x000fe20000010000 */
[C---:B------:R-:W-:Y:S01]  /*54b0*/  HMMA.16816.F32 R24, R68.reuse, R78, R24 ;  /* 0x0000004e4418723c */ /* 0x040fe20000001818 */
[----:B------:R-:W4:Y:S05]  /*54c0*/  LDSM.16.MT88.4 R76, [R140+0xb000] ;  /* 0x00b000008c4c783b */ /* 0x000f2a0000004200 */
[C---:B-1----:R-:W-:Y:S06]  /*54d0*/  HMMA.16816.F32 R28, R68.reuse, R80, R28 ;  /* 0x00000050441c723c */ /* 0x042fec000000181c */
[C---:B------:R-:W-:Y:S06]  /*54e0*/  HMMA.16816.F32 R32, R68.reuse, R82, R32 ;  /* 0x000000524420723c */ /* 0x040fec0000001820 */
[C---:B---3--:R-:W-:Y:S06]  /*54f0*/  HMMA.16816.F32 R36, R68.reuse, R84, R36 ;  /* 0x000000544424723c */ /* 0x048fec0000001824 */
[C---:B------:R-:W-:Y:S01]  /*5500*/  HMMA.16816.F32 R40, R68.reuse, R86, R40 ;  /* 0x000000564428723c */ /* 0x040fe20000001828 */
[----:B------:R-:W1:Y:S05]  /*5510*/  LDSM.16.MT88.4 R84, [R142+0x9800] ;  /* 0x009800008e54783b */ /* 0x000e6a0000004200 */
[C---:B--2---:R-:W-:Y:S06]  /*5520*/  HMMA.16816.F32 R44, R68.reuse, R72, R44 ;  /* 0x00000048442c723c */ /* 0x044fec000000182c */
[C---:B------:R-:W-:Y:S01]  /*5530*/  HMMA.16816.F32 R48, R68.reuse, R74, R48 ;  /* 0x0000004a4430723c */ /* 0x040fe20000001830 */
[----:B------:R-:W2:Y:S05]  /*5540*/  LDSM.16.MT88.4 R72, [R141+0x9800] ;  /* 0x009800008d48783b */ /* 0x000eaa0000004200 */
[C---:B-----5:R-:W-:Y:S06]  /*5550*/  HMMA.16816.F32 R52, R68.reuse, R88, R52 ;  /* 0x000000584434723c */ /* 0x060fec0000001834 */
[C---:B------:R-:W-:Y:S06]  /*5560*/  HMMA.16816.F32 R56, R68.reuse, R90, R56 ;  /* 0x0000005a4438723c */ /* 0x040fec0000001838 */
[C---:B----4-:R-:W-:Y:S06]  /*5570*/  HMMA.16816.F32 R60, R68.reuse, R76, R60 ;  /* 0x0000004c443c723c */ /* 0x050fec000000183c */
[----:B------:R-:W-:Y:S06]  /*5580*/  HMMA.16816.F32 R64, R68, R78, R64 ;  /* 0x0000004e4440723c */ /* 0x000fec0000001840 */
[C---:B------:R-:W-:Y:S01]  /*5590*/  HMMA.16816.F32 R96, R104.reuse, R92, R4 ;  /* 0x0000005c6860723c */ /* 0x040fe20000001804 */
[----:B------:R-:W3:Y:S05]  /*55a0*/  LDSM.16.MT88.4 R4, [R141+0xb800] ;  /* 0x00b800008d04783b */ /* 0x000eea0000004200 */
[C---:B------:R-:W-:Y:S03]  /*55b0*/  HMMA.16816.F32 R92, R104.reuse, R94, R8 ;  /* 0x0000005e685c723c */ /* 0x040fe60000001808 */
[----:B------:R-:W4:Y:S03]  /*55c0*/  LDSM.16.MT88.4 R8, [R140+0xb800] ;  /* 0x00b800008c08783b */ /* 0x000f260000004200 */
[C---:B-1----:R-:W-:Y:S06]  /*55d0*/  HMMA.16816.F32 R88, R104.reuse, R84, R12 ;  /* 0x000000546858723c */ /* 0x042fec000000180c */
[C---:B------:R-:W-:Y:S05]  /*55e0*/  HMMA.16816.F32 R84, R104.reuse, R86, R16 ;  /* 0x000000566854723c */ /* 0x040fea0000001810 */
[----:B------:R-:W-:Y:S01]  /*55f0*/  FADD.FTZ R13, R123, R124 ;  /* 0x0000007c7b0d7221 */ /* 0x000fe20000010000 */
[C---:B--2---:R-:W-:Y:S05]  /*5600*/  HMMA.16816.F32 R80, R104.reuse, R72, R20 ;  /* 0x000000486850723c */ /* 0x044fea0000001814 */
[----:B------:R-:W-:Y:S01]  /*5610*/  FADD.FTZ R13, R122, R13 ;  /* 0x0000000d7a0d7221 */ /* 0x000fe20000010000 */
[C---:B------:R-:W-:Y:S05]  /*5620*/  HMMA.16816.F32 R76, R104.reuse, R74, R24 ;  /* 0x0000004a684c723c */ /* 0x040fea0000001818 */
        /* <DEDUP_REMOVED lines=13> */
[C---:B---3--:R-:W-:Y:S05]  /*5700*/  HMMA.16816.F32 R52, R104.reuse, R4, R52 ;  /* 0x000000046834723c */ /* 0x048fea0000001834 */
[----:B------:R-:W-:Y:S01]  /*5710*/  FADD.FTZ R185, R185, R178 ;  /* 0x000000b2b9b97221 */ /* 0x000fe20000010000 */
[C---:B------:R-:W-:Y:S05]  /*5720*/  HMMA.16816.F32 R56, R104.reuse, R6, R56 ;  /* 0x000000066838723c */ /* 0x040fea0000001838 */
[----:B------:R-:W-:Y:S01]  /*5730*/  FADD.FTZ R170, R170, R185 ;  /* 0x000000b9aaaa7221 */ /* 0x000fe20000010000 */
[C---:B----4-:R-:W-:Y:S05]  /*5740*/  HMMA.16816.F32 R60, R104.reuse, R8, R60 ;  /* 0x00000008683c723c */ /* 0x050fea000000183c */
[----:B------:R-:W-:Y:S01]  /*5750*/  FADD.FTZ R170, R181, R170 ;  /* 0x000000aab5aa7221 */ /* 0x000fe20000010000 */
[----:B------:R-:W-:Y:S05]  /*5760*/  HMMA.16816.F32 R64, R104, R10, R64 ;  /* 0x0000000a6840723c */ /* 0x000fea0000001840 */
[----:B------:R-:W-:Y:S06]  /*5770*/  FADD.FTZ R167, R169, R170 ;  /* 0x000000aaa9a77221 */ /* 0x000fec0000010000 */
[----:B------:R-:W-:Y:S01]  /*5780*/  FADD.FTZ R167, R168, R167 ;  /* 0x000000a7a8a77221 */ /* 0x000fe20000010000 */
[----:B------:R-:W-:Y:S01]  /*5790*/  @!UPT UIADD3 URZ, URZ, URZ, URZ ;  /* 0x0000003f3f3ff290 */ /* 0x000fe2000fffe03f */
[----:B------:R-:W-:Y:S11]  /*57a0*/  @P0 BRA `(.L_x_600) ;  /* 0xffffffdc00b40947 */ /* 0x000ff6000383ffff */
.L_x_599:
        /* <DEDUP_REMOVED lines=248> */
.L_x_604:
[----:B------:R-:W-:Y:S05]  /*6730*/  BSYNC B0 ;  /* 0x0000000000007941 */ /* 0x000fea0003800000 */
.L_x_603:
        /* <DEDUP_REMOVED lines=45> */
.L_x_597:
        /* <DEDUP_REMOVED lines=91> */
.L_x_606:
[----:B------:R-:W-:Y:S05]  /*6fc0*/  BSYNC B0 ;  /* 0x0000000000007941 */ /* 0x000fea0003800000 */
.L_x_605:
        /* <DEDUP_REMOVED lines=10> */
.L_x_608:
[----:B------:R-:W-:Y:S05]  /*7070*/  BSYNC B0 ;  /* 0x0000000000007941 */ /* 0x000fea0003800000 */
.L_x_607:
        /* <DEDUP_REMOVED lines=10> */
.L_x_610:
[----:B------:R-:W-:Y:S05]  /*7120*/  BSYNC B0 ;  /* 0x0000000000007941 */ /* 0x000fea0003800000 */
.L_x_609:
        /* <DEDUP_REMOVED lines=10> */
.L_x_611:
        /* <DEDUP_REMOVED lines=11> */
.L_x_1746:


//--------------------- .text._ZN5flash16flash_fwd_kernelI23Flash_fwd_kernel_traitsILi128ELi64ELi64ELi4ELb0ELb0EN7cutlass6half_tE19Flash_kernel_traitsILi128ELi64ELi64ELi4ES3_EELb0ELb1ELb0ELb0ELb0ELb1ELb0ELb0EEEvNS_16Flash_fwd_paramsE --------------------------
	.section	.text._ZN5flash16flash_fwd_kernelI23Flash_fwd_kernel_traitsILi128ELi64ELi64ELi4ELb0ELb0EN7cutlass6half_tE19Flash_kernel_traitsILi128ELi64ELi64ELi4ES3_EELb0ELb1ELb0ELb0ELb0ELb1ELb0ELb0EEEvNS_16Flash_fwd_paramsE,"ax",@progbits
	.align	128
        .global         _ZN5flash16flash_fwd_kernelI23Flash_fwd_kernel_traitsILi128ELi64ELi64ELi4ELb0ELb0EN7cutlass6half_tE19Flash_kernel_traitsILi128ELi64ELi64ELi4ES3_EELb0ELb1ELb0ELb0ELb0ELb1ELb0ELb0EEEvNS_16Flash_fwd_paramsE
        .type           _ZN5flash16flash_fwd_kernelI23Flash_fwd_kernel_traitsILi128ELi64ELi64ELi4ELb0ELb0EN7cutlass6half_tE19Flash_kernel_traitsILi128ELi64ELi64ELi4ES3_EELb0ELb1ELb0ELb0ELb0ELb1ELb0ELb0EEEvNS_16Flash_fwd_paramsE,@function
        .size           _ZN5flash16flash_fwd_kernelI23Flash_fwd_kernel_traitsILi128ELi64ELi64ELi4ELb0ELb0EN7cutlass6half_tE19Flash_kernel_traitsILi128ELi64ELi64ELi4ES3_EELb0ELb1ELb0ELb0ELb0ELb1ELb0ELb0EEEvNS_16Flash_fwd_paramsE,(.L_x_1747 - _ZN5flash16flash_fwd_kernelI23Flash_fwd_kernel_traitsILi128ELi64ELi64ELi4ELb0ELb0EN7cutlass6half_tE19Flash_kernel_traitsILi128ELi64ELi64ELi4ES3_EELb0ELb1ELb0ELb0ELb0ELb1ELb0ELb0EEEvNS_16Flash_fwd_paramsE)
        .other          _ZN5flash16flash_fwd_kernelI23Flash_fwd_kernel_traitsILi128ELi64ELi64ELi4ELb0ELb0EN7cutlass6half_tE19Flash_kernel_traitsILi128ELi64ELi64ELi4ES3_EELb0ELb1ELb0ELb0ELb0ELb1ELb0ELb0EEEvNS_16Flash_fwd_paramsE,@"STO_CUDA_ENTRY STV_DEFAULT"
_ZN5flash16flash_fwd_kernelI23Flash_fwd_kernel_traitsILi128ELi64ELi64ELi4ELb0ELb0EN7cutlass6half_tE19Flash_kernel_traitsILi128ELi64ELi64ELi4ES3_EELb0ELb1ELb0ELb0ELb0ELb1ELb0ELb0EEEvNS_16Flash_fwd_paramsE:
.text._ZN5flash16flash_fwd_kernelI23Flash_fwd_kernel_traitsILi128ELi64ELi64ELi4ELb0ELb0EN7cutlass6half_tE19Flash_kernel_traitsILi128ELi64ELi64ELi4ES3_EELb0ELb1ELb0ELb0ELb0ELb1ELb0ELb0EEEvNS_16Flash_fwd_paramsE:
[----:B------:R-:W-:Y:S08]  /*0000*/  LDC R1, c[0x0][0x28] ;  /* 0x00000a00ff017b82 */ /* 0x000ff00000000800 */
[----:B------:R-:W1:Y:S01]  /*0010*/  LDC.64 R4, c[0x0][0x2f0] ;  /* 0x0000bc00ff047b82 */ /* 0x000e620000000a00 */
[----:B------:R-:W2:Y:S01]  /*0020*/  S2R R6, SR_CTAID.Y ;  /* 0x0000000000067919 */ /* 0x000ea20000002600 */
[----:B------:R-:W-:Y:S01]  /*0030*/  IMAD.MOV.U32 R149, RZ, RZ, -0x1 ;  /* 0xffffffffff957424 */ /* 0x000fe200078e00ff */
[----:B------:R-:W-:-:S05]  /*0040*/  ULDC.64 UR12, c[0x0][0x208] ;  /* 0x00008200000c7ab9 */ /* 0x000fca0000000a00 */
[----:B------:R-:W3:Y:S08]  /*0050*/  LDC.64 R2, c[0x0][0x300] ;  /* 0x0000c000ff027b82 */ /* 0x000ef00000000a00 */
[----:B------:R-:W2:Y:S01]  /*0060*/  LDC.64 R8, c[0x0][0x2f0] ;  /* 0x0000bc00ff087b82 */ /* 0x000ea20000000a00 */
[----:B-1----:R-:W-:-:S07]  /*0070*/  ISETP.NE.U32.AND P2, PT, R4, RZ, PT ;  /* 0x000000ff0400720c */ /* 0x002fce0003f45070 */
[----:B------:R-:W1:Y:S01]  /*0080*/  LDC.U8 R7, c[0x0][0x3c2] ;  /* 0x0000f080ff077b82 */ /* 0x000e620000000000 */
[----:B------:R-:W-:Y:S02]  /*0090*/  ISETP.NE.AND.EX P2, PT, R5, RZ, PT, P2 ;  /* 0x000000ff0500720c */ /* 0x000fe40003f45320 */
[----:B---3--:R-:W-:-:S04]  /*00a0*/  ISETP.NE.U32.AND P1, PT, R2, RZ, PT ;  /* 0x000000ff0200720c */ /* 0x008fc80003f25070 */
[----:B------:R-:W-:Y:S02]  /*00b0*/  ISETP.NE.AND.EX P1, PT, R3, RZ, PT, P1 ;  /* 0x000000ff0300720c */ /* 0x000fe40003f25310 */
[----:B------:R-:W3:Y:S01]  /*00c0*/  LDC.64 R2, c[0x0][0x2f8] ;  /* 0x0000be00ff027b82 */ /* 0x000ee20000000a00 */
[----:B--2---:R-:W-:-:S05]  /*00d0*/  IMAD.WIDE R14, R6, 0x4, R8 ;  /* 0x00000004060e7825 */ /* 0x004fca00078e0208 */
[----:B------:R-:W2:Y:S02]  /*00e0*/  @P2 LDG.E R149, desc[UR12][R14.64] ;  /* 0x0000000c0e952981 */ /* 0x000ea4000c1e1900 */
[----:B------:R-:W4:Y:S02]  /*00f0*/  LDC.64 R8, c[0x0][0x2f8] ;  /* 0x0000be00ff087b82 */ /* 0x000f240000000a00 */
[----:B------:R-:W2:Y:S06]  /*0100*/  @P2 LDG.E R0, desc[UR12][R14.64+0x4] ;  /* 0x0000040c0e002981 */ /* 0x000eac000c1e1900 */
[----:B------:R-:W3:Y:S01]  /*0110*/  @P1 LDC.64 R4, c[0x0][0x300] ;  /* 0x0000c000ff041b82 */ /* 0x000ee20000000a00 */
[----:B-1----:R-:W-:Y:S01]  /*0120*/  ISETP.NE.AND P3, PT, R7, RZ, PT ;  /* 0x000000ff0700720c */ /* 0x002fe20003f65270 */
[----:B------:R-:W-:-:S02]  /*0130*/  IMAD.MOV.U32 R7, RZ, RZ, RZ ;  /* 0x000000ffff077224 */ /* 0x000fc400078e00ff */
[----:B---3--:R-:W-:-:S05]  /*0140*/  @P1 IMAD.WIDE R12, R6, 0x4, R4 ;  /* 0x00000004060c1825 */ /* 0x008fca00078e0204 */
[----:B------:R1:W5:Y:S01]  /*0150*/  @P1 LDG.E R7, desc[UR12][R12.64] ;  /* 0x0000000c0c071981 */ /* 0x000362000c1e1900 */
[----:B------:R-:W-:-:S04]  /*0160*/  ISETP.EQ.U32.AND P0, PT, R2, RZ, PT ;  /* 0x000000ff0200720c */ /* 0x000fc80003f02070 */
[----:B------:R-:W-:Y:S01]  /*0170*/  ISETP.EQ.OR.EX P0, PT, R3, RZ, !P3, P0 ;  /* 0x000000ff0300720c */ /* 0x000fe20005f02700 */
[----:B------:R-:W-:Y:S02]  /*0180*/  IMAD.MOV.U32 R10, RZ, RZ, -0x1 ;  /* 0xffffffffff0a7424 */ /* 0x000fe400078e00ff */
[----:B----4-:R-:W-:Y:S01]  /*0190*/  IMAD.WIDE R4, R6, 0x4, R8 ;  /* 0x0000000406047825 */ /* 0x010fe200078e0208 */
[----:B------:R-:W3:Y:S01]  /*01a0*/  S2R R161, SR_CTAID.X ;  /* 0x0000000000a17919 */ /* 0x000ee20000002500 */
[----:B------:R-:W4:Y:S01]  /*01b0*/  S2R R37, SR_CTAID.Z ;  /* 0x0000000000257919 */ /* 0x000f220000002700 */
[----:B------:R-:W1:Y:S07]  /*01c0*/  S2R R34, SR_TID.X ;  /* 0x0000000000227919 */ /* 0x000e6e0000002100 */
[----:B------:R1:W5:Y:S01]  /*01d0*/  @!P0 LDG.E R10, desc[UR12][R4.64] ;  /* 0x0000000c040a8981 */ /* 0x000362000c1e1900 */
[----:B------:R-:W-:-:S04]  /*01e0*/  ISETP.NE.U32.AND P0, PT, R2, RZ, PT ;  /* 0x000000ff0200720c */ /* 0x000fc80003f05070 */
[----:B------:R-:W-:Y:S01]  /*01f0*/  ISETP.NE.AND.EX P0, PT, R3, RZ, PT, P0 ;  /* 0x000000ff0300720c */ /* 0x000fe20003f05300 */
[----:B--2---:R-:W-:-:S06]  /*0200*/  @P2 IMAD.IADD R151, R0, 0x1, -R149 ;  /* 0x0000000100972824 */ /* 0x004fcc00078e0a95 */
[----:B------:R-:W2:Y:S06]  /*0210*/  @!P2 LDC R151, c[0x0][0x2c4] ;  /* 0x0000b100ff97ab82 */ /* 0x000eac0000000800 */
[----:B-1-34-:R-:W-:Y:S05]  /*0220*/  @!P0 BRA `(.L_x_612) ;  /* 0x0000000000108947 */ /* 0x01afea0003800000 */
[----:B------:R-:W3:Y:S02]  /*0230*/  @P3 LDG.E R3, desc[UR12][R4.64+0x4] ;  /* 0x0000040c04033981 */ /* 0x000ee4000c1e1900 */
[----:B---3-5:R-:W-:-:S06]  /*0240*/  @P3 IADD3 R0, R3, -R10, RZ ;  /* 0x8000000a03003210 */ /* 0x028fcc0007ffe0ff */
[----:B------:R3:W5:Y:S01]  /*0250*/  @!P3 LDG.E R0, desc[UR12][R4.64] ;  /* 0x0000000c0400b981 */ /* 0x000762000c1e1900 */
[----:B------:R-:W-:Y:S05]  /*0260*/  BRA `(.L_x_613) ;  /* 0x0000000000047947 */ /* 0x000fea0003800000 */
.L_x_612:
[----:B------:R-:W1:Y:S02]  /*0270*/  LDC R0, c[0x0][0x2c8] ;  /* 0x0000b200ff007b82 */ /* 0x000e640000000800 */
.L_x_613:
[----:B------:R-:W4:Y:S02]  /*0280*/  LDC.64 R2, c[0x0][0x308] ;  /* 0x0000c200ff027b82 */ /* 0x000f240000000a00 */
[----:B----4-:R-:W-:-:S04]  /*0290*/  ISETP.NE.U32.AND P1, PT, R2, RZ, PT ;  /* 0x000000ff0200720c */ /* 0x010fc80003f25070 */
[----:B------:R-:W-:-:S13]  /*02a0*/  ISETP.NE.AND.EX P1, PT, R3, RZ, PT, P1 ;  /* 0x000000ff0300720c */ /* 0x000fda0003f25310 */
[----:B------:R-:W4:Y:S01]  /*02b0*/  @P1 LDC.64 R2, c[0x0][0x308] ;  /* 0x0000c200ff021b82 */ /* 0x000f220000000a00 */
[----:B------:R-:W-:-:S07]  /*02c0*/  IMAD.SHL.U32 R84, R161, 0x40, RZ ;  /* 0x00000040a1547824 */ /* 0x000fce00078e00ff */
[----:B---3--:R-:W3:Y:S01]  /*02d0*/  @!P1 LDC R4, c[0x0][0x2cc] ;  /* 0x0000b300ff049b82 */ /* 0x008ee20000000800 */
[----:B----4-:R-:W-:-:S07]  /*02e0*/  @P1 IMAD.WIDE R32, R6, 0x4, R2 ;  /* 0x0000000406201825 */ /* 0x010fce00078e0202 */
[----:B------:R-:W4:Y:S01]  /*02f0*/  @!P1 LDC.64 R2, c[0x0][0x318] ;  /* 0x0000c600ff029b82 */ /* 0x000f220000000a00 */
[----:B------:R1:W5:Y:S01]  /*0300*/  @P1 LDG.E R32, desc[UR12][R32.64] ;  /* 0x0000000c20201981 */ /* 0x000362000c1e1900 */
[----:B--2---:R-:W-:-:S13]  /*0310*/  ISETP.GT.AND P0, PT, R151, R84, PT ;  /* 0x000000549700720c */ /* 0x004fda0003f04270 */
[----:B---3--:R-:W-:Y:S05]  /*0320*/  @!P0 EXIT ;  /* 0x000000000000894d */ /* 0x008fea0003800000 */
[----:B------:R-:W2:Y:S01]  /*0330*/  LDC R35, c[0x0][0x398] ;  /* 0x0000e600ff237b82 */ /* 0x000ea20000000800 */
[----:B----4-:R-:W-:Y:S01]  /*0340*/  @!P1 ISETP.NE.U32.AND P0, PT, R2, RZ, PT ;  /* 0x000000ff0200920c */ /* 0x010fe20003f05070 */
[----:B-----5:R-:W-:-:S03]  /*0350*/  @P1 IMAD.IADD R32, R32, 0x1, -R7 ;  /* 0x0000000120201824 */ /* 0x020fc600078e0a07 */
[----:B------:R-:W-:Y:S02]  /*0360*/  @!P1 ISETP.NE.AND.EX P0, PT, R3, RZ, PT, P0 ;  /* 0x000000ff0300920c */ /* 0x000fe40003f05300 */
[----:B------:R-:W-:Y:S02]  /*0370*/  IADD3 R3, -R151, 0x7f, R84 ;  /* 0x0000007f97037810 */ /* 0x000fe40007ffe154 */
[----:B------:R-:W-:-:S04]  /*0380*/  @!P1 SEL R4, R4, RZ, P0 ;  /* 0x000000ff04049207 */ /* 0x000fc80000000000 */
[----:B-1----:R-:W-:-:S05]  /*0390*/  @!P1 IADD3 R32, R4, R0, -R7 ;  /* 0x0000000004209210 */ /* 0x002fca0007ffe807 */
[----:B------:R-:W-:-:S05]  /*03a0*/  VIADD R5, R32, 0x3f ;  /* 0x0000003f20057836 */ /* 0x000fca0000000000 */
[----:B------:R-:W-:Y:S02]  /*03b0*/  SHF.R.S32.HI R2, RZ, 0x1f, R5 ;  /* 0x0000001fff027819 */ /* 0x000fe40000011405 */
[----:B--2---:R-:W-:Y:S02]  /*03c0*/  IADD3 R3, R3, R35, R32 ;  /* 0x0000002303037210 */ /* 0x004fe40007ffe020 */
[----:B------:R-:W-:Y:S02]  /*03d0*/  LEA.HI R2, R2, R5, RZ, 0x6 ;  /* 0x0000000502027211 */ /* 0x000fe400078f30ff */
[----:B------:R-:W-:Y:S02]  /*03e0*/  SHF.R.S32.HI R0, RZ, 0x1f, R3 ;  /* 0x0000001fff007819 */ /* 0x000fe40000011403 */
[----:B------:R-:W-:Y:S02]  /*03f0*/  SHF.R.S32.HI R2, RZ, 0x6, R2 ;  /* 0x00000006ff027819 */ /* 0x000fe40000011402 */
[----:B------:R-:W-:-:S04]  /*0400*/  LEA.HI R0, R0, R3, RZ, 0x6 ;  /* 0x0000000300007211 */ /* 0x000fc800078f30ff */
[----:B------:R-:W-:-:S04]  /*0410*/  SHF.R.S32.HI R103, RZ, 0x6, R0 ;  /* 0x00000006ff677819 */ /* 0x000fc80000011400 */
[----:B------:R-:W-:-:S04]  /*0420*/  VIMNMX R103, R2, R103, PT ;  /* 0x0000006702677248 */ /* 0x000fc80003fe0100 */
[----:B------:R-:W-:-:S13]  /*0430*/  ISETP.GE.AND P0, PT, R103, 0x1, PT ;  /* 0x000000016700780c */ /* 0x000fda0003f06270 */
[----:B------:R-:W-:Y:S05]  /*0440*/  @!P0 BRA `(.L_x_614) ;  /* 0x0000009000588947 */ /* 0x000fea0003800000 */
[----:B------:R-:W1:Y:S01]  /*0450*/  LDC R8, c[0x0][0x278] ;  /* 0x00009e00ff087b82 */ /* 0x000e620000000800 */
[----:B------:R-:W-:Y:S01]  /*0460*/  SHF.R.S32.HI R17, RZ, 0x1f, R34 ;  /* 0x0000001fff117819 */ /* 0x000fe20000011422 */
[----:B------:R-:W-:Y:S01]  /*0470*/  IMAD.IADD R146, R151, 0x1, -R84 ;  /* 0x0000000197927824 */ /* 0x000fe200078e0a54 */
[----:B------:R-:W-:Y:S01]  /*0480*/  ISETP.NE.AND P6, PT, R149, -0x1, PT ;  /* 0xffffffff9500780c */ /* 0x000fe20003fc5270 */
[----:B------:R-:W-:Y:S01]  /*0490*/  ULDC.64 UR4, c[0x0][0x258] ;  /* 0x0000960000047ab9 */ /* 0x000fe20000000a00 */
[----:B------:R-:W-:Y:S02]  /*04a0*/  LEA.HI R23, R17, R34, RZ, 0x3 ;  /* 0x0000002211177211 */ /* 0x000fe400078f18ff */
[----:B------:R-:W-:Y:S02]  /*04b0*/  IABS R11, R37 ;  /* 0x00000025000b7213 */ /* 0x000fe40000000000 */
[----:B------:R-:W-:Y:S02]  /*04c0*/  SHF.R.S32.HI R22, RZ, 0x3, R23 ;  /* 0x00000003ff167819 */ /* 0x000fe40000011417 */
[----:B------:R-:W-:-:S02]  /*04d0*/  LOP3.LUT R23, R23, 0xfffffff8, RZ, 0xc0, !PT ;  /* 0xfffffff817177812 */ /* 0x000fc400078ec0ff */
[C---:B------:R-:W-:Y:S01]  /*04e0*/  IADD3 R19, R22.reuse, 0x20, RZ ;  /* 0x0000002016137810 */ /* 0x040fe20007ffe0ff */
[C---:B------:R-:W-:Y:S01]  /*04f0*/  VIADD R15, R22.reuse, 0x30 ;  /* 0x00000030160f7836 */ /* 0x040fe20000000000 */
[C---:B------:R-:W-:Y:S01]  /*0500*/  SHF.L.U32 R33, R22.reuse, 0x6, RZ ;  /* 0x0000000616217819 */ /* 0x040fe200000006ff */
[----:B------:R-:W2:Y:S01]  /*0510*/  @P6 LDC.64 R4, c[0x0][0x240] ;  /* 0x00009000ff046b82 */ /* 0x000ea20000000a00 */
[-C--:B------:R-:W-:Y:S01]  /*0520*/  ISETP.GE.AND P0, PT, R19, R146.reuse, PT ;  /* 0x000000921300720c */ /* 0x080fe20003f06270 */
[----:B------:R-:W-:Y:S01]  /*0530*/  VIADD R21, R22, 0x10 ;  /* 0x0000001016157836 */ /* 0x000fe20000000000 */
[-C--:B------:R-:W-:Y:S02]  /*0540*/  ISETP.GE.AND P1, PT, R15, R146.reuse, PT ;  /* 0x000000920f00720c */ /* 0x080fe40003f26270 */
[----:B------:R-:W-:Y:S02]  /*0550*/  LOP3.LUT R33, R33, 0x1c0, RZ, 0xc0, !PT ;  /* 0x000001c021217812 */ /* 0x000fe400078ec0ff */
[----:B------:R-:W-:Y:S01]  /*0560*/  ISETP.GE.AND P2, PT, R21, R146, PT ;  /* 0x000000921500720c */ /* 0x000fe20003f46270 */
[----:B------:R-:W3:Y:S01]  /*0570*/  @!P6 LDC.64 R2, c[0x0][0x228] ;  /* 0x00008a00ff02eb82 */ /* 0x000ee20000000a00 */
[----:B-1----:R-:W-:-:S02]  /*0580*/  IABS R9, R8 ;  /* 0x0000000800097213 */ /* 0x002fc40000000000 */
[----:B------:R-:W-:Y:S02]  /*0590*/  SHF.R.U32.HI R14, RZ, 0x3, R33 ;  /* 0x00000003ff0e7819 */ /* 0x000fe40000011621 */
[----:B------:R-:W1:Y:S01]  /*05a0*/  I2F.RP R0, R9 ;  /* 0x0000000900007306 */ /* 0x000e620000209400 */
[----:B------:R-:W4:Y:S01]  /*05b0*/  @!P0 S2R R27, SR_CgaCtaId ;  /* 0x00000000001b8919 */ /* 0x000f220000008800 */
[----:B------:R-:W-:Y:S02]  /*05c0*/  ISETP.GE.AND P3, PT, R22, R146, PT ;  /* 0x000000921600720c */ /* 0x000fe40003f66270 */
[----:B------:R-:W-:Y:S01]  /*05d0*/  ISETP.NE.AND P4, PT, R10, -0x1, PT ;  /* 0xffffffff0a00780c */ /* 0x000fe20003f85270 */
[----:B------:R-:W5:Y:S02]  /*05e0*/  @!P1 S2R R25, SR_CgaCtaId ;  /* 0x0000000000199919 */ /* 0x000f640000008800 */
[----:B------:R-:W-:Y:S01]  /*05f0*/  @!P2 MOV R16, 0x400 ;  /* 0x000004000010a802 */ /* 0x000fe20000000f00 */
[----:B------:R-:W2:Y:S01]  /*0600*/  @!P2 S2R R29, SR_CgaCtaId ;  /* 0x00000000001da919 */ /* 0x000ea20000008800 */
[----:B-1----:R-:W1:Y:S08]  /*0610*/  MUFU.RCP R12, R0 ;  /* 0x00000000000c7308 */ /* 0x002e700000001000 */
[----:B------:R-:W4:Y:S01]  /*0620*/  @P4 LDC.64 R100, c[0x0][0x248] ;  /* 0x00009200ff644b82 */ /* 0x000f220000000a00 */
[----:B------:R-:W-:-:S02]  /*0630*/  @P4 IMAD.IADD R18, R7, 0x1, R10 ;  /* 0x0000000107124824 */ /* 0x000fc400078e020a */
[----:B---3--:R-:W-:-:S05]  /*0640*/  @!P6 IMAD.WIDE.U32 R38, R6, R2, RZ ;  /* 0x000000020626e225 */ /* 0x008fca00078e00ff */
[----:B------:R-:W3:Y:S01]  /*0650*/  @P4 LDC.64 R112, c[0x0][0x250] ;  /* 0x00009400ff704b82 */ /* 0x000ee20000000a00 */
[----:B-1----:R-:W-:Y:S02]  /*0660*/  VIADD R12, R12, 0xffffffe ;  /* 0x0ffffffe0c0c7836 */ /* 0x002fe40000000000 */
[----:B------:R-:W-:Y:S01]  /*0670*/  IMAD.IADD R0, R34, 0x1, -R23 ;  /* 0x0000000122007824 */ /* 0x000fe200078e0a17 */
[--C-:B------:R-:W-:Y:S01]  /*0680*/  SHF.R.S32.HI R23, RZ, 0x1f, R22.reuse ;  /* 0x0000001fff177819 */ /* 0x100fe20000011416 */
[----:B------:R-:W1:Y:S02]  /*0690*/  F2I.FTZ.U32.TRUNC.NTZ R13, R12 ;  /* 0x0000000c000d7305 */ /* 0x000e64000021f000 */
[----:B------:R-:W-:Y:S02]  /*06a0*/  IMAD.SHL.U32 R156, R0, 0x8, RZ ;  /* 0x00000008009c7824 */ /* 0x000fe400078e00ff */
[----:B------:R-:W-:Y:S01]  /*06b0*/  IMAD.WIDE R160, R161, 0x40, R22 ;  /* 0x00000040a1a07825 */ /* 0x000fe200078e0216 */
[----:B--2---:R-:W-:-:S02]  /*06c0*/  @!P2 LEA R29, R29, R16, 0x18 ;  /* 0x000000101d1da211 */ /* 0x004fc400078ec0ff */
[--C-:B------:R-:W-:Y:S01]  /*06d0*/  LOP3.LUT R31, R33, 0x38, R156.reuse, 0xf8, !PT ;  /* 0x00000038211f7812 */ /* 0x100fe200078ef89c */
[C---:B----4-:R-:W-:Y:S01]  /*06e0*/  @P4 IMAD R20, R18.reuse, R101, RZ ;  /* 0x0000006512144224 */ /* 0x050fe200078e02ff */
[----:B------:R-:W-:Y:S01]  /*06f0*/  SHF.R.S32.HI R157, RZ, 0x1f, R156 ;  /* 0x0000001fff9d7819 */ /* 0x000fe2000001149c */
[----:B------:R-:W-:Y:S01]  /*0700*/  @P4 IMAD.WIDE.U32 R152, R18, R100, RZ ;  /* 0x0000006412984225 */ /* 0x000fe200078e00ff */
[----:B------:R-:W-:-:S03]  /*0710*/  LOP3.LUT R14, R31, R14, RZ, 0x3c, !PT ;  /* 0x0000000e1f0e7212 */ /* 0x000fc600078e3cff */
[----:B------:R-:W-:Y:S01]  /*0720*/  @P6 IMAD.WIDE.U32 R30, R149, R4, RZ ;  /* 0x00000004951e6225 */ /* 0x000fe200078e00ff */
[----:B------:R-:W-:-:S03]  /*0730*/  @P4 IADD3 R20, R153, R20, RZ ;  /* 0x0000001499144210 */ /* 0x000fc60007ffe0ff */
[--C-:B-1----:R-:W-:Y:S02]  /*0740*/  IMAD.MOV R114, RZ, RZ, -R13.reuse ;  /* 0x000000ffff727224 */ /* 0x102fe400078e0a0d */
[----:B------:R-:W-:Y:S02]  /*0750*/  IMAD.MOV.U32 R12, RZ, RZ, RZ ;  /* 0x000000ffff0c7224 */ /* 0x000fe400078e00ff */
[----:B------:R-:W-:Y:S02]  /*0760*/  IMAD R114, R114, R9, RZ ;  /* 0x0000000972727224 */ /* 0x000fe400078e02ff */
[----:B------:R-:W-:Y:S02]  /*0770*/  @!P6 IMAD.MOV.U32 R30, RZ, RZ, R38 ;  /* 0x000000ffff1ee224 */ /* 0x000fe400078e0026 */
[----:B------:R-:W-:Y:S01]  /*0780*/  IMAD.HI.U32 R114, R13, R114, R12 ;  /* 0x000000720d727227 */ /* 0x000fe200078e000c */
[----:B------:R-:W-:-:S03]  /*0790*/  @!P6 SHF.R.S32.HI R13, RZ, 0x1f, R6 ;  /* 0x0000001fff0de819 */ /* 0x000fc60000011406 */
[----:B------:R-:W-:Y:S02]  /*07a0*/  @P6 IMAD R5, R149, R5, R31 ;  /* 0x0000000595056224 */ /* 0x000fe400078e021f */
[----:B------:R-:W-:-:S04]  /*07b0*/  IMAD.HI.U32 R114, R114, R11, RZ ;  /* 0x0000000b72727227 */ /* 0x000fc800078e00ff */
[----:B------:R-:W-:Y:S02]  /*07c0*/  IMAD.MOV R12, RZ, RZ, -R114 ;  /* 0x000000ffff0c7224 */ /* 0x000fe400078e0a72 */
[----:B------:R-:W-:Y:S01]  /*07d0*/  @!P6 IMAD R13, R13, R2, RZ ;  /* 0x000000020d0de224 */ /* 0x000fe200078e02ff */
[----:B------:R-:W-:Y:S01]  /*07e0*/  @!P1 MOV R2, 0x400 ;  /* 0x0000040000029802 */ /* 0x000fe20000000f00 */
[----:B------:R-:W-:Y:S01]  /*07f0*/  IMAD R4, R9, R12, R11 ;  /* 0x0000000c09047224 */ /* 0x000fe200078e020b */
[----:B------:R-:W-:Y:S01]  /*0800*/  @!P0 MOV R12, 0x400 ;  /* 0x00000400000c8802 */ /* 0x000fe20000000f00 */
[----:B------:R-:W-:Y:S01]  /*0810*/  @!P6 IMAD R3, R6, R3, R13 ;  /* 0x000000030603e224 */ /* 0x000fe200078e020d */
[----:B-----5:R-:W-:Y:S02]  /*0820*/  @!P1 LEA R25, R25, R2, 0x18 ;  /* 0x0000000219199211 */ /* 0x020fe400078ec0ff */
[----:B------:R-:W-:Y:S02]  /*0830*/  ISETP.GT.U32.AND P5, PT, R9, R4, PT ;  /* 0x000000040900720c */ /* 0x000fe40003fa4070 */
[----:B------:R-:W-:-:S02]  /*0840*/  @!P6 IADD3 R5, R39, R3, RZ ;  /* 0x000000032705e210 */ /* 0x000fc40007ffe0ff */
[----:B------:R-:W-:Y:S01]  /*0850*/  IADD3 R30, P6, R156, R30, RZ ;  /* 0x0000001e9c1e7210 */ /* 0x000fe20007fde0ff */
[----:B------:R-:W1:Y:S01]  /*0860*/  @!P3 LDC.64 R2, c[0x0][0x240] ;  /* 0x00009000ff02bb82 */ /* 0x000e620000000a00 */
[----:B------:R-:W-:Y:S02]  /*0870*/  @!P0 LEA R27, R27, R12, 0x18 ;  /* 0x0000000c1b1b8211 */ /* 0x000fe400078ec0ff */
[----:B------:R-:W-:Y:S01]  /*0880*/  SHF.R.S32.HI R12, RZ, 0x1f, R37 ;  /* 0x0000001fff0c7819 */ /* 0x000fe20000011425 */
[----:B------:R-:W-:Y:S01]  /*0890*/  IMAD.X R31, R157, 0x1, R5, P6 ;  /* 0x000000019d1f7824 */ /* 0x000fe200030e0605 */
[----:B------:R-:W-:-:S03]  /*08a0*/  LEA.HI R11, R17, R34, RZ, 0x6 ;  /* 0x00000022110b7211 */ /* 0x000fc600078f30ff */
[----:B------:R-:W-:Y:S01]  /*08b0*/  @!P5 IMAD.IADD R4, R4, 0x1, -R9 ;  /* 0x000000010404d824 */ /* 0x000fe200078e0a09 */
[----:B------:R-:W-:Y:S01]  /*08c0*/  @!P5 IADD3 R114, R114, 0x1, RZ ;  /* 0x000000017272d810 */ /* 0x000fe20007ffe0ff */
[----:B------:R-:W-:Y:S02]  /*08d0*/  IMAD R12, R12, UR4, RZ ;  /* 0x000000040c0c7c24 */ /* 0x000fe4000f8e02ff */
[----:B------:R-:W-:Y:S01]  /*08e0*/  IMAD.SHL.U32 R11, R11, 0x8, RZ ;  /* 0x000000080b0b7824 */ /* 0x000fe200078e00ff */
[----:B------:R-:W-:Y:S01]  /*08f0*/  ISETP.GE.U32.AND P6, PT, R4, R9, PT ;  /* 0x000000090400720c */ /* 0x000fe20003fc6070 */
[C---:B------:R-:W-:Y:S01]  /*0900*/  IMAD R39, R37.reuse, UR5, R12 ;  /* 0x0000000525277c24 */ /* 0x040fe2000f8e020c */
[----:B------:R-:W2:Y:S01]  /*0910*/  @!P3 LDC.64 R4, c[0x0][0x210] ;  /* 0x00008400ff04bb82 */ /* 0x000ea20000000a00 */
[C---:B------:R-:W-:Y:S01]  /*0920*/  LOP3.LUT R9, R37.reuse, R8, RZ, 0x3c, !PT ;  /* 0x0000000825097212 */ /* 0x040fe200078e3cff */
[----:B------:R-:W-:Y:S01]  /*0930*/  IMAD.WIDE.U32 R36, R37, UR4, R30 ;  /* 0x0000000425247c25 */ /* 0x000fe2000f8e001e */
[----:B------:R-:W-:-:S02]  /*0940*/  LOP3.LUT R14, R14, 0xfffffe00, R11, 0xf8, !PT ;  /* 0xfffffe000e0e7812 */ /* 0x000fc400078ef80b */
[----:B------:R-:W-:Y:S01]  /*0950*/  ISETP.GE.AND P5, PT, R9, RZ, PT ;  /* 0x000000ff0900720c */ /* 0x000fe20003fa6270 */
[----:B------:R-:W-:Y:S02]  /*0960*/  IMAD.IADD R39, R37, 0x1, R39 ;  /* 0x0000000125277824 */ /* 0x000fe400078e0227 */
[----:B------:R-:W4:Y:S01]  /*0970*/  @!P2 LDC.64 R12, c[0x0][0x240] ;  /* 0x00009000ff0cab82 */ /* 0x000f220000000a00 */
[----:B------:R-:W-:Y:S02]  /*0980*/  @!P3 IMAD.MOV.U32 R38, RZ, RZ, R36 ;  /* 0x000000ffff26b224 */ /* 0x000fe400078e0024 */
[----:B------:R-:W-:Y:S01]  /*0990*/  @P6 IADD3 R114, R114, 0x1, RZ ;  /* 0x0000000172726810 */ /* 0x000fe20007ffe0ff */
[----:B------:R-:W-:Y:S01]  /*09a0*/  @P4 IMAD.IADD R9, R7, 0x1, R10 ;  /* 0x0000000107094824 */ /* 0x000fe200078e020a */
[----:B------:R-:W-:Y:S01]  /*09b0*/  ISETP.NE.AND P6, PT, R8, RZ, PT ;  /* 0x000000ff0800720c */ /* 0x000fe20003fc5270 */
[-C--:B-1----:R-:W-:Y:S02]  /*09c0*/  @!P3 IMAD.WIDE.U32 R10, R160, R2.reuse, R38 ;  /* 0x00000002a00ab225 */ /* 0x082fe400078e0026 */
[----:B------:R-:W1:Y:S02]  /*09d0*/  S2UR UR4, SR_CgaCtaId ;  /* 0x00000000000479c3 */ /* 0x000e640000008800 */
[----:B------:R-:W-:Y:S01]  /*09e0*/  @!P3 IMAD R2, R161, R2, RZ ;  /* 0x00000002a102b224 */ /* 0x000fe200078e02ff */
[----:B------:R-:W-:Y:S01]  /*09f0*/  @!P5 IADD3 R114, -R114, RZ, RZ ;  /* 0x000000ff7272d210 */ /* 0x000fe20007ffe1ff */
[----:B---3--:R-:W-:-:S02]  /*0a00*/  @P4 IMAD R16, R9, R113, RZ ;  /* 0x0000007109104224 */ /* 0x008fc400078e02ff */
[----:B------:R-:W-:Y:S01]  /*0a10*/  @P4 IMAD.WIDE.U32 R40, R9, R112, RZ ;  /* 0x0000007009284225 */ /* 0x000fe200078e00ff */
[----:B--2---:R-:W-:-:S03]  /*0a20*/  @!P3 LEA R30, P5, R10, R4, 0x1 ;  /* 0x000000040a1eb211 */ /* 0x004fc600078a08ff */
[----:B------:R-:W-:Y:S01]  /*0a30*/  @!P3 IMAD R3, R160, R3, R2 ;  /* 0x00000003a003b224 */ /* 0x000fe200078e0202 */
[----:B------:R-:W-:Y:S01]  /*0a40*/  @!P6 LOP3.LUT R114, RZ, R8, RZ, 0x33, !PT ;  /* 0x00000008ff72e212 */ /* 0x000fe200078e33ff */
[----:B------:R-:W-:Y:S02]  /*0a50*/  @P4 IMAD.IADD R16, R41, 0x1, R16 ;  /* 0x0000000129104824 */ /* 0x000fe400078e0210 */
[----:B------:R-:W-:Y:S02]  /*0a60*/  @P4 IMAD.MOV.U32 R18, RZ, RZ, R40 ;  /* 0x000000ffff124224 */ /* 0x000fe400078e0028 */
[----:B------:R-:W-:Y:S01]  /*0a70*/  @!P3 IMAD.IADD R4, R11, 0x1, R3 ;  /* 0x000000010b04b824 */ /* 0x000fe200078e0203 */
[----:B----4-:R-:W-:Y:S06]  /*0a80*/  @P4 BRA `(.L_x_615) ;  /* 0x0000000000304947 */ /* 0x010fec0003800000 */
[----:B------:R-:W2:Y:S01]  /*0a90*/  LDC.64 R100, c[0x0][0x248] ;  /* 0x00009200ff647b82 */ /* 0x000ea20000000a00 */
[----:B------:R-:W-:-:S07]  /*0aa0*/  SHF.R.S32.HI R9, RZ, 0x1f, R7 ;  /* 0x0000001fff097819 */ /* 0x000fce0000011407 */
[----:B------:R-:W3:Y:S01]  /*0ab0*/  LDC.64 R2, c[0x0][0x230] ;  /* 0x00008c00ff027b82 */ /* 0x000ee20000000a00 */
[-C--:B--2---:R-:W-:Y:S01]  /*0ac0*/  IMAD R8, R9, R100.reuse, RZ ;  /* 0x0000006409087224 */ /* 0x084fe200078e02ff */
[----:B------:R-:W-:Y:S01]  /*0ad0*/  SHF.R.S32.HI R9, RZ, 0x1f, R6 ;  /* 0x0000001fff097819 */ /* 0x000fe20000011406 */
[----:B------:R-:W-:-:S04]  /*0ae0*/  IMAD.WIDE.U32 R40, R7, R100, RZ ;  /* 0x0000006407287225 */ /* 0x000fc800078e00ff */
[----:B------:R-:W-:Y:S02]  /*0af0*/  IMAD R8, R7, R101, R8 ;  /* 0x0000006507087224 */ /* 0x000fe400078e0208 */
[----:B---3--:R-:W-:-:S03]  /*0b00*/  IMAD R9, R9, R2, RZ ;  /* 0x0000000209097224 */ /* 0x008fc600078e02ff */
[----:B------:R-:W-:Y:S01]  /*0b10*/  IADD3 R41, R41, R8, RZ ;  /* 0x0000000829297210 */ /* 0x000fe20007ffe0ff */
[C---:B------:R-:W-:Y:S02]  /*0b20*/  IMAD R3, R6.reuse, R3, R9 ;  /* 0x0000000306037224 */ /* 0x040fe400078e0209 */
[----:B------:R-:W-:-:S05]  /*0b30*/  IMAD.WIDE.U32 R152, R6, R2, R40 ;  /* 0x0000000206987225 */ /* 0x000fca00078e0028 */
[----:B------:R-:W-:Y:S02]  /*0b40*/  IADD3 R20, R153, R3, RZ ;  /* 0x0000000399147210 */ /* 0x000fe40007ffe0ff */
.L_x_615:
[----:B------:R-:W-:Y:S05]  /*0b50*/  @P4 BRA `(.L_x_616) ;  /* 0x0000000000344947 */ /* 0x000fea0003800000 */
        /* <DEDUP_REMOVED lines=12> */
[----:B------:R-:W-:-:S07]  /*0c20*/  MOV R18, R6 ;  /* 0x0000000600127202 */ /* 0x000fce0000000f00 */
.L_x_616:
[----:B------:R-:W-:Y:S01]  /*0c30*/  @!P3 LEA.HI.X R31, R10, R5, R4, 0x1, P5 ;  /* 0x000000050a1fb211 */ /* 0x000fe200028f0c04 */
[-C--:B------:R-:W-:Y:S01]  /*0c40*/  IMAD R3, R23, R100.reuse, RZ ;  /* 0x0000006417037224 */ /* 0x080fe200078e02ff */
[----:B------:R-:W2:Y:S01]  /*0c50*/  @!P0 LDC.64 R10, c[0x0][0x240] ;  /* 0x00009000ff0a8b82 */ /* 0x000ea20000000a00 */
[----:B------:R-:W-:Y:S01]  /*0c60*/  @!P2 IADD3 R24, P4, R160, 0x10, RZ ;  /* 0x00000010a018a810 */ /* 0x000fe20007f9e0ff */
[----:B------:R-:W-:Y:S01]  /*0c70*/  IMAD.WIDE.U32 R42, R22, R100, R156 ;  /* 0x00000064162a7225 */ /* 0x000fe200078e009c */
[----:B------:R-:W-:Y:S01]  /*0c80*/  UMOV UR5, 0x400 ;  /* 0x0000040000057882 */ /* 0x000fe20000000000 */
[----:B------:R-:W-:Y:S01]  /*0c90*/  @!P0 IADD3 R26, P5, R160, 0x20, RZ ;  /* 0x00000020a01a8810 */ /* 0x000fe20007fbe0ff */
[----:B-1----:R-:W-:Y:S01]  /*0ca0*/  ULEA UR4, UR4, UR5, 0x18 ;  /* 0x0000000504047291 */ /* 0x002fe2000f8ec03f */
[----:B------:R-:W-:Y:S01]  /*0cb0*/  @!P2 IMAD.X R33, RZ, RZ, R161, P4 ;  /* 0x000000ffff21a224 */ /* 0x000fe200020e06a1 */
[----:B------:R-:W-:Y:S01]  /*0cc0*/  IADD3 R152, P4, R152, R42, RZ ;  /* 0x0000002a98987210 */ /* 0x000fe20007f9e0ff */
[----:B------:R-:W1:Y:S01]  /*0cd0*/  @!P0 LDC.64 R6, c[0x0][0x210] ;  /* 0x00008400ff068b82 */ /* 0x000e620000000a00 */
[----:B------:R-:W-:Y:S01]  /*0ce0*/  IMAD R3, R22, R101, R3 ;  /* 0x0000006516037224 */ /* 0x000fe200078e0203 */
[----:B------:R-:W-:Y:S01]  /*0cf0*/  ULDC.64 UR6, c[0x0][0x260] ;  /* 0x0000980000067ab9 */ /* 0x000fe20000000a00 */
[----:B------:R-:W-:Y:S01]  /*0d00*/  LEA R150, R14, UR4, 0x1 ;  /* 0x000000040e967c11 */ /* 0x000fe2000f8e08ff */
[--C-:B------:R-:W-:Y:S01]  /*0d10*/  @!P2 IMAD.MOV.U32 R40, RZ, RZ, R36.reuse ;  /* 0x000000ffff28a224 */ /* 0x100fe200078e0024 */
[----:B------:R-:W-:Y:S01]  /*0d20*/  SHF.L.U64.HI R147, R112, 0x6, R113 ;  /* 0x0000000670937819 */ /* 0x000fe20000010271 */
[----:B------:R-:W-:Y:S01]  /*0d30*/  @!P2 IMAD.MOV.U32 R41, RZ, RZ, R39 ;  /* 0x000000ffff29a224 */ /* 0x000fe200078e0027 */
[----:B------:R-:W-:Y:S01]  /*0d40*/  IADD3.X R153, R20, R43, R3, P4, !PT ;  /* 0x0000002b14997210 */ /* 0x000fe200027fe403 */
[----:B------:R-:W3:Y:S01]  /*0d50*/  @!P2 LDC.64 R8, c[0x0][0x210] ;  /* 0x00008400ff08ab82 */ /* 0x000ee20000000a00 */
[----:B------:R-:W-:Y:S01]  /*0d60*/  @!P0 IMAD.X R3, RZ, RZ, R161, P5 ;  /* 0x000000ffff038224 */ /* 0x000fe200028e06a1 */
[----:B------:R-:W-:Y:S01]  /*0d70*/  @!PT LDS RZ, [RZ] ;  /* 0x00000000fffff984 */ /* 0x000fe20000000800 */
[----:B------:R-:W-:Y:S01]  /*0d80*/  @!PT LDS RZ, [RZ] ;  /* 0x00000000fffff984 */ /* 0x000fe20000000800 */
[----:B------:R-:W-:Y:S01]  /*0d90*/  @!PT LDS RZ, [RZ] ;  /* 0x00000000fffff984 */ /* 0x000fe20000000800 */
[----:B------:R-:W-:Y:S01]  /*0da0*/  @!P3 LDGSTS.E.BYPASS.LTC128B.128 [R150], desc[UR12][R30.64] ;  /* 0x000000001e96bfae */ /* 0x000fe2000b901d4c */
[----:B------:R-:W-:Y:S01]  /*0db0*/  @!P0 IMAD.MOV.U32 R38, RZ, RZ, R36 ;  /* 0x000000ffff268224 */ /* 0x000fe200078e0024 */
[----:B------:R-:W-:Y:S01]  /*0dc0*/  LEA.HI R86, R17, R34, RZ, 0x5 ;  /* 0x0000002211567211 */ /* 0x000fe200078f28ff */
[-C--:B------:R-:W-:Y:S01]  /*0dd0*/  @!P2 IMAD R33, R33, R12.reuse, RZ ;  /* 0x0000000c2121a224 */ /* 0x080fe200078e02ff */
[----:B------:R1:W-:Y:S01]  /*0de0*/  @!P3 LDGSTS.E.BYPASS.LTC128B.128 [R150+0x2000], desc[UR12][R30.64+0x80] ;  /* 0x020000801e96bfae */ /* 0x0003e2000b901d4c */
[----:B------:R-:W-:Y:S01]  /*0df0*/  @!P2 IMAD.WIDE.U32 R42, R24, R12, R40 ;  /* 0x0000000c182aa225 */ /* 0x000fe200078e0028 */
[----:B------:R-:W4:Y:S01]  /*0e00*/  @!P1 LDC.64 R4, c[0x0][0x240] ;  /* 0x00009000ff049b82 */ /* 0x000f220000000a00 */
[----:B------:R-:W-:-:S02]  /*0e10*/  @!P1 IADD3 R41, P3, R160, 0x30, RZ ;  /* 0x00000030a0299810 */ /* 0x000fc40007f7e0ff */
[-C--:B--2---:R-:W-:Y:S01]  /*0e20*/  @!P0 IMAD R20, R3, R10.reuse, RZ ;  /* 0x0000000a03148224 */ /* 0x084fe200078e02ff */
[----:B------:R-:W-:Y:S01]  /*0e30*/  SHF.R.S32.HI R85, RZ, 0x5, R86 ;  /* 0x00000005ff557819 */ /* 0x000fe20000011456 */
[----:B------:R-:W-:-:S03]  /*0e40*/  @!P0 IMAD.WIDE.U32 R44, R26, R10, R38 ;  /* 0x0000000a1a2c8225 */ /* 0x000fc600078e0026 */
[----:B------:R-:W2:Y:S01]  /*0e50*/  @!P1 LDC.64 R2, c[0x0][0x210] ;  /* 0x00008400ff029b82 */ /* 0x000ea20000000a00 */
[----:B------:R-:W-:Y:S02]  /*0e60*/  @!P2 IMAD R13, R24, R13, R33 ;  /* 0x0000000d180da224 */ /* 0x000fe400078e0221 */
[----:B------:R-:W-:Y:S02]  /*0e70*/  VIADD R33, R103, 0xffffffff ;  /* 0xffffffff67217836 */ /* 0x000fe40000000000 */
[----:B------:R-:W-:Y:S02]  /*0e80*/  @!P1 IMAD.MOV.U32 R37, RZ, RZ, R39 ;  /* 0x000000ffff259224 */ /* 0x000fe400078e0027 */
[----:B------:R-:W-:Y:S01]  /*0e90*/  @!P0 IMAD R11, R26, R11, R20 ;  /* 0x0000000b1a0b8224 */ /* 0x000fe200078e0214 */
[----:B---3--:R-:W-:Y:S01]  /*0ea0*/  @!P2 LEA R12, P4, R42, R8, 0x1 ;  /* 0x000000082a0ca211 */ /* 0x008fe200078808ff */
[----:B------:R-:W-:Y:S02]  /*0eb0*/  @!P1 IMAD.X R39, RZ, RZ, R161, P3 ;  /* 0x000000ffff279224 */ /* 0x000fe400018e06a1 */
[----:B------:R-:W-:-:S02]  /*0ec0*/  @!P2 IMAD.IADD R13, R43, 0x1, R13 ;  /* 0x000000012b0da824 */ /* 0x000fc400078e020d */
[----:B------:R-:W-:Y:S01]  /*0ed0*/  @!P0 IMAD.IADD R8, R45, 0x1, R11 ;  /* 0x000000012d088824 */ /* 0x000fe200078e020b */
[----:B------:R-:W-:Y:S01]  /*0ee0*/  SHF.R.S32.HI R11, RZ, 0x1f, R33 ;  /* 0x0000001fff0b7819 */ /* 0x000fe20000011421 */
[----:B------:R-:W-:Y:S01]  /*0ef0*/  @!P2 IMAD R29, R14, 0x2, R29 ;  /* 0x000000020e1da824 */ /* 0x000fe200078e021d */
[----:B------:R-:W-:Y:S01]  /*0f00*/  @!P2 LEA.HI.X R13, R42, R9, R13, 0x1, P4 ;  /* 0x000000092a0da211 */ /* 0x000fe200020f0c0d */
[----:B----4-:R-:W-:Y:S01]  /*0f10*/  @!P1 IMAD R10, R39, R4, RZ ;  /* 0x00000004270a9224 */ /* 0x010fe200078e02ff */
[C---:B-1----:R-:W-:Y:S01]  /*0f20*/  @!P0 LEA R30, P3, R44.reuse, R6, 0x1 ;  /* 0x000000062c1e8211 */ /* 0x042fe200078608ff */
[----:B------:R-:W-:Y:S02]  /*0f30*/  IMAD R6, R33, -0x40, R32 ;  /* 0xffffffc021067824 */ /* 0x000fe400078e0220 */
[C---:B------:R-:W-:Y:S01]  /*0f40*/  @!P1 IMAD R5, R41.reuse, R5, R10 ;  /* 0x0000000529059224 */ /* 0x040fe200078e020a */
[----:B------:R-:W-:Y:S01]  /*0f50*/  @!P0 LEA.HI.X R31, R44, R7, R8, 0x1, P3 ;  /* 0x000000072c1f8211 */ /* 0x000fe200018f0c08 */
[----:B------:R-:W-:Y:S01]  /*0f60*/  @!P1 IMAD.WIDE.U32 R8, R41, R4, R36 ;  /* 0x0000000429089225 */ /* 0x000fe200078e0024 */
[-C--:B------:R-:W-:Y:S01]  /*0f70*/  ISETP.GE.AND P4, PT, R22, R6.reuse, PT ;  /* 0x000000061600720c */ /* 0x080fe20003f86270 */
[----:B------:R-:W-:Y:S01]  /*0f80*/  @!P2 LDGSTS.E.BYPASS.LTC128B.128 [R29+0x800], desc[UR12][R12.64] ;  /* 0x008000000c1dafae */ /* 0x000fe2000b901d4c */
[----:B------:R-:W-:Y:S01]  /*0f90*/  SHF.R.S32.HI R10, RZ, 0x1f, R114 ;  /* 0x0000001fff0a7819 */ /* 0x000fe20000011472 */
[----:B------:R-:W-:Y:S01]  /*0fa0*/  @!P1 IMAD.IADD R4, R9, 0x1, R5 ;  /* 0x0000000109049824 */ /* 0x000fe200078e0205 */
[----:B------:R-:W-:Y:S01]  /*0fb0*/  ISETP.GE.AND P3, PT, R21, R6, PT ;  /* 0x000000061500720c */ /* 0x000fe20003f66270 */
[----:B------:R1:W-:Y:S01]  /*0fc0*/  @!P2 LDGSTS.E.BYPASS.LTC128B.128 [R29+0x2800], desc[UR12][R12.64+0x80] ;  /* 0x028000800c1dafae */ /* 0x0003e2000b901d4c */
[----:B--2---:R-:W-:Y:S01]  /*0fd0*/  @!P1 LEA R36, P2, R8, R2, 0x1 ;  /* 0x0000000208249211 */ /* 0x004fe200078408ff */
[----:B------:R-:W-:Y:S01]  /*0fe0*/  @!P0 IMAD R27, R14, 0x2, R27 ;  /* 0x000000020e1b8824 */ /* 0x000fe200078e021b */
[----:B------:R-:W-:Y:S01]  /*0ff0*/  SHF.L.U64.HI R2, R100, 0x6, R101 ;  /* 0x0000000664027819 */ /* 0x000fe20000010265 */
[----:B------:R-:W-:Y:S01]  /*1000*/  @!P1 IMAD R25, R14, 0x2, R25 ;  /* 0x000000020e199824 */ /* 0x000fe200078e0219 */
[----:B------:R-:W-:Y:S01]  /*1010*/  @!P1 LEA.HI.X R37, R8, R3, R4, 0x1, P2 ;  /* 0x0000000308259211 */ /* 0x000fe200010f0c04 */
[----:B------:R-:W-:Y:S01]  /*1020*/  IMAD R155, R10, UR6, RZ ;  /* 0x000000060a9b7c24 */ /* 0x000fe2000f8e02ff */
[----:B------:R-:W-:Y:S01]  /*1030*/  @!P0 LDGSTS.E.BYPASS.LTC128B.128 [R27+0x1000], desc[UR12][R30.64] ;  /* 0x010000001e1b8fae */ /* 0x000fe2000b901d4c */
[----:B------:R-:W2:Y:S01]  /*1040*/  @!P4 LDC.64 R8, c[0x0][0x218] ;  /* 0x00008600ff08cb82 */ /* 0x000ea20000000a00 */
[C---:B------:R-:W-:Y:S01]  /*1050*/  IMAD.WIDE.U32 R152, R114.reuse, UR6, R152 ;  /* 0x0000000672987c25 */ /* 0x040fe2000f8e0098 */
[----:B------:R-:W-:Y:S01]  /*1060*/  @!P4 MOV R24, 0x400 ;  /* 0x000004000018c802 */ /* 0x000fe20000000f00 */
[----:B------:R-:W3:Y:S01]  /*1070*/  @!P4 S2R R3, SR_CgaCtaId ;  /* 0x000000000003c919 */ /* 0x000ee20000008800 */
[-C--:B------:R-:W-:Y:S01]  /*1080*/  ISETP.GE.AND P5, PT, R15, R6.reuse, PT ;  /* 0x000000060f00720c */ /* 0x080fe20003fa6270 */
[----:B------:R-:W-:Y:S01]  /*1090*/  IMAD R155, R114, UR7, R155 ;  /* 0x00000007729b7c24 */ /* 0x000fe2000f8e029b */
[-C--:B------:R-:W-:Y:S01]  /*10a0*/  ISETP.GE.AND P6, PT, R19, R6.reuse, PT ;  /* 0x000000061300720c */ /* 0x080fe20003fc6270 */
[----:B------:R4:W-:Y:S01]  /*10b0*/  @!P0 LDGSTS.E.BYPASS.LTC128B.128 [R27+0x3000], desc[UR12][R30.64+0x80] ;  /* 0x030000801e1b8fae */ /* 0x0009e2000b901d4c */
[----:B------:R-:W-:Y:S01]  /*10c0*/  ISETP.GE.AND P0, PT, R21, R6, PT ;  /* 0x000000061500720c */ /* 0x000fe20003f06270 */
[----:B------:R-:W-:Y:S01]  /*10d0*/  IMAD.SHL.U32 R7, R100, 0x40, RZ ;  /* 0x0000004064077824 */ /* 0x000fe200078e00ff */
[----:B------:R-:W-:Y:S01]  /*10e0*/  ULDC.64 UR6, c[0x0][0x268] ;  /* 0x00009a0000067ab9 */ /* 0x000fe20000000a00 */
[----:B------:R-:W-:Y:S01]  /*10f0*/  @!P1 LDGSTS.E.BYPASS.LTC128B.128 [R25+0x1800], desc[UR12][R36.64] ;  /* 0x0180000024199fae */ /* 0x000fe2000b901d4c */
[----:B------:R-:W-:-:S02]  /*1100*/  IMAD.IADD R155, R153, 0x1, R155 ;  /* 0x00000001999b7824 */ /* 0x000fc400078e029b */
[----:B------:R-:W-:Y:S01]  /*1110*/  IMAD.MOV.U32 R154, RZ, RZ, R152 ;  /* 0x000000ffff9a7224 */ /* 0x000fe200078e0098 */
[----:B------:R5:W-:Y:S01]  /*1120*/  @!P1 LDGSTS.E.BYPASS.LTC128B.128 [R25+0x3800], desc[UR12][R36.64+0x80] ;  /* 0x0380008024199fae */ /* 0x000be2000b901d4c */
[----:B------:R-:W-:Y:S02]  /*1130*/  IMAD R169, R10, UR6, RZ ;  /* 0x000000060aa97c24 */ /* 0x000fe4000f8e02ff */
[----:B------:R-:W-:Y:S02]  /*1140*/  IMAD.SHL.U32 R148, R112, 0x40, RZ ;  /* 0x0000004070947824 */ /* 0x000fe400078e00ff */
[----:B-1----:R-:W-:Y:S01]  /*1150*/  IMAD R12, R2, R33, RZ ;  /* 0x00000021020c7224 */ /* 0x002fe200078e02ff */
[----:B------:R-:W1:Y:S01]  /*1160*/  @!P0 LDC.64 R4, c[0x0][0x218] ;  /* 0x00008600ff048b82 */ /* 0x000e620000000a00 */
[----:B------:R-:W-:-:S04]  /*1170*/  IMAD.WIDE.U32 R28, R22, R112, R156 ;  /* 0x00000070161c7225 */ /* 0x000fc800078e009c */
[----:B------:R-:W-:Y:S01]  /*1180*/  IMAD R169, R114, UR7, R169 ;  /* 0x0000000772a97c24 */ /* 0x000fe2000f8e02a9 */
[----:B------:R-:W-:Y:S02]  /*1190*/  IADD3 R20, P2, R18, R28, RZ ;  /* 0x0000001c12147210 */ /* 0x000fe40007f5e0ff */
[----:B------:R-:W-:Y:S01]  /*11a0*/  @!P5 MOV R18, 0x400 ;  /* 0x000004000012d802 */ /* 0x000fe20000000f00 */
[-C--:B----4-:R-:W-:Y:S01]  /*11b0*/  IMAD R27, R11, R7.reuse, R12 ;  /* 0x000000070b1b7224 */ /* 0x090fe200078e020c */
[----:B---3--:R-:W-:Y:S01]  /*11c0*/  @!P4 LEA R3, R3, R24, 0x18 ;  /* 0x000000180303c211 */ /* 0x008fe200078ec0ff */
[----:B------:R-:W-:-:S04]  /*11d0*/  IMAD.WIDE.U32 R12, R33, R7, R154 ;  /* 0x00000007210c7225 */ /* 0x000fc800078e009a */
[----:B------:R-:W-:Y:S01]  /*11e0*/  IMAD.IADD R13, R13, 0x1, R27 ;  /* 0x000000010d0d7824 */ /* 0x000fe200078e021b */
[----:B--2---:R-:W-:Y:S01]  /*11f0*/  @!P4 LEA R30, P1, R12, R8, 0x1 ;  /* 0x000000080c1ec211 */ /* 0x004fe200078208ff */
[----:B-----5:R-:W-:Y:S01]  /*1200*/  IMAD R25, R23, R112, RZ ;  /* 0x0000007017197224 */ /* 0x020fe200078e02ff */
[----:B------:R-:W2:Y:S01]  /*1210*/  @!P6 S2R R27, SR_CgaCtaId ;  /* 0x00000000001be919 */ /* 0x000ea20000008800 */
[----:B------:R-:W-:Y:S01]  /*1220*/  IMAD.WIDE.U32 R36, R100, 0x20, RZ ;  /* 0x0000002064247825 */ /* 0x000fe200078e00ff */
[----:B------:R-:W-:Y:S01]  /*1230*/  @!P4 LEA.HI.X R31, R12, R9, R13, 0x1, P1 ;  /* 0x000000090c1fc211 */ /* 0x000fe200008f0c0d */
[----:B------:R-:W3:Y:S02]  /*1240*/  @!P0 S2R R23, SR_CgaCtaId ;  /* 0x0000000000178919 */ /* 0x000ee40000008800 */
[----:B------:R-:W-:Y:S01]  /*1250*/  IMAD R25, R22, R113, R25 ;  /* 0x0000007116197224 */ /* 0x000fe200078e0219 */
[----:B------:R-:W-:-:S04]  /*1260*/  LEA.HI R9, R17, R34, RZ, 0x4 ;  /* 0x0000002211097211 */ /* 0x000fc800078f20ff */
[----:B------:R-:W-:Y:S01]  /*1270*/  IADD3.X R21, R16, R29, R25, P2, !PT ;  /* 0x0000001d10157210 */ /* 0x000fe200017fe419 */
[----:B------:R-:W-:Y:S01]  /*1280*/  @!P4 IMAD R16, R14, 0x2, R3 ;  /* 0x000000020e10c824 */ /* 0x000fe200078e0203 */
[----:B------:R-:W-:Y:S01]  /*1290*/  @!P0 LEA R3, P1, R100, R12, 0x4 ;  /* 0x0000000c64038211 */ /* 0x000fe200078220ff */
[----:B------:R-:W4:Y:S01]  /*12a0*/  @!P5 S2R R25, SR_CgaCtaId ;  /* 0x000000000019d919 */ /* 0x000f220000008800 */
[----:B------:R-:W-:Y:S01]  /*12b0*/  SHF.R.S32.HI R144, RZ, 0x4, R9 ;  /* 0x00000004ff907819 */ /* 0x000fe20000011409 */
[----:B------:R-:W-:Y:S01]  /*12c0*/  IMAD.WIDE.U32 R114, R114, UR6, R20 ;  /* 0x0000000672727c25 */ /* 0x000fe2000f8e0014 */
[----:B------:R-:W-:Y:S01]  /*12d0*/  @!P0 LEA.HI.X R8, R100, R13, R101, 0x4, P1 ;  /* 0x0000000d64088211 */ /* 0x000fe200008f2465 */
[----:B------:R-:W-:Y:S01]  /*12e0*/  @!P4 LDGSTS.E.BYPASS.LTC128B.128 [R16+0x4000], desc[UR12][R30.64] ;  /* 0x040000001e10cfae */ /* 0x000fe2000b901d4c */
[----:B-1----:R-:W-:Y:S01]  /*12f0*/  @!P0 LEA R28, P1, R3, R4, 0x1 ;  /* 0x00000004031c8211 */ /* 0x002fe200078208ff */
[----:B------:R-:W-:Y:S01]  /*1300*/  IMAD.IADD R169, R115, 0x1, R169 ;  /* 0x0000000173a97824 */ /* 0x000fe200078e02a9 */
[----:B------:R-:W-:Y:S01]  /*1310*/  LEA.HI R4, R9, R144, RZ, 0x1 ;  /* 0x0000009009047211 */ /* 0x000fe200078f08ff */
[----:B------:R1:W-:Y:S01]  /*1320*/  @!P4 LDGSTS.E.BYPASS.LTC128B.128 [R16+0x6000], desc[UR12][R30.64+0x80] ;  /* 0x060000801e10cfae */ /* 0x0003e2000b901d4c */
[----:B------:R-:W-:Y:S01]  /*1330*/  @!P0 LEA.HI.X R29, R3, R5, R8, 0x1, P1 ;  /* 0x00000005031d8211 */ /* 0x000fe200008f0c08 */
[----:B------:R-:W-:Y:S01]  /*1340*/  IMAD.MOV.U32 R168, RZ, RZ, R114 ;  /* 0x000000ffffa87224 */ /* 0x000fe200078e0072 */
[----:B------:R-:W-:-:S02]  /*1350*/  LOP3.LUT R5, R4, 0xfffffffe, RZ, 0xc0, !PT ;  /* 0xfffffffe04057812 */ /* 0x000fc400078ec0ff */
[-C--:B------:R-:W-:Y:S01]  /*1360*/  ISETP.GE.AND P2, PT, R19, R6.reuse, PT ;  /* 0x000000061300720c */ /* 0x080fe20003f46270 */
[----:B------:R-:W-:Y:S01]  /*1370*/  IMAD.SHL.U32 R19, R0, 0x40, RZ ;  /* 0x0000004000137824 */ /* 0x000fe200078e00ff */
[----:B------:R-:W-:Y:S01]  /*1380*/  @!P0 MOV R4, 0x400 ;  /* 0x0000040000048802 */ /* 0x000fe20000000f00 */
[----:B------:R-:W-:Y:S01]  /*1390*/  IMAD.IADD R144, R144, 0x1, -R5 ;  /* 0x0000000190907824 */ /* 0x000fe200078e0a05 */
[----:B------:R-:W-:Y:S02]  /*13a0*/  LOP3.LUT R9, R9, 0xfffffff0, RZ, 0xc0, !PT ;  /* 0xfffffff009097812 */ /* 0x000fe400078ec0ff */
[----:B------:R-:W-:Y:S01]  /*13b0*/  LOP3.LUT R19, R19, 0x1c0, RZ, 0xc0, !PT ;  /* 0x000001c013137812 */ /* 0x000fe200078ec0ff */
[----:B------:R-:W-:Y:S01]  /*13c0*/  IMAD.SHL.U32 R20, R144, 0x8, RZ ;  /* 0x0000000890147824 */ /* 0x000fe200078e00ff */
[----:B------:R-:W-:Y:S01]  /*13d0*/  ISETP.GE.AND P1, PT, R15, R6, PT ;  /* 0x000000060f00720c */ /* 0x000fe20003f26270 */
[----:B------:R-:W-:Y:S01]  /*13e0*/  IMAD.IADD R3, R34, 0x1, -R9 ;  /* 0x0000000122037824 */ /* 0x000fe200078e0a09 */
[----:B---3--:R-:W-:Y:S01]  /*13f0*/  @!P0 LEA R23, R23, R4, 0x18 ;  /* 0x0000000417178211 */ /* 0x008fe200078ec0ff */
[C---:B------:R-:W-:Y:S01]  /*1400*/  IMAD.SHL.U32 R4, R22.reuse, 0x8, RZ ;  /* 0x0000000816047824 */ /* 0x040fe200078e00ff */
[----:B------:R-:W3:Y:S01]  /*1410*/  @!P6 LDC.64 R8, c[0x0][0x218] ;  /* 0x00008600ff08eb82 */ /* 0x000ee20000000a00 */
[----:B------:R-:W-:Y:S01]  /*1420*/  IMAD.SHL.U32 R15, R101, 0x20, RZ ;  /* 0x00000020650f7824 */ /* 0x000fe200078e00ff */
[----:B------:R-:W-:-:S02]  /*1430*/  ISETP.GE.AND P4, PT, R22, R6, PT ;  /* 0x000000061600720c */ /* 0x000fc40003f86270 */
[----:B------:R-:W-:Y:S02]  /*1440*/  LOP3.LUT R4, R19, 0x8, R4, 0xf8, !PT ;  /* 0x0000000813047812 */ /* 0x000fe400078ef804 */
[----:B------:R-:W-:Y:S02]  /*1450*/  SHF.R.U32.HI R19, RZ, 0x3, R19 ;  /* 0x00000003ff137819 */ /* 0x000fe40000011613 */
[----:B------:R-:W-:Y:S02]  /*1460*/  @!P6 MOV R22, 0x400 ;  /* 0x000004000016e802 */ /* 0x000fe40000000f00 */
[----:B------:R-:W-:Y:S01]  /*1470*/  LOP3.LUT R19, R4, R19, RZ, 0x3c, !PT ;  /* 0x0000001304137212 */ /* 0x000fe200078e3cff */
[C---:B-1----:R-:W-:Y:S01]  /*1480*/  @!P0 IMAD R31, R14.reuse, 0x2, R23 ;  /* 0x000000020e1f8824 */ /* 0x042fe200078e0217 */
[----:B------:R-:W1:Y:S01]  /*1490*/  @!P5 LDC.64 R4, c[0x0][0x218] ;  /* 0x00008600ff04db82 */ /* 0x000e620000000a00 */
[----:B----4-:R-:W-:Y:S02]  /*14a0*/  @!P5 LEA R25, R25, R18, 0x18 ;  /* 0x000000121919d211 */ /* 0x010fe400078ec0ff */
[----:B--2---:R-:W-:Y:S01]  /*14b0*/  @!P6 LEA R27, R27, R22, 0x18 ;  /* 0x000000161b1be211 */ /* 0x004fe200078ec0ff */
[----:B------:R-:W-:Y:S01]  /*14c0*/  @!P0 LDGSTS.E.BYPASS.LTC128B.128 [R31+0x4800], desc[UR12][R28.64] ;  /* 0x048000001c1f8fae */ /* 0x000fe2000b901d4c */
[----:B------:R-:W-:Y:S01]  /*14d0*/  SHF.R.S32.HI R6, RZ, 0x1f, R3 ;  /* 0x0000001fff067819 */ /* 0x000fe20000011403 */
[----:B------:R-:W-:-:S02]  /*14e0*/  @!P5 IMAD R18, R14, 0x2, R25 ;  /* 0x000000020e12d824 */ /* 0x000fc400078e0219 */
[----:B------:R-:W-:Y:S01]  /*14f0*/  @!P0 LDGSTS.E.BYPASS.LTC128B.128 [R31+0x6800], desc[UR12][R28.64+0x80] ;  /* 0x068000801c1f8fae */ /* 0x000fe2000b901d4c */
[----:B------:R-:W-:Y:S01]  /*1500*/  @!P6 IADD3 R23, P0, R12, R36, RZ ;  /* 0x000000240c17e210 */ /* 0x000fe20007f1e0ff */
[----:B------:R-:W-:Y:S01]  /*1510*/  @!P6 IMAD R22, R14, 0x2, R27 ;  /* 0x000000020e16e824 */ /* 0x000fe200078e021b */
[----:B------:R-:W-:Y:S01]  /*1520*/  LEA.HI R6, R6, R3, RZ, 0x3 ;  /* 0x0000000306067211 */ /* 0x000fe200078f18ff */
[----:B------:R-:W-:Y:S01]  /*1530*/  IMAD R144, R144, 0x200, R19 ;  /* 0x0000020090907824 */ /* 0x000fe200078e0213 */
[----:B------:R-:W-:Y:S01]  /*1540*/  @!P6 IADD3.X R36, R13, R37, R15, P0, !PT ;  /* 0x000000250d24e210 */ /* 0x000fe200007fe40f */
[----:B------:R-:W-:Y:S01]  /*1550*/  @!P5 IMAD.WIDE.U32 R12, R100, 0x30, R12 ;  /* 0x00000030640cd825 */ /* 0x000fe200078e000c */
[----:B---3--:R-:W-:Y:S01]  /*1560*/  @!P6 LEA R24, P0, R23, R8, 0x1 ;  /* 0x000000081718e211 */ /* 0x008fe200078008ff */
[----:B------:R-:W2:Y:S01]  /*1570*/  @!P4 LDC.64 R14, c[0x0][0x220] ;  /* 0x00008800ff0ecb82 */ /* 0x000ea20000000a00 */
[C---:B------:R-:W-:Y:S01]  /*1580*/  LOP3.LUT R16, R6.reuse, 0xfffffff8, RZ, 0xc0, !PT ;  /* 0xfffffff806107812 */ /* 0x040fe200078ec0ff */
[----:B------:R-:W-:Y:S01]  /*1590*/  @!P5 IMAD R8, R101, 0x30, RZ ;  /* 0x000000306508d824 */ /* 0x000fe200078e02ff */
[----:B------:R-:W-:Y:S01]  /*15a0*/  @!P6 LEA.HI.X R25, R23, R9, R36, 0x1, P0 ;  /* 0x000000091719e211 */ /* 0x000fe200000f0c24 */
[----:B------:R-:W-:Y:S01]  /*15b0*/  IMAD.SHL.U32 R6, R6, 0x40, RZ ;  /* 0x0000004006067824 */ /* 0x000fe200078e00ff */
[----:B------:R-:W-:Y:S01]  /*15c0*/  LEA R144, R144, UR4, 0x1 ;  /* 0x0000000490907c11 */ /* 0x000fe2000f8e08ff */
[----:B------:R-:W-:Y:S01]  /*15d0*/  @!P5 IMAD.IADD R8, R13, 0x1, R8 ;  /* 0x000000010d08d824 */ /* 0x000fe200078e0208 */
[----:B-1----:R-:W-:Y:S01]  /*15e0*/  @!P5 LEA R26, P0, R12, R4, 0x1 ;  /* 0x000000040c1ad211 */ /* 0x002fe200078008ff */
[----:B------:R-:W-:Y:S01]  /*15f0*/  @!P6 LDGSTS.E.BYPASS.LTC128B.128 [R22+0x5000], desc[UR12][R24.64] ;  /* 0x050000001816efae */ /* 0x000fe2000b901d4c */
[----:B------:R-:W-:Y:S01]  /*1600*/  IMAD.IADD R3, R3, 0x1, -R16 ;  /* 0x0000000103037824 */ /* 0x000fe200078e0a10 */
[----:B------:R-:W-:Y:S01]  /*1610*/  LOP3.LUT R6, R6, 0xfffffe00, RZ, 0xc0, !PT ;  /* 0xfffffe0006067812 */ /* 0x000fe200078ec0ff */
[----:B------:R-:W-:Y:S01]  /*1620*/  IMAD R16, R147, R33, RZ ;  /* 0x0000002193107224 */ /* 0x000fe200078e02ff */
[----:B------:R-:W-:Y:S01]  /*1630*/  @!P5 LEA.HI.X R27, R12, R5, R8, 0x1, P0 ;  /* 0x000000050c1bd211 */ /* 0x000fe200000f0c08 */
[----:B------:R1:W-:Y:S01]  /*1640*/  @!P6 LDGSTS.E.BYPASS.LTC128B.128 [R22+0x7000], desc[UR12][R24.64+0x80] ;  /* 0x070000801816efae */ /* 0x0003e2000b901d4c */
[----:B------:R-:W3:Y:S01]  /*1650*/  @!P3 LDC.64 R12, c[0x0][0x220] ;  /* 0x00008800ff0cbb82 */ /* 0x000ee20000000a00 */
[----:B------:R-:W-:-:S02]  /*1660*/  IMAD R16, R11, R148, R16 ;  /* 0x000000940b107224 */ /* 0x000fc400078e0210 */
[----:B------:R-:W-:Y:S01]  /*1670*/  @!P5 LDGSTS.E.BYPASS.LTC128B.128 [R18+0x5800], desc[UR12][R26.64] ;  /* 0x058000001a12dfae */ /* 0x000fe2000b901d4c */
[----:B------:R-:W-:Y:S02]  /*1680*/  IMAD.SHL.U32 R8, R113, 0x20, RZ ;  /* 0x0000002071087824 */ /* 0x000fe400078e00ff */
[----:B------:R-:W-:Y:S01]  /*1690*/  IMAD.SHL.U32 R5, R3, 0x40, RZ ;  /* 0x0000004003057824 */ /* 0x000fe200078e00ff */
[----:B------:R4:W-:Y:S01]  /*16a0*/  @!P5 LDGSTS.E.BYPASS.LTC128B.128 [R18+0x7800], desc[UR12][R26.64+0x80] ;  /* 0x078000801a12dfae */ /* 0x0009e2000b901d4c */
[----:B------:R-:W5:Y:S01]  /*16b0*/  @!P2 LDC.64 R10, c[0x0][0x220] ;  /* 0x00008800ff0aab82 */ /* 0x000f620000000a00 */
[----:B------:R-:W-:Y:S02]  /*16c0*/  VIADD R142, R144, 0x4020 ;  /* 0x00004020908e7836 */ /* 0x000fe40000000000 */
[----:B------:R-:W0:Y:S01]  /*16d0*/  LDGDEPBAR ;  /* 0x00000000000079af */ /* 0x000e220000000000 */
[----:B------:R-:W-:-:S04]  /*16e0*/  LOP3.LUT R5, R5, 0x1c0, RZ, 0xc0, !PT ;  /* 0x000001c005057812 */ /* 0x000fc800078ec0ff */
[----:B------:R-:W-:Y:S02]  /*16f0*/  LOP3.LUT R20, R5, 0x8, R20, 0xf8, !PT ;  /* 0x0000000805147812 */ /* 0x000fe400078ef814 */
[----:B------:R-:W-:-:S04]  /*1700*/  SHF.R.U32.HI R5, RZ, 0x3, R5 ;  /* 0x00000003ff057819 */ /* 0x000fc80000011605 */
[----:B------:R-:W-:Y:S01]  /*1710*/  LOP3.LUT R5, R20, R5, RZ, 0x3c, !PT ;  /* 0x0000000514057212 */ /* 0x000fe200078e3cff */
[----:B-1----:R-:W-:-:S04]  /*1720*/  IMAD.WIDE.U32 R22, R33, R148, R168 ;  /* 0x0000009421167225 */ /* 0x002fc800078e00a8 */
[----:B------:R-:W-:-:S04]  /*1730*/  IMAD.WIDE.U32 R24, R112, 0x20, RZ ;  /* 0x0000002070187825 */ /* 0x000fc800078e00ff */
[----:B------:R-:W-:Y:S01]  /*1740*/  IMAD.IADD R21, R23, 0x1, R16 ;  /* 0x0000000117157824 */ /* 0x000fe200078e0210 */
[----:B------:R-:W-:Y:S01]  /*1750*/  @!P2 IADD3 R4, P0, R22, R24, RZ ;  /* 0x000000181604a210 */ /* 0x000fe20007f1e0ff */
[----:B------:R-:W-:-:S04]  /*1760*/  DEPBAR.LE SB0, 0x0 ;  /* 0x000080000000791a */ /* 0x000fc80000000000 */
[----:B------:R-:W-:Y:S01]  /*1770*/  @!P2 IADD3.X R16, R21, R25, R8, P0, !PT ;  /* 0x000000191510a210 */ /* 0x000fe200007fe408 */
[----:B------:R-:W-:Y:S01]  /*1780*/  BAR.SYNC.DEFER_BLOCKING 0x0 ;  /* 0x0000000000007b1d */ /* 0x000fe20000010000 */
[----:B----4-:R-:W-:Y:S01]  /*1790*/  @!P3 LEA R18, P0, R112, R22, 0x4 ;  /* 0x000000167012b211 */ /* 0x010fe200078020ff */
[----:B------:R-:W-:Y:S01]  /*17a0*/  @!P1 IMAD.MOV.U32 R20, RZ, RZ, R22 ;  /* 0x000000ffff149224 */ /* 0x000fe200078e0016 */
[----:B--2---:R-:W-:Y:S02]  /*17b0*/  @!P4 LEA R24, P5, R22, R14, 0x1 ;  /* 0x0000000e1618c211 */ /* 0x004fe400078a08ff */
[----:B------:R-:W-:-:S03]  /*17c0*/  @!P3 LEA.HI.X R14, R112, R21, R113, 0x4, P0 ;  /* 0x00000015700eb211 */ /* 0x000fc600000f2471 */
[----:B------:R-:W1:Y:S01]  /*17d0*/  @!P1 LDC.64 R8, c[0x0][0x220] ;  /* 0x00008800ff089b82 */ /* 0x000e620000000a00 */
[----:B---3--:R-:W-:Y:S01]  /*17e0*/  @!P3 LEA R26, P0, R18, R12, 0x1 ;  /* 0x0000000c121ab211 */ /* 0x008fe200078008ff */
[----:B------:R-:W-:Y:S01]  /*17f0*/  @!P1 IMAD R12, R113, 0x30, RZ ;  /* 0x00000030710c9824 */ /* 0x000fe200078e02ff */
[--C-:B------:R-:W-:Y:S01]  /*1800*/  @!P4 LEA.HI.X R25, R22, R15, R21.reuse, 0x1, P5 ;  /* 0x0000000f1619c211 */ /* 0x100fe200028f0c15 */
[----:B------:R-:W-:Y:S01]  /*1810*/  @!P1 IMAD.WIDE.U32 R20, R112, 0x30, R20 ;  /* 0x0000003070149825 */ /* 0x000fe200078e0014 */
[----:B------:R-:W-:Y:S02]  /*1820*/  @!P3 LEA.HI.X R27, R18, R13, R14, 0x1, P0 ;  /* 0x0000000d121bb211 */ /* 0x000fe400000f0c0e */
[----:B-----5:R-:W-:Y:S01]  /*1830*/  @!P2 LEA R14, P0, R4, R10, 0x1 ;  /* 0x0000000a040ea211 */ /* 0x020fe200078008ff */
[----:B------:R-:W-:-:S03]  /*1840*/  @!P1 IMAD.IADD R12, R21, 0x1, R12 ;  /* 0x00000001150c9824 */ /* 0x000fc600078e020c */
[----:B------:R-:W-:Y:S01]  /*1850*/  @!P2 LEA.HI.X R15, R4, R11, R16, 0x1, P0 ;  /* 0x0000000b040fa211 */ /* 0x000fe200000f0c10 */
[C---:B------:R-:W-:Y:S02]  /*1860*/  IMAD R4, R85.reuse, 0x400, R6 ;  /* 0x0000040055047824 */ /* 0x040fe400078e0206 */
[----:B------:R-:W-:Y:S02]  /*1870*/  IMAD R85, R85, 0x10, R84 ;  /* 0x0000001055557824 */ /* 0x000fe400078e0254 */
[----:B------:R-:W-:Y:S01]  /*1880*/  IMAD.IADD R145, R5, 0x1, R4 ;  /* 0x0000000105917824 */ /* 0x000fe200078e0204 */
[----:B------:R-:W-:Y:S01]  /*1890*/  @P4 STS.128 [R150+0x8000], RZ ;  /* 0x008000ff96004388 */ /* 0x000fe20000000c00 */
[----:B------:R-:W-:-:S03]  /*18a0*/  IMAD.MOV.U32 R4, RZ, RZ, 0x10 ;  /* 0x00000010ff047424 */ /* 0x000fc600078e00ff */
[----:B------:R-:W-:Y:S01]  /*18b0*/  LEA R145, R145, UR4, 0x1 ;  /* 0x0000000491917c11 */ /* 0x000fe2000f8e08ff */
[----:B------:R-:W-:Y:S01]  /*18c0*/  @P4 STS.128 [R150+0xa000], RZ ;  /* 0x00a000ff96004388 */ /* 0x000fe20000000c00 */
[----:B-1----:R-:W-:-:S03]  /*18d0*/  @!P1 LEA R16, P0, R20, R8, 0x1 ;  /* 0x0000000814109211 */ /* 0x002fc600078008ff */
[----:B------:R-:W-:Y:S01]  /*18e0*/  @!PT LDS RZ, [RZ] ;  /* 0x00000000fffff984 */ /* 0x000fe20000000800 */
[----:B------:R-:W-:Y:S01]  /*18f0*/  @!PT LDS RZ, [RZ] ;  /* 0x00000000fffff984 */ /* 0x000fe20000000800 */
[----:B------:R-:W-:Y:S01]  /*1900*/  @!PT LDS RZ, [RZ] ;  /* 0x00000000fffff984 */ /* 0x000fe20000000800 */
[----:B------:R-:W-:Y:S01]  /*1910*/  @!P4 LDGSTS.E.BYPASS.LTC128B.128 [R150+0x8000], desc[UR12][R24.64] ;  /* 0x080000001896cfae */ /* 0x000fe2000b901d4c */
[----:B------:R-:W-:-:S03]  /*1920*/  @!P1 LEA.HI.X R17, R20, R9, R12, 0x1, P0 ;  /* 0x0000000914119211 */ /* 0x000fc600000f0c0c */
[----:B------:R-:W-:Y:S01]  /*1930*/  @!P4 LDGSTS.E.BYPASS.LTC128B.128 [R150+0xa000], desc[UR12][R24.64+0x80] ;  /* 0x0a0000801896cfae */ /* 0x000fe2000b901d4c */
[----:B------:R-:W-:-:S03]  /*1940*/  LOP3.LUT P0, RZ, R0, 0x2, RZ, 0xc0, !PT ;  /* 0x0000000200ff7812 */ /* 0x000fc6000780c0ff */
        /* <DEDUP_REMOVED lines=20> */
[----:B------:R1:W-:Y:S01]  /*1a90*/  @!P1 LDGSTS.E.BYPASS.LTC128B.128 [R150+0xb800], desc[UR12][R16.64+0x80] ;  /* 0x0b80008010969fae */ /* 0x0003e2000b901d4c */
[----:B------:R-:W-:Y:S01]  /*1aa0*/  R2P PR, R3, 0x6 ;  /* 0x0000000603007804 */ /* 0x000fe20000000000 */
[----:B------:R-:W-:-:S02]  /*1ab0*/  VIADD R3, R144, 0x4000 ;  /* 0x0000400090037836 */ /* 0x000fc40000000000 */
[----:B------:R-:W-:Y:S02]  /*1ac0*/  LDSM.16.M88.4 R8, [R145] ;  /* 0x000000009108783b */ /* 0x000fe40000000200 */
[----:B------:R-:W-:Y:S01]  /*1ad0*/  SEL R4, R4, 0xfffffff0, !P1 ;  /* 0xfffffff004047807 */ /* 0x000fe20004800000 */
[----:B------:R-:W-:Y:S01]  /*1ae0*/  @P0 VIADD R142, R3, 0xffffffe0 ;  /* 0xffffffe0038e0836 */ /* 0x000fe20000000000 */
[----:B------:R-:W2:Y:S01]  /*1af0*/  LDSM.16.M88.4 R40, [R144+0x4000] ;  /* 0x004000009028783b */ /* 0x000ea20000000200 */
[----:B------:R-:W-:Y:S01]  /*1b00*/  IMAD.MOV.U32 R3, RZ, RZ, 0x20 ;  /* 0x00000020ff037424 */ /* 0x000fe200078e00ff */
[----:B------:R-:W-:Y:S01]  /*1b10*/  LOP3.LUT P0, RZ, R0, 0x4, RZ, 0xc0, !PT ;  /* 0x0000000400ff7812 */ /* 0x000fe2000780c0ff */
[----:B------:R-:W-:Y:S01]  /*1b20*/  IMAD R143, R4, 0x2, R145 ;  /* 0x00000002048f7824 */ /* 0x000fe200078e0291 */
[----:B------:R-:W3:Y:S02]  /*1b30*/  LDSM.16.M88.4 R28, [R144+0x4800] ;  /* 0x00480000901c783b */ /* 0x000ee40000000200 */
[----:B------:R-:W-:-:S02]  /*1b40*/  SEL R0, R3, 0xffffffe0, !P2 ;  /* 0xffffffe003007807 */ /* 0x000fc40005000000 */
[----:B------:R-:W4:Y:S01]  /*1b50*/  LDSM.16.M88.4 R20, [R144+0x5000] ;  /* 0x005000009014783b */ /* 0x000f220000000200 */
[----:B------:R-:W-:Y:S02]  /*1b60*/  SEL R3, R3, 0xffffffe0, !P0 ;  /* 0xffffffe003037807 */ /* 0x000fe40004000000 */
[C---:B------:R-:W-:Y:S01]  /*1b70*/  IMAD R141, R0.reuse, 0x2, R145 ;  /* 0x00000002008d7824 */ /* 0x040fe200078e0291 */
[----:B------:R-:W5:Y:S01]  /*1b80*/  LDSM.16.M88.4 R48, [R144+0x5800] ;  /* 0x005800009030783b */ /* 0x000f620000000200 */
[----:B------:R-:W-:Y:S02]  /*1b90*/  IMAD R140, R0, 0x2, R143 ;  /* 0x00000002008c7824 */ /* 0x000fe400078e028f */
[C---:B------:R-:W-:Y:S01]  /*1ba0*/  IMAD R138, R3.reuse, 0x2, R144 ;  /* 0x00000002038a7824 */ /* 0x040fe200078e0290 */
[----:B------:R-:W-:Y:S01]  /*1bb0*/  LDSM.16.M88.4 R56, [R143] ;  /* 0x000000008f38783b */ /* 0x000fe20000000200 */
[----:B------:R-:W-:Y:S01]  /*1bc0*/  IMAD R131, R3, 0x2, R142 ;  /* 0x0000000203837824 */ /* 0x000fe200078e028e */
[----:B------:R-:W-:-:S02]  /*1bd0*/  LOP3.LUT R3, R86, 0xffffffe0, RZ, 0xc0, !PT ;  /* 0xffffffe056037812 */ /* 0x000fc400078ec0ff */
[----:B-1----:R-:W1:Y:S03]  /*1be0*/  LDSM.16.M88.4 R16, [R142] ;  /* 0x000000008e10783b */ /* 0x002e660000000200 */
[C---:B------:R-:W-:Y:S01]  /*1bf0*/  IMAD.IADD R3, R34.reuse, 0x1, -R3 ;  /* 0x0000000122037824 */ /* 0x040fe200078e0a03 */
[----:B------:R-:W1:Y:S01]  /*1c00*/  LDSM.16.M88.4 R12, [R142+0x800] ;  /* 0x000800008e0c783b */ /* 0x000e620000000200 */
[----:B------:R-:W-:-:S03]  /*1c10*/  IMAD.SHL.U32 R34, R34, 0x2, RZ ;  /* 0x0000000222227824 */ /* 0x000fc600078e00ff */
[----:B------:R-:W1:Y:S01]  /*1c20*/  LDSM.16.M88.4 R80, [R142+0x1000] ;  /* 0x001000008e50783b */ /* 0x000e620000000200 */
[----:B------:R-:W-:Y:S02]  /*1c30*/  SHF.R.S32.HI R158, RZ, 0x1f, R3 ;  /* 0x0000001fff9e7819 */ /* 0x000fe40000011403 */
[----:B------:R-:W-:Y:S01]  /*1c40*/  LOP3.LUT R34, R34, 0x6, RZ, 0xc0, !PT ;  /* 0x0000000622227812 */ /* 0x000fe200078ec0ff */
[----:B------:R-:W1:Y:S01]  /*1c50*/  LDSM.16.M88.4 R60, [R142+0x1800] ;  /* 0x001800008e3c783b */ /* 0x000e620000000200 */
[----:B------:R-:W-:-:S03]  /*1c60*/  LEA.HI R158, R158, R3, RZ, 0x2 ;  /* 0x000000039e9e7211 */ /* 0x000fc600078f10ff */
[----:B------:R-:W-:Y:S01]  /*1c70*/  LDSM.16.M88.4 R68, [R141] ;  /* 0x000000008d44783b */ /* 0x000fe20000000200 */
[----:B------:R-:W-:Y:S01]  /*1c80*/  SHF.R.S32.HI R158, RZ, 0x2, R158 ;  /* 0x00000002ff9e7819 */ /* 0x000fe2000001149e */
[----:B------:R-:W-:Y:S01]  /*1c90*/  IMAD R3, R33, 0x40, R34 ;  /* 0x0000004021037824 */ /* 0x000fe200078e0222 */
[----:B--2---:R-:W-:Y:S01]  /*1ca0*/  HMMA.16816.F32 R44, R8, R40, RZ ;  /* 0x00000028082c723c */ /* 0x004fe200000018ff */
[----:B------:R-:W2:Y:S01]  /*1cb0*/  LDSM.16.M88.4 R76, [R138+0x4000] ;  /* 0x004000008a4c783b */ /* 0x000ea20000000200 */
[----:B------:R-:W-:-:S03]  /*1cc0*/  IADD3 R85, R85, 0x1, R158 ;  /* 0x0000000155557810 */ /* 0x000fc60007ffe09e */
[----:B------:R-:W2:Y:S01]  /*1cd0*/  LDSM.16.M88.4 R52, [R138+0x4800] ;  /* 0x004800008a34783b */ /* 0x000ea20000000200 */
[C---:B------:R-:W-:Y:S03]  /*1ce0*/  HMMA.16816.F32 R40, R8.reuse, R42, RZ ;  /* 0x0000002a0828723c */ /* 0x040fe600000018ff */
[----:B------:R-:W-:Y:S03]  /*1cf0*/  LDSM.16.M88.4 R64, [R131] ;  /* 0x000000008340783b */ /* 0x000fe60000000200 */
[C---:B---3--:R-:W-:Y:S01]  /*1d00*/  HMMA.16816.F32 R36, R8.reuse, R28, RZ ;  /* 0x0000001c0824723c */ /* 0x048fe200000018ff */
[----:B------:R-:W0:Y:S05]  /*1d10*/  LDGDEPBAR ;  /* 0x00000000000079af */ /* 0x000e2a0000000000 */
[C---:B------:R-:W-:Y:S06]  /*1d20*/  HMMA.16816.F32 R28, R8.reuse, R30, RZ ;  /* 0x0000001e081c723c */ /* 0x040fec00000018ff */
[C---:B----4-:R-:W-:Y:S06]  /*1d30*/  HMMA.16816.F32 R24, R8.reuse, R20, RZ ;  /* 0x000000140818723c */ /* 0x050fec00000018ff */
[C---:B------:R-:W-:Y:S06]  /*1d40*/  HMMA.16816.F32 R20, R8.reuse, R22, RZ ;  /* 0x000000160814723c */ /* 0x040fec00000018ff */
[C---:B-----5:R-:W-:Y:S06]  /*1d50*/  HMMA.16816.F32 R72, R8.reuse, R48, RZ ;  /* 0x000000300848723c */ /* 0x060fec00000018ff */
[----:B------:R-:W-:Y:S01]  /*1d60*/  HMMA.16816.F32 R8, R8, R50, RZ ;  /* 0x000000320808723c */ /* 0x000fe200000018ff */
[----:B------:R-:W-:Y:S05]  /*1d70*/  LDSM.16.M88.4 R48, [R140] ;  /* 0x000000008c30783b */ /* 0x000fea0000000200 */
[C---:B-1----:R-:W-:Y:S06]  /*1d80*/  HMMA.16816.F32 R44, R56.reuse, R16, R44 ;  /* 0x00000010382c723c */ /* 0x042fec000000182c */
[C---:B------:R-:W-:Y:S01]  /*1d90*/  HMMA.16816.F32 R40, R56.reuse, R18, R40 ;  /* 0x000000123828723c */ /* 0x040fe20000001828 */
[----:B------:R-:W1:Y:S05]  /*1da0*/  LDSM.16.M88.4 R16, [R138+0x5000] ;  /* 0x005000008a10783b */ /* 0x000e6a0000000200 */
[C---:B------:R-:W-:Y:S06]  /*1db0*/  HMMA.16816.F32 R36, R56.reuse, R12, R36 ;  /* 0x0000000c3824723c */ /* 0x040fec0000001824 */
[C---:B------:R-:W-:Y:S01]  /*1dc0*/  HMMA.16816.F32 R28, R56.reuse, R14, R28 ;  /* 0x0000000e381c723c */ /* 0x040fe2000000181c */
[----:B------:R-:W3:Y:S05]  /*1dd0*/  LDSM.16.M88.4 R12, [R138+0x5800] ;  /* 0x005800008a0c783b */ /* 0x000eea0000000200 */
[C---:B------:R-:W-:Y:S06]  /*1de0*/  HMMA.16816.F32 R24, R56.reuse, R80, R24 ;  /* 0x000000503818723c */ /* 0x040fec0000001818 */
[C---:B------:R-:W-:Y:S01]  /*1df0*/  HMMA.16816.F32 R20, R56.reuse, R82, R20 ;  /* 0x000000523814723c */ /* 0x040fe20000001814 */
[----:B------:R-:W-:Y:S05]  /*1e00*/  LDSM.16.M88.4 R80, [R145+0x2000] ;  /* 0x002000009150783b */ /* 0x000fea0000000200 */
[C---:B------:R-:W-:Y:S06]  /*1e10*/  HMMA.16816.F32 R72, R56.reuse, R60, R72 ;  /* 0x0000003c3848723c */ /* 0x040fec0000001848 */
[----:B------:R-:W-:Y:S01]  /*1e20*/  HMMA.16816.F32 R8, R56, R62, R8 ;  /* 0x0000003e3808723c */ /* 0x000fe20000001808 */
[----:B------:R-:W4:Y:S04]  /*1e30*/  LDSM.16.M88.4 R60, [R131+0x800] ;  /* 0x00080000833c783b */ /* 0x000f280000000200 */
[----:B------:R-:W5:Y:S01]  /*1e40*/  LDSM.16.M88.4 R56, [R131+0x1000] ;  /* 0x001000008338783b */ /* 0x000f620000000200 */
[C---:B--2---:R-:W-:Y:S06]  /*1e50*/  HMMA.16816.F32 R44, R68.reuse, R76, R44 ;  /* 0x0000004c442c723c */ /* 0x044fec000000182c */
[C---:B------:R-:W-:Y:S01]  /*1e60*/  HMMA.16816.F32 R40, R68.reuse, R78, R40 ;  /* 0x0000004e4428723c */ /* 0x040fe20000001828 */
[----:B------:R-:W-:Y:S05]  /*1e70*/  LDSM.16.M88.4 R76, [R144+0x7800] ;  /* 0x00780000904c783b */ /* 0x000fea0000000200 */
[C---:B------:R-:W-:Y:S06]  /*1e80*/  HMMA.16816.F32 R36, R68.reuse, R52, R36 ;  /* 0x000000344424723c */ /* 0x040fec0000001824 */
[C---:B------:R-:W-:Y:S01]  /*1e90*/  HMMA.16816.F32 R28, R68.reuse, R54, R28 ;  /* 0x00000036441c723c */ /* 0x040fe2000000181c */
[----:B------:R-:W-:Y:S05]  /*1ea0*/  LDSM.16.M88.4 R52, [R131+0x1800] ;  /* 0x001800008334783b */ /* 0x000fea0000000200 */
[C---:B-1----:R-:W-:Y:S06]  /*1eb0*/  HMMA.16816.F32 R24, R68.reuse, R16, R24 ;  /* 0x000000104418723c */ /* 0x042fec0000001818 */
[C---:B------:R-:W-:Y:S01]  /*1ec0*/  HMMA.16816.F32 R20, R68.reuse, R18, R20 ;  /* 0x000000124414723c */ /* 0x040fe20000001814 */
[----:B------:R-:W1:Y:S05]  /*1ed0*/  LDSM.16.M88.4 R16, [R144+0x6000] ;  /* 0x006000009010783b */ /* 0x000e6a0000000200 */
[C---:B---3--:R-:W-:Y:S06]  /*1ee0*/  HMMA.16816.F32 R72, R68.reuse, R12, R72 ;  /* 0x0000000c4448723c */ /* 0x048fec0000001848 */
[----:B------:R-:W-:Y:S01]  /*1ef0*/  HMMA.16816.F32 R68, R68, R14, R8 ;  /* 0x0000000e4444723c */ /* 0x000fe20000001808 */
[----:B------:R-:W2:Y:S04]  /*1f00*/  LDSM.16.M88.4 R8, [R144+0x6800] ;  /* 0x006800009008783b */ /* 0x000ea80000000200 */
[----:B------:R-:W3:Y:S01]  /*1f10*/  LDSM.16.M88.4 R12, [R144+0x7000] ;  /* 0x00700000900c783b */ /* 0x000ee20000000200 */
[C---:B------:R-:W-:Y:S06]  /*1f20*/  HMMA.16816.F32 R44, R48.reuse, R64, R44 ;  /* 0x00000040302c723c */ /* 0x040fec000000182c */
[C---:B------:R-:W-:Y:S01]  /*1f30*/  HMMA.16816.F32 R40, R48.reuse, R66, R40 ;  /* 0x000000423028723c */ /* 0x040fe20000001828 */
[----:B------:R-:W-:Y:S05]  /*1f40*/  LDSM.16.M88.4 R64, [R143+0x2000] ;  /* 0x002000008f40783b */ /* 0x000fea0000000200 */
[C---:B----4-:R-:W-:Y:S06]  /*1f50*/  HMMA.16816.F32 R36, R48.reuse, R60, R36 ;  /* 0x0000003c3024723c */ /* 0x050fec0000001824 */
[C---:B------:R-:W-:Y:S01]  /*1f60*/  HMMA.16816.F32 R28, R48.reuse, R62, R28 ;  /* 0x0000003e301c723c */ /* 0x040fe2000000181c */
[----:B------:R-:W4:Y:S05]  /*1f70*/  LDSM.16.M88.4 R60, [R142+0x2000] ;  /* 0x002000008e3c783b */ /* 0x000f2a0000000200 */
[C---:B-----5:R-:W-:Y:S06]  /*1f80*/  HMMA.16816.F32 R24, R48.reuse, R56, R24 ;  /* 0x000000383018723c */ /* 0x060fec0000001818 */
[----:B------:R-:W-:Y:S01]  /*1f90*/  HMMA.16816.F32 R20, R48, R58, R20 ;  /* 0x0000003a3014723c */ /* 0x000fe20000001814 */
[----:B------:R-:W5:Y:S05]  /*1fa0*/  LDSM.16.M88.4 R56, [R142+0x2800] ;  /* 0x002800008e38783b */ /* 0x000f6a0000000200 */
[C---:B-1----:R-:W-:Y:S06]  /*1fb0*/  HMMA.16816.F32 R44, R80.reuse, R16, R44 ;  /* 0x00000010502c723c */ /* 0x042fec000000182c */
[----:B------:R-:W-:Y:S01]  /*1fc0*/  HMMA.16816.F32 R40, R80, R18, R40 ;  /* 0x000000125028723c */ /* 0x000fe20000001828 */
[----:B------:R-:W-:Y:S05]  /*1fd0*/  LDSM.16.M88.4 R16, [R138+0x6000] ;  /* 0x006000008a10783b */ /* 0x000fea0000000200 */
[C---:B------:R-:W-:Y:S06]  /*1fe0*/  HMMA.16816.F32 R72, R48.reuse, R52, R72 ;  /* 0x000000343048723c */ /* 0x040fec0000001848 */
[----:B------:R-:W-:Y:S01]  /*1ff0*/  HMMA.16816.F32 R68, R48, R54, R68 ;  /* 0x000000363044723c */ /* 0x000fe20000001844 */
[----:B------:R-:W1:Y:S04]  /*2000*/  LDSM.16.M88.4 R52, [R142+0x3000] ;  /* 0x003000008e34783b */ /* 0x000e680000000200 */
[----:B------:R-:W-:Y:S01]  /*2010*/  LDSM.16.M88.4 R48, [R142+0x3800] ;  /* 0x003800008e30783b */ /* 0x000fe20000000200 */
[C---:B--2---:R-:W-:Y:S06]  /*2020*/  HMMA.16816.F32 R36, R80.reuse, R8, R36 ;  /* 0x000000085024723c */ /* 0x044fec0000001824 */
[C---:B------:R-:W-:Y:S01]  /*2030*/  HMMA.16816.F32 R28, R80.reuse, R10, R28 ;  /* 0x0000000a501c723c */ /* 0x040fe2000000181c */
[----:B------:R-:W2:Y:S05]  /*2040*/  LDSM.16.M88.4 R8, [R141+0x2000] ;  /* 0x002000008d08783b */ /* 0x000eaa0000000200 */
[C---:B---3--:R-:W-:Y:S06]  /*2050*/  HMMA.16816.F32 R24, R80.reuse, R12, R24 ;  /* 0x0000000c5018723c */ /* 0x048fec0000001818 */
[----:B------:R-:W-:Y:S01]  /*2060*/  HMMA.16816.F32 R20, R80, R14, R20 ;  /* 0x0000000e5014723c */ /* 0x000fe20000001814 */
[----:B------:R-:W3:Y:S05]  /*2070*/  LDSM.16.M88.4 R12, [R138+0x6800] ;  /* 0x006800008a0c783b */ /* 0x000eea0000000200 */
[C---:B----4-:R-:W-:Y:S06]  /*2080*/  HMMA.16816.F32 R44, R64.reuse, R60, R44 ;  /* 0x0000003c402c723c */ /* 0x050fec000000182c */
[C---:B------:R-:W-:Y:S01]  /*2090*/  HMMA.16816.F32 R40, R64.reuse, R62, R40 ;  /* 0x0000003e4028723c */ /* 0x040fe20000001828 */
[----:B------:R-:W-:Y:S05]  /*20a0*/  LDSM.16.M88.4 R60, [R138+0x7000] ;  /* 0x007000008a3c783b */ /* 0x000fea0000000200 */
[----:B-----5:R-:W-:Y:S06]  /*20b0*/  HMMA.16816.F32 R36, R64, R56, R36 ;  /* 0x000000384024723c */ /* 0x020fec0000001824 */
[C---:B------:R-:W-:Y:S06]  /*20c0*/  HMMA.16816.F32 R72, R80.reuse, R76, R72 ;  /* 0x0000004c5048723c */ /* 0x040fec0000001848 */
[----:B------:R-:W-:Y:S01]  /*20d0*/  HMMA.16816.F32 R68, R80, R78, R68 ;  /* 0x0000004e5044723c */ /* 0x000fe20000001844 */
[----:B------:R-:W-:Y:S05]  /*20e0*/  LDSM.16.M88.4 R76, [R131+0x2000] ;  /* 0x00200000834c783b */ /* 0x000fea0000000200 */
[----:B-1----:R-:W-:Y:S01]  /*20f0*/  HMMA.16816.F32 R80, R64, R52, R24 ;  /* 0x000000344050723c */ /* 0x002fe20000001818 */
[----:B------:R-:W-:Y:S05]  /*2100*/  LDSM.16.M88.4 R24, [R140+0x2000] ;  /* 0x002000008c18783b */ /* 0x000fea0000000200 */
[C---:B--2---:R-:W-:Y:S06]  /*2110*/  HMMA.16816.F32 R44, R8.reuse, R16, R44 ;  /* 0x00000010082c723c */ /* 0x044fec000000182c */
[----:B------:R-:W-:Y:S01]  /*2120*/  HMMA.16816.F32 R40, R8, R18, R40 ;  /* 0x000000120828723c */ /* 0x000fe20000001828 */
[----:B------:R-:W1:Y:S05]  /*2130*/  LDSM.16.M88.4 R16, [R131+0x2800] ;  /* 0x002800008310783b */ /* 0x000e6a0000000200 */
[----:B------:R-:W-:Y:S01]  /*2140*/  HMMA.16816.F32 R56, R64, R58, R28 ;  /* 0x0000003a4038723c */ /* 0x000fe2000000181c */
[----:B------:R-:W2:Y:S05]  /*2150*/  LDSM.16.M88.4 R28, [R138+0x7800] ;  /* 0x007800008a1c783b */ /* 0x000eaa0000000200 */
[----:B---3--:R-:W-:Y:S06]  /*2160*/  HMMA.16816.F32 R36, R8, R12, R36 ;  /* 0x0000000c0824723c */ /* 0x008fec0000001824 */
[C---:B------:R-:W-:Y:S06]  /*2170*/  HMMA.16816.F32 R72, R64.reuse, R48, R72 ;  /* 0x000000304048723c */ /* 0x040fec0000001848 */
[C---:B------:R-:W-:Y:S06]  /*2180*/  HMMA.16816.F32 R20, R64.reuse, R54, R20 ;  /* 0x000000364014723c */ /* 0x040fec0000001814 */
[----:B------:R-:W-:Y:S01]  /*2190*/  HMMA.16816.F32 R68, R64, R50, R68 ;  /* 0x000000324044723c */ /* 0x000fe20000001844 */
[----:B------:R-:W-:Y:S05]  /*21a0*/  LDSM.16.M88.4 R48, [R131+0x3800] ;  /* 0x003800008330783b */ /* 0x000fea0000000200 */
[----:B------:R-:W-:Y:S01]  /*21b0*/  HMMA.16816.F32 R56, R8, R14, R56 ;  /* 0x0000000e0838723c */ /* 0x000fe20000001838 */
[----:B------:R-:W3:Y:S01]  /*21c0*/  LDSM.16.M88.4 R12, [R131+0x3000] ;  /* 0x00300000830c783b */ /* 0x000ee20000000200 */
[----:B------:R-:W-:-:S04]  /*21d0*/  DEPBAR.LE SB0, 0x0 ;  /* 0x000080000000791a */ /* 0x000fc80000000000 */
[----:B-1----:R-:W-:Y:S06]  /*21e0*/  HMMA.16816.F32 R36, R24, R16, R36 ;  /* 0x000000101824723c */ /* 0x002fec0000001824 */
[----:B--2---:R-:W-:Y:S01]  /*21f0*/  HMMA.16816.F32 R72, R8, R28, R72 ;  /* 0x0000001c0848723c */ /* 0x004fe20000001848 */
[C---:B------:R-:W-:Y:S02]  /*2200*/  VIADD R16, R3.reuse, 0x9 ;  /* 0x0000000903107836 */ /* 0x040fe40000000000 */
[----:B------:R-:W-:-:S03]  /*2210*/  VIADD R17, R3, 0x8 ;  /* 0x0000000803117836 */ /* 0x000fc60000000000 */
[----:B------:R-:W-:Y:S01]  /*2220*/  HMMA.16816.F32 R44, R24, R76, R44 ;  /* 0x0000004c182c723c */ /* 0x000fe2000000182c */
[----:B------:R-:W-:-:S05]  /*2230*/  IADD3 R28, R32, R85, -R151 ;  /* 0x00000055201c7210 */ /* 0x000fca0007ffe897 */
[----:B------:R-:W-:Y:S01]  /*2240*/  HMMA.16816.F32 R80, R8, R60, R80 ;  /* 0x0000003c0850723c */ /* 0x000fe20000001850 */
[----:B------:R-:W-:Y:S02]  /*2250*/  IMAD.IADD R35, R28, 0x1, R35 ;  /* 0x000000011c237824 */ /* 0x000fe400078e0223 */
[----:B------:R-:W-:-:S03]  /*2260*/  VIADD R28, R3, 0x1 ;  /* 0x00000001031c7836 */ /* 0x000fc60000000000 */
[----:B------:R-:W-:Y:S01]  /*2270*/  HMMA.16816.F32 R40, R24, R78, R40 ;  /* 0x0000004e1828723c */ /* 0x000fe20000001828 */
[C---:B------:R-:W-:Y:S02]  /*2280*/  VIMNMX R162, R35.reuse, R32, PT ;  /* 0x0000002023a27248 */ /* 0x040fe40003fe0100 */
[----:B------:R-:W-:Y:S02]  /*2290*/  VIADDMNMX R159, R35, 0x8, R32, PT ;  /* 0x00000008239f7846 */ /* 0x000fe40003800120 */
[-C--:B------:R-:W-:Y:S01]  /*22a0*/  ISETP.GE.AND P6, PT, R28, R162.reuse, PT ;  /* 0x000000a21c00720c */ /* 0x080fe20003fc6270 */
[C---:B------:R-:W-:Y:S01]  /*22b0*/  HMMA.16816.F32 R20, R8.reuse, R62, R20 ;  /* 0x0000003e0814723c */ /* 0x040fe20000001814 */
[CC--:B------:R-:W-:Y:S02]  /*22c0*/  ISETP.GE.AND P0, PT, R16.reuse, R162.reuse, PT ;  /* 0x000000a21000720c */ /* 0x0c0fe40003f06270 */
[----:B------:R-:W-:Y:S02]  /*22d0*/  ISETP.GE.AND P2, PT, R16, R159, PT ;  /* 0x0000009f1000720c */ /* 0x000fe40003f46270 */
[----:B------:R-:W-:Y:S01]  /*22e0*/  ISETP.GE.AND P1, PT, R17, R162, PT ;  /* 0x000000a21100720c */ /* 0x000fe20003f26270 */
[----:B------:R-:W-:Y:S01]  /*22f0*/  HMMA.16816.F32 R68, R8, R30, R68 ;  /* 0x0000001e0844723c */ /* 0x000fe20000001844 */
[----:B------:R-:W-:-:S02]  /*2300*/  FSEL R16, R45, -INF , !P6 ;  /* 0xff8000002d107808 */ /* 0x000fc40007000000 */
[-C--:B------:R-:W-:Y:S01]  /*2310*/  ISETP.GE.AND P4, PT, R17, R159.reuse, PT ;  /* 0x0000009f1100720c */ /* 0x080fe20003f86270 */
[C---:B------:R-:W-:Y:S01]  /*2320*/  VIADD R17, R3.reuse, 0x28 ;  /* 0x0000002803117836 */ /* 0x040fe20000000000 */
[----:B------:R-:W-:Y:S01]  /*2330*/  ISETP.GE.AND P3, PT, R28, R159, PT ;  /* 0x0000009f1c00720c */ /* 0x000fe20003f66270 */
[C---:B------:R-:W-:Y:S01]  /*2340*/  HMMA.16816.F32 R56, R24.reuse, R18, R56 ;  /* 0x000000121838723c */ /* 0x040fe20000001838 */
[C---:B------:R-:W-:Y:S02]  /*2350*/  VIADD R9, R3.reuse, 0x10 ;  /* 0x0000001003097836 */ /* 0x040fe40000000000 */
[----:B------:R-:W-:Y:S01]  /*2360*/  VIADD R8, R3, 0x11 ;  /* 0x0000001103087836 */ /* 0x000fe20000000000 */
[----:B------:R-:W-:Y:S02]  /*2370*/  FSEL R28, R47, -INF , !P3 ;  /* 0xff8000002f1c7808 */ /* 0x000fe40005800000 */
[----:B------:R-:W-:Y:S01]  /*2380*/  ISETP.GE.AND P5, PT, R9, R162, PT ;  /* 0x000000a20900720c */ /* 0x000fe20003fa6270 */
[----:B---3--:R-:W-:Y:S01]  /*2390*/  HMMA.16816.F32 R80, R24, R12, R80 ;  /* 0x0000000c1850723c */ /* 0x008fe20000001850 */
[----:B------:R-:W-:Y:S01]  /*23a0*/  FSEL R40, R40, -INF , !P1 ;  /* 0xff80000028287808 */ /* 0x000fe20004800000 */
[----:B------:R-:W-:Y:S01]  /*23b0*/  VIADD R19, R3, 0x21 ;  /* 0x0000002103137836 */ /* 0x000fe20000000000 */
[----:B------:R-:W-:-:S02]  /*23c0*/  FSEL R36, R36, -INF , !P5 ;  /* 0xff80000024247808 */ /* 0x000fc40006800000 */
[----:B------:R-:W-:Y:S01]  /*23d0*/  ISETP.GE.AND P5, PT, R3, R162, PT ;  /* 0x000000a20300720c */ /* 0x000fe20003fa6270 */
[C---:B------:R-:W-:Y:S01]  /*23e0*/  HMMA.16816.F32 R20, R24.reuse, R14, R20 ;  /* 0x0000000e1814723c */ /* 0x040fe20000001814 */
[----:B------:R-:W-:Y:S01]  /*23f0*/  ISETP.GE.AND P1, PT, R9, R159, PT ;  /* 0x0000009f0900720c */ /* 0x000fe20003f26270 */
[C---:B------:R-:W-:Y:S01]  /*2400*/  VIADD R9, R3.reuse, 0x18 ;  /* 0x0000001803097836 */ /* 0x040fe20000000000 */
[----:B------:R-:W-:Y:S01]  /*2410*/  FSEL R44, R44, -INF , !P5 ;  /* 0xff8000002c2c7808 */ /* 0x000fe20006800000 */
[----:B------:R-:W-:Y:S01]  /*2420*/  VIADD R13, R3, 0x30 ;  /* 0x00000030030d7836 */ /* 0x000fe20000000000 */
[----:B------:R-:W-:Y:S01]  /*2430*/  FSEL R10, R41, -INF , !P0 ;  /* 0xff800000290a7808 */ /* 0x000fe20004000000 */
[----:B------:R-:W-:Y:S01]  /*2440*/  HMMA.16816.F32 R72, R24, R48, R72 ;  /* 0x000000301848723c */ /* 0x000fe20000001848 */
[----:B------:R-:W-:Y:S01]  /*2450*/  FMNMX.FTZ R11, R44, R16, !PT ;  /* 0x000000102c0b7209 */ /* 0x000fe20007810000 */
[----:B------:R-:W-:Y:S01]  /*2460*/  VIADD R15, R3, 0x29 ;  /* 0x00000029030f7836 */ /* 0x000fe20000000000 */
[----:B------:R-:W-:-:S02]  /*2470*/  FSEL R42, R42, -INF , !P4 ;  /* 0xff8000002a2a7808 */ /* 0x000fc40006000000 */
[----:B------:R-:W-:Y:S01]  /*2480*/  FMNMX.FTZ R11, R40, R11, !PT ;  /* 0x0000000b280b7209 */ /* 0x000fe20007810000 */
[----:B------:R-:W-:Y:S01]  /*2490*/  HMMA.16816.F32 R68, R24, R50, R68 ;  /* 0x000000321844723c */ /* 0x000fe20000001844 */
[----:B------:R-:W-:Y:S01]  /*24a0*/  BAR.SYNC.DEFER_BLOCKING 0x0 ;  /* 0x0000000000007b1d */ /* 0x000fe20000010000 */
[CC--:B------:R-:W-:Y:S02]  /*24b0*/  ISETP.GE.AND P4, PT, R8.reuse, R162.reuse, PT ;  /* 0x000000a20800720c */ /* 0x0c0fe40003f86270 */
[-C--:B------:R-:W-:Y:S02]  /*24c0*/  ISETP.GE.AND P0, PT, R8, R159.reuse, PT ;  /* 0x0000009f0800720c */ /* 0x080fe40003f06270 */
[----:B------:R-:W-:Y:S02]  /*24d0*/  FSEL R8, R43, -INF , !P2 ;  /* 0xff8000002b087808 */ /* 0x000fe40005000000 */
[C---:B------:R-:W-:Y:S02]  /*24e0*/  ISETP.GE.AND P6, PT, R9.reuse, R162, PT ;  /* 0x000000a20900720c */ /* 0x040fe40003fc6270 */
[----:B------:R-:W-:Y:S01]  /*24f0*/  ISETP.GE.AND P2, PT, R9, R159, PT ;  /* 0x0000009f0900720c */ /* 0x000fe20003f46270 */
[----:B------:R-:W-:Y:S01]  /*2500*/  VIADD R9, R3, 0x19 ;  /* 0x0000001903097836 */ /* 0x000fe20000000000 */
[----:B------:R-:W-:-:S02]  /*2510*/  FMNMX.FTZ R11, R10, R11, !PT ;  /* 0x0000000b0a0b7209 */ /* 0x000fc40007810000 */
[----:B------:R-:W-:Y:S02]  /*2520*/  FSEL R18, R37, -INF , !P4 ;  /* 0xff80000025127808 */ /* 0x000fe40006000000 */
[----:B------:R-:W-:Y:S01]  /*2530*/  FMNMX.FTZ R25, R36, R11, !PT ;  /* 0x0000000b24197209 */ /* 0x000fe20007810000 */
[----:B------:R-:W-:Y:S01]  /*2540*/  VIADD R11, R3, 0x31 ;  /* 0x00000031030b7836 */ /* 0x000fe20000000000 */
[----:B------:R-:W-:Y:S02]  /*2550*/  FSEL R38, R38, -INF , !P1 ;  /* 0xff80000026267808 */ /* 0x000fe40004800000 */
[C---:B------:R-:W-:Y:S02]  /*2560*/  ISETP.GE.AND P1, PT, R9.reuse, R162, PT ;  /* 0x000000a20900720c */ /* 0x040fe40003f26270 */
[----:B------:R-:W-:Y:S01]  /*2570*/  ISETP.GE.AND P4, PT, R9, R159, PT ;  /* 0x0000009f0900720c */ /* 0x000fe20003f86270 */
[----:B------:R-:W-:Y:S01]  /*2580*/  VIADD R9, R3, 0x20 ;  /* 0x0000002003097836 */ /* 0x000fe20000000000 */
[----:B------:R-:W-:-:S02]  /*2590*/  FSEL R56, R56, -INF , !P6 ;  /* 0xff80000038387808 */ /* 0x000fc40007000000 */
        /* <DEDUP_REMOVED lines=9> */
[----:B------:R-:W-:Y:S02]  /*2630*/  FSEL R172, R81, -INF , !P1 ;  /* 0xff80000051ac7808 */ /* 0x000fe40004800000 */
[----:B------:R-:W-:Y:S02]  /*2640*/  FMNMX.FTZ R25, R174, R25, !PT ;  /* 0x00000019ae197209 */ /* 0x000fe40007810000 */
[----:B------:R-:W-:Y:S01]  /*2650*/  ISETP.GE.AND P3, PT, R9, R159, PT ;  /* 0x0000009f0900720c */ /* 0x000fe20003f66270 */
[----:B------:R-:W-:Y:S01]  /*2660*/  VIADD R9, R3, 0x38 ;  /* 0x0000003803097836 */ /* 0x000fe20000000000 */
[----:B------:R-:W-:-:S02]  /*2670*/  FSEL R170, R20, -INF , !P0 ;  /* 0xff80000014aa7808 */ /* 0x000fc40004000000 */
[-C--:B------:R-:W-:Y:S02]  /*2680*/  ISETP.GE.AND P0, PT, R13, R162.reuse, PT ;  /* 0x000000a20d00720c */ /* 0x080fe40003f06270 */
[C---:B------:R-:W-:Y:S01]  /*2690*/  ISETP.GE.AND P5, PT, R3.reuse, R159, PT ;  /* 0x0000009f0300720c */ /* 0x040fe20003fa6270 */
[----:B------:R-:W-:Y:S01]  /*26a0*/  VIADD R3, R3, 0x39 ;  /* 0x0000003903037836 */ /* 0x000fe20000000000 */
[----:B------:R-:W-:Y:S02]  /*26b0*/  ISETP.GE.AND P1, PT, R15, R162, PT ;  /* 0x000000a20f00720c */ /* 0x000fe40003f26270 */
[----:B------:R-:W-:Y:S02]  /*26c0*/  FMNMX.FTZ R25, R172, R25, !PT ;  /* 0x00000019ac197209 */ /* 0x000fe40007810000 */
[----:B------:R-:W-:Y:S02]  /*26d0*/  FSEL R132, R72, -INF , !P0 ;  /* 0xff80000048847808 */ /* 0x000fe40004000000 */
[----:B------:R-:W-:-:S02]  /*26e0*/  FSEL R46, R46, -INF , !P5 ;  /* 0xff8000002e2e7808 */ /* 0x000fc40006800000 */
[----:B------:R-:W-:Y:S02]  /*26f0*/  FSEL R124, R21, -INF , !P1 ;  /* 0xff800000157c7808 */ /* 0x000fe40004800000 */
[----:B------:R-:W-:Y:S02]  /*2700*/  FMNMX.FTZ R25, R170, R25, !PT ;  /* 0x00000019aa197209 */ /* 0x000fe40007810000 */
[-C--:B------:R-:W-:Y:S02]  /*2710*/  ISETP.GE.AND P0, PT, R9, R162.reuse, PT ;  /* 0x000000a20900720c */ /* 0x080fe40003f06270 */
[----:B------:R-:W-:Y:S02]  /*2720*/  ISETP.GE.AND P1, PT, R11, R162, PT ;  /* 0x000000a20b00720c */ /* 0x000fe40003f26270 */
[----:B------:R-:W-:Y:S02]  /*2730*/  FMNMX.FTZ R21, R46, R28, !PT ;  /* 0x0000001c2e157209 */ /* 0x000fe40007810000 */
[----:B------:R-:W-:-:S02]  /*2740*/  FMNMX.FTZ R25, R124, R25, !PT ;  /* 0x000000197c197209 */ /* 0x000fc40007810000 */
[----:B------:R-:W-:Y:S02]  /*2750*/  FSEL R129, R68, -INF , !P0 ;  /* 0xff80000044817808 */ /* 0x000fe40004000000 */
[----:B------:R-:W-:Y:S02]  /*2760*/  ISETP.GE.AND P0, PT, R103, 0x2, PT ;  /* 0x000000026700780c */ /* 0x000fe40003f06270 */
[----:B------:R-:W-:Y:S02]  /*2770*/  FSEL R130, R73, -INF , !P1 ;  /* 0xff80000049827808 */ /* 0x000fe40004800000 */
[----:B------:R-:W-:Y:S02]  /*2780*/  FMNMX.FTZ R21, R42, R21, !PT ;  /* 0x000000152a157209 */ /* 0x000fe40007810000 */
[----:B------:R-:W-:Y:S02]  /*2790*/  FMNMX.FTZ R25, R132, R25, !PT ;  /* 0x0000001984197209 */ /* 0x000fe40007810000 */
[----:B------:R-:W-:-:S02]  /*27a0*/  ISETP.GE.AND P1, PT, R3, R162, PT ;  /* 0x000000a20300720c */ /* 0x000fc40003f26270 */
[----:B------:R-:W-:Y:S02]  /*27b0*/  FMNMX.FTZ R21, R8, R21, !PT ;  /* 0x0000001508157209 */ /* 0x000fe40007810000 */
[----:B------:R-:W-:Y:S02]  /*27c0*/  FMNMX.FTZ R20, R130, R25, !PT ;  /* 0x0000001982147209 */ /* 0x000fe40007810000 */
[----:B------:R-:W-:Y:S02]  /*27d0*/  FSEL R128, R69, -INF , !P1 ;  /* 0xff80000045807808 */ /* 0x000fe40004800000 */
[----:B------:R-:W-:Y:S02]  /*27e0*/  FMNMX.FTZ R21, R38, R21, !PT ;  /* 0x0000001526157209 */ /* 0x000fe40007810000 */
[----:B------:R-:W-:Y:S02]  /*27f0*/  FMNMX.FTZ R25, R129, R20, !PT ;  /* 0x0000001481197209 */ /* 0x000fe40007810000 */
[----:B------:R-:W-:-:S02]  /*2800*/  FSEL R58, R58, -INF , !P2 ;  /* 0xff8000003a3a7808 */ /* 0x000fc40005000000 */
[----:B------:R-:W-:Y:S02]  /*2810*/  FSEL R14, R59, -INF , !P4 ;  /* 0xff8000003b0e7808 */ /* 0x000fe40006000000 */
[----:B------:R-:W-:Y:S02]  /*2820*/  FMNMX.FTZ R21, R12, R21, !PT ;  /* 0x000000150c157209 */ /* 0x000fe40007810000 */
[----:B------:R-:W-:Y:S01]  /*2830*/  FMNMX.FTZ R20, R128, R25, !PT ;  /* 0x0000001980147209 */ /* 0x000fe20007810000 */
[----:B------:R-:W-:Y:S06]  /*2840*/  @!P0 BRA `(.L_x_617) ;  /* 0x0000000000748947 */ /* 0x000fec0003800000 */
[----:B------:R-:W-:Y:S01]  /*2850*/  VIADD R25, R103, 0xfffffffe ;  /* 0xfffffffe67197836 */ /* 0x000fe20000000000 */
[----:B------:R-:W-:-:S03]  /*2860*/  ULDC.64 UR6, c[0x0][0x218] ;  /* 0x0000860000067ab9 */ /* 0x000fc60000000a00 */
[----:B------:R-:W-:Y:S01]  /*2870*/  IMAD R2, R2, R25, RZ ;  /* 0x0000001902027224 */ /* 0x000fe200078e02ff */
[----:B------:R-:W-:Y:S01]  /*2880*/  SHF.R.S32.HI R26, RZ, 0x1f, R25 ;  /* 0x0000001fff1a7819 */ /* 0x000fe20000011419 */
[----:B------:R-:W-:-:S04]  /*2890*/  IMAD.WIDE.U32 R30, R25, R7, R154 ;  /* 0x00000007191e7225 */ /* 0x000fc800078e009a */
[----:B------:R-:W-:Y:S01]  /*28a0*/  IMAD R2, R26, R7, R2 ;  /* 0x000000071a027224 */ /* 0x000fe200078e0202 */
[----:B------:R-:W-:Y:S01]  /*28b0*/  LEA R26, P2, R30, UR6, 0x1 ;  /* 0x000000061e1a7c11 */ /* 0x000fe2000f8408ff */
[C---:B------:R-:W-:Y:S01]  /*28c0*/  IMAD.SHL.U32 R25, R100.reuse, 0x20, RZ ;  /* 0x0000002064197824 */ /* 0x040fe200078e00ff */
[----:B------:R-:W-:Y:S01]  /*28d0*/  SHF.L.U64.HI R7, R100, 0x5, R101 ;  /* 0x0000000564077819 */ /* 0x000fe20000010265 */
[----:B------:R-:W-:-:S03]  /*28e0*/  IMAD.IADD R2, R31, 0x1, R2 ;  /* 0x000000011f027824 */ /* 0x000fc600078e0202 */
[----:B------:R-:W-:Y:S02]  /*28f0*/  IADD3 R34, P1, R25, R26, RZ ;  /* 0x0000001a19227210 */ /* 0x000fe40007f3e0ff */
[----:B------:R-:W-:Y:S02]  /*2900*/  LEA.HI.X R27, R30, UR7, R2, 0x1, P2 ;  /* 0x000000071e1b7c11 */ /* 0x000fe400090f0c02 */
[----:B------:R-:W-:Y:S02]  /*2910*/  IADD3 R30, P2, R34, R25, RZ ;  /* 0x00000019221e7210 */ /* 0x000fe40007f5e0ff */
[----:B------:R-:W-:Y:S01]  /*2920*/  IADD3.X R35, R7, R27, RZ, P1, !PT ;  /* 0x0000001b07237210 */ /* 0x000fe20000ffe4ff */
[----:B------:R-:W-:Y:S01]  /*2930*/  @!PT LDS RZ, [RZ] ;  /* 0x00000000fffff984 */ /* 0x000fe20000000800 */
[----:B------:R-:W-:Y:S01]  /*2940*/  @!PT LDS RZ, [RZ] ;  /* 0x00000000fffff984 */ /* 0x000fe20000000800 */
[----:B------:R-:W-:Y:S01]  /*2950*/  @!PT LDS RZ, [RZ] ;  /* 0x00000000fffff984 */ /* 0x000fe20000000800 */
[----:B------:R1:W-:Y:S01]  /*2960*/  LDGSTS.E.BYPASS.LTC128B.128 [R150+0x4000], desc[UR12][R26.64] ;  /* 0x040000001a967fae */ /* 0x0003e2000b901d4c */
[----:B------:R-:W-:-:S03]  /*2970*/  IADD3 R48, P1, R30, R25, RZ ;  /* 0x000000191e307210 */ /* 0x000fc60007f3e0ff */
[----:B------:R-:W-:Y:S01]  /*2980*/  IMAD.X R31, R35, 0x1, R7, P2 ;  /* 0x00000001231f7824 */ /* 0x000fe200010e0607 */
[----:B------:R1:W-:Y:S04]  /*2990*/  LDGSTS.E.BYPASS.LTC128B.128 [R150+0x6000], desc[UR12][R26.64+0x80] ;  /* 0x060000801a967fae */ /* 0x0003e8000b901d4c */
[----:B------:R-:W-:Y:S01]  /*29a0*/  IADD3.X R49, R31, R7, RZ, P1, !PT ;  /* 0x000000071f317210 */ /* 0x000fe20000ffe4ff */
[----:B------:R1:W-:Y:S04]  /*29b0*/  LDGSTS.E.BYPASS.LTC128B.128 [R150+0x4800], desc[UR12][R34.64] ;  /* 0x0480000022967fae */ /* 0x0003e8000b901d4c */
[----:B------:R1:W-:Y:S04]  /*29c0*/  LDGSTS.E.BYPASS.LTC128B.128 [R150+0x6800], desc[UR12][R34.64+0x80] ;  /* 0x0680008022967fae */ /* 0x0003e8000b901d4c */
[----:B------:R1:W-:Y:S04]  /*29d0*/  LDGSTS.E.BYPASS.LTC128B.128 [R150+0x5000], desc[UR12][R30.64] ;  /* 0x050000001e967fae */ /* 0x0003e8000b901d4c */
[----:B------:R1:W-:Y:S04]  /*29e0*/  LDGSTS.E.BYPASS.LTC128B.128 [R150+0x7000], desc[UR12][R30.64+0x80] ;  /* 0x070000801e967fae */ /* 0x0003e8000b901d4c */
[----:B------:R1:W-:Y:S04]  /*29f0*/  LDGSTS.E.BYPASS.LTC128B.128 [R150+0x5800], desc[UR12][R48.64] ;  /* 0x0580000030967fae */ /* 0x0003e8000b901d4c */
[----:B------:R1:W-:Y:S04]  /*2a00*/  LDGSTS.E.BYPASS.LTC128B.128 [R150+0x7800], desc[UR12][R48.64+0x80] ;  /* 0x0780008030967fae */ /* 0x0003e8000b901d4c */
[----:B------:R-:W0:Y:S02]  /*2a10*/  LDGDEPBAR ;  /* 0x00000000000079af */ /* 0x000e240000000000 */
.L_x_617:
        /* <DEDUP_REMOVED lines=26> */
[----:B--2---:R-:W-:Y:S02]  /*2bc0*/  FMNMX.FTZ R20, R20, R7, !PT ;  /* 0x0000000714147209 */ /* 0x004fe40007810000 */
[----:B------:R-:W-:Y:S02]  /*2bd0*/  FMNMX.FTZ R22, R116, R21, !PT ;  /* 0x0000001574167209 */ /* 0x000fe40007810000 */
[----:B------:R-:W-:Y:S01]  /*2be0*/  IADD3 R139, R6, R5, RZ ;  /* 0x00000005068b7210 */ /* 0x000fe20007ffe0ff */
[----:B------:R-:W2:Y:S03]  /*2bf0*/  SHFL.BFLY PT, R3, R20, 0x1, 0x1f ;  /* 0x0c201f0014037f89 */ /* 0x000ea600000e0000 */
[----:B------:R-:W-:Y:S01]  /*2c00*/  LEA R139, R139, UR4, 0x1 ;  /* 0x000000048b8b7c11 */ /* 0x000fe2000f8e08ff */
[----:B------:R-:W3:Y:S03]  /*2c10*/  SHFL.BFLY PT, R7, R22, 0x2, 0x1f ;  /* 0x0c401f0016077f89 */ /* 0x000ee600000e0000 */
[-C--:B------:R-:W-:Y:S01]  /*2c20*/  LEA R137, R4, R139.reuse, 0x1 ;  /* 0x0000008b04897211 */ /* 0x080fe200078e08ff */
[----:B------:R-:W-:Y:S01]  /*2c30*/  LDSM.16.MT88.4 R92, [R139+0x8000] ;  /* 0x008000008b5c783b */ /* 0x000fe20000004200 */
[----:B------:R-:W-:-:S02]  /*2c40*/  LEA R136, R0, R139, 0x1 ;  /* 0x0000008b00887211 */ /* 0x000fc400078e08ff */
[----:B------:R-:W-:Y:S01]  /*2c50*/  LEA R135, R0, R137, 0x1 ;  /* 0x0000008900877211 */ /* 0x000fe200078e08ff */
[----:B------:R-:W-:Y:S04]  /*2c60*/  LDSM.16.MT88.4 R64, [R139+0xa000] ;  /* 0x00a000008b40783b */ /* 0x000fe80000004200 */
[----:B------:R-:W-:Y:S04]  /*2c70*/  LDSM.16.MT88.4 R88, [R137+0xa000] ;  /* 0x00a000008958783b */ /* 0x000fe80000004200 */
[----:B-1----:R-:W-:Y:S01]  /*2c80*/  LDSM.16.MT88.4 R48, [R136+0x8000] ;  /* 0x008000008830783b */ /* 0x002fe20000004200 */
[----:B--2---:R-:W-:-:S03]  /*2c90*/  FMNMX.FTZ R3, R20, R3, !PT ;  /* 0x0000000314037209 */ /* 0x004fc60007810000 */
[----:B------:R-:W-:Y:S01]  /*2ca0*/  LDSM.16.MT88.4 R76, [R136+0xa000] ;  /* 0x00a00000884c783b */ /* 0x000fe20000004200 */
[----:B---3--:R-:W-:Y:S01]  /*2cb0*/  FMNMX.FTZ R7, R22, R7, !PT ;  /* 0x0000000716077209 */ /* 0x008fe20007810000 */
[C---:B------:R-:W-:Y:S01]  /*2cc0*/  FMUL.FTZ R133, R3.reuse, UR6 ;  /* 0x0000000603857c20 */ /* 0x040fe20008410000 */
[----:B------:R-:W-:Y:S01]  /*2cd0*/  FSETP.NEU.FTZ.AND P1, PT, R3, -INF , PT ;  /* 0xff8000000300780b */ /* 0x000fe20003f3d000 */
[----:B------:R-:W-:Y:S03]  /*2ce0*/  LDSM.16.MT88.4 R20, [R136+0x8800] ;  /* 0x008800008814783b */ /* 0x000fe60000004200 */
[----:B------:R-:W-:Y:S01]  /*2cf0*/  FSEL R133, R133, RZ, P1 ;  /* 0x000000ff85857208 */ /* 0x000fe20000800000 */
[----:B------:R-:W1:Y:S04]  /*2d00*/  SHFL.BFLY PT, R2, R7, 0x1, 0x1f ;  /* 0x0c201f0007027f89 */ /* 0x000e6800000e0000 */
        /* <DEDUP_REMOVED lines=9> */
[----:B------:R-:W-:Y:S01]  /*2da0*/  LDSM.16.MT88.4 R16, [R135+0x8800] ;  /* 0x008800008710783b */ /* 0x000fe20000004200 */
[----:B------:R-:W-:-:S03]  /*2db0*/  FFMA.FTZ R125, R124, UR6, -R133 ;  /* 0x000000067c7d7c23 */ /* 0x000fc60008010885 */
[----:B------:R-:W-:Y:S01]  /*2dc0*/  LDSM.16.MT88.4 R24, [R135+0xa000] ;  /* 0x00a000008718783b */ /* 0x000fe20000004200 */
[----:B------:R-:W2:Y:S01]  /*2dd0*/  MUFU.EX2 R110, R110 ;  /* 0x0000006e006e7308 */ /* 0x000ea20000000800 */
[----:B-1----:R-:W-:-:S07]  /*2de0*/  FMNMX.FTZ R2, R7, R2, !PT ;  /* 0x0000000207027209 */ /* 0x002fce0007810000 */
[----:B------:R-:W-:Y:S01]  /*2df0*/  MUFU.EX2 R111, R111 ;  /* 0x0000006f006f7308 */ /* 0x000fe20000000800 */
[C---:B------:R-:W-:Y:S01]  /*2e00*/  FSETP.NEU.FTZ.AND P1, PT, R2.reuse, -INF , PT ;  /* 0xff8000000200780b */ /* 0x040fe20003f3d000 */
[----:B------:R-:W-:-:S05]  /*2e10*/  FMUL.FTZ R123, R2, UR6 ;  /* 0x00000006027b7c20 */ /* 0x000fca0008410000 */
[----:B------:R-:W-:Y:S01]  /*2e20*/  FSEL R123, R123, RZ, P1 ;  /* 0x000000ff7b7b7208 */ /* 0x000fe20000800000 */
[----:B------:R-:W1:Y:S01]  /*2e30*/  MUFU.EX2 R104, R104 ;  /* 0x0000006800687308 */ /* 0x000e620000000800 */
[----:B--2---:R-:W-:Y:S01]  /*2e40*/  F2FP.F16.F32.PACK_AB R80, R110, R119 ;  /* 0x000000776e50723e */ /* 0x004fe200000000ff */
[----:B------:R-:W-:Y:S02]  /*2e50*/  FADD.FTZ R110, R119, R110 ;  /* 0x0000006e776e7221 */ /* 0x000fe40000010000 */
[--C-:B------:R-:W-:Y:S01]  /*2e60*/  FFMA.FTZ R108, R46, UR6, -R123.reuse ;  /* 0x000000062e6c7c23 */ /* 0x100fe2000801087b */
[--C-:B------:R-:W-:Y:S01]  /*2e70*/  FFMA.FTZ R121, R28, UR6, -R123.reuse ;  /* 0x000000061c797c23 */ /* 0x100fe2000801087b */
[--C-:B------:R-:W-:Y:S01]  /*2e80*/  FFMA.FTZ R117, R42, UR6, -R123.reuse ;  /* 0x000000062a757c23 */ /* 0x100fe2000801087b */
[--C-:B------:R-:W-:Y:S01]  /*2e90*/  FFMA.FTZ R106, R8, UR6, -R123.reuse ;  /* 0x00000006086a7c23 */ /* 0x100fe2000801087b */
[--C-:B------:R-:W-:Y:S01]  /*2ea0*/  FFMA.FTZ R109, R38, UR6, -R123.reuse ;  /* 0x00000006266d7c23 */ /* 0x100fe2000801087b */
[----:B------:R-:W-:Y:S01]  /*2eb0*/  LDSM.16.MT88.4 R8, [R139+0x8800] ;  /* 0x008800008b08783b */ /* 0x000fe20000004200 */
[----:B------:R-:W-:Y:S01]  /*2ec0*/  MUFU.EX2 R108, R108 ;  /* 0x0000006c006c7308 */ /* 0x000fe20000000800 */
[--C-:B------:R-:W-:Y:S01]  /*2ed0*/  FFMA.FTZ R102, R12, UR6, -R123.reuse ;  /* 0x000000060c667c23 */ /* 0x100fe2000801087b */
[--C-:B------:R-:W-:Y:S01]  /*2ee0*/  FFMA.FTZ R105, R58, UR6, -R123.reuse ;  /* 0x000000063a697c23 */ /* 0x100fe2000801087b */
[--C-:B------:R-:W-:Y:S01]  /*2ef0*/  FFMA.FTZ R14, R14, UR6, -R123.reuse ;  /* 0x000000060e0e7c23 */ /* 0x100fe2000801087b */
[----:B------:R-:W2:Y:S01]  /*2f00*/  LDSM.16.MT88.4 R40, [R137+0x8000] ;  /* 0x008000008928783b */ /* 0x000ea20000004200 */
[--C-:B------:R-:W-:Y:S01]  /*2f10*/  FFMA.FTZ R127, R164, UR6, -R123.reuse ;  /* 0x00000006a47f7c23 */ /* 0x100fe2000801087b */
[--C-:B------:R-:W-:Y:S01]  /*2f20*/  FFMA.FTZ R126, R126, UR6, -R123.reuse ;  /* 0x000000067e7e7c23 */ /* 0x100fe2000801087b */
[----:B-1----:R-:W-:Y:S01]  /*2f30*/  F2FP.F16.F32.PACK_AB R82, R104, R111 ;  /* 0x0000006f6852723e */ /* 0x002fe200000000ff */
[----:B------:R-:W1:Y:S01]  /*2f40*/  MUFU.EX2 R121, R121 ;  /* 0x0000007900797308 */ /* 0x000e620000000800 */
[----:B------:R-:W3:Y:S01]  /*2f50*/  LDSM.16.MT88.4 R56, [R135+0x8000] ;  /* 0x008000008738783b */ /* 0x000ee20000004200 */
[--C-:B------:R-:W-:Y:S01]  /*2f60*/  FFMA.FTZ R124, R134, UR6, -R123.reuse ;  /* 0x00000006867c7c23 */ /* 0x100fe2000801087b */
[--C-:B------:R-:W-:Y:S01]  /*2f70*/  FFMA.FTZ R122, R122, UR6, -R123.reuse ;  /* 0x000000067a7a7c23 */ /* 0x100fe2000801087b */
[----:B------:R-:W-:Y:S01]  /*2f80*/  FFMA.FTZ R118, R118, UR6, -R123 ;  /* 0x0000000676767c23 */ /* 0x000fe2000801087b */
[----:B------:R-:W-:Y:S01]  /*2f90*/  LDSM.16.MT88.4 R28, [R137+0x8800] ;  /* 0x00880000891c783b */ /* 0x000fe20000004200 */
[----:B------:R-:W-:Y:S01]  /*2fa0*/  FADD.FTZ R111, R111, R110 ;  /* 0x0000006e6f6f7221 */ /* 0x000fe20000010000 */
[----:B------:R-:W-:Y:S01]  /*2fb0*/  IADD3 R134, R142, 0x800, RZ ;  /* 0x000008008e867810 */ /* 0x000fe20007ffe0ff */
[----:B------:R-:W-:Y:S02]  /*2fc0*/  MUFU.EX2 R117, R117 ;  /* 0x0000007500757308 */ /* 0x000fe40000000800 */
[----:B------:R-:W-:-:S06]  /*2fd0*/  FADD.FTZ R104, R104, R111 ;  /* 0x0000006f68687221 */ /* 0x000fcc0000010000 */
[----:B------:R-:W4:Y:S01]  /*2fe0*/  MUFU.EX2 R106, R106 ;  /* 0x0000006a006a7308 */ /* 0x000f220000000800 */
[----:B-1----:R-:W-:Y:S01]  /*2ff0*/  F2FP.F16.F32.PACK_AB R81, R121, R108 ;  /* 0x0000006c7951723e */ /* 0x002fe200000000ff */
[----:B------:R-:W-:-:S06]  /*3000*/  FADD.FTZ R108, R108, R121 ;  /* 0x000000796c6c7221 */ /* 0x000fcc0000010000 */
[----:B------:R-:W-:Y:S08]  /*3010*/  MUFU.EX2 R107, R107 ;  /* 0x0000006b006b7308 */ /* 0x000ff00000000800 */
[----:B------:R-:W1:Y:S01]  /*3020*/  MUFU.EX2 R34, R34 ;  /* 0x0000002200227308 */ /* 0x000e620000000800 */
[----:B----4-:R-:W-:Y:S01]  /*3030*/  F2FP.F16.F32.PACK_AB R83, R106, R117 ;  /* 0x000000756a53723e */ /* 0x010fe200000000ff */
[----:B------:R-:W-:-:S04]  /*3040*/  FADD.FTZ R117, R117, R108 ;  /* 0x0000006c75757221 */ /* 0x000fc80000010000 */
[----:B------:R-:W-:Y:S02]  /*3050*/  FADD.FTZ R106, R106, R117 ;  /* 0x000000756a6a7221 */ /* 0x000fe40000010000 */
[C---:B------:R-:W-:Y:S01]  /*3060*/  HMMA.16816.F32 R96, R80.reuse, R92, RZ ;  /* 0x0000005c5060723c */ /* 0x040fe200000018ff */
[----:B------:R-:W-:Y:S05]  /*3070*/  MUFU.EX2 R35, R35 ;  /* 0x0000002300237308 */ /* 0x000fea0000000800 */
[C---:B------:R-:W-:Y:S03]  /*3080*/  HMMA.16816.F32 R92, R80.reuse, R94, RZ ;  /* 0x0000005e505c723c */ /* 0x040fe600000018ff */
[----:B------:R-:W4:Y:S01]  /*3090*/  MUFU.EX2 R32, R32 ;  /* 0x0000002000207308 */ /* 0x000f220000000800 */
[C---:B-1----:R-:W-:Y:S01]  /*30a0*/  F2FP.F16.F32.PACK_AB R4, R34.reuse, R107 ;  /* 0x0000006b2204723e */ /* 0x042fe200000000ff */
[----:B------:R-:W-:Y:S01]  /*30b0*/  FADD.FTZ R107, R107, R104 ;  /* 0x000000686b6b7221 */ /* 0x000fe20000010000 */
[----:B------:R-:W-:Y:S03]  /*30c0*/  HMMA.16816.F32 R60, R80, R64, RZ ;  /* 0x00000040503c723c */ /* 0x000fe600000018ff */
[----:B------:R-:W-:-:S02]  /*30d0*/  FADD.FTZ R34, R34, R107 ;  /* 0x0000006b22227221 */ /* 0x000fc40000010000 */
[----:B------:R-:W-:Y:S01]  /*30e0*/  MUFU.EX2 R109, R109 ;  /* 0x0000006d006d7308 */ /* 0x000fe20000000800 */
[C---:B------:R-:W-:Y:S06]  /*30f0*/  HMMA.16816.F32 R68, R80.reuse, R88, RZ ;  /* 0x000000585044723c */ /* 0x040fec00000018ff */
[----:B------:R-:W-:Y:S01]  /*3100*/  HMMA.16816.F32 R64, R80, R66, RZ ;  /* 0x000000425040723c */ /* 0x000fe200000018ff */
[----:B------:R-:W1:Y:S01]  /*3110*/  MUFU.EX2 R102, R102 ;  /* 0x0000006600667308 */ /* 0x000e620000000800 */
[----:B----4-:R-:W-:Y:S01]  /*3120*/  F2FP.F16.F32.PACK_AB R6, R32, R35 ;  /* 0x000000232006723e */ /* 0x010fe200000000ff */
[----:B------:R-:W-:-:S03]  /*3130*/  FADD.FTZ R35, R35, R34 ;  /* 0x0000002223237221 */ /* 0x000fc60000010000 */
[C---:B------:R-:W-:Y:S01]  /*3140*/  HMMA.16816.F32 R88, R80.reuse, R90, RZ ;  /* 0x0000005a5058723c */ /* 0x040fe200000018ff */
[----:B------:R-:W-:Y:S02]  /*3150*/  FADD.FTZ R35, R32, R35 ;  /* 0x0000002320237221 */ /* 0x000fe40000010000 */
[----:B------:R-:W-:Y:S03]  /*3160*/  MUFU.EX2 R105, R105 ;  /* 0x0000006900697308 */ /* 0x000fe60000000800 */
[C---:B--2---:R-:W-:Y:S05]  /*3170*/  HMMA.16816.F32 R36, R80.reuse, R40, RZ ;  /* 0x000000285024723c */ /* 0x044fea00000018ff */
[----:B------:R-:W2:Y:S01]  /*3180*/  MUFU.EX2 R0, R14 ;  /* 0x0000000e00007308 */ /* 0x000ea20000000800 */
[----:B-1----:R-:W-:Y:S01]  /*3190*/  F2FP.F16.F32.PACK_AB R5, R102, R109 ;  /* 0x0000006d6605723e */ /* 0x002fe200000000ff */
[----:B------:R-:W-:Y:S01]  /*31a0*/  HMMA.16816.F32 R44, R80, R48, RZ ;  /* 0x00000030502c723c */ /* 0x000fe200000018ff */
[----:B------:R-:W-:-:S04]  /*31b0*/  FADD.FTZ R109, R109, R106 ;  /* 0x0000006a6d6d7221 */ /* 0x000fc80000010000 */
[----:B------:R-:W-:Y:S01]  /*31c0*/  FADD.FTZ R102, R102, R109 ;  /* 0x0000006d66667221 */ /* 0x000fe20000010000 */
[C---:B---3--:R-:W-:Y:S01]  /*31d0*/  HMMA.16816.F32 R52, R80.reuse, R56, RZ ;  /* 0x000000385034723c */ /* 0x048fe200000018ff */
[----:B------:R-:W-:Y:S05]  /*31e0*/  MUFU.EX2 R125, R125 ;  /* 0x0000007d007d7308 */ /* 0x000fea0000000800 */
[C---:B------:R-:W-:Y:S01]  /*31f0*/  HMMA.16816.F32 R72, R80.reuse, R76, RZ ;  /* 0x0000004c5048723c */ /* 0x040fe200000018ff */
[----:B--2---:R-:W-:Y:S01]  /*3200*/  F2FP.F16.F32.PACK_AB R7, R0, R105 ;  /* 0x000000690007723e */ /* 0x004fe200000000ff */
[----:B------:R-:W1:Y:S01]  /*3210*/  LDSM.16.MT88.4 R12, [R139+0xa800] ;  /* 0x00a800008b0c783b */ /* 0x000e620000004200 */
[----:B------:R-:W-:Y:S03]  /*3220*/  MUFU.EX2 R127, R127 ;  /* 0x0000007f007f7308 */ /* 0x000fe60000000800 */
[----:B------:R-:W-:Y:S01]  /*3230*/  HMMA.16816.F32 R40, R80, R42, RZ ;  /* 0x0000002a5028723c */ /* 0x000fe200000018ff */
[----:B------:R-:W-:Y:S01]  /*3240*/  FADD.FTZ R105, R105, R102 ;  /* 0x0000006669697221 */ /* 0x000fe20000010000 */
[----:B------:R-:W-:-:S03]  /*3250*/  IADD3 R102, R142, 0x3800, RZ ;  /* 0x000038008e667810 */ /* 0x000fc60007ffe0ff */
[----:B------:R-:W-:Y:S01]  /*3260*/  FADD.FTZ R0, R0, R105 ;  /* 0x0000006900007221 */ /* 0x000fe20000010000 */
[C---:B------:R-:W-:Y:S01]  /*3270*/  HMMA.16816.F32 R96, R4.reuse, R8, R96 ;  /* 0x000000080460723c */ /* 0x040fe20000001860 */
[----:B------:R-:W-:Y:S05]  /*3280*/  MUFU.EX2 R126, R126 ;  /* 0x0000007e007e7308 */ /* 0x000fea0000000800 */
[----:B------:R-:W-:Y:S01]  /*3290*/  HMMA.16816.F32 R92, R4, R10, R92 ;  /* 0x0000000a045c723c */ /* 0x000fe2000000185c */
[----:B------:R-:W2:Y:S02]  /*32a0*/  LDSM.16.MT88.4 R8, [R137+0xa800] ;  /* 0x00a800008908783b */ /* 0x000ea40000004200 */
[----:B------:R-:W-:Y:S03]  /*32b0*/  MUFU.EX2 R124, R124 ;  /* 0x0000007c007c7308 */ /* 0x000fe60000000800 */
[C---:B------:R-:W-:Y:S05]  /*32c0*/  HMMA.16816.F32 R48, R80.reuse, R50, RZ ;  /* 0x000000325030723c */ /* 0x040fea00000018ff */
[----:B------:R-:W-:Y:S01]  /*32d0*/  MUFU.EX2 R122, R122 ;  /* 0x0000007a007a7308 */ /* 0x000fe20000000800 */
[C---:B------:R-:W-:Y:S06]  /*32e0*/  HMMA.16816.F32 R56, R80.reuse, R58, RZ ;  /* 0x0000003a5038723c */ /* 0x040fec00000018ff */
[C---:B------:R-:W-:Y:S01]  /*32f0*/  HMMA.16816.F32 R76, R80.reuse, R78, RZ ;  /* 0x0000004e504c723c */ /* 0x040fe200000018ff */
[----:B------:R-:W-:Y:S05]  /*3300*/  MUFU.EX2 R118, R118 ;  /* 0x0000007600767308 */ /* 0x000fea0000000800 */
[----:B------:R-:W-:Y:S06]  /*3310*/  HMMA.16816.F32 R84, R80, R24, RZ ;  /* 0x000000185054723c */ /* 0x000fec00000018ff */
[C---:B-1----:R-:W-:Y:S06]  /*3320*/  HMMA.16816.F32 R60, R4.reuse, R12, R60 ;  /* 0x0000000c043c723c */ /* 0x042fec000000183c */
[C---:B------:R-:W-:Y:S01]  /*3330*/  HMMA.16816.F32 R64, R4.reuse, R14, R64 ;  /* 0x0000000e0440723c */ /* 0x040fe20000001840 */
[----:B------:R-:W1:Y:S05]  /*3340*/  LDSM.16.MT88.4 R12, [R136+0xa800] ;  /* 0x00a80000880c783b */ /* 0x000e6a0000004200 */
[C---:B--2---:R-:W-:Y:S06]  /*3350*/  HMMA.16816.F32 R68, R4.reuse, R8, R68 ;  /* 0x000000080444723c */ /* 0x044fec0000001844 */
[----:B------:R-:W-:Y:S01]  /*3360*/  HMMA.16816.F32 R88, R4, R10, R88 ;  /* 0x0000000a0458723c */ /* 0x000fe20000001858 */
[----:B------:R-:W2:Y:S05]  /*3370*/  LDSM.16.MT88.4 R8, [R135+0xa800] ;  /* 0x00a800008708783b */ /* 0x000eaa0000004200 */
[----:B------:R-:W-:Y:S01]  /*3380*/  HMMA.16816.F32 R80, R80, R26, RZ ;  /* 0x0000001a5050723c */ /* 0x000fe200000018ff */
[----:B------:R-:W-:Y:S05]  /*3390*/  LDSM.16.MT88.4 R24, [R139+0x9000] ;  /* 0x009000008b18783b */ /* 0x000fea0000004200 */
[C---:B------:R-:W-:Y:S06]  /*33a0*/  HMMA.16816.F32 R52, R4.reuse, R16, R52 ;  /* 0x000000100434723c */ /* 0x040fec0000001834 */
[C---:B------:R-:W-:Y:S01]  /*33b0*/  HMMA.16816.F32 R56, R4.reuse, R18, R56 ;  /* 0x000000120438723c */ /* 0x040fe20000001838 */
[----:B------:R-:W3:Y:S05]  /*33c0*/  LDSM.16.MT88.4 R16, [R136+0x9000] ;  /* 0x009000008810783b */ /* 0x000eea0000004200 */
[C---:B------:R-:W-:Y:S06]  /*33d0*/  HMMA.16816.F32 R36, R4.reuse, R28, R36 ;  /* 0x0000001c0424723c */ /* 0x040fec0000001824 */
[----:B-1----:R-:W-:Y:S01]  /*33e0*/  HMMA.16816.F32 R72, R4, R12, R72 ;  /* 0x0000000c0448723c */ /* 0x002fe20000001848 */
[--C-:B------:R-:W-:Y:S01]  /*33f0*/  FFMA.FTZ R28, R174, UR6, -R133.reuse ;  /* 0x00000006ae1c7c23 */ /* 0x100fe20008010885 */
[----:B------:R-:W-:-:S04]  /*3400*/  FFMA.FTZ R29, R172, UR6, -R133 ;  /* 0x00000006ac1d7c23 */ /* 0x000fc80008010885 */
[C---:B------:R-:W-:Y:S01]  /*3410*/  HMMA.16816.F32 R76, R4.reuse, R14, R76 ;  /* 0x0000000e044c723c */ /* 0x040fe2000000184c */
[----:B------:R-:W1:Y:S01]  /*3420*/  LDSM.16.MT88.4 R12, [R135+0x9000] ;  /* 0x00900000870c783b */ /* 0x000e620000004200 */
[----:B------:R-:W-:Y:S04]  /*3430*/  MUFU.EX2 R28, R28 ;  /* 0x0000001c001c7308 */ /* 0x000fe80000000800 */
[C---:B--2---:R-:W-:Y:S04]  /*3440*/  HMMA.16816.F32 R84, R4.reuse, R8, R84 ;  /* 0x000000080454723c */ /* 0x044fe80000001854 */
[----:B------:R-:W2:Y:S02]  /*3450*/  MUFU.EX2 R29, R29 ;  /* 0x0000001d001d7308 */ /* 0x000ea40000000800 */
[C---:B------:R-:W-:Y:S01]  /*3460*/  HMMA.16816.F32 R80, R4.reuse, R10, R80 ;  /* 0x0000000a0450723c */ /* 0x040fe20000001850 */
[----:B------:R-:W4:Y:S05]  /*3470*/  LDSM.16.MT88.4 R8, [R139+0xb000] ;  /* 0x00b000008b08783b */ /* 0x000f2a0000004200 */
[C---:B------:R-:W-:Y:S06]  /*3480*/  HMMA.16816.F32 R40, R4.reuse, R30, R40 ;  /* 0x0000001e0428723c */ /* 0x040fec0000001828 */
[----:B------:R-:W-:Y:S01]  /*3490*/  HMMA.16816.F32 R44, R4, R20, R44 ;  /* 0x00000014042c723c */ /* 0x000fe2000000182c */
[----:B------:R-:W-:Y:S01]  /*34a0*/  FFMA.FTZ R30, R170, UR6, -R133 ;  /* 0x00000006aa1e7c23 */ /* 0x000fe20008010885 */
[----:B------:R-:W-:-:S04]  /*34b0*/  FFMA.FTZ R31, R166, UR6, -R123 ;  /* 0x00000006a61f7c23 */ /* 0x000fc8000801087b */
[----:B------:R-:W-:Y:S01]  /*34c0*/  HMMA.16816.F32 R48, R4, R22, R48 ;  /* 0x000000160430723c */ /* 0x000fe20000001830 */
[----:B------:R-:W5:Y:S01]  /*34d0*/  MUFU.EX2 R30, R30 ;  /* 0x0000001e001e7308 */ /* 0x000f620000000800 */
[----:B------:R-:W4:Y:S05]  /*34e0*/  LDSM.16.MT88.4 R20, [R137+0x9000] ;  /* 0x009000008914783b */ /* 0x000f2a0000004200 */
[----:B--2---:R-:W-:Y:S01]  /*34f0*/  F2FP.F16.F32.PACK_AB R4, R29, R28 ;  /* 0x0000001c1d04723e */ /* 0x004fe200000000ff */
[----:B------:R-:W-:Y:S01]  /*3500*/  FADD.FTZ R28, R28, R35 ;  /* 0x000000231c1c7221 */ /* 0x000fe20000010000 */
[----:B------:R-:W2:Y:S01]  /*3510*/  MUFU.EX2 R31, R31 ;  /* 0x0000001f001f7308 */ /* 0x000ea20000000800 */
[----:B------:R-:W-:Y:S01]  /*3520*/  F2FP.F16.F32.PACK_AB R5, R126, R127 ;  /* 0x0000007f7e05723e */ /* 0x000fe200000000ff */
[----:B------:R-:W-:Y:S01]  /*3530*/  FADD.FTZ R127, R127, R0 ;  /* 0x000000007f7f7221 */ /* 0x000fe20000010000 */
[----:B------:R-:W-:Y:S01]  /*3540*/  FADD.FTZ R29, R29, R28 ;  /* 0x0000001c1d1d7221 */ /* 0x000fe20000010000 */
[----:B------:R-:W-:-:S02]  /*3550*/  MOV R0, R33 ;  /* 0x0000002100007202 */ /* 0x000fc40000000f00 */
[----:B------:R-:W-:Y:S01]  /*3560*/  FADD.FTZ R127, R126, R127 ;  /* 0x0000007f7e7f7221 */ /* 0x000fe20000010000 */
[----:B-----5:R-:W-:Y:S01]  /*3570*/  F2FP.F16.F32.PACK_AB R6, R125, R30 ;  /* 0x0000001e7d06723e */ /* 0x020fe200000000ff */
[----:B------:R-:W-:-:S04]  /*3580*/  FADD.FTZ R30, R30, R29 ;  /* 0x0000001d1e1e7221 */ /* 0x000fc80000010000 */
[----:B------:R-:W-:Y:S01]  /*3590*/  FADD.FTZ R30, R125, R30 ;  /* 0x0000001e7d1e7221 */ /* 0x000fe20000010000 */
[----:B--2---:R-:W-:Y:S01]  /*35a0*/  F2FP.F16.F32.PACK_AB R7, R31, R124 ;  /* 0x0000007c1f07723e */ /* 0x004fe200000000ff */
[----:B------:R-:W-:-:S04]  /*35b0*/  FADD.FTZ R124, R124, R127 ;  /* 0x0000007f7c7c7221 */ /* 0x000fc80000010000 */
[----:B------:R-:W-:Y:S02]  /*35c0*/  FADD.FTZ R31, R31, R124 ;  /* 0x0000007c1f1f7221 */ /* 0x000fe40000010000 */
[C---:B---3--:R-:W-:Y:S06]  /*35d0*/  HMMA.16816.F32 R44, R4.reuse, R16, R44 ;  /* 0x00000010042c723c */ /* 0x048fec000000182c */
[C---:B------:R-:W-:Y:S01]  /*35e0*/  HMMA.16816.F32 R48, R4.reuse, R18, R48 ;  /* 0x000000120430723c */ /* 0x040fe20000001830 */
[----:B------:R-:W2:Y:S05]  /*35f0*/  LDSM.16.MT88.4 R16, [R137+0xb000] ;  /* 0x00b000008910783b */ /* 0x000eaa0000004200 */
[C---:B-1----:R-:W-:Y:S06]  /*3600*/  HMMA.16816.F32 R52, R4.reuse, R12, R52 ;  /* 0x0000000c0434723c */ /* 0x042fec0000001834 */
[C---:B------:R-:W-:Y:S01]  /*3610*/  HMMA.16816.F32 R56, R4.reuse, R14, R56 ;  /* 0x0000000e0438723c */ /* 0x040fe20000001838 */
[----:B------:R-:W1:Y:S05]  /*3620*/  LDSM.16.MT88.4 R12, [R136+0xb000] ;  /* 0x00b00000880c783b */ /* 0x000e6a0000004200 */
[C---:B----4-:R-:W-:Y:S06]  /*3630*/  HMMA.16816.F32 R60, R4.reuse, R8, R60 ;  /* 0x00000008043c723c */ /* 0x050fec000000183c */
[C---:B------:R-:W-:Y:S01]  /*3640*/  HMMA.16816.F32 R64, R4.reuse, R10, R64 ;  /* 0x0000000a0440723c */ /* 0x040fe20000001840 */
[----:B------:R-:W3:Y:S05]  /*3650*/  LDSM.16.MT88.4 R8, [R135+0xb000] ;  /* 0x00b000008708783b */ /* 0x000eea0000004200 */
[C---:B------:R-:W-:Y:S06]  /*3660*/  HMMA.16816.F32 R36, R4.reuse, R20, R36 ;  /* 0x000000140424723c */ /* 0x040fec0000001824 */
[C---:B------:R-:W-:Y:S01]  /*3670*/  HMMA.16816.F32 R40, R4.reuse, R22, R40 ;  /* 0x000000160428723c */ /* 0x040fe20000001828 */
[----:B------:R-:W4:Y:S05]  /*3680*/  LDSM.16.MT88.4 R20, [R139+0x9800] ;  /* 0x009800008b14783b */ /* 0x000f2a0000004200 */
[C---:B--2---:R-:W-:Y:S06]  /*3690*/  HMMA.16816.F32 R68, R4.reuse, R16, R68 ;  /* 0x000000100444723c */ /* 0x044fec0000001844 */
[C---:B------:R-:W-:Y:S01]  /*36a0*/  HMMA.16816.F32 R88, R4.reuse, R18, R88 ;  /* 0x000000120458723c */ /* 0x040fe20000001858 */
[----:B------:R-:W2:Y:S05]  /*36b0*/  LDSM.16.MT88.4 R16, [R137+0x9800] ;  /* 0x009800008910783b */ /* 0x000eaa0000004200 */
[C---:B-1----:R-:W-:Y:S06]  /*36c0*/  HMMA.16816.F32 R72, R4.reuse, R12, R72 ;  /* 0x0000000c0448723c */ /* 0x042fec0000001848 */
[C---:B------:R-:W-:Y:S01]  /*36d0*/  HMMA.16816.F32 R76, R4.reuse, R14, R76 ;  /* 0x0000000e044c723c */ /* 0x040fe2000000184c */
[----:B------:R-:W1:Y:S05]  /*36e0*/  LDSM.16.MT88.4 R12, [R136+0x9800] ;  /* 0x00980000880c783b */ /* 0x000e6a0000004200 */
[C---:B---3--:R-:W-:Y:S06]  /*36f0*/  HMMA.16816.F32 R84, R4.reuse, R8, R84 ;  /* 0x000000080454723c */ /* 0x048fec0000001854 */
[C---:B------:R-:W-:Y:S01]  /*3700*/  HMMA.16816.F32 R80, R4.reuse, R10, R80 ;  /* 0x0000000a0450723c */ /* 0x040fe20000001850 */
[----:B------:R-:W3:Y:S05]  /*3710*/  LDSM.16.MT88.4 R8, [R135+0x9800] ;  /* 0x009800008708783b */ /* 0x000eea0000004200 */
[C---:B------:R-:W-:Y:S06]  /*3720*/  HMMA.16816.F32 R96, R4.reuse, R24, R96 ;  /* 0x000000180460723c */ /* 0x040fec0000001860 */
[----:B------:R-:W-:Y:S01]  /*3730*/  HMMA.16816.F32 R92, R4, R26, R92 ;  /* 0x0000001a045c723c */ /* 0x000fe2000000185c */
[----:B------:R-:W-:Y:S01]  /*3740*/  FFMA.FTZ R25, R129, UR6, -R133 ;  /* 0x0000000681197c23 */ /* 0x000fe20008010885 */
[----:B------:R-:W-:Y:S01]  /*3750*/  FFMA.FTZ R129, R120, UR6, -R123 ;  /* 0x0000000678817c23 */ /* 0x000fe2000801087b */
[----:B------:R-:W-:Y:S01]  /*3760*/  FFMA.FTZ R24, R130, UR6, -R133 ;  /* 0x0000000682187c23 */ /* 0x000fe20008010885 */
[----:B------:R-:W-:Y:S01]  /*3770*/  FFMA.FTZ R123, R116, UR6, -R123 ;  /* 0x00000006747b7c23 */ /* 0x000fe2000801087b */
[----:B------:R-:W-:-:S02]  /*3780*/  IADD3 R130, R142, 0x2000, RZ ;  /* 0x000020008e827810 */ /* 0x000fc40007ffe0ff */
[--C-:B------:R-:W-:Y:S01]  /*3790*/  FFMA.FTZ R27, R132, UR6, -R133.reuse ;  /* 0x00000006841b7c23 */ /* 0x100fe20008010885 */
[----:B------:R-:W-:Y:S01]  /*37a0*/  FFMA.FTZ R26, R128, UR6, -R133 ;  /* 0x00000006801a7c23 */ /* 0x000fe20008010885 */
[----:B------:R-:W-:Y:S01]  /*37b0*/  MUFU.EX2 R24, R24 ;  /* 0x0000001800187308 */ /* 0x000fe20000000800 */
[C---:B------:R-:W-:Y:S02]  /*37c0*/  IADD3 R133, R142.reuse, 0x1000, RZ ;  /* 0x000010008e857810 */ /* 0x040fe40007ffe0ff */
[C---:B------:R-:W-:Y:S02]  /*37d0*/  IADD3 R132, R142.reuse, 0x1800, RZ ;  /* 0x000018008e847810 */ /* 0x040fe40007ffe0ff */
[----:B------:R-:W-:-:S03]  /*37e0*/  IADD3 R128, R142, 0x3000, RZ ;  /* 0x000030008e807810 */ /* 0x000fc60007ffe0ff */
[----:B------:R-:W5:Y:S08]  /*37f0*/  MUFU.EX2 R27, R27 ;  /* 0x0000001b001b7308 */ /* 0x000f700000000800 */
[----:B------:R-:W-:Y:S08]  /*3800*/  MUFU.EX2 R25, R25 ;  /* 0x0000001900197308 */ /* 0x000ff00000000800 */
[----:B------:R-:W4:Y:S01]  /*3810*/  MUFU.EX2 R26, R26 ;  /* 0x0000001a001a7308 */ /* 0x000f220000000800 */
[----:B-----5:R-:W-:Y:S01]  /*3820*/  F2FP.F16.F32.PACK_AB R4, R24, R27 ;  /* 0x0000001b1804723e */ /* 0x020fe200000000ff */
[----:B------:R-:W-:-:S04]  /*3830*/  FADD.FTZ R27, R27, R30 ;  /* 0x0000001e1b1b7221 */ /* 0x000fc80000010000 */
[----:B------:R-:W-:Y:S02]  /*3840*/  FADD.FTZ R24, R24, R27 ;  /* 0x0000001b18187221 */ /* 0x000fe40000010000 */
[----:B------:R-:W5:Y:S08]  /*3850*/  MUFU.EX2 R129, R129 ;  /* 0x0000008100817308 */ /* 0x000f700000000800 */
[----:B------:R-:W2:Y:S01]  /*3860*/  MUFU.EX2 R123, R123 ;  /* 0x0000007b007b7308 */ /* 0x000ea20000000800 */
[----:B----4-:R-:W-:Y:S01]  /*3870*/  F2FP.F16.F32.PACK_AB R6, R26, R25 ;  /* 0x000000191a06723e */ /* 0x010fe200000000ff */
[----:B------:R-:W-:-:S04]  /*3880*/  FADD.FTZ R25, R25, R24 ;  /* 0x0000001819197221 */ /* 0x000fc80000010000 */
[----:B------:R-:W-:Y:S01]  /*3890*/  FADD.FTZ R167, R26, R25 ;  /* 0x000000191aa77221 */ /* 0x000fe20000010000 */
[----:B-----5:R-:W-:Y:S01]  /*38a0*/  F2FP.F16.F32.PACK_AB R5, R129, R122 ;  /* 0x0000007a8105723e */ /* 0x020fe200000000ff */
[----:B------:R-:W-:-:S04]  /*38b0*/  FADD.FTZ R122, R122, R31 ;  /* 0x0000001f7a7a7221 */ /* 0x000fc80000010000 */
[----:B------:R-:W-:Y:S01]  /*38c0*/  FADD.FTZ R129, R129, R122 ;  /* 0x0000007a81817221 */ /* 0x000fe20000010000 */
[----:B--2---:R-:W-:-:S03]  /*38d0*/  F2FP.F16.F32.PACK_AB R7, R123, R118 ;  /* 0x000000767b07723e */ /* 0x004fc600000000ff */
[----:B------:R-:W-:Y:S01]  /*38e0*/  FADD.FTZ R118, R118, R129 ;  /* 0x0000008176767221 */ /* 0x000fe20000010000 */
[----:B------:R-:W-:-:S03]  /*38f0*/  IADD3 R129, R142, 0x2800, RZ ;  /* 0x000028008e817810 */ /* 0x000fc60007ffe0ff */
[----:B------:R-:W-:Y:S01]  /*3900*/  FADD.FTZ R166, R123, R118 ;  /* 0x000000767ba67221 */ /* 0x000fe20000010000 */
[C---:B------:R-:W-:Y:S06]  /*3910*/  HMMA.16816.F32 R96, R4.reuse, R20, R96 ;  /* 0x000000140460723c */ /* 0x040fec0000001860 */
[C---:B------:R-:W-:Y:S01]  /*3920*/  HMMA.16816.F32 R92, R4.reuse, R22, R92 ;  /* 0x00000016045c723c */ /* 0x040fe2000000185c */
[----:B------:R-:W2:Y:S05]  /*3930*/  LDSM.16.MT88.4 R20, [R139+0xb800] ;  /* 0x00b800008b14783b */ /* 0x000eaa0000004200 */
[C---:B------:R-:W-:Y:S06]  /*3940*/  HMMA.16816.F32 R36, R4.reuse, R16, R36 ;  /* 0x000000100424723c */ /* 0x040fec0000001824 */
[C---:B------:R-:W-:Y:S01]  /*3950*/  HMMA.16816.F32 R40, R4.reuse, R18, R40 ;  /* 0x000000120428723c */ /* 0x040fe20000001828 */
[----:B------:R-:W4:Y:S05]  /*3960*/  LDSM.16.MT88.4 R16, [R137+0xb800] ;  /* 0x00b800008910783b */ /* 0x000f2a0000004200 */
[C---:B-1----:R-:W-:Y:S06]  /*3970*/  HMMA.16816.F32 R44, R4.reuse, R12, R44 ;  /* 0x0000000c042c723c */ /* 0x042fec000000182c */
[C---:B------:R-:W-:Y:S01]  /*3980*/  HMMA.16816.F32 R48, R4.reuse, R14, R48 ;  /* 0x0000000e0430723c */ /* 0x040fe20000001830 */
[----:B------:R-:W1:Y:S05]  /*3990*/  LDSM.16.MT88.4 R12, [R136+0xb800] ;  /* 0x00b80000880c783b */ /* 0x000e6a0000004200 */
[C---:B---3--:R-:W-:Y:S06]  /*39a0*/  HMMA.16816.F32 R52, R4.reuse, R8, R52 ;  /* 0x000000080434723c */ /* 0x048fec0000001834 */
[C---:B------:R-:W-:Y:S01]  /*39b0*/  HMMA.16816.F32 R56, R4.reuse, R10, R56 ;  /* 0x0000000a0438723c */ /* 0x040fe20000001838 */
[----:B------:R-:W3:Y:S05]  /*39c0*/  LDSM.16.MT88.4 R8, [R135+0xb800] ;  /* 0x00b800008708783b */ /* 0x000eea0000004200 */
[C---:B--2---:R-:W-:Y:S06]  /*39d0*/  HMMA.16816.F32 R60, R4.reuse, R20, R60 ;  /* 0x00000014043c723c */ /* 0x044fec000000183c */
[C---:B------:R-:W-:Y:S06]  /*39e0*/  HMMA.16816.F32 R64, R4.reuse, R22, R64 ;  /* 0x000000160440723c */ /* 0x040fec0000001840 */
[C---:B----4-:R-:W-:Y:S06]  /*39f0*/  HMMA.16816.F32 R68, R4.reuse, R16, R68 ;  /* 0x000000100444723c */ /* 0x050fec0000001844 */
[C---:B------:R-:W-:Y:S06]  /*3a00*/  HMMA.16816.F32 R88, R4.reuse, R18, R88 ;  /* 0x000000120458723c */ /* 0x040fec0000001858 */
[C---:B-1----:R-:W-:Y:S06]  /*3a10*/  HMMA.16816.F32 R72, R4.reuse, R12, R72 ;  /* 0x0000000c0448723c */ /* 0x042fec0000001848 */
[C---:B------:R-:W-:Y:S06]  /*3a20*/  HMMA.16816.F32 R76, R4.reuse, R14, R76 ;  /* 0x0000000e044c723c */ /* 0x040fec000000184c */
[C---:B---3--:R-:W-:Y:S06]  /*3a30*/  HMMA.16816.F32 R84, R4.reuse, R8, R84 ;  /* 0x000000080454723c */ /* 0x048fec0000001854 */
[----:B------:R-:W-:Y:S01]  /*3a40*/  HMMA.16816.F32 R80, R4, R10, R80 ;  /* 0x0000000a0450723c */ /* 0x000fe20000001850 */
[----:B------:R-:W-:-:S08]  /*3a50*/  NOP ;  /* 0x0000000000007918 */ /* 0x000fd00000000000 */
[----:B------:R-:W-:-:S15]  /*3a60*/  @!P0 BRA `(.L_x_618) ;  /* 0x0000002400348947 */ /* 0x000fde0003800000 */
[----:B------:R-:W-:Y:S01]  /*3a70*/  VIADD R0, R103, 0xfffffffe ;  /* 0xfffffffe67007836 */ /* 0x000fe20000000000 */
[----:B------:R-:W-:-:S04]  /*3a80*/  DEPBAR.LE SB0, 0x0 ;  /* 0x000080000000791a */ /* 0x000fc80000000000 */
[----:B------:R-:W-:Y:S01]  /*3a90*/  SHF.R.S32.HI R5, RZ, 0x1f, R0 ;  /* 0x0000001fff057819 */ /* 0x000fe20000011400 */
[----:B------:R-:W-:Y:S01]  /*3aa0*/  IMAD R4, R147, R0, RZ ;  /* 0x0000000093047224 */ /* 0x000fe200078e02ff */
[----:B------:R-:W-:Y:S01]  /*3ab0*/  ULDC.64 UR4, c[0x0][0x220] ;  /* 0x0000880000047ab9 */ /* 0x000fe20000000a00 */
[----:B------:R-:W-:Y:S02]  /*3ac0*/  IMAD.MOV.U32 R8, RZ, RZ, R114 ;  /* 0x000000ffff087224 */ /* 0x000fe400078e0072 */
[----:B------:R-:W-:Y:S02]  /*3ad0*/  IMAD.MOV.U32 R9, RZ, RZ, R169 ;  /* 0x000000ffff097224 */ /* 0x000fe400078e00a9 */
[-C--:B------:R-:W-:Y:S01]  /*3ae0*/  IMAD R4, R5, R148.reuse, R4 ;  /* 0x0000009405047224 */ /* 0x080fe200078e0204 */
[----:B------:R-:W-:Y:S01]  /*3af0*/  SHF.L.U64.HI R5, R112, 0x5, R113 ;  /* 0x0000000570057819 */ /* 0x000fe20000010271 */
[----:B------:R-:W-:-:S04]  /*3b00*/  IMAD.WIDE.U32 R8, R0, R148, R8 ;  /* 0x0000009400087225 */ /* 0x000fc800078e0008 */
[----:B------:R-:W-:Y:S01]  /*3b10*/  IMAD.SHL.U32 R6, R112, 0x20, RZ ;  /* 0x0000002070067824 */ /* 0x000fe200078e00ff */
[----:B------:R-:W-:Y:S01]  /*3b20*/  BAR.SYNC.DEFER_BLOCKING 0x0 ;  /* 0x0000000000007b1d */ /* 0x000fe20000010000 */
[----:B------:R-:W-:Y:S01]  /*3b30*/  IMAD.IADD R4, R9, 0x1, R4 ;  /* 0x0000000109047824 */ /* 0x000fe200078e0204 */
[----:B------:R-:W-:-:S04]  /*3b40*/  LEA R10, P1, R8, UR4, 0x1 ;  /* 0x00000004080a7c11 */ /* 0x000fc8000f8208ff */
[----:B------:R-:W-:Y:S02]  /*3b50*/  IADD3 R16, P0, R6, R10, RZ ;  /* 0x0000000a06107210 */ /* 0x000fe40007f1e0ff */
[----:B------:R-:W-:Y:S02]  /*3b60*/  LEA.HI.X R11, R8, UR5, R4, 0x1, P1 ;  /* 0x00000005080b7c11 */ /* 0x000fe400088f0c04 */
[----:B------:R-:W-:-:S03]  /*3b70*/  IADD3 R8, P1, R16, R6, RZ ;  /* 0x0000000610087210 */ /* 0x000fc60007f3e0ff */
[----:B------:R-:W-:Y:S01]  /*3b80*/  IMAD.X R17, R5, 0x1, R11, P0 ;  /* 0x0000000105117824 */ /* 0x000fe200000e060b */
[----:B------:R-:W-:-:S03]  /*3b90*/  IADD3 R18, P0, R8, R6, RZ ;  /* 0x0000000608127210 */ /* 0x000fc60007f1e0ff */
[----:B------:R-:W-:-:S04]  /*3ba0*/  IMAD.X R9, R17, 0x1, R5, P1 ;  /* 0x0000000111097824 */ /* 0x000fc800008e0605 */
[----:B------:R-:W-:Y:S01]  /*3bb0*/  IMAD.X R19, R9, 0x1, R5, P0 ;  /* 0x0000000109137824 */ /* 0x000fe200000e0605 */
[----:B------:R-:W-:Y:S01]  /*3bc0*/  @!PT LDS RZ, [RZ] ;  /* 0x00000000fffff984 */ /* 0x000fe20000000800 */
[----:B------:R-:W-:Y:S01]  /*3bd0*/  @!PT LDS RZ, [RZ] ;  /* 0x00000000fffff984 */ /* 0x000fe20000000800 */
[----:B------:R-:W-:Y:S01]  /*3be0*/  @!PT LDS RZ, [RZ] ;  /* 0x00000000fffff984 */ /* 0x000fe20000000800 */
[----:B------:R-:W-:Y:S04]  /*3bf0*/  LDGSTS.E.BYPASS.LTC128B.128 [R150+0x8000], desc[UR12][R10.64] ;  /* 0x080000000a967fae */ /* 0x000fe8000b901d4c */
[----:B------:R-:W-:Y:S04]  /*3c00*/  LDGSTS.E.BYPASS.LTC128B.128 [R150+0xa000], desc[UR12][R10.64+0x80] ;  /* 0x0a0000800a967fae */ /* 0x000fe8000b901d4c */
[----:B------:R-:W-:Y:S04]  /*3c10*/  LDGSTS.E.BYPASS.LTC128B.128 [R150+0x8800], desc[UR12][R16.64] ;  /* 0x0880000010967fae */ /* 0x000fe8000b901d4c */
[----:B------:R-:W-:Y:S04]  /*3c20*/  LDGSTS.E.BYPASS.LTC128B.128 [R150+0xa800], desc[UR12][R16.64+0x80] ;  /* 0x0a80008010967fae */ /* 0x000fe8000b901d4c */
[----:B------:R-:W-:Y:S04]  /*3c30*/  LDGSTS.E.BYPASS.LTC128B.128 [R150+0x9000], desc[UR12][R8.64] ;  /* 0x0900000008967fae */ /* 0x000fe8000b901d4c */
[----:B------:R-:W-:Y:S04]  /*3c40*/  LDGSTS.E.BYPASS.LTC128B.128 [R150+0xb000], desc[UR12][R8.64+0x80] ;  /* 0x0b00008008967fae */ /* 0x000fe8000b901d4c */
[----:B------:R-:W-:Y:S04]  /*3c50*/  LDGSTS.E.BYPASS.LTC128B.128 [R150+0x9800], desc[UR12][R18.64] ;  /* 0x0980000012967fae */ /* 0x000fe8000b901d4c */
[----:B------:R1:W-:Y:S04]  /*3c60*/  LDGSTS.E.BYPASS.LTC128B.128 [R150+0xb800], desc[UR12][R18.64+0x80] ;  /* 0x0b80008012967fae */ /* 0x0003e8000b901d4c */
[----:B------:R-:W-:Y:S04]  /*3c70*/  LDSM.16.M88.4 R116, [R145] ;  /* 0x000000009174783b */ /* 0x000fe80000000200 */
[----:B------:R-:W2:Y:S04]  /*3c80*/  LDSM.16.M88.4 R20, [R144+0x4800] ;  /* 0x004800009014783b */ /* 0x000ea80000000200 */
[----:B------:R-:W1:Y:S04]  /*3c90*/  LDSM.16.M88.4 R12, [R144+0x5000] ;  /* 0x00500000900c783b */ /* 0x000e680000000200 */
[----:B------:R-:W3:Y:S04]  /*3ca0*/  LDSM.16.M88.4 R28, [R144+0x4000] ;  /* 0x00400000901c783b */ /* 0x000ee80000000200 */
[----:B------:R-:W4:Y:S04]  /*3cb0*/  LDSM.16.M88.4 R120, [R144+0x5800] ;  /* 0x005800009078783b */ /* 0x000f280000000200 */
[----:B------:R-:W-:Y:S04]  /*3cc0*/  LDSM.16.M88.4 R108, [R143] ;  /* 0x000000008f6c783b */ /* 0x000fe80000000200 */
[----:B------:R-:W5:Y:S04]  /*3cd0*/  LDSM.16.M88.4 R104, [R134] ;  /* 0x000000008668783b */ /* 0x000f680000000200 */
[----:B------:R-:W5:Y:S04]  /*3ce0*/  LDSM.16.M88.4 R32, [R133] ;  /* 0x000000008520783b */ /* 0x000f680000000200 */
[----:B------:R-:W5:Y:S04]  /*3cf0*/  LDSM.16.M88.4 R124, [R142] ;  /* 0x000000008e7c783b */ /* 0x000f680000000200 */
[----:B------:R-:W0:Y:S01]  /*3d00*/  LDGDEPBAR ;  /* 0x00000000000079af */ /* 0x000e220000000000 */
[C---:B--2---:R-:W-:Y:S06]  /*3d10*/  HMMA.16816.F32 R24, R116.reuse, R20, RZ ;  /* 0x000000147418723c */ /* 0x044fec00000018ff */
[C---:B-1----:R-:W-:Y:S06]  /*3d20*/  HMMA.16816.F32 R16, R116.reuse, R12, RZ ;  /* 0x0000000c7410723c */ /* 0x042fec00000018ff */
[C---:B------:R-:W-:Y:S06]  /*3d30*/  HMMA.16816.F32 R20, R116.reuse, R22, RZ ;  /* 0x000000167414723c */ /* 0x040fec00000018ff */
[C---:B------:R-:W-:Y:S06]  /*3d40*/  HMMA.16816.F32 R12, R116.reuse, R14, RZ ;  /* 0x0000000e740c723c */ /* 0x040fec00000018ff */
[C---:B---3--:R-:W-:Y:S06]  /*3d50*/  HMMA.16816.F32 R4, R116.reuse, R28, RZ ;  /* 0x0000001c7404723c */ /* 0x048fec00000018ff */
[C---:B------:R-:W-:Y:S06]  /*3d60*/  HMMA.16816.F32 R28, R116.reuse, R30, RZ ;  /* 0x0000001e741c723c */ /* 0x040fec00000018ff */
[C---:B----4-:R-:W-:Y:S06]  /*3d70*/  HMMA.16816.F32 R8, R116.reuse, R120, RZ ;  /* 0x000000787408723c */ /* 0x050fec00000018ff */
[----:B------:R-:W-:Y:S01]  /*3d80*/  HMMA.16816.F32 R116, R116, R122, RZ ;  /* 0x0000007a7474723c */ /* 0x000fe200000018ff */
[----:B------:R-:W1:Y:S05]  /*3d90*/  LDSM.16.M88.4 R120, [R132] ;  /* 0x000000008478783b */ /* 0x000e6a0000000200 */
[C---:B-----5:R-:W-:Y:S06]  /*3da0*/  HMMA.16816.F32 R24, R108.reuse, R104, R24 ;  /* 0x000000686c18723c */ /* 0x060fec0000001818 */
[C---:B------:R-:W-:Y:S01]  /*3db0*/  HMMA.16816.F32 R20, R108.reuse, R106, R20 ;  /* 0x0000006a6c14723c */ /* 0x040fe20000001814 */
[----:B------:R-:W-:Y:S05]  /*3dc0*/  LDSM.16.M88.4 R104, [R141] ;  /* 0x000000008d68783b */ /* 0x000fea0000000200 */
[C---:B------:R-:W-:Y:S06]  /*3dd0*/  HMMA.16816.F32 R16, R108.reuse, R32, R16 ;  /* 0x000000206c10723c */ /* 0x040fec0000001810 */
[C---:B------:R-:W-:Y:S01]  /*3de0*/  HMMA.16816.F32 R12, R108.reuse, R34, R12 ;  /* 0x000000226c0c723c */ /* 0x040fe2000000180c */
[----:B------:R-:W2:Y:S05]  /*3df0*/  LDSM.16.M88.4 R32, [R138+0x4000] ;  /* 0x004000008a20783b */ /* 0x000eaa0000000200 */
[C---:B------:R-:W-:Y:S06]  /*3e00*/  HMMA.16816.F32 R4, R108.reuse, R124, R4 ;  /* 0x0000007c6c04723c */ /* 0x040fec0000001804 */
[C---:B------:R-:W-:Y:S06]  /*3e10*/  HMMA.16816.F32 R28, R108.reuse, R126, R28 ;  /* 0x0000007e6c1c723c */ /* 0x040fec000000181c */
[C---:B-1----:R-:W-:Y:S06]  /*3e20*/  HMMA.16816.F32 R8, R108.reuse, R120, R8 ;  /* 0x000000786c08723c */ /* 0x042fec0000001808 */
[----:B------:R-:W-:Y:S01]  /*3e30*/  HMMA.16816.F32 R116, R108, R122, R116 ;  /* 0x0000007a6c74723c */ /* 0x000fe20000001874 */
[----:B------:R-:W1:Y:S04]  /*3e40*/  LDSM.16.M88.4 R120, [R138+0x4800] ;  /* 0x004800008a78783b */ /* 0x000e680000000200 */
[----:B------:R-:W3:Y:S01]  /*3e50*/  LDSM.16.M88.4 R108, [R138+0x5000] ;  /* 0x005000008a6c783b */ /* 0x000ee20000000200 */
[C---:B--2---:R-:W-:Y:S06]  /*3e60*/  HMMA.16816.F32 R4, R104.reuse, R32, R4 ;  /* 0x000000206804723c */ /* 0x044fec0000001804 */
[C---:B------:R-:W-:Y:S01]  /*3e70*/  HMMA.16816.F32 R28, R104.reuse, R34, R28 ;  /* 0x00000022681c723c */ /* 0x040fe2000000181c */
[----:B------:R-:W2:Y:S05]  /*3e80*/  LDSM.16.M88.4 R32, [R138+0x5800] ;  /* 0x005800008a20783b */ /* 0x000eaa0000000200 */
[C---:B-1----:R-:W-:Y:S06]  /*3e90*/  HMMA.16816.F32 R24, R104.reuse, R120, R24 ;  /* 0x000000786818723c */ /* 0x042fec0000001818 */
[C---:B------:R-:W-:Y:S01]  /*3ea0*/  HMMA.16816.F32 R20, R104.reuse, R122, R20 ;  /* 0x0000007a6814723c */ /* 0x040fe20000001814 */
[----:B------:R-:W-:Y:S05]  /*3eb0*/  LDSM.16.M88.4 R120, [R140] ;  /* 0x000000008c78783b */ /* 0x000fea0000000200 */
[C---:B---3--:R-:W-:Y:S06]  /*3ec0*/  HMMA.16816.F32 R16, R104.reuse, R108, R16 ;  /* 0x0000006c6810723c */ /* 0x048fec0000001810 */
[C---:B------:R-:W-:Y:S01]  /*3ed0*/  HMMA.16816.F32 R12, R104.reuse, R110, R12 ;  /* 0x0000006e680c723c */ /* 0x040fe2000000180c */
[----:B------:R-:W1:Y:S05]  /*3ee0*/  LDSM.16.M88.4 R108, [R131] ;  /* 0x00000000836c783b */ /* 0x000e6a0000000200 */
[C---:B--2---:R-:W-:Y:S06]  /*3ef0*/  HMMA.16816.F32 R8, R104.reuse, R32, R8 ;  /* 0x000000206808723c */ /* 0x044fec0000001808 */
[----:B------:R-:W-:Y:S01]  /*3f00*/  HMMA.16816.F32 R116, R104, R34, R116 ;  /* 0x000000226874723c */ /* 0x000fe20000001874 */
[----:B------:R-:W2:Y:S04]  /*3f10*/  LDSM.16.M88.4 R104, [R131+0x800] ;  /* 0x000800008368783b */ /* 0x000ea80000000200 */
[----:B------:R-:W3:Y:S01]  /*3f20*/  LDSM.16.M88.4 R32, [R131+0x1000] ;  /* 0x001000008320783b */ /* 0x000ee20000000200 */
[C---:B-1----:R-:W-:Y:S06]  /*3f30*/  HMMA.16816.F32 R4, R120.reuse, R108, R4 ;  /* 0x0000006c7804723c */ /* 0x042fec0000001804 */
[C---:B------:R-:W-:Y:S01]  /*3f40*/  HMMA.16816.F32 R28, R120.reuse, R110, R28 ;  /* 0x0000006e781c723c */ /* 0x040fe2000000181c */
[----:B------:R-:W1:Y:S05]  /*3f50*/  LDSM.16.M88.4 R108, [R131+0x1800] ;  /* 0x00180000836c783b */ /* 0x000e6a0000000200 */
[C---:B--2---:R-:W-:Y:S06]  /*3f60*/  HMMA.16816.F32 R24, R120.reuse, R104, R24 ;  /* 0x000000687818723c */ /* 0x044fec0000001818 */
[C---:B------:R-:W-:Y:S01]  /*3f70*/  HMMA.16816.F32 R20, R120.reuse, R106, R20 ;  /* 0x0000006a7814723c */ /* 0x040fe20000001814 */
[----:B------:R-:W-:Y:S05]  /*3f80*/  LDSM.16.M88.4 R104, [R145+0x2000] ;  /* 0x002000009168783b */ /* 0x000fea0000000200 */
[C---:B---3--:R-:W-:Y:S06]  /*3f90*/  HMMA.16816.F32 R16, R120.reuse, R32, R16 ;  /* 0x000000207810723c */ /* 0x048fec0000001810 */
[C---:B------:R-:W-:Y:S01]  /*3fa0*/  HMMA.16816.F32 R12, R120.reuse, R34, R12 ;  /* 0x00000022780c723c */ /* 0x040fe2000000180c */
[----:B------:R-:W2:Y:S05]  /*3fb0*/  LDSM.16.M88.4 R32, [R144+0x6000] ;  /* 0x006000009020783b */ /* 0x000eaa0000000200 */
        /* <DEDUP_REMOVED lines=9> */
[----:B------:R-:W-:Y:S05]  /*4050*/  LDSM.16.M88.4 R120, [R143+0x2000] ;  /* 0x002000008f78783b */ /* 0x000fea0000000200 */
[C---:B---3--:R-:W-:Y:S06]  /*4060*/  HMMA.16816.F32 R16, R104.reuse, R108, R16 ;  /* 0x0000006c6810723c */ /* 0x048fec0000001810 */
[C---:B------:R-:W-:Y:S01]  /*4070*/  HMMA.16816.F32 R12, R104.reuse, R110, R12 ;  /* 0x0000006e680c723c */ /* 0x040fe2000000180c */
[----:B------:R-:W1:Y:S05]  /*4080*/  LDSM.16.M88.4 R108, [R130] ;  /* 0x00000000826c783b */ /* 0x000e6a0000000200 */
[C---:B--2---:R-:W-:Y:S06]  /*4090*/  HMMA.16816.F32 R8, R104.reuse, R32, R8 ;  /* 0x000000206808723c */ /* 0x044fec0000001808 */
[----:B------:R-:W-:Y:S01]  /*40a0*/  HMMA.16816.F32 R116, R104, R34, R116 ;  /* 0x000000226874723c */ /* 0x000fe20000001874 */
[----:B------:R-:W2:Y:S04]  /*40b0*/  LDSM.16.M88.4 R104, [R129] ;  /* 0x000000008168783b */ /* 0x000ea80000000200 */
[----:B------:R-:W3:Y:S01]  /*40c0*/  LDSM.16.M88.4 R32, [R128] ;  /* 0x000000008020783b */ /* 0x000ee20000000200 */
[C---:B-1----:R-:W-:Y:S06]  /*40d0*/  HMMA.16816.F32 R4, R120.reuse, R108, R4 ;  /* 0x0000006c7804723c */ /* 0x042fec0000001804 */
[C---:B------:R-:W-:Y:S01]  /*40e0*/  HMMA.16816.F32 R28, R120.reuse, R110, R28 ;  /* 0x0000006e781c723c */ /* 0x040fe2000000181c */
[----:B------:R-:W1:Y:S05]  /*40f0*/  LDSM.16.M88.4 R108, [R102] ;  /* 0x00000000666c783b */ /* 0x000e6a0000000200 */
        /* <DEDUP_REMOVED lines=18> */
[----:B------:R-:W-:Y:S05]  /*4220*/  LDSM.16.M88.4 R108, [R131+0x2000] ;  /* 0x00200000836c783b */ /* 0x000fea0000000200 */
[C---:B--2---:R-:W-:Y:S06]  /*4230*/  HMMA.16816.F32 R8, R104.reuse, R32, R8 ;  /* 0x000000206808723c */ /* 0x044fec0000001808 */
[----:B------:R-:W-:Y:S01]  /*4240*/  HMMA.16816.F32 R116, R104, R34, R116 ;  /* 0x000000226874723c */ /* 0x000fe20000001874 */
[----:B------:R-:W1:Y:S04]  /*4250*/  LDSM.16.M88.4 R104, [R140+0x2000] ;  /* 0x002000008c68783b */ /* 0x000e680000000200 */
[----:B------:R-:W2:Y:S01]  /*4260*/  LDSM.16.M88.4 R32, [R131+0x2800] ;  /* 0x002800008320783b */ /* 0x000ea20000000200 */
[C---:B-1----:R-:W-:Y:S06]  /*4270*/  HMMA.16816.F32 R4, R104.reuse, R108, R4 ;  /* 0x0000006c6804723c */ /* 0x042fec0000001804 */
[C---:B--2---:R-:W-:Y:S01]  /*4280*/  HMMA.16816.F32 R24, R104.reuse, R32, R24 ;  /* 0x000000206818723c */ /* 0x044fe20000001818 */
[----:B------:R-:W1:Y:S05]  /*4290*/  S2R R32, SR_TID.X ;  /* 0x0000000000207919 */ /* 0x000e6a0000002100 */
[----:B------:R-:W-:Y:S01]  /*42a0*/  HMMA.16816.F32 R20, R104, R34, R20 ;  /* 0x000000226814723c */ /* 0x000fe20000001814 */
[----:B------:R-:W-:-:S05]  /*42b0*/  VIADD R33, R103, 0xfffffffe ;  /* 0xfffffffe67217836 */ /* 0x000fca0000000000 */
[----:B------:R-:W-:Y:S01]  /*42c0*/  HMMA.16816.F32 R28, R104, R110, R28 ;  /* 0x0000006e681c723c */ /* 0x000fe2000000181c */
[----:B------:R-:W2:Y:S01]  /*42d0*/  LDSM.16.M88.4 R108, [R131+0x3800] ;  /* 0x00380000836c783b */ /* 0x000ea20000000200 */
[----:B------:R-:W-:-:S04]  /*42e0*/  DEPBAR.LE SB0, 0x0 ;  /* 0x000080000000791a */ /* 0x000fc80000000000 */
[C---:B------:R-:W-:Y:S06]  /*42f0*/  HMMA.16816.F32 R16, R104.reuse, R120, R16 ;  /* 0x000000786810723c */ /* 0x040fec0000001810 */
[----:B------:R-:W-:Y:S01]  /*4300*/  HMMA.16816.F32 R12, R104, R122, R12 ;  /* 0x0000007a680c723c */ /* 0x000fe2000000180c */
[----:B-1----:R-:W-:-:S05]  /*4310*/  IMAD.SHL.U32 R32, R32, 0x2, RZ ;  /* 0x0000000220207824 */ /* 0x002fca00078e00ff */
[----:B------:R-:W-:-:S05]  /*4320*/  LOP3.LUT R32, R32, 0x6, RZ, 0xc0, !PT ;  /* 0x0000000620207812 */ /* 0x000fca00078ec0ff */
[----:B------:R-:W-:-:S04]  /*4330*/  IMAD R32, R33, 0x40, R32 ;  /* 0x0000004021207824 */ /* 0x000fc800078e0220 */
[C---:B------:R-:W-:Y:S02]  /*4340*/  VIADD R34, R32.reuse, 0x8 ;  /* 0x0000000820227836 */ /* 0x040fe40000000000 */
[C---:B------:R-:W-:Y:S02]  /*4350*/  VIADD R33, R32.reuse, 0x1 ;  /* 0x0000000120217836 */ /* 0x040fe40000000000 */
[----:B------:R-:W-:Y:S01]  /*4360*/  VIADD R35, R32, 0x11 ;  /* 0x0000001120237836 */ /* 0x000fe20000000000 */
[----:B------:R-:W-:Y:S01]  /*4370*/  BAR.SYNC.DEFER_BLOCKING 0x0 ;  /* 0x0000000000007b1d */ /* 0x000fe20000010000 */
[CC--:B------:R-:W-:Y:S01]  /*4380*/  ISETP.GE.AND P1, PT, R34.reuse, R162.reuse, PT ;  /* 0x000000a22200720c */ /* 0x0c0fe20003f26270 */
[----:B--2---:R-:W-:Y:S01]  /*4390*/  HMMA.16816.F32 R8, R104, R108, R8 ;  /* 0x0000006c6808723c */ /* 0x004fe20000001808 */
[----:B------:R-:W-:Y:S01]  /*43a0*/  ISETP.GE.AND P3, PT, R34, R159, PT ;  /* 0x0000009f2200720c */ /* 0x000fe20003f66270 */
[----:B------:R-:W-:Y:S01]  /*43b0*/  VIADD R34, R32, 0x10 ;  /* 0x0000001020227836 */ /* 0x000fe20000000000 */
[----:B------:R-:W-:-:S02]  /*43c0*/  ISETP.GE.AND P6, PT, R33, R162, PT ;  /* 0x000000a22100720c */ /* 0x000fc40003fc6270 */
[----:B------:R-:W-:Y:S01]  /*43d0*/  ISETP.GE.AND P0, PT, R33, R159, PT ;  /* 0x0000009f2100720c */ /* 0x000fe20003f06270 */
[----:B------:R-:W-:Y:S01]  /*43e0*/  VIADD R33, R32, 0x9 ;  /* 0x0000000920217836 */ /* 0x000fe20000000000 */
[-C--:B------:R-:W-:Y:S01]  /*43f0*/  ISETP.GE.AND P5, PT, R34, R162.reuse, PT ;  /* 0x000000a22200720c */ /* 0x080fe20003fa6270 */
[----:B------:R-:W-:Y:S01]  /*4400*/  HMMA.16816.F32 R116, R104, R110, R116 ;  /* 0x0000006e6874723c */ /* 0x000fe20000001874 */
[----:B------:R-:W-:Y:S02]  /*4410*/  FSEL R5, R5, -INF , !P6 ;  /* 0xff80000005057808 */ /* 0x000fe40007000000 */
[----:B------:R-:W-:Y:S02]  /*4420*/  ISETP.GE.AND P6, PT, R32, R162, PT ;  /* 0x000000a22000720c */ /* 0x000fe40003fc6270 */
[----:B------:R-:W-:Y:S02]  /*4430*/  FSEL R127, R24, -INF , !P5 ;  /* 0xff800000187f7808 */ /* 0x000fe40006800000 */
[----:B------:R-:W-:-:S02]  /*4440*/  FSEL R24, R7, -INF , !P0 ;  /* 0xff80000007187808 */ /* 0x000fc40004000000 */
[----:B------:R-:W-:Y:S02]  /*4450*/  FSEL R7, R4, -INF , !P6 ;  /* 0xff80000004077808 */ /* 0x000fe40007000000 */
[----:B------:R-:W-:Y:S02]  /*4460*/  ISETP.GE.AND P2, PT, R33, R159, PT ;  /* 0x0000009f2100720c */ /* 0x000fe40003f46270 */
[----:B------:R-:W-:Y:S02]  /*4470*/  FMNMX.FTZ R4, R3, R7, !PT ;  /* 0x0000000703047209 */ /* 0x000fe40007810000 */
[----:B------:R-:W-:Y:S02]  /*4480*/  ISETP.GE.AND P4, PT, R33, R162, PT ;  /* 0x000000a22100720c */ /* 0x000fe40003f86270 */
[----:B------:R-:W-:Y:S02]  /*4490*/  FSEL R33, R28, -INF , !P1 ;  /* 0xff8000001c217808 */ /* 0x000fe40004800000 */
[----:B------:R-:W-:-:S02]  /*44a0*/  FSEL R30, R30, -INF , !P3 ;  /* 0xff8000001e1e7808 */ /* 0x000fc40005800000 */
[----:B------:R-:W-:Y:S01]  /*44b0*/  FSEL R28, R31, -INF , !P2 ;  /* 0xff8000001f1c7808 */ /* 0x000fe20005000000 */
[----:B------:R-:W-:Y:S01]  /*44c0*/  VIADD R31, R32, 0x19 ;  /* 0x00000019201f7836 */ /* 0x000fe20000000000 */
[----:B------:R-:W-:Y:S02]  /*44d0*/  FMNMX.FTZ R4, R5, R4, !PT ;  /* 0x0000000405047209 */ /* 0x000fe40007810000 */
[----:B------:R-:W-:Y:S02]  /*44e0*/  ISETP.GE.AND P3, PT, R35, R162, PT ;  /* 0x000000a22300720c */ /* 0x000fe40003f66270 */
[----:B------:R-:W-:Y:S01]  /*44f0*/  ISETP.GE.AND P1, PT, R34, R159, PT ;  /* 0x0000009f2200720c */ /* 0x000fe20003f26270 */
[----:B------:R-:W-:Y:S01]  /*4500*/  VIADD R34, R32, 0x18 ;  /* 0x0000001820227836 */ /* 0x000fe20000000000 */
[----:B------:R-:W-:Y:S02]  /*4510*/  FSEL R29, R29, -INF , !P4 ;  /* 0xff8000001d1d7808 */ /* 0x000fe40006000000 */
[----:B------:R-:W-:-:S02]  /*4520*/  FMNMX.FTZ R4, R33, R4, !PT ;  /* 0x0000000421047209 */ /* 0x000fc40007810000 */
[----:B------:R-:W-:Y:S01]  /*4530*/  FSEL R163, R25, -INF , !P3 ;  /* 0xff80000019a37808 */ /* 0x000fe20005800000 */
[----:B------:R-:W-:Y:S01]  /*4540*/  VIADD R25, R32, 0x20 ;  /* 0x0000002020197836 */ /* 0x000fe20000000000 */
[-C--:B------:R-:W-:Y:S02]  /*4550*/  ISETP.GE.AND P3, PT, R31, R159.reuse, PT ;  /* 0x0000009f1f00720c */ /* 0x080fe40003f66270 */
[----:B------:R-:W-:Y:S01]  /*4560*/  FSEL R164, R26, -INF , !P1 ;  /* 0xff8000001aa47808 */ /* 0x000fe20004800000 */
[C---:B------:R-:W-:Y:S01]  /*4570*/  VIADD R26, R32.reuse, 0x21 ;  /* 0x00000021201a7836 */ /* 0x040fe20000000000 */
[----:B------:R-:W-:Y:S02]  /*4580*/  FMNMX.FTZ R4, R29, R4, !PT ;  /* 0x000000041d047209 */ /* 0x000fe40007810000 */
[----:B------:R-:W-:Y:S02]  /*4590*/  FSEL R184, R23, -INF , !P3 ;  /* 0xff80000017b87808 */ /* 0x000fe40005800000 */
[----:B------:R-:W-:-:S02]  /*45a0*/  ISETP.GE.AND P3, PT, R32, R159, PT ;  /* 0x0000009f2000720c */ /* 0x000fc40003f66270 */
[----:B------:R-:W-:Y:S02]  /*45b0*/  ISETP.GE.AND P2, PT, R34, R162, PT ;  /* 0x000000a22200720c */ /* 0x000fe40003f46270 */
[----:B------:R-:W-:Y:S02]  /*45c0*/  FMNMX.FTZ R4, R127, R4, !PT ;  /* 0x000000047f047209 */ /* 0x000fe40007810000 */
[----:B------:R-:W-:Y:S02]  /*45d0*/  ISETP.GE.AND P6, PT, R26, R162, PT ;  /* 0x000000a21a00720c */ /* 0x000fe40003fc6270 */
[-C--:B------:R-:W-:Y:S02]  /*45e0*/  ISETP.GE.AND P4, PT, R35, R159.reuse, PT ;  /* 0x0000009f2300720c */ /* 0x080fe40003f86270 */
[----:B------:R-:W-:Y:S02]  /*45f0*/  ISETP.GE.AND P0, PT, R25, R159, PT ;  /* 0x0000009f1900720c */ /* 0x000fe40003f06270 */
[----:B------:R-:W-:-:S02]  /*4600*/  FSEL R6, R6, -INF , !P3 ;  /* 0xff80000006067808 */ /* 0x000fc40005800000 */
[----:B------:R-:W-:Y:S02]  /*4610*/  ISETP.GE.AND P1, PT, R31, R162, PT ;  /* 0x000000a21f00720c */ /* 0x000fe40003f26270 */
[----:B------:R-:W-:Y:S01]  /*4620*/  FSEL R179, R20, -INF , !P2 ;  /* 0xff80000014b37808 */ /* 0x000fe20005000000 */
[----:B------:R-:W-:Y:S01]  /*4630*/  VIADD R20, R32, 0x29 ;  /* 0x0000002920147836 */ /* 0x000fe20000000000 */
[----:B------:R-:W-:Y:S02]  /*4640*/  FMNMX.FTZ R4, R163, R4, !PT ;  /* 0x00000004a3047209 */ /* 0x000fe40007810000 */
[----:B------:R-:W-:Y:S02]  /*4650*/  FSEL R173, R17, -INF , !P6 ;  /* 0xff80000011ad7808 */ /* 0x000fe40007000000 */
[----:B------:R-:W-:Y:S02]  /*4660*/  FSEL R186, R27, -INF , !P4 ;  /* 0xff8000001bba7808 */ /* 0x000fe40006000000 */
[----:B------:R-:W-:-:S02]  /*4670*/  FSEL R176, R18, -INF , !P0 ;  /* 0xff80000012b07808 */ /* 0x000fc40004000000 */
[----:B------:R-:W-:Y:S02]  /*4680*/  FMNMX.FTZ R17, R2, R6, !PT ;  /* 0x0000000602117209 */ /* 0x000fe40007810000 */
[----:B------:R-:W-:Y:S01]  /*4690*/  ISETP.GE.AND P4, PT, R25, R162, PT ;  /* 0x000000a21900720c */ /* 0x000fe20003f86270 */
[C---:B------:R-:W-:Y:S01]  /*46a0*/  VIADD R25, R32.reuse, 0x28 ;  /* 0x0000002820197836 */ /* 0x040fe20000000000 */
[----:B------:R-:W-:Y:S02]  /*46b0*/  FSEL R181, R21, -INF , !P1 ;  /* 0xff80000015b57808 */ /* 0x000fe40004800000 */
[----:B------:R-:W-:Y:S01]  /*46c0*/  FMNMX.FTZ R18, R179, R4, !PT ;  /* 0x00000004b3127209 */ /* 0x000fe20007810000 */
[----:B------:R-:W-:Y:S01]  /*46d0*/  VIADD R4, R32, 0x38 ;  /* 0x0000003820047836 */ /* 0x000fe20000000000 */
[----:B------:R-:W-:Y:S02]  /*46e0*/  ISETP.GE.AND P5, PT, R34, R159, PT ;  /* 0x0000009f2200720c */ /* 0x000fe40003fa6270 */
[----:B------:R-:W-:-:S02]  /*46f0*/  FMNMX.FTZ R17, R24, R17, !PT ;  /* 0x0000001118117209 */ /* 0x000fc40007810000 */
[----:B------:R-:W-:Y:S01]  /*4700*/  FSEL R171, R16, -INF , !P4 ;  /* 0xff80000010ab7808 */ /* 0x000fe20006000000 */
[----:B------:R-:W-:Y:S01]  /*4710*/  VIADD R16, R32, 0x30 ;  /* 0x0000003020107836 */ /* 0x000fe20000000000 */
[----:B------:R-:W-:Y:S02]  /*4720*/  FMNMX.FTZ R18, R181, R18, !PT ;  /* 0x00000012b5127209 */ /* 0x000fe40007810000 */
[----:B------:R-:W-:Y:S02]  /*4730*/  FSEL R188, R22, -INF , !P5 ;  /* 0xff80000016bc7808 */ /* 0x000fe40006800000 */
[----:B------:R-:W-:Y:S02]  /*4740*/  ISETP.GE.AND P2, PT, R26, R159, PT ;  /* 0x0000009f1a00720c */ /* 0x000fe40003f46270 */
[----:B------:R-:W-:Y:S02]  /*4750*/  ISETP.GE.AND P5, PT, R25, R162, PT ;  /* 0x000000a21900720c */ /* 0x000fe40003fa6270 */
[----:B------:R-:W-:-:S02]  /*4760*/  FMNMX.FTZ R17, R30, R17, !PT ;  /* 0x000000111e117209 */ /* 0x000fc40007810000 */
[----:B------:R-:W-:Y:S02]  /*4770*/  FMNMX.FTZ R18, R171, R18, !PT ;  /* 0x00000012ab127209 */ /* 0x000fe40007810000 */
[----:B------:R-:W-:Y:S02]  /*4780*/  FSEL R180, R19, -INF , !P2 ;  /* 0xff80000013b47808 */ /* 0x000fe40005000000 */
[----:B------:R-:W-:Y:S02]  /*4790*/  FSEL R175, R12, -INF , !P5 ;  /* 0xff8000000caf7808 */ /* 0x000fe40006800000 */
[----:B------:R-:W-:Y:S02]  /*47a0*/  FMNMX.FTZ R17, R28, R17, !PT ;  /* 0x000000111c117209 */ /* 0x000fe40007810000 */
[-C--:B------:R-:W-:Y:S02]  /*47b0*/  ISETP.GE.AND P4, PT, R20, R162.reuse, PT ;  /* 0x000000a21400720c */ /* 0x080fe40003f86270 */
[----:B------:R-:W-:-:S02]  /*47c0*/  ISETP.GE.AND P6, PT, R16, R162, PT ;  /* 0x000000a21000720c */ /* 0x000fc40003fc6270 */
[----:B------:R-:W-:Y:S01]  /*47d0*/  ISETP.GE.AND P2, PT, R16, R159, PT ;  /* 0x0000009f1000720c */ /* 0x000fe20003f46270 */
[C---:B------:R-:W-:Y:S01]  /*47e0*/  VIADD R16, R32.reuse, 0x31 ;  /* 0x0000003120107836 */ /* 0x040fe20000000000 */
[----:B------:R-:W-:Y:S01]  /*47f0*/  FMNMX.FTZ R12, R173, R18, !PT ;  /* 0x00000012ad0c7209 */ /* 0x000fe20007810000 */
[----:B------:R-:W-:Y:S01]  /*4800*/  VIADD R32, R32, 0x39 ;  /* 0x0000003920207836 */ /* 0x000fe20000000000 */
[----:B------:R-:W-:Y:S02]  /*4810*/  FMNMX.FTZ R17, R164, R17, !PT ;  /* 0x00000011a4117209 */ /* 0x000fe40007810000 */
[----:B------:R-:W-:Y:S02]  /*4820*/  ISETP.GE.AND P0, PT, R20, R159, PT ;  /* 0x0000009f1400720c */ /* 0x000fe40003f06270 */
[----:B------:R-:W-:Y:S02]  /*4830*/  FSEL R177, R13, -INF , !P4 ;  /* 0xff8000000db17808 */ /* 0x000fe40006000000 */
[----:B------:R-:W-:-:S02]  /*4840*/  FMNMX.FTZ R12, R175, R12, !PT ;  /* 0x0000000caf0c7209 */ /* 0x000fc40007810000 */
[----:B------:R-:W-:Y:S02]  /*4850*/  ISETP.GE.AND P3, PT, R16, R162, PT ;  /* 0x000000a21000720c */ /* 0x000fe40003f66270 */
[----:B------:R-:W-:Y:S02]  /*4860*/  FMNMX.FTZ R17, R186, R17, !PT ;  /* 0x00000011ba117209 */ /* 0x000fe40007810000 */
[----:B------:R-:W-:Y:S02]  /*4870*/  FSEL R104, R8, -INF , !P6 ;  /* 0xff80000008687808 */ /* 0x000fe40007000000 */
[----:B------:R-:W-:Y:S02]  /*4880*/  FMNMX.FTZ R13, R177, R12, !PT ;  /* 0x0000000cb10d7209 */ /* 0x000fe40007810000 */
[----:B------:R-:W-:Y:S02]  /*4890*/  FSEL R178, R15, -INF , !P0 ;  /* 0xff8000000fb27808 */ /* 0x000fe40004000000 */
[----:B------:R-:W-:-:S02]  /*48a0*/  ISETP.NE.AND P0, PT, R103, 0x2, PT ;  /* 0x000000026700780c */ /* 0x000fc40003f05270 */
[----:B------:R-:W-:Y:S02]  /*48b0*/  FSEL R105, R9, -INF , !P3 ;  /* 0xff80000009697808 */ /* 0x000fe40005800000 */
[----:B------:R-:W-:Y:S02]  /*48c0*/  FMNMX.FTZ R9, R188, R17, !PT ;  /* 0x00000011bc097209 */ /* 0x000fe40007810000 */
[-C--:B------:R-:W-:Y:S02]  /*48d0*/  ISETP.GE.AND P5, PT, R4, R162.reuse, PT ;  /* 0x000000a20400720c */ /* 0x080fe40003fa6270 */
[----:B------:R-:W-:Y:S02]  /*48e0*/  FMNMX.FTZ R8, R104, R13, !PT ;  /* 0x0000000d68087209 */ /* 0x000fe40007810000 */
[----:B------:R-:W-:Y:S02]  /*48f0*/  FMNMX.FTZ R9, R184, R9, !PT ;  /* 0x00000009b8097209 */ /* 0x000fe40007810000 */
[----:B------:R-:W-:-:S02]  /*4900*/  ISETP.GE.AND P4, PT, R32, R162, PT ;  /* 0x000000a22000720c */ /* 0x000fc40003f86270 */
[----:B------:R-:W-:Y:S02]  /*4910*/  FSEL R107, R116, -INF , !P5 ;  /* 0xff800000746b7808 */ /* 0x000fe40006800000 */
[----:B------:R-:W-:Y:S02]  /*4920*/  FMNMX.FTZ R8, R105, R8, !PT ;  /* 0x0000000869087209 */ /* 0x000fe40007810000 */
[----:B------:R-:W-:Y:S02]  /*4930*/  FMNMX.FTZ R9, R176, R9, !PT ;  /* 0x00000009b0097209 */ /* 0x000fe40007810000 */
[----:B------:R-:W-:Y:S02]  /*4940*/  ISETP.GE.AND P1, PT, R25, R159, PT ;  /* 0x0000009f1900720c */ /* 0x000fe40003f26270 */
[----:B------:R-:W-:Y:S02]  /*4950*/  FSEL R125, R117, -INF , !P4 ;  /* 0xff800000757d7808 */ /* 0x000fe40006000000 */
[----:B------:R-:W-:-:S02]  /*4960*/  FMNMX.FTZ R8, R107, R8, !PT ;  /* 0x000000086b087209 */ /* 0x000fc40007810000 */
[----:B------:R-:W-:Y:S02]  /*4970*/  FMNMX.FTZ R13, R180, R9, !PT ;  /* 0x00000009b40d7209 */ /* 0x000fe40007810000 */
[----:B------:R-:W-:Y:S02]  /*4980*/  FSEL R182, R14, -INF , !P1 ;  /* 0xff8000000eb67808 */ /* 0x000fe40004800000 */
[----:B------:R-:W-:Y:S01]  /*4990*/  FMNMX.FTZ R9, R125, R8, !PT ;  /* 0x000000087d097209 */ /* 0x000fe20007810000 */
[----:B------:R-:W-:Y:S06]  /*49a0*/  @!P0 BRA `(.L_x_619) ;  /* 0x00000000007c8947 */ /* 0x000fec0003800000 */
[----:B------:R-:W-:Y:S01]  /*49b0*/  VIADD R12, R103, 0xfffffffd ;  /* 0xfffffffd670c7836 */ /* 0x000fe20000000000 */
[----:B------:R-:W-:-:S04]  /*49c0*/  ULDC.64 UR4, c[0x0][0x218] ;  /* 0x0000860000047ab9 */ /* 0x000fc80000000a00 */
[----:B------:R-:W-:-:S05]  /*49d0*/  SHF.R.S32.HI R15, RZ, 0x1f, R12 ;  /* 0x0000001fff0f7819 */ /* 0x000fca000001140c */
[-C--:B------:R-:W-:Y:S02]  /*49e0*/  IMAD R8, R15, R100.reuse, RZ ;  /* 0x000000640f087224 */ /* 0x080fe400078e02ff */
[----:B------:R-:W-:-:S04]  /*49f0*/  IMAD.WIDE.U32 R14, R12, R100, RZ ;  /* 0x000000640c0e7225 */ /* 0x000fc800078e00ff */
[----:B------:R-:W-:Y:S01]  /*4a00*/  IMAD R8, R12, R101, R8 ;  /* 0x000000650c087224 */ /* 0x000fe200078e0208 */
[----:B------:R-:W-:-:S03]  /*4a10*/  SHF.L.U64.HI R12, R100, 0x5, R101 ;  /* 0x00000005640c7819 */ /* 0x000fc60000010265 */
[----:B------:R-:W-:Y:S01]  /*4a20*/  IMAD.IADD R15, R15, 0x1, R8 ;  /* 0x000000010f0f7824 */ /* 0x000fe200078e0208 */
[----:B------:R-:W-:-:S04]  /*4a30*/  LEA R8, P0, R14, R152, 0x6 ;  /* 0x000000980e087211 */ /* 0x000fc800078030ff */
[----:B------:R-:W-:Y:S02]  /*4a40*/  LEA.HI.X R15, R14, R155, R15, 0x6, P0 ;  /* 0x0000009b0e0f7211 */ /* 0x000fe400000f340f */
[----:B------:R-:W-:-:S04]  /*4a50*/  LEA R14, P0, R8, UR4, 0x1 ;  /* 0x00000004080e7c11 */ /* 0x000fc8000f8008ff */
[----:B------:R-:W-:Y:S01]  /*4a60*/  LEA.HI.X R15, R8, UR5, R15, 0x1, P0 ;  /* 0x00000005080f7c11 */ /* 0x000fe200080f0c0f */
[----:B------:R-:W-:-:S04]  /*4a70*/  IMAD.SHL.U32 R8, R100, 0x20, RZ ;  /* 0x0000002064087824 */ /* 0x000fc800078e00ff */
[----:B------:R-:W-:Y:S01]  /*4a80*/  @!PT LDS RZ, [RZ] ;  /* 0x00000000fffff984 */ /* 0x000fe20000000800 */
[----:B------:R-:W-:Y:S01]  /*4a90*/  @!PT LDS RZ, [RZ] ;  /* 0x00000000fffff984 */ /* 0x000fe20000000800 */
[----:B------:R-:W-:Y:S01]  /*4aa0*/  @!PT LDS RZ, [RZ] ;  /* 0x00000000fffff984 */ /* 0x000fe20000000800 */
[----:B------:R1:W-:Y:S01]  /*4ab0*/  LDGSTS.E.BYPASS.LTC128B.128 [R150+0x4000], desc[UR12][R14.64] ;  /* 0x040000000e967fae */ /* 0x0003e2000b901d4c */
[----:B------:R-:W-:-:S03]  /*4ac0*/  IADD3 R20, P0, R14, R8, RZ ;  /* 0x000000080e147210 */ /* 0x000fc60007f1e0ff */
[----:B------:R1:W-:Y:S01]  /*4ad0*/  LDGSTS.E.BYPASS.LTC128B.128 [R150+0x6000], desc[UR12][R14.64+0x80] ;  /* 0x060000800e967fae */ /* 0x0003e2000b901d4c */
[----:B------:R-:W-:Y:S01]  /*4ae0*/  IADD3 R18, P1, R20, R8, RZ ;  /* 0x0000000814127210 */ /* 0x000fe20007f3e0ff */
[----:B------:R-:W-:-:S03]  /*4af0*/  IMAD.X R21, R15, 0x1, R12, P0 ;  /* 0x000000010f157824 */ /* 0x000fc600000e060c */
[----:B------:R-:W-:Y:S01]  /*4b00*/  IADD3 R22, P0, R18, R8, RZ ;  /* 0x0000000812167210 */ /* 0x000fe20007f1e0ff */
[--C-:B------:R-:W-:Y:S01]  /*4b10*/  IMAD.X R19, R21, 0x1, R12.reuse, P1 ;  /* 0x0000000115137824 */ /* 0x100fe200008e060c */
[----:B------:R1:W-:Y:S03]  /*4b20*/  LDGSTS.E.BYPASS.LTC128B.128 [R150+0x4800], desc[UR12][R20.64] ;  /* 0x0480000014967fae */ /* 0x0003e6000b901d4c */
[----:B------:R-:W-:Y:S01]  /*4b30*/  IMAD.X R23, R19, 0x1, R12, P0 ;  /* 0x0000000113177824 */ /* 0x000fe200000e060c */
[----:B------:R1:W-:Y:S04]  /*4b40*/  LDGSTS.E.BYPASS.LTC128B.128 [R150+0x6800], desc[UR12][R20.64+0x80] ;  /* 0x0680008014967fae */ /* 0x0003e8000b901d4c */
[----:B------:R1:W-:Y:S04]  /*4b50*/  LDGSTS.E.BYPASS.LTC128B.128 [R150+0x5000], desc[UR12][R18.64] ;  /* 0x0500000012967fae */ /* 0x0003e8000b901d4c */
[----:B------:R1:W-:Y:S04]  /*4b60*/  LDGSTS.E.BYPASS.LTC128B.128 [R150+0x7000], desc[UR12][R18.64+0x80] ;  /* 0x0700008012967fae */ /* 0x0003e8000b901d4c */
[----:B------:R1:W-:Y:S04]  /*4b70*/  LDGSTS.E.BYPASS.LTC128B.128 [R150+0x5800], desc[UR12][R22.64] ;  /* 0x0580000016967fae */ /* 0x0003e8000b901d4c */
[----:B------:R1:W-:Y:S04]  /*4b80*/  LDGSTS.E.BYPASS.LTC128B.128 [R150+0x7800], desc[UR12][R22.64+0x80] ;  /* 0x0780008016967fae */ /* 0x0003e8000b901d4c */
[----:B------:R-:W0:Y:S02]  /*4b90*/  LDGDEPBAR ;  /* 0x00000000000079af */ /* 0x000e240000000000 */
.L_x_619:
[----:B------:R-:W-:Y:S01]  /*4ba0*/  FMNMX.FTZ R13, R182, R13, !PT ;  /* 0x0000000db60d7209 */ /* 0x000fe20007810000 */
[----:B------:R-:W2:Y:S01]  /*4bb0*/  SHFL.BFLY PT, R8, R9, 0x2, 0x1f ;  /* 0x0c401f0009087f89 */ /* 0x000ea200000e0000 */
[----:B------:R-:W-:Y:S02]  /*4bc0*/  ISETP.GE.AND P0, PT, R16, R159, PT ;  /* 0x0000009f1000720c */ /* 0x000fe40003f06270 */
[----:B------:R-:W-:Y:S01]  /*4bd0*/  FSEL R106, R10, -INF , !P2 ;  /* 0xff8000000a6a7808 */ /* 0x000fe20005000000 */
[----:B-1----:R-:W-:Y:S01]  /*4be0*/  LDSM.16.MT88.4 R16, [R137+0x8000] ;  /* 0x008000008910783b */ /* 0x002fe20000004200 */
        /* <DEDUP_REMOVED lines=10> */
[----:B------:R-:W-:-:S03]  /*4c90*/  FMNMX.FTZ R4, R122, R13, !PT ;  /* 0x0000000d7a047209 */ /* 0x000fc60007810000 */
[----:B------:R-:W1:Y:S04]  /*4ca0*/  SHFL.BFLY PT, R117, R8, 0x1, 0x1f ;  /* 0x0c201f0008757f89 */ /* 0x000e6800000e0000 */
[----:B------:R-:W2:Y:S01]  /*4cb0*/  SHFL.BFLY PT, R9, R4, 0x2, 0x1f ;  /* 0x0c401f0004097f89 */ /* 0x000ea200000e0000 */
[----:B-1----:R-:W-:Y:S02]  /*4cc0*/  FMNMX.FTZ R117, R8, R117, !PT ;  /* 0x0000007508757209 */ /* 0x002fe40007810000 */
[----:B--2---:R-:W-:-:S03]  /*4cd0*/  FMNMX.FTZ R9, R4, R9, !PT ;  /* 0x0000000904097209 */ /* 0x004fc60007810000 */
[C---:B------:R-:W-:Y:S01]  /*4ce0*/  FMUL.FTZ R162, R117.reuse, UR6 ;  /* 0x0000000675a27c20 */ /* 0x040fe20008410000 */
[C---:B------:R-:W-:Y:S01]  /*4cf0*/  FSETP.NEU.FTZ.AND P1, PT, R117.reuse, -INF , PT ;  /* 0xff8000007500780b */ /* 0x040fe20003f3d000 */
[----:B------:R-:W1:Y:S03]  /*4d00*/  SHFL.BFLY PT, R116, R9, 0x1, 0x1f ;  /* 0x0c201f0009747f89 */ /* 0x000e6600000e0000 */
[----:B------:R-:W-:Y:S02]  /*4d10*/  FSEL R4, R117, RZ, P1 ;  /* 0x000000ff75047208 */ /* 0x000fe40000800000 */
[----:B------:R-:W-:-:S03]  /*4d20*/  FSEL R162, R162, RZ, P1 ;  /* 0x000000ffa2a27208 */ /* 0x000fc60000800000 */
[----:B------:R-:W-:Y:S02]  /*4d30*/  FADD.FTZ R4, R3, -R4 ;  /* 0x8000000403047221 */ /* 0x000fe40000010000 */
[--C-:B------:R-:W-:Y:S01]  /*4d40*/  FFMA.FTZ R108, R7, UR6, -R162.reuse ;  /* 0x00000006076c7c23 */ /* 0x100fe200080108a2 */
[--C-:B------:R-:W-:Y:S01]  /*4d50*/  FFMA.FTZ R120, R5, UR6, -R162.reuse ;  /* 0x0000000605787c23 */ /* 0x100fe200080108a2 */
[----:B------:R-:W-:Y:S01]  /*4d60*/  FMUL.FTZ R111, R4, UR6 ;  /* 0x00000006046f7c20 */ /* 0x000fe20008410000 */
[--C-:B------:R-:W-:Y:S01]  /*4d70*/  FFMA.FTZ R119, R33, UR6, -R162.reuse ;  /* 0x0000000621777c23 */ /* 0x100fe200080108a2 */
[--C-:B------:R-:W-:Y:S01]  /*4d80*/  FFMA.FTZ R118, R29, UR6, -R162.reuse ;  /* 0x000000061d767c23 */ /* 0x100fe200080108a2 */
[----:B------:R-:W2:Y:S01]  /*4d90*/  LDSM.16.MT88.4 R32, [R135+0x8000] ;  /* 0x008000008720783b */ /* 0x000ea20000004200 */
        /* <DEDUP_REMOVED lines=8> */
[----:B------:R-:W3:Y:S01]  /*4e20*/  MUFU.EX2 R111, R111 ;  /* 0x0000006f006f7308 */ /* 0x000ee20000000800 */
[----:B-1----:R-:W-:-:S02]  /*4e30*/  FMNMX.FTZ R116, R9, R116, !PT ;  /* 0x0000007409747209 */ /* 0x002fc40007810000 */
[----:B------:R-:W1:Y:S02]  /*4e40*/  LDSM.16.MT88.4 R8, [R139+0x8000] ;  /* 0x008000008b08783b */ /* 0x000e640000004200 */
[C---:B------:R-:W-:Y:S01]  /*4e50*/  FSETP.NEU.FTZ.AND P0, PT, R116.reuse, -INF , PT ;  /* 0xff8000007400780b */ /* 0x040fe20003f1d000 */
[C---:B------:R-:W-:Y:S02]  /*4e60*/  FMUL.FTZ R123, R116.reuse, UR6 ;  /* 0x00000006747b7c20 */ /* 0x040fe40008410000 */
[----:B------:R-:W4:Y:S01]  /*4e70*/  MUFU.EX2 R120, R120 ;  /* 0x0000007800787308 */ /* 0x000f220000000800 */
[----:B------:R-:W-:Y:S02]  /*4e80*/  FSEL R3, R116, RZ, P0 ;  /* 0x000000ff74037208 */ /* 0x000fe40000000000 */
[----:B------:R-:W-:Y:S02]  /*4e90*/  FSEL R123, R123, RZ, P0 ;  /* 0x000000ff7b7b7208 */ /* 0x000fe40000000000 */
[----:B------:R-:W-:Y:S01]  /*4ea0*/  ISETP.GE.AND P0, PT, R103, 0x3, PT ;  /* 0x000000036700780c */ /* 0x000fe20003f06270 */
[----:B------:R-:W-:-:S02]  /*4eb0*/  FADD.FTZ R3, R2, -R3 ;  /* 0x8000000302037221 */ /* 0x000fc40000010000 */
[----:B------:R-:W-:Y:S01]  /*4ec0*/  MUFU.EX2 R119, R119 ;  /* 0x0000007700777308 */ /* 0x000fe20000000800 */
[--C-:B------:R-:W-:Y:S01]  /*4ed0*/  FFMA.FTZ R109, R6, UR6, -R123.reuse ;  /* 0x00000006066d7c23 */ /* 0x100fe2000801087b */
[--C-:B------:R-:W-:Y:S01]  /*4ee0*/  FFMA.FTZ R121, R24, UR6, -R123.reuse ;  /* 0x0000000618797c23 */ /* 0x100fe2000801087b */
[----:B------:R-:W-:Y:S01]  /*4ef0*/  FMUL.FTZ R110, R3, UR6 ;  /* 0x00000006036e7c20 */ /* 0x000fe20008410000 */
[--C-:B------:R-:W-:Y:S01]  /*4f00*/  FFMA.FTZ R3, R30, UR6, -R123.reuse ;  /* 0x000000061e037c23 */ /* 0x100fe2000801087b */
[--C-:B------:R-:W-:Y:S01]  /*4f10*/  FFMA.FTZ R2, R28, UR6, -R123.reuse ;  /* 0x000000061c027c23 */ /* 0x100fe2000801087b */
[-C--:B---3--:R-:W-:Y:S01]  /*4f20*/  FMUL.FTZ R4, R96, R111.reuse ;  /* 0x0000006f60047220 */ /* 0x088fe20000410000 */
[-C--:B------:R-:W-:Y:S01]  /*4f30*/  FMUL.FTZ R5, R97, R111.reuse ;  /* 0x0000006f61057220 */ /* 0x080fe20000410000 */
[----:B------:R-:W-:Y:S01]  /*4f40*/  MUFU.EX2 R118, R118 ;  /* 0x0000007600767308 */ /* 0x000fe20000000800 */
[----:B----4-:R-:W-:Y:S01]  /*4f50*/  F2FP.F16.F32.PACK_AB R96, R120, R108 ;  /* 0x0000006c7860723e */ /* 0x010fe200000000ff */
[-C--:B------:R-:W-:Y:S01]  /*4f60*/  FMUL.FTZ R12, R36, R111.reuse ;  /* 0x0000006f240c7220 */ /* 0x080fe20000410000 */
[-C--:B------:R-:W-:Y:S01]  /*4f70*/  FMUL.FTZ R13, R37, R111.reuse ;  /* 0x0000006f250d7220 */ /* 0x080fe20000410000 */
[-C--:B------:R-:W-:Y:S01]  /*4f80*/  FMUL.FTZ R40, R40, R111.reuse ;  /* 0x0000006f28287220 */ /* 0x080fe20000410000 */
[-C--:B------:R-:W-:Y:S01]  /*4f90*/  FMUL.FTZ R41, R41, R111.reuse ;  /* 0x0000006f29297220 */ /* 0x080fe20000410000 */
[-C--:B------:R-:W-:Y:S01]  /*4fa0*/  FMUL.FTZ R28, R52, R111.reuse ;  /* 0x0000006f341c7220 */ /* 0x080fe20000410000 */
[-C--:B------:R-:W-:Y:S01]  /*4fb0*/  FMUL.FTZ R29, R53, R111.reuse ;  /* 0x0000006f351d7220 */ /* 0x080fe20000410000 */
[----:B------:R-:W3:Y:S01]  /*4fc0*/  MUFU.EX2 R110, R110 ;  /* 0x0000006e006e7308 */ /* 0x000ee20000000800 */
[-C--:B------:R-:W-:Y:S01]  /*4fd0*/  FMUL.FTZ R36, R60, R111.reuse ;  /* 0x0000006f3c247220 */ /* 0x080fe20000410000 */
[-C--:B------:R-:W-:Y:S01]  /*4fe0*/  FMUL.FTZ R37, R61, R111.reuse ;  /* 0x0000006f3d257220 */ /* 0x080fe20000410000 */
[-C--:B------:R-:W-:Y:S01]  /*4ff0*/  FMUL.FTZ R56, R56, R111.reuse ;  /* 0x0000006f38387220 */ /* 0x080fe20000410000 */
[-C--:B------:R-:W-:Y:S01]  /*5000*/  FMUL.FTZ R57, R57, R111.reuse ;  /* 0x0000006f39397220 */ /* 0x080fe20000410000 */
[-C--:B------:R-:W-:Y:S01]  /*5010*/  FMUL.FTZ R64, R64, R111.reuse ;  /* 0x0000006f40407220 */ /* 0x080fe20000410000 */
[-C--:B------:R-:W-:Y:S01]  /*5020*/  FMUL.FTZ R65, R65, R111.reuse ;  /* 0x0000006f41417220 */ /* 0x080fe20000410000 */
[----:B------:R-:W4:Y:S01]  /*5030*/  LDSM.16.MT88.4 R24, [R136+0x8000] ;  /* 0x008000008818783b */ /* 0x000f220000004200 */
[----:B------:R-:W-:Y:S01]  /*5040*/  MUFU.EX2 R109, R109 ;  /* 0x0000006d006d7308 */ /* 0x000fe20000000800 */
[-C--:B------:R-:W-:Y:S01]  /*5050*/  FMUL.FTZ R52, R72, R111.reuse ;  /* 0x0000006f48347220 */ /* 0x080fe20000410000 */
[-C--:B------:R-:W-:Y:S01]  /*5060*/  FMUL.FTZ R53, R73, R111.reuse ;  /* 0x0000006f49357220 */ /* 0x080fe20000410000 */
[-C--:B------:R-:W-:Y:S01]  /*5070*/  FMUL.FTZ R60, R84, R111.reuse ;  /* 0x0000006f543c7220 */ /* 0x080fe20000410000 */
[-C--:B------:R-:W-:Y:S01]  /*5080*/  FMUL.FTZ R61, R85, R111.reuse ;  /* 0x0000006f553d7220 */ /* 0x080fe20000410000 */
[-C--:B------:R-:W-:Y:S01]  /*5090*/  FMUL.FTZ R76, R76, R111.reuse ;  /* 0x0000006f4c4c7220 */ /* 0x080fe20000410000 */
[-C--:B------:R-:W-:Y:S01]  /*50a0*/  FMUL.FTZ R77, R77, R111.reuse ;  /* 0x0000006f4d4d7220 */ /* 0x080fe20000410000 */
[----:B------:R-:W-:Y:S01]  /*50b0*/  FMUL.FTZ R80, R80, R111 ;  /* 0x0000006f50507220 */ /* 0x000fe20000410000 */
[----:B------:R-:W5:Y:S01]  /*50c0*/  MUFU.EX2 R121, R121 ;  /* 0x0000007900797308 */ /* 0x000f620000000800 */
[-C--:B---3--:R-:W-:Y:S01]  /*50d0*/  FMUL.FTZ R6, R98, R110.reuse ;  /* 0x0000006e62067220 */ /* 0x088fe20000410000 */
[-C--:B------:R-:W-:Y:S01]  /*50e0*/  FMUL.FTZ R7, R99, R110.reuse ;  /* 0x0000006e63077220 */ /* 0x080fe20000410000 */
[----:B------:R-:W-:Y:S01]  /*50f0*/  F2FP.F16.F32.PACK_AB R98, R118, R119 ;  /* 0x000000777662723e */ /* 0x000fe200000000ff */
        /* <DEDUP_REMOVED lines=9> */
[-C--:B------:R-:W-:Y:S01]  /*5190*/  FMUL.FTZ R58, R58, R110.reuse ;  /* 0x0000006e3a3a7220 */ /* 0x080fe20000410000 */
[-C--:B------:R-:W-:Y:S01]  /*51a0*/  FMUL.FTZ R59, R59, R110.reuse ;  /* 0x0000006e3b3b7220 */ /* 0x080fe20000410000 */
[-C--:B------:R-:W-:Y:S01]  /*51b0*/  FMUL.FTZ R66, R66, R110.reuse ;  /* 0x0000006e42427220 */ /* 0x080fe20000410000 */
[----:B------:R-:W3:Y:S01]  /*51c0*/  MUFU.EX2 R2, R2 ;  /* 0x0000000200027308 */ /* 0x000ee20000000800 */
[----:B-----5:R-:W-:Y:S01]  /*51d0*/  F2FP.F16.F32.PACK_AB R97, R121, R109 ;  /* 0x0000006d7961723e */ /* 0x020fe200000000ff */
        /* <DEDUP_REMOVED lines=15> */
[----:B---3--:R-:W-:Y:S01]  /*52d0*/  F2FP.F16.F32.PACK_AB R99, R2, R3 ;  /* 0x000000030263723e */ /* 0x008fe200000000ff */
        /* <DEDUP_REMOVED lines=8> */
[--C-:B------:R-:W-:Y:S01]  /*5360*/  FFMA.FTZ R172, R164, UR6, -R123.reuse ;  /* 0x00000006a4ac7c23 */ /* 0x100fe2000801087b */
[--C-:B------:R-:W-:Y:S01]  /*5370*/  FFMA.FTZ R163, R186, UR6, -R123.reuse ;  /* 0x00000006baa37c23 */ /* 0x100fe2000801087b */
[--C-:B------:R-:W-:Y:S01]  /*5380*/  FFMA.FTZ R164, R188, UR6, -R123.reuse ;  /* 0x00000006bca47c23 */ /* 0x100fe2000801087b */
[--C-:B------:R-:W-:Y:S01]  /*5390*/  FFMA.FTZ R127, R184, UR6, -R123.reuse ;  /* 0x00000006b87f7c23 */ /* 0x100fe2000801087b */
[C---:B------:R-:W-:Y:S01]  /*53a0*/  HMMA.16816.F32 R16, R96.reuse, R18, R40 ;  /* 0x000000126010723c */ /* 0x040fe20000001828 */
[----:B------:R-:W3:Y:S01]  /*53b0*/  LDSM.16.MT88.4 R40, [R139+0xa000] ;  /* 0x00a000008b28783b */ /* 0x000ee20000004200 */
[----:B------:R-:W-:Y:S01]  /*53c0*/  MUFU.EX2 R174, R174 ;  /* 0x000000ae00ae7308 */ /* 0x000fe20000000800 */
[-C--:B------:R-:W-:Y:S01]  /*53d0*/  FMUL.FTZ R44, R68, R111.reuse ;  /* 0x0000006f442c7220 */ /* 0x080fe20000410000 */
[-C--:B------:R-:W-:Y:S01]  /*53e0*/  FMUL.FTZ R45, R69, R111.reuse ;  /* 0x0000006f452d7220 */ /* 0x080fe20000410000 */
[-C--:B------:R-:W-:Y:S01]  /*53f0*/  FMUL.FTZ R46, R70, R110.reuse ;  /* 0x0000006e462e7220 */ /* 0x080fe20000410000 */
[C---:B--2---:R-:W-:Y:S01]  /*5400*/  HMMA.16816.F32 R28, R96.reuse, R32, R28 ;  /* 0x00000020601c723c */ /* 0x044fe2000000181c */
[-C--:B------:R-:W-:Y:S01]  /*5410*/  FMUL.FTZ R47, R71, R110.reuse ;  /* 0x0000006e472f7220 */ /* 0x080fe20000410000 */
[----:B------:R-:W-:Y:S01]  /*5420*/  LDSM.16.MT88.4 R72, [R137+0x8800] ;  /* 0x008800008948783b */ /* 0x000fe20000004200 */
[-C--:B------:R-:W-:Y:S01]  /*5430*/  FMUL.FTZ R88, R88, R111.reuse ;  /* 0x0000006f58587220 */ /* 0x080fe20000410000 */
[----:B------:R-:W2:Y:S01]  /*5440*/  MUFU.EX2 R165, R165 ;  /* 0x000000a500a57308 */ /* 0x000ea20000000800 */
[-C--:B------:R-:W-:Y:S01]  /*5450*/  FMUL.FTZ R89, R89, R111.reuse ;  /* 0x0000006f59597220 */ /* 0x080fe20000410000 */
[C---:B------:R-:W-:Y:S01]  /*5460*/  HMMA.16816.F32 R32, R96.reuse, R34, R56 ;  /* 0x000000226020723c */ /* 0x040fe20000001838 */
[----:B------:R-:W5:Y:S01]  /*5470*/  LDSM.16.MT88.4 R56, [R136+0xa000] ;  /* 0x00a000008838783b */ /* 0x000f620000004200 */
[-C--:B------:R-:W-:Y:S01]  /*5480*/  FMUL.FTZ R90, R90, R110.reuse ;  /* 0x0000006e5a5a7220 */ /* 0x080fe20000410000 */
[----:B------:R-:W-:Y:S01]  /*5490*/  FMUL.FTZ R91, R91, R110 ;  /* 0x0000006e5b5b7220 */ /* 0x000fe20000410000 */
[--C-:B------:R-:W-:Y:S01]  /*54a0*/  FFMA.FTZ R186, R171, UR6, -R162.reuse ;  /* 0x00000006abba7c23 */ /* 0x100fe200080108a2 */
[--C-:B------:R-:W-:Y:S01]  /*54b0*/  FFMA.FTZ R171, R177, UR6, -R162.reuse ;  /* 0x00000006b1ab7c23 */ /* 0x100fe200080108a2 */
[C---:B-1----:R-:W-:Y:S01]  /*54c0*/  HMMA.16816.F32 R4, R96.reuse, R8, R4 ;  /* 0x000000086004723c */ /* 0x042fe20000001804 */
[----:B------:R-:W-:Y:S01]  /*54d0*/  MUFU.EX2 R170, R170 ;  /* 0x000000aa00aa7308 */ /* 0x000fe20000000800 */
[--C-:B------:R-:W-:Y:S01]  /*54e0*/  FFMA.FTZ R177, R176, UR6, -R123.reuse ;  /* 0x00000006b0b17c23 */ /* 0x100fe2000801087b */
[--C-:B------:R-:W-:Y:S01]  /*54f0*/  FFMA.FTZ R184, R175, UR6, -R162.reuse ;  /* 0x00000006afb87c23 */ /* 0x100fe200080108a2 */
[--C-:B------:R-:W-:Y:S01]  /*5500*/  FFMA.FTZ R176, R180, UR6, -R123.reuse ;  /* 0x00000006b4b07c23 */ /* 0x100fe2000801087b */
[--C-:B------:R-:W-:Y:S01]  /*5510*/  FFMA.FTZ R180, R182, UR6, -R123.reuse ;  /* 0x00000006b6b47c23 */ /* 0x100fe2000801087b */
[C---:B----4-:R-:W-:Y:S01]  /*5520*/  HMMA.16816.F32 R20, R96.reuse, R24, R20 ;  /* 0x000000186014723c */ /* 0x050fe20000001814 */
[--C-:B------:R-:W-:Y:S01]  /*5530*/  FFMA.FTZ R175, R178, UR6, -R123.reuse ;  /* 0x00000006b2af7c23 */ /* 0x100fe2000801087b */
[--C-:B------:R-:W-:Y:S01]  /*5540*/  FFMA.FTZ R182, R105, UR6, -R162.reuse ;  /* 0x0000000669b67c23 */ /* 0x100fe200080108a2 */
[----:B------:R-:W1:Y:S01]  /*5550*/  MUFU.EX2 R159, R159 ;  /* 0x0000009f009f7308 */ /* 0x000e620000000800 */
[----:B--2---:R-:W-:Y:S01]  /*5560*/  F2FP.F16.F32.PACK_AB R68, R165, R174 ;  /* 0x000000aea544723e */ /* 0x004fe200000000ff */
[----:B------:R-:W-:Y:S01]  /*5570*/  FFMA.FTZ R178, R107, UR6, -R162 ;  /* 0x000000066bb27c23 */ /* 0x000fe200080108a2 */
[C---:B------:R-:W-:Y:S01]  /*5580*/  HMMA.16816.F32 R8, R96.reuse, R10, R92 ;  /* 0x0000000a6008723c */ /* 0x040fe2000000185c */
[----:B------:R-:W-:Y:S01]  /*5590*/  LDSM.16.MT88.4 R92, [R139+0x9000] ;  /* 0x009000008b5c783b */ /* 0x000fe20000004200 */
[--C-:B------:R-:W-:Y:S01]  /*55a0*/  FFMA.FTZ R181, R124, UR6, -R123.reuse ;  /* 0x000000067cb57c23 */ /* 0x100fe2000801087b */
[--C-:B------:R-:W-:Y:S01]  /*55b0*/  FFMA.FTZ R162, R106, UR6, -R123.reuse ;  /* 0x000000066aa27c23 */ /* 0x100fe2000801087b */
[--C-:B------:R-:W-:Y:S01]  /*55c0*/  FFMA.FTZ R124, R126, UR6, -R123.reuse ;  /* 0x000000067e7c7c23 */ /* 0x100fe2000801087b */
[----:B------:R-:W-:Y:S01]  /*55d0*/  MUFU.EX2 R172, R172 ;  /* 0x000000ac00ac7308 */ /* 0x000fe20000000800 */
[C---:B------:R-:W-:Y:S01]  /*55e0*/  HMMA.16816.F32 R24, R96.reuse, R26, R48 ;  /* 0x0000001a6018723c */ /* 0x040fe20000001830 */
[----:B------:R-:W2:Y:S01]  /*55f0*/  LDSM.16.MT88.4 R48, [R137+0xa000] ;  /* 0x00a000008930783b */ /* 0x000ea20000004200 */
[----:B------:R-:W-:Y:S01]  /*5600*/  FFMA.FTZ R123, R122, UR6, -R123 ;  /* 0x000000067a7b7c23 */ /* 0x000fe2000801087b */
[----:B------:R-:W-:Y:S01]  /*5610*/  FFMA.FTZ R167, R167, R111, R108 ;  /* 0x0000006fa7a77223 */ /* 0x000fe2000001006c */
[----:B------:R-:W-:Y:S01]  /*5620*/  FFMA.FTZ R166, R166, R110, R109 ;  /* 0x0000006ea6a67223 */ /* 0x000fe2000001006d */
[----:B------:R-:W-:Y:S01]  /*5630*/  LDSM.16.MT88.4 R104, [R135+0xb000] ;  /* 0x00b000008768783b */ /* 0x000fe20000004200 */
[----:B---3--:R-:W-:Y:S01]  /*5640*/  HMMA.16816.F32 R36, R96, R40, R36 ;  /* 0x000000286024723c */ /* 0x008fe20000001824 */
[----:B------:R-:W3:Y:S01]  /*5650*/  MUFU.EX2 R163, R163 ;  /* 0x000000a300a37308 */ /* 0x000ee20000000800 */
[----:B-1----:R-:W-:Y:S01]  /*5660*/  F2FP.F16.F32.PACK_AB R70, R159, R170 ;  /* 0x000000aa9f46723e */ /* 0x002fe200000000ff */
[----:B------:R-:W-:Y:S01]  /*5670*/  FADD.FTZ R120, R120, R167 ;  /* 0x000000a778787221 */ /* 0x000fe20000010000 */
[----:B------:R-:W-:-:S02]  /*5680*/  FADD.FTZ R166, R121, R166 ;  /* 0x000000a679a67221 */ /* 0x000fc40000010000 */
[C---:B------:R-:W-:Y:S01]  /*5690*/  HMMA.16816.F32 R40, R96.reuse, R42, R64 ;  /* 0x0000002a6028723c */ /* 0x040fe20000001840 */
[----:B------:R-:W1:Y:S01]  /*56a0*/  LDSM.16.MT88.4 R64, [R135+0xa000] ;  /* 0x00a000008740783b */ /* 0x000e620000004200 */
[----:B------:R-:W-:Y:S01]  /*56b0*/  FADD.FTZ R119, R119, R120 ;  /* 0x0000007877777221 */ /* 0x000fe20000010000 */
[----:B------:R-:W-:Y:S03]  /*56c0*/  MUFU.EX2 R164, R164 ;  /* 0x000000a400a47308 */ /* 0x000fe60000000800 */
[C---:B-----5:R-:W-:Y:S05]  /*56d0*/  HMMA.16816.F32 R52, R96.reuse, R56, R52 ;  /* 0x000000386034723c */ /* 0x060fea0000001834 */
[----:B------:R-:W4:Y:S01]  /*56e0*/  MUFU.EX2 R127, R127 ;  /* 0x0000007f007f7308 */ /* 0x000f220000000800 */
[----:B------:R-:W-:Y:S01]  /*56f0*/  HMMA.16816.F32 R56, R96, R58, R76 ;  /* 0x0000003a6038723c */ /* 0x000fe2000000184c */
[----:B------:R-:W5:Y:S01]  /*5700*/  LDSM.16.MT88.4 R76, [R139+0x8800] ;  /* 0x008800008b4c783b */ /* 0x000f620000004200 */
[----:B---3--:R-:W-:-:S05]  /*5710*/  F2FP.F16.F32.PACK_AB R69, R163, R172 ;  /* 0x000000aca345723e */ /* 0x008fca00000000ff */
[----:B------:R-:W-:Y:S08]  /*5720*/  MUFU.EX2 R186, R186 ;  /* 0x000000ba00ba7308 */ /* 0x000ff00000000800 */
[----:B------:R-:W-:Y:S01]  /*5730*/  MUFU.EX2 R173, R173 ;  /* 0x000000ad00ad7308 */ /* 0x000fe20000000800 */
[----:B----4-:R-:W-:Y:S01]  /*5740*/  F2FP.F16.F32.PACK_AB R71, R127, R164 ;  /* 0x000000a47f47723e */ /* 0x010fe200000000ff */
[----:B--2---:R-:W-:Y:S06]  /*5750*/  HMMA.16816.F32 R44, R96, R48, R44 ;  /* 0x00000030602c723c */ /* 0x004fec000000182c */
[----:B------:R-:W-:Y:S01]  /*5760*/  HMMA.16816.F32 R12, R68, R72, R12 ;  /* 0x00000048440c723c */ /* 0x000fe2000000180c */
[----:B------:R-:W-:Y:S05]  /*5770*/  MUFU.EX2 R184, R184 ;  /* 0x000000b800b87308 */ /* 0x000fea0000000800 */
[C---:B-1----:R-:W-:Y:S03]  /*5780*/  HMMA.16816.F32 R60, R96.reuse, R64, R60 ;  /* 0x00000040603c723c */ /* 0x042fe6000000183c */
[----:B------:R-:W-:Y:S03]  /*5790*/  MUFU.EX2 R171, R171 ;  /* 0x000000ab00ab7308 */ /* 0x000fe60000000800 */
[----:B------:R-:W-:Y:S01]  /*57a0*/  HMMA.16816.F32 R64, R96, R66, R80 ;  /* 0x000000426040723c */ /* 0x000fe20000001850 */
[----:B------:R-:W1:Y:S04]  /*57b0*/  LDSM.16.MT88.4 R80, [R136+0x8800] ;  /* 0x008800008850783b */ /* 0x000e680000004200 */
[----:B------:R-:W-:Y:S01]  /*57c0*/  MUFU.EX2 R177, R177 ;  /* 0x000000b100b17308 */ /* 0x000fe20000000800 */
[C---:B-----5:R-:W-:Y:S06]  /*57d0*/  HMMA.16816.F32 R4, R68.reuse, R76, R4 ;  /* 0x0000004c4404723c */ /* 0x060fec0000001804 */
[C---:B------:R-:W-:Y:S01]  /*57e0*/  HMMA.16816.F32 R8, R68.reuse, R78, R8 ;  /* 0x0000004e4408723c */ /* 0x040fe20000001808 */
[----:B------:R-:W2:Y:S01]  /*57f0*/  LDSM.16.MT88.4 R76, [R135+0x8800] ;  /* 0x00880000874c783b */ /* 0x000ea20000004200 */
[----:B------:R-:W-:Y:S04]  /*5800*/  MUFU.EX2 R176, R176 ;  /* 0x000000b000b07308 */ /* 0x000fe80000000800 */
[----:B------:R-:W-:Y:S01]  /*5810*/  HMMA.16816.F32 R16, R68, R74, R16 ;  /* 0x0000004a4410723c */ /* 0x000fe20000001810 */
[----:B------:R-:W3:Y:S03]  /*5820*/  LDSM.16.MT88.4 R72, [R137+0xa800] ;  /* 0x00a800008948783b */ /* 0x000ee60000004200 */
[----:B------:R-:W-:Y:S02]  /*5830*/  MUFU.EX2 R180, R180 ;  /* 0x000000b400b47308 */ /* 0x000fe40000000800 */
[----:B------:R-:W-:Y:S01]  /*5840*/  HMMA.16816.F32 R48, R96, R50, R88 ;  /* 0x000000326030723c */ /* 0x000fe20000001858 */
[----:B------:R-:W-:Y:S05]  /*5850*/  LDSM.16.MT88.4 R88, [R137+0xb000] ;  /* 0x00b000008958783b */ /* 0x000fea0000004200 */
[----:B------:R-:W-:Y:S08]  /*5860*/  MUFU.EX2 R175, R175 ;  /* 0x000000af00af7308 */ /* 0x000ff00000000800 */
[----:B------:R-:W-:Y:S01]  /*5870*/  MUFU.EX2 R179, R179 ;  /* 0x000000b300b37308 */ /* 0x000fe20000000800 */
[C---:B-1----:R-:W-:Y:S07]  /*5880*/  HMMA.16816.F32 R20, R68.reuse, R80, R20 ;  /* 0x000000504414723c */ /* 0x042fee0000001814 */
[----:B------:R-:W1:Y:S01]  /*5890*/  MUFU.EX2 R182, R182 ;  /* 0x000000b600b67308 */ /* 0x000e620000000800 */
[C---:B------:R-:W-:Y:S01]  /*58a0*/  HMMA.16816.F32 R24, R68.reuse, R82, R24 ;  /* 0x000000524418723c */ /* 0x040fe20000001818 */
[----:B------:R-:W4:Y:S05]  /*58b0*/  LDSM.16.MT88.4 R80, [R139+0xa800] ;  /* 0x00a800008b50783b */ /* 0x000f2a0000004200 */
[C---:B--2---:R-:W-:Y:S01]  /*58c0*/  HMMA.16816.F32 R28, R68.reuse, R76, R28 ;  /* 0x0000004c441c723c */ /* 0x044fe2000000181c */
[----:B------:R-:W-:Y:S05]  /*58d0*/  MUFU.EX2 R178, R178 ;  /* 0x000000b200b27308 */ /* 0x000fea0000000800 */
[----:B------:R-:W-:Y:S01]  /*58e0*/  HMMA.16816.F32 R32, R68, R78, R32 ;  /* 0x0000004e4420723c */ /* 0x000fe20000001820 */
[----:B------:R-:W2:Y:S02]  /*58f0*/  LDSM.16.MT88.4 R76, [R135+0xa800] ;  /* 0x00a80000874c783b */ /* 0x000ea40000004200 */
[----:B------:R-:W5:Y:S01]  /*5900*/  MUFU.EX2 R125, R125 ;  /* 0x0000007d007d7308 */ /* 0x000f620000000800 */
[----:B-1----:R-:W-:-:S02]  /*5910*/  F2FP.F16.F32.PACK_AB R108, R182, R179 ;  /* 0x000000b3b66c723e */ /* 0x002fc400000000ff */
[C---:B---3--:R-:W-:Y:S05]  /*5920*/  HMMA.16816.F32 R44, R68.reuse, R72, R44 ;  /* 0x00000048442c723c */ /* 0x048fea000000182c */
[----:B------:R-:W-:Y:S01]  /*5930*/  MUFU.EX2 R162, R162 ;  /* 0x000000a200a27308 */ /* 0x000fe20000000800 */
[----:B------:R-:W-:Y:S01]  /*5940*/  HMMA.16816.F32 R48, R68, R74, R48 ;  /* 0x0000004a4430723c */ /* 0x000fe20000001830 */
[----:B------:R-:W-:Y:S06]  /*5950*/  LDSM.16.MT88.4 R72, [R136+0x9000] ;  /* 0x009000008848783b */ /* 0x000fec0000004200 */
[----:B------:R-:W1:Y:S01]  /*5960*/  MUFU.EX2 R181, R181 ;  /* 0x000000b500b57308 */ /* 0x000e620000000800 */
[----:B-----5:R-:W-:-:S07]  /*5970*/  F2FP.F16.F32.PACK_AB R110, R125, R178 ;  /* 0x000000b27d6e723e */ /* 0x020fce00000000ff */
[----:B------:R-:W-:Y:S01]  /*5980*/  MUFU.EX2 R124, R124 ;  /* 0x0000007c007c7308 */ /* 0x000fe20000000800 */
[C---:B----4-:R-:W-:Y:S06]  /*5990*/  HMMA.16816.F32 R36, R68.reuse, R80, R36 ;  /* 0x000000504424723c */ /* 0x050fec0000001824 */
[----:B------:R-:W-:Y:S01]  /*59a0*/  HMMA.16816.F32 R40, R68, R82, R40 ;  /* 0x000000524428723c */ /* 0x000fe20000001828 */
[----:B------:R-:W3:Y:S01]  /*59b0*/  LDSM.16.MT88.4 R80, [R136+0xa800] ;  /* 0x00a800008850783b */ /* 0x000ee20000004200 */
[----:B------:R-:W4:Y:S01]  /*59c0*/  MUFU.EX2 R123, R123 ;  /* 0x0000007b007b7308 */ /* 0x000f220000000800 */
[----:B-1----:R-:W-:-:S03]  /*59d0*/  F2FP.F16.F32.PACK_AB R109, R181, R162 ;  /* 0x000000a2b56d723e */ /* 0x002fc600000000ff */
[C---:B--2---:R-:W-:Y:S06]  /*59e0*/  HMMA.16816.F32 R60, R68.reuse, R76, R60 ;  /* 0x0000004c443c723c */ /* 0x044fec000000183c */
[----:B------:R-:W-:Y:S01]  /*59f0*/  HMMA.16816.F32 R64, R68, R78, R64 ;  /* 0x0000004e4440723c */ /* 0x000fe20000001840 */
[----:B------:R-:W1:Y:S01]  /*5a00*/  LDSM.16.MT88.4 R76, [R137+0x9000] ;  /* 0x00900000894c783b */ /* 0x000e620000004200 */
[----:B----4-:R-:W-:-:S04]  /*5a10*/  F2FP.F16.F32.PACK_AB R111, R123, R124 ;  /* 0x0000007c7b6f723e */ /* 0x010fc800000000ff */
[C---:B---3--:R-:W-:Y:S06]  /*5a20*/  HMMA.16816.F32 R52, R68.reuse, R80, R52 ;  /* 0x000000504434723c */ /* 0x048fec0000001834 */
[----:B------:R-:W-:Y:S07]  /*5a30*/  HMMA.16816.F32 R56, R68, R82, R56 ;  /* 0x000000524438723c */ /* 0x000fee0000001838 */
[----:B------:R-:W-:-:S02]  /*5a40*/  F2FP.F16.F32.PACK_AB R68, R173, R186 ;  /* 0x000000baad44723e */ /* 0x000fc400000000ff */
[----:B------:R-:W-:Y:S02]  /*5a50*/  F2FP.F16.F32.PACK_AB R69, R176, R177 ;  /* 0x000000b1b045723e */ /* 0x000fe400000000ff */
[----:B------:R-:W-:Y:S02]  /*5a60*/  F2FP.F16.F32.PACK_AB R70, R171, R184 ;  /* 0x000000b8ab46723e */ /* 0x000fe400000000ff */
[----:B------:R-:W-:-:S07]  /*5a70*/  F2FP.F16.F32.PACK_AB R71, R175, R180 ;  /* 0x000000b4af47723e */ /* 0x000fce00000000ff */
[C---:B------:R-:W-:Y:S01]  /*5a80*/  HMMA.16816.F32 R96, R68.reuse, R92, R4 ;  /* 0x0000005c4460723c */ /* 0x040fe20000001804 */
[----:B------:R-:W2:Y:S05]  /*5a90*/  LDSM.16.MT88.4 R4, [R135+0x9000] ;  /* 0x009000008704783b */ /* 0x000eaa0000004200 */
[C---:B------:R-:W-:Y:S01]  /*5aa0*/  HMMA.16816.F32 R92, R68.reuse, R94, R8 ;  /* 0x0000005e445c723c */ /* 0x040fe20000001808 */
[----:B------:R-:W3:Y:S05]  /*5ab0*/  LDSM.16.MT88.4 R8, [R139+0xb000] ;  /* 0x00b000008b08783b */ /* 0x000eea0000004200 */
[C---:B-1----:R-:W-:Y:S06]  /*5ac0*/  HMMA.16816.F32 R80, R68.reuse, R76, R12 ;  /* 0x0000004c4450723c */ /* 0x042fec000000180c */
[C---:B------:R-:W-:Y:S01]  /*5ad0*/  HMMA.16816.F32 R16, R68.reuse, R78, R16 ;  /* 0x0000004e4410723c */ /* 0x040fe20000001810 */
[----:B------:R-:W1:Y:S05]  /*5ae0*/  LDSM.16.MT88.4 R76, [R136+0xb000] ;  /* 0x00b00000884c783b */ /* 0x000e6a0000004200 */
[C---:B------:R-:W-:Y:S06]  /*5af0*/  HMMA.16816.F32 R84, R68.reuse, R104, R60 ;  /* 0x000000684454723c */ /* 0x040fec000000183c */
[C---:B------:R-:W-:Y:S01]  /*5b00*/  HMMA.16816.F32 R104, R68.reuse, R106, R64 ;  /* 0x0000006a4468723c */ /* 0x040fe20000001840 */
[----:B------:R-:W-:Y:S05]  /*5b10*/  LDSM.16.MT88.4 R64, [R139+0xb800] ;  /* 0x00b800008b40783b */ /* 0x000fea0000004200 */
[C---:B------:R-:W-:Y:S06]  /*5b20*/  HMMA.16816.F32 R20, R68.reuse, R72, R20 ;  /* 0x000000484414723c */ /* 0x040fec0000001814 */
[C---:B--2---:R-:W-:Y:S06]  /*5b30*/  HMMA.16816.F32 R28, R68.reuse, R4, R28 ;  /* 0x00000004441c723c */ /* 0x044fec000000181c */
[C---:B---3--:R-:W-:Y:S01]  /*5b40*/  HMMA.16816.F32 R12, R68.reuse, R8, R36 ;  /* 0x00000008440c723c */ /* 0x048fe20000001824 */
[----:B------:R-:W2:Y:S05]  /*5b50*/  LDSM.16.MT88.4 R36, [R139+0x9800] ;  /* 0x009800008b24783b */ /* 0x000eaa0000004200 */
[C---:B------:R-:W-:Y:S01]  /*5b60*/  HMMA.16816.F32 R8, R68.reuse, R10, R40 ;  /* 0x0000000a4408723c */ /* 0x040fe20000001828 */
[----:B------:R-:W3:Y:S05]  /*5b70*/  LDSM.16.MT88.4 R40, [R137+0x9800] ;  /* 0x009800008928783b */ /* 0x000eea0000004200 */
[C---:B------:R-:W-:Y:S06]  /*5b80*/  HMMA.16816.F32 R32, R68.reuse, R6, R32 ;  /* 0x000000064420723c */ /* 0x040fec0000001820 */
[C---:B------:R-:W-:Y:S06]  /*5b90*/  HMMA.16816.F32 R4, R68.reuse, R88, R44 ;  /* 0x000000584404723c */ /* 0x040fec000000182c */
[C---:B------:R-:W-:Y:S06]  /*5ba0*/  HMMA.16816.F32 R24, R68.reuse, R74, R24 ;  /* 0x0000004a4418723c */ /* 0x040fec0000001818 */
[C---:B-1----:R-:W-:Y:S06]  /*5bb0*/  HMMA.16816.F32 R72, R68.reuse, R76, R52 ;  /* 0x0000004c4448723c */ /* 0x042fec0000001834 */
[----:B------:R-:W-:Y:S01]  /*5bc0*/  HMMA.16816.F32 R88, R68, R90, R48 ;  /* 0x0000005a4458723c */ /* 0x000fe20000001830 */
[----:B------:R-:W1:Y:S05]  /*5bd0*/  LDSM.16.MT88.4 R48, [R136+0x9800] ;  /* 0x009800008830783b */ /* 0x000e6a0000004200 */
[C---:B--2---:R-:W-:Y:S06]  /*5be0*/  HMMA.16816.F32 R96, R108.reuse, R36, R96 ;  /* 0x000000246c60723c */ /* 0x044fec0000001860 */
[C---:B------:R-:W-:Y:S06]  /*5bf0*/  HMMA.16816.F32 R92, R108.reuse, R38, R92 ;  /* 0x000000266c5c723c */ /* 0x040fec000000185c */
[C---:B---3--:R-:W-:Y:S01]  /*5c00*/  HMMA.16816.F32 R36, R108.reuse, R40, R80 ;  /* 0x000000286c24723c */ /* 0x048fe20000001850 */
[----:B------:R-:W2:Y:S05]  /*5c10*/  LDSM.16.MT88.4 R80, [R135+0xb800] ;  /* 0x00b800008750783b */ /* 0x000eaa0000004200 */
[----:B------:R-:W-:Y:S01]  /*5c20*/  HMMA.16816.F32 R40, R108, R42, R16 ;  /* 0x0000002a6c28723c */ /* 0x000fe20000001810 */
[----:B------:R-:W3:Y:S05]  /*5c30*/  LDSM.16.MT88.4 R16, [R137+0xb800] ;  /* 0x00b800008910783b */ /* 0x000eea0000004200 */
[----:B------:R-:W-:Y:S01]  /*5c40*/  HMMA.16816.F32 R76, R68, R78, R56 ;  /* 0x0000004e444c723c */ /* 0x000fe20000001838 */
[----:B------:R-:W4:Y:S05]  /*5c50*/  LDSM.16.MT88.4 R56, [R135+0x9800] ;  /* 0x009800008738783b */ /* 0x000f2a0000004200 */
[C---:B------:R-:W-:Y:S01]  /*5c60*/  HMMA.16816.F32 R60, R108.reuse, R64, R12 ;  /* 0x000000406c3c723c */ /* 0x040fe2000000180c */
[----:B------:R-:W5:Y:S05]  /*5c70*/  LDSM.16.MT88.4 R12, [R136+0xb800] ;  /* 0x00b80000880c783b */ /* 0x000f6a0000004200 */
[C---:B-1----:R-:W-:Y:S06]  /*5c80*/  HMMA.16816.F32 R44, R108.reuse, R48, R20 ;  /* 0x000000306c2c723c */ /* 0x042fec0000001814 */
[C---:B------:R-:W-:Y:S06]  /*5c90*/  HMMA.16816.F32 R48, R108.reuse, R50, R24 ;  /* 0x000000326c30723c */ /* 0x040fec0000001818 */
[C---:B------:R-:W-:Y:S06]  /*5ca0*/  HMMA.16816.F32 R64, R108.reuse, R66, R8 ;  /* 0x000000426c40723c */ /* 0x040fec0000001808 */
[C---:B--2---:R-:W-:Y:S06]  /*5cb0*/  HMMA.16816.F32 R84, R108.reuse, R80, R84 ;  /* 0x000000506c54723c */ /* 0x044fec0000001854 */
[C---:B---3--:R-:W-:Y:S06]  /*5cc0*/  HMMA.16816.F32 R68, R108.reuse, R16, R4 ;  /* 0x000000106c44723c */ /* 0x048fec0000001804 */
[----:B----4-:R-:W-:Y:S01]  /*5cd0*/  HMMA.16816.F32 R52, R108, R56, R28 ;  /* 0x000000386c34723c */ /* 0x010fe2000000181c */
[----:B------:R-:W-:Y:S01]  /*5ce0*/  FADD.FTZ R5, R3, R166 ;  /* 0x000000a603057221 */ /* 0x000fe20000010000 */
[----:B------:R-:W-:-:S03]  /*5cf0*/  FADD.FTZ R3, R118, R119 ;  /* 0x0000007776037221 */ /* 0x000fc60000010000 */
[----:B------:R-:W-:Y:S01]  /*5d00*/  FADD.FTZ R5, R2, R5 ;  /* 0x0000000502057221 */ /* 0x000fe20000010000 */
[----:B------:R-:W-:Y:S01]  /*5d10*/  FADD.FTZ R174, R174, R3 ;  /* 0x00000003aeae7221 */ /* 0x000fe20000010000 */
[C---:B------:R-:W-:Y:S01]  /*5d20*/  HMMA.16816.F32 R56, R108.reuse, R58, R32 ;  /* 0x0000003a6c38723c */ /* 0x040fe20000001820 */
[-C--:B------:R-:W-:Y:S01]  /*5d30*/  MOV R2, R116.reuse ;  /* 0x0000007400027202 */ /* 0x080fe20000000f00 */
[----:B------:R-:W-:Y:S01]  /*5d40*/  FADD.FTZ R172, R172, R5 ;  /* 0x00000005acac7221 */ /* 0x000fe20000010000 */
[----:B------:R-:W-:Y:S01]  /*5d50*/  FADD.FTZ R165, R165, R174 ;  /* 0x000000aea5a57221 */ /* 0x000fe20000010000 */
[-C--:B------:R-:W-:Y:S02]  /*5d60*/  MOV R3, R117.reuse ;  /* 0x0000007500037202 */ /* 0x080fe40000000f00 */
[----:B------:R-:W-:Y:S01]  /*5d70*/  FADD.FTZ R163, R163, R172 ;  /* 0x000000aca3a37221 */ /* 0x000fe20000010000 */
[----:B------:R-:W-:Y:S01]  /*5d80*/  FADD.FTZ R170, R170, R165 ;  /* 0x000000a5aaaa7221 */ /* 0x000fe20000010000 */
[----:B------:R-:W-:Y:S01]  /*5d90*/  HMMA.16816.F32 R88, R108, R18, R88 ;  /* 0x000000126c58723c */ /* 0x000fe20000001858 */
[----:B------:R-:W-:Y:S01]  /*5da0*/  @P0 MOV R2, R116 ;  /* 0x0000007400020202 */ /* 0x000fe20000000f00 */
[----:B------:R-:W-:Y:S01]  /*5db0*/  FADD.FTZ R164, R164, R163 ;  /* 0x000000a3a4a47221 */ /* 0x000fe20000010000 */
[----:B------:R-:W-:Y:S01]  /*5dc0*/  FADD.FTZ R159, R159, R170 ;  /* 0x000000aa9f9f7221 */ /* 0x000fe20000010000 */
[----:B------:R-:W-:-:S02]  /*5dd0*/  @P0 MOV R3, R117 ;  /* 0x0000007500030202 */ /* 0x000fc40000000f00 */
[----:B------:R-:W-:Y:S01]  /*5de0*/  FADD.FTZ R164, R127, R164 ;  /* 0x000000a47fa47221 */ /* 0x000fe20000010000 */
[----:B------:R-:W-:Y:S01]  /*5df0*/  FADD.FTZ R186, R186, R159 ;  /* 0x0000009fbaba7221 */ /* 0x000fe20000010000 */
[----:B-----5:R-:W-:Y:S01]  /*5e00*/  HMMA.16816.F32 R72, R108, R12, R72 ;  /* 0x0000000c6c48723c */ /* 0x020fe20000001848 */
[----:B------:R-:W-:Y:S01]  /*5e10*/  @P0 IADD3 R165, R103, -0x3, RZ ;  /* 0xfffffffd67a50810 */ /* 0x000fe20007ffe0ff */
[----:B------:R-:W-:Y:S01]  /*5e20*/  FADD.FTZ R177, R177, R164 ;  /* 0x000000a4b1b17221 */ /* 0x000fe20000010000 */
[----:B------:R-:W-:-:S03]  /*5e30*/  FADD.FTZ R173, R173, R186 ;  /* 0x000000baadad7221 */ /* 0x000fc60000010000 */
[----:B------:R-:W-:Y:S01]  /*5e40*/  FADD.FTZ R177, R176, R177 ;  /* 0x000000b1b0b17221 */ /* 0x000fe20000010000 */
[----:B------:R-:W-:Y:S01]  /*5e50*/  FADD.FTZ R184, R184, R173 ;  /* 0x000000adb8b87221 */ /* 0x000fe20000010000 */
[----:B------:R-:W-:Y:S02]  /*5e60*/  HMMA.16816.F32 R76, R108, R14, R76 ;  /* 0x0000000e6c4c723c */ /* 0x000fe4000000184c */
        /* <DEDUP_REMOVED lines=8> */
[----:B------:R-:W-:-:S03]  /*5ef0*/  FADD.FTZ R178, R178, R179 ;  /* 0x000000b3b2b27221 */ /* 0x000fc60000010000 */
[----:B------:R-:W-:Y:S01]  /*5f00*/  FADD.FTZ R124, R124, R181 ;  /* 0x000000b57c7c7221 */ /* 0x000fe20000010000 */
[----:B------:R-:W-:-:S03]  /*5f10*/  FADD.FTZ R167, R125, R178 ;  /* 0x000000b27da77221 */ /* 0x000fc60000010000 */
[----:B------:R-:W-:Y:S01]  /*5f20*/  FADD.FTZ R166, R123, R124 ;  /* 0x0000007c7ba67221 */ /* 0x000fe20000010000 */
[----:B------:R-:W-:Y:S09]  /*5f30*/  @P0 BRA `(.L_x_620) ;  /* 0x0000000000040947 */ /* 0x000ff20003800000 */
.L_x_618:
[----:B------:R-:W-:-:S07]  /*5f40*/  IADD3 R165, R0, -0x1, RZ ;  /* 0xffffffff00a57810 */ /* 0x000fce0007ffe0ff */
.L_x_620:
[----:B------:R-:W-:-:S13]  /*5f50*/  ISETP.GE.AND P0, PT, R165, RZ, PT ;  /* 0x000000ffa500720c */ /* 0x000fda0003f06270 */
[----:B------:R-:W-:Y:S05]  /*5f60*/  @!P0 BRA `(.L_x_621) ;  /* 0x0000001c00e88947 */ /* 0x000fea0003800000 */
[----:B------:R-:W-:Y:S01]  /*5f70*/  SHF.L.U64.HI R162, R100, 0x5, R101 ;  /* 0x0000000564a27819 */ /* 0x000fe20000010265 */
[C---:B------:R-:W-:Y:S01]  /*5f80*/  IMAD.SHL.U32 R163, R112.reuse, 0x20, RZ ;  /* 0x0000002070a37824 */ /* 0x040fe200078e00ff */
[----:B------:R-:W-:Y:S01]  /*5f90*/  SHF.L.U64.HI R164, R112, 0x5, R113 ;  /* 0x0000000570a47819 */ /* 0x000fe20000010271 */
[----:B------:R-:W-:Y:S01]  /*5fa0*/  IMAD.MOV.U32 R101, RZ, RZ, R2 ;  /* 0x000000ffff657224 */ /* 0x000fe200078e0002 */
[----:B------:R-:W-:Y:S01]  /*5fb0*/  SHF.L.U32 R159, R100, 0x5, RZ ;  /* 0x00000005649f7819 */ /* 0x000fe200000006ff */
[----:B------:R-:W-:Y:S01]  /*5fc0*/  IMAD.MOV.U32 R168, RZ, RZ, R114 ;  /* 0x000000ffffa87224 */ /* 0x000fe200078e0072 */
[----:B------:R-:W-:Y:S01]  /*5fd0*/  MOV R0, R3 ;  /* 0x0000000300007202 */ /* 0x000fe20000000f00 */
[----:B------:R-:W-:Y:S01]  /*5fe0*/  ULDC UR4, c[0x0][0x2ec] ;  /* 0x0000bb0000047ab9 */ /* 0x000fe20000000800 */
[----:B------:R-:W-:Y:S01]  /*5ff0*/  ULDC.64 UR6, c[0x0][0x218] ;  /* 0x0000860000067ab9 */ /* 0x000fe20000000a00 */
[----:B------:R-:W-:Y:S01]  /*6000*/  ULDC.64 UR10, c[0x0][0x220] ;  /* 0x00008800000a7ab9 */ /* 0x000fe20000000a00 */
[----:B------:R-:W-:Y:S01]  /*6010*/  ULDC.64 UR8, c[0x0][0x248] ;  /* 0x0000920000087ab9 */ /* 0x000fe20000000a00 */
[----:B------:R-:W-:Y:S05]  /*6020*/  BRA `(.L_x_622) ;  /* 0x0000000000747947 */ /* 0x000fea0003800000 */
.L_x_624:
        /* <DEDUP_REMOVED lines=9> */
[-C--:B------:R-:W-:Y:S02]  /*60c0*/  IADD3 R104, P1, R106, R159.reuse, RZ ;  /* 0x0000009f6a687210 */ /* 0x080fe40007f3e0ff */
[----:B------:R-:W-:Y:S02]  /*60d0*/  LEA.HI.X R107, R100, UR7, R3, 0x1, P2 ;  /* 0x00000007646b7c11 */ /* 0x000fe400090f0c03 */
[-C--:B------:R-:W-:Y:S03]  /*60e0*/  IADD3 R108, P2, R104, R159.reuse, RZ ;  /* 0x0000009f686c7210 */ /* 0x080fe60007f5e0ff */
[----:B------:R-:W-:Y:S01]  /*60f0*/  @!PT LDS RZ, [RZ] ;  /* 0x00000000fffff984 */ /* 0x000fe20000000800 */
[----:B------:R-:W-:Y:S01]  /*6100*/  @!PT LDS RZ, [RZ] ;  /* 0x00000000fffff984 */ /* 0x000fe20000000800 */
[----:B------:R-:W-:Y:S01]  /*6110*/  @!PT LDS RZ, [RZ] ;  /* 0x00000000fffff984 */ /* 0x000fe20000000800 */
[----:B------:R1:W-:Y:S01]  /*6120*/  LDGSTS.E.BYPASS.LTC128B.128 [R150+0x4000], desc[UR12][R106.64] ;  /* 0x040000006a967fae */ /* 0x0003e2000b901d4c */
[--C-:B------:R-:W-:Y:S01]  /*6130*/  IMAD.X R105, R107, 0x1, R162.reuse, P1 ;  /* 0x000000016b697824 */ /* 0x100fe200008e06a2 */
[----:B------:R-:W-:Y:S02]  /*6140*/  IADD3 R110, P1, R108, R159, RZ ;  /* 0x0000009f6c6e7210 */ /* 0x000fe40007f3e0ff */
[----:B------:R1:W-:Y:S01]  /*6150*/  LDGSTS.E.BYPASS.LTC128B.128 [R150+0x6000], desc[UR12][R106.64+0x80] ;  /* 0x060000806a967fae */ /* 0x0003e2000b901d4c */
[--C-:B------:R-:W-:Y:S03]  /*6160*/  IMAD.X R109, R105, 0x1, R162.reuse, P2 ;  /* 0x00000001696d7824 */ /* 0x100fe600010e06a2 */
[----:B------:R1:W-:Y:S01]  /*6170*/  LDGSTS.E.BYPASS.LTC128B.128 [R150+0x4800], desc[UR12][R104.64] ;  /* 0x0480000068967fae */ /* 0x0003e2000b901d4c */
[----:B------:R-:W-:Y:S03]  /*6180*/  IMAD.X R111, R109, 0x1, R162, P1 ;  /* 0x000000016d6f7824 */ /* 0x000fe600008e06a2 */
[----:B------:R1:W-:Y:S04]  /*6190*/  LDGSTS.E.BYPASS.LTC128B.128 [R150+0x6800], desc[UR12][R104.64+0x80] ;  /* 0x0680008068967fae */ /* 0x0003e8000b901d4c */
[----:B------:R1:W-:Y:S04]  /*61a0*/  LDGSTS.E.BYPASS.LTC128B.128 [R150+0x5000], desc[UR12][R108.64] ;  /* 0x050000006c967fae */ /* 0x0003e8000b901d4c */
[----:B------:R1:W-:Y:S04]  /*61b0*/  LDGSTS.E.BYPASS.LTC128B.128 [R150+0x7000], desc[UR12][R108.64+0x80] ;  /* 0x070000806c967fae */ /* 0x0003e8000b901d4c */
[----:B------:R1:W-:Y:S04]  /*61c0*/  LDGSTS.E.BYPASS.LTC128B.128 [R150+0x5800], desc[UR12][R110.64] ;  /* 0x058000006e967fae */ /* 0x0003e8000b901d4c */
[----:B------:R1:W-:Y:S04]  /*61d0*/  LDGSTS.E.BYPASS.LTC128B.128 [R150+0x7800], desc[UR12][R110.64+0x80] ;  /* 0x078000806e967fae */ /* 0x0003e8000b901d4c */
[----:B------:R-:W0:Y:S01]  /*61e0*/  LDGDEPBAR ;  /* 0x00000000000079af */ /* 0x000e220000000000 */
[----:B------:R-:W-:Y:S05]  /*61f0*/  BRA `(.L_x_623) ;  /* 0x0000000800987947 */ /* 0x000fea0003800000 */
.L_x_622:
[----:B------:R-:W-:Y:S04]  /*6200*/  DEPBAR.LE SB0, 0x0 ;  /* 0x000080000000791a */ /* 0x000fe80000000000 */
[----:B------:R-:W-:Y:S01]  /*6210*/  BAR.SYNC.DEFER_BLOCKING 0x0 ;  /* 0x0000000000007b1d */ /* 0x000fe20000010000 */
[----:B------:R-:W-:Y:S01]  /*6220*/  SHF.R.S32.HI R2, RZ, 0x1f, R165 ;  /* 0x0000001fff027819 */ /* 0x000fe200000114a5 */
[----:B------:R-:W-:Y:S02]  /*6230*/  IMAD R3, R147, R165, RZ ;  /* 0x000000a593037224 */ /* 0x000fe400078e02ff */
[-C--:B------:R-:W-:Y:S04]  /*6240*/  IMAD.WIDE.U32 R170, R165, R148.reuse, R168 ;  /* 0x00000094a5aa7225 */ /* 0x080fe800078e00a8 */
[----:B------:R-:W-:Y:S01]  /*6250*/  IMAD R3, R2, R148, R3 ;  /* 0x0000009402037224 */ /* 0x000fe200078e0203 */
[----:B------:R-:W-:Y:S03]  /*6260*/  LEA R172, P1, R170, UR10, 0x1 ;  /* 0x0000000aaaac7c11 */ /* 0x000fe6000f8208ff */
[----:B------:R-:W-:Y:S01]  /*6270*/  IMAD.IADD R3, R171, 0x1, R3 ;  /* 0x00000001ab037824 */ /* 0x000fe200078e0203 */
[-C--:B------:R-:W-:Y:S04]  /*6280*/  IADD3 R2, P0, R172, R163.reuse, RZ ;  /* 0x000000a3ac027210 */ /* 0x080fe80007f1e0ff */
[----:B------:R-:W-:Y:S02]  /*6290*/  LEA.HI.X R173, R170, UR11, R3, 0x1, P1 ;  /* 0x0000000baaad7c11 */ /* 0x000fe400088f0c03 */
[-C--:B------:R-:W-:Y:S03]  /*62a0*/  IADD3 R170, P1, R2, R163.reuse, RZ ;  /* 0x000000a302aa7210 */ /* 0x080fe60007f3e0ff */
[--C-:B------:R-:W-:Y:S01]  /*62b0*/  IMAD.X R3, R173, 0x1, R164.reuse, P0 ;  /* 0x00000001ad037824 */ /* 0x100fe200000e06a4 */
[----:B------:R-:W-:Y:S01]  /*62c0*/  IADD3 R174, P0, R170, R163, RZ ;  /* 0x000000a3aaae7210 */ /* 0x000fe20007f1e0ff */
[----:B------:R-:W-:Y:S01]  /*62d0*/  @!PT LDS RZ, [RZ] ;  /* 0x00000000fffff984 */ /* 0x000fe20000000800 */
[----:B------:R-:W-:Y:S01]  /*62e0*/  @!PT LDS RZ, [RZ] ;  /* 0x00000000fffff984 */ /* 0x000fe20000000800 */
[----:B------:R-:W-:Y:S01]  /*62f0*/  @!PT LDS RZ, [RZ] ;  /* 0x00000000fffff984 */ /* 0x000fe20000000800 */
[----:B------:R-:W-:Y:S02]  /*6300*/  LDGSTS.E.BYPASS.LTC128B.128 [R150+0x8000], desc[UR12][R172.64] ;  /* 0x08000000ac967fae */ /* 0x000fe4000b901d4c */
[--C-:B------:R-:W-:Y:S02]  /*6310*/  IMAD.X R171, R3, 0x1, R164.reuse, P1 ;  /* 0x0000000103ab7824 */ /* 0x100fe400008e06a4 */
[----:B------:R-:W-:Y:S02]  /*6320*/  LDGSTS.E.BYPASS.LTC128B.128 [R150+0xa000], desc[UR12][R172.64+0x80] ;  /* 0x0a000080ac967fae */ /* 0x000fe4000b901d4c */
[----:B------:R-:W-:Y:S01]  /*6330*/  IMAD.X R175, R171, 0x1, R164, P0 ;  /* 0x00000001abaf7824 */ /* 0x000fe200000e06a4 */
[----:B------:R-:W-:Y:S01]  /*6340*/  ISETP.GT.AND P0, PT, R165, RZ, PT ;  /* 0x000000ffa500720c */ /* 0x000fe20003f04270 */
[----:B------:R-:W-:Y:S04]  /*6350*/  LDGSTS.E.BYPASS.LTC128B.128 [R150+0x8800], desc[UR12][R2.64] ;  /* 0x0880000002967fae */ /* 0x000fe8000b901d4c */
[----:B------:R1:W-:Y:S04]  /*6360*/  LDGSTS.E.BYPASS.LTC128B.128 [R150+0xa800], desc[UR12][R2.64+0x80] ;  /* 0x0a80008002967fae */ /* 0x0003e8000b901d4c */
[----:B------:R-:W-:Y:S04]  /*6370*/  LDGSTS.E.BYPASS.LTC128B.128 [R150+0x9000], desc[UR12][R170.64] ;  /* 0x09000000aa967fae */ /* 0x000fe8000b901d4c */
[----:B------:R2:W-:Y:S04]  /*6380*/  LDGSTS.E.BYPASS.LTC128B.128 [R150+0xb000], desc[UR12][R170.64+0x80] ;  /* 0x0b000080aa967fae */ /* 0x0005e8000b901d4c */
[----:B------:R3:W-:Y:S04]  /*6390*/  LDGSTS.E.BYPASS.LTC128B.128 [R150+0x9800], desc[UR12][R174.64] ;  /* 0x09800000ae967fae */ /* 0x0007e8000b901d4c */
[----:B------:R3:W-:Y:S04]  /*63a0*/  LDGSTS.E.BYPASS.LTC128B.128 [R150+0xb800], desc[UR12][R174.64+0x80] ;  /* 0x0b800080ae967fae */ /* 0x0007e8000b901d4c */
[----:B------:R-:W-:Y:S04]  /*63b0*/  LDSM.16.M88.4 R104, [R145] ;  /* 0x000000009168783b */ /* 0x000fe80000000200 */
[----:B------:R-:W4:Y:S04]  /*63c0*/  LDSM.16.M88.4 R108, [R144+0x4000] ;  /* 0x00400000906c783b */ /* 0x000f280000000200 */
[----:B------:R-:W5:Y:S04]  /*63d0*/  LDSM.16.M88.4 R112, [R144+0x4800] ;  /* 0x004800009070783b */ /* 0x000f680000000200 */
[----:B------:R-:W1:Y:S04]  /*63e0*/  LDSM.16.M88.4 R116, [R144+0x5000] ;  /* 0x005000009074783b */ /* 0x000e680000000200 */
[----:B------:R-:W0:Y:S04]  /*63f0*/  LDGDEPBAR ;  /* 0x00000000000079af */ /* 0x000e280000000000 */
[----:B------:R-:W2:Y:S04]  /*6400*/  LDSM.16.M88.4 R120, [R144+0x5800] ;  /* 0x005800009078783b */ /* 0x000ea80000000200 */
[----:B------:R-:W-:Y:S01]  /*6410*/  LDSM.16.M88.4 R124, [R133] ;  /* 0x00000000857c783b */ /* 0x000fe20000000200 */
[C---:B----4-:R-:W-:Y:S06]  /*6420*/  HMMA.16816.F32 R4, R104.reuse, R108, RZ ;  /* 0x0000006c6804723c */ /* 0x050fec00000018ff */
[C---:B------:R-:W-:Y:S01]  /*6430*/  HMMA.16816.F32 R8, R104.reuse, R110, RZ ;  /* 0x0000006e6808723c */ /* 0x040fe200000018ff */
[----:B------:R-:W-:Y:S05]  /*6440*/  LDSM.16.M88.4 R108, [R143] ;  /* 0x000000008f6c783b */ /* 0x000fea0000000200 */
[C---:B-----5:R-:W-:Y:S06]  /*6450*/  HMMA.16816.F32 R12, R104.reuse, R112, RZ ;  /* 0x00000070680c723c */ /* 0x060fec00000018ff */
[C---:B------:R-:W-:Y:S01]  /*6460*/  HMMA.16816.F32 R16, R104.reuse, R114, RZ ;  /* 0x000000726810723c */ /* 0x040fe200000018ff */
[----:B------:R-:W4:Y:S05]  /*6470*/  LDSM.16.M88.4 R112, [R142] ;  /* 0x000000008e70783b */ /* 0x000f2a0000000200 */
[C---:B-1----:R-:W-:Y:S06]  /*6480*/  HMMA.16816.F32 R20, R104.reuse, R116, RZ ;  /* 0x000000746814723c */ /* 0x042fec00000018ff */
[C---:B------:R-:W-:Y:S01]  /*6490*/  HMMA.16816.F32 R24, R104.reuse, R118, RZ ;  /* 0x000000766818723c */ /* 0x040fe200000018ff */
[----:B------:R-:W1:Y:S05]  /*64a0*/  LDSM.16.M88.4 R116, [R134] ;  /* 0x000000008674783b */ /* 0x000e6a0000000200 */
[C---:B--2---:R-:W-:Y:S06]  /*64b0*/  HMMA.16816.F32 R28, R104.reuse, R120, RZ ;  /* 0x00000078681c723c */ /* 0x044fec00000018ff */
[----:B------:R-:W-:Y:S01]  /*64c0*/  HMMA.16816.F32 R32, R104, R122, RZ ;  /* 0x0000007a6820723c */ /* 0x000fe200000018ff */
[----:B------:R-:W2:Y:S04]  /*64d0*/  LDSM.16.M88.4 R104, [R132] ;  /* 0x000000008468783b */ /* 0x000ea80000000200 */
[----:B------:R-:W-:Y:S01]  /*64e0*/  LDSM.16.M88.4 R120, [R138+0x4800] ;  /* 0x004800008a78783b */ /* 0x000fe20000000200 */
[C---:B----4-:R-:W-:Y:S06]  /*64f0*/  HMMA.16816.F32 R4, R108.reuse, R112, R4 ;  /* 0x000000706c04723c */ /* 0x050fec0000001804 */
[C---:B------:R-:W-:Y:S01]  /*6500*/  HMMA.16816.F32 R8, R108.reuse, R114, R8 ;  /* 0x000000726c08723c */ /* 0x040fe20000001808 */
[----:B------:R-:W-:Y:S05]  /*6510*/  LDSM.16.M88.4 R112, [R141] ;  /* 0x000000008d70783b */ /* 0x000fea0000000200 */
[C---:B-1----:R-:W-:Y:S06]  /*6520*/  HMMA.16816.F32 R12, R108.reuse, R116, R12 ;  /* 0x000000746c0c723c */ /* 0x042fec000000180c */
[C---:B------:R-:W-:Y:S01]  /*6530*/  HMMA.16816.F32 R16, R108.reuse, R118, R16 ;  /* 0x000000766c10723c */ /* 0x040fe20000001810 */
[----:B------:R-:W1:Y:S05]  /*6540*/  LDSM.16.M88.4 R116, [R138+0x4000] ;  /* 0x004000008a74783b */ /* 0x000e6a0000000200 */
[C---:B------:R-:W-:Y:S06]  /*6550*/  HMMA.16816.F32 R20, R108.reuse, R124, R20 ;  /* 0x0000007c6c14723c */ /* 0x040fec0000001814 */
[C---:B------:R-:W-:Y:S06]  /*6560*/  HMMA.16816.F32 R24, R108.reuse, R126, R24 ;  /* 0x0000007e6c18723c */ /* 0x040fec0000001818 */
[C---:B--2---:R-:W-:Y:S06]  /*6570*/  HMMA.16816.F32 R28, R108.reuse, R104, R28 ;  /* 0x000000686c1c723c */ /* 0x044fec000000181c */
[----:B------:R-:W-:Y:S01]  /*6580*/  HMMA.16816.F32 R32, R108, R106, R32 ;  /* 0x0000006a6c20723c */ /* 0x000fe20000001820 */
[----:B------:R-:W2:Y:S04]  /*6590*/  LDSM.16.M88.4 R104, [R138+0x5000] ;  /* 0x005000008a68783b */ /* 0x000ea80000000200 */
[----:B------:R-:W4:Y:S01]  /*65a0*/  LDSM.16.M88.4 R108, [R138+0x5800] ;  /* 0x005800008a6c783b */ /* 0x000f220000000200 */
[C---:B-1----:R-:W-:Y:S06]  /*65b0*/  HMMA.16816.F32 R4, R112.reuse, R116, R4 ;  /* 0x000000747004723c */ /* 0x042fec0000001804 */
[C---:B------:R-:W-:Y:S01]  /*65c0*/  HMMA.16816.F32 R8, R112.reuse, R118, R8 ;  /* 0x000000767008723c */ /* 0x040fe20000001808 */
[----:B------:R-:W-:Y:S05]  /*65d0*/  LDSM.16.M88.4 R116, [R131] ;  /* 0x000000008374783b */ /* 0x000fea0000000200 */
[C---:B------:R-:W-:Y:S06]  /*65e0*/  HMMA.16816.F32 R12, R112.reuse, R120, R12 ;  /* 0x00000078700c723c */ /* 0x040fec000000180c */
[C---:B------:R-:W-:Y:S01]  /*65f0*/  HMMA.16816.F32 R16, R112.reuse, R122, R16 ;  /* 0x0000007a7010723c */ /* 0x040fe20000001810 */
[----:B------:R-:W-:Y:S05]  /*6600*/  LDSM.16.M88.4 R120, [R131+0x800] ;  /* 0x000800008378783b */ /* 0x000fea0000000200 */
[C---:B--2---:R-:W-:Y:S06]  /*6610*/  HMMA.16816.F32 R20, R112.reuse, R104, R20 ;  /* 0x000000687014723c */ /* 0x044fec0000001814 */
[C---:B------:R-:W-:Y:S01]  /*6620*/  HMMA.16816.F32 R24, R112.reuse, R106, R24 ;  /* 0x0000006a7018723c */ /* 0x040fe20000001818 */
[----:B------:R-:W1:Y:S05]  /*6630*/  LDSM.16.M88.4 R104, [R140] ;  /* 0x000000008c68783b */ /* 0x000e6a0000000200 */
[C---:B----4-:R-:W-:Y:S06]  /*6640*/  HMMA.16816.F32 R28, R112.reuse, R108, R28 ;  /* 0x0000006c701c723c */ /* 0x050fec000000181c */
[----:B------:R-:W-:Y:S01]  /*6650*/  HMMA.16816.F32 R32, R112, R110, R32 ;  /* 0x0000006e7020723c */ /* 0x000fe20000001820 */
[----:B------:R-:W2:Y:S04]  /*6660*/  LDSM.16.M88.4 R108, [R131+0x1000] ;  /* 0x00100000836c783b */ /* 0x000ea80000000200 */
[----:B------:R-:W4:Y:S01]  /*6670*/  LDSM.16.M88.4 R112, [R131+0x1800] ;  /* 0x001800008370783b */ /* 0x000f220000000200 */
[C---:B-1----:R-:W-:Y:S06]  /*6680*/  HMMA.16816.F32 R4, R104.reuse, R116, R4 ;  /* 0x000000746804723c */ /* 0x042fec0000001804 */
[C---:B------:R-:W-:Y:S01]  /*6690*/  HMMA.16816.F32 R8, R104.reuse, R118, R8 ;  /* 0x000000766808723c */ /* 0x040fe20000001808 */
[----:B------:R-:W-:Y:S05]  /*66a0*/  LDSM.16.M88.4 R116, [R144+0x6000] ;  /* 0x006000009074783b */ /* 0x000fea0000000200 */
[C---:B------:R-:W-:Y:S06]  /*66b0*/  HMMA.16816.F32 R12, R104.reuse, R120, R12 ;  /* 0x00000078680c723c */ /* 0x040fec000000180c */
[C---:B------:R-:W-:Y:S01]  /*66c0*/  HMMA.16816.F32 R16, R104.reuse, R122, R16 ;  /* 0x0000007a6810723c */ /* 0x040fe20000001810 */
[----:B------:R-:W-:Y:S05]  /*66d0*/  LDSM.16.M88.4 R120, [R144+0x6800] ;  /* 0x006800009078783b */ /* 0x000fea0000000200 */
[C---:B--2---:R-:W-:Y:S06]  /*66e0*/  HMMA.16816.F32 R20, R104.reuse, R108, R20 ;  /* 0x0000006c6814723c */ /* 0x044fec0000001814 */
[C---:B------:R-:W-:Y:S01]  /*66f0*/  HMMA.16816.F32 R24, R104.reuse, R110, R24 ;  /* 0x0000006e6818723c */ /* 0x040fe20000001818 */
[----:B------:R-:W1:Y:S05]  /*6700*/  LDSM.16.M88.4 R108, [R145+0x2000] ;  /* 0x00200000916c783b */ /* 0x000e6a0000000200 */
[C---:B----4-:R-:W-:Y:S06]  /*6710*/  HMMA.16816.F32 R28, R104.reuse, R112, R28 ;  /* 0x00000070681c723c */ /* 0x050fec000000181c */
        /* <DEDUP_REMOVED lines=8> */
[----:B------:R-:W-:Y:S05]  /*67a0*/  LDSM.16.M88.4 R120, [R129] ;  /* 0x000000008178783b */ /* 0x000fea0000000200 */
[C---:B--2---:R-:W-:Y:S06]  /*67b0*/  HMMA.16816.F32 R20, R108.reuse, R104, R20 ;  /* 0x000000686c14723c */ /* 0x044fec0000001814 */
[C---:B------:R-:W-:Y:S01]  /*67c0*/  HMMA.16816.F32 R24, R108.reuse, R106, R24 ;  /* 0x0000006a6c18723c */ /* 0x040fe20000001818 */
[----:B------:R-:W1:Y:S05]  /*67d0*/  LDSM.16.M88.4 R104, [R143+0x2000] ;  /* 0x002000008f68783b */ /* 0x000e6a0000000200 */
[C---:B----4-:R-:W-:Y:S06]  /*67e0*/  HMMA.16816.F32 R28, R108.reuse, R112, R28 ;  /* 0x000000706c1c723c */ /* 0x050fec000000181c */
[----:B------:R-:W-:Y:S01]  /*67f0*/  HMMA.16816.F32 R32, R108, R114, R32 ;  /* 0x000000726c20723c */ /* 0x000fe20000001820 */
[----:B------:R-:W2:Y:S04]  /*6800*/  LDSM.16.M88.4 R108, [R128] ;  /* 0x00000000806c783b */ /* 0x000ea80000000200 */
[----:B------:R-:W4:Y:S01]  /*6810*/  LDSM.16.M88.4 R112, [R102] ;  /* 0x000000006670783b */ /* 0x000f220000000200 */
[C---:B-1----:R-:W-:Y:S06]  /*6820*/  HMMA.16816.F32 R4, R104.reuse, R116, R4 ;  /* 0x000000746804723c */ /* 0x042fec0000001804 */
[C---:B------:R-:W-:Y:S01]  /*6830*/  HMMA.16816.F32 R8, R104.reuse, R118, R8 ;  /* 0x000000766808723c */ /* 0x040fe20000001808 */
[----:B------:R-:W-:Y:S05]  /*6840*/  LDSM.16.M88.4 R116, [R141+0x2000] ;  /* 0x002000008d74783b */ /* 0x000fea0000000200 */
[C---:B------:R-:W-:Y:S06]  /*6850*/  HMMA.16816.F32 R12, R104.reuse, R120, R12 ;  /* 0x00000078680c723c */ /* 0x040fec000000180c */
[C---:B------:R-:W-:Y:S01]  /*6860*/  HMMA.16816.F32 R16, R104.reuse, R122, R16 ;  /* 0x0000007a6810723c */ /* 0x040fe20000001810 */
[----:B------:R-:W1:Y:S05]  /*6870*/  LDSM.16.M88.4 R120, [R138+0x6000] ;  /* 0x006000008a78783b */ /* 0x000e6a0000000200 */
[C---:B--2---:R-:W-:Y:S06]  /*6880*/  HMMA.16816.F32 R20, R104.reuse, R108, R20 ;  /* 0x0000006c6814723c */ /* 0x044fec0000001814 */
[C---:B------:R-:W-:Y:S01]  /*6890*/  HMMA.16816.F32 R24, R104.reuse, R110, R24 ;  /* 0x0000006e6818723c */ /* 0x040fe20000001818 */
[----:B------:R-:W2:Y:S05]  /*68a0*/  LDSM.16.M88.4 R108, [R138+0x6800] ;  /* 0x006800008a6c783b */ /* 0x000eaa0000000200 */
[C---:B----4-:R-:W-:Y:S06]  /*68b0*/  HMMA.16816.F32 R28, R104.reuse, R112, R28 ;  /* 0x00000070681c723c */ /* 0x050fec000000181c */
[----:B------:R-:W-:Y:S01]  /*68c0*/  HMMA.16816.F32 R32, R104, R114, R32 ;  /* 0x000000726820723c */ /* 0x000fe20000001820 */
[----:B------:R-:W4:Y:S04]  /*68d0*/  LDSM.16.M88.4 R104, [R138+0x7000] ;  /* 0x007000008a68783b */ /* 0x000f280000000200 */
[----:B------:R-:W5:Y:S01]  /*68e0*/  LDSM.16.M88.4 R112, [R138+0x7800] ;  /* 0x007800008a70783b */ /* 0x000f620000000200 */
[C---:B-1----:R-:W-:Y:S06]  /*68f0*/  HMMA.16816.F32 R4, R116.reuse, R120, R4 ;  /* 0x000000787404723c */ /* 0x042fec0000001804 */
[C---:B------:R-:W-:Y:S01]  /*6900*/  HMMA.16816.F32 R8, R116.reuse, R122, R8 ;  /* 0x0000007a7408723c */ /* 0x040fe20000001808 */
[----:B------:R-:W-:Y:S05]  /*6910*/  LDSM.16.M88.4 R120, [R131+0x2000] ;  /* 0x002000008378783b */ /* 0x000fea0000000200 */
[C---:B--2---:R-:W-:Y:S06]  /*6920*/  HMMA.16816.F32 R12, R116.reuse, R108, R12 ;  /* 0x0000006c740c723c */ /* 0x044fec000000180c */
[C---:B------:R-:W-:Y:S01]  /*6930*/  HMMA.16816.F32 R16, R116.reuse, R110, R16 ;  /* 0x0000006e7410723c */ /* 0x040fe20000001810 */
[----:B------:R-:W1:Y:S05]  /*6940*/  LDSM.16.M88.4 R108, [R140+0x2000] ;  /* 0x002000008c6c783b */ /* 0x000e6a0000000200 */
[C---:B----4-:R-:W-:Y:S06]  /*6950*/  HMMA.16816.F32 R20, R116.reuse, R104, R20 ;  /* 0x000000687414723c */ /* 0x050fec0000001814 */
[C---:B------:R-:W-:Y:S01]  /*6960*/  HMMA.16816.F32 R24, R116.reuse, R106, R24 ;  /* 0x0000006a7418723c */ /* 0x040fe20000001818 */
[----:B------:R-:W2:Y:S05]  /*6970*/  LDSM.16.M88.4 R104, [R131+0x2800] ;  /* 0x002800008368783b */ /* 0x000eaa0000000200 */
[C---:B-----5:R-:W-:Y:S06]  /*6980*/  HMMA.16816.F32 R28, R116.reuse, R112, R28 ;  /* 0x00000070741c723c */ /* 0x060fec000000181c */
[----:B------:R-:W-:Y:S01]  /*6990*/  HMMA.16816.F32 R32, R116, R114, R32 ;  /* 0x000000727420723c */ /* 0x000fe20000001820 */
[----:B------:R-:W4:Y:S04]  /*69a0*/  LDSM.16.M88.4 R112, [R131+0x3000] ;  /* 0x003000008370783b */ /* 0x000f280000000200 */
[----:B------:R-:W5:Y:S01]  /*69b0*/  LDSM.16.M88.4 R116, [R131+0x3800] ;  /* 0x003800008374783b */ /* 0x000f620000000200 */
[----:B------:R-:W-:Y:S04]  /*69c0*/  DEPBAR.LE SB0, 0x0 ;  /* 0x000080000000791a */ /* 0x000fe80000000000 */
[----:B------:R-:W-:Y:S01]  /*69d0*/  BAR.SYNC.DEFER_BLOCKING 0x0 ;  /* 0x0000000000007b1d */ /* 0x000fe20000010000 */
[C---:B-1----:R-:W-:Y:S06]  /*69e0*/  HMMA.16816.F32 R4, R108.reuse, R120, R4 ;  /* 0x000000786c04723c */ /* 0x042fec0000001804 */
[C---:B------:R-:W-:Y:S06]  /*69f0*/  HMMA.16816.F32 R8, R108.reuse, R122, R8 ;  /* 0x0000007a6c08723c */ /* 0x040fec0000001808 */
[C---:B--2---:R-:W-:Y:S06]  /*6a00*/  HMMA.16816.F32 R12, R108.reuse, R104, R12 ;  /* 0x000000686c0c723c */ /* 0x044fec000000180c */
[C---:B------:R-:W-:Y:S06]  /*6a10*/  HMMA.16816.F32 R16, R108.reuse, R106, R16 ;  /* 0x0000006a6c10723c */ /* 0x040fec0000001810 */
[----:B------:R-:W-:Y:S01]  /*6a20*/  FMNMX.FTZ R100, R4, R0, !PT ;  /* 0x0000000004647209 */ /* 0x000fe20007810000 */
[C---:B----4-:R-:W-:Y:S04]  /*6a30*/  HMMA.16816.F32 R20, R108.reuse, R112, R20 ;  /* 0x000000706c14723c */ /* 0x050fe80000001814 */
[----:B------:R-:W-:Y:S02]  /*6a40*/  FMNMX.FTZ R2, R6, R101, !PT ;  /* 0x0000006506027209 */ /* 0x000fe40007810000 */
[----:B------:R-:W-:Y:S01]  /*6a50*/  FMNMX.FTZ R3, R5, R100, !PT ;  /* 0x0000006405037209 */ /* 0x000fe20007810000 */
[C---:B------:R-:W-:Y:S04]  /*6a60*/  HMMA.16816.F32 R24, R108.reuse, R114, R24 ;  /* 0x000000726c18723c */ /* 0x040fe80000001818 */
[----:B------:R-:W-:Y:S02]  /*6a70*/  FMNMX.FTZ R103, R7, R2, !PT ;  /* 0x0000000207677209 */ /* 0x000fe40007810000 */
[----:B------:R-:W-:Y:S01]  /*6a80*/  FMNMX.FTZ R100, R8, R3, !PT ;  /* 0x0000000308647209 */ /* 0x000fe20007810000 */
[C---:B-----5:R-:W-:Y:S04]  /*6a90*/  HMMA.16816.F32 R28, R108.reuse, R116, R28 ;  /* 0x000000746c1c723c */ /* 0x060fe8000000181c */
        /* <DEDUP_REMOVED lines=27> */
[----:B---3--:R-:W-:Y:S06]  /*6c50*/  @P0 BRA `(.L_x_624) ;  /* 0xfffffff000f40947 */ /* 0x008fec000383ffff */
.L_x_623:
[----:B-1----:R-:W-:Y:S01]  /*6c60*/  FMNMX.FTZ R105, R35, R2, !PT ;  /* 0x0000000223697209 */ /* 0x002fe20007810000 */
[----:B------:R-:W1:Y:S01]  /*6c70*/  SHFL.BFLY PT, R3, R170, 0x2, 0x1f ;  /* 0x0c401f00aa037f89 */ /* 0x000e6200000e0000 */
[----:B------:R-:W-:Y:S07]  /*6c80*/  IADD3 R165, R165, -0x1, RZ ;  /* 0xffffffffa5a57810 */ /* 0x000fee0007ffe0ff */
[----:B------:R-:W2:Y:S08]  /*6c90*/  SHFL.BFLY PT, R2, R105, 0x2, 0x1f ;  /* 0x0c401f0069027f89 */ /* 0x000eb000000e0000 */
        /* <DEDUP_REMOVED lines=12> */
[----:B------:R-:W-:Y:S01]  /*6d60*/  FMUL.FTZ R122, R2, UR4 ;  /* 0x00000004027a7c20 */ /* 0x000fe20008410000 */
[----:B------:R-:W-:Y:S01]  /*6d70*/  FSEL R120, R120, RZ, P1 ;  /* 0x000000ff78787208 */ /* 0x000fe20000800000 */
[----:B------:R-:W-:Y:S01]  /*6d80*/  FMUL.FTZ R100, R0, UR4 ;  /* 0x0000000400647c20 */ /* 0x000fe20008410000 */
[C---:B------:R-:W-:Y:S01]  /*6d90*/  FSETP.NEU.FTZ.AND P1, PT, R2.reuse, -INF , PT ;  /* 0xff8000000200780b */ /* 0x040fe20003f3d000 */
[----:B------:R-:W-:Y:S02]  /*6da0*/  FADD.FTZ R0, -R2, R101 ;  /* 0x0000006502007221 */ /* 0x000fe40000010100 */
[--C-:B------:R-:W-:Y:S01]  /*6db0*/  FFMA.FTZ R116, R8, UR4, -R120.reuse ;  /* 0x0000000408747c23 */ /* 0x100fe20008010878 */
[----:B------:R-:W-:Y:S01]  /*6dc0*/  FSEL R122, R122, RZ, P1 ;  /* 0x000000ff7a7a7208 */ /* 0x000fe20000800000 */
[----:B------:R-:W-:Y:S01]  /*6dd0*/  FMUL.FTZ R101, R0, UR4 ;  /* 0x0000000400657c20 */ /* 0x000fe20008410000 */
[--C-:B------:R-:W-:Y:S01]  /*6de0*/  FFMA.FTZ R117, R9, UR4, -R120.reuse ;  /* 0x0000000409757c23 */ /* 0x100fe20008010878 */
[--C-:B------:R-:W-:Y:S01]  /*6df0*/  FFMA.FTZ R123, R4, UR4, -R120.reuse ;  /* 0x00000004047b7c23 */ /* 0x100fe20008010878 */
[----:B------:R-:W-:Y:S01]  /*6e00*/  FFMA.FTZ R103, R5, UR4, -R120 ;  /* 0x0000000405677c23 */ /* 0x000fe20008010878 */
[--C-:B------:R-:W-:Y:S01]  /*6e10*/  FFMA.FTZ R118, R10, UR4, -R122.reuse ;  /* 0x000000040a767c23 */ /* 0x100fe2000801087a */
[--C-:B------:R-:W-:Y:S01]  /*6e20*/  FFMA.FTZ R121, R11, UR4, -R122.reuse ;  /* 0x000000040b797c23 */ /* 0x100fe2000801087a */
[--C-:B------:R-:W-:Y:S01]  /*6e30*/  FFMA.FTZ R119, R6, UR4, -R122.reuse ;  /* 0x0000000406777c23 */ /* 0x100fe2000801087a */
[----:B------:R-:W-:Y:S01]  /*6e40*/  FFMA.FTZ R7, R7, UR4, -R122 ;  /* 0x0000000407077c23 */ /* 0x000fe2000801087a */
[----:B------:R-:W2:Y:S01]  /*6e50*/  MUFU.EX2 R0, R101 ;  /* 0x0000006500007308 */ /* 0x000ea20000000800 */
[--C-:B------:R-:W-:Y:S01]  /*6e60*/  FFMA.FTZ R124, R24, UR4, -R120.reuse ;  /* 0x00000004187c7c23 */ /* 0x100fe20008010878 */
[----:B------:R-:W-:Y:S01]  /*6e70*/  FFMA.FTZ R125, R25, UR4, -R120 ;  /* 0x00000004197d7c23 */ /* 0x000fe20008010878 */
[--C-:B------:R-:W-:Y:S01]  /*6e80*/  FFMA.FTZ R126, R26, UR4, -R122.reuse ;  /* 0x000000041a7e7c23 */ /* 0x100fe2000801087a */
[----:B------:R-:W-:Y:S01]  /*6e90*/  FFMA.FTZ R127, R27, UR4, -R122 ;  /* 0x000000041b7f7c23 */ /* 0x000fe2000801087a */
[--C-:B------:R-:W-:Y:S01]  /*6ea0*/  FFMA.FTZ R170, R28, UR4, -R120.reuse ;  /* 0x000000041caa7c23 */ /* 0x100fe20008010878 */
[----:B------:R-:W-:Y:S01]  /*6eb0*/  LDSM.16.MT88.4 R24, [R136+0x9000] ;  /* 0x009000008818783b */ /* 0x000fe20000004200 */
[----:B------:R-:W-:Y:S03]  /*6ec0*/  FFMA.FTZ R171, R29, UR4, -R120 ;  /* 0x000000041dab7c23 */ /* 0x000fe60008010878 */
[----:B------:R-:W3:Y:S01]  /*6ed0*/  MUFU.EX2 R100, R100 ;  /* 0x0000006400647308 */ /* 0x000ee20000000800 */
[--C-:B------:R-:W-:Y:S01]  /*6ee0*/  FFMA.FTZ R172, R30, UR4, -R122.reuse ;  /* 0x000000041eac7c23 */ /* 0x100fe2000801087a */
[----:B------:R-:W-:Y:S01]  /*6ef0*/  FFMA.FTZ R173, R31, UR4, -R122 ;  /* 0x000000041fad7c23 */ /* 0x000fe2000801087a */
[----:B------:R-:W-:Y:S01]  /*6f00*/  FFMA.FTZ R32, R32, UR4, -R120 ;  /* 0x0000000420207c23 */ /* 0x000fe20008010878 */
[----:B------:R-:W-:Y:S01]  /*6f10*/  FFMA.FTZ R34, R34, UR4, -R122 ;  /* 0x0000000422227c23 */ /* 0x000fe2000801087a */
[----:B------:R-:W-:Y:S05]  /*6f20*/  LDSM.16.MT88.4 R28, [R136+0x9800] ;  /* 0x00980000881c783b */ /* 0x000fea0000004200 */
        /* <DEDUP_REMOVED lines=8> */
[----:B------:R-:W-:Y:S01]  /*6fb0*/  MUFU.EX2 R123, R123 ;  /* 0x0000007b007b7308 */ /* 0x000fe20000000800 */
[C---:B---3--:R-:W-:Y:S01]  /*6fc0*/  FMUL.FTZ R4, R100.reuse, R96 ;  /* 0x0000006064047220 */ /* 0x048fe20000410000 */
[C---:B------:R-:W-:Y:S01]  /*6fd0*/  FMUL.FTZ R5, R100.reuse, R97 ;  /* 0x0000006164057220 */ /* 0x040fe20000410000 */
[C---:B------:R-:W-:Y:S01]  /*6fe0*/  FMUL.FTZ R8, R100.reuse, R92 ;  /* 0x0000005c64087220 */ /* 0x040fe20000410000 */
[C---:B------:R-:W-:Y:S01]  /*6ff0*/  FMUL.FTZ R9, R100.reuse, R93 ;  /* 0x0000005d64097220 */ /* 0x040fe20000410000 */
[C---:B------:R-:W-:Y:S01]  /*7000*/  FMUL.FTZ R36, R100.reuse, R36 ;  /* 0x0000002464247220 */ /* 0x040fe20000410000 */
[----:B------:R-:W2:Y:S01]  /*7010*/  LDSM.16.MT88.4 R92, [R135+0x8000] ;  /* 0x00800000875c783b */ /* 0x000ea20000004200 */
[----:B------:R-:W-:Y:S03]  /*7020*/  FMUL.FTZ R37, R100, R37 ;  /* 0x0000002564257220 */ /* 0x000fe60000410000 */
[----:B------:R-:W3:Y:S01]  /*7030*/  MUFU.EX2 R103, R103 ;  /* 0x0000006700677308 */ /* 0x000ee20000000800 */
[----:B----4-:R-:W-:Y:S01]  /*7040*/  FMUL.FTZ R7, R0, R99 ;  /* 0x0000006300077220 */ /* 0x010fe20000410000 */
[C---:B------:R-:W-:Y:S01]  /*7050*/  FMUL.FTZ R40, R100.reuse, R40 ;  /* 0x0000002864287220 */ /* 0x040fe20000410000 */
[C---:B------:R-:W-:Y:S01]  /*7060*/  FMUL.FTZ R41, R100.reuse, R41 ;  /* 0x0000002964297220 */ /* 0x040fe20000410000 */
        /* <DEDUP_REMOVED lines=11> */
[C---:B------:R-:W-:Y:S03]  /*7120*/  FMUL.FTZ R54, R0.reuse, R54 ;  /* 0x0000003600367220 */ /* 0x040fe60000410000 */
[----:B------:R-:W-:Y:S01]  /*7130*/  MUFU.EX2 R116, R116 ;  /* 0x0000007400747308 */ /* 0x000fe20000000800 */
[----:B---3--:R-:W-:Y:S01]  /*7140*/  F2FP.F16.F32.PACK_AB R96, R103, R123 ;  /* 0x0000007b6760723e */ /* 0x008fe200000000ff */
[----:B------:R-:W-:Y:S01]  /*7150*/  FMUL.FTZ R55, R0, R55 ;  /* 0x0000003700377220 */ /* 0x000fe20000410000 */
[C---:B------:R-:W-:Y:S01]  /*7160*/  FMUL.FTZ R56, R100.reuse, R56 ;  /* 0x0000003864387220 */ /* 0x040fe20000410000 */
[----:B------:R-:W-:Y:S01]  /*7170*/  FMUL.FTZ R57, R100, R57 ;  /* 0x0000003964397220 */ /* 0x000fe20000410000 */
[C---:B------:R-:W-:Y:S01]  /*7180*/  FMUL.FTZ R58, R0.reuse, R58 ;  /* 0x0000003a003a7220 */ /* 0x040fe20000410000 */
[----:B------:R-:W-:Y:S01]  /*7190*/  FMUL.FTZ R59, R0, R59 ;  /* 0x0000003b003b7220 */ /* 0x000fe20000410000 */
[C---:B------:R-:W-:Y:S03]  /*71a0*/  FMUL.FTZ R60, R100.reuse, R60 ;  /* 0x0000003c643c7220 */ /* 0x040fe60000410000 */
[----:B------:R-:W3:Y:S01]  /*71b0*/  MUFU.EX2 R117, R117 ;  /* 0x0000007500757308 */ /* 0x000ee20000000800 */
        /* <DEDUP_REMOVED lines=16> */
[----:B---3--:R-:W-:Y:S01]  /*72c0*/  F2FP.F16.F32.PACK_AB R98, R117, R116 ;  /* 0x000000747562723e */ /* 0x008fe200000000ff */
        /* <DEDUP_REMOVED lines=10> */
[----:B------:R-:W-:Y:S01]  /*7370*/  MUFU.EX2 R124, R124 ;  /* 0x0000007c007c7308 */ /* 0x000fe20000000800 */
[----:B------:R-:W-:Y:S01]  /*7380*/  FFMA.FTZ R123, R100, R167, R123 ;  /* 0x000000a7647b7223 */ /* 0x000fe2000001007b */
[----:B------:R-:W-:Y:S01]  /*7390*/  FFMA.FTZ R119, R0, R166, R119 ;  /* 0x000000a600777223 */ /* 0x000fe20000010077 */
[----:B----4-:R-:W-:Y:S02]  /*73a0*/  F2FP.F16.F32.PACK_AB R99, R121, R118 ;  /* 0x000000767963723e */ /* 0x010fe400000000ff */
[----:B------:R-:W-:Y:S01]  /*73b0*/  FADD.FTZ R123, R103, R123 ;  /* 0x0000007b677b7221 */ /* 0x000fe20000010000 */
[----:B------:R-:W-:Y:S04]  /*73c0*/  FADD.FTZ R119, R101, R119 ;  /* 0x0000007765777221 */ /* 0x000fe80000010000 */
[----:B------:R-:W-:Y:S01]  /*73d0*/  MUFU.EX2 R125, R125 ;  /* 0x0000007d007d7308 */ /* 0x000fe20000000800 */
[----:B------:R-:W-:Y:S01]  /*73e0*/  MOV R101, R2 ;  /* 0x0000000200657202 */ /* 0x000fe20000000f00 */
[----:B------:R-:W-:Y:S01]  /*73f0*/  FADD.FTZ R116, R116, R123 ;  /* 0x0000007b74747221 */ /* 0x000fe20000010000 */
[----:B------:R-:W-:Y:S01]  /*7400*/  FADD.FTZ R118, R118, R119 ;  /* 0x0000007776767221 */ /* 0x000fe20000010000 */
[C---:B-1----:R-:W-:Y:S06]  /*7410*/  HMMA.16816.F32 R4, R96.reuse, R104, R4 ;  /* 0x000000686004723c */ /* 0x042fec0000001804 */
[----:B------:R-:W-:Y:S01]  /*7420*/  MUFU.EX2 R126, R126 ;  /* 0x0000007e007e7308 */ /* 0x000fe20000000800 */
[----:B------:R-:W-:Y:S01]  /*7430*/  FADD.FTZ R117, R117, R116 ;  /* 0x0000007475757221 */ /* 0x000fe20000010000 */
[C---:B------:R-:W-:Y:S01]  /*7440*/  HMMA.16816.F32 R8, R96.reuse, R106, R8 ;  /* 0x0000006a6008723c */ /* 0x040fe20000001808 */
[----:B------:R-:W1:Y:S02]  /*7450*/  LDSM.16.MT88.4 R104, [R139+0xa000] ;  /* 0x00a000008b68783b */ /* 0x000e640000004200 */
[----:B------:R-:W-:Y:S03]  /*7460*/  FADD.FTZ R121, R121, R118 ;  /* 0x0000007679797221 */ /* 0x000fe60000010000 */
[C---:B------:R-:W-:Y:S02]  /*7470*/  HMMA.16816.F32 R36, R96.reuse, R108, R36 ;  /* 0x0000006c6024723c */ /* 0x040fe40000001824 */
[----:B------:R-:W-:Y:S04]  /*7480*/  MUFU.EX2 R127, R127 ;  /* 0x0000007f007f7308 */ /* 0x000fe80000000800 */
[C---:B------:R-:W-:Y:S01]  /*7490*/  HMMA.16816.F32 R40, R96.reuse, R110, R40 ;  /* 0x0000006e6028723c */ /* 0x040fe20000001828 */
[----:B------:R-:W3:Y:S05]  /*74a0*/  LDSM.16.MT88.4 R108, [R137+0xa000] ;  /* 0x00a00000896c783b */ /* 0x000eea0000004200 */
[----:B------:R-:W-:Y:S01]  /*74b0*/  MUFU.EX2 R170, R170 ;  /* 0x000000aa00aa7308 */ /* 0x000fe20000000800 */
[C---:B------:R-:W-:Y:S09]  /*74c0*/  HMMA.16816.F32 R44, R96.reuse, R112, R44 ;  /* 0x00000070602c723c */ /* 0x040ff2000000182c */
[----:B------:R-:W-:Y:S01]  /*74d0*/  MUFU.EX2 R171, R171 ;  /* 0x000000ab00ab7308 */ /* 0x000fe20000000800 */
[C---:B------:R-:W-:Y:S03]  /*74e0*/  HMMA.16816.F32 R48, R96.reuse, R114, R48 ;  /* 0x000000726030723c */ /* 0x040fe60000001830 */
[--C-:B------:R-:W-:Y:S03]  /*74f0*/  FFMA.FTZ R112, R12, UR4, -R120.reuse ;  /* 0x000000040c707c23 */ /* 0x100fe60008010878 */
[C---:B--2---:R-:W-:Y:S03]  /*7500*/  HMMA.16816.F32 R52, R96.reuse, R92, R52 ;  /* 0x0000005c6034723c */ /* 0x044fe60000001834 */
[----:B------:R-:W-:Y:S02]  /*7510*/  MUFU.EX2 R172, R172 ;  /* 0x000000ac00ac7308 */ /* 0x000fe40000000800 */
[----:B------:R-:W-:Y:S01]  /*7520*/  FMUL.FTZ R12, R100, R88 ;  /* 0x00000058640c7220 */ /* 0x000fe20000410000 */
[C---:B------:R-:W-:Y:S01]  /*7530*/  HMMA.16816.F32 R56, R96.reuse, R94, R56 ;  /* 0x0000005e6038723c */ /* 0x040fe20000001838 */
[----:B------:R-:W2:Y:S06]  /*7540*/  LDSM.16.MT88.4 R92, [R136+0xa000] ;  /* 0x00a00000885c783b */ /* 0x000eac0000004200 */
[----:B------:R-:W-:Y:S01]  /*7550*/  MUFU.EX2 R112, R112 ;  /* 0x0000007000707308 */ /* 0x000fe20000000800 */
[----:B------:R-:W-:Y:S01]  /*7560*/  FFMA.FTZ R113, R13, UR4, -R120 ;  /* 0x000000040d717c23 */ /* 0x000fe20008010878 */
[C---:B-1----:R-:W-:Y:S03]  /*7570*/  HMMA.16816.F32 R60, R96.reuse, R104, R60 ;  /* 0x00000068603c723c */ /* 0x042fe6000000183c */
[--C-:B------:R-:W-:Y:S03]  /*7580*/  FFMA.FTZ R114, R14, UR4, -R122.reuse ;  /* 0x000000040e727c23 */ /* 0x100fe6000801087a */
[C---:B------:R-:W-:Y:S01]  /*7590*/  HMMA.16816.F32 R64, R96.reuse, R106, R64 ;  /* 0x0000006a6040723c */ /* 0x040fe20000001840 */
[----:B------:R-:W-:Y:S01]  /*75a0*/  LDSM.16.MT88.4 R104, [R139+0x8800] ;  /* 0x008800008b68783b */ /* 0x000fe20000004200 */
[----:B------:R-:W1:Y:S03]  /*75b0*/  MUFU.EX2 R113, R113 ;  /* 0x0000007100717308 */ /* 0x000e660000000800 */
[----:B------:R-:W-:Y:S01]  /*75c0*/  FFMA.FTZ R115, R15, UR4, -R122 ;  /* 0x000000040f737c23 */ /* 0x000fe2000801087a */
[C---:B---3--:R-:W-:Y:S06]  /*75d0*/  HMMA.16816.F32 R68, R96.reuse, R108, R68 ;  /* 0x0000006c6044723c */ /* 0x048fec0000001844 */
[----:B------:R3:W-:Y:S01]  /*75e0*/  MUFU.EX2 R109, R115 ;  /* 0x00000073006d7308 */ /* 0x0007e20000000800 */
[----:B------:R-:W-:Y:S01]  /*75f0*/  FMUL.FTZ R13, R100, R89 ;  /* 0x00000059640d7220 */ /* 0x000fe20000410000 */
[C---:B------:R-:W-:Y:S03]  /*7600*/  FMUL.FTZ R14, R0.reuse, R90 ;  /* 0x0000005a000e7220 */ /* 0x040fe60000410000 */
[----:B------:R-:W-:Y:S01]  /*7610*/  FMUL.FTZ R15, R0, R91 ;  /* 0x0000005b000f7220 */ /* 0x000fe20000410000 */
[--C-:B------:R-:W-:Y:S01]  /*7620*/  FFMA.FTZ R108, R16, UR4, -R120.reuse ;  /* 0x00000004106c7c23 */ /* 0x100fe20008010878 */
[----:B------:R-:W4:Y:S01]  /*7630*/  LDSM.16.MT88.4 R88, [R135+0xa000] ;  /* 0x00a000008758783b */ /* 0x000f220000004200 */
[----:B------:R-:W-:Y:S02]  /*7640*/  FMUL.FTZ R16, R100, R84 ;  /* 0x0000005464107220 */ /* 0x000fe40000410000 */
[----:B------:R-:W5:Y:S01]  /*7650*/  MUFU.EX2 R114, R114 ;  /* 0x0000007200727308 */ /* 0x000f620000000800 */
[----:B-1----:R-:W-:Y:S01]  /*7660*/  F2FP.F16.F32.PACK_AB R84, R113, R112 ;  /* 0x000000707154723e */ /* 0x002fe200000000ff */
[C---:B------:R-:W-:Y:S03]  /*7670*/  HMMA.16816.F32 R12, R96.reuse, R110, R12 ;  /* 0x0000006e600c723c */ /* 0x040fe6000000180c */
[----:B------:R-:W-:Y:S05]  /*7680*/  FADD.FTZ R112, R112, R117 ;  /* 0x0000007570707221 */ /* 0x000fea0000010000 */
[----:B------:R-:W-:Y:S03]  /*7690*/  MUFU.EX2 R108, R108 ;  /* 0x0000006c006c7308 */ /* 0x000fe60000000800 */
[----:B------:R-:W-:Y:S01]  /*76a0*/  FFMA.FTZ R111, R17, UR4, -R120 ;  /* 0x00000004116f7c23 */ /* 0x000fe20008010878 */
[----:B------:R-:W-:Y:S01]  /*76b0*/  FMUL.FTZ R17, R100, R85 ;  /* 0x0000005564117220 */ /* 0x000fe20000410000 */
[C---:B--2---:R-:W-:Y:S03]  /*76c0*/  HMMA.16816.F32 R72, R96.reuse, R92, R72 ;  /* 0x0000005c6048723c */ /* 0x044fe60000001848 */
[--C-:B------:R-:W-:Y:S01]  /*76d0*/  FFMA.FTZ R110, R18, UR4, -R122.reuse ;  /* 0x00000004126e7c23 */ /* 0x100fe2000801087a */
[----:B---3--:R-:W-:Y:S01]  /*76e0*/  FFMA.FTZ R115, R19, UR4, -R122 ;  /* 0x0000000413737c23 */ /* 0x008fe2000801087a */
[C---:B------:R-:W-:Y:S01]  /*76f0*/  FMUL.FTZ R18, R0.reuse, R86 ;  /* 0x0000005600127220 */ /* 0x040fe20000410000 */
[C---:B------:R-:W-:Y:S01]  /*7700*/  HMMA.16816.F32 R76, R96.reuse, R94, R76 ;  /* 0x0000005e604c723c */ /* 0x040fe2000000184c */
[----:B------:R-:W1:Y:S01]  /*7710*/  LDSM.16.MT88.4 R92, [R137+0x8800] ;  /* 0x00880000895c783b */ /* 0x000e620000004200 */
[----:B------:R-:W2:Y:S03]  /*7720*/  MUFU.EX2 R111, R111 ;  /* 0x0000006f006f7308 */ /* 0x000ea60000000800 */
[----:B------:R-:W-:Y:S01]  /*7730*/  FMUL.FTZ R19, R0, R87 ;  /* 0x0000005700137220 */ /* 0x000fe20000410000 */
[----:B-----5:R-:W-:Y:S01]  /*7740*/  F2FP.F16.F32.PACK_AB R85, R109, R114 ;  /* 0x000000726d55723e */ /* 0x020fe200000000ff */
[----:B------:R-:W-:Y:S01]  /*7750*/  FADD.FTZ R114, R114, R121 ;  /* 0x0000007972727221 */ /* 0x000fe20000010000 */
[----:B------:R-:W-:Y:S04]  /*7760*/  MOV R0, R3 ;  /* 0x0000000300007202 */ /* 0x000fe80000000f00 */
[----:B------:R-:W-:Y:S01]  /*7770*/  MUFU.EX2 R110, R110 ;  /* 0x0000006e006e7308 */ /* 0x000fe20000000800 */
[----:B------:R-:W-:Y:S01]  /*7780*/  FADD.FTZ R113, R113, R112 ;  /* 0x0000007071717221 */ /* 0x000fe20000010000 */
[----:B------:R-:W-:Y:S08]  /*7790*/  FADD.FTZ R109, R109, R114 ;  /* 0x000000726d6d7221 */ /* 0x000ff00000010000 */
[----:B------:R-:W3:Y:S01]  /*77a0*/  MUFU.EX2 R115, R115 ;  /* 0x0000007300737308 */ /* 0x000ee20000000800 */
[C---:B--2---:R-:W-:Y:S01]  /*77b0*/  F2FP.F16.F32.PACK_AB R86, R111.reuse, R108 ;  /* 0x0000006c6f56723e */ /* 0x044fe200000000ff */
[C---:B----4-:R-:W-:Y:S03]  /*77c0*/  HMMA.16816.F32 R16, R96.reuse, R88, R16 ;  /* 0x000000586010723c */ /* 0x050fe60000001810 */
[----:B------:R-:W-:Y:S03]  /*77d0*/  FADD.FTZ R108, R108, R113 ;  /* 0x000000716c6c7221 */ /* 0x000fe60000010000 */
[----:B------:R-:W-:Y:S01]  /*77e0*/  HMMA.16816.F32 R80, R96, R90, R80 ;  /* 0x0000005a6050723c */ /* 0x000fe20000001850 */
[----:B------:R-:W2:Y:S01]  /*77f0*/  LDSM.16.MT88.4 R88, [R136+0x8800] ;  /* 0x008800008858783b */ /* 0x000ea20000004200 */
[----:B------:R-:W-:Y:S03]  /*7800*/  MUFU.EX2 R173, R173 ;  /* 0x000000ad00ad7308 */ /* 0x000fe60000000800 */
[----:B------:R-:W-:Y:S04]  /*7810*/  FADD.FTZ R111, R111, R108 ;  /* 0x0000006c6f6f7221 */ /* 0x000fe80000010000 */
[----:B------:R-:W4:Y:S03]  /*7820*/  LDSM.16.MT88.4 R96, [R135+0x8800] ;  /* 0x008800008760783b */ /* 0x000f260000004200 */
[----:B------:R-:W-:Y:S01]  /*7830*/  MUFU.EX2 R32, R32 ;  /* 0x0000002000207308 */ /* 0x000fe20000000800 */
[C---:B---3--:R-:W-:Y:S01]  /*7840*/  F2FP.F16.F32.PACK_AB R87, R115.reuse, R110 ;  /* 0x0000006e7357723e */ /* 0x048fe200000000ff */
[----:B------:R-:W-:Y:S04]  /*7850*/  FADD.FTZ R110, R110, R109 ;  /* 0x0000006d6e6e7221 */ /* 0x000fe80000010000 */
[----:B------:R-:W-:Y:S02]  /*7860*/  FADD.FTZ R115, R115, R110 ;  /* 0x0000006e73737221 */ /* 0x000fe40000010000 */
[C---:B------:R-:W-:Y:S02]  /*7870*/  HMMA.16816.F32 R4, R84.reuse, R104, R4 ;  /* 0x000000685404723c */ /* 0x040fe40000001804 */
[----:B------:R-:W-:Y:S04]  /*7880*/  MUFU.EX2 R34, R34 ;  /* 0x0000002200227308 */ /* 0x000fe80000000800 */
[C---:B------:R-:W-:Y:S05]  /*7890*/  HMMA.16816.F32 R8, R84.reuse, R106, R8 ;  /* 0x0000006a5408723c */ /* 0x040fea0000001808 */
[--C-:B------:R-:W-:Y:S01]  /*78a0*/  FFMA.FTZ R104, R20, UR4, -R120.reuse ;  /* 0x0000000414687c23 */ /* 0x100fe20008010878 */
[C---:B-1----:R-:W-:Y:S05]  /*78b0*/  HMMA.16816.F32 R36, R84.reuse, R92, R36 ;  /* 0x0000005c5424723c */ /* 0x042fea0000001824 */
[----:B------:R-:W-:Y:S01]  /*78c0*/  FFMA.FTZ R105, R21, UR4, -R120 ;  /* 0x0000000415697c23 */ /* 0x000fe20008010878 */
[C---:B------:R-:W-:Y:S01]  /*78d0*/  HMMA.16816.F32 R40, R84.reuse, R94, R40 ;  /* 0x0000005e5428723c */ /* 0x040fe20000001828 */
[----:B------:R-:W1:Y:S01]  /*78e0*/  LDSM.16.MT88.4 R92, [R139+0xa800] ;  /* 0x00a800008b5c783b */ /* 0x000e620000004200 */
[----:B------:R-:W-:Y:S03]  /*78f0*/  MUFU.EX2 R104, R104 ;  /* 0x0000006800687308 */ /* 0x000fe60000000800 */
[--C-:B------:R-:W-:Y:S01]  /*7900*/  FFMA.FTZ R106, R22, UR4, -R122.reuse ;  /* 0x00000004166a7c23 */ /* 0x100fe2000801087a */
[C---:B--2---:R-:W-:Y:S06]  /*7910*/  HMMA.16816.F32 R44, R84.reuse, R88, R44 ;  /* 0x00000058542c723c */ /* 0x044fec000000182c */
[----:B------:R-:W2:Y:S01]  /*7920*/  MUFU.EX2 R105, R105 ;  /* 0x0000006900697308 */ /* 0x000ea20000000800 */
[----:B------:R-:W-:Y:S01]  /*7930*/  F2FP.F16.F32.PACK_AB R22, R125, R124 ;  /* 0x0000007c7d16723e */ /* 0x000fe200000000ff */
[C---:B------:R-:W-:Y:S01]  /*7940*/  HMMA.16816.F32 R48, R84.reuse, R90, R48 ;  /* 0x0000005a5430723c */ /* 0x040fe20000001830 */
[----:B------:R-:W3:Y:S02]  /*7950*/  LDSM.16.MT88.4 R88, [R137+0xa800] ;  /* 0x00a800008958783b */ /* 0x000ee40000004200 */
[----:B------:R-:W-:Y:S03]  /*7960*/  FFMA.FTZ R107, R23, UR4, -R122 ;  /* 0x00000004176b7c23 */ /* 0x000fe6000801087a */
[C---:B----4-:R-:W-:Y:S02]  /*7970*/  HMMA.16816.F32 R52, R84.reuse, R96, R52 ;  /* 0x000000605434723c */ /* 0x050fe40000001834 */
[----:B------:R-:W-:Y:S03]  /*7980*/  MUFU.EX2 R106, R106 ;  /* 0x0000006a006a7308 */ /* 0x000fe60000000800 */
[----:B------:R-:W-:Y:S01]  /*7990*/  F2FP.F16.F32.PACK_AB R23, R127, R126 ;  /* 0x0000007e7f17723e */ /* 0x000fe200000000ff */
[C---:B------:R-:W-:Y:S01]  /*79a0*/  HMMA.16816.F32 R56, R84.reuse, R98, R56 ;  /* 0x000000625438723c */ /* 0x040fe20000001838 */
[----:B------:R-:W4:Y:S05]  /*79b0*/  LDSM.16.MT88.4 R96, [R136+0xa800] ;  /* 0x00a800008860783b */ /* 0x000f2a0000004200 */
[----:B------:R-:W5:Y:S01]  /*79c0*/  MUFU.EX2 R107, R107 ;  /* 0x0000006b006b7308 */ /* 0x000f620000000800 */
[----:B--2---:R-:W-:Y:S01]  /*79d0*/  F2FP.F16.F32.PACK_AB R20, R105, R104 ;  /* 0x000000686914723e */ /* 0x004fe200000000ff */
[----:B------:R-:W-:Y:S03]  /*79e0*/  FFMA.FTZ R120, R33, UR4, -R120 ;  /* 0x0000000421787c23 */ /* 0x000fe60008010878 */
[----:B------:R-:W-:Y:S01]  /*79f0*/  FFMA.FTZ R122, R35, UR4, -R122 ;  /* 0x00000004237a7c23 */ /* 0x000fe2000801087a */
[----:B------:R-:W-:Y:S04]  /*7a00*/  FADD.FTZ R104, R104, R111 ;  /* 0x0000006f68687221 */ /* 0x000fe80000010000 */
[----:B------:R-:W2:Y:S01]  /*7a10*/  MUFU.EX2 R33, R120 ;  /* 0x0000007800217308 */ /* 0x000ea20000000800 */
[----:B------:R-:W-:Y:S04]  /*7a20*/  FADD.FTZ R105, R105, R104 ;  /* 0x0000006869697221 */ /* 0x000fe80000010000 */
[----:B------:R-:W-:Y:S01]  /*7a30*/  FADD.FTZ R124, R124, R105 ;  /* 0x000000697c7c7221 */ /* 0x000fe20000010000 */
[C---:B-1----:R-:W-:Y:S04]  /*7a40*/  HMMA.16816.F32 R60, R84.reuse, R92, R60 ;  /* 0x0000005c543c723c */ /* 0x042fe8000000183c */
[----:B------:R-:W1:Y:S01]  /*7a50*/  MUFU.EX2 R35, R122 ;  /* 0x0000007a00237308 */ /* 0x000e620000000800 */
[----:B-----5:R-:W-:Y:S01]  /*7a60*/  F2FP.F16.F32.PACK_AB R21, R107, R106 ;  /* 0x0000006a6b15723e */ /* 0x020fe200000000ff */
[----:B------:R-:W-:Y:S01]  /*7a70*/  FADD.FTZ R106, R106, R115 ;  /* 0x000000736a6a7221 */ /* 0x000fe20000010000 */
[----:B------:R-:W-:Y:S01]  /*7a80*/  FADD.FTZ R125, R125, R124 ;  /* 0x0000007c7d7d7221 */ /* 0x000fe20000010000 */
[C---:B------:R-:W-:Y:S01]  /*7a90*/  HMMA.16816.F32 R64, R84.reuse, R94, R64 ;  /* 0x0000005e5440723c */ /* 0x040fe20000001840 */
[----:B------:R-:W5:Y:S02]  /*7aa0*/  LDSM.16.MT88.4 R92, [R135+0xa800] ;  /* 0x00a80000875c783b */ /* 0x000f640000004200 */
[----:B------:R-:W-:Y:S03]  /*7ab0*/  FADD.FTZ R107, R107, R106 ;  /* 0x0000006a6b6b7221 */ /* 0x000fe60000010000 */
[C---:B---3--:R-:W-:Y:S05]  /*7ac0*/  HMMA.16816.F32 R68, R84.reuse, R88, R68 ;  /* 0x000000585444723c */ /* 0x048fea0000001844 */
[----:B------:R-:W-:Y:S01]  /*7ad0*/  FADD.FTZ R126, R126, R107 ;  /* 0x0000006b7e7e7221 */ /* 0x000fe20000010000 */
[C---:B------:R-:W-:Y:S01]  /*7ae0*/  HMMA.16816.F32 R12, R84.reuse, R90, R12 ;  /* 0x0000005a540c723c */ /* 0x040fe2000000180c */
[----:B------:R-:W3:Y:S04]  /*7af0*/  LDSM.16.MT88.4 R88, [R139+0x9000] ;  /* 0x009000008b58783b */ /* 0x000ee80000004200 */
[----:B------:R-:W-:Y:S01]  /*7b00*/  FADD.FTZ R127, R127, R126 ;  /* 0x0000007e7f7f7221 */ /* 0x000fe20000010000 */
[C---:B----4-:R-:W-:Y:S06]  /*7b10*/  HMMA.16816.F32 R72, R84.reuse, R96, R72 ;  /* 0x000000605448723c */ /* 0x050fec0000001848 */
[C---:B------:R-:W-:Y:S01]  /*7b20*/  HMMA.16816.F32 R76, R84.reuse, R98, R76 ;  /* 0x00000062544c723c */ /* 0x040fe2000000184c */
[----:B------:R-:W4:Y:S05]  /*7b30*/  LDSM.16.MT88.4 R96, [R137+0x9000] ;  /* 0x009000008960783b */ /* 0x000f2a0000004200 */
[C---:B-----5:R-:W-:Y:S06]  /*7b40*/  HMMA.16816.F32 R16, R84.reuse, R92, R16 ;  /* 0x0000005c5410723c */ /* 0x060fec0000001810 */
[----:B------:R-:W-:Y:S01]  /*7b50*/  HMMA.16816.F32 R80, R84, R94, R80 ;  /* 0x0000005e5450723c */ /* 0x000fe20000001850 */
[----:B------:R-:W5:Y:S05]  /*7b60*/  LDSM.16.MT88.4 R84, [R135+0x9000] ;  /* 0x009000008754783b */ /* 0x000f6a0000004200 */
[C---:B---3--:R-:W-:Y:S03]  /*7b70*/  HMMA.16816.F32 R4, R20.reuse, R88, R4 ;  /* 0x000000581404723c */ /* 0x048fe60000001804 */
[----:B------:R-:W-:Y:S03]  /*7b80*/  LDSM.16.MT88.4 R92, [R139+0x9800] ;  /* 0x009800008b5c783b */ /* 0x000fe60000004200 */
[C---:B------:R-:W-:Y:S05]  /*7b90*/  HMMA.16816.F32 R8, R20.reuse, R90, R8 ;  /* 0x0000005a1408723c */ /* 0x040fea0000001808 */
[----:B------:R-:W3:Y:S01]  /*7ba0*/  LDSM.16.MT88.4 R88, [R139+0xb000] ;  /* 0x00b000008b58783b */ /* 0x000ee20000004200 */
[C---:B----4-:R-:W-:Y:S06]  /*7bb0*/  HMMA.16816.F32 R36, R20.reuse, R96, R36 ;  /* 0x000000601424723c */ /* 0x050fec0000001824 */
[C---:B------:R-:W-:Y:S06]  /*7bc0*/  HMMA.16816.F32 R40, R20.reuse, R98, R40 ;  /* 0x000000621428723c */ /* 0x040fec0000001828 */
[C---:B------:R-:W-:Y:S06]  /*7bd0*/  HMMA.16816.F32 R44, R20.reuse, R24, R44 ;  /* 0x00000018142c723c */ /* 0x040fec000000182c */
[C---:B------:R-:W-:Y:S01]  /*7be0*/  HMMA.16816.F32 R48, R20.reuse, R26, R48 ;  /* 0x0000001a1430723c */ /* 0x040fe20000001830 */
[----:B------:R-:W4:Y:S05]  /*7bf0*/  LDSM.16.MT88.4 R24, [R137+0xb000] ;  /* 0x00b000008918783b */ /* 0x000f2a0000004200 */
[C---:B-----5:R-:W-:Y:S06]  /*7c00*/  HMMA.16816.F32 R52, R20.reuse, R84, R52 ;  /* 0x000000541434723c */ /* 0x060fec0000001834 */
[C---:B------:R-:W-:Y:S01]  /*7c10*/  HMMA.16816.F32 R56, R20.reuse, R86, R56 ;  /* 0x000000561438723c */ /* 0x040fe20000001838 */
[----:B------:R-:W5:Y:S05]  /*7c20*/  LDSM.16.MT88.4 R84, [R136+0xb000] ;  /* 0x00b000008854783b */ /* 0x000f6a0000004200 */
[C---:B---3--:R-:W-:Y:S06]  /*7c30*/  HMMA.16816.F32 R60, R20.reuse, R88, R60 ;  /* 0x00000058143c723c */ /* 0x048fec000000183c */
[C---:B------:R-:W-:Y:S01]  /*7c40*/  HMMA.16816.F32 R64, R20.reuse, R90, R64 ;  /* 0x0000005a1440723c */ /* 0x040fe20000001840 */
[----:B------:R-:W3:Y:S05]  /*7c50*/  LDSM.16.MT88.4 R88, [R135+0xb000] ;  /* 0x00b000008758783b */ /* 0x000eea0000004200 */
[C---:B----4-:R-:W-:Y:S06]  /*7c60*/  HMMA.16816.F32 R68, R20.reuse, R24, R68 ;  /* 0x000000181444723c */ /* 0x050fec0000001844 */
[C---:B------:R-:W-:Y:S01]  /*7c70*/  HMMA.16816.F32 R12, R20.reuse, R26, R12 ;  /* 0x0000001a140c723c */ /* 0x040fe2000000180c */
[----:B------:R-:W4:Y:S05]  /*7c80*/  LDSM.16.MT88.4 R24, [R137+0x9800] ;  /* 0x009800008918783b */ /* 0x000f2a0000004200 */
[C---:B-----5:R-:W-:Y:S06]  /*7c90*/  HMMA.16816.F32 R72, R20.reuse, R84, R72 ;  /* 0x000000541448723c */ /* 0x060fec0000001848 */
[C---:B------:R-:W-:Y:S06]  /*7ca0*/  HMMA.16816.F32 R76, R20.reuse, R86, R76 ;  /* 0x00000056144c723c */ /* 0x040fec000000184c */
[C---:B---3--:R-:W-:Y:S06]  /*7cb0*/  HMMA.16816.F32 R16, R20.reuse, R88, R16 ;  /* 0x000000581410723c */ /* 0x048fec0000001810 */
[----:B------:R-:W-:Y:S01]  /*7cc0*/  HMMA.16816.F32 R80, R20, R90, R80 ;  /* 0x0000005a1450723c */ /* 0x000fe20000001850 */
[----:B------:R-:W-:Y:S06]  /*7cd0*/  LDSM.16.MT88.4 R88, [R137+0xb800] ;  /* 0x00b800008958783b */ /* 0x000fec0000004200 */
[----:B------:R-:W-:Y:S01]  /*7ce0*/  F2FP.F16.F32.PACK_AB R20, R171, R170 ;  /* 0x000000aaab14723e */ /* 0x000fe200000000ff */
[----:B------:R-:W-:Y:S03]  /*7cf0*/  FADD.FTZ R170, R170, R125 ;  /* 0x0000007daaaa7221 */ /* 0x000fe60000010000 */
[----:B------:R-:W-:Y:S01]  /*7d00*/  F2FP.F16.F32.PACK_AB R21, R173, R172 ;  /* 0x000000acad15723e */ /* 0x000fe200000000ff */
[----:B------:R-:W-:Y:S01]  /*7d10*/  FADD.FTZ R172, R172, R127 ;  /* 0x0000007facac7221 */ /* 0x000fe20000010000 */
[----:B--2---:R-:W-:Y:S01]  /*7d20*/  F2FP.F16.F32.PACK_AB R22, R33, R32 ;  /* 0x000000202116723e */ /* 0x004fe200000000ff */
[----:B------:R-:W-:Y:S01]  /*7d30*/  FADD.FTZ R171, R171, R170 ;  /* 0x000000aaabab7221 */ /* 0x000fe20000010000 */
[----:B-1----:R-:W-:Y:S01]  /*7d40*/  F2FP.F16.F32.PACK_AB R23, R35, R34 ;  /* 0x000000222317723e */ /* 0x002fe200000000ff */
[----:B------:R-:W-:Y:S02]  /*7d50*/  FADD.FTZ R173, R173, R172 ;  /* 0x000000acadad7221 */ /* 0x000fe40000010000 */
[----:B------:R-:W-:Y:S02]  /*7d60*/  FADD.FTZ R32, R32, R171 ;  /* 0x000000ab20207221 */ /* 0x000fe40000010000 */
[----:B------:R-:W-:Y:S02]  /*7d70*/  FADD.FTZ R34, R34, R173 ;  /* 0x000000ad22227221 */ /* 0x000fe40000010000 */
[C---:B------:R-:W-:Y:S01]  /*7d80*/  HMMA.16816.F32 R96, R20.reuse, R92, R4 ;  /* 0x0000005c1460723c */ /* 0x040fe20000001804 */
[----:B------:R-:W1:Y:S02]  /*7d90*/  LDSM.16.MT88.4 R4, [R135+0x9800] ;  /* 0x009800008704783b */ /* 0x000e640000004200 */
[----:B------:R-:W-:Y:S01]  /*7da0*/  FADD.FTZ R167, R33, R32 ;  /* 0x0000002021a77221 */ /* 0x000fe20000010000 */
[----:B------:R-:W-:Y:S02]  /*7db0*/  FADD.FTZ R166, R35, R34 ;  /* 0x0000002223a67221 */ /* 0x000fe40000010000 */
[C---:B------:R-:W-:Y:S03]  /*7dc0*/  HMMA.16816.F32 R92, R20.reuse, R94, R8 ;  /* 0x0000005e145c723c */ /* 0x040fe60000001808 */
[----:B------:R-:W2:Y:S03]  /*7dd0*/  LDSM.16.MT88.4 R8, [R139+0xb800] ;  /* 0x00b800008b08783b */ /* 0x000ea60000004200 */
[C---:B----4-:R-:W-:Y:S06]  /*7de0*/  HMMA.16816.F32 R36, R20.reuse, R24, R36 ;  /* 0x000000181424723c */ /* 0x050fec0000001824 */
[C---:B------:R-:W-:Y:S01]  /*7df0*/  HMMA.16816.F32 R40, R20.reuse, R26, R40 ;  /* 0x0000001a1428723c */ /* 0x040fe20000001828 */
[----:B------:R-:W3:Y:S05]  /*7e00*/  LDSM.16.MT88.4 R24, [R136+0xb800] ;  /* 0x00b800008818783b */ /* 0x000eea0000004200 */
[C---:B------:R-:W-:Y:S06]  /*7e10*/  HMMA.16816.F32 R44, R20.reuse, R28, R44 ;  /* 0x0000001c142c723c */ /* 0x040fec000000182c */
[C---:B------:R-:W-:Y:S06]  /*7e20*/  HMMA.16816.F32 R48, R20.reuse, R30, R48 ;  /* 0x0000001e1430723c */ /* 0x040fec0000001830 */
[C---:B-1----:R-:W-:Y:S06]  /*7e30*/  HMMA.16816.F32 R52, R20.reuse, R4, R52 ;  /* 0x000000041434723c */ /* 0x042fec0000001834 */
[C---:B------:R-:W-:Y:S01]  /*7e40*/  HMMA.16816.F32 R56, R20.reuse, R6, R56 ;  /* 0x000000061438723c */ /* 0x040fe20000001838 */
[----:B------:R-:W1:Y:S05]  /*7e50*/  LDSM.16.MT88.4 R4, [R135+0xb800] ;  /* 0x00b800008704783b */ /* 0x000e6a0000004200 */
[C---:B--2---:R-:W-:Y:S06]  /*7e60*/  HMMA.16816.F32 R60, R20.reuse, R8, R60 ;  /* 0x00000008143c723c */ /* 0x044fec000000183c */
[C---:B------:R-:W-:Y:S06]  /*7e70*/  HMMA.16816.F32 R64, R20.reuse, R10, R64 ;  /* 0x0000000a1440723c */ /* 0x040fec0000001840 */
[C---:B------:R-:W-:Y:S06]  /*7e80*/  HMMA.16816.F32 R68, R20.reuse, R88, R68 ;  /* 0x000000581444723c */ /* 0x040fec0000001844 */
[C---:B------:R-:W-:Y:S06]  /*7e90*/  HMMA.16816.F32 R88, R20.reuse, R90, R12 ;  /* 0x0000005a1458723c */ /* 0x040fec000000180c */
[C---:B---3--:R-:W-:Y:S06]  /*7ea0*/  HMMA.16816.F32 R72, R20.reuse, R24, R72 ;  /* 0x000000181448723c */ /* 0x048fec0000001848 */
[C---:B------:R-:W-:Y:S06]  /*7eb0*/  HMMA.16816.F32 R76, R20.reuse, R26, R76 ;  /* 0x0000001a144c723c */ /* 0x040fec000000184c */
[C---:B-1----:R-:W-:Y:S06]  /*7ec0*/  HMMA.16816.F32 R84, R20.reuse, R4, R16 ;  /* 0x000000041454723c */ /* 0x042fec0000001810 */
[----:B------:R-:W-:Y:S01]  /*7ed0*/  HMMA.16816.F32 R80, R20, R6, R80 ;  /* 0x000000061450723c */ /* 0x000fe20000001850 */
[----:B------:R-:W-:Y:S11]  /*7ee0*/  @!UPT UIADD3 URZ, URZ, URZ, URZ ;  /* 0x0000003f3f3ff290 */ /* 0x000ff6000fffe03f */
[----:B------:R-:W-:Y:S01]  /*7ef0*/  @!UPT UIADD3 URZ, URZ, URZ, URZ ;  /* 0x0000003f3f3ff290 */ /* 0x000fe2000fffe03f */
[----:B------:R-:W-:Y:S11]  /*7f00*/  @P0 BRA `(.L_x_622) ;  /* 0xffffffe000bc0947 */ /* 0x000ff6000383ffff */
.L_x_621:
[----:B------:R-:W1:Y:S01]  /*7f10*/  SHFL.BFLY PT, R8, R167, 0x2, 0x1f ;  /* 0x0c401f00a7087f89 */ /* 0x000e6200000e0000 */
[----:B------:R-:W-:Y:S01]  /*7f20*/  MOV R6, 0x3f800000 ;  /* 0x3f80000000067802 */ /* 0x000fe20000000f00 */
[----:B------:R-:W2:Y:S01]  /*7f30*/  S2UR UR4, SR_CgaCtaId ;  /* 0x00000000000479c3 */ /* 0x000ea20000008800 */
[----:B------:R-:W-:Y:S01]  /*7f40*/  MOV R7, 0x3f800000 ;  /* 0x3f80000000077802 */ /* 0x000fe20000000f00 */
[----:B------:R-:W3:Y:S01]  /*7f50*/  SHFL.BFLY PT, R9, R166, 0x2, 0x1f ;  /* 0x0c401f00a6097f89 */ /* 0x000ee200000e0000 */
[----:B------:R-:W-:Y:S01]  /*7f60*/  ISETP.NE.AND P0, PT, R149, -0x1, PT ;  /* 0xffffffff9500780c */ /* 0x000fe20003f05270 */
[----:B------:R-:W-:Y:S01]  /*7f70*/  UMOV UR5, 0x400 ;  /* 0x0000040000057882 */ /* 0x000fe20000000000 */
[----:B------:R-:W-:Y:S01]  /*7f80*/  MOV R14, 0x20 ;  /* 0x00000020000e7802 */ /* 0x000fe20000000f00 */
[----:B------:R-:W4:Y:S01]  /*7f90*/  S2R R0, SR_TID.X ;  /* 0x0000000000007919 */ /* 0x000f220000002100 */
[----:B------:R-:W-:Y:S01]  /*7fa0*/  MOV R13, 0x40 ;  /* 0x00000040000d7802 */ /* 0x000fe20000000f00 */
[----:B-1----:R-:W-:Y:S01]  /*7fb0*/  FADD.FTZ R8, R8, R167 ;  /* 0x000000a708087221 */ /* 0x002fe20000010000 */
[----:B--2---:R-:W-:Y:S01]  /*7fc0*/  ULEA UR4, UR4, UR5, 0x18 ;  /* 0x0000000504047291 */ /* 0x004fe2000f8ec03f */
[----:B---3--:R-:W-:-:S03]  /*7fd0*/  FADD.FTZ R9, R9, R166 ;  /* 0x000000a609097221 */ /* 0x008fc60000010000 */
[----:B------:R-:W1:Y:S04]  /*7fe0*/  SHFL.BFLY PT, R5, R8, 0x1, 0x1f ;  /* 0x0c201f0008057f89 */ /* 0x000e6800000e0000 */
[----:B------:R-:W2:Y:S01]  /*7ff0*/  SHFL.BFLY PT, R4, R9, 0x1, 0x1f ;  /* 0x0c201f0009047f89 */ /* 0x000ea200000e0000 */
[----:B-1----:R-:W-:Y:S01]  /*8000*/  FADD.FTZ R5, R8, R5 ;  /* 0x0000000508057221 */ /* 0x002fe20000010000 */
[----:B--2---:R-:W-:-:S04]  /*8010*/  FADD.FTZ R4, R9, R4 ;  /* 0x0000000409047221 */ /* 0x004fc80000010000 */
[----:B------:R-:W-:Y:S02]  /*8020*/  FSETP.NE.FTZ.AND P4, PT, R5, RZ, PT ;  /* 0x000000ff0500720b */ /* 0x000fe40003f95000 */
[----:B----4-:R-:W-:Y:S02]  /*8030*/  SHF.R.S32.HI R9, RZ, 0x1f, R0 ;  /* 0x0000001fff097819 */ /* 0x010fe40000011400 */
[----:B------:R-:W-:-:S09]  /*8040*/  FSETP.NE.FTZ.AND P3, PT, R4, RZ, PT ;  /* 0x000000ff0400720b */ /* 0x000fd20003f75000 */
[----:B------:R-:W1:Y:S08]  /*8050*/  @P4 MUFU.RCP R6, R5 ;  /* 0x0000000500064308 */ /* 0x000e700000001000 */
[----:B------:R-:W2:Y:S01]  /*8060*/  @P3 MUFU.RCP R7, R4 ;  /* 0x0000000400073308 */ /* 0x000ea20000001000 */
        /* <DEDUP_REMOVED lines=32> */
[----:B------:R-:W-:Y:S01]  /*8270*/  LEA.HI R6, R9, R0, RZ, 0x2 ;  /* 0x0000000009067211 */ /* 0x000fe200078f10ff */
[C---:B--2---:R-:W-:Y:S01]  /*8280*/  FMUL.FTZ R99, R7.reuse, R99 ;  /* 0x0000006307637220 */ /* 0x044fe20000410000 */
[C---:B------:R-:W-:Y:S01]  /*8290*/  FMUL.FTZ R98, R7.reuse, R98 ;  /* 0x0000006207627220 */ /* 0x040fe20000410000 */
[C---:B------:R-:W-:Y:S01]  /*82a0*/  FMUL.FTZ R95, R7.reuse, R95 ;  /* 0x0000005f075f7220 */ /* 0x040fe20000410000 */
[--C-:B------:R-:W-:Y:S01]  /*82b0*/  SHF.R.S32.HI R11, RZ, 0x2, R6.reuse ;  /* 0x00000002ff0b7819 */ /* 0x100fe20000011406 */
[C---:B------:R-:W-:Y:S01]  /*82c0*/  FMUL.FTZ R94, R7.reuse, R94 ;  /* 0x0000005e075e7220 */ /* 0x040fe20000410000 */
        /* <DEDUP_REMOVED lines=14> */
[----:B------:R-:W1:Y:S01]  /*83b0*/  @P0 LDC.64 R10, c[0x0][0x298] ;  /* 0x0000a600ff0a0b82 */ /* 0x000e620000000a00 */
        /* <DEDUP_REMOVED lines=18> */
[----:B------:R-:W-:-:S02]  /*84e0*/  LOP3.LUT R7, R6, 0x3ffffffc, RZ, 0xc0, !PT ;  /* 0x3ffffffc06077812 */ /* 0x000fc400078ec0ff */
[----:B------:R-:W-:Y:S02]  /*84f0*/  LEA.HI R9, R9, R0, RZ, 0x5 ;  /* 0x0000000009097211 */ /* 0x000fe400078f28ff */
[----:B------:R-:W-:Y:S01]  /*8500*/  SHF.L.U32 R6, R8, 0x6, RZ ;  /* 0x0000000608067819 */ /* 0x000fe200000006ff */
[----:B-1----:R-:W-:Y:S01]  /*8510*/  @P0 IMAD.WIDE.U32 R16, R149, R10, RZ ;  /* 0x0000000a95100225 */ /* 0x002fe200078e00ff */
[----:B------:R-:W-:Y:S02]  /*8520*/  SHF.R.S32.HI R12, RZ, 0x5, R9 ;  /* 0x00000005ff0c7819 */ /* 0x000fe40000011409 */
[----:B------:R-:W-:Y:S02]  /*8530*/  IADD3 R7, -R7, R0, RZ ;  /* 0x0000000007077210 */ /* 0x000fe40007ffe1ff */
[----:B------:R-:W-:Y:S02]  /*8540*/  LOP3.LUT R6, R6, 0x1c0, RZ, 0xc0, !PT ;  /* 0x000001c006067812 */ /* 0x000fe400078ec0ff */
[----:B------:R-:W-:-:S02]  /*8550*/  LEA R7, R12, R7, 0x9 ;  /* 0x000000070c077211 */ /* 0x000fc400078e48ff */
[----:B------:R-:W-:Y:S02]  /*8560*/  LEA.HI R6, R6, R6, RZ, 0x1d ;  /* 0x0000000606067211 */ /* 0x000fe400078fe8ff */
[----:B------:R-:W-:Y:S02]  /*8570*/  R2P PR, R8, 0x6 ;  /* 0x0000000608007804 */ /* 0x000fe40000000000 */
[----:B------:R-:W-:Y:S01]  /*8580*/  LEA R6, R7, R6, 0x1 ;  /* 0x0000000607067211 */ /* 0x000fe200078e08ff */
[----:B------:R-:W-:Y:S01]  /*8590*/  @P0 IMAD R7, R149, R11, R17 ;  /* 0x0000000b95070224 */ /* 0x000fe200078e0211 */
[----:B------:R-:W-:Y:S02]  /*85a0*/  F2FP.F16.F32.PACK_AB R96, R97, R96 ;  /* 0x000000606160723e */ /* 0x000fe400000000ff */
[----:B------:R-:W-:Y:S02]  /*85b0*/  LEA R15, R6, UR4, 0x1 ;  /* 0x00000004060f7c11 */ /* 0x000fe4000f8e08ff */
[----:B------:R-:W-:-:S02]  /*85c0*/  F2FP.F16.F32.PACK_AB R98, R99, R98 ;  /* 0x000000626362723e */ /* 0x000fc400000000ff */
[----:B------:R-:W-:Y:S02]  /*85d0*/  F2FP.F16.F32.PACK_AB R92, R93, R92 ;  /* 0x0000005c5d5c723e */ /* 0x000fe400000000ff */
[----:B------:R-:W-:Y:S02]  /*85e0*/  F2FP.F16.F32.PACK_AB R94, R95, R94 ;  /* 0x0000005e5f5e723e */ /* 0x000fe400000000ff */
[----:B------:R-:W-:Y:S02]  /*85f0*/  F2FP.F16.F32.PACK_AB R36, R37, R36 ;  /* 0x000000242524723e */ /* 0x000fe400000000ff */
[----:B------:R-:W-:Y:S02]  /*8600*/  F2FP.F16.F32.PACK_AB R38, R39, R38 ;  /* 0x000000262726723e */ /* 0x000fe400000000ff */
[----:B------:R-:W-:Y:S02]  /*8610*/  F2FP.F16.F32.PACK_AB R40, R41, R40 ;  /* 0x000000282928723e */ /* 0x000fe400000000ff */
        /* <DEDUP_REMOVED lines=18> */
[----:B------:R-:W-:-:S02]  /*8740*/  @P0 MOV R10, R16 ;  /* 0x00000010000a0202 */ /* 0x000fc40000000f00 */
[----:B------:R-:W-:Y:S02]  /*8750*/  SEL R14, R14, 0xffffffe0, !P1 ;  /* 0xffffffe00e0e7807 */ /* 0x000fe40004800000 */
[----:B------:R-:W-:Y:S01]  /*8760*/  SEL R13, R13, 0xffffffc0, !P2 ;  /* 0xffffffc00d0d7807 */ /* 0x000fe20005000000 */
[----:B------:R-:W-:Y:S06]  /*8770*/  @P0 BRA `(.L_x_625) ;  /* 0x0000000000200947 */ /* 0x000fec0003800000 */
[----:B------:R-:W1:Y:S01]  /*8780*/  S2R R10, SR_CTAID.Y ;  /* 0x00000000000a7919 */ /* 0x000e620000002600 */
[----:B------:R-:W2:Y:S01]  /*8790*/  LDC.64 R6, c[0x0][0x290] ;  /* 0x0000a400ff067b82 */ /* 0x000ea20000000a00 */
[----:B-1----:R-:W-:Y:S01]  /*87a0*/  SHF.R.S32.HI R11, RZ, 0x1f, R10 ;  /* 0x0000001fff0b7819 */ /* 0x002fe2000001140a */
[----:B--2---:R-:W-:-:S04]  /*87b0*/  IMAD.WIDE.U32 R16, R10, R6, RZ ;  /* 0x000000060a107225 */ /* 0x004fc800078e00ff */
[----:B------:R-:W-:-:S04]  /*87c0*/  IMAD R11, R11, R6, RZ ;  /* 0x000000060b0b7224 */ /* 0x000fc800078e02ff */
[----:B------:R-:W-:Y:S01]  /*87d0*/  IMAD R7, R10, R7, R11 ;  /* 0x000000070a077224 */ /* 0x000fe200078e020b */
[----:B------:R-:W-:-:S04]  /*87e0*/  MOV R10, R16 ;  /* 0x00000010000a7202 */ /* 0x000fc80000000f00 */
[----:B------:R-:W-:-:S07]  /*87f0*/  IADD3 R7, R17, R7, RZ ;  /* 0x0000000711077210 */ /* 0x000fce0007ffe0ff */
.L_x_625:
[----:B------:R-:W-:Y:S01]  /*8800*/  ULDC.U8 UR4, c[0x0][0x3d8] ;  /* 0x0000f60000047ab9 */ /* 0x000fe20000000000 */
[----:B------:R-:W-:Y:S01]  /*8810*/  LOP3.LUT R8, R8, 0x1, RZ, 0xc0, !PT ;  /* 0x0000000108087812 */ /* 0x000fe200078ec0ff */
[----:B------:R-:W-:Y:S01]  /*8820*/  VIADD R17, R15, 0xfffffff0 ;  /* 0xfffffff00f117836 */ /* 0x000fe20000000000 */
[----:B------:R-:W-:Y:S01]  /*8830*/  ISETP.NE.AND P1, PT, RZ, UR4, PT ;  /* 0x00000004ff007c0c */ /* 0x000fe2000bf25270 */
[----:B------:R-:W-:Y:S01]  /*8840*/  ULDC.U8 UR4, c[0x0][0x3d9] ;  /* 0x0000f64000047ab9 */ /* 0x000fe20000000000 */
[----:B------:R-:W-:Y:S02]  /*8850*/  F2FP.F16.F32.PACK_AB R74, R75, R74 ;  /* 0x0000004a4b4a723e */ /* 0x000fe400000000ff */
[----:B------:R-:W-:Y:S02]  /*8860*/  CS2R R20, SRZ ;  /* 0x0000000000147805 */ /* 0x000fe4000001ff00 */
[----:B------:R-:W-:Y:S02]  /*8870*/  ISETP.NE.OR P6, PT, RZ, UR4, !P1 ;  /* 0x00000004ff007c0c */ /* 0x000fe4000cfc5670 */
[----:B------:R-:W-:-:S02]  /*8880*/  F2FP.F16.F32.PACK_AB R76, R77, R76 ;  /* 0x0000004c4d4c723e */ /* 0x000fc400000000ff */
[----:B------:R-:W-:Y:S02]  /*8890*/  ISETP.NE.U32.AND P2, PT, R8, 0x1, PT ;  /* 0x000000010800780c */ /* 0x000fe40003f45070 */
[----:B------:R-:W-:Y:S02]  /*88a0*/  F2FP.F16.F32.PACK_AB R78, R79, R78 ;  /* 0x0000004e4f4e723e */ /* 0x000fe400000000ff */
[----:B------:R-:W-:Y:S02]  /*88b0*/  F2FP.F16.F32.PACK_AB R84, R85, R84 ;  /* 0x000000545554723e */ /* 0x000fe400000000ff */
[----:B------:R-:W-:Y:S02]  /*88c0*/  F2FP.F16.F32.PACK_AB R86, R87, R86 ;  /* 0x000000565756723e */ /* 0x000fe400000000ff */
[----:B------:R-:W-:Y:S02]  /*88d0*/  F2FP.F16.F32.PACK_AB R80, R81, R80 ;  /* 0x000000505150723e */ /* 0x000fe400000000ff */
[----:B------:R-:W-:Y:S01]  /*88e0*/  PLOP3.LUT P5, PT, PT, PT, PT, 0x8, 0x0 ;  /* 0x000000000000781c */ /* 0x000fe20003fae170 */
[----:B------:R-:W-:-:S12]  /*88f0*/  @P6 BRA `(.L_x_626) ;  /* 0x00000000001c6947 */ /* 0x000fd80003800000 */
[----:B------:R-:W1:Y:S01]  /*8900*/  S2R R6, SR_CTAID.Y ;  /* 0x0000000000067919 */ /* 0x000e620000002600 */
[----:B------:R-:W1:Y:S01]  /*8910*/  LDC R11, c[0x0][0x2c4] ;  /* 0x0000b100ff0b7b82 */ /* 0x000e620000000800 */
[----:B------:R-:W-:Y:S01]  /*8920*/  PLOP3.LUT P5, PT, PT, PT, PT, 0x80, 0x0 ;  /* 0x000000000000781c */ /* 0x000fe20003faf070 */
[----:B-1----:R-:W-:-:S05]  /*8930*/  IMAD R6, R6, R11, RZ ;  /* 0x0000000b06067224 */ /* 0x002fca00078e02ff */
[----:B------:R-:W-:-:S04]  /*8940*/  SEL R6, R6, R149, !P0 ;  /* 0x0000009506067207 */ /* 0x000fc80004000000 */
[--C-:B------:R-:W-:Y:S01]  /*8950*/  SHF.R.S32.HI R21, RZ, 0x1f, R6.reuse ;  /* 0x0000001fff157819 */ /* 0x100fe20000011406 */
[----:B------:R-:W-:-:S07]  /*8960*/  IMAD.MOV.U32 R20, RZ, RZ, R6 ;  /* 0x000000ffff147224 */ /* 0x000fce00078e0006 */
.L_x_626:
[----:B------:R-:W-:Y:S01]  /*8970*/  ISETP.NE.AND P0, PT, RZ, UR4, PT ;  /* 0x00000004ff007c0c */ /* 0x000fe2000bf05270 */
[C---:B------:R-:W-:Y:S01]  /*8980*/  @P2 VIADD R17, R15.reuse, 0x10 ;  /* 0x000000100f112836 */ /* 0x040fe20000000000 */
[----:B------:R-:W-:Y:S01]  /*8990*/  STS [R15], R96 ;  /* 0x000000600f007388 */ /* 0x000fe20000000800 */
[----:B------:R-:W-:Y:S01]  /*89a0*/  IMAD.IADD R11, R15, 0x1, R14 ;  /* 0x000000010f0b7824 */ /* 0x000fe200078e020e */
[----:B------:R-:W-:Y:S01]  /*89b0*/  F2FP.F16.F32.PACK_AB R82, R83, R82 ;  /* 0x000000525352723e */ /* 0x000fe200000000ff */
[----:B------:R-:W-:Y:S01]  /*89c0*/  IMAD.IADD R25, R15, 0x1, R13 ;  /* 0x000000010f197824 */ /* 0x000fe200078e020d */
[----:B------:R-:W-:Y:S01]  /*89d0*/  IADD3 R23, R14, R17, RZ ;  /* 0x000000110e177210 */ /* 0x000fe20007ffe0ff */
[----:B------:R-:W-:Y:S01]  /*89e0*/  STS [R15+0x400], R98 ;  /* 0x000400620f007388 */ /* 0x000fe20000000800 */
[----:B------:R-:W-:Y:S01]  /*89f0*/  IMAD.IADD R27, R13, 0x1, R17 ;  /* 0x000000010d1b7824 */ /* 0x000fe200078e0211 */
[----:B------:R-:W-:Y:S01]  /*8a00*/  IADD3 R29, R11, R13, RZ ;  /* 0x0000000d0b1d7210 */ /* 0x000fe20007ffe0ff */
[----:B------:R-:W-:Y:S01]  /*8a10*/  @P4 MUFU.LG2 R5, R5 ;  /* 0x0000000500054308 */ /* 0x000fe20000000c00 */
[----:B------:R-:W-:Y:S01]  /*8a20*/  STS [R17], R92 ;  /* 0x0000005c11007388 */ /* 0x000fe20000000800 */
[----:B------:R-:W-:Y:S01]  /*8a30*/  IMAD.IADD R13, R23, 0x1, R13 ;  /* 0x00000001170d7824 */ /* 0x000fe200078e020d */
[----:B------:R-:W1:Y:S01]  /*8a40*/  @!P0 LDC R6, c[0x0][0x2c4] ;  /* 0x0000b100ff068b82 */ /* 0x000e620000000800 */
[----:B------:R-:W-:Y:S01]  /*8a50*/  PLOP3.LUT P2, PT, PT, PT, PT, 0x8, 0x0 ;  /* 0x000000000000781c */ /* 0x000fe20003f4e170 */
[----:B------:R-:W-:Y:S01]  /*8a60*/  STS [R17+0x400], R94 ;  /* 0x0004005e11007388 */ /* 0x000fe20000000800 */
[----:B------:R-:W-:Y:S01]  /*8a70*/  @!P0 PLOP3.LUT P2, PT, P1, PT, PT, 0x80, 0x0 ;  /* 0x000000000000881c */ /* 0x000fe20000f4f070 */
[----:B------:R-:W-:Y:S01]  /*8a80*/  BSSY B0, `(.L_x_627) ;  /* 0x000005c000007945 */ /* 0x000fe20003800000 */
[----:B------:R-:W-:Y:S01]  /*8a90*/  LOP3.LUT R9, R9, 0xffffffe0, RZ, 0xc0, !PT ;  /* 0xffffffe009097812 */ /* 0x000fe200078ec0ff */
[----:B------:R-:W-:Y:S01]  /*8aa0*/  STS [R11], R36 ;  /* 0x000000240b007388 */ /* 0x000fe20000000800 */
[----:B------:R-:W2:Y:S01]  /*8ab0*/  @P3 MUFU.LG2 R4, R4 ;  /* 0x0000000400043308 */ /* 0x000ea20000000c00 */
[----:B------:R-:W3:Y:S01]  /*8ac0*/  @!P0 LDC R31, c[0x0][0x270] ;  /* 0x00009c00ff1f8b82 */ /* 0x000ee20000000800 */
[----:B------:R-:W-:Y:S01]  /*8ad0*/  IADD3 R9, -R9, R0, RZ ;  /* 0x0000000009097210 */ /* 0x000fe20007ffe1ff */
[----:B------:R-:W-:Y:S04]  /*8ae0*/  STS [R11+0x400], R38 ;  /* 0x000400260b007388 */ /* 0x000fe80000000800 */
[----:B------:R-:W-:Y:S02]  /*8af0*/  STS [R23], R40 ;  /* 0x0000002817007388 */ /* 0x000fe40000000800 */
[----:B------:R-:W4:Y:S02]  /*8b00*/  @P0 LDC.64 R18, c[0x0][0x2c0] ;  /* 0x0000b000ff120b82 */ /* 0x000f240000000a00 */
[----:B------:R-:W-:Y:S04]  /*8b10*/  STS [R23+0x400], R42 ;  /* 0x0004002a17007388 */ /* 0x000fe80000000800 */
[----:B------:R-:W-:Y:S02]  /*8b20*/  STS [R25], R44 ;  /* 0x0000002c19007388 */ /* 0x000fe40000000800 */
[----:B-1----:R-:W1:Y:S01]  /*8b30*/  @P2 LDC R6, c[0x0][0x2e4] ;  /* 0x0000b900ff062b82 */ /* 0x002e620000000800 */
[----:B------:R-:W-:Y:S01]  /*8b40*/  LOP3.LUT P2, RZ, R9, 0x3, RZ, 0xc0, !PT ;  /* 0x0000000309ff7812 */ /* 0x000fe2000784c0ff */
[----:B------:R-:W-:Y:S01]  /*8b50*/  STS [R25+0x400], R46 ;  /* 0x0004002e19007388 */ /* 0x000fe20000000800 */
[----:B------:R-:W-:-:S03]  /*8b60*/  IMAD.MOV.U32 R9, RZ, RZ, 0x7f800000 ;  /* 0x7f800000ff097424 */ /* 0x000fc600078e00ff */
[----:B------:R-:W-:Y:S02]  /*8b70*/  STS [R27], R48 ;  /* 0x000000301b007388 */ /* 0x000fe40000000800 */
[----:B------:R-:W5:Y:S02]  /*8b80*/  @P4 LDC R0, c[0x0][0x2e8] ;  /* 0x0000ba00ff004b82 */ /* 0x000f640000000800 */
[----:B------:R-:W-:Y:S04]  /*8b90*/  STS [R27+0x400], R50 ;  /* 0x000400321b007388 */ /* 0x000fe80000000800 */
[----:B------:R-:W-:Y:S01]  /*8ba0*/  STS [R29], R52 ;  /* 0x000000341d007388 */ /* 0x000fe20000000800 */
[----:B----4-:R-:W-:Y:S01]  /*8bb0*/  @P0 IMAD R18, R19, R18, RZ ;  /* 0x0000001213120224 */ /* 0x010fe200078e02ff */
[----:B------:R-:W-:-:S02]  /*8bc0*/  SHF.R.S32.HI R19, RZ, 0x1f, R12 ;  /* 0x0000001fff137819 */ /* 0x000fc4000001140c */
[----:B------:R-:W-:Y:S02]  /*8bd0*/  STS [R29+0x400], R54 ;  /* 0x000400361d007388 */ /* 0x000fe40000000800 */
[----:B------:R-:W-:Y:S02]  /*8be0*/  LEA.HI R19, R19, R12, RZ, 0x2 ;  /* 0x0000000c13137211 */ /* 0x000fe400078f10ff */
[----:B------:R-:W-:Y:S01]  /*8bf0*/  STS [R13], R56 ;  /* 0x000000380d007388 */ /* 0x000fe20000000800 */
[----:B-1----:R-:W-:Y:S01]  /*8c00*/  @!P0 IMAD.MOV.U32 R18, RZ, RZ, R6 ;  /* 0x000000ffff128224 */ /* 0x002fe200078e0006 */
[----:B------:R-:W-:Y:S02]  /*8c10*/  LOP3.LUT R19, R19, 0xffffffc, RZ, 0xc0, !PT ;  /* 0x0ffffffc13137812 */ /* 0x000fe400078ec0ff */
[----:B------:R-:W-:Y:S02]  /*8c20*/  STS [R13+0x400], R58 ;  /* 0x0004003a0d007388 */ /* 0x000fe40000000800 */
[----:B------:R-:W-:-:S02]  /*8c30*/  IADD3 R19, R12, -R19, RZ ;  /* 0x800000130c137210 */ /* 0x000fc40007ffe0ff */
[----:B------:R-:W-:Y:S02]  /*8c40*/  STS [R15+0x2000], R60 ;  /* 0x0020003c0f007388 */ /* 0x000fe40000000800 */
[----:B------:R-:W-:Y:S02]  /*8c50*/  LEA R158, R19, R158, 0x4 ;  /* 0x0000009e139e7211 */ /* 0x000fe400078e20ff */
[----:B------:R1:W-:Y:S04]  /*8c60*/  STS [R15+0x2400], R62 ;  /* 0x0024003e0f007388 */ /* 0x0003e80000000800 */
[----:B------:R-:W-:Y:S04]  /*8c70*/  STS [R17+0x2000], R64 ;  /* 0x0020004011007388 */ /* 0x000fe80000000800 */
[----:B------:R4:W-:Y:S04]  /*8c80*/  STS [R17+0x2400], R66 ;  /* 0x0024004211007388 */ /* 0x0009e80000000800 */
[----:B------:R-:W-:Y:S04]  /*8c90*/  STS [R11+0x2000], R68 ;  /* 0x002000440b007388 */ /* 0x000fe80000000800 */
[----:B------:R-:W-:Y:S04]  /*8ca0*/  STS [R11+0x2400], R70 ;  /* 0x002400460b007388 */ /* 0x000fe80000000800 */
[----:B------:R-:W-:Y:S04]  /*8cb0*/  STS [R23+0x2000], R88 ;  /* 0x0020005817007388 */ /* 0x000fe80000000800 */
[----:B------:R2:W-:Y:S01]  /*8cc0*/  STS [R23+0x2400], R90 ;  /* 0x0024005a17007388 */ /* 0x0005e20000000800 */
[----:B-1----:R-:W1:Y:S03]  /*8cd0*/  @P0 LDC R15, c[0x0][0x2c0] ;  /* 0x0000b000ff0f0b82 */ /* 0x002e660000000800 */
[----:B------:R-:W-:Y:S04]  /*8ce0*/  STS [R25+0x2000], R72 ;  /* 0x0020004819007388 */ /* 0x000fe80000000800 */
[----:B------:R-:W-:Y:S01]  /*8cf0*/  STS [R25+0x2400], R74 ;  /* 0x0024004a19007388 */ /* 0x000fe20000000800 */
[----:B----4-:R-:W-:-:S02]  /*8d00*/  @P0 IMAD.MOV.U32 R17, RZ, RZ, 0x1 ;  /* 0x00000001ff110424 */ /* 0x010fc400078e00ff */
[----:B---3--:R-:W-:Y:S01]  /*8d10*/  @!P0 IMAD R17, R6, R31, RZ ;  /* 0x0000001f06118224 */ /* 0x008fe200078e02ff */
[----:B------:R-:W-:Y:S04]  /*8d20*/  STS [R27+0x2000], R76 ;  /* 0x0020004c1b007388 */ /* 0x000fe80000000800 */
[----:B------:R-:W-:Y:S04]  /*8d30*/  STS [R27+0x2400], R78 ;  /* 0x0024004e1b007388 */ /* 0x000fe80000000800 */
[----:B------:R-:W-:Y:S04]  /*8d40*/  STS [R29+0x2000], R84 ;  /* 0x002000541d007388 */ /* 0x000fe80000000800 */
[----:B------:R-:W-:Y:S01]  /*8d50*/  STS [R29+0x2400], R86 ;  /* 0x002400561d007388 */ /* 0x000fe20000000800 */
[----:B------:R-:W-:-:S02]  /*8d60*/  @!P0 IMAD.MOV.U32 R15, RZ, RZ, 0x1 ;  /* 0x00000001ff0f8424 */ /* 0x000fc400078e00ff */
[----:B--2---:R-:W-:Y:S01]  /*8d70*/  @P3 FMUL.FTZ R23, R4, 0.69314718246459960938 ;  /* 0x3f31721804173820 */ /* 0x004fe20000410000 */
[----:B------:R-:W-:Y:S04]  /*8d80*/  STS [R13+0x2000], R80 ;  /* 0x002000500d007388 */ /* 0x000fe80000000800 */
[----:B------:R2:W-:Y:S01]  /*8d90*/  STS [R13+0x2400], R82 ;  /* 0x002400520d007388 */ /* 0x0005e20000000800 */
[----:B------:R-:W-:Y:S06]  /*8da0*/  BAR.SYNC.DEFER_BLOCKING 0x0 ;  /* 0x0000000000007b1d */ /* 0x000fec0000010000 */
[----:B------:R-:W3:Y:S01]  /*8db0*/  S2R R14, SR_CTAID.Y ;  /* 0x00000000000e7919 */ /* 0x000ee20000002600 */
[----:B------:R-:W4:Y:S01]  /*8dc0*/  S2R R8, SR_TID.X ;  /* 0x0000000000087919 */ /* 0x000f220000002100 */
[----:B------:R-:W1:Y:S01]  /*8dd0*/  S2R R16, SR_CTAID.X ;  /* 0x0000000000107919 */ /* 0x000e620000002500 */
[----:B------:R-:W5:Y:S01]  /*8de0*/  S2R R11, SR_CTAID.Z ;  /* 0x00000000000b7919 */ /* 0x000f620000002700 */
[----:B--2---:R-:W2:Y:S01]  /*8df0*/  @P3 LDC R13, c[0x0][0x2e8] ;  /* 0x0000ba00ff0d3b82 */ /* 0x004ea20000000800 */
[----:B------:R2:W2:Y:S04]  /*8e00*/  LDS.128 R36, [R150+0x1800] ;  /* 0x0018000096247984 */ /* 0x0004a80000000c00 */
[----:B------:R2:W2:Y:S01]  /*8e10*/  LDS.128 R32, [R150+0x3800] ;  /* 0x0038000096207984 */ /* 0x0004a20000000c00 */
[----:B---3--:R-:W-:Y:S01]  /*8e20*/  IMAD R14, R14, R17, RZ ;  /* 0x000000110e0e7224 */ /* 0x008fe200078e02ff */
[----:B----4-:R-:W-:-:S04]  /*8e30*/  SHF.R.S32.HI R17, RZ, 0x1f, R8 ;  /* 0x0000001fff117819 */ /* 0x010fc80000011408 */
[----:B------:R-:W-:Y:S01]  /*8e40*/  SEL R14, R14, RZ, !P5 ;  /* 0x000000ff0e0e7207 */ /* 0x000fe20006800000 */
[----:B-1----:R-:W-:Y:S01]  /*8e50*/  IMAD R6, R16, R15, RZ ;  /* 0x0000000f10067224 */ /* 0x002fe200078e02ff */
[----:B------:R-:W-:-:S03]  /*8e60*/  LEA.HI R8, R17, R8, RZ, 0x3 ;  /* 0x0000000811087211 */ /* 0x000fc600078f18ff */
[----:B-----5:R-:W-:Y:S01]  /*8e70*/  IMAD R17, R11, R18, R14 ;  /* 0x000000120b117224 */ /* 0x020fe200078e020e */
[----:B------:R-:W-:Y:S01]  /*8e80*/  SHF.L.U32 R12, R6, 0x6, RZ ;  /* 0x00000006060c7819 */ /* 0x000fe200000006ff */
[----:B------:R-:W-:Y:S01]  /*8e90*/  @P4 FMUL.FTZ R14, R5, 0.69314718246459960938 ;  /* 0x3f317218050e4820 */ /* 0x000fe20000410000 */
[----:B------:R-:W-:Y:S02]  /*8ea0*/  IMAD.MOV.U32 R6, RZ, RZ, 0x7f800000 ;  /* 0x7f800000ff067424 */ /* 0x000fe400078e00ff */
[----:B--2---:R-:W-:Y:S01]  /*8eb0*/  @P3 FFMA.FTZ R6, R2, R13, R23 ;  /* 0x0000000d02063223 */ /* 0x004fe20000010017 */
[----:B------:R-:W-:Y:S01]  /*8ec0*/  SHF.R.S32.HI R5, RZ, 0x1f, R12 ;  /* 0x0000001fff057819 */ /* 0x000fe2000001140c */
[----:B------:R-:W-:Y:S01]  /*8ed0*/  @P4 FFMA.FTZ R9, R3, R0, R14 ;  /* 0x0000000003094223 */ /* 0x000fe2000001000e */
[--C-:B------:R-:W-:Y:S02]  /*8ee0*/  IADD3 R12, P1, P0, R12, R20, R17.reuse ;  /* 0x000000140c0c7210 */ /* 0x100fe4000783e011 */
[----:B------:R-:W-:-:S04]  /*8ef0*/  SHF.R.S32.HI R20, RZ, 0x1f, R17 ;  /* 0x0000001fff147819 */ /* 0x000fc80000011411 */
[----:B------:R-:W-:Y:S01]  /*8f00*/  IADD3.X R20, R5, R21, R20, P1, P0 ;  /* 0x0000001505147210 */ /* 0x000fe20000fe0414 */
[----:B------:R-:W-:Y:S06]  /*8f10*/  @P2 BRA `(.L_x_628) ;  /* 0x0000000000482947 */ /* 0x000fec0003800000 */
[----:B------:R-:W-:Y:S02]  /*8f20*/  IMAD R151, R16, -0x40, R151 ;  /* 0xffffffc010977824 */ /* 0x000fe400078e0297 */
[----:B------:R-:W-:-:S03]  /*8f30*/  VIADD R0, R158, 0x8 ;  /* 0x000000089e007836 */ /* 0x000fc60000000000 */
[-C--:B------:R-:W-:Y:S02]  /*8f40*/  ISETP.GE.AND P3, PT, R158, R151.reuse, PT ;  /* 0x000000979e00720c */ /* 0x080fe40003f66270 */
[----:B------:R-:W-:-:S11]  /*8f50*/  ISETP.GE.AND P2, PT, R0, R151, PT ;  /* 0x000000970000720c */ /* 0x000fd60003f46270 */
[----:B------:R-:W1:Y:S01]  /*8f60*/  @!P3 LDC.64 R4, c[0x0][0x2b0] ;  /* 0x0000ac00ff04bb82 */ /* 0x000e620000000a00 */
[-C--:B------:R-:W-:Y:S02]  /*8f70*/  @!P3 IMAD R13, R158, R15.reuse, RZ ;  /* 0x0000000f9e0db224 */ /* 0x080fe400078e02ff */
[----:B------:R-:W-:-:S03]  /*8f80*/  @!P2 IMAD R15, R0, R15, RZ ;  /* 0x0000000f000fa224 */ /* 0x000fc600078e02ff */
[-C--:B------:R-:W-:Y:S02]  /*8f90*/  @!P3 IADD3 R0, P1, R13, R12.reuse, RZ ;  /* 0x0000000c0d00b210 */ /* 0x080fe40007f3e0ff */
[----:B------:R-:W2:Y:S01]  /*8fa0*/  @!P2 LDC.64 R2, c[0x0][0x2b0] ;  /* 0x0000ac00ff02ab82 */ /* 0x000ea20000000a00 */
[----:B------:R-:W-:Y:S02]  /*8fb0*/  @!P2 IADD3 R12, P0, R15, R12, RZ ;  /* 0x0000000c0f0ca210 */ /* 0x000fe40007f1e0ff */
[-C--:B------:R-:W-:Y:S02]  /*8fc0*/  @!P3 LEA.HI.X.SX32 R13, R13, R20.reuse, 0x1, P1 ;  /* 0x000000140d0db211 */ /* 0x080fe400008f0eff */
[----:B------:R-:W-:Y:S02]  /*8fd0*/  @!P2 LEA.HI.X.SX32 R15, R15, R20, 0x1, P0 ;  /* 0x000000140f0fa211 */ /* 0x000fe400000f0eff */
[----:B-1----:R-:W-:-:S04]  /*8fe0*/  @!P3 LEA R4, P1, R0, R4, 0x2 ;  /* 0x000000040004b211 */ /* 0x002fc800078210ff */
[----:B------:R-:W-:Y:S02]  /*8ff0*/  @!P3 LEA.HI.X R5, R0, R5, R13, 0x2, P1 ;  /* 0x000000050005b211 */ /* 0x000fe400008f140d */
[----:B--2---:R-:W-:-:S03]  /*9000*/  @!P2 LEA R2, P0, R12, R2, 0x2 ;  /* 0x000000020c02a211 */ /* 0x004fc600078010ff */
[----:B------:R1:W-:Y:S01]  /*9010*/  @!P3 STG.E desc[UR12][R4.64], R9 ;  /* 0x000000090400b986 */ /* 0x0003e2000c10190c */
[----:B------:R-:W-:-:S05]  /*9020*/  @!P2 LEA.HI.X R3, R12, R3, R15, 0x2, P0 ;  /* 0x000000030c03a211 */ /* 0x000fca00000f140f */
[----:B------:R1:W-:Y:S04]  /*9030*/  @!P2 STG.E desc[UR12][R2.64], R6 ;  /* 0x000000060200a986 */ /* 0x0003e8000c10190c */
.L_x_628:
[----:B------:R-:W-:Y:S05]  /*9040*/  BSYNC B0 ;  /* 0x0000000000007941 */ /* 0x000fea0003800000 */
.L_x_627:
[----:B------:R-:W-:Y:S01]  /*9050*/  IADD3 R12, P0, R156, R10, RZ ;  /* 0x0000000a9c0c7210 */ /* 0x000fe20007f1e0ff */
[----:B------:R-:W-:Y:S01]  /*9060*/  ULDC.64 UR4, c[0x0][0x2a0] ;  /* 0x0000a80000047ab9 */ /* 0x000fe20000000a00 */
[----:B-1----:R-:W-:Y:S01]  /*9070*/  SHF.R.S32.HI R3, RZ, 0x3, R8 ;  /* 0x00000003ff037819 */ /* 0x002fe20000011408 */
[----:B------:R-:W-:Y:S01]  /*9080*/  BSSY B0, `(.L_x_629) ;  /* 0x000001c000007945 */ /* 0x000fe20003800000 */
[----:B------:R-:W-:Y:S01]  /*9090*/  SHF.R.S32.HI R0, RZ, 0x1f, R11 ;  /* 0x0000001fff007819 */ /* 0x000fe2000001140b */
[----:B------:R-:W-:Y:S01]  /*90a0*/  IMAD.X R13, R157, 0x1, R7, P0 ;  /* 0x000000019d0d7824 */ /* 0x000fe200000e0607 */
[C---:B------:R-:W-:Y:S01]  /*90b0*/  IADD3 R5, R3.reuse, 0x20, RZ ;  /* 0x0000002003057810 */ /* 0x040fe20007ffe0ff */
[C---:B------:R-:W-:Y:S01]  /*90c0*/  VIADD R7, R3.reuse, 0x10 ;  /* 0x0000001003077836 */ /* 0x040fe20000000000 */
[-C--:B------:R-:W-:Y:S01]  /*90d0*/  ISETP.GE.AND P3, PT, R3, R146.reuse, PT ;  /* 0x000000920300720c */ /* 0x080fe20003f66270 */
[----:B------:R-:W-:Y:S01]  /*90e0*/  IMAD R0, R0, UR4, RZ ;  /* 0x0000000400007c24 */ /* 0x000fe2000f8e02ff */
[-C--:B------:R-:W-:Y:S01]  /*90f0*/  ISETP.GE.AND P1, PT, R5, R146.reuse, PT ;  /* 0x000000920500720c */ /* 0x080fe20003f26270 */
[----:B------:R-:W-:Y:S01]  /*9100*/  IMAD.WIDE.U32 R12, R11, UR4, R12 ;  /* 0x000000040b0c7c25 */ /* 0x000fe2000f8e000c */
[----:B------:R-:W-:-:S02]  /*9110*/  ISETP.GE.AND P2, PT, R7, R146, PT ;  /* 0x000000920700720c */ /* 0x000fc40003f46270 */
[----:B------:R1:W2:Y:S01]  /*9120*/  LDS.128 R4, [R150+0x2000] ;  /* 0x0020000096047984 */ /* 0x0002a20000000c00 */
[----:B------:R-:W-:Y:S02]  /*9130*/  IMAD R15, R11, UR5, R0 ;  /* 0x000000050b0f7c24 */ /* 0x000fe4000f8e0200 */
[----:B------:R-:W-:Y:S01]  /*9140*/  VIADD R3, R3, 0x30 ;  /* 0x0000003003037836 */ /* 0x000fe20000000000 */
[----:B------:R1:W3:Y:S02]  /*9150*/  LDS.128 R8, [R150] ;  /* 0x0000000096087984 */ /* 0x0002e40000000c00 */
[----:B------:R-:W-:Y:S02]  /*9160*/  IADD3 R15, R13, R15, RZ ;  /* 0x0000000f0d0f7210 */ /* 0x000fe40007ffe0ff */
[----:B------:R-:W-:Y:S01]  /*9170*/  ISETP.GE.AND P0, PT, R3, R146, PT ;  /* 0x000000920300720c */ /* 0x000fe20003f06270 */
[----:B------:R-:W-:-:S12]  /*9180*/  @P3 BRA `(.L_x_630) ;  /* 0x00000000002c3947 */ /* 0x000fd80003800000 */
        /* <DEDUP_REMOVED lines=10> */
[----:B--2---:R4:W-:Y:S02]  /*9230*/  STG.E.128 desc[UR12][R2.64+0x80], R4 ;  /* 0x0000800402007986 */ /* 0x0049e4000c101d0c */
.L_x_630:
[----:B------:R-:W-:Y:S05]  /*9240*/  BSYNC B0 ;  /* 0x0000000000007941 */ /* 0x000fea0003800000 */
.L_x_629:
[----:B---34-:R3:W4:Y:S01]  /*9250*/  LDS.128 R8, [R150+0x800] ;  /* 0x0008000096087984 */ /* 0x0187220000000c00 */
[----:B------:R-:W-:Y:S03]  /*9260*/  BSSY B0, `(.L_x_631) ;  /* 0x0000011000007945 */ /* 0x000fe60003800000 */
[----:B--2---:R3:W2:Y:S01]  /*9270*/  LDS.128 R4, [R150+0x2800] ;  /* 0x0028000096047984 */ /* 0x0046a20000000c00 */
[----:B------:R-:W-:Y:S05]  /*9280*/  @P2 BRA `(.L_x_632) ;  /* 0x0000000000382947 */ /* 0x000fea0003800000 */
        /* <DEDUP_REMOVED lines=9> */
[----:B------:R-:W-:Y:S02]  /*9320*/  LEA R2, P2, R16, UR4, 0x1 ;  /* 0x0000000410027c11 */ /* 0x000fe4000f8408ff */
[----:B------:R-:W-:-:S04]  /*9330*/  IADD3 R3, R17, R3, RZ ;  /* 0x0000000311037210 */ /* 0x000fc80007ffe0ff */
[----:B------:R-:W-:-:S05]  /*9340*/  LEA.HI.X R3, R16, UR5, R3, 0x1, P2 ;  /* 0x0000000510037c11 */ /* 0x000fca00090f0c03 */
[----:B----4-:R4:W-:Y:S04]  /*9350*/  STG.E.128 desc[UR12][R2.64], R8 ;  /* 0x0000000802007986 */ /* 0x0109e8000c101d0c */
[----:B--2---:R4:W-:Y:S02]  /*9360*/  STG.E.128 desc[UR12][R2.64+0x80], R4 ;  /* 0x0000800402007986 */ /* 0x0049e4000c101d0c */
.L_x_632:
[----:B------:R-:W-:Y:S05]  /*9370*/  BSYNC B0 ;  /* 0x0000000000007941 */ /* 0x000fea0003800000 */
.L_x_631:
[----:B--2-4-:R2:W4:Y:S01]  /*9380*/  LDS.128 R4, [R150+0x1000] ;  /* 0x0010000096047984 */ /* 0x0145220000000c00 */
[----:B------:R-:W-:Y:S03]  /*9390*/  BSSY B0, `(.L_x_633) ;  /* 0x0000011000007945 */ /* 0x000fe60003800000 */
[----:B------:R2:W1:Y:S01]  /*93a0*/  LDS.128 R8, [R150+0x3000] ;  /* 0x0030000096087984 */ /* 0x0004620000000c00 */
        /* <DEDUP_REMOVED lines=14> */
[----:B-1----:R4:W-:Y:S02]  /*9490*/  STG.E.128 desc[UR12][R2.64+0x80], R8 ;  /* 0x0000800802007986 */ /* 0x0029e4000c101d0c */
.L_x_634:
[----:B------:R-:W-:Y:S05]  /*94a0*/  BSYNC B0 ;  /* 0x0000000000007941 */ /* 0x000fea0003800000 */
.L_x_633:
[----:B------:R-:W-:Y:S05]  /*94b0*/  @P0 EXIT ;  /* 0x000000000000094d */ /* 0x000fea0003800000 */
[----:B------:R-:W-:Y:S01]  /*94c0*/  IADD3 R0, P0, R160, 0x30, RZ ;  /* 0x00000030a0007810 */ /* 0x000fe20007f1e0ff */
[----:B------:R-:W-:Y:S01]  /*94d0*/  ULDC.64 UR4, c[0x0][0x298] ;  /* 0x0000a60000047ab9 */ /* 0x000fe20000000a00 */
[----:B----4-:R-:W-:Y:S01]  /*94e0*/  MOV R5, R15 ;  /* 0x0000000f00057202 */ /* 0x010fe20000000f00 */
        /* <DEDUP_REMOVED lines=12> */
.L_x_614:
[----:B------:R-:W1:Y:S01]  /*95b0*/  LDC.U8 R2, c[0x0][0x3d9] ;  /* 0x0000f640ff027b82 */ /* 0x000e620000000000 */
[----:B------:R-:W-:Y:S01]  /*95c0*/  ISETP.NE.AND P4, PT, R149, -0x1, PT ;  /* 0xffffffff9500780c */ /* 0x000fe20003f85270 */
[----:B------:R-:W-:Y:S01]  /*95d0*/  ULDC.64 UR4, c[0x0][0x2a0] ;  /* 0x0000a80000047ab9 */ /* 0x000fe20000000a00 */
[----:B------:R-:W-:Y:S01]  /*95e0*/  SHF.R.S32.HI R7, RZ, 0x1f, R34 ;  /* 0x0000001fff077819 */ /* 0x000fe20000011422 */
[----:B------:R-:W-:Y:S01]  /*95f0*/  BSSY B0, `(.L_x_635) ;  /* 0x0000047000007945 */ /* 0x000fe20003800000 */
[----:B------:R-:W-:-:S03]  /*9600*/  IADD3 R151, -R84, R151, RZ ;  /* 0x0000009754977210 */ /* 0x000fc60007ffe1ff */
[----:B------:R-:W2:Y:S06]  /*9610*/  LDC.U8 R0, c[0x0][0x3d8] ;  /* 0x0000f600ff007b82 */ /* 0x000eac0000000000 */
[----:B------:R-:W-:Y:S02]  /*9620*/  @!P4 SHF.R.S32.HI R3, RZ, 0x1f, R6 ;  /* 0x0000001fff03c819 */ /* 0x000fe40000011406 */
[----:B------:R-:W3:Y:S01]  /*9630*/  @!P4 LDC.64 R4, c[0x0][0x290] ;  /* 0x0000a400ff04cb82 */ /* 0x000ee20000000a00 */
[----:B-1----:R-:W-:-:S07]  /*9640*/  ISETP.NE.AND P1, PT, R2, RZ, PT ;  /* 0x000000ff0200720c */ /* 0x002fce0003f25270 */
[----:B------:R-:W1:Y:S01]  /*9650*/  @P4 LDC.64 R8, c[0x0][0x298] ;  /* 0x0000a600ff084b82 */ /* 0x000e620000000a00 */
[C---:B--2---:R-:W-:Y:S02]  /*9660*/  ISETP.NE.AND P0, PT, R0.reuse, RZ, PT ;  /* 0x000000ff0000720c */ /* 0x044fe40003f05270 */
[----:B------:R-:W-:Y:S02]  /*9670*/  ISETP.NE.AND P2, PT, R0, RZ, !P1 ;  /* 0x000000ff0000720c */ /* 0x000fe40004f45270 */
[----:B------:R-:W-:-:S03]  /*9680*/  ISETP.NE.OR P0, PT, R2, RZ, !P0 ;  /* 0x000000ff0200720c */ /* 0x000fc60004705670 */
[----:B------:R-:W2:Y:S01]  /*9690*/  @!P1 LDC R10, c[0x0][0x2c4] ;  /* 0x0000b100ff0a9b82 */ /* 0x000ea20000000800 */
[----:B------:R-:W-:Y:S01]  /*96a0*/  LEA.HI R0, R7, R34, RZ, 0x3 ;  /* 0x0000002207007211 */ /* 0x000fe200078f18ff */
[-C--:B---3--:R-:W-:Y:S01]  /*96b0*/  @!P4 IMAD R12, R3, R4.reuse, RZ ;  /* 0x00000004030cc224 */ /* 0x088fe200078e02ff */
[----:B------:R-:W-:Y:S01]  /*96c0*/  ISETP.NE.OR P3, PT, R149, -0x1, P0 ;  /* 0xffffffff9500780c */ /* 0x000fe20000765670 */
[----:B------:R-:W-:Y:S01]  /*96d0*/  @!P4 IMAD.WIDE.U32 R16, R6, R4, RZ ;  /* 0x000000040610c225 */ /* 0x000fe200078e00ff */
[----:B------:R-:W-:-:S03]  /*96e0*/  LOP3.LUT R13, R0, 0x1ffffff8, RZ, 0xc0, !PT ;  /* 0x1ffffff8000d7812 */ /* 0x000fc600078ec0ff */
[----:B------:R-:W3:Y:S01]  /*96f0*/  @!P1 LDC R7, c[0x0][0x270] ;  /* 0x00009c00ff079b82 */ /* 0x000ee20000000800 */
[----:B------:R-:W-:Y:S01]  /*9700*/  @!P4 IMAD R5, R6, R5, R12 ;  /* 0x000000050605c224 */ /* 0x000fe200078e020c */
[----:B------:R-:W-:Y:S01]  /*9710*/  SHF.R.S32.HI R4, RZ, 0x1f, R37 ;  /* 0x0000001fff047819 */ /* 0x000fe20000011425 */
[----:B------:R-:W-:Y:S02]  /*9720*/  IMAD.IADD R13, R34, 0x1, -R13 ;  /* 0x00000001220d7824 */ /* 0x000fe400078e0a0d */
[C---:B-1----:R-:W-:Y:S01]  /*9730*/  @P4 IMAD.WIDE.U32 R14, R149.reuse, R8, RZ ;  /* 0x00000008950e4225 */ /* 0x042fe200078e00ff */
[----:B------:R-:W-:Y:S02]  /*9740*/  SHF.R.S32.HI R8, RZ, 0x3, R0 ;  /* 0x00000003ff087819 */ /* 0x000fe40000011400 */
[----:B------:R-:W1:Y:S01]  /*9750*/  @!P0 LDC R11, c[0x0][0x2c4] ;  /* 0x0000b100ff0b8b82 */ /* 0x000e620000000800 */
[----:B------:R-:W-:Y:S01]  /*9760*/  @P4 IMAD R9, R149, R9, R15 ;  /* 0x0000000995094224 */ /* 0x000fe200078e020f */
[----:B------:R-:W-:Y:S01]  /*9770*/  IADD3 R0, R8, 0x30, RZ ;  /* 0x0000003008007810 */ /* 0x000fe20007ffe0ff */
[----:B------:R-:W-:-:S02]  /*9780*/  @!P4 IMAD.IADD R9, R17, 0x1, R5 ;  /* 0x000000011109c824 */ /* 0x000fc400078e0205 */
[----:B------:R-:W-:Y:S02]  /*9790*/  IMAD.SHL.U32 R13, R13, 0x8, RZ ;  /* 0x000000080d0d7824 */ /* 0x000fe400078e00ff */
[----:B------:R-:W-:Y:S01]  /*97a0*/  @!P4 IMAD.MOV.U32 R14, RZ, RZ, R16 ;  /* 0x000000ffff0ec224 */ /* 0x000fe200078e0010 */
[----:B--2---:R-:W3:Y:S01]  /*97b0*/  @P2 LDC R10, c[0x0][0x2e4] ;  /* 0x0000b900ff0a2b82 */ /* 0x004ee20000000800 */
[----:B------:R-:W-:Y:S01]  /*97c0*/  ISETP.GE.AND P4, PT, R8, R151, PT ;  /* 0x000000970800720c */ /* 0x000fe20003f86270 */
[----:B------:R-:W-:Y:S01]  /*97d0*/  IMAD R4, R4, UR4, RZ ;  /* 0x0000000404047c24 */ /* 0x000fe2000f8e02ff */
[----:B------:R-:W-:Y:S02]  /*97e0*/  CS2R R16, SRZ ;  /* 0x0000000000107805 */ /* 0x000fe4000001ff00 */
[----:B------:R-:W-:-:S03]  /*97f0*/  IADD3 R14, P2, R13, R14, RZ ;  /* 0x0000000e0d0e7210 */ /* 0x000fc60007f5e0ff */
[----:B------:R-:W2:Y:S01]  /*9800*/  @P1 LDC.64 R2, c[0x0][0x2c0] ;  /* 0x0000b000ff021b82 */ /* 0x000ea20000000a00 */
[----:B------:R-:W-:Y:S02]  /*9810*/  LEA.HI.X.SX32 R15, R13, R9, 0x1, P2 ;  /* 0x000000090d0f7211 */ /* 0x000fe400010f0eff */
[----:B------:R-:W-:Y:S01]  /*9820*/  SHF.R.S32.HI R9, RZ, 0x1f, R8 ;  /* 0x0000001fff097819 */ /* 0x000fe20000011408 */
[----:B------:R-:W-:-:S04]  /*9830*/  IMAD.WIDE.U32 R14, R37, UR4, R14 ;  /* 0x00000004250e7c25 */ /* 0x000fc8000f8e000e */
[----:B------:R-:W4:Y:S01]  /*9840*/  @P1 LDC R5, c[0x0][0x2c0] ;  /* 0x0000b000ff051b82 */ /* 0x000f220000000800 */
[----:B-1----:R-:W-:Y:S01]  /*9850*/  @!P3 IMAD R149, R6, R11, RZ ;  /* 0x0000000b0695b224 */ /* 0x002fe200078e02ff */
[----:B------:R-:W-:Y:S01]  /*9860*/  LOP3.LUT P3, RZ, R34, 0x7, RZ, 0xc0, !PT ;  /* 0x0000000722ff7812 */ /* 0x000fe2000786c0ff */
[----:B------:R-:W-:Y:S02]  /*9870*/  @P1 IMAD.MOV.U32 R11, RZ, RZ, 0x1 ;  /* 0x00000001ff0b1424 */ /* 0x000fe400078e00ff */
[--C-:B------:R-:W-:Y:S01]  /*9880*/  @!P0 IMAD.MOV.U32 R16, RZ, RZ, R149.reuse ;  /* 0x000000ffff108224 */ /* 0x100fe200078e0095 */
[----:B------:R-:W-:Y:S01]  /*9890*/  @!P0 SHF.R.S32.HI R17, RZ, 0x1f, R149 ;  /* 0x0000001fff118819 */ /* 0x000fe20000011495 */
[----:B---3--:R-:W-:Y:S01]  /*98a0*/  @!P1 IMAD R11, R10, R7, RZ ;  /* 0x000000070a0b9224 */ /* 0x008fe200078e02ff */
[----:B------:R-:W-:-:S03]  /*98b0*/  ISETP.GE.OR P6, PT, R8, R151, P3 ;  /* 0x000000970800720c */ /* 0x000fc60001fc6670 */
[----:B------:R-:W-:Y:S02]  /*98c0*/  IMAD R7, R6, R11, RZ ;  /* 0x0000000b06077224 */ /* 0x000fe400078e02ff */
[----:B------:R-:W-:Y:S02]  /*98d0*/  VIADD R6, R8, 0x10 ;  /* 0x0000001008067836 */ /* 0x000fe40000000000 */
[----:B--2---:R-:W-:Y:S01]  /*98e0*/  @P1 IMAD R2, R3, R2, RZ ;  /* 0x0000000203021224 */ /* 0x004fe200078e02ff */
[----:B------:R-:W-:Y:S01]  /*98f0*/  SEL R7, R7, RZ, P0 ;  /* 0x000000ff07077207 */ /* 0x000fe20000000000 */
[----:B------:R-:W-:Y:S01]  /*9900*/  IMAD R3, R37, UR5, R4 ;  /* 0x0000000525037c24 */ /* 0x000fe2000f8e0204 */
[-C--:B------:R-:W-:Y:S01]  /*9910*/  ISETP.GE.AND P0, PT, R0, R151.reuse, PT ;  /* 0x000000970000720c */ /* 0x080fe20003f06270 */
[----:B------:R-:W-:Y:S01]  /*9920*/  VIADD R4, R8, 0x20 ;  /* 0x0000002008047836 */ /* 0x000fe20000000000 */
[----:B------:R-:W-:Y:S01]  /*9930*/  ISETP.GE.OR P5, PT, R6, R151, P3 ;  /* 0x000000970600720c */ /* 0x000fe20001fa6670 */
[----:B------:R-:W-:-:S02]  /*9940*/  @!P1 IMAD.MOV.U32 R2, RZ, RZ, R10 ;  /* 0x000000ffff029224 */ /* 0x000fc400078e000a */
[----:B------:R-:W-:Y:S01]  /*9950*/  @!P1 IMAD.MOV.U32 R5, RZ, RZ, 0x1 ;  /* 0x00000001ff059424 */ /* 0x000fe200078e00ff */
[-C--:B------:R-:W-:Y:S01]  /*9960*/  ISETP.GE.AND P1, PT, R6, R151.reuse, PT ;  /* 0x000000970600720c */ /* 0x080fe20003f26270 */
[----:B------:R-:W-:Y:S01]  /*9970*/  IMAD.WIDE R10, R161, 0x40, R8 ;  /* 0x00000040a10a7825 */ /* 0x000fe200078e0208 */
[----:B------:R-:W-:-:S03]  /*9980*/  ISETP.GE.AND P2, PT, R4, R151, PT ;  /* 0x000000970400720c */ /* 0x000fc60003f46270 */
[----:B------:R-:W-:Y:S01]  /*9990*/  IMAD.IADD R13, R3, 0x1, R15 ;  /* 0x00000001030d7824 */ /* 0x000fe200078e020f */
[----:B----4-:R-:W-:Y:S09]  /*99a0*/  @P4 BRA `(.L_x_636) ;  /* 0x00000000002c4947 */ /* 0x010ff20003800000 */
        /* <DEDUP_REMOVED lines=11> */
.L_x_636:
[----:B------:R-:W-:Y:S05]  /*9a60*/  BSYNC B0 ;  /* 0x0000000000007941 */ /* 0x000fea0003800000 */
.L_x_635:
[----:B------:R-:W-:Y:S01]  /*9a70*/  BSSY B0, `(.L_x_637) ;  /* 0x0000014000007945 */ /* 0x000fe20003800000 */
[-C--:B------:R-:W-:Y:S01]  /*9a80*/  ISETP.GE.OR P4, PT, R4, R151.reuse, P3 ;  /* 0x000000970400720c */ /* 0x080fe20001f86670 */
[----:B------:R-:W-:Y:S01]  /*9a90*/  IMAD R7, R37, R2, R7 ;  /* 0x0000000225077224 */ /* 0x000fe200078e0207 */
[----:B------:R-:W-:Y:S01]  /*9aa0*/  ISETP.GE.OR P3, PT, R0, R151, P3 ;  /* 0x000000970000720c */ /* 0x000fe20001f66670 */
[----:B------:R-:W-:Y:S01]  /*9ab0*/  IMAD R84, R84, R5, RZ ;  /* 0x0000000554547224 */ /* 0x000fe200078e02ff */
[----:B------:R-:W-:Y:S11]  /*9ac0*/  @P1 BRA `(.L_x_638) ;  /* 0x0000000000381947 */ /* 0x000ff60003800000 */
        /* <DEDUP_REMOVED lines=9> */
[----:B-1----:R-:W-:Y:S02]  /*9b60*/  LEA R20, P1, R18, UR4, 0x1 ;  /* 0x0000000412147c11 */ /* 0x002fe4000f8208ff */
[----:B------:R-:W-:-:S04]  /*9b70*/  IADD3 R2, R2, R19, RZ ;  /* 0x0000001302027210 */ /* 0x000fc80007ffe0ff */
[----:B------:R-:W-:-:S05]  /*9b80*/  LEA.HI.X R21, R18, UR5, R2, 0x1, P1 ;  /* 0x0000000512157c11 */ /* 0x000fca00088f0c02 */
[----:B------:R2:W-:Y:S04]  /*9b90*/  STG.E.128 desc[UR12][R20.64], RZ ;  /* 0x000000ff14007986 */ /* 0x0005e8000c101d0c */
[----:B------:R2:W-:Y:S02]  /*9ba0*/  STG.E.128 desc[UR12][R20.64+0x80], RZ ;  /* 0x000080ff14007986 */ /* 0x0005e4000c101d0c */
.L_x_638:
[----:B------:R-:W-:Y:S05]  /*9bb0*/  BSYNC B0 ;  /* 0x0000000000007941 */ /* 0x000fea0003800000 */
.L_x_637:
[----:B------:R-:W-:Y:S04]  /*9bc0*/  BSSY B0, `(.L_x_639) ;  /* 0x0000010000007945 */ /* 0x000fe80003800000 */
        /* <DEDUP_REMOVED lines=10> */
[----:B-12---:R-:W-:Y:S02]  /*9c70*/  LEA R20, P1, R18, UR4, 0x1 ;  /* 0x0000000412147c11 */ /* 0x006fe4000f8208ff */
[----:B------:R-:W-:-:S04]  /*9c80*/  IADD3 R2, R2, R19, RZ ;  /* 0x0000001302027210 */ /* 0x000fc80007ffe0ff */
[----:B------:R-:W-:-:S05]  /*9c90*/  LEA.HI.X R21, R18, UR5, R2, 0x1, P1 ;  /* 0x0000000512157c11 */ /* 0x000fca00088f0c02 */
[----:B------:R3:W-:Y:S04]  /*9ca0*/  STG.E.128 desc[UR12][R20.64], RZ ;  /* 0x000000ff14007986 */ /* 0x0007e8000c101d0c */
[----:B------:R3:W-:Y:S02]  /*9cb0*/  STG.E.128 desc[UR12][R20.64+0x80], RZ ;  /* 0x000080ff14007986 */ /* 0x0007e4000c101d0c */
.L_x_640:
[----:B------:R-:W-:Y:S05]  /*9cc0*/  BSYNC B0 ;  /* 0x0000000000007941 */ /* 0x000fea0003800000 */
.L_x_639:
[----:B------:R-:W-:Y:S01]  /*9cd0*/  BSSY B0, `(.L_x_641) ;  /* 0x0000012000007945 */ /* 0x000fe20003800000 */
[--C-:B------:R-:W-:Y:S02]  /*9ce0*/  IADD3 R2, P2, P1, R84, R16, R7.reuse ;  /* 0x0000001054027210 */ /* 0x100fe4000795e007 */
[----:B------:R-:W-:Y:S02]  /*9cf0*/  SHF.R.S32.HI R3, RZ, 0x1f, R84 ;  /* 0x0000001fff037819 */ /* 0x000fe40000011454 */
[----:B------:R-:W-:Y:S01]  /*9d00*/  SHF.R.S32.HI R18, RZ, 0x1f, R7 ;  /* 0x0000001fff127819 */ /* 0x000fe20000011407 */
[----:B------:R-:W-:Y:S08]  /*9d10*/  @P0 BRA `(.L_x_642) ;  /* 0x0000000000340947 */ /* 0x000ff00003800000 */
[----:B------:R-:W-:Y:S01]  /*9d20*/  IADD3 R7, P0, R10, 0x30, RZ ;  /* 0x000000300a077810 */ /* 0x000fe20007f1e0ff */
[----:B------:R-:W-:Y:S01]  /*9d30*/  ULDC.64 UR4, c[0x0][0x298] ;  /* 0x0000a60000047ab9 */ /* 0x000fe20000000a00 */
[----:B------:R-:W-:Y:S02]  /*9d40*/  MOV R12, R14 ;  /* 0x0000000e000c7202 */ /* 0x000fe40000000f00 */
[----:B------:R-:W-:-:S03]  /*9d50*/  IADD3.X R10, RZ, R11, RZ, P0, !PT ;  /* 0x0000000bff0a7210 */ /* 0x000fc600007fe4ff */
[----:B------:R-:W-:-:S04]  /*9d60*/  IMAD.WIDE.U32 R12, R7, UR4, R12 ;  /* 0x00000004070c7c25 */ /* 0x000fc8000f8e000c */
        /* <DEDUP_REMOVED lines=8> */
.L_x_642:
[----:B------:R-:W-:Y:S05]  /*9df0*/  BSYNC B0 ;  /* 0x0000000000007941 */ /* 0x000fea0003800000 */
.L_x_641:
[----:B------:R-:W-:Y:S01]  /*9e00*/  BSSY B0, `(.L_x_643) ;  /* 0x000000b000007945 */ /* 0x000fe20003800000 */
[----:B------:R-:W-:-:S03]  /*9e10*/  IADD3.X R3, R3, R17, R18, P2, P1 ;  /* 0x0000001103037210 */ /* 0x000fc600017e2412 */
[----:B------:R-:W-:Y:S05]  /*9e20*/  @P6 BRA `(.L_x_644) ;  /* 0x0000000000206947 */ /* 0x000fea0003800000 */
[----:B------:R-:W-:Y:S01]  /*9e30*/  IMAD R7, R8, R5, RZ ;  /* 0x0000000508077224 */ /* 0x000fe200078e02ff */
[----:B------:R-:W-:-:S04]  /*9e40*/  ULDC.64 UR4, c[0x0][0x2b0] ;  /* 0x0000ac0000047ab9 */ /* 0x000fc80000000a00 */
[----:B------:R-:W-:-:S04]  /*9e50*/  IADD3 R8, P0, R7, R2, RZ ;  /* 0x0000000207087210 */ /* 0x000fc80007f1e0ff */
[----:B------:R-:W-:Y:S02]  /*9e60*/  LEA.HI.X.SX32 R7, R7, R3, 0x1, P0 ;  /* 0x0000000307077211 */ /* 0x000fe400000f0eff */
[----:B------:R-:W-:-:S04]  /*9e70*/  LEA R10, P0, R8, UR4, 0x2 ;  /* 0x00000004080a7c11 */ /* 0x000fc8000f8010ff */
[----:B------:R-:W-:Y:S01]  /*9e80*/  LEA.HI.X R11, R8, UR5, R7, 0x2, P0 ;  /* 0x00000005080b7c11 */ /* 0x000fe200080f1407 */
[----:B------:R-:W-:-:S05]  /*9e90*/  IMAD.MOV.U32 R7, RZ, RZ, 0x7f800000 ;  /* 0x7f800000ff077424 */ /* 0x000fca00078e00ff */
[----:B------:R1:W-:Y:S03]  /*9ea0*/  STG.E desc[UR12][R10.64], R7 ;  /* 0x000000070a007986 */ /* 0x0003e6000c10190c */
.L_x_644:
[----:B------:R-:W-:Y:S05]  /*9eb0*/  BSYNC B0 ;  /* 0x0000000000007941 */ /* 0x000fea0003800000 */
.L_x_643:
[----:B------:R-:W-:Y:S04]  /*9ec0*/  BSSY B0, `(.L_x_645) ;  /* 0x000000a000007945 */ /* 0x000fe80003800000 */
[----:B------:R-:W-:Y:S05]  /*9ed0*/  @P5 BRA `(.L_x_646) ;  /* 0x0000000000205947 */ /* 0x000fea0003800000 */
[----:B------:R-:W-:Y:S01]  /*9ee0*/  IMAD R6, R6, R5, RZ ;  /* 0x0000000506067224 */ /* 0x000fe200078e02ff */
[----:B------:R-:W-:-:S04]  /*9ef0*/  ULDC.64 UR4, c[0x0][0x2b0] ;  /* 0x0000ac0000047ab9 */ /* 0x000fc80000000a00 */
[----:B-1----:R-:W-:-:S04]  /*9f00*/  IADD3 R7, P0, R6, R2, RZ ;  /* 0x0000000206077210 */ /* 0x002fc80007f1e0ff */
[----:B------:R-:W-:Y:S02]  /*9f10*/  LEA.HI.X.SX32 R6, R6, R3, 0x1, P0 ;  /* 0x0000000306067211 */ /* 0x000fe400000f0eff */
[----:B------:R-:W-:-:S04]  /*9f20*/  LEA R8, P0, R7, UR4, 0x2 ;  /* 0x0000000407087c11 */ /* 0x000fc8000f8010ff */
[----:B------:R-:W-:Y:S01]  /*9f30*/  LEA.HI.X R9, R7, UR5, R6, 0x2, P0 ;  /* 0x0000000507097c11 */ /* 0x000fe200080f1406 */
[----:B------:R-:W-:-:S05]  /*9f40*/  IMAD.MOV.U32 R7, RZ, RZ, 0x7f800000 ;  /* 0x7f800000ff077424 */ /* 0x000fca00078e00ff */
[----:B------:R1:W-:Y:S03]  /*9f50*/  STG.E desc[UR12][R8.64], R7 ;  /* 0x0000000708007986 */ /* 0x0003e6000c10190c */
.L_x_646:
[----:B------:R-:W-:Y:S05]  /*9f60*/  BSYNC B0 ;  /* 0x0000000000007941 */ /* 0x000fea0003800000 */
.L_x_645:
[----:B------:R-:W-:Y:S04]  /*9f70*/  BSSY B0, `(.L_x_647) ;  /* 0x000000a000007945 */ /* 0x000fe80003800000 */
[----:B------:R-:W-:Y:S05]  /*9f80*/  @P4 BRA `(.L_x_648) ;  /* 0x0000000000204947 */ /* 0x000fea0003800000 */
[----:B------:R-:W-:Y:S01]  /*9f90*/  IMAD R4, R4, R5, RZ ;  /* 0x0000000504047224 */ /* 0x000fe200078e02ff */
[----:B------:R-:W-:Y:S01]  /*9fa0*/  ULDC.64 UR4, c[0x0][0x2b0] ;  /* 0x0000ac0000047ab9 */ /* 0x000fe20000000a00 */
[----:B-1----:R-:W-:-:S03]  /*9fb0*/  IMAD.MOV.U32 R9, RZ, RZ, 0x7f800000 ;  /* 0x7f800000ff097424 */ /* 0x002fc600078e00ff */
[----:B------:R-:W-:-:S04]  /*9fc0*/  IADD3 R7, P0, R4, R2, RZ ;  /* 0x0000000204077210 */ /* 0x000fc80007f1e0ff */
[----:B------:R-:W-:Y:S02]  /*9fd0*/  LEA.HI.X.SX32 R4, R4, R3, 0x1, P0 ;  /* 0x0000000304047211 */ /* 0x000fe400000f0eff */
[----:B------:R-:W-:-:S04]  /*9fe0*/  LEA R6, P0, R7, UR4, 0x2 ;  /* 0x0000000407067c11 */ /* 0x000fc8000f8010ff */
[----:B------:R-:W-:-:S05]  /*9ff0*/  LEA.HI.X R7, R7, UR5, R4, 0x2, P0 ;  /* 0x0000000507077c11 */ /* 0x000fca00080f1404 */
[----:B------:R1:W-:Y:S04]  /*a000*/  STG.E desc[UR12][R6.64], R9 ;  /* 0x0000000906007986 */ /* 0x0003e8000c10190c */
.L_x_648:
[----:B------:R-:W-:Y:S05]  /*a010*/  BSYNC B0 ;  /* 0x0000000000007941 */ /* 0x000fea0003800000 */
.L_x_647:
[----:B------:R-:W-:Y:S05]  /*a020*/  @P3 EXIT ;  /* 0x000000000000394d */ /* 0x000fea0003800000 */
[----:B------:R-:W-:Y:S01]  /*a030*/  IMAD R0, R0, R5, RZ ;  /* 0x0000000500007224 */ /* 0x000fe200078e02ff */
        /* <DEDUP_REMOVED lines=8> */
.L_x_649:
        /* <DEDUP_REMOVED lines=12> */
.L_x_1747:


//--------------------- .text._ZN5flash16flash_fwd_kernelI23Flash_fwd_kernel_traitsILi128ELi64ELi64ELi4ELb0ELb0EN7cutlass6half_tE19Flash_kernel_traitsILi128ELi64ELi64ELi4ES3_EELb0ELb1ELb0ELb0ELb0ELb1ELb1ELb0EEEvNS_16Flash_fwd_paramsE --------------------------
	.section	.text._ZN5flash16flash_fwd_kernelI23Flash_fwd_kernel_traitsILi128ELi64ELi64ELi4ELb0ELb0EN7cutlass6half_tE19Flash_kernel_traitsILi128ELi64ELi64ELi4ES3_EELb0ELb1ELb0ELb0ELb0ELb1ELb1ELb0EEEvNS_16Flash_fwd_paramsE,"ax",@progbits
	.align	128
        .global         _ZN5flash16flash_fwd_kernelI23Flash_fwd_kernel_traitsILi128ELi64ELi64ELi4ELb0ELb0EN7cutlass6half_tE19Flash_kernel_traitsILi128ELi64ELi64ELi4ES3_EELb0ELb1ELb0ELb0ELb0ELb1ELb1ELb0EEEvNS_16Flash_fwd_paramsE
        .type           _ZN5flash16flash_fwd_kernelI23Flash_fwd_kernel_traitsILi128ELi64ELi64ELi4ELb0ELb0EN7cutlass6half_tE19Flash_kernel_traitsILi128ELi64ELi64ELi4ES3_EELb0ELb1ELb0ELb0ELb0ELb1ELb1ELb0EEEvNS_16Flash_fwd_paramsE,@function
        .size           _ZN5flash16flash_fwd_kernelI23Flash_fwd_kernel_traitsILi128ELi64ELi64ELi4ELb0ELb0EN7cutlass6half_tE19Flash_kernel_traitsILi128ELi64ELi64ELi4ES3_EELb0ELb1ELb0ELb0ELb0ELb1ELb1ELb0EEEvNS_16Flash_fwd_paramsE,(.L_x_1748 - _ZN5flash16flash_fwd_kernelI23Flash_fwd_kernel_traitsILi128ELi64ELi64ELi4ELb0ELb0EN7cutlass6half_tE19Flash_kernel_traitsILi128ELi64ELi64ELi4ES3_EELb0ELb1ELb0ELb0ELb0ELb1ELb1ELb0EEEvNS_16Flash_fwd_paramsE)
        .other          _ZN5flash16flash_fwd_kernelI23Flash_fwd_kernel_traitsILi128ELi64ELi64ELi4ELb0ELb0EN7cutlass6half_tE19Flash_kernel_traitsILi128ELi64ELi64ELi4ES3_EELb0ELb1ELb0ELb0ELb0ELb1ELb1ELb0EEEvNS_16Flash_fwd_paramsE,@"STO_CUDA_ENTRY STV_DEFAULT"
_ZN5flash16flash_fwd_kernelI23Flash_fwd_kernel_traitsILi128ELi64ELi64ELi4ELb0ELb0EN7cutlass6half_tE19Flash_kernel_traitsILi128ELi64ELi64ELi4ES3_EELb0ELb1ELb0ELb0ELb0ELb1ELb1ELb0EEEvNS_16Flash_fwd_paramsE:
.text._ZN5flash16flash_fwd_kernelI23Flash_fwd_kernel_traitsILi128ELi64ELi64ELi4ELb0ELb0EN7cutlass6half_tE19Flash_kernel_traitsILi128ELi64ELi64ELi4ES3_EELb0ELb1ELb0ELb0ELb0ELb1ELb1ELb0EEEvNS_16Flash_fwd_paramsE:
        /* <DEDUP_REMOVED lines=10> */
[----:B---3--:R-:W-:-:S05]  /*00a0*/  ISETP.NE.U32.AND P1, PT, R2, RZ, PT ;  /* 0x000000ff0200720c */ /* 0x008fca0003f25070 */
[----:B------:R-:W3:Y:S01]  /*00b0*/  LDC.64 R12, c[0x0][0x2f8] ;  /* 0x0000be00ff0c7b82 */ /* 0x000ee20000000a00 */
[----:B------:R-:W-:Y:S01]  /*00c0*/  ISETP.NE.AND.EX P1, PT, R3, RZ, PT, P1 ;  /* 0x000000ff0300720c */ /* 0x000fe20003f25310 */
[----:B--2---:R-:W-:-:S06]  /*00d0*/  IMAD.WIDE R16, R8, 0x4, R6 ;  /* 0x0000000408107825 */ /* 0x004fcc00078e0206 */
[----:B------:R-:W2:Y:S01]  /*00e0*/  LDC.64 R2, c[0x0][0x2f8] ;  /* 0x0000be00ff027b82 */ /* 0x000ea20000000a00 */
[----:B------:R-:W4:Y:S04]  /*00f0*/  @P2 LDG.E R150, desc[UR12][R16.64] ;  /* 0x0000000c10962981 */ /* 0x000f28000c1e1900 */
[----:B------:R-:W4:Y:S03]  /*0100*/  @P2 LDG.E R7, desc[UR12][R16.64+0x4] ;  /* 0x0000040c10072981 */ /* 0x000f26000c1e1900 */
[----:B------:R-:W1:Y:S01]  /*0110*/  @P1 LDC.64 R4, c[0x0][0x300] ;  /* 0x0000c000ff041b82 */ /* 0x000e620000000a00 */
[----:B------:R-:W-:Y:S02]  /*0120*/  IMAD.MOV.U32 R9, RZ, RZ, RZ ;  /* 0x000000ffff097224 */ /* 0x000fe400078e00ff */
[----:B-1----:R-:W-:-:S05]  /*0130*/  @P1 IMAD.WIDE R14, R8, 0x4, R4 ;  /* 0x00000004080e1825 */ /* 0x002fca00078e0204 */
[----:B------:R1:W5:Y:S01]  /*0140*/  @P1 LDG.E R9, desc[UR12][R14.64] ;  /* 0x0000000c0e091981 */ /* 0x000362000c1e1900 */
[----:B------:R-:W-:Y:S02]  /*0150*/  ISETP.NE.AND P3, PT, R0, RZ, PT ;  /* 0x000000ff0000720c */ /* 0x000fe40003f65270 */
[----:B--2---:R-:W-:-:S04]  /*0160*/  ISETP.EQ.U32.AND P0, PT, R2, RZ, PT ;  /* 0x000000ff0200720c */ /* 0x004fc80003f02070 */
[----:B------:R-:W-:Y:S01]  /*0170*/  ISETP.EQ.OR.EX P0, PT, R3, RZ, !P3, P0 ;  /* 0x000000ff0300720c */ /* 0x000fe20005f02700 */
[----:B------:R-:W-:Y:S02]  /*0180*/  IMAD.MOV.U32 R10, RZ, RZ, -0x1 ;  /* 0xffffffffff0a7424 */ /* 0x000fe400078e00ff */
[----:B---3--:R-:W-:Y:S01]  /*0190*/  IMAD.WIDE R4, R8, 0x4, R12 ;  /* 0x0000000408047825 */ /* 0x008fe200078e020c */
[----:B------:R-:W2:Y:S01]  /*01a0*/  S2R R161, SR_CTAID.X ;  /* 0x0000000000a17919 */ /* 0x000ea20000002500 */
[----:B------:R-:W3:Y:S01]  /*01b0*/  S2R R32, SR_CTAID.Z ;  /* 0x0000000000207919 */ /* 0x000ee20000002700 */
[----:B------:R-:W1:Y:S07]  /*01c0*/  S2R R126, SR_TID.X ;  /* 0x00000000007e7919 */ /* 0x000e6e0000002100 */
[----:B------:R1:W5:Y:S01]  /*01d0*/  @!P0 LDG.E R10, desc[UR12][R4.64] ;  /* 0x0000000c040a8981 */ /* 0x000362000c1e1900 */
[----:B------:R-:W-:-:S04]  /*01e0*/  ISETP.NE.U32.AND P0, PT, R2, RZ, PT ;  /* 0x000000ff0200720c */ /* 0x000fc80003f05070 */
[----:B------:R-:W-:Y:S01]  /*01f0*/  ISETP.NE.AND.EX P0, PT, R3, RZ, PT, P0 ;  /* 0x000000ff0300720c */ /* 0x000fe20003f05300 */
[----:B----4-:R-:W-:-:S06]  /*0200*/  @P2 IMAD.IADD R152, R7, 0x1, -R150 ;  /* 0x0000000107982824 */ /* 0x010fcc00078e0a96 */
[----:B------:R-:W4:Y:S06]  /*0210*/  @!P2 LDC R152, c[0x0][0x2c4] ;  /* 0x0000b100ff98ab82 */ /* 0x000f2c0000000800 */
[----:B-123--:R-:W-:Y:S05]  /*0220*/  @!P0 BRA `(.L_x_650) ;  /* 0x0000000000108947 */ /* 0x00efea0003800000 */
[----:B------:R-:W2:Y:S02]  /*0230*/  @P3 LDG.E R3, desc[UR12][R4.64+0x4] ;  /* 0x0000040c04033981 */ /* 0x000ea4000c1e1900 */
[----:B--2--5:R-:W-:-:S06]  /*0240*/  @P3 IADD3 R0, R3, -R10, RZ ;  /* 0x8000000a03003210 */ /* 0x024fcc0007ffe0ff */
[----:B------:R2:W5:Y:S01]  /*0250*/  @!P3 LDG.E R0, desc[UR12][R4.64] ;  /* 0x0000000c0400b981 */ /* 0x000562000c1e1900 */
[----:B------:R-:W-:Y:S05]  /*0260*/  BRA `(.L_x_651) ;  /* 0x0000000000047947 */ /* 0x000fea0003800000 */
.L_x_650:
[----:B------:R-:W1:Y:S02]  /*0270*/  LDC R0, c[0x0][0x2c8] ;  /* 0x0000b200ff007b82 */ /* 0x000e640000000800 */
.L_x_651:
[----:B------:R-:W3:Y:S02]  /*0280*/  LDC.64 R2, c[0x0][0x308] ;  /* 0x0000c200ff027b82 */ /* 0x000ee40000000a00 */
[----:B---3--:R-:W-:-:S04]  /*0290*/  ISETP.NE.U32.AND P1, PT, R2, RZ, PT ;  /* 0x000000ff0200720c */ /* 0x008fc80003f25070 */
[----:B------:R-:W-:-:S13]  /*02a0*/  ISETP.NE.AND.EX P1, PT, R3, RZ, PT, P1 ;  /* 0x000000ff0300720c */ /* 0x000fda0003f25310 */
[----:B------:R-:W3:Y:S01]  /*02b0*/  @P1 LDC.64 R2, c[0x0][0x308] ;  /* 0x0000c200ff021b82 */ /* 0x000ee20000000a00 */
[----:B------:R-:W-:-:S07]  /*02c0*/  IMAD.SHL.U32 R131, R161, 0x40, RZ ;  /* 0x00000040a1837824 */ /* 0x000fce00078e00ff */
[----:B--2---:R-:W2:Y:S01]  /*02d0*/  @!P1 LDC R4, c[0x0][0x2cc] ;  /* 0x0000b300ff049b82 */ /* 0x004ea20000000800 */
[----:B---3--:R-:W-:-:S07]  /*02e0*/  @P1 IMAD.WIDE R6, R8, 0x4, R2 ;  /* 0x0000000408061825 */ /* 0x008fce00078e0202 */
[----:B------:R-:W3:Y:S01]  /*02f0*/  @!P1 LDC.64 R2, c[0x0][0x318] ;  /* 0x0000c600ff029b82 */ /* 0x000ee20000000a00 */
[----:B------:R1:W5:Y:S01]  /*0300*/  @P1 LDG.E R6, desc[UR12][R6.64] ;  /* 0x0000000c06061981 */ /* 0x000362000c1e1900 */
[----:B----4-:R-:W-:-:S13]  /*0310*/  ISETP.GT.AND P0, PT, R152, R131, PT ;  /* 0x000000839800720c */ /* 0x010fda0003f04270 */
[----:B--2---:R-:W-:Y:S05]  /*0320*/  @!P0 EXIT ;  /* 0x000000000000894d */ /* 0x004fea0003800000 */
[----:B------:R-:W2:Y:S01]  /*0330*/  LDC R125, c[0x0][0x398] ;  /* 0x0000e600ff7d7b82 */ /* 0x000ea20000000800 */
[----:B---3--:R-:W-:Y:S01]  /*0340*/  @!P1 ISETP.NE.U32.AND P0, PT, R2, RZ, PT ;  /* 0x000000ff0200920c */ /* 0x008fe20003f05070 */
        /* <DEDUP_REMOVED lines=27> */
[-C--:B------:R-:W-:Y:S01]  /*0500*/  ISETP.GE.AND P3, PT, R26, R147.reuse, PT ;  /* 0x000000931a00720c */ /* 0x080fe20003f66270 */
[----:B------:R-:W2:Y:S01]  /*0510*/  @P6 LDC.64 R4, c[0x0][0x240] ;  /* 0x00009000ff046b82 */ /* 0x000ea20000000a00 */
[-C--:B------:R-:W-:Y:S01]  /*0520*/  ISETP.GE.AND P1, PT, R18, R147.reuse, PT ;  /* 0x000000931200720c */ /* 0x080fe20003f26270 */
[----:B------:R-:W-:Y:S01]  /*0530*/  VIADD R20, R26, 0x20 ;  /* 0x000000201a147836 */ /* 0x000fe20000000000 */
[-C--:B------:R-:W-:Y:S01]  /*0540*/  ISETP.GE.AND P2, PT, R22, R147.reuse, PT ;  /* 0x000000931600720c */ /* 0x080fe20003f46270 */
[----:B------:R-:W-:Y:S01]  /*0550*/  IMAD.SHL.U32 R29, R26, 0x40, RZ ;  /* 0x000000401a1d7824 */ /* 0x000fe200078e00ff */
[----:B------:R-:W-:Y:S02]  /*0560*/  @!P6 SHF.R.S32.HI R25, RZ, 0x1f, R8 ;  /* 0x0000001fff19e819 */ /* 0x000fe40000011408 */
[----:B------:R-:W-:Y:S01]  /*0570*/  ISETP.GE.AND P0, PT, R20, R147, PT ;  /* 0x000000931400720c */ /* 0x000fe20003f06270 */
[----:B------:R-:W3:Y:S01]  /*0580*/  @!P6 LDC.64 R2, c[0x0][0x228] ;  /* 0x00008a00ff02eb82 */ /* 0x000ee20000000a00 */
[----:B-1----:R-:W-:-:S02]  /*0590*/  IABS R11, R7 ;  /* 0x00000007000b7213 */ /* 0x002fc40000000000 */
[----:B------:R-:W-:Y:S02]  /*05a0*/  LOP3.LUT R29, R29, 0x1c0, RZ, 0xc0, !PT ;  /* 0x000001c01d1d7812 */ /* 0x000fe400078ec0ff */
[----:B------:R-:W1:Y:S01]  /*05b0*/  I2F.RP R0, R11 ;  /* 0x0000000b00007306 */ /* 0x000e620000209400 */
[----:B------:R-:W-:Y:S02]  /*05c0*/  ISETP.NE.AND P4, PT, R10, -0x1, PT ;  /* 0xffffffff0a00780c */ /* 0x000fe40003f85270 */
[----:B------:R-:W4:Y:S01]  /*05d0*/  @!P2 S2R R23, SR_CgaCtaId ;  /* 0x000000000017a919 */ /* 0x000f220000008800 */
[----:B------:R-:W-:Y:S02]  /*05e0*/  SHF.R.U32.HI R16, RZ, 0x3, R29 ;  /* 0x00000003ff107819 */ /* 0x000fe4000001161d */
[----:B------:R-:W-:Y:S01]  /*05f0*/  @!P2 MOV R24, 0x400 ;  /* 0x000004000018a802 */ /* 0x000fe20000000f00 */
[----:B------:R-:W5:Y:S01]  /*0600*/  @!P0 S2R R21, SR_CgaCtaId ;  /* 0x0000000000158919 */ /* 0x000f620000008800 */
[----:B------:R-:W-:-:S02]  /*0610*/  SHF.R.S32.HI R35, RZ, 0x1f, R32 ;  /* 0x0000001fff237819 */ /* 0x000fc40000011420 */
[----:B------:R-:W-:-:S03]  /*0620*/  SHF.R.S32.HI R27, RZ, 0x1f, R26 ;  /* 0x0000001fff1b7819 */ /* 0x000fc6000001141a */
[----:B------:R-:W-:Y:S01]  /*0630*/  IMAD R35, R35, UR4, RZ ;  /* 0x0000000423237c24 */ /* 0x000fe2000f8e02ff */
[----:B------:R-:W5:Y:S01]  /*0640*/  @P4 LDC.64 R104, c[0x0][0x248] ;  /* 0x00009200ff684b82 */ /* 0x000f620000000a00 */
[----:B-1----:R-:W1:Y:S01]  /*0650*/  MUFU.RCP R14, R0 ;  /* 0x00000000000e7308 */ /* 0x002e620000001000 */
[----:B------:R-:W-:-:S04]  /*0660*/  IMAD.WIDE R160, R161, 0x40, R26 ;  /* 0x00000040a1a07825 */ /* 0x000fc800078e021a */
[----:B------:R-:W-:Y:S02]  /*0670*/  IMAD R35, R32, UR5, R35 ;  /* 0x0000000520237c24 */ /* 0x000fe4000f8e0223 */
[----:B------:R-:W5:Y:S01]  /*0680*/  @P4 LDC.64 R106, c[0x0][0x250] ;  /* 0x00009400ff6a4b82 */ /* 0x000f620000000a00 */
[----:B-1----:R-:W-:Y:S02]  /*0690*/  VIADD R14, R14, 0xffffffe ;  /* 0x0ffffffe0e0e7836 */ /* 0x002fe40000000000 */
[----:B------:R-:W-:Y:S01]  /*06a0*/  IMAD.IADD R0, R126, 0x1, -R19 ;  /* 0x000000017e007824 */ /* 0x000fe200078e0a13 */
[----:B----4-:R-:W-:Y:S01]  /*06b0*/  @!P2 LEA R23, R23, R24, 0x18 ;  /* 0x000000181717a211 */ /* 0x010fe200078ec0ff */
[----:B------:R-:W1:Y:S01]  /*06c0*/  F2I.FTZ.U32.TRUNC.NTZ R15, R14 ;  /* 0x0000000e000f7305 */ /* 0x000e62000021f000 */
[----:B------:R-:W4:Y:S01]  /*06d0*/  @!P1 S2R R19, SR_CgaCtaId ;  /* 0x0000000000139919 */ /* 0x000f220000008800 */
[----:B------:R-:W-:-:S05]  /*06e0*/  IMAD.SHL.U32 R158, R0, 0x8, RZ ;  /* 0x00000008009e7824 */ /* 0x000fca00078e00ff */
[----:B------:R-:W-:Y:S01]  /*06f0*/  SHF.R.S32.HI R159, RZ, 0x1f, R158 ;  /* 0x0000001fff9f7819 */ /* 0x000fe2000001149e */
[----:B-1----:R-:W-:Y:S01]  /*0700*/  IMAD.MOV R120, RZ, RZ, -R15 ;  /* 0x000000ffff787224 */ /* 0x002fe200078e0a0f */
[----:B------:R-:W-:-:S03]  /*0710*/  MOV R14, RZ ;  /* 0x000000ff000e7202 */ /* 0x000fc60000000f00 */
[----:B------:R-:W-:-:S04]  /*0720*/  IMAD R120, R120, R11, RZ ;  /* 0x0000000b78787224 */ /* 0x000fc800078e02ff */
[----:B------:R-:W-:Y:S01]  /*0730*/  IMAD.HI.U32 R120, R15, R120, R14 ;  /* 0x000000780f787227 */ /* 0x000fe200078e000e */
[----:B------:R-:W-:-:S03]  /*0740*/  LOP3.LUT R15, R29, 0x38, R158, 0xf8, !PT ;  /* 0x000000381d0f7812 */ /* 0x000fc600078ef89e */
[----:B--2---:R-:W-:Y:S01]  /*0750*/  @P6 IMAD.WIDE.U32 R28, R150, R4, RZ ;  /* 0x00000004961c6225 */ /* 0x004fe200078e00ff */
[----:B------:R-:W-:-:S03]  /*0760*/  LOP3.LUT R16, R15, R16, RZ, 0x3c, !PT ;  /* 0x000000100f107212 */ /* 0x000fc600078e3cff */
[----:B------:R-:W-:-:S04]  /*0770*/  IMAD.HI.U32 R120, R120, R13, RZ ;  /* 0x0000000d78787227 */ /* 0x000fc800078e00ff */
[----:B------:R-:W-:Y:S02]  /*0780*/  IMAD.MOV R12, RZ, RZ, -R120 ;  /* 0x000000ffff0c7224 */ /* 0x000fe400078e0a78 */
[----:B---3--:R-:W-:Y:S02]  /*0790*/  @!P6 IMAD R14, R25, R2, RZ ;  /* 0x00000002190ee224 */ /* 0x008fe400078e02ff */
[C---:B------:R-:W-:Y:S02]  /*07a0*/  IMAD R4, R11.reuse, R12, R13 ;  /* 0x0000000c0b047224 */ /* 0x040fe400078e020d */
[C---:B------:R-:W-:Y:S01]  /*07b0*/  @!P6 IMAD.WIDE.U32 R24, R8.reuse, R2, RZ ;  /* 0x000000020818e225 */ /* 0x040fe200078e00ff */
[----:B------:R-:W-:Y:S02]  /*07c0*/  @!P1 MOV R2, 0x400 ;  /* 0x0000040000029802 */ /* 0x000fe40000000f00 */
[----:B------:R-:W-:Y:S01]  /*07d0*/  ISETP.GT.U32.AND P5, PT, R11, R4, PT ;  /* 0x000000040b00720c */ /* 0x000fe20003fa4070 */
[----:B------:R-:W-:Y:S01]  /*07e0*/  @!P6 IMAD R3, R8, R3, R14 ;  /* 0x000000030803e224 */ /* 0x000fe200078e020e */
[----:B----4-:R-:W-:Y:S01]  /*07f0*/  @!P1 LEA R19, R19, R2, 0x18 ;  /* 0x0000000213139211 */ /* 0x010fe200078ec0ff */
[----:B------:R-:W-:Y:S01]  /*0800*/  @P6 IMAD.MOV.U32 R12, RZ, RZ, R28 ;  /* 0x000000ffff0c6224 */ /* 0x000fe200078e001c */
[----:B------:R-:W-:Y:S01]  /*0810*/  @!P0 MOV R14, 0x400 ;  /* 0x00000400000e8802 */ /* 0x000fe20000000f00 */
[----:B------:R-:W-:-:S02]  /*0820*/  @!P6 IMAD.MOV.U32 R12, RZ, RZ, R24 ;  /* 0x000000ffff0ce224 */ /* 0x000fc400078e0018 */
[----:B------:R-:W-:Y:S01]  /*0830*/  @P6 IMAD R5, R150, R5, R29 ;  /* 0x0000000596056224 */ /* 0x000fe200078e021d */
[----:B------:R-:W-:Y:S01]  /*0840*/  @!P6 IADD3 R5, R25, R3, RZ ;  /* 0x000000031905e210 */ /* 0x000fe20007ffe0ff */
[----:B------:R-:W-:Y:S01]  /*0850*/  @P4 IMAD.IADD R24, R9, 0x1, R10 ;  /* 0x0000000109184824 */ /* 0x000fe200078e020a */
[----:B------:R-:W-:Y:S01]  /*0860*/  IADD3 R12, P6, R158, R12, RZ ;  /* 0x0000000c9e0c7210 */ /* 0x000fe20007fde0ff */
[----:B------:R-:W1:Y:S01]  /*0870*/  @!P3 LDC.64 R2, c[0x0][0x240] ;  /* 0x00009000ff02bb82 */ /* 0x000e620000000a00 */
[----:B-----5:R-:W-:Y:S01]  /*0880*/  @!P0 LEA R21, R21, R14, 0x18 ;  /* 0x0000000e15158211 */ /* 0x020fe200078ec0ff */
[----:B------:R-:W-:Y:S01]  /*0890*/  @!P5 IMAD.IADD R4, R4, 0x1, -R11 ;  /* 0x000000010404d824 */ /* 0x000fe200078e0a0b */
[----:B------:R-:W-:Y:S01]  /*08a0*/  @!P5 IADD3 R120, R120, 0x1, RZ ;  /* 0x000000017878d810 */ /* 0x000fe20007ffe0ff */
[----:B------:R-:W-:Y:S02]  /*08b0*/  IMAD.X R13, R159, 0x1, R5, P6 ;  /* 0x000000019f0d7824 */ /* 0x000fe400030e0605 */
[----:B------:R-:W-:Y:S01]  /*08c0*/  @P4 IMAD R25, R24, R105, RZ ;  /* 0x0000006918194224 */ /* 0x000fe200078e02ff */
[----:B------:R-:W-:Y:S01]  /*08d0*/  ISETP.GE.U32.AND P6, PT, R4, R11, PT ;  /* 0x0000000b0400720c */ /* 0x000fe20003fc6070 */
[----:B------:R-:W2:Y:S01]  /*08e0*/  @!P2 LDC.64 R14, c[0x0][0x240] ;  /* 0x00009000ff0eab82 */ /* 0x000ea20000000a00 */
[C---:B------:R-:W-:Y:S01]  /*08f0*/  LOP3.LUT R11, R32.reuse, R7, RZ, 0x3c, !PT ;  /* 0x00000007200b7212 */ /* 0x040fe200078e3cff */
[----:B------:R-:W-:-:S03]  /*0900*/  IMAD.WIDE.U32 R32, R32, UR4, R12 ;  /* 0x0000000420207c25 */ /* 0x000fc6000f8e000c */
[----:B------:R-:W-:Y:S01]  /*0910*/  ISETP.GE.AND P5, PT, R11, RZ, PT ;  /* 0x000000ff0b00720c */ /* 0x000fe20003fa6270 */
[----:B------:R-:W-:Y:S01]  /*0920*/  IMAD.IADD R35, R33, 0x1, R35 ;  /* 0x0000000121237824 */ /* 0x000fe200078e0223 */
[----:B------:R-:W-:Y:S01]  /*0930*/  LEA.HI R11, R17, R126, RZ, 0x6 ;  /* 0x0000007e110b7211 */ /* 0x000fe200078f30ff */
[----:B------:R-:W3:Y:S01]  /*0940*/  @!P3 LDC.64 R4, c[0x0][0x210] ;  /* 0x00008400ff04bb82 */ /* 0x000ee20000000a00 */
[----:B------:R-:W-:Y:S02]  /*0950*/  @!P3 IMAD.MOV.U32 R34, RZ, RZ, R32 ;  /* 0x000000ffff22b224 */ /* 0x000fe400078e0020 */
[----:B------:R-:W-:Y:S01]  /*0960*/  @P4 IMAD.IADD R13, R9, 0x1, R10 ;  /* 0x00000001090d4824 */ /* 0x000fe200078e020a */
[----:B------:R-:W-:Y:S01]  /*0970*/  @P6 IADD3 R120, R120, 0x1, RZ ;  /* 0x0000000178786810 */ /* 0x000fe20007ffe0ff */
[----:B------:R-:W-:Y:S01]  /*0980*/  IMAD.SHL.U32 R11, R11, 0x8, RZ ;  /* 0x000000080b0b7824 */ /* 0x000fe200078e00ff */
[----:B------:R-:W-:Y:S01]  /*0990*/  ISETP.NE.AND P6, PT, R7, RZ, PT ;  /* 0x000000ff0700720c */ /* 0x000fe20003fc5270 */
[----:B------:R-:W-:Y:S01]  /*09a0*/  @P4 IMAD.WIDE.U32 R154, R24, R104, RZ ;  /* 0x00000068189a4225 */ /* 0x000fe200078e00ff */
[----:B------:R-:W4:Y:S02]  /*09b0*/  S2UR UR4, SR_CgaCtaId ;  /* 0x00000000000479c3 */ /* 0x000f240000008800 */
[----:B------:R-:W-:Y:S01]  /*09c0*/  LOP3.LUT R16, R16, 0xfffffe00, R11, 0xf8, !PT ;  /* 0xfffffe0010107812 */ /* 0x000fe200078ef80b */
[----:B-1----:R-:W-:Y:S01]  /*09d0*/  @!P3 IMAD.WIDE.U32 R10, R160, R2, R34 ;  /* 0x00000002a00ab225 */ /* 0x002fe200078e0022 */
[----:B------:R-:W-:-:S02]  /*09e0*/  @!P5 IADD3 R120, -R120, RZ, RZ ;  /* 0x000000ff7878d210 */ /* 0x000fc40007ffe1ff */
[----:B------:R-:W-:Y:S01]  /*09f0*/  @P4 IADD3 R25, R155, R25, RZ ;  /* 0x000000199b194210 */ /* 0x000fe20007ffe0ff */
[----:B------:R-:W-:Y:S02]  /*0a00*/  @!P3 IMAD R2, R161, R2, RZ ;  /* 0x00000002a102b224 */ /* 0x000fe400078e02ff */
[C---:B------:R-:W-:Y:S02]  /*0a10*/  @P4 IMAD R12, R13.reuse, R107, RZ ;  /* 0x0000006b0d0c4224 */ /* 0x040fe400078e02ff */
[----:B------:R-:W-:Y:S01]  /*0a20*/  @P4 IMAD.WIDE.U32 R28, R13, R106, RZ ;  /* 0x0000006a0d1c4225 */ /* 0x000fe200078e00ff */
[----:B------:R-:W-:-:S03]  /*0a30*/  @!P6 LOP3.LUT R120, RZ, R7, RZ, 0x33, !PT ;  /* 0x00000007ff78e212 */ /* 0x000fc600078e33ff */
[----:B------:R-:W-:Y:S01]  /*0a40*/  @!P3 IMAD R3, R160, R3, R2 ;  /* 0x00000003a003b224 */ /* 0x000fe200078e0202 */
[----:B---3--:R-:W-:Y:S01]  /*0a50*/  @!P3 LEA R30, P5, R10, R4, 0x1 ;  /* 0x000000040a1eb211 */ /* 0x008fe200078a08ff */
[----:B------:R-:W-:Y:S02]  /*0a60*/  @P4 IMAD.IADD R7, R29, 0x1, R12 ;  /* 0x000000011d074824 */ /* 0x000fe400078e020c */
[----:B------:R-:W-:Y:S02]  /*0a70*/  @P4 IMAD.MOV.U32 R24, RZ, RZ, R28 ;  /* 0x000000ffff184224 */ /* 0x000fe400078e001c */
[----:B------:R-:W-:Y:S01]  /*0a80*/  @!P3 IMAD.IADD R4, R11, 0x1, R3 ;  /* 0x000000010b04b824 */ /* 0x000fe200078e0203 */
[----:B--2-4-:R-:W-:Y:S07]  /*0a90*/  @P4 BRA `(.L_x_653) ;  /* 0x0000000000304947 */ /* 0x014fee0003800000 */
[----:B------:R-:W1:Y:S01]  /*0aa0*/  LDC.64 R104, c[0x0][0x248] ;  /* 0x00009200ff687b82 */ /* 0x000e620000000a00 */
[----:B------:R-:W-:-:S07]  /*0ab0*/  SHF.R.S32.HI R13, RZ, 0x1f, R9 ;  /* 0x0000001fff0d7819 */ /* 0x000fce0000011409 */
[----:B------:R-:W2:Y:S01]  /*0ac0*/  LDC.64 R2, c[0x0][0x230] ;  /* 0x00008c00ff027b82 */ /* 0x000ea20000000a00 */
[-C--:B-1----:R-:W-:Y:S01]  /*0ad0*/  IMAD R12, R13, R104.reuse, RZ ;  /* 0x000000680d0c7224 */ /* 0x082fe200078e02ff */
[----:B------:R-:W-:Y:S01]  /*0ae0*/  SHF.R.S32.HI R13, RZ, 0x1f, R8 ;  /* 0x0000001fff0d7819 */ /* 0x000fe20000011408 */
[----:B------:R-:W-:-:S04]  /*0af0*/  IMAD.WIDE.U32 R28, R9, R104, RZ ;  /* 0x00000068091c7225 */ /* 0x000fc800078e00ff */
[----:B------:R-:W-:Y:S02]  /*0b00*/  IMAD R12, R9, R105, R12 ;  /* 0x00000069090c7224 */ /* 0x000fe400078e020c */
[----:B--2---:R-:W-:-:S03]  /*0b10*/  IMAD R13, R13, R2, RZ ;  /* 0x000000020d0d7224 */ /* 0x004fc600078e02ff */
[----:B------:R-:W-:Y:S01]  /*0b20*/  IADD3 R29, R29, R12, RZ ;  /* 0x0000000c1d1d7210 */ /* 0x000fe20007ffe0ff */
[C---:B------:R-:W-:Y:S02]  /*0b30*/  IMAD R3, R8.reuse, R3, R13 ;  /* 0x0000000308037224 */ /* 0x040fe400078e020d */
[----:B------:R-:W-:-:S05]  /*0b40*/  IMAD.WIDE.U32 R154, R8, R2, R28 ;  /* 0x00000002089a7225 */ /* 0x000fca00078e001c */
[----:B------:R-:W-:Y:S02]  /*0b50*/  IADD3 R25, R155, R3, RZ ;  /* 0x000000039b197210 */ /* 0x000fe40007ffe0ff */
.L_x_653:
[----:B------:R-:W-:Y:S05]  /*0b60*/  @P4 BRA `(.L_x_654) ;  /* 0x0000000000344947 */ /* 0x000fea0003800000 */
        /* <DEDUP_REMOVED lines=12> */
[----:B------:R-:W-:-:S07]  /*0c30*/  MOV R24, R2 ;  /* 0x0000000200187202 */ /* 0x000fce0000000f00 */
.L_x_654:
[----:B------:R-:W1:Y:S01]  /*0c40*/  @!P0 LDC.64 R12, c[0x0][0x240] ;  /* 0x00009000ff0c8b82 */ /* 0x000e620000000a00 */
[----:B------:R-:W-:Y:S01]  /*0c50*/  @!P3 LEA.HI.X R31, R10, R5, R4, 0x1, P5 ;  /* 0x000000050a1fb211 */ /* 0x000fe200028f0c04 */
[-C--:B------:R-:W-:Y:S01]  /*0c60*/  IMAD R2, R27, R104.reuse, RZ ;  /* 0x000000681b027224 */ /* 0x080fe200078e02ff */
[----:B------:R-:W-:Y:S01]  /*0c70*/  @!P2 IADD3 R28, P4, R160, 0x10, RZ ;  /* 0x00000010a01ca810 */ /* 0x000fe20007f9e0ff */
[----:B------:R-:W-:Y:S01]  /*0c80*/  IMAD.WIDE.U32 R38, R26, R104, R158 ;  /* 0x000000681a267225 */ /* 0x000fe200078e009e */
[----:B------:R-:W-:Y:S01]  /*0c90*/  @!P0 IADD3 R29, P5, R160, 0x20, RZ ;  /* 0x00000020a01d8810 */ /* 0x000fe20007fbe0ff */
[----:B------:R-:W-:Y:S01]  /*0ca0*/  UMOV UR5, 0x400 ;  /* 0x0000040000057882 */ /* 0x000fe20000000000 */
[----:B------:R-:W-:Y:S01]  /*0cb0*/  ULDC.64 UR6, c[0x0][0x260] ;  /* 0x0000980000067ab9 */ /* 0x000fe20000000a00 */
[----:B------:R-:W2:Y:S01]  /*0cc0*/  @!P2 LDC.64 R10, c[0x0][0x210] ;  /* 0x00008400ff0aab82 */ /* 0x000ea20000000a00 */
[----:B------:R-:W-:Y:S01]  /*0cd0*/  @!P2 IMAD.X R3, RZ, RZ, R161, P4 ;  /* 0x000000ffff03a224 */ /* 0x000fe200020e06a1 */
[----:B------:R-:W-:Y:S01]  /*0ce0*/  IADD3 R154, P4, R154, R38, RZ ;  /* 0x000000269a9a7210 */ /* 0x000fe20007f9e0ff */
[----:B------:R-:W-:Y:S01]  /*0cf0*/  IMAD R2, R26, R105, R2 ;  /* 0x000000691a027224 */ /* 0x000fe200078e0202 */
[----:B------:R-:W-:Y:S01]  /*0d00*/  ULEA UR4, UR4, UR5, 0x18 ;  /* 0x0000000504047291 */ /* 0x000fe2000f8ec03f */
[----:B------:R-:W-:Y:S01]  /*0d10*/  @!P2 IMAD.MOV.U32 R36, RZ, RZ, R32 ;  /* 0x000000ffff24a224 */ /* 0x000fe200078e0020 */
[----:B------:R-:W-:Y:S01]  /*0d20*/  SHF.L.U64.HI R148, R106, 0x6, R107 ;  /* 0x000000066a947819 */ /* 0x000fe2000001026b */
[----:B------:R-:W-:Y:S01]  /*0d30*/  @!P2 IMAD.MOV.U32 R37, RZ, RZ, R35 ;  /* 0x000000ffff25a224 */ /* 0x000fe200078e0023 */
[----:B------:R-:W3:Y:S01]  /*0d40*/  @!P0 LDC.64 R8, c[0x0][0x210] ;  /* 0x00008400ff088b82 */ /* 0x000ee20000000a00 */
[----:B------:R-:W-:Y:S01]  /*0d50*/  IADD3.X R155, R25, R39, R2, P4, !PT ;  /* 0x00000027199b7210 */ /* 0x000fe200027fe402 */
[----:B------:R-:W-:Y:S01]  /*0d60*/  @!P0 IMAD.X R25, RZ, RZ, R161, P5 ;  /* 0x000000ffff198224 */ /* 0x000fe200028e06a1 */
[----:B------:R-:W-:Y:S01]  /*0d70*/  LEA R151, R16, UR4, 0x1 ;  /* 0x0000000410977c11 */ /* 0x000fe2000f8e08ff */
[----:B------:R-:W-:Y:S01]  /*0d80*/  @!P0 IMAD.MOV.U32 R34, RZ, RZ, R32 ;  /* 0x000000ffff228224 */ /* 0x000fe200078e0020 */
[----:B------:R-:W-:Y:S01]  /*0d90*/  LEA.HI R130, R17, R126, RZ, 0x5 ;  /* 0x0000007e11827211 */ /* 0x000fe200078f28ff */
[----:B------:R-:W-:Y:S01]  /*0da0*/  @!P2 IMAD R3, R3, R14, RZ ;  /* 0x0000000e0303a224 */ /* 0x000fe200078e02ff */
[----:B------:R-:W-:Y:S01]  /*0db0*/  ULDC UR8, c[0x0][0x39c] ;  /* 0x0000e70000087ab9 */ /* 0x000fe20000000800 */
[----:B------:R-:W4:Y:S01]  /*0dc0*/  @!P1 LDC.64 R4, c[0x0][0x240] ;  /* 0x00009000ff049b82 */ /* 0x000f220000000a00 */
[----:B-1----:R-:W-:Y:S01]  /*0dd0*/  @!P0 IMAD R38, R25, R12, RZ ;  /* 0x0000000c19268224 */ /* 0x002fe200078e02ff */
[----:B------:R-:W-:Y:S01]  /*0de0*/  @!PT LDS RZ, [RZ] ;  /* 0x00000000fffff984 */ /* 0x000fe20000000800 */
[----:B------:R-:W-:Y:S01]  /*0df0*/  @!PT LDS RZ, [RZ] ;  /* 0x00000000fffff984 */ /* 0x000fe20000000800 */
[----:B------:R-:W-:Y:S01]  /*0e00*/  @!PT LDS RZ, [RZ] ;  /* 0x00000000fffff984 */ /* 0x000fe20000000800 */
[----:B------:R-:W-:Y:S01]  /*0e10*/  @!P3 LDGSTS.E.BYPASS.LTC128B.128 [R151], desc[UR12][R30.64] ;  /* 0x000000001e97bfae */ /* 0x000fe2000b901d4c */
[----:B------:R-:W-:Y:S01]  /*0e20*/  @!P2 IMAD.WIDE.U32 R36, R28, R14, R36 ;  /* 0x0000000e1c24a225 */ /* 0x000fe200078e0024 */
[----:B------:R-:W-:-:S02]  /*0e30*/  SHF.R.S32.HI R128, RZ, 0x5, R130 ;  /* 0x00000005ff807819 */ /* 0x000fc40000011482 */
[----:B------:R1:W-:Y:S01]  /*0e40*/  @!P3 LDGSTS.E.BYPASS.LTC128B.128 [R151+0x2000], desc[UR12][R30.64+0x80] ;  /* 0x020000801e97bfae */ /* 0x0003e2000b901d4c */
[----:B------:R-:W-:Y:S01]  /*0e50*/  @!P1 IMAD.MOV.U32 R33, RZ, RZ, R35 ;  /* 0x000000ffff219224 */ /* 0x000fe200078e0023 */
[----:B--2---:R-:W-:Y:S01]  /*0e60*/  @!P2 LEA R14, P4, R36, R10, 0x1 ;  /* 0x0000000a240ea211 */ /* 0x004fe200078808ff */
[----:B------:R-:W-:Y:S01]  /*0e70*/  @!P2 IMAD R15, R28, R15, R3 ;  /* 0x0000000f1c0fa224 */ /* 0x000fe200078e0203 */
[----:B------:R-:W-:Y:S01]  /*0e80*/  @!P1 IADD3 R25, P3, R160, 0x30, RZ ;  /* 0x00000030a0199810 */ /* 0x000fe20007f7e0ff */
[C---:B------:R-:W-:Y:S01]  /*0e90*/  @!P0 IMAD R13, R29.reuse, R13, R38 ;  /* 0x0000000d1d0d8224 */ /* 0x040fe200078e0226 */
[----:B------:R-:W1:Y:S01]  /*0ea0*/  @!P1 LDC.64 R2, c[0x0][0x210] ;  /* 0x00008400ff029b82 */ /* 0x000e620000000a00 */
[----:B------:R-:W-:-:S04]  /*0eb0*/  @!P0 IMAD.WIDE.U32 R34, R29, R12, R34 ;  /* 0x0000000c1d228225 */ /* 0x000fc800078e0022 */
[----:B------:R-:W-:Y:S02]  /*0ec0*/  VIADD R127, R124, 0xffffffff ;  /* 0xffffffff7c7f7836 */ /* 0x000fe40000000000 */
[----:B------:R-:W-:Y:S02]  /*0ed0*/  @!P2 IMAD.IADD R15, R37, 0x1, R15 ;  /* 0x00000001250fa824 */ /* 0x000fe400078e020f */
[----:B------:R-:W-:Y:S01]  /*0ee0*/  @!P0 IMAD.IADD R10, R35, 0x1, R13 ;  /* 0x00000001230a8824 */ /* 0x000fe200078e020d */
[----:B------:R-:W-:Y:S01]  /*0ef0*/  SHF.R.S32.HI R12, RZ, 0x1f, R127 ;  /* 0x0000001fff0c7819 */ /* 0x000fe2000001147f */
[----:B------:R-:W-:Y:S01]  /*0f00*/  IMAD R13, R127, -0x40, R6 ;  /* 0xffffffc07f0d7824 */ /* 0x000fe200078e0206 */
[----:B------:R-:W-:Y:S01]  /*0f10*/  @!P2 LEA.HI.X R15, R36, R11, R15, 0x1, P4 ;  /* 0x0000000b240fa211 */ /* 0x000fe200020f0c0f */
[----:B------:R-:W-:Y:S01]  /*0f20*/  @!P1 IMAD.X R29, RZ, RZ, R161, P3 ;  /* 0x000000ffff1d9224 */ /* 0x000fe200018e06a1 */
[----:B---3--:R-:W-:Y:S01]  /*0f30*/  @!P0 LEA R28, P3, R34, R8, 0x1 ;  /* 0x00000008221c8211 */ /* 0x008fe200078608ff */
[----:B------:R-:W-:Y:S01]  /*0f40*/  @!P2 IMAD R23, R16, 0x2, R23 ;  /* 0x000000021017a824 */ /* 0x000fe200078e0217 */
[----:B------:R-:W-:Y:S01]  /*0f50*/  ISETP.GE.AND P4, PT, R26, R13, PT ;  /* 0x0000000d1a00720c */ /* 0x000fe20003f86270 */
[-C--:B----4-:R-:W-:Y:S01]  /*0f60*/  @!P1 IMAD R8, R29, R4.reuse, RZ ;  /* 0x000000041d089224 */ /* 0x090fe200078e02ff */
[----:B------:R-:W-:Y:S01]  /*0f70*/  @!P0 LEA.HI.X R29, R34, R9, R10, 0x1, P3 ;  /* 0x00000009221d8211 */ /* 0x000fe200018f0c0a */
[----:B------:R-:W-:Y:S01]  /*0f80*/  @!P0 IMAD R21, R16, 0x2, R21 ;  /* 0x0000000210158824 */ /* 0x000fe200078e0215 */
[----:B------:R-:W-:Y:S01]  /*0f90*/  @!P2 LDGSTS.E.BYPASS.LTC128B.128 [R23+0x800], desc[UR12][R14.64] ;  /* 0x008000000e17afae */ /* 0x000fe2000b901d4c */
[C---:B------:R-:W-:Y:S01]  /*0fa0*/  @!P1 IMAD R5, R25.reuse, R5, R8 ;  /* 0x0000000519059224 */ /* 0x040fe200078e0208 */
[----:B------:R-:W-:Y:S01]  /*0fb0*/  SHF.R.S32.HI R10, RZ, 0x1f, R120 ;  /* 0x0000001fff0a7819 */ /* 0x000fe20000011478 */
[----:B------:R-:W-:Y:S01]  /*0fc0*/  @!P1 IMAD.WIDE.U32 R32, R25, R4, R32 ;  /* 0x0000000419209225 */ /* 0x000fe200078e0020 */
[----:B------:R2:W-:Y:S01]  /*0fd0*/  @!P2 LDGSTS.E.BYPASS.LTC128B.128 [R23+0x2800], desc[UR12][R14.64+0x80] ;  /* 0x028000800e17afae */ /* 0x0005e2000b901d4c */
[----:B------:R-:W-:-:S02]  /*0fe0*/  ISETP.GE.AND P5, PT, R18, R13, PT ;  /* 0x0000000d1200720c */ /* 0x000fc40003fa6270 */
[----:B------:R-:W-:Y:S01]  /*0ff0*/  @!P1 IMAD.IADD R4, R33, 0x1, R5 ;  /* 0x0000000121049824 */ /* 0x000fe200078e0205 */
[----:B------:R-:W-:Y:S01]  /*1000*/  @!P0 LDGSTS.E.BYPASS.LTC128B.128 [R21+0x1000], desc[UR12][R28.64] ;  /* 0x010000001c158fae */ /* 0x000fe2000b901d4c */
[----:B------:R-:W3:Y:S01]  /*1010*/  @!P4 LDC.64 R8, c[0x0][0x218] ;  /* 0x00008600ff08cb82 */ /* 0x000ee20000000a00 */
[----:B-1----:R-:W-:Y:S01]  /*1020*/  @!P1 LEA R30, P2, R32, R2, 0x1 ;  /* 0x00000002201e9211 */ /* 0x002fe200078408ff */
[----:B------:R-:W-:Y:S01]  /*1030*/  IMAD R157, R10, UR6, RZ ;  /* 0x000000060a9d7c24 */ /* 0x000fe2000f8e02ff */
[----:B------:R1:W-:Y:S01]  /*1040*/  @!P0 LDGSTS.E.BYPASS.LTC128B.128 [R21+0x3000], desc[UR12][R28.64+0x80] ;  /* 0x030000801c158fae */ /* 0x0003e2000b901d4c */
[----:B------:R-:W-:Y:S01]  /*1050*/  ISETP.GE.AND P0, PT, R22, R13, PT ;  /* 0x0000000d1600720c */ /* 0x000fe20003f06270 */
[----:B------:R-:W-:Y:S01]  /*1060*/  @!P1 IMAD R19, R16, 0x2, R19 ;  /* 0x0000000210139824 */ /* 0x000fe200078e0213 */
[----:B------:R-:W-:Y:S01]  /*1070*/  @!P1 LEA.HI.X R31, R32, R3, R4, 0x1, P2 ;  /* 0x00000003201f9211 */ /* 0x000fe200010f0c04 */
[----:B------:R-:W4:Y:S01]  /*1080*/  @!P4 S2R R11, SR_CgaCtaId ;  /* 0x00000000000bc919 */ /* 0x000f220000008800 */
[----:B------:R-:W-:Y:S01]  /*1090*/  SHF.L.U64.HI R2, R104, 0x6, R105 ;  /* 0x0000000668027819 */ /* 0x000fe20000010269 */
[----:B------:R-:W-:Y:S01]  /*10a0*/  IMAD R157, R120, UR7, R157 ;  /* 0x00000007789d7c24 */ /* 0x000fe2000f8e029d */
[-C--:B------:R-:W-:Y:S01]  /*10b0*/  ISETP.GE.AND P6, PT, R20, R13.reuse, PT ;  /* 0x0000000d1400720c */ /* 0x080fe20003fc6270 */
[----:B------:R-:W-:Y:S01]  /*10c0*/  IMAD.WIDE.U32 R154, R120, UR6, R154 ;  /* 0x00000006789a7c25 */ /* 0x000fe2000f8e009a */
[----:B------:R-:W-:Y:S01]  /*10d0*/  @!P1 LDGSTS.E.BYPASS.LTC128B.128 [R19+0x1800], desc[UR12][R30.64] ;  /* 0x018000001e139fae */ /* 0x000fe2000b901d4c */
[----:B------:R-:W-:Y:S01]  /*10e0*/  ISETP.GE.AND P3, PT, R22, R13, PT ;  /* 0x0000000d1600720c */ /* 0x000fe20003f66270 */
[----:B------:R-:W-:Y:S01]  /*10f0*/  ULDC.64 UR6, c[0x0][0x268] ;  /* 0x00009a0000067ab9 */ /* 0x000fe20000000a00 */
[----:B------:R-:W-:Y:S01]  /*1100*/  IMAD.SHL.U32 R3, R104, 0x40, RZ ;  /* 0x0000004068037824 */ /* 0x000fe200078e00ff */
[----:B------:R5:W-:Y:S01]  /*1110*/  @!P1 LDGSTS.E.BYPASS.LTC128B.128 [R19+0x3800], desc[UR12][R30.64+0x80] ;  /* 0x038000801e139fae */ /* 0x000be2000b901d4c */
[----:B------:R-:W5:Y:S01]  /*1120*/  @!P0 LDC.64 R4, c[0x0][0x218] ;  /* 0x00008600ff048b82 */ /* 0x000f620000000a00 */
[----:B------:R-:W-:Y:S01]  /*1130*/  IMAD.IADD R157, R155, 0x1, R157 ;  /* 0x000000019b9d7824 */ /* 0x000fe200078e029d */
[----:B------:R-:W-:Y:S01]  /*1140*/  LEA.HI R22, R17, R126, RZ, 0x4 ;  /* 0x0000007e11167211 */ /* 0x000fe200078f20ff */
[----:B------:R-:W-:-:S03]  /*1150*/  IMAD.WIDE.U32 R32, R26, R106, R158 ;  /* 0x0000006a1a207225 */ /* 0x000fc600078e009e */
[----:B------:R-:W-:Y:S01]  /*1160*/  SHF.R.S32.HI R145, RZ, 0x4, R22 ;  /* 0x00000004ff917819 */ /* 0x000fe20000011416 */
[----:B------:R-:W-:Y:S01]  /*1170*/  IMAD.MOV.U32 R156, RZ, RZ, R154 ;  /* 0x000000ffff9c7224 */ /* 0x000fe200078e009a */
[----:B------:R-:W-:Y:S01]  /*1180*/  IADD3 R24, P2, R24, R32, RZ ;  /* 0x0000002018187210 */ /* 0x000fe20007f5e0ff */
[----:B------:R-:W-:Y:S02]  /*1190*/  IMAD.SHL.U32 R149, R106, 0x40, RZ ;  /* 0x000000406a957824 */ /* 0x000fe400078e00ff */
[----:B--2---:R-:W-:Y:S01]  /*11a0*/  IMAD.WIDE.U32 R14, R127, R3, R156 ;  /* 0x000000037f0e7225 */ /* 0x004fe200078e009c */
[----:B-1----:R-:W-:-:S03]  /*11b0*/  @!P4 MOV R28, 0x400 ;  /* 0x00000400001cc802 */ /* 0x002fc60000000f00 */
[----:B------:R-:W-:Y:S01]  /*11c0*/  IMAD R21, R2, R127, RZ ;  /* 0x0000007f02157224 */ /* 0x000fe200078e02ff */
[----:B---3--:R-:W-:Y:S01]  /*11d0*/  @!P4 LEA R32, P1, R14, R8, 0x1 ;  /* 0x000000080e20c211 */ /* 0x008fe200078208ff */
[----:B------:R-:W-:Y:S02]  /*11e0*/  IMAD R123, R10, UR6, RZ ;  /* 0x000000060a7b7c24 */ /* 0x000fe4000f8e02ff */
[----:B------:R-:W-:Y:S02]  /*11f0*/  IMAD R21, R12, R3, R21 ;  /* 0x000000030c157224 */ /* 0x000fe400078e0215 */
[----:B------:R-:W-:Y:S01]  /*1200*/  IMAD R123, R120, UR7, R123 ;  /* 0x00000007787b7c24 */ /* 0x000fe2000f8e027b */
[----:B----4-:R-:W-:Y:S01]  /*1210*/  @!P4 LEA R11, R11, R28, 0x18 ;  /* 0x0000001c0b0bc211 */ /* 0x010fe200078ec0ff */
[----:B------:R-:W-:Y:S02]  /*1220*/  IMAD.IADD R15, R15, 0x1, R21 ;  /* 0x000000010f0f7824 */ /* 0x000fe400078e0215 */
[----:B------:R-:W1:Y:S01]  /*1230*/  @!P6 S2R R21, SR_CgaCtaId ;  /* 0x000000000015e919 */ /* 0x000e620000008800 */
[----:B-----5:R-:W-:-:S02]  /*1240*/  IMAD R30, R27, R106, RZ ;  /* 0x0000006a1b1e7224 */ /* 0x020fc400078e02ff */
[----:B------:R-:W-:Y:S01]  /*1250*/  @!P4 IMAD R23, R16, 0x2, R11 ;  /* 0x000000021017c824 */ /* 0x000fe200078e020b */
[----:B------:R-:W2:Y:S01]  /*1260*/  @!P0 S2R R19, SR_CgaCtaId ;  /* 0x0000000000138919 */ /* 0x000ea20000008800 */
[----:B------:R-:W-:Y:S01]  /*1270*/  IMAD R30, R26, R107, R30 ;  /* 0x0000006b1a1e7224 */ /* 0x000fe200078e021e */
[----:B------:R-:W-:-:S04]  /*1280*/  LOP3.LUT R11, R22, 0xfffffff0, RZ, 0xc0, !PT ;  /* 0xfffffff0160b7812 */ /* 0x000fc800078ec0ff */
[----:B------:R-:W-:Y:S02]  /*1290*/  IADD3.X R25, R7, R33, R30, P2, !PT ;  /* 0x0000002107197210 */ /* 0x000fe400017fe41e */
[----:B------:R-:W3:Y:S01]  /*12a0*/  @!P5 S2R R7, SR_CgaCtaId ;  /* 0x000000000007d919 */ /* 0x000ee20000008800 */
[----:B------:R-:W-:Y:S02]  /*12b0*/  @!P4 LEA.HI.X R33, R14, R9, R15, 0x1, P1 ;  /* 0x000000090e21c211 */ /* 0x000fe400008f0c0f */
[----:B------:R-:W-:Y:S01]  /*12c0*/  @!P0 LEA R9, P1, R104, R14, 0x4 ;  /* 0x0000000e68098211 */ /* 0x000fe200078220ff */
[----:B------:R-:W-:Y:S01]  /*12d0*/  IMAD.WIDE.U32 R120, R120, UR6, R24 ;  /* 0x0000000678787c25 */ /* 0x000fe2000f8e0018 */
[----:B------:R-:W-:Y:S01]  /*12e0*/  ISETP.GE.AND P2, PT, R20, R13, PT ;  /* 0x0000000d1400720c */ /* 0x000fe20003f46270 */
[----:B------:R-:W-:Y:S01]  /*12f0*/  @!P4 LDGSTS.E.BYPASS.LTC128B.128 [R23+0x4000], desc[UR12][R32.64] ;  /* 0x040000002017cfae */ /* 0x000fe2000b901d4c */
[----:B------:R-:W-:Y:S01]  /*1300*/  @!P0 LEA.HI.X R8, R104, R15, R105, 0x4, P1 ;  /* 0x0000000f68088211 */ /* 0x000fe200008f2469 */
[----:B------:R-:W-:Y:S01]  /*1310*/  IMAD.SHL.U32 R20, R0, 0x40, RZ ;  /* 0x0000004000147824 */ /* 0x000fe200078e00ff */
[----:B------:R-:W-:Y:S01]  /*1320*/  @!P0 LEA R28, P1, R9, R4, 0x1 ;  /* 0x00000004091c8211 */ /* 0x000fe200078208ff */
[----:B------:R4:W-:Y:S01]  /*1330*/  @!P4 LDGSTS.E.BYPASS.LTC128B.128 [R23+0x6000], desc[UR12][R32.64+0x80] ;  /* 0x060000802017cfae */ /* 0x0009e2000b901d4c */
[----:B------:R-:W-:Y:S01]  /*1340*/  LEA.HI R4, R22, R145, RZ, 0x1 ;  /* 0x0000009116047211 */ /* 0x000fe200078f08ff */
[----:B------:R-:W-:Y:S01]  /*1350*/  IMAD.IADD R123, R121, 0x1, R123 ;  /* 0x00000001797b7824 */ /* 0x000fe200078e027b */
[----:B------:R-:W-:Y:S01]  /*1360*/  @!P0 LEA.HI.X R29, R9, R5, R8, 0x1, P1 ;  /* 0x00000005091d8211 */ /* 0x000fe200008f0c08 */
[----:B------:R-:W-:Y:S01]  /*1370*/  IMAD.MOV.U32 R122, RZ, RZ, R120 ;  /* 0x000000ffff7a7224 */ /* 0x000fe200078e0078 */
[----:B------:R-:W-:Y:S01]  /*1380*/  LOP3.LUT R8, R4, 0xfffffffe, RZ, 0xc0, !PT ;  /* 0xfffffffe04087812 */ /* 0x000fe200078ec0ff */
[----:B------:R-:W-:Y:S01]  /*1390*/  IMAD.IADD R4, R126, 0x1, -R11 ;  /* 0x000000017e047824 */ /* 0x000fe200078e0a0b */
[-C--:B------:R-:W-:Y:S01]  /*13a0*/  ISETP.GE.AND P1, PT, R18, R13.reuse, PT ;  /* 0x0000000d1200720c */ /* 0x080fe20003f26270 */
[----:B------:R-:W-:Y:S01]  /*13b0*/  IMAD.SHL.U32 R11, R26, 0x8, RZ ;  /* 0x000000081a0b7824 */ /* 0x000fe200078e00ff */
[----:B------:R-:W-:Y:S01]  /*13c0*/  @!P0 MOV R18, 0x400 ;  /* 0x0000040000128802 */ /* 0x000fe20000000f00 */
[----:B------:R-:W-:Y:S01]  /*13d0*/  IMAD.IADD R145, R145, 0x1, -R8 ;  /* 0x0000000191917824 */ /* 0x000fe200078e0a08 */
[----:B------:R-:W-:Y:S01]  /*13e0*/  SHF.R.S32.HI R9, RZ, 0x1f, R4 ;  /* 0x0000001fff097819 */ /* 0x000fe20000011404 */
[----:B------:R-:W-:Y:S01]  /*13f0*/  IMAD.WIDE.U32 R24, R106, 0x20, RZ ;  /* 0x000000206a187825 */ /* 0x000fe200078e00ff */
[----:B------:R-:W-:-:S02]  /*1400*/  ISETP.GE.AND P4, PT, R26, R13, PT ;  /* 0x0000000d1a00720c */ /* 0x000fc40003f86270 */
[----:B--2---:R-:W-:Y:S02]  /*1410*/  @!P0 LEA R5, R19, R18, 0x18 ;  /* 0x0000001213058211 */ /* 0x004fe400078ec0ff */
[----:B------:R-:W-:Y:S02]  /*1420*/  LEA.HI R18, R9, R4, RZ, 0x3 ;  /* 0x0000000409127211 */ /* 0x000fe400078f18ff */
[----:B------:R-:W-:Y:S01]  /*1430*/  @!P5 MOV R22, 0x400 ;  /* 0x000004000016d802 */ /* 0x000fe20000000f00 */
[----:B------:R-:W2:Y:S01]  /*1440*/  @!P6 LDC.64 R8, c[0x0][0x218] ;  /* 0x00008600ff08eb82 */ /* 0x000ea20000000a00 */
[C---:B------:R-:W-:Y:S01]  /*1450*/  LOP3.LUT R13, R18.reuse, 0xfffffff8, RZ, 0xc0, !PT ;  /* 0xfffffff8120d7812 */ /* 0x040fe200078ec0ff */
[----:B------:R-:W-:Y:S01]  /*1460*/  IMAD.SHL.U32 R129, R18, 0x40, RZ ;  /* 0x0000004012817824 */ /* 0x000fe200078e00ff */
[----:B---3--:R-:W-:Y:S01]  /*1470*/  @!P5 LEA R19, R7, R22, 0x18 ;  /* 0x000000160713d211 */ /* 0x008fe200078ec0ff */
[----:B------:R-:W-:Y:S01]  /*1480*/  IMAD R22, R148, R127, RZ ;  /* 0x0000007f94167224 */ /* 0x000fe200078e02ff */
[----:B------:R-:W-:Y:S01]  /*1490*/  LOP3.LUT R20, R20, 0x1c0, RZ, 0xc0, !PT ;  /* 0x000001c014147812 */ /* 0x000fe200078ec0ff */
[----:B------:R-:W-:Y:S01]  /*14a0*/  IMAD.IADD R7, R4, 0x1, -R13 ;  /* 0x0000000104077824 */ /* 0x000fe200078e0a0d */
[----:B------:R-:W-:Y:S01]  /*14b0*/  @!P6 MOV R26, 0x400 ;  /* 0x00000400001ae802 */ /* 0x000fe20000000f00 */
[----:B----4-:R-:W-:Y:S01]  /*14c0*/  @!P0 IMAD R23, R16, 0x2, R5 ;  /* 0x0000000210178824 */ /* 0x010fe200078e0205 */
[----:B------:R-:W-:Y:S01]  /*14d0*/  LOP3.LUT R11, R20, 0x8, R11, 0xf8, !PT ;  /* 0x00000008140b7812 */ /* 0x000fe200078ef80b */
[----:B------:R-:W3:Y:S01]  /*14e0*/  @!P5 LDC.64 R4, c[0x0][0x218] ;  /* 0x00008600ff04db82 */ /* 0x000ee20000000a00 */
[----:B------:R-:W-:Y:S01]  /*14f0*/  SHF.R.U32.HI R20, RZ, 0x3, R20 ;  /* 0x00000003ff147819 */ /* 0x000fe20000011614 */
[----:B------:R-:W-:Y:S01]  /*1500*/  @!P5 IMAD R19, R16, 0x2, R19 ;  /* 0x000000021013d824 */ /* 0x000fe200078e0213 */
[----:B-1----:R-:W-:Y:S01]  /*1510*/  @!P6 LEA R21, R21, R26, 0x18 ;  /* 0x0000001a1515e211 */ /* 0x002fe200078ec0ff */
[----:B------:R-:W-:Y:S01]  /*1520*/  IMAD.WIDE.U32 R26, R104, 0x20, RZ ;  /* 0x00000020681a7825 */ /* 0x000fe200078e00ff */
[----:B------:R-:W-:Y:S01]  /*1530*/  LOP3.LUT R20, R11, R20, RZ, 0x3c, !PT ;  /* 0x000000140b147212 */ /* 0x000fe200078e3cff */
[----:B------:R-:W-:Y:S01]  /*1540*/  @!P0 LDGSTS.E.BYPASS.LTC128B.128 [R23+0x4800], desc[UR12][R28.64] ;  /* 0x048000001c178fae */ /* 0x000fe2000b901d4c */
[----:B------:R-:W-:Y:S01]  /*1550*/  LOP3.LUT R129, R129, 0xfffffe00, RZ, 0xc0, !PT ;  /* 0xfffffe0081817812 */ /* 0x000fe200078ec0ff */
[----:B------:R-:W-:-:S02]  /*1560*/  IMAD.SHL.U32 R11, R105, 0x20, RZ ;  /* 0x00000020690b7824 */ /* 0x000fc400078e00ff */
[----:B------:R1:W-:Y:S01]  /*1570*/  @!P0 LDGSTS.E.BYPASS.LTC128B.128 [R23+0x6800], desc[UR12][R28.64+0x80] ;  /* 0x068000801c178fae */ /* 0x0003e2000b901d4c */
[----:B------:R-:W-:Y:S01]  /*1580*/  @!P6 IADD3 R13, P0, R14, R26, RZ ;  /* 0x0000001a0e0de210 */ /* 0x000fe20007f1e0ff */
[----:B------:R-:W-:Y:S02]  /*1590*/  @!P6 IMAD R21, R16, 0x2, R21 ;  /* 0x000000021015e824 */ /* 0x000fe400078e0215 */
[----:B------:R-:W-:Y:S01]  /*15a0*/  IMAD R16, R12, R149, R22 ;  /* 0x000000950c107224 */ /* 0x000fe200078e0216 */
[----:B------:R-:W-:Y:S01]  /*15b0*/  @!P6 IADD3.X R26, R15, R27, R11, P0, !PT ;  /* 0x0000001b0f1ae210 */ /* 0x000fe200007fe40b */
[----:B------:R-:W-:Y:S01]  /*15c0*/  @!P5 IMAD.WIDE.U32 R14, R104, 0x30, R14 ;  /* 0x00000030680ed825 */ /* 0x000fe200078e000e */
[----:B--2---:R-:W-:Y:S01]  /*15d0*/  @!P6 LEA R22, P0, R13, R8, 0x1 ;  /* 0x000000080d16e211 */ /* 0x004fe200078008ff */
[----:B------:R-:W2:Y:S02]  /*15e0*/  @!P2 LDC.64 R10, c[0x0][0x220] ;  /* 0x00008800ff0aab82 */ /* 0x000ea40000000a00 */
[----:B------:R-:W-:-:S04]  /*15f0*/  @!P5 IMAD R8, R105, 0x30, RZ ;  /* 0x000000306908d824 */ /* 0x000fc800078e02ff */
[----:B------:R-:W-:Y:S01]  /*1600*/  @!P5 IMAD.IADD R8, R15, 0x1, R8 ;  /* 0x000000010f08d824 */ /* 0x000fe200078e0208 */
[----:B-1----:R-:W-:Y:S01]  /*1610*/  @!P6 LEA.HI.X R23, R13, R9, R26, 0x1, P0 ;  /* 0x000000090d17e211 */ /* 0x002fe200000f0c1a */
[----:B------:R-:W-:Y:S01]  /*1620*/  IMAD.SHL.U32 R9, R145, 0x8, RZ ;  /* 0x0000000891097824 */ /* 0x000fe200078e00ff */
[C---:B---3--:R-:W-:Y:S01]  /*1630*/  @!P5 LEA R26, P0, R14.reuse, R4, 0x1 ;  /* 0x000000040e1ad211 */ /* 0x048fe200078008ff */
[----:B------:R-:W-:Y:S01]  /*1640*/  IMAD.SHL.U32 R4, R7, 0x40, RZ ;  /* 0x0000004007047824 */ /* 0x000fe200078e00ff */
[----:B------:R-:W1:Y:S01]  /*1650*/  @!P3 LDC.64 R12, c[0x0][0x220] ;  /* 0x00008800ff0cbb82 */ /* 0x000e620000000a00 */
[----:B------:R-:W-:Y:S01]  /*1660*/  @!P6 LDGSTS.E.BYPASS.LTC128B.128 [R21+0x5000], desc[UR12][R22.64] ;  /* 0x050000001615efae */ /* 0x000fe2000b901d4c */
[----:B------:R-:W-:Y:S01]  /*1670*/  @!P5 LEA.HI.X R27, R14, R5, R8, 0x1, P0 ;  /* 0x000000050e1bd211 */ /* 0x000fe200000f0c08 */
[----:B------:R-:W-:Y:S01]  /*1680*/  IMAD.SHL.U32 R8, R107, 0x20, RZ ;  /* 0x000000206b087824 */ /* 0x000fe200078e00ff */
[----:B------:R-:W-:Y:S01]  /*1690*/  LOP3.LUT R4, R4, 0x1c0, RZ, 0xc0, !PT ;  /* 0x000001c004047812 */ /* 0x000fe200078ec0ff */
[----:B------:R3:W-:Y:S01]  /*16a0*/  @!P6 LDGSTS.E.BYPASS.LTC128B.128 [R21+0x7000], desc[UR12][R22.64+0x80] ;  /* 0x070000801615efae */ /* 0x0007e2000b901d4c */
[----:B------:R-:W-:-:S02]  /*16b0*/  IMAD R145, R145, 0x200, R20 ;  /* 0x0000020091917824 */ /* 0x000fc400078e0214 */
[----:B------:R-:W4:Y:S01]  /*16c0*/  @!P4 LDC.64 R14, c[0x0][0x220] ;  /* 0x00008800ff0ecb82 */ /* 0x000f220000000a00 */
[----:B------:R-:W-:Y:S01]  /*16d0*/  @!P5 LDGSTS.E.BYPASS.LTC128B.128 [R19+0x5800], desc[UR12][R26.64] ;  /* 0x058000001a13dfae */ /* 0x000fe2000b901d4c */
[----:B------:R-:W-:Y:S02]  /*16e0*/  LOP3.LUT R9, R4, 0x8, R9, 0xf8, !PT ;  /* 0x0000000804097812 */ /* 0x000fe400078ef809 */
[----:B------:R-:W-:Y:S01]  /*16f0*/  SHF.R.U32.HI R4, RZ, 0x3, R4 ;  /* 0x00000003ff047819 */ /* 0x000fe20000011604 */
[----:B------:R5:W-:Y:S01]  /*1700*/  @!P5 LDGSTS.E.BYPASS.LTC128B.128 [R19+0x7800], desc[UR12][R26.64+0x80] ;  /* 0x078000801a13dfae */ /* 0x000be2000b901d4c */
[----:B------:R-:W-:Y:S02]  /*1710*/  LEA R145, R145, UR4, 0x1 ;  /* 0x0000000491917c11 */ /* 0x000fe4000f8e08ff */
[----:B------:R-:W-:Y:S01]  /*1720*/  LOP3.LUT R4, R9, R4, RZ, 0x3c, !PT ;  /* 0x0000000409047212 */ /* 0x000fe200078e3cff */
[----:B------:R-:W0:Y:S02]  /*1730*/  LDGDEPBAR ;  /* 0x00000000000079af */ /* 0x000e240000000000 */
[----:B------:R-:W-:-:S02]  /*1740*/  VIADD R143, R145, 0x4020 ;  /* 0x00004020918f7836 */ /* 0x000fc40000000000 */
[----:B---3--:R-:W-:-:S04]  /*1750*/  IMAD.WIDE.U32 R22, R127, R149, R122 ;  /* 0x000000957f167225 */ /* 0x008fc800078e007a */
[----:B------:R-:W-:Y:S01]  /*1760*/  IMAD.IADD R21, R23, 0x1, R16 ;  /* 0x0000000117157824 */ /* 0x000fe200078e0210 */
[C---:B------:R-:W-:Y:S01]  /*1770*/  @!P2 IADD3 R5, P0, R22.reuse, R24, RZ ;  /* 0x000000181605a210 */ /* 0x040fe20007f1e0ff */
[----:B------:R-:W-:Y:S01]  /*1780*/  @!P1 IMAD.MOV.U32 R20, RZ, RZ, R22 ;  /* 0x000000ffff149224 */ /* 0x000fe200078e0016 */
[----:B----4-:R-:W-:Y:S01]  /*1790*/  @!P4 LEA R24, P5, R22, R14, 0x1 ;  /* 0x0000000e1618c211 */ /* 0x010fe200078a08ff */
[----:B------:R-:W-:-:S04]  /*17a0*/  DEPBAR.LE SB0, 0x0 ;  /* 0x000080000000791a */ /* 0x000fc80000000000 */
[----:B------:R-:W-:Y:S01]  /*17b0*/  @!P2 IADD3.X R16, R21, R25, R8, P0, !PT ;  /* 0x000000191510a210 */ /* 0x000fe200007fe408 */
[----:B------:R-:W-:Y:S01]  /*17c0*/  BAR.SYNC.DEFER_BLOCKING 0x0 ;  /* 0x0000000000007b1d */ /* 0x000fe20000010000 */
[----:B-----5:R-:W-:Y:S02]  /*17d0*/  @!P3 LEA R19, P0, R106, R22, 0x4 ;  /* 0x000000166a13b211 */ /* 0x020fe400078020ff */
[----:B------:R-:W-:Y:S02]  /*17e0*/  @!P4 LEA.HI.X R25, R22, R15, R21, 0x1, P5 ;  /* 0x0000000f1619c211 */ /* 0x000fe400028f0c15 */
[----:B------:R-:W-:-:S03]  /*17f0*/  @!P3 LEA.HI.X R14, R106, R21, R107, 0x4, P0 ;  /* 0x000000156a0eb211 */ /* 0x000fc600000f246b */
[----:B------:R-:W3:Y:S01]  /*1800*/  @!P1 LDC.64 R8, c[0x0][0x220] ;  /* 0x00008800ff089b82 */ /* 0x000ee20000000a00 */
[----:B-1----:R-:W-:Y:S01]  /*1810*/  @!P3 LEA R26, P0, R19, R12, 0x1 ;  /* 0x0000000c131ab211 */ /* 0x002fe200078008ff */
[----:B------:R-:W-:Y:S02]  /*1820*/  @!P1 IMAD R12, R107, 0x30, RZ ;  /* 0x000000306b0c9824 */ /* 0x000fe400078e02ff */
[----:B------:R-:W-:Y:S01]  /*1830*/  @!P1 IMAD.WIDE.U32 R20, R106, 0x30, R20 ;  /* 0x000000306a149825 */ /* 0x000fe200078e0014 */
[----:B------:R-:W-:Y:S02]  /*1840*/  @!P3 LEA.HI.X R27, R19, R13, R14, 0x1, P0 ;  /* 0x0000000d131bb211 */ /* 0x000fe400000f0c0e */
[----:B--2---:R-:W-:Y:S01]  /*1850*/  @!P2 LEA R10, P0, R5, R10, 0x1 ;  /* 0x0000000a050aa211 */ /* 0x004fe200078008ff */
[----:B------:R-:W-:-:S03]  /*1860*/  @!P1 IMAD.IADD R12, R21, 0x1, R12 ;  /* 0x00000001150c9824 */ /* 0x000fc600078e020c */
[----:B------:R-:W-:Y:S01]  /*1870*/  @!P2 LEA.HI.X R11, R5, R11, R16, 0x1, P0 ;  /* 0x0000000b050ba211 */ /* 0x000fe200000f0c10 */
[C---:B------:R-:W-:Y:S02]  /*1880*/  IMAD R5, R128.reuse, 0x400, R129 ;  /* 0x0000040080057824 */ /* 0x040fe400078e0281 */
[----:B------:R-:W-:Y:S02]  /*1890*/  IMAD R128, R128, 0x10, R131 ;  /* 0x0000001080807824 */ /* 0x000fe400078e0283 */
[----:B------:R-:W-:Y:S01]  /*18a0*/  IMAD.IADD R146, R4, 0x1, R5 ;  /* 0x0000000104927824 */ /* 0x000fe200078e0205 */
[----:B------:R-:W-:Y:S01]  /*18b0*/  @P4 STS.128 [R151+0x8000], RZ ;  /* 0x008000ff97004388 */ /* 0x000fe20000000c00 */
[----:B------:R-:W-:-:S03]  /*18c0*/  VIADD R5, R145, 0x4000 ;  /* 0x0000400091057836 */ /* 0x000fc60000000000 */
[----:B------:R-:W-:Y:S01]  /*18d0*/  LEA R146, R146, UR4, 0x1 ;  /* 0x0000000492927c11 */ /* 0x000fe2000f8e08ff */
[----:B------:R-:W-:Y:S01]  /*18e0*/  @P4 STS.128 [R151+0xa000], RZ ;  /* 0x00a000ff97004388 */ /* 0x000fe20000000c00 */
[----:B---3--:R-:W-:-:S03]  /*18f0*/  @!P1 LEA R8, P0, R20, R8, 0x1 ;  /* 0x0000000814089211 */ /* 0x008fc600078008ff */
[----:B------:R-:W-:Y:S01]  /*1900*/  @!PT LDS RZ, [RZ] ;  /* 0x00000000fffff984 */ /* 0x000fe20000000800 */
[----:B------:R-:W-:Y:S01]  /*1910*/  @!PT LDS RZ, [RZ] ;  /* 0x00000000fffff984 */ /* 0x000fe20000000800 */
[----:B------:R-:W-:Y:S01]  /*1920*/  @!PT LDS RZ, [RZ] ;  /* 0x00000000fffff984 */ /* 0x000fe20000000800 */
[----:B------:R-:W-:Y:S01]  /*1930*/  @!P4 LDGSTS.E.BYPASS.LTC128B.128 [R151+0x8000], desc[UR12][R24.64] ;  /* 0x080000001897cfae */ /* 0x000fe2000b901d4c */
[----:B------:R-:W-:Y:S01]  /*1940*/  @!P1 LEA.HI.X R9, R20, R9, R12, 0x1, P0 ;  /* 0x0000000914099211 */ /* 0x000fe200000f0c0c */
[----:B------:R-:W-:Y:S02]  /*1950*/  IMAD.MOV.U32 R12, RZ, RZ, 0x20 ;  /* 0x00000020ff0c7424 */ /* 0x000fe400078e00ff */
[----:B------:R-:W-:Y:S01]  /*1960*/  @!P4 LDGSTS.E.BYPASS.LTC128B.128 [R151+0xa000], desc[UR12][R24.64+0x80] ;  /* 0x0a0000801897cfae */ /* 0x000fe2000b901d4c */
[----:B------:R-:W-:-:S03]  /*1970*/  LOP3.LUT P0, RZ, R0, 0x2, RZ, 0xc0, !PT ;  /* 0x0000000200ff7812 */ /* 0x000fc6000780c0ff */
[----:B------:R-:W-:Y:S04]  /*1980*/  @P3 STS.128 [R151+0x8800], RZ ;  /* 0x008800ff97003388 */ /* 0x000fe80000000c00 */
[----:B------:R-:W-:Y:S04]  /*1990*/  @P3 STS.128 [R151+0xa800], RZ ;  /* 0x00a800ff97003388 */ /* 0x000fe80000000c00 */
[----:B------:R-:W-:Y:S01]  /*19a0*/  @!PT LDS RZ, [RZ] ;  /* 0x00000000fffff984 */ /* 0x000fe20000000800 */
[----:B------:R-:W-:Y:S01]  /*19b0*/  @!PT LDS RZ, [RZ] ;  /* 0x00000000fffff984 */ /* 0x000fe20000000800 */
[----:B------:R-:W-:Y:S01]  /*19c0*/  @!PT LDS RZ, [RZ] ;  /* 0x00000000fffff984 */ /* 0x000fe20000000800 */
[----:B------:R-:W-:Y:S02]  /*19d0*/  @!P3 LDGSTS.E.BYPASS.LTC128B.128 [R151+0x8800], desc[UR12][R26.64] ;  /* 0x088000001a97bfae */ /* 0x000fe4000b901d4c */
[----:B------:R-:W-:-:S02]  /*19e0*/  @P0 VIADD R143, R5, 0xffffffe0 ;  /* 0xffffffe0058f0836 */ /* 0x000fc40000000000 */
        /* <DEDUP_REMOVED lines=16> */
[----:B------:R-:W-:Y:S01]  /*1af0*/  IMAD.MOV.U32 R7, RZ, RZ, 0x10 ;  /* 0x00000010ff077424 */ /* 0x000fe200078e00ff */
[----:B------:R-:W-:Y:S01]  /*1b00*/  LOP3.LUT P0, RZ, R0, 0x4, RZ, 0xc0, !PT ;  /* 0x0000000400ff7812 */ /* 0x000fe2000780c0ff */
[----:B------:R-:W-:Y:S02]  /*1b10*/  LDSM.16.M88.4 R92, [R146] ;  /* 0x00000000925c783b */ /* 0x000fe40000000200 */
[----:B------:R-:W-:-:S02]  /*1b20*/  SEL R5, R12, 0xffffffe0, !P2 ;  /* 0xffffffe00c057807 */ /* 0x000fc40005000000 */
[----:B------:R-:W3:Y:S01]  /*1b30*/  LDSM.16.M88.4 R36, [R145+0x4000] ;  /* 0x004000009124783b */ /* 0x000ee20000000200 */
[----:B------:R-:W-:Y:S02]  /*1b40*/  SEL R7, R7, 0xfffffff0, !P1 ;  /* 0xfffffff007077807 */ /* 0x000fe40004800000 */
[----:B------:R-:W-:Y:S01]  /*1b50*/  SEL R0, R12, 0xffffffe0, !P0 ;  /* 0xffffffe00c007807 */ /* 0x000fe20004000000 */
[--C-:B------:R-:W-:Y:S01]  /*1b60*/  IMAD R142, R5, 0x2, R146.reuse ;  /* 0x00000002058e7824 */ /* 0x100fe200078e0292 */
[----:B------:R-:W4:Y:S01]  /*1b70*/  LDSM.16.M88.4 R64, [R145+0x4800] ;  /* 0x004800009140783b */ /* 0x000f220000000200 */
[----:B------:R-:W-:Y:S02]  /*1b80*/  IMAD R144, R7, 0x2, R146 ;  /* 0x0000000207907824 */ /* 0x000fe400078e0292 */
[----:B------:R-:W-:Y:S01]  /*1b90*/  IMAD R139, R0, 0x2, R145 ;  /* 0x00000002008b7824 */ /* 0x000fe200078e0291 */
[----:B------:R-:W-:Y:S01]  /*1ba0*/  LDSM.16.M88.4 R20, [R142] ;  /* 0x000000008e14783b */ /* 0x000fe20000000200 */
[----:B------:R-:W-:-:S02]  /*1bb0*/  IMAD R141, R5, 0x2, R144 ;  /* 0x00000002058d7824 */ /* 0x000fc400078e0290 */
[----:B------:R-:W-:Y:S01]  /*1bc0*/  IMAD R132, R0, 0x2, R143 ;  /* 0x0000000200847824 */ /* 0x000fe200078e028f */
[----:B-1----:R-:W-:Y:S04]  /*1bd0*/  LDSM.16.M88.4 R24, [R144] ;  /* 0x000000009018783b */ /* 0x002fe80000000200 */
[----:B------:R-:W-:Y:S04]  /*1be0*/  LDSM.16.M88.4 R16, [R139+0x4000] ;  /* 0x004000008b10783b */ /* 0x000fe80000000200 */
[----:B--2---:R-:W1:Y:S04]  /*1bf0*/  LDSM.16.M88.4 R8, [R143] ;  /* 0x000000008f08783b */ /* 0x004e680000000200 */
[----:B------:R-:W-:Y:S04]  /*1c00*/  LDSM.16.M88.4 R76, [R141] ;  /* 0x000000008d4c783b */ /* 0x000fe80000000200 */
[----:B------:R-:W-:Y:S04]  /*1c10*/  LDSM.16.M88.4 R48, [R132] ;  /* 0x000000008430783b */ /* 0x000fe80000000200 */
[----:B------:R-:W2:Y:S04]  /*1c20*/  LDSM.16.M88.4 R12, [R143+0x800] ;  /* 0x000800008f0c783b */ /* 0x000ea80000000200 */
[----:B------:R-:W-:Y:S01]  /*1c30*/  LDSM.16.M88.4 R56, [R146+0x2000] ;  /* 0x002000009238783b */ /* 0x000fe20000000200 */
[C---:B---3--:R-:W-:Y:S03]  /*1c40*/  HMMA.16816.F32 R28, R92.reuse, R36, RZ ;  /* 0x000000245c1c723c */ /* 0x048fe600000018ff */
[----:B------:R-:W-:Y:S04]  /*1c50*/  LDSM.16.M88.4 R32, [R145+0x6000] ;  /* 0x006000009120783b */ /* 0x000fe80000000200 */
[----:B------:R-:W3:Y:S01]  /*1c60*/  LDSM.16.M88.4 R84, [R145+0x5000] ;  /* 0x005000009154783b */ /* 0x000ee20000000200 */
[C---:B------:R-:W-:Y:S03]  /*1c70*/  HMMA.16816.F32 R36, R92.reuse, R38, RZ ;  /* 0x000000265c24723c */ /* 0x040fe600000018ff */
[----:B------:R-:W-:Y:S03]  /*1c80*/  LDSM.16.M88.4 R52, [R145+0x5800] ;  /* 0x005800009134783b */ /* 0x000fe60000000200 */
[C---:B----4-:R-:W-:Y:S01]  /*1c90*/  HMMA.16816.F32 R44, R92.reuse, R64, RZ ;  /* 0x000000405c2c723c */ /* 0x050fe200000018ff */
[----:B------:R-:W-:Y:S04]  /*1ca0*/  LDSM.16.M88.4 R40, [R143+0x2000] ;  /* 0x002000008f28783b */ /* 0x000fe80000000200 */
[----:B------:R-:W-:Y:S01]  /*1cb0*/  LDSM.16.M88.4 R68, [R143+0x1000] ;  /* 0x001000008f44783b */ /* 0x000fe20000000200 */
[----:B------:R-:W-:Y:S03]  /*1cc0*/  HMMA.16816.F32 R64, R92, R66, RZ ;  /* 0x000000425c40723c */ /* 0x000fe600000018ff */
[----:B------:R-:W-:Y:S03]  /*1cd0*/  LDSM.16.M88.4 R116, [R132+0x800] ;  /* 0x000800008474783b */ /* 0x000fe60000000200 */
[C---:B-1----:R-:W-:Y:S01]  /*1ce0*/  HMMA.16816.F32 R28, R24.reuse, R8, R28 ;  /* 0x00000008181c723c */ /* 0x042fe2000000181c */
[----:B------:R-:W-:Y:S04]  /*1cf0*/  LDSM.16.M88.4 R112, [R143+0x1800] ;  /* 0x001800008f70783b */ /* 0x000fe80000000200 */
[----:B------:R-:W-:Y:S01]  /*1d00*/  LDSM.16.M88.4 R96, [R139+0x6000] ;  /* 0x006000008b60783b */ /* 0x000fe20000000200 */
[C---:B------:R-:W-:Y:S03]  /*1d10*/  HMMA.16816.F32 R36, R24.reuse, R10, R36 ;  /* 0x0000000a1824723c */ /* 0x040fe60000001824 */
[----:B------:R-:W1:Y:S03]  /*1d20*/  LDSM.16.M88.4 R8, [R139+0x4800] ;  /* 0x004800008b08783b */ /* 0x000e660000000200 */
[C---:B--2---:R-:W-:Y:S01]  /*1d30*/  HMMA.16816.F32 R44, R24.reuse, R12, R44 ;  /* 0x0000000c182c723c */ /* 0x044fe2000000182c */
[----:B------:R-:W-:Y:S04]  /*1d40*/  LDSM.16.M88.4 R108, [R139+0x5000] ;  /* 0x005000008b6c783b */ /* 0x000fe80000000200 */
[----:B------:R-:W-:Y:S01]  /*1d50*/  LDSM.16.M88.4 R100, [R145+0x6800] ;  /* 0x006800009164783b */ /* 0x000fe20000000200 */
[----:B------:R-:W-:Y:S03]  /*1d60*/  HMMA.16816.F32 R64, R24, R14, R64 ;  /* 0x0000000e1840723c */ /* 0x000fe60000001840 */
[----:B------:R-:W-:Y:S03]  /*1d70*/  LDSM.16.M88.4 R12, [R142+0x2000] ;  /* 0x002000008e0c783b */ /* 0x000fe60000000200 */
[C---:B------:R-:W-:Y:S01]  /*1d80*/  HMMA.16816.F32 R28, R20.reuse, R16, R28 ;  /* 0x00000010141c723c */ /* 0x040fe2000000181c */
[----:B------:R-:W-:Y:S04]  /*1d90*/  LDSM.16.M88.4 R88, [R139+0x5800] ;  /* 0x005800008b58783b */ /* 0x000fe80000000200 */
[----:B------:R-:W-:Y:S01]  /*1da0*/  LDSM.16.M88.4 R72, [R132+0x1000] ;  /* 0x001000008448783b */ /* 0x000fe20000000200 */
[----:B------:R-:W-:Y:S03]  /*1db0*/  HMMA.16816.F32 R36, R20, R18, R36 ;  /* 0x000000121424723c */ /* 0x000fe60000001824 */
[----:B------:R-:W2:Y:S03]  /*1dc0*/  LDSM.16.M88.4 R16, [R144+0x2000] ;  /* 0x002000009010783b */ /* 0x000ea60000000200 */
[C---:B---3--:R-:W-:Y:S01]  /*1dd0*/  HMMA.16816.F32 R60, R92.reuse, R84, RZ ;  /* 0x000000545c3c723c */ /* 0x048fe200000018ff */
[----:B------:R-:W0:Y:S05]  /*1de0*/  LDGDEPBAR ;  /* 0x00000000000079af */ /* 0x000e2a0000000000 */
[----:B------:R-:W-:Y:S06]  /*1df0*/  HMMA.16816.F32 R84, R92, R86, RZ ;  /* 0x000000565c54723c */ /* 0x000fec00000018ff */
[----:B------:R-:W-:Y:S06]  /*1e00*/  HMMA.16816.F32 R28, R76, R48, R28 ;  /* 0x000000304c1c723c */ /* 0x000fec000000181c */
[----:B-1----:R-:W-:Y:S06]  /*1e10*/  HMMA.16816.F32 R44, R20, R8, R44 ;  /* 0x00000008142c723c */ /* 0x002fec000000182c */
[----:B------:R-:W-:Y:S01]  /*1e20*/  HMMA.16816.F32 R36, R76, R50, R36 ;  /* 0x000000324c24723c */ /* 0x000fe20000001824 */
[----:B------:R-:W-:Y:S05]  /*1e30*/  LDSM.16.M88.4 R48, [R143+0x2800] ;  /* 0x002800008f30783b */ /* 0x000fea0000000200 */
[----:B------:R-:W-:Y:S06]  /*1e40*/  HMMA.16816.F32 R80, R92, R52, RZ ;  /* 0x000000345c50723c */ /* 0x000fec00000018ff */
[----:B------:R-:W-:Y:S06]  /*1e50*/  HMMA.16816.F32 R28, R56, R32, R28 ;  /* 0x00000020381c723c */ /* 0x000fec000000181c */
[----:B------:R-:W-:Y:S06]  /*1e60*/  HMMA.16816.F32 R60, R24, R68, R60 ;  /* 0x00000044183c723c */ /* 0x000fec000000183c */
[----:B------:R-:W-:Y:S06]  /*1e70*/  HMMA.16816.F32 R44, R76, R116, R44 ;  /* 0x000000744c2c723c */ /* 0x000fec000000182c */
[----:B------:R-:W-:Y:S01]  /*1e80*/  HMMA.16816.F32 R92, R92, R54, RZ ;  /* 0x000000365c5c723c */ /* 0x000fe200000018ff */
[----:B------:R-:W-:Y:S05]  /*1e90*/  LDSM.16.M88.4 R52, [R145+0x7000] ;  /* 0x007000009134783b */ /* 0x000fea0000000200 */
[----:B--2---:R-:W-:Y:S06]  /*1ea0*/  HMMA.16816.F32 R28, R16, R40, R28 ;  /* 0x00000028101c723c */ /* 0x004fec000000181c */
[----:B------:R-:W-:Y:S01]  /*1eb0*/  HMMA.16816.F32 R84, R24, R70, R84 ;  /* 0x000000461854723c */ /* 0x000fe20000001854 */
[----:B------:R-:W-:Y:S05]  /*1ec0*/  LDSM.16.M88.4 R68, [R132+0x1800] ;  /* 0x001800008444783b */ /* 0x000fea0000000200 */
[----:B------:R-:W-:Y:S01]  /*1ed0*/  HMMA.16816.F32 R36, R56, R34, R36 ;  /* 0x000000223824723c */ /* 0x000fe20000001824 */
[----:B------:R-:W-:Y:S05]  /*1ee0*/  LDSM.16.M88.4 R32, [R132+0x2000] ;  /* 0x002000008420783b */ /* 0x000fea0000000200 */
[----:B------:R-:W-:Y:S01]  /*1ef0*/  HMMA.16816.F32 R64, R20, R10, R64 ;  /* 0x0000000a1440723c */ /* 0x000fe20000001840 */
[----:B------:R-:W1:Y:S05]  /*1f00*/  LDSM.16.M88.4 R8, [R141+0x2000] ;  /* 0x002000008d08783b */ /* 0x000e6a0000000200 */
[----:B------:R-:W-:Y:S06]  /*1f10*/  HMMA.16816.F32 R80, R24, R112, R80 ;  /* 0x000000701850723c */ /* 0x000fec0000001850 */
[----:B------:R-:W-:Y:S06]  /*1f20*/  HMMA.16816.F32 R28, R12, R96, R28 ;  /* 0x000000600c1c723c */ /* 0x000fec000000181c */
[----:B------:R-:W-:Y:S06]  /*1f30*/  HMMA.16816.F32 R60, R20, R108, R60 ;  /* 0x0000006c143c723c */ /* 0x000fec000000183c */
[----:B------:R-:W-:Y:S06]  /*1f40*/  HMMA.16816.F32 R44, R56, R100, R44 ;  /* 0x00000064382c723c */ /* 0x000fec000000182c */
[----:B------:R-:W-:Y:S01]  /*1f50*/  HMMA.16816.F32 R92, R24, R114, R92 ;  /* 0x00000072185c723c */ /* 0x000fe2000000185c */
[----:B------:R-:W-:Y:S05]  /*1f60*/  LDSM.16.M88.4 R24, [R143+0x3000] ;  /* 0x003000008f18783b */ /* 0x000fea0000000200 */
[----:B------:R-:W-:Y:S06]  /*1f70*/  HMMA.16816.F32 R84, R20, R110, R84 ;  /* 0x0000006e1454723c */ /* 0x000fec0000001854 */
[----:B------:R-:W-:Y:S01]  /*1f80*/  HMMA.16816.F32 R36, R16, R42, R36 ;  /* 0x0000002a1024723c */ /* 0x000fe20000001824 */
[----:B------:R-:W2:Y:S05]  /*1f90*/  LDSM.16.M88.4 R40, [R139+0x6800] ;  /* 0x006800008b28783b */ /* 0x000eaa0000000200 */
[----:B------:R-:W-:Y:S06]  /*1fa0*/  HMMA.16816.F32 R64, R76, R118, R64 ;  /* 0x000000764c40723c */ /* 0x000fec0000001840 */
[----:B------:R-:W-:Y:S06]  /*1fb0*/  HMMA.16816.F32 R80, R20, R88, R80 ;  /* 0x000000581450723c */ /* 0x000fec0000001850 */
[----:B-1----:R-:W-:Y:S06]  /*1fc0*/  HMMA.16816.F32 R28, R8, R32, R28 ;  /* 0x00000020081c723c */ /* 0x002fec000000181c */
[----:B------:R-:W-:Y:S06]  /*1fd0*/  HMMA.16816.F32 R60, R76, R72, R60 ;  /* 0x000000484c3c723c */ /* 0x000fec000000183c */
[----:B------:R-:W-:Y:S06]  /*1fe0*/  HMMA.16816.F32 R44, R16, R48, R44 ;  /* 0x00000030102c723c */ /* 0x000fec000000182c */
[----:B------:R-:W-:Y:S01]  /*1ff0*/  HMMA.16816.F32 R92, R20, R90, R92 ;  /* 0x0000005a145c723c */ /* 0x000fe2000000185c */
[----:B------:R-:W1:Y:S05]  /*2000*/  LDSM.16.M88.4 R20, [R145+0x7800] ;  /* 0x007800009114783b */ /* 0x000e6a0000000200 */
[----:B------:R-:W-:Y:S01]  /*2010*/  HMMA.16816.F32 R84, R76, R74, R84 ;  /* 0x0000004a4c54723c */ /* 0x000fe20000001854 */
[----:B------:R-:W-:Y:S01]  /*2020*/  FMUL.FTZ R29, R29, UR8 ;  /* 0x000000081d1d7c20 */ /* 0x000fe20008410000 */
[----:B------:R-:W-:Y:S01]  /*2030*/  FMUL.FTZ R30, R30, UR8 ;  /* 0x000000081e1e7c20 */ /* 0x000fe20008410000 */
[----:B------:R-:W-:Y:S01]  /*2040*/  FMUL.FTZ R0, R28, UR8 ;  /* 0x000000081c007c20 */ /* 0x000fe20008410000 */
[----:B------:R-:W-:-:S02]  /*2050*/  FMUL.FTZ R48, R31, UR8 ;  /* 0x000000081f307c20 */ /* 0x000fc40008410000 */
[----:B------:R-:W-:Y:S03]  /*2060*/  HMMA.16816.F32 R36, R12, R98, R36 ;  /* 0x000000620c24723c */ /* 0x000fe60000001824 */
[----:B------:R-:W-:Y:S03]  /*2070*/  MUFU.TANH R0, R0 ;  /* 0x0000000000007308 */ /* 0x000fe60000002400 */
[----:B------:R-:W-:Y:S01]  /*2080*/  HMMA.16816.F32 R100, R56, R102, R64 ;  /* 0x000000663864723c */ /* 0x000fe20000001840 */
[----:B------:R-:W3:Y:S04]  /*2090*/  LDSM.16.M88.4 R64, [R132+0x2800] ;  /* 0x002800008440783b */ /* 0x000ee80000000200 */
[----:B------:R-:W-:Y:S01]  /*20a0*/  MUFU.TANH R48, R48 ;  /* 0x0000003000307308 */ /* 0x000fe20000002400 */
[----:B------:R-:W-:Y:S06]  /*20b0*/  HMMA.16816.F32 R80, R76, R68, R80 ;  /* 0x000000444c50723c */ /* 0x000fec0000001850 */
[----:B------:R-:W-:Y:S06]  /*20c0*/  HMMA.16816.F32 R60, R56, R52, R60 ;  /* 0x00000034383c723c */ /* 0x000fec000000183c */
[----:B--2---:R-:W-:Y:S01]  /*20d0*/  HMMA.16816.F32 R44, R12, R40, R44 ;  /* 0x000000280c2c723c */ /* 0x004fe2000000182c */
[----:B------:R-:W2:Y:S05]  /*20e0*/  MUFU.TANH R41, R29 ;  /* 0x0000001d00297308 */ /* 0x000eaa0000002400 */
[----:B------:R-:W-:Y:S03]  /*20f0*/  HMMA.16816.F32 R84, R56, R54, R84 ;  /* 0x000000363854723c */ /* 0x000fe60000001854 */
[----:B------:R4:W-:Y:S03]  /*2100*/  MUFU.TANH R40, R30 ;  /* 0x0000001e00287308 */ /* 0x0009e60000002400 */
[----:B------:R-:W-:Y:S06]  /*2110*/  HMMA.16816.F32 R92, R76, R70, R92 ;  /* 0x000000464c5c723c */ /* 0x000fec000000185c */
[----:B------:R-:W-:Y:S01]  /*2120*/  HMMA.16816.F32 R36, R8, R34, R36 ;  /* 0x000000220824723c */ /* 0x000fe20000001824 */
[----:B------:R-:W-:Y:S05]  /*2130*/  LDSM.16.M88.4 R32, [R139+0x7000] ;  /* 0x007000008b20783b */ /* 0x000fea0000000200 */
[----:B------:R-:W-:Y:S01]  /*2140*/  HMMA.16816.F32 R100, R16, R50, R100 ;  /* 0x000000321064723c */ /* 0x000fe20000001864 */
[----:B----4-:R-:W4:Y:S05]  /*2150*/  LDSM.16.M88.4 R28, [R143+0x3800] ;  /* 0x003800008f1c783b */ /* 0x010f2a0000000200 */
[----:B-1----:R-:W-:Y:S06]  /*2160*/  HMMA.16816.F32 R80, R56, R20, R80 ;  /* 0x000000143850723c */ /* 0x002fec0000001850 */
[----:B------:R-:W-:Y:S01]  /*2170*/  HMMA.16816.F32 R60, R16, R24, R60 ;  /* 0x00000018103c723c */ /* 0x000fe2000000183c */
[----:B------:R-:W-:-:S05]  /*2180*/  LOP3.LUT R21, R130, 0xffffffe0, RZ, 0xc0, !PT ;  /* 0xffffffe082157812 */ /* 0x000fca00078ec0ff */
[----:B------:R-:W-:Y:S01]  /*2190*/  HMMA.16816.F32 R84, R16, R26, R84 ;  /* 0x0000001a1054723c */ /* 0x000fe20000001854 */
[----:B------:R-:W-:Y:S02]  /*21a0*/  IMAD.IADD R24, R126, 0x1, -R21 ;  /* 0x000000017e187824 */ /* 0x000fe400078e0a15 */
[----:B------:R-:W-:Y:S01]  /*21b0*/  FMUL.FTZ R49, R36, UR8 ;  /* 0x0000000824317c20 */ /* 0x000fe20008410000 */
[----:B------:R-:W-:Y:S02]  /*21c0*/  FMUL.FTZ R50, R39, UR8 ;  /* 0x0000000827327c20 */ /* 0x000fe40008410000 */
[----:B------:R-:W-:Y:S01]  /*21d0*/  HMMA.16816.F32 R92, R56, R22, R92 ;  /* 0x00000016385c723c */ /* 0x000fe2000000185c */
[----:B------:R-:W1:Y:S01]  /*21e0*/  LDSM.16.M88.4 R20, [R139+0x7800] ;  /* 0x007800008b14783b */ /* 0x000e620000000200 */
[----:B------:R-:W-:Y:S01]  /*21f0*/  SHF.R.S32.HI R153, RZ, 0x1f, R24 ;  /* 0x0000001fff997819 */ /* 0x000fe20000011418 */
[----:B------:R-:W5:Y:S03]  /*2200*/  MUFU.TANH R49, R49 ;  /* 0x0000003100317308 */ /* 0x000f660000002400 */
[----:B------:R-:W-:Y:S01]  /*2210*/  HMMA.16816.F32 R100, R12, R42, R100 ;  /* 0x0000002a0c64723c */ /* 0x000fe20000001864 */
[----:B------:R-:W-:Y:S01]  /*2220*/  LEA.HI R153, R153, R24, RZ, 0x2 ;  /* 0x0000001899997211 */ /* 0x000fe200078f10ff */
[----:B------:R-:W-:-:S03]  /*2230*/  IMAD.SHL.U32 R24, R126, 0x2, RZ ;  /* 0x000000027e187824 */ /* 0x000fc600078e00ff */
[----:B------:R-:W-:Y:S01]  /*2240*/  SHF.R.S32.HI R153, RZ, 0x2, R153 ;  /* 0x00000002ff997819 */ /* 0x000fe20000011499 */
[----:B---3--:R-:W-:Y:S01]  /*2250*/  HMMA.16816.F32 R44, R8, R64, R44 ;  /* 0x00000040082c723c */ /* 0x008fe2000000182c */
[----:B------:R-:W-:Y:S01]  /*2260*/  FMUL.FTZ R42, R37, UR8 ;  /* 0x00000008252a7c20 */ /* 0x000fe20008410000 */
[----:B------:R-:W-:Y:S01]  /*2270*/  FMUL.FTZ R43, R38, UR8 ;  /* 0x00000008262b7c20 */ /* 0x000fe20008410000 */
[----:B------:R-:W-:Y:S01]  /*2280*/  IADD3 R25, R128, 0x1, R153 ;  /* 0x0000000180197810 */ /* 0x000fe20007ffe099 */
[----:B------:R-:W3:Y:S01]  /*2290*/  LDSM.16.M88.4 R36, [R132+0x3000] ;  /* 0x003000008424783b */ /* 0x000ee20000000200 */
[----:B------:R-:W-:Y:S01]  /*22a0*/  LOP3.LUT R24, R24, 0x6, RZ, 0xc0, !PT ;  /* 0x0000000618187812 */ /* 0x000fe200078ec0ff */
[----:B----4-:R-:W-:Y:S01]  /*22b0*/  HMMA.16816.F32 R80, R16, R28, R80 ;  /* 0x0000001c1050723c */ /* 0x010fe20000001850 */
[----:B------:R-:W-:Y:S01]  /*22c0*/  IADD3 R26, R6, R25, -R152 ;  /* 0x00000019061a7210 */ /* 0x000fe20007ffe898 */
[----:B------:R-:W-:Y:S04]  /*22d0*/  MUFU.TANH R42, R42 ;  /* 0x0000002a002a7308 */ /* 0x000fe80000002400 */
[----:B------:R-:W-:Y:S01]  /*22e0*/  HMMA.16816.F32 R84, R12, R34, R84 ;  /* 0x000000220c54723c */ /* 0x000fe20000001854 */
[----:B------:R-:W-:-:S03]  /*22f0*/  IMAD.IADD R125, R26, 0x1, R125 ;  /* 0x000000011a7d7824 */ /* 0x000fc600078e027d */
[----:B------:R-:W-:Y:S02]  /*2300*/  MUFU.TANH R43, R43 ;  /* 0x0000002b002b7308 */ /* 0x000fe40000002400 */
[----:B------:R-:W-:Y:S01]  /*2310*/  HMMA.16816.F32 R60, R12, R32, R60 ;  /* 0x000000200c3c723c */ /* 0x000fe2000000183c */
[----:B------:R-:W-:Y:S01]  /*2320*/  IMAD R34, R127, 0x40, R24 ;  /* 0x000000407f227824 */ /* 0x000fe200078e0218 */
[C---:B------:R-:W-:Y:S01]  /*2330*/  VIMNMX R126, R125.reuse, R6, PT ;  /* 0x000000067d7e7248 */ /* 0x040fe20003fe0100 */
[----:B------:R-:W4:Y:S01]  /*2340*/  LDSM.16.M88.4 R24, [R132+0x3800] ;  /* 0x003800008418783b */ /* 0x000f220000000200 */
[----:B------:R-:W-:Y:S01]  /*2350*/  VIADDMNMX R125, R125, 0x8, R6, PT ;  /* 0x000000087d7d7846 */ /* 0x000fe20003800106 */
[----:B------:R-:W-:Y:S01]  /*2360*/  VIADD R35, R34, 0x1 ;  /* 0x0000000122237836 */ /* 0x000fe20000000000 */
[----:B------:R-:W-:Y:S01]  /*2370*/  HMMA.16816.F32 R92, R16, R30, R92 ;  /* 0x0000001e105c723c */ /* 0x000fe2000000185c */
[----:B------:R-:W-:Y:S01]  /*2380*/  FMUL.FTZ R32, R44, UR8 ;  /* 0x000000082c207c20 */ /* 0x000fe20008410000 */
[----:B------:R-:W-:Y:S01]  /*2390*/  FMUL.FTZ R33, R45, UR8 ;  /* 0x000000082d217c20 */ /* 0x000fe20008410000 */
[----:B------:R-:W-:Y:S01]  /*23a0*/  FMUL.FTZ R44, R46, UR8 ;  /* 0x000000082e2c7c20 */ /* 0x000fe20008410000 */
[----:B------:R-:W-:Y:S01]  /*23b0*/  FMUL.FTZ R45, R47, UR8 ;  /* 0x000000082f2d7c20 */ /* 0x000fe20008410000 */
[CC--:B------:R-:W-:Y:S01]  /*23c0*/  ISETP.GE.AND P6, PT, R35.reuse, R126.reuse, PT ;  /* 0x0000007e2300720c */ /* 0x0c0fe20003fc6270 */
[----:B------:R-:W-:Y:S01]  /*23d0*/  HMMA.16816.F32 R100, R8, R66, R100 ;  /* 0x000000420864723c */ /* 0x000fe20000001864 */
[C---:B------:R-:W-:Y:S01]  /*23e0*/  VIADD R17, R34.reuse, 0x9 ;  /* 0x0000000922117836 */ /* 0x040fe20000000000 */
[----:B------:R-:W-:Y:S01]  /*23f0*/  MUFU.TANH R33, R33 ;  /* 0x0000002100217308 */ /* 0x000fe20000002400 */
[C---:B------:R-:W-:Y:S01]  /*2400*/  VIADD R16, R34.reuse, 0x8 ;  /* 0x0000000822107836 */ /* 0x040fe20000000000 */
[----:B------:R-:W-:Y:S01]  /*2410*/  ISETP.GE.AND P2, PT, R35, R125, PT ;  /* 0x0000007d2300720c */ /* 0x000fe20003f46270 */
[----:B------:R-:W-:Y:S01]  /*2420*/  VIADD R18, R34, 0x10 ;  /* 0x0000001022127836 */ /* 0x000fe20000000000 */
[----:B-1----:R-:W-:Y:S01]  /*2430*/  HMMA.16816.F32 R80, R12, R20, R80 ;  /* 0x000000140c50723c */ /* 0x002fe20000001850 */
[----:B------:R-:W-:Y:S01]  /*2440*/  ISETP.GE.AND P4, PT, R17, R126, PT ;  /* 0x0000007e1100720c */ /* 0x000fe20003f86270 */
[----:B------:R-:W-:-:S04]  /*2450*/  DEPBAR.LE SB0, 0x0 ;  /* 0x000080000000791a */ /* 0x000fc80000000000 */
[----:B------:R-:W1:Y:S01]  /*2460*/  MUFU.TANH R44, R44 ;  /* 0x0000002c002c7308 */ /* 0x000e620000002400 */
[----:B------:R-:W-:Y:S01]  /*2470*/  ISETP.GE.AND P0, PT, R17, R125, PT ;  /* 0x0000007d1100720c */ /* 0x000fe20003f06270 */
[----:B---3--:R-:W-:Y:S01]  /*2480*/  HMMA.16816.F32 R60, R8, R36, R60 ;  /* 0x00000024083c723c */ /* 0x008fe2000000183c */
[----:B------:R-:W-:Y:S01]  /*2490*/  VIADD R17, R34, 0x11 ;  /* 0x0000001122117836 */ /* 0x000fe20000000000 */
[----:B------:R-:W-:Y:S02]  /*24a0*/  ISETP.GE.AND P1, PT, R16, R126, PT ;  /* 0x0000007e1000720c */ /* 0x000fe40003f26270 */
[----:B--2---:R-:W-:Y:S02]  /*24b0*/  FSEL R41, R41, -INF , !P6 ;  /* 0xff80000029297808 */ /* 0x004fe40007000000 */
[----:B------:R-:W2:Y:S01]  /*24c0*/  MUFU.TANH R45, R45 ;  /* 0x0000002d002d7308 */ /* 0x000ea20000002400 */
[----:B------:R-:W-:Y:S01]  /*24d0*/  HMMA.16816.F32 R92, R12, R22, R92 ;  /* 0x000000160c5c723c */ /* 0x000fe2000000185c */
[----:B------:R-:W-:-:S02]  /*24e0*/  FSEL R48, R48, -INF , !P2 ;  /* 0xff80000030307808 */ /* 0x000fc40005000000 */
[----:B------:R-:W-:Y:S01]  /*24f0*/  FMUL.FTZ R28, R100, UR8 ;  /* 0x00000008641c7c20 */ /* 0x000fe20008410000 */
[-C--:B------:R-:W-:Y:S01]  /*2500*/  ISETP.GE.AND P6, PT, R18, R125.reuse, PT ;  /* 0x0000007d1200720c */ /* 0x080fe20003fc6270 */
[----:B------:R-:W-:Y:S01]  /*2510*/  FMUL.FTZ R29, R101, UR8 ;  /* 0x00000008651d7c20 */ /* 0x000fe20008410000 */
[-C--:B------:R-:W-:Y:S01]  /*2520*/  ISETP.GE.AND P2, PT, R17, R126.reuse, PT ;  /* 0x0000007e1100720c */ /* 0x080fe20003f46270 */
[C---:B------:R-:W-:Y:S01]  /*2530*/  VIADD R14, R34.reuse, 0x20 ;  /* 0x00000020220e7836 */ /* 0x040fe20000000000 */
[C---:B------:R-:W-:Y:S01]  /*2540*/  HMMA.16816.F32 R84, R8.reuse, R38, R84 ;  /* 0x000000260854723c */ /* 0x040fe20000001854 */
[----:B-----5:R-:W-:Y:S01]  /*2550*/  FSEL R49, R49, -INF , !P1 ;  /* 0xff80000031317808 */ /* 0x020fe20004800000 */
[----:B------:R-:W3:Y:S01]  /*2560*/  MUFU.TANH R50, R50 ;  /* 0x0000003200327308 */ /* 0x000ee20000002400 */
[-C--:B------:R-:W-:Y:S01]  /*2570*/  ISETP.GE.AND P1, PT, R17, R125.reuse, PT ;  /* 0x0000007d1100720c */ /* 0x080fe20003f26270 */
[----:B------:R-:W-:Y:S01]  /*2580*/  VIADD R17, R34, 0x18 ;  /* 0x0000001822117836 */ /* 0x000fe20000000000 */
[----:B-1----:R-:W-:Y:S01]  /*2590*/  FSEL R44, R44, -INF , !P6 ;  /* 0xff8000002c2c7808 */ /* 0x002fe20007000000 */
[C---:B----4-:R-:W-:Y:S01]  /*25a0*/  HMMA.16816.F32 R80, R8.reuse, R24, R80 ;  /* 0x000000180850723c */ /* 0x050fe20000001850 */
[----:B------:R-:W-:Y:S01]  /*25b0*/  FSEL R33, R33, -INF , !P2 ;  /* 0xff80000021217808 */ /* 0x000fe20005000000 */
[----:B------:R-:W-:Y:S01]  /*25c0*/  FMUL.FTZ R102, R102, UR8 ;  /* 0x0000000866667c20 */ /* 0x000fe20008410000 */
[CC--:B------:R-:W-:Y:S01]  /*25d0*/  ISETP.GE.AND P6, PT, R14.reuse, R126.reuse, PT ;  /* 0x0000007e0e00720c */ /* 0x0c0fe20003fc6270 */
[----:B------:R-:W1:Y:S01]  /*25e0*/  MUFU.TANH R32, R32 ;  /* 0x0000002000207308 */ /* 0x000e620000002400 */
[-C--:B------:R-:W-:Y:S01]  /*25f0*/  ISETP.GE.AND P2, PT, R14, R125.reuse, PT ;  /* 0x0000007d0e00720c */ /* 0x080fe20003f46270 */
[----:B------:R-:W-:Y:S01]  /*2600*/  FMUL.FTZ R60, R60, UR8 ;  /* 0x000000083c3c7c20 */ /* 0x000fe20008410000 */
[----:B--2---:R-:W-:Y:S01]  /*2610*/  FSEL R14, R45, -INF , !P1 ;  /* 0xff8000002d0e7808 */ /* 0x004fe20004800000 */
[----:B------:R-:W-:Y:S01]  /*2620*/  FMUL.FTZ R61, R61, UR8 ;  /* 0x000000083d3d7c20 */ /* 0x000fe20008410000 */
[-C--:B------:R-:W-:Y:S01]  /*2630*/  ISETP.GE.AND P1, PT, R34, R126.reuse, PT ;  /* 0x0000007e2200720c */ /* 0x080fe20003f26270 */
[----:B------:R-:W-:Y:S01]  /*2640*/  HMMA.16816.F32 R92, R8, R26, R92 ;  /* 0x0000001a085c723c */ /* 0x000fe2000000185c */
[-C--:B------:R-:W-:Y:S01]  /*2650*/  ISETP.GE.AND P5, PT, R16, R125.reuse, PT ;  /* 0x0000007d1000720c */ /* 0x080fe20003fa6270 */
[----:B------:R-:W2:Y:S01]  /*2660*/  MUFU.TANH R28, R28 ;  /* 0x0000001c001c7308 */ /* 0x000ea20000002400 */
[----:B------:R-:W-:Y:S01]  /*2670*/  FSEL R19, R0, -INF , !P1 ;  /* 0xff80000000137808 */ /* 0x000fe20004800000 */
[----:B------:R-:W-:Y:S01]  /*2680*/  FMUL.FTZ R103, R103, UR8 ;  /* 0x0000000867677c20 */ /* 0x000fe20008410000 */
[----:B------:R-:W-:Y:S01]  /*2690*/  FSEL R12, R43, -INF , !P5 ;  /* 0xff8000002b0c7808 */ /* 0x000fe20006800000 */
[----:B------:R-:W-:Y:S01]  /*26a0*/  FMUL.FTZ R62, R62, UR8 ;  /* 0x000000083e3e7c20 */ /* 0x000fe20008410000 */
[----:B------:R-:W-:Y:S01]  /*26b0*/  FSEL R13, R42, -INF , !P4 ;  /* 0xff8000002a0d7808 */ /* 0x000fe20006000000 */
[----:B------:R-:W-:Y:S01]  /*26c0*/  FMUL.FTZ R84, R84, UR8 ;  /* 0x0000000854547c20 */ /* 0x000fe20008410000 */
[CC--:B------:R-:W-:Y:S01]  /*26d0*/  ISETP.GE.AND P5, PT, R17.reuse, R126.reuse, PT ;  /* 0x0000007e1100720c */ /* 0x0c0fe20003fa6270 */
[----:B------:R-:W4:Y:S01]  /*26e0*/  MUFU.TANH R29, R29 ;  /* 0x0000001d001d7308 */ /* 0x000f220000002400 */
[----:B------:R-:W-:Y:S01]  /*26f0*/  ISETP.GE.AND P4, PT, R17, R125, PT ;  /* 0x0000007d1100720c */ /* 0x000fe20003f86270 */
[----:B------:R-:W-:Y:S01]  /*2700*/  VIADD R17, R34, 0x19 ;  /* 0x0000001922117836 */ /* 0x000fe20000000000 */
[----:B------:R-:W-:Y:S01]  /*2710*/  ISETP.GE.AND P3, PT, R18, R126, PT ;  /* 0x0000007e1200720c */ /* 0x000fe20003f66270 */
[----:B------:R-:W-:Y:S01]  /*2720*/  VIADD R18, R34, 0x21 ;  /* 0x0000002122127836 */ /* 0x000fe20000000000 */
[----:B------:R-:W-:Y:S01]  /*2730*/  FMNMX.FTZ R0, R19, R41, !PT ;  /* 0x0000002913007209 */ /* 0x000fe20007810000 */
[----:B------:R-:W-:Y:S01]  /*2740*/  FMUL.FTZ R85, R85, UR8 ;  /* 0x0000000855557c20 */ /* 0x000fe20008410000 */
[----:B---3--:R-:W-:Y:S01]  /*2750*/  FSEL R50, R50, -INF , !P0 ;  /* 0xff80000032327808 */ /* 0x008fe20004000000 */
[----:B------:R-:W3:Y:S01]  /*2760*/  MUFU.TANH R167, R60 ;  /* 0x0000003c00a77308 */ /* 0x000ee20000002400 */
[----:B-1----:R-:W-:Y:S01]  /*2770*/  FSEL R15, R32, -INF , !P3 ;  /* 0xff800000200f7808 */ /* 0x002fe20005800000 */
[----:B------:R-:W-:Y:S01]  /*2780*/  FMUL.FTZ R80, R80, UR8 ;  /* 0x0000000850507c20 */ /* 0x000fe20008410000 */
[----:B------:R-:W-:Y:S01]  /*2790*/  FMNMX.FTZ R0, R49, R0, !PT ;  /* 0x0000000031007209 */ /* 0x000fe20007810000 */
[----:B------:R-:W-:Y:S01]  /*27a0*/  VIADD R11, R34, 0x28 ;  /* 0x00000028220b7836 */ /* 0x000fe20000000000 */
[-C--:B------:R-:W-:Y:S01]  /*27b0*/  ISETP.GE.AND P0, PT, R17, R126.reuse, PT ;  /* 0x0000007e1100720c */ /* 0x080fe20003f06270 */
[----:B------:R-:W-:Y:S01]  /*27c0*/  FMUL.FTZ R81, R81, UR8 ;  /* 0x0000000851517c20 */ /* 0x000fe20008410000 */
[-C--:B------:R-:W-:Y:S01]  /*27d0*/  ISETP.GE.AND P3, PT, R17, R125.reuse, PT ;  /* 0x0000007d1100720c */ /* 0x080fe20003f66270 */
[----:B------:R-:W1:Y:S01]  /*27e0*/  MUFU.TANH R165, R61 ;  /* 0x0000003d00a57308 */ /* 0x000e620000002400 */
[----:B--2---:R-:W-:Y:S01]  /*27f0*/  FSEL R17, R28, -INF , !P5 ;  /* 0xff8000001c117808 */ /* 0x004fe20006800000 */
[----:B------:R-:W-:Y:S01]  /*2800*/  VIADD R10, R34, 0x29 ;  /* 0x00000029220a7836 */ /* 0x000fe20000000000 */
[----:B------:R-:W-:Y:S01]  /*2810*/  ISETP.GE.AND P5, PT, R18, R126, PT ;  /* 0x0000007e1200720c */ /* 0x000fe20003fa6270 */
[----:B------:R-:W-:Y:S01]  /*2820*/  FMUL.FTZ R92, R92, UR8 ;  /* 0x000000085c5c7c20 */ /* 0x000fe20008410000 */
[----:B------:R-:W-:Y:S01]  /*2830*/  ISETP.GE.AND P1, PT, R18, R125, PT ;  /* 0x0000007d1200720c */ /* 0x000fe20003f26270 */
[C---:B------:R-:W-:Y:S01]  /*2840*/  VIADD R9, R34.reuse, 0x30 ;  /* 0x0000003022097836 */ /* 0x040fe20000000000 */
[----:B------:R-:W-:Y:S01]  /*2850*/  FMNMX.FTZ R18, R13, R0, !PT ;  /* 0x000000000d127209 */ /* 0x000fe20007810000 */
[----:B------:R-:W2:Y:S01]  /*2860*/  MUFU.TANH R163, R84 ;  /* 0x0000005400a37308 */ /* 0x000ea20000002400 */
[----:B----4-:R-:W-:Y:S01]  /*2870*/  FSEL R29, R29, -INF , !P0 ;  /* 0xff8000001d1d7808 */ /* 0x010fe20004000000 */
[----:B------:R-:W-:Y:S01]  /*2880*/  FMUL.FTZ R93, R93, UR8 ;  /* 0x000000085d5d7c20 */ /* 0x000fe20008410000 */
[----:B------:R-:W-:Y:S01]  /*2890*/  FMNMX.FTZ R18, R15, R18, !PT ;  /* 0x000000120f127209 */ /* 0x000fe20007810000 */
[----:B------:R-:W-:Y:S01]  /*28a0*/  VIADD R8, R34, 0x31 ;  /* 0x0000003122087836 */ /* 0x000fe20000000000 */
[----:B---3--:R-:W-:Y:S01]  /*28b0*/  FSEL R167, R167, -INF , !P6 ;  /* 0xff800000a7a77808 */ /* 0x008fe20007000000 */
[----:B------:R-:W-:Y:S01]  /*28c0*/  FMUL.FTZ R87, R87, UR8 ;  /* 0x0000000857577c20 */ /* 0x000fe20008410000 */
[----:B------:R-:W-:Y:S01]  /*28d0*/  FMNMX.FTZ R18, R33, R18, !PT ;  /* 0x0000001221127209 */ /* 0x000fe20007810000 */
[----:B------:R-:W3:Y:S01]  /*28e0*/  MUFU.TANH R119, R85 ;  /* 0x0000005500777308 */ /* 0x000ee20000002400 */
[----:B------:R-:W-:Y:S01]  /*28f0*/  ISETP.GE.AND P6, PT, R11, R126, PT ;  /* 0x0000007e0b00720c */ /* 0x000fe20003fc6270 */
[----:B------:R-:W-:Y:S01]  /*2900*/  FMUL.FTZ R82, R82, UR8 ;  /* 0x0000000852527c20 */ /* 0x000fe20008410000 */
[----:B------:R-:W-:Y:S01]  /*2910*/  FMNMX.FTZ R18, R17, R18, !PT ;  /* 0x0000001211127209 */ /* 0x000fe20007810000 */
[----:B------:R-:W-:Y:S01]  /*2920*/  VIADD R0, R34, 0x38 ;  /* 0x0000003822007836 */ /* 0x000fe20000000000 */
[----:B-1----:R-:W-:Y:S01]  /*2930*/  FSEL R165, R165, -INF , !P5 ;  /* 0xff800000a5a57808 */ /* 0x002fe20006800000 */
[----:B------:R-:W-:Y:S01]  /*2940*/  FMUL.FTZ R63, R63, UR8 ;  /* 0x000000083f3f7c20 */ /* 0x000fe20008410000 */
[----:B------:R-:W-:Y:S01]  /*2950*/  FMNMX.FTZ R18, R29, R18, !PT ;  /* 0x000000121d127209 */ /* 0x000fe20007810000 */
[----:B------:R-:W1:Y:S01]  /*2960*/  MUFU.TANH R162, R80 ;  /* 0x0000005000a27308 */ /* 0x000e620000002400 */
[----:B------:R-:W-:Y:S01]  /*2970*/  ISETP.GE.AND P5, PT, R10, R126, PT ;  /* 0x0000007e0a00720c */ /* 0x000fe20003fa6270 */
[----:B------:R-:W-:Y:S01]  /*2980*/  FMUL.FTZ R86, R86, UR8 ;  /* 0x0000000856567c20 */ /* 0x000fe20008410000 */
[----:B------:R-:W-:Y:S01]  /*2990*/  FMNMX.FTZ R18, R167, R18, !PT ;  /* 0x00000012a7127209 */ /* 0x000fe20007810000 */
[----:B------:R-:W-:Y:S01]  /*29a0*/  FMUL.FTZ R83, R83, UR8 ;  /* 0x0000000853537c20 */ /* 0x000fe20008410000 */
[----:B--2---:R-:W-:-:S02]  /*29b0*/  FSEL R163, R163, -INF , !P6 ;  /* 0xff800000a3a37808 */ /* 0x004fc40007000000 */
[C---:B------:R-:W-:Y:S01]  /*29c0*/  ISETP.GE.AND P6, PT, R34.reuse, R125, PT ;  /* 0x0000007d2200720c */ /* 0x040fe20003fc6270 */
[----:B------:R-:W2:Y:S01]  /*29d0*/  MUFU.TANH R135, R81 ;  /* 0x0000005100877308 */ /* 0x000ea20000002400 */
[----:B------:R-:W-:Y:S01]  /*29e0*/  FMNMX.FTZ R18, R165, R18, !PT ;  /* 0x00000012a5127209 */ /* 0x000fe20007810000 */
[----:B------:R-:W-:Y:S01]  /*29f0*/  VIADD R34, R34, 0x39 ;  /* 0x0000003922227836 */ /* 0x000fe20000000000 */
[----:B---3--:R-:W-:Y:S02]  /*2a00*/  FSEL R119, R119, -INF , !P5 ;  /* 0xff80000077777808 */ /* 0x008fe40006800000 */
[----:B------:R-:W-:Y:S02]  /*2a10*/  ISETP.GE.AND P5, PT, R9, R126, PT ;  /* 0x0000007e0900720c */ /* 0x000fe40003fa6270 */
[----:B------:R-:W-:Y:S01]  /*2a20*/  FSEL R40, R40, -INF , !P6 ;  /* 0xff80000028287808 */ /* 0x000fe20007000000 */
[----:B------:R-:W3:Y:S01]  /*2a30*/  MUFU.TANH R133, R92 ;  /* 0x0000005c00857308 */ /* 0x000ee20000002400 */
[----:B------:R-:W-:-:S02]  /*2a40*/  FMNMX.FTZ R18, R163, R18, !PT ;  /* 0x00000012a3127209 */ /* 0x000fc40007810000 */
[----:B-1----:R-:W-:Y:S02]  /*2a50*/  FSEL R162, R162, -INF , !P5 ;  /* 0xff800000a2a27808 */ /* 0x002fe40006800000 */
[----:B------:R-:W-:Y:S02]  /*2a60*/  ISETP.GE.AND P5, PT, R8, R126, PT ;  /* 0x0000007e0800720c */ /* 0x000fe40003fa6270 */
[----:B------:R-:W-:Y:S01]  /*2a70*/  FMNMX.FTZ R21, R40, R48, !PT ;  /* 0x0000003028157209 */ /* 0x000fe20007810000 */
[----:B------:R-:W1:Y:S01]  /*2a80*/  MUFU.TANH R131, R93 ;  /* 0x0000005d00837308 */ /* 0x000e620000002400 */
[----:B------:R-:W-:Y:S02]  /*2a90*/  FMNMX.FTZ R23, R119, R18, !PT ;  /* 0x0000001277177209 */ /* 0x000fe40007810000 */
[----:B------:R-:W-:Y:S02]  /*2aa0*/  ISETP.GE.AND P0, PT, R124, 0x2, PT ;  /* 0x000000027c00780c */ /* 0x000fe40003f06270 */
[----:B------:R-:W-:-:S02]  /*2ab0*/  ISETP.GE.AND P6, PT, R0, R126, PT ;  /* 0x0000007e0000720c */ /* 0x000fc40003fc6270 */
[----:B--2---:R-:W-:Y:S01]  /*2ac0*/  FSEL R135, R135, -INF , !P5 ;  /* 0xff80000087877808 */ /* 0x004fe20006800000 */
[----:B------:R-:W2:Y:S01]  /*2ad0*/  MUFU.TANH R6, R102 ;  /* 0x0000006600067308 */ /* 0x000ea20000002400 */
[----:B------:R-:W-:Y:S02]  /*2ae0*/  FMNMX.FTZ R21, R12, R21, !PT ;  /* 0x000000150c157209 */ /* 0x000fe40007810000 */
[----:B------:R-:W-:Y:S02]  /*2af0*/  FMNMX.FTZ R18, R162, R23, !PT ;  /* 0x00000017a2127209 */ /* 0x000fe40007810000 */
[----:B------:R-:W-:Y:S02]  /*2b00*/  ISETP.GE.AND P5, PT, R34, R126, PT ;  /* 0x0000007e2200720c */ /* 0x000fe40003fa6270 */
[----:B---3--:R-:W-:Y:S01]  /*2b10*/  FSEL R133, R133, -INF , !P6 ;  /* 0xff80000085857808 */ /* 0x008fe20007000000 */
[----:B------:R3:W4:Y:S01]  /*2b20*/  MUFU.TANH R16, R103 ;  /* 0x0000006700107308 */ /* 0x0007220000002400 */
[----:B------:R-:W-:-:S02]  /*2b30*/  FMNMX.FTZ R21, R50, R21, !PT ;  /* 0x0000001532157209 */ /* 0x000fc40007810000 */
[----:B------:R-:W-:Y:S02]  /*2b40*/  FMNMX.FTZ R18, R135, R18, !PT ;  /* 0x0000001287127209 */ /* 0x000fe40007810000 */
[----:B-1----:R-:W-:Y:S02]  /*2b50*/  FSEL R131, R131, -INF , !P5 ;  /* 0xff80000083837808 */ /* 0x002fe40006800000 */
[----:B------:R-:W-:Y:S01]  /*2b60*/  FMNMX.FTZ R21, R44, R21, !PT ;  /* 0x000000152c157209 */ /* 0x000fe20007810000 */
[----:B------:R3:W1:Y:S01]  /*2b70*/  MUFU.TANH R134, R62 ;  /* 0x0000003e00867308 */ /* 0x0006620000002400 */
[----:B------:R-:W-:Y:S02]  /*2b80*/  FMNMX.FTZ R18, R133, R18, !PT ;  /* 0x0000001285127209 */ /* 0x000fe40007810000 */
[----:B--2---:R-:W-:Y:S02]  /*2b90*/  FSEL R6, R6, -INF , !P4 ;  /* 0xff80000006067808 */ /* 0x004fe40006000000 */
[----:B------:R-:W-:-:S02]  /*2ba0*/  FMNMX.FTZ R21, R14, R21, !PT ;  /* 0x000000150e157209 */ /* 0x000fc40007810000 */
[----:B------:R-:W-:Y:S01]  /*2bb0*/  FMNMX.FTZ R18, R131, R18, !PT ;  /* 0x0000001283127209 */ /* 0x000fe20007810000 */
[----:B------:R3:W2:Y:S08]  /*2bc0*/  MUFU.TANH R168, R63 ;  /* 0x0000003f00a87308 */ /* 0x0006b00000002400 */
[----:B------:R3:W1:Y:S08]  /*2bd0*/  MUFU.TANH R166, R86 ;  /* 0x0000005600a67308 */ /* 0x0006700000002400 */
[----:B------:R-:W1:Y:S08]  /*2be0*/  MUFU.TANH R87, R87 ;  /* 0x0000005700577308 */ /* 0x000e700000002400 */
[----:B------:R-:W1:Y:S01]  /*2bf0*/  MUFU.TANH R82, R82 ;  /* 0x0000005200527308 */ /* 0x000e620000002400 */
[----:B------:R-:W-:Y:S06]  /*2c00*/  BAR.SYNC.DEFER_BLOCKING 0x0 ;  /* 0x0000000000007b1d */ /* 0x000fec0000010000 */
[----:B--234-:R-:W-:Y:S05]  /*2c10*/  @!P0 BRA `(.L_x_655) ;  /* 0x0000000000748947 */ /* 0x01cfea0003800000 */
        /* <DEDUP_REMOVED lines=12> */
[-C--:B------:R-:W-:Y:S02]  /*2ce0*/  IADD3 R22, P5, R26, R20.reuse, RZ ;  /* 0x000000141a167210 */ /* 0x080fe40007fbe0ff */
        /* <DEDUP_REMOVED lines=16> */
.L_x_655:
[----:B------:R-:W-:Y:S01]  /*2df0*/  FSEL R16, R16, -INF , !P3 ;  /* 0xff80000010107808 */ /* 0x000fe20005800000 */
[----:B------:R-:W3:Y:S01]  /*2e00*/  MUFU.TANH R83, R83 ;  /* 0x0000005300537308 */ /* 0x000ee20000002400 */
[----:B------:R-:W-:Y:S01]  /*2e10*/  FMNMX.FTZ R21, R6, R21, !PT ;  /* 0x0000001506157209 */ /* 0x000fe20007810000 */
[----:B------:R-:W-:Y:S01]  /*2e20*/  FMUL.FTZ R94, R94, UR8 ;  /* 0x000000085e5e7c20 */ /* 0x000fe20008410000 */
[----:B-1----:R-:W-:Y:S01]  /*2e30*/  FSEL R134, R134, -INF , !P2 ;  /* 0xff80000086867808 */ /* 0x002fe20005000000 */
[----:B------:R-:W-:Y:S01]  /*2e40*/  FMUL.FTZ R95, R95, UR8 ;  /* 0x000000085f5f7c20 */ /* 0x000fe20008410000 */
[----:B------:R-:W-:Y:S01]  /*2e50*/  FMNMX.FTZ R21, R16, R21, !PT ;  /* 0x0000001510157209 */ /* 0x000fe20007810000 */
[----:B--2---:R-:W1:Y:S01]  /*2e60*/  SHFL.BFLY PT, R3, R18, 0x2, 0x1f ;  /* 0x0c401f0012037f89 */ /* 0x004e6200000e0000 */
[----:B------:R-:W-:Y:S01]  /*2e70*/  ISETP.GE.AND P2, PT, R11, R125, PT ;  /* 0x0000007d0b00720c */ /* 0x000fe20003f46270 */
[----:B------:R-:W2:Y:S01]  /*2e80*/  MUFU.TANH R116, R94 ;  /* 0x0000005e00747308 */ /* 0x000ea20000002400 */
[----:B------:R-:W-:Y:S01]  /*2e90*/  FSEL R168, R168, -INF , !P1 ;  /* 0xff800000a8a87808 */ /* 0x000fe20004800000 */
[----:B------:R-:W-:Y:S01]  /*2ea0*/  ULDC UR6, c[0x0][0x2ec] ;  /* 0x0000bb0000067ab9 */ /* 0x000fe20000000800 */
[----:B------:R-:W-:-:S02]  /*2eb0*/  FMNMX.FTZ R21, R134, R21, !PT ;  /* 0x0000001586157209 */ /* 0x000fc40007810000 */
[----:B------:R-:W-:Y:S02]  /*2ec0*/  ISETP.GE.AND P1, PT, R10, R125, PT ;  /* 0x0000007d0a00720c */ /* 0x000fe40003f26270 */
[----:B------:R-:W-:Y:S01]  /*2ed0*/  FSEL R166, R166, -INF , !P2 ;  /* 0xff800000a6a67808 */ /* 0x000fe20005000000 */
[----:B------:R-:W4:Y:S01]  /*2ee0*/  MUFU.TANH R114, R95 ;  /* 0x0000005f00727308 */ /* 0x000f220000002400 */
[----:B------:R-:W-:Y:S02]  /*2ef0*/  FMNMX.FTZ R21, R168, R21, !PT ;  /* 0x00000015a8157209 */ /* 0x000fe40007810000 */
[----:B------:R-:W-:Y:S02]  /*2f00*/  ISETP.GE.AND P2, PT, R9, R125, PT ;  /* 0x0000007d0900720c */ /* 0x000fe40003f46270 */
[----:B------:R-:W-:Y:S02]  /*2f10*/  FSEL R130, R87, -INF , !P1 ;  /* 0xff80000057827808 */ /* 0x000fe40004800000 */
[----:B------:R-:W-:-:S02]  /*2f20*/  FMNMX.FTZ R21, R166, R21, !PT ;  /* 0x00000015a6157209 */ /* 0x000fc40007810000 */
[----:B------:R-:W-:Y:S02]  /*2f30*/  ISETP.GE.AND P1, PT, R8, R125, PT ;  /* 0x0000007d0800720c */ /* 0x000fe40003f26270 */
[----:B------:R-:W-:Y:S02]  /*2f40*/  FSEL R128, R82, -INF , !P2 ;  /* 0xff80000052807808 */ /* 0x000fe40005000000 */
[----:B------:R-:W-:Y:S02]  /*2f50*/  FMNMX.FTZ R21, R130, R21, !PT ;  /* 0x0000001582157209 */ /* 0x000fe40007810000 */
[----:B------:R-:W-:Y:S02]  /*2f60*/  ISETP.GE.AND P2, PT, R0, R125, PT ;  /* 0x0000007d0000720c */ /* 0x000fe40003f46270 */
[----:B---3--:R-:W-:Y:S02]  /*2f70*/  FSEL R118, R83, -INF , !P1 ;  /* 0xff80000053767808 */ /* 0x008fe40004800000 */
[----:B------:R-:W-:-:S02]  /*2f80*/  FMNMX.FTZ R21, R128, R21, !PT ;  /* 0x0000001580157209 */ /* 0x000fc40007810000 */
[----:B------:R-:W-:Y:S02]  /*2f90*/  ISETP.GE.AND P1, PT, R34, R125, PT ;  /* 0x0000007d2200720c */ /* 0x000fe40003f26270 */
[----:B--2---:R-:W-:Y:S02]  /*2fa0*/  FSEL R116, R116, -INF , !P2 ;  /* 0xff80000074747808 */ /* 0x004fe40005000000 */
[----:B------:R-:W-:Y:S02]  /*2fb0*/  FMNMX.FTZ R21, R118, R21, !PT ;  /* 0x0000001576157209 */ /* 0x000fe40007810000 */
[----:B----4-:R-:W-:Y:S02]  /*2fc0*/  FSEL R114, R114, -INF , !P1 ;  /* 0xff80000072727808 */ /* 0x010fe40004800000 */
[----:B------:R-:W-:Y:S02]  /*2fd0*/  FMNMX.FTZ R11, R116, R21, !PT ;  /* 0x00000015740b7209 */ /* 0x000fe40007810000 */
[----:B-1----:R-:W-:-:S02]  /*2fe0*/  FMNMX.FTZ R18, R18, R3, !PT ;  /* 0x0000000312127209 */ /* 0x002fc40007810000 */
[----:B------:R-:W-:Y:S02]  /*2ff0*/  FMNMX.FTZ R11, R114, R11, !PT ;  /* 0x0000000b720b7209 */ /* 0x000fe40007810000 */
[----:B------:R-:W-:Y:S01]  /*3000*/  IADD3 R140, R129, R4, RZ ;  /* 0x00000004818c7210 */ /* 0x000fe20007ffe0ff */
[----:B------:R-:W1:Y:S03]  /*3010*/  SHFL.BFLY PT, R3, R18, 0x1, 0x1f ;  /* 0x0c201f0012037f89 */ /* 0x000e6600000e0000 */
[----:B------:R-:W-:Y:S01]  /*3020*/  LEA R140, R140, UR4, 0x1 ;  /* 0x000000048c8c7c11 */ /* 0x000fe2000f8e08ff */
[----:B------:R-:W2:Y:S03]  /*3030*/  SHFL.BFLY PT, R0, R11, 0x2, 0x1f ;  /* 0x0c401f000b007f89 */ /* 0x000ea600000e0000 */
[-C--:B------:R-:W-:Y:S01]  /*3040*/  LEA R138, R7, R140.reuse, 0x1 ;  /* 0x0000008c078a7211 */ /* 0x080fe200078e08ff */
[----:B------:R-:W-:Y:S01]  /*3050*/  LDSM.16.MT88.4 R92, [R140+0x8000] ;  /* 0x008000008c5c783b */ /* 0x000fe20000004200 */
[----:B------:R-:W-:-:S02]  /*3060*/  LEA R137, R5, R140, 0x1 ;  /* 0x0000008c05897211 */ /* 0x000fc400078e08ff */
[----:B------:R-:W-:Y:S01]  /*3070*/  LEA R136, R5, R138, 0x1 ;  /* 0x0000008a05887211 */ /* 0x000fe200078e08ff */
[----:B------:R-:W-:Y:S04]  /*3080*/  LDSM.16.MT88.4 R84, [R138+0x8000] ;  /* 0x008000008a54783b */ /* 0x000fe80000004200 */
[----:B------:R-:W-:Y:S04]  /*3090*/  LDSM.16.MT88.4 R76, [R137+0x8000] ;  /* 0x00800000894c783b */ /* 0x000fe80000004200 */
[----:B------:R-:W-:Y:S01]  /*30a0*/  LDSM.16.MT88.4 R68, [R136+0x8000] ;  /* 0x008000008844783b */ /* 0x000fe20000004200 */
[----:B-1----:R-:W-:-:S03]  /*30b0*/  FMNMX.FTZ R3, R18, R3, !PT ;  /* 0x0000000312037209 */ /* 0x002fc60007810000 */
[----:B------:R-:W-:Y:S01]  /*30c0*/  LDSM.16.MT88.4 R56, [R137+0xa000] ;  /* 0x00a000008938783b */ /* 0x000fe20000004200 */
[----:B--2---:R-:W-:Y:S01]  /*30d0*/  FMNMX.FTZ R0, R11, R0, !PT ;  /* 0x000000000b007209 */ /* 0x004fe20007810000 */
        /* <DEDUP_REMOVED lines=13> */
[----:B------:R-:W-:Y:S01]  /*31b0*/  LDSM.16.MT88.4 R20, [R137+0x8800] ;  /* 0x008800008914783b */ /* 0x000fe20000004200 */
[----:B------:R-:W-:-:S05]  /*31c0*/  FFMA.FTZ R119, R119, UR6, -R164 ;  /* 0x0000000677777c23 */ /* 0x000fca00080108a4 */
[----:B------:R-:W2:Y:S01]  /*31d0*/  MUFU.EX2 R112, R112 ;  /* 0x0000007000707308 */ /* 0x000ea20000000800 */
[----:B-1----:R-:W-:Y:S01]  /*31e0*/  FMNMX.FTZ R2, R0, R9, !PT ;  /* 0x0000000900027209 */ /* 0x002fe20007810000 */
[----:B------:R-:W-:-:S06]  /*31f0*/  FFMA.FTZ R0, R29, UR6, -R164 ;  /* 0x000000061d007c23 */ /* 0x000fcc00080108a4 */
[----:B------:R-:W-:Y:S01]  /*3200*/  MUFU.EX2 R109, R109 ;  /* 0x0000006d006d7308 */ /* 0x000fe20000000800 */
[----:B------:R-:W-:Y:S01]  /*3210*/  LDSM.16.MT88.4 R8, [R140+0x8800] ;  /* 0x008800008c08783b */ /* 0x000fe20000004200 */
[C---:B------:R-:W-:Y:S01]  /*3220*/  FSETP.NEU.FTZ.AND P1, PT, R2.reuse, -INF , PT ;  /* 0xff8000000200780b */ /* 0x040fe20003f3d000 */
[----:B------:R-:W-:Y:S02]  /*3230*/  FMUL.FTZ R117, R2, UR6 ;  /* 0x0000000602757c20 */ /* 0x000fe40008410000 */
[----:B------:R-:W-:Y:S03]  /*3240*/  LDSM.16.MT88.4 R28, [R138+0x8800] ;  /* 0x008800008a1c783b */ /* 0x000fe60000004200 */
[----:B------:R-:W-:Y:S01]  /*3250*/  FSEL R117, R117, RZ, P1 ;  /* 0x000000ff75757208 */ /* 0x000fe20000800000 */
[----:B------:R-:W1:Y:S01]  /*3260*/  MUFU.EX2 R102, R102 ;  /* 0x0000006600667308 */ /* 0x000e620000000800 */
[----:B--2---:R-:W-:Y:S01]  /*3270*/  F2FP.F16.F32.PACK_AB R64, R112, R113 ;  /* 0x000000717040723e */ /* 0x004fe200000000ff */
[----:B------:R-:W-:-:S02]  /*3280*/  FADD.FTZ R112, R113, R112 ;  /* 0x0000007071707221 */ /* 0x000fc40000010000 */
        /* <DEDUP_REMOVED lines=9> */
[----:B------:R-:W2:Y:S01]  /*3320*/  LDSM.16.MT88.4 R40, [R140+0xa000] ;  /* 0x00a000008c28783b */ /* 0x000ea20000004200 */
[--C-:B------:R-:W-:Y:S01]  /*3330*/  FFMA.FTZ R134, R134, UR6, -R117.reuse ;  /* 0x0000000686867c23 */ /* 0x100fe20008010875 */
[--C-:B------:R-:W-:Y:S01]  /*3340*/  FFMA.FTZ R129, R168, UR6, -R117.reuse ;  /* 0x00000006a8817c23 */ /* 0x100fe20008010875 */
[--C-:B------:R-:W-:Y:S01]  /*3350*/  FFMA.FTZ R166, R166, UR6, -R117.reuse ;  /* 0x00000006a6a67c23 */ /* 0x100fe20008010875 */
[----:B-1----:R-:W-:Y:S01]  /*3360*/  F2FP.F16.F32.PACK_AB R66, R102, R109 ;  /* 0x0000006d6642723e */ /* 0x002fe200000000ff */
[----:B------:R-:W1:Y:S01]  /*3370*/  MUFU.EX2 R115, R115 ;  /* 0x0000007300737308 */ /* 0x000e620000000800 */
[----:B------:R-:W3:Y:S01]  /*3380*/  LDSM.16.MT88.4 R48, [R138+0xa000] ;  /* 0x00a000008a30783b */ /* 0x000ee20000004200 */
[--C-:B------:R-:W-:Y:S01]  /*3390*/  FFMA.FTZ R128, R128, UR6, -R117.reuse ;  /* 0x0000000680807c23 */ /* 0x100fe20008010875 */
[----:B------:R-:W-:Y:S01]  /*33a0*/  FFMA.FTZ R116, R116, UR6, -R117 ;  /* 0x0000000674747c23 */ /* 0x000fe20008010875 */
[----:B------:R-:W-:Y:S01]  /*33b0*/  FADD.FTZ R109, R109, R112 ;  /* 0x000000706d6d7221 */ /* 0x000fe20000010000 */
[----:B------:R-:W4:Y:S03]  /*33c0*/  LDSM.16.MT88.4 R12, [R140+0xa800] ;  /* 0x00a800008c0c783b */ /* 0x000f260000004200 */
[----:B------:R-:W-:Y:S01]  /*33d0*/  MUFU.EX2 R111, R111 ;  /* 0x0000006f006f7308 */ /* 0x000fe20000000800 */
[----:B------:R-:W-:Y:S01]  /*33e0*/  LDSM.16.MT88.4 R16, [R136+0x8800] ;  /* 0x008800008810783b */ /* 0x000fe20000004200 */
[----:B------:R-:W-:-:S06]  /*33f0*/  FADD.FTZ R102, R102, R109 ;  /* 0x0000006d66667221 */ /* 0x000fcc0000010000 */
[----:B------:R-:W5:Y:S01]  /*3400*/  MUFU.EX2 R108, R108 ;  /* 0x0000006c006c7308 */ /* 0x000f620000000800 */
[----:B-1----:R-:W-:Y:S01]  /*3410*/  F2FP.F16.F32.PACK_AB R65, R115, R110 ;  /* 0x0000006e7341723e */ /* 0x002fe200000000ff */
[----:B------:R-:W-:-:S06]  /*3420*/  FADD.FTZ R110, R110, R115 ;  /* 0x000000736e6e7221 */ /* 0x000fcc0000010000 */
[----:B------:R-:W-:Y:S08]  /*3430*/  MUFU.EX2 R101, R101 ;  /* 0x0000006500657308 */ /* 0x000ff00000000800 */
[----:B------:R-:W1:Y:S01]  /*3440*/  MUFU.EX2 R34, R34 ;  /* 0x0000002200227308 */ /* 0x000e620000000800 */
[----:B-----5:R-:W-:Y:S01]  /*3450*/  F2FP.F16.F32.PACK_AB R67, R108, R111 ;  /* 0x0000006f6c43723e */ /* 0x020fe200000000ff */
[----:B------:R-:W-:-:S04]  /*3460*/  FADD.FTZ R111, R111, R110 ;  /* 0x0000006e6f6f7221 */ /* 0x000fc80000010000 */
[----:B------:R-:W-:Y:S02]  /*3470*/  FADD.FTZ R108, R108, R111 ;  /* 0x0000006f6c6c7221 */ /* 0x000fe40000010000 */
[C---:B------:R-:W-:Y:S01]  /*3480*/  HMMA.16816.F32 R96, R64.reuse, R92, RZ ;  /* 0x0000005c4060723c */ /* 0x040fe200000018ff */
[----:B------:R-:W-:Y:S05]  /*3490*/  MUFU.EX2 R33, R33 ;  /* 0x0000002100217308 */ /* 0x000fea0000000800 */
[C---:B------:R-:W-:Y:S03]  /*34a0*/  HMMA.16816.F32 R92, R64.reuse, R94, RZ ;  /* 0x0000005e405c723c */ /* 0x040fe600000018ff */
[----:B------:R-:W5:Y:S01]  /*34b0*/  MUFU.EX2 R0, R0 ;  /* 0x0000000000007308 */ /* 0x000f620000000800 */
[C---:B-1----:R-:W-:Y:S01]  /*34c0*/  F2FP.F16.F32.PACK_AB R4, R34.reuse, R101 ;  /* 0x000000652204723e */ /* 0x042fe200000000ff */
[----:B------:R-:W-:Y:S01]  /*34d0*/  FADD.FTZ R101, R101, R102 ;  /* 0x0000006665657221 */ /* 0x000fe20000010000 */
[----:B--2---:R-:W-:Y:S03]  /*34e0*/  HMMA.16816.F32 R36, R64, R40, RZ ;  /* 0x000000284024723c */ /* 0x004fe600000018ff */
[----:B------:R-:W-:-:S02]  /*34f0*/  FADD.FTZ R34, R34, R101 ;  /* 0x0000006522227221 */ /* 0x000fc40000010000 */
[----:B------:R-:W-:Y:S01]  /*3500*/  MUFU.EX2 R103, R103 ;  /* 0x0000006700677308 */ /* 0x000fe20000000800 */
[C---:B---3--:R-:W-:Y:S06]  /*3510*/  HMMA.16816.F32 R44, R64.reuse, R48, RZ ;  /* 0x00000030402c723c */ /* 0x048fec00000018ff */
[----:B------:R-:W-:Y:S01]  /*3520*/  HMMA.16816.F32 R40, R64, R42, RZ ;  /* 0x0000002a4028723c */ /* 0x000fe200000018ff */
[----:B------:R-:W1:Y:S01]  /*3530*/  MUFU.EX2 R100, R100 ;  /* 0x0000006400647308 */ /* 0x000e620000000800 */
[----:B-----5:R-:W-:Y:S01]  /*3540*/  F2FP.F16.F32.PACK_AB R6, R0, R33 ;  /* 0x000000210006723e */ /* 0x020fe200000000ff */
[----:B------:R-:W-:-:S03]  /*3550*/  FADD.FTZ R33, R33, R34 ;  /* 0x0000002221217221 */ /* 0x000fc60000010000 */
[C---:B------:R-:W-:Y:S01]  /*3560*/  HMMA.16816.F32 R48, R64.reuse, R50, RZ ;  /* 0x000000324030723c */ /* 0x040fe200000018ff */
[----:B------:R-:W-:Y:S01]  /*3570*/  FADD.FTZ R33, R0, R33 ;  /* 0x0000002100217221 */ /* 0x000fe20000010000 */
[----:B------:R-:W-:Y:S01]  /*3580*/  MOV R0, R127 ;  /* 0x0000007f00007202 */ /* 0x000fe20000000f00 */
[----:B------:R-:W-:Y:S03]  /*3590*/  MUFU.EX2 R35, R35 ;  /* 0x0000002300237308 */ /* 0x000fe60000000800 */
[C---:B------:R-:W-:Y:S05]  /*35a0*/  HMMA.16816.F32 R88, R64.reuse, R84, RZ ;  /* 0x000000544058723c */ /* 0x040fea00000018ff */
[----:B------:R-:W2:Y:S01]  /*35b0*/  MUFU.EX2 R32, R32 ;  /* 0x0000002000207308 */ /* 0x000ea20000000800 */
[----:B-1----:R-:W-:Y:S01]  /*35c0*/  F2FP.F16.F32.PACK_AB R5, R100, R103 ;  /* 0x000000676405723e */ /* 0x002fe200000000ff */
[----:B------:R-:W-:Y:S01]  /*35d0*/  HMMA.16816.F32 R80, R64, R76, RZ ;  /* 0x0000004c4050723c */ /* 0x000fe200000018ff */
[----:B------:R-:W-:-:S04]  /*35e0*/  FADD.FTZ R103, R103, R108 ;  /* 0x0000006c67677221 */ /* 0x000fc80000010000 */
[----:B------:R-:W-:Y:S01]  /*35f0*/  FADD.FTZ R100, R100, R103 ;  /* 0x0000006764647221 */ /* 0x000fe20000010000 */
[C---:B------:R-:W-:Y:S01]  /*3600*/  HMMA.16816.F32 R72, R64.reuse, R68, RZ ;  /* 0x000000444048723c */ /* 0x040fe200000018ff */
[----:B------:R-:W-:Y:S05]  /*3610*/  MUFU.EX2 R119, R119 ;  /* 0x0000007700777308 */ /* 0x000fea0000000800 */
[----:B------:R-:W-:Y:S01]  /*3620*/  HMMA.16816.F32 R52, R64, R56, RZ ;  /* 0x000000384034723c */ /* 0x000fe200000018ff */
[----:B--2---:R-:W-:Y:S02]  /*3630*/  F2FP.F16.F32.PACK_AB R7, R32, R35 ;  /* 0x000000232007723e */ /* 0x004fe400000000ff */
[----:B------:R-:W-:Y:S01]  /*3640*/  MUFU.EX2 R134, R134 ;  /* 0x0000008600867308 */ /* 0x000fe20000000800 */
[----:B------:R-:W-:-:S02]  /*3650*/  FADD.FTZ R35, R35, R100 ;  /* 0x0000006423237221 */ /* 0x000fc40000010000 */
[----:B------:R-:W-:Y:S02]  /*3660*/  HMMA.16816.F32 R84, R64, R86, RZ ;  /* 0x000000564054723c */ /* 0x000fe400000018ff */
[----:B------:R-:W-:-:S04]  /*3670*/  FADD.FTZ R35, R32, R35 ;  /* 0x0000002320237221 */ /* 0x000fc80000010000 */
[C---:B------:R-:W-:Y:S01]  /*3680*/  HMMA.16816.F32 R96, R4.reuse, R8, R96 ;  /* 0x000000080460723c */ /* 0x040fe20000001860 */
[----:B------:R-:W1:Y:S05]  /*3690*/  MUFU.EX2 R129, R129 ;  /* 0x0000008100817308 */ /* 0x000e6a0000000800 */
[C---:B------:R-:W-:Y:S01]  /*36a0*/  HMMA.16816.F32 R92, R4.reuse, R10, R92 ;  /* 0x0000000a045c723c */ /* 0x040fe2000000185c */
[----:B------:R-:W2:Y:S02]  /*36b0*/  LDSM.16.MT88.4 R8, [R138+0xa800] ;  /* 0x00a800008a08783b */ /* 0x000ea40000004200 */
[----:B------:R-:W-:Y:S03]  /*36c0*/  MUFU.EX2 R128, R128 ;  /* 0x0000008000807308 */ /* 0x000fe60000000800 */
[C---:B----4-:R-:W-:Y:S05]  /*36d0*/  HMMA.16816.F32 R36, R4.reuse, R12, R36 ;  /* 0x0000000c0424723c */ /* 0x050fea0000001824 */
[----:B------:R-:W-:Y:S01]  /*36e0*/  MUFU.EX2 R116, R116 ;  /* 0x0000007400747308 */ /* 0x000fe20000000800 */
[----:B------:R-:W-:Y:S01]  /*36f0*/  HMMA.16816.F32 R40, R4, R14, R40 ;  /* 0x0000000e0428723c */ /* 0x000fe20000001828 */
[----:B------:R-:W3:Y:S05]  /*3700*/  LDSM.16.MT88.4 R12, [R137+0xa800] ;  /* 0x00a80000890c783b */ /* 0x000eea0000004200 */
[C---:B------:R-:W-:Y:S06]  /*3710*/  HMMA.16816.F32 R76, R64.reuse, R78, RZ ;  /* 0x0000004e404c723c */ /* 0x040fec00000018ff */
[C---:B------:R-:W-:Y:S06]  /*3720*/  HMMA.16816.F32 R68, R64.reuse, R70, RZ ;  /* 0x000000464044723c */ /* 0x040fec00000018ff */
[C---:B------:R-:W-:Y:S06]  /*3730*/  HMMA.16816.F32 R56, R64.reuse, R58, RZ ;  /* 0x0000003a4038723c */ /* 0x040fec00000018ff */
[----:B------:R-:W-:Y:S06]  /*3740*/  HMMA.16816.F32 R60, R64, R24, RZ ;  /* 0x00000018403c723c */ /* 0x000fec00000018ff */
[C---:B--2---:R-:W-:Y:S06]  /*3750*/  HMMA.16816.F32 R44, R4.reuse, R8, R44 ;  /* 0x00000008042c723c */ /* 0x044fec000000182c */
[----:B------:R-:W-:Y:S01]  /*3760*/  HMMA.16816.F32 R48, R4, R10, R48 ;  /* 0x0000000a0430723c */ /* 0x000fe20000001830 */
[----:B------:R-:W2:Y:S05]  /*3770*/  LDSM.16.MT88.4 R8, [R136+0xa800] ;  /* 0x00a800008808783b */ /* 0x000eaa0000004200 */
[----:B------:R-:W-:Y:S01]  /*3780*/  HMMA.16816.F32 R64, R64, R26, RZ ;  /* 0x0000001a4040723c */ /* 0x000fe200000018ff */
[----:B------:R-:W-:Y:S05]  /*3790*/  LDSM.16.MT88.4 R24, [R140+0x9000] ;  /* 0x009000008c18783b */ /* 0x000fea0000004200 */
[C---:B------:R-:W-:Y:S06]  /*37a0*/  HMMA.16816.F32 R72, R4.reuse, R16, R72 ;  /* 0x000000100448723c */ /* 0x040fec0000001848 */
[C---:B------:R-:W-:Y:S01]  /*37b0*/  HMMA.16816.F32 R68, R4.reuse, R18, R68 ;  /* 0x000000120444723c */ /* 0x040fe20000001844 */
[----:B------:R-:W4:Y:S05]  /*37c0*/  LDSM.16.MT88.4 R16, [R137+0x9000] ;  /* 0x009000008910783b */ /* 0x000f2a0000004200 */
[C---:B---3--:R-:W-:Y:S06]  /*37d0*/  HMMA.16816.F32 R52, R4.reuse, R12, R52 ;  /* 0x0000000c0434723c */ /* 0x048fec0000001834 */
[C---:B------:R-:W-:Y:S01]  /*37e0*/  HMMA.16816.F32 R56, R4.reuse, R14, R56 ;  /* 0x0000000e0438723c */ /* 0x040fe20000001838 */
[----:B------:R-:W3:Y:S05]  /*37f0*/  LDSM.16.MT88.4 R12, [R136+0x9000] ;  /* 0x00900000880c783b */ /* 0x000eea0000004200 */
[C---:B------:R-:W-:Y:S06]  /*3800*/  HMMA.16816.F32 R88, R4.reuse, R28, R88 ;  /* 0x0000001c0458723c */ /* 0x040fec0000001858 */
[----:B--2---:R-:W-:Y:S01]  /*3810*/  HMMA.16816.F32 R60, R4, R8, R60 ;  /* 0x00000008043c723c */ /* 0x004fe2000000183c */
[--C-:B------:R-:W-:Y:S01]  /*3820*/  FFMA.FTZ R28, R167, UR6, -R164.reuse ;  /* 0x00000006a71c7c23 */ /* 0x100fe200080108a4 */
[----:B------:R-:W-:Y:S01]  /*3830*/  FFMA.FTZ R29, R165, UR6, -R164 ;  /* 0x00000006a51d7c23 */ /* 0x000fe200080108a4 */
[----:B------:R-:W-:-:S03]  /*3840*/  FFMA.FTZ R167, R114, UR6, -R117 ;  /* 0x0000000672a77c23 */ /* 0x000fc60008010875 */
[C---:B------:R-:W-:Y:S01]  /*3850*/  HMMA.16816.F32 R64, R4.reuse, R10, R64 ;  /* 0x0000000a0440723c */ /* 0x040fe20000001840 */
[----:B------:R-:W2:Y:S01]  /*3860*/  LDSM.16.MT88.4 R8, [R140+0xb000] ;  /* 0x00b000008c08783b */ /* 0x000ea20000004200 */
[----:B------:R-:W-:Y:S04]  /*3870*/  MUFU.EX2 R28, R28 ;  /* 0x0000001c001c7308 */ /* 0x000fe80000000800 */
[C---:B------:R-:W-:Y:S04]  /*3880*/  HMMA.16816.F32 R84, R4.reuse, R30, R84 ;  /* 0x0000001e0454723c */ /* 0x040fe80000001854 */
[----:B------:R-:W5:Y:S02]  /*3890*/  MUFU.EX2 R29, R29 ;  /* 0x0000001d001d7308 */ /* 0x000f640000000800 */
[----:B------:R-:W-:Y:S01]  /*38a0*/  HMMA.16816.F32 R80, R4, R20, R80 ;  /* 0x000000140450723c */ /* 0x000fe20000001850 */
[----:B------:R-:W-:Y:S01]  /*38b0*/  FFMA.FTZ R30, R163, UR6, -R164 ;  /* 0x00000006a31e7c23 */ /* 0x000fe200080108a4 */
[----:B------:R-:W-:-:S04]  /*38c0*/  FFMA.FTZ R31, R130, UR6, -R117 ;  /* 0x00000006821f7c23 */ /* 0x000fc80008010875 */
[----:B------:R-:W-:Y:S01]  /*38d0*/  HMMA.16816.F32 R76, R4, R22, R76 ;  /* 0x00000016044c723c */ /* 0x000fe2000000184c */
[----:B------:R-:W4:Y:S01]  /*38e0*/  MUFU.EX2 R30, R30 ;  /* 0x0000001e001e7308 */ /* 0x000f220000000800 */
[----:B------:R-:W2:Y:S05]  /*38f0*/  LDSM.16.MT88.4 R20, [R138+0x9000] ;  /* 0x009000008a14783b */ /* 0x000eaa0000004200 */
[----:B-1----:R-:W-:Y:S01]  /*3900*/  F2FP.F16.F32.PACK_AB R5, R129, R134 ;  /* 0x000000868105723e */ /* 0x002fe200000000ff */
[----:B------:R-:W-:Y:S01]  /*3910*/  FADD.FTZ R134, R134, R35 ;  /* 0x0000002386867221 */ /* 0x000fe20000010000 */
[----:B------:R-:W-:Y:S01]  /*3920*/  MUFU.EX2 R130, R166 ;  /* 0x000000a600827308 */ /* 0x000fe20000000800 */
[----:B-----5:R-:W-:Y:S01]  /*3930*/  F2FP.F16.F32.PACK_AB R4, R29, R28 ;  /* 0x0000001c1d04723e */ /* 0x020fe200000000ff */
[----:B------:R-:W-:Y:S01]  /*3940*/  FADD.FTZ R28, R28, R33 ;  /* 0x000000211c1c7221 */ /* 0x000fe20000010000 */
[----:B------:R-:W-:Y:S01]  /*3950*/  FADD.FTZ R129, R129, R134 ;  /* 0x0000008681817221 */ /* 0x000fe20000010000 */
[----:B------:R-:W-:-:S02]  /*3960*/  IADD3 R134, R143, 0x1000, RZ ;  /* 0x000010008f867810 */ /* 0x000fc40007ffe0ff */
[----:B------:R-:W-:Y:S02]  /*3970*/  FADD.FTZ R29, R29, R28 ;  /* 0x0000001c1d1d7221 */ /* 0x000fe40000010000 */
[----:B------:R-:W1:Y:S01]  /*3980*/  MUFU.EX2 R31, R31 ;  /* 0x0000001f001f7308 */ /* 0x000e620000000800 */
[----:B----4-:R-:W-:Y:S01]  /*3990*/  F2FP.F16.F32.PACK_AB R6, R119, R30 ;  /* 0x0000001e7706723e */ /* 0x010fe200000000ff */
[----:B------:R-:W-:-:S04]  /*39a0*/  FADD.FTZ R30, R30, R29 ;  /* 0x0000001d1e1e7221 */ /* 0x000fc80000010000 */
[----:B------:R-:W-:Y:S02]  /*39b0*/  FADD.FTZ R30, R119, R30 ;  /* 0x0000001e771e7221 */ /* 0x000fe40000010000 */
[----:B------:R-:W4:Y:S01]  /*39c0*/  MUFU.EX2 R167, R167 ;  /* 0x000000a700a77308 */ /* 0x000f220000000800 */
[----:B-1----:R-:W-:Y:S01]  /*39d0*/  F2FP.F16.F32.PACK_AB R7, R31, R130 ;  /* 0x000000821f07723e */ /* 0x002fe200000000ff */
[----:B------:R-:W-:Y:S01]  /*39e0*/  FADD.FTZ R130, R130, R129 ;  /* 0x0000008182827221 */ /* 0x000fe20000010000 */
[----:B------:R-:W-:-:S03]  /*39f0*/  IADD3 R129, R143, 0x3000, RZ ;  /* 0x000030008f817810 */ /* 0x000fc60007ffe0ff */
[----:B------:R-:W-:Y:S01]  /*3a00*/  FADD.FTZ R31, R31, R130 ;  /* 0x000000821f1f7221 */ /* 0x000fe20000010000 */
[----:B------:R-:W-:Y:S01]  /*3a10*/  IADD3 R130, R143, 0x2800, RZ ;  /* 0x000028008f827810 */ /* 0x000fe20007ffe0ff */
[C---:B------:R-:W-:Y:S06]  /*3a20*/  HMMA.16816.F32 R80, R4.reuse, R16, R80 ;  /* 0x000000100450723c */ /* 0x040fec0000001850 */
[C---:B------:R-:W-:Y:S01]  /*3a30*/  HMMA.16816.F32 R76, R4.reuse, R18, R76 ;  /* 0x00000012044c723c */ /* 0x040fe2000000184c */
[----:B------:R-:W1:Y:S05]  /*3a40*/  LDSM.16.MT88.4 R16, [R138+0xb000] ;  /* 0x00b000008a10783b */ /* 0x000e6a0000004200 */
[C---:B---3--:R-:W-:Y:S06]  /*3a50*/  HMMA.16816.F32 R72, R4.reuse, R12, R72 ;  /* 0x0000000c0448723c */ /* 0x048fec0000001848 */
[C---:B------:R-:W-:Y:S01]  /*3a60*/  HMMA.16816.F32 R68, R4.reuse, R14, R68 ;  /* 0x0000000e0444723c */ /* 0x040fe20000001844 */
[----:B------:R-:W3:Y:S05]  /*3a70*/  LDSM.16.MT88.4 R12, [R137+0xb000] ;  /* 0x00b00000890c783b */ /* 0x000eea0000004200 */
[C---:B--2---:R-:W-:Y:S06]  /*3a80*/  HMMA.16816.F32 R36, R4.reuse, R8, R36 ;  /* 0x000000080424723c */ /* 0x044fec0000001824 */
[C---:B------:R-:W-:Y:S01]  /*3a90*/  HMMA.16816.F32 R40, R4.reuse, R10, R40 ;  /* 0x0000000a0428723c */ /* 0x040fe20000001828 */
[----:B------:R-:W2:Y:S05]  /*3aa0*/  LDSM.16.MT88.4 R8, [R136+0xb000] ;  /* 0x00b000008808783b */ /* 0x000eaa0000004200 */
[C---:B------:R-:W-:Y:S06]  /*3ab0*/  HMMA.16816.F32 R88, R4.reuse, R20, R88 ;  /* 0x000000140458723c */ /* 0x040fec0000001858 */
[C---:B------:R-:W-:Y:S01]  /*3ac0*/  HMMA.16816.F32 R84, R4.reuse, R22, R84 ;  /* 0x000000160454723c */ /* 0x040fe20000001854 */
[----:B------:R-:W5:Y:S05]  /*3ad0*/  LDSM.16.MT88.4 R20, [R140+0x9800] ;  /* 0x009800008c14783b */ /* 0x000f6a0000004200 */
[C---:B-1----:R-:W-:Y:S06]  /*3ae0*/  HMMA.16816.F32 R44, R4.reuse, R16, R44 ;  /* 0x00000010042c723c */ /* 0x042fec000000182c */
        /* <DEDUP_REMOVED lines=9> */
[----:B------:R-:W-:Y:S01]  /*3b80*/  HMMA.16816.F32 R96, R4, R24, R96 ;  /* 0x000000180460723c */ /* 0x000fe20000001860 */
[--C-:B------:R-:W-:Y:S01]  /*3b90*/  FFMA.FTZ R26, R131, UR6, -R164.reuse ;  /* 0x00000006831a7c23 */ /* 0x100fe200080108a4 */
[----:B------:R-:W-:Y:S01]  /*3ba0*/  FFMA.FTZ R27, R162, UR6, -R164 ;  /* 0x00000006a21b7c23 */ /* 0x000fe200080108a4 */
[----:B------:R-:W-:-:S04]  /*3bb0*/  FFMA.FTZ R131, R118, UR6, -R117 ;  /* 0x0000000676837c23 */ /* 0x000fc80008010875 */
[--C-:B------:R-:W-:Y:S01]  /*3bc0*/  FFMA.FTZ R24, R135, UR6, -R164.reuse ;  /* 0x0000000687187c23 */ /* 0x100fe200080108a4 */
[----:B------:R-:W-:Y:S01]  /*3bd0*/  FFMA.FTZ R25, R133, UR6, -R164 ;  /* 0x0000000685197c23 */ /* 0x000fe200080108a4 */
[----:B------:R-:W-:Y:S01]  /*3be0*/  MUFU.EX2 R27, R27 ;  /* 0x0000001b001b7308 */ /* 0x000fe20000000800 */
[----:B----4-:R-:W-:Y:S02]  /*3bf0*/  F2FP.F16.F32.PACK_AB R7, R167, R116 ;  /* 0x00000074a707723e */ /* 0x010fe400000000ff */
[C---:B------:R-:W-:Y:S02]  /*3c00*/  IADD3 R135, R143.reuse, 0x800, RZ ;  /* 0x000008008f877810 */ /* 0x040fe40007ffe0ff */
[----:B------:R-:W-:-:S03]  /*3c10*/  IADD3 R133, R143, 0x1800, RZ ;  /* 0x000018008f857810 */ /* 0x000fc60007ffe0ff */
[----:B------:R-:W4:Y:S08]  /*3c20*/  MUFU.EX2 R24, R24 ;  /* 0x0000001800187308 */ /* 0x000f300000000800 */
[----:B------:R-:W-:Y:S08]  /*3c30*/  MUFU.EX2 R25, R25 ;  /* 0x0000001900197308 */ /* 0x000ff00000000800 */
[----:B------:R-:W5:Y:S01]  /*3c40*/  MUFU.EX2 R26, R26 ;  /* 0x0000001a001a7308 */ /* 0x000f620000000800 */
[----:B----4-:R-:W-:Y:S01]  /*3c50*/  F2FP.F16.F32.PACK_AB R4, R24, R27 ;  /* 0x0000001b1804723e */ /* 0x010fe200000000ff */
[----:B------:R-:W-:-:S04]  /*3c60*/  FADD.FTZ R27, R27, R30 ;  /* 0x0000001e1b1b7221 */ /* 0x000fc80000010000 */
[----:B------:R-:W-:Y:S02]  /*3c70*/  FADD.FTZ R24, R24, R27 ;  /* 0x0000001b18187221 */ /* 0x000fe40000010000 */
[----:B------:R-:W4:Y:S01]  /*3c80*/  MUFU.EX2 R131, R131 ;  /* 0x0000008300837308 */ /* 0x000f220000000800 */
[----:B-----5:R-:W-:Y:S01]  /*3c90*/  F2FP.F16.F32.PACK_AB R6, R26, R25 ;  /* 0x000000191a06723e */ /* 0x020fe200000000ff */
[----:B------:R-:W-:-:S04]  /*3ca0*/  FADD.FTZ R25, R25, R24 ;  /* 0x0000001819197221 */ /* 0x000fc80000010000 */
[----:B------:R-:W-:Y:S01]  /*3cb0*/  FADD.FTZ R171, R26, R25 ;  /* 0x000000191aab7221 */ /* 0x000fe20000010000 */
[----:B----4-:R-:W-:Y:S01]  /*3cc0*/  F2FP.F16.F32.PACK_AB R5, R131, R128 ;  /* 0x000000808305723e */ /* 0x010fe200000000ff */
[----:B------:R-:W-:-:S04]  /*3cd0*/  FADD.FTZ R128, R128, R31 ;  /* 0x0000001f80807221 */ /* 0x000fc80000010000 */
[----:B------:R-:W-:Y:S01]  /*3ce0*/  FADD.FTZ R131, R131, R128 ;  /* 0x0000008083837221 */ /* 0x000fe20000010000 */
[C---:B------:R-:W-:Y:S01]  /*3cf0*/  IADD3 R128, R143.reuse, 0x3800, RZ ;  /* 0x000038008f807810 */ /* 0x040fe20007ffe0ff */
[----:B------:R-:W-:Y:S02]  /*3d00*/  HMMA.16816.F32 R96, R4, R20, R96 ;  /* 0x000000140460723c */ /* 0x000fe40000001860 */
[----:B------:R-:W-:Y:S01]  /*3d10*/  FADD.FTZ R116, R116, R131 ;  /* 0x0000008374747221 */ /* 0x000fe20000010000 */
[----:B------:R-:W-:-:S03]  /*3d20*/  IADD3 R131, R143, 0x2000, RZ ;  /* 0x000020008f837810 */ /* 0x000fc60007ffe0ff */
[----:B------:R-:W-:Y:S01]  /*3d30*/  HMMA.16816.F32 R92, R4, R22, R92 ;  /* 0x00000016045c723c */ /* 0x000fe2000000185c */
[----:B------:R-:W4:Y:S01]  /*3d40*/  LDSM.16.MT88.4 R20, [R140+0xb800] ;  /* 0x00b800008c14783b */ /* 0x000f220000004200 */
[----:B------:R-:W-:-:S04]  /*3d50*/  FADD.FTZ R167, R167, R116 ;  /* 0x00000074a7a77221 */ /* 0x000fc80000010000 */
        /* <DEDUP_REMOVED lines=9> */
[C---:B----4-:R-:W-:Y:S06]  /*3df0*/  HMMA.16816.F32 R36, R4.reuse, R20, R36 ;  /* 0x000000140424723c */ /* 0x050fec0000001824 */
[C---:B------:R-:W-:Y:S06]  /*3e00*/  HMMA.16816.F32 R40, R4.reuse, R22, R40 ;  /* 0x000000160428723c */ /* 0x040fec0000001828 */
[C---:B-1----:R-:W-:Y:S06]  /*3e10*/  HMMA.16816.F32 R44, R4.reuse, R16, R44 ;  /* 0x00000010042c723c */ /* 0x042fec000000182c */
[C---:B------:R-:W-:Y:S06]  /*3e20*/  HMMA.16816.F32 R48, R4.reuse, R18, R48 ;  /* 0x000000120430723c */ /* 0x040fec0000001830 */
[C---:B---3--:R-:W-:Y:S06]  /*3e30*/  HMMA.16816.F32 R52, R4.reuse, R12, R52 ;  /* 0x0000000c0434723c */ /* 0x048fec0000001834 */
[C---:B------:R-:W-:Y:S06]  /*3e40*/  HMMA.16816.F32 R56, R4.reuse, R14, R56 ;  /* 0x0000000e0438723c */ /* 0x040fec0000001838 */
[C---:B--2---:R-:W-:Y:S06]  /*3e50*/  HMMA.16816.F32 R60, R4.reuse, R8, R60 ;  /* 0x00000008043c723c */ /* 0x044fec000000183c */
        /* <DEDUP_REMOVED lines=28> */
[----:B------:R1:W-:Y:S04]  /*4020*/  LDGSTS.E.BYPASS.LTC128B.128 [R151+0xa000], desc[UR12][R10.64+0x80] ;  /* 0x0a0000800a977fae */ /* 0x0003e8000b901d4c */
[----:B------:R-:W-:Y:S04]  /*4030*/  LDGSTS.E.BYPASS.LTC128B.128 [R151+0x8800], desc[UR12][R16.64] ;  /* 0x0880000010977fae */ /* 0x000fe8000b901d4c */
[----:B------:R-:W-:Y:S04]  /*4040*/  LDGSTS.E.BYPASS.LTC128B.128 [R151+0xa800], desc[UR12][R16.64+0x80] ;  /* 0x0a80008010977fae */ /* 0x000fe8000b901d4c */
[----:B------:R-:W-:Y:S04]  /*4050*/  LDGSTS.E.BYPASS.LTC128B.128 [R151+0x9000], desc[UR12][R18.64] ;  /* 0x0900000012977fae */ /* 0x000fe8000b901d4c */
[----:B------:R-:W-:Y:S04]  /*4060*/  LDGSTS.E.BYPASS.LTC128B.128 [R151+0xb000], desc[UR12][R18.64+0x80] ;  /* 0x0b00008012977fae */ /* 0x000fe8000b901d4c */
[----:B------:R-:W-:Y:S04]  /*4070*/  LDGSTS.E.BYPASS.LTC128B.128 [R151+0x9800], desc[UR12][R24.64] ;  /* 0x0980000018977fae */ /* 0x000fe8000b901d4c */
[----:B------:R2:W-:Y:S04]  /*4080*/  LDGSTS.E.BYPASS.LTC128B.128 [R151+0xb800], desc[UR12][R24.64+0x80] ;  /* 0x0b80008018977fae */ /* 0x0005e8000b901d4c */
[----:B------:R-:W-:Y:S04]  /*4090*/  LDSM.16.M88.4 R12, [R146] ;  /* 0x00000000920c783b */ /* 0x000fe80000000200 */
[----:B------:R-:W1:Y:S04]  /*40a0*/  LDSM.16.M88.4 R4, [R145+0x4000] ;  /* 0x004000009104783b */ /* 0x000e680000000200 */
[----:B------:R-:W3:Y:S04]  /*40b0*/  LDSM.16.M88.4 R28, [R145+0x4800] ;  /* 0x00480000911c783b */ /* 0x000ee80000000200 */
[----:B------:R-:W2:Y:S04]  /*40c0*/  LDSM.16.M88.4 R20, [R145+0x5000] ;  /* 0x005000009114783b */ /* 0x000ea80000000200 */
[----:B------:R-:W4:Y:S04]  /*40d0*/  LDSM.16.M88.4 R112, [R145+0x5800] ;  /* 0x005800009170783b */ /* 0x000f280000000200 */
[----:B------:R-:W-:Y:S04]  /*40e0*/  LDSM.16.M88.4 R100, [R144] ;  /* 0x000000009064783b */ /* 0x000fe80000000200 */
[----:B------:R-:W5:Y:S04]  /*40f0*/  LDSM.16.M88.4 R108, [R143] ;  /* 0x000000008f6c783b */ /* 0x000f680000000200 */
[----:B------:R-:W5:Y:S04]  /*4100*/  LDSM.16.M88.4 R116, [R135] ;  /* 0x000000008774783b */ /* 0x000f680000000200 */
[----:B------:R-:W0:Y:S01]  /*4110*/  LDGDEPBAR ;  /* 0x00000000000079af */ /* 0x000e220000000000 */
[C---:B-1----:R-:W-:Y:S06]  /*4120*/  HMMA.16816.F32 R8, R12.reuse, R4, RZ ;  /* 0x000000040c08723c */ /* 0x042fec00000018ff */
[C---:B------:R-:W-:Y:S06]  /*4130*/  HMMA.16816.F32 R4, R12.reuse, R6, RZ ;  /* 0x000000060c04723c */ /* 0x040fec00000018ff */
[C---:B---3--:R-:W-:Y:S06]  /*4140*/  HMMA.16816.F32 R32, R12.reuse, R28, RZ ;  /* 0x0000001c0c20723c */ /* 0x048fec00000018ff */
[C---:B--2---:R-:W-:Y:S06]  /*4150*/  HMMA.16816.F32 R24, R12.reuse, R20, RZ ;  /* 0x000000140c18723c */ /* 0x044fec00000018ff */
[C---:B------:R-:W-:Y:S06]  /*4160*/  HMMA.16816.F32 R28, R12.reuse, R30, RZ ;  /* 0x0000001e0c1c723c */ /* 0x040fec00000018ff */
[C---:B------:R-:W-:Y:S06]  /*4170*/  HMMA.16816.F32 R20, R12.reuse, R22, RZ ;  /* 0x000000160c14723c */ /* 0x040fec00000018ff */
[C---:B----4-:R-:W-:Y:S06]  /*4180*/  HMMA.16816.F32 R16, R12.reuse, R112, RZ ;  /* 0x000000700c10723c */ /* 0x050fec00000018ff */
[----:B------:R-:W-:Y:S01]  /*4190*/  HMMA.16816.F32 R12, R12, R114, RZ ;  /* 0x000000720c0c723c */ /* 0x000fe200000018ff */
[----:B------:R-:W1:Y:S05]  /*41a0*/  LDSM.16.M88.4 R112, [R134] ;  /* 0x000000008670783b */ /* 0x000e6a0000000200 */
[C---:B-----5:R-:W-:Y:S06]  /*41b0*/  HMMA.16816.F32 R8, R100.reuse, R108, R8 ;  /* 0x0000006c6408723c */ /* 0x060fec0000001808 */
[C---:B------:R-:W-:Y:S01]  /*41c0*/  HMMA.16816.F32 R4, R100.reuse, R110, R4 ;  /* 0x0000006e6404723c */ /* 0x040fe20000001804 */
[----:B------:R-:W2:Y:S05]  /*41d0*/  LDSM.16.M88.4 R108, [R133] ;  /* 0x00000000856c783b */ /* 0x000eaa0000000200 */
[C---:B------:R-:W-:Y:S06]  /*41e0*/  HMMA.16816.F32 R32, R100.reuse, R116, R32 ;  /* 0x000000746420723c */ /* 0x040fec0000001820 */
[C---:B------:R-:W-:Y:S01]  /*41f0*/  HMMA.16816.F32 R28, R100.reuse, R118, R28 ;  /* 0x00000076641c723c */ /* 0x040fe2000000181c */
[----:B------:R-:W-:Y:S05]  /*4200*/  LDSM.16.M88.4 R116, [R139+0x4000] ;  /* 0x004000008b74783b */ /* 0x000fea0000000200 */
[C---:B-1----:R-:W-:Y:S06]  /*4210*/  HMMA.16816.F32 R24, R100.reuse, R112, R24 ;  /* 0x000000706418723c */ /* 0x042fec0000001818 */
        /* <DEDUP_REMOVED lines=11> */
[----:B------:R-:W-:Y:S05]  /*42d0*/  LDSM.16.M88.4 R108, [R132] ;  /* 0x00000000846c783b */ /* 0x000fea0000000200 */
[C---:B---3--:R-:W-:Y:S06]  /*42e0*/  HMMA.16816.F32 R24, R112.reuse, R100, R24 ;  /* 0x000000647018723c */ /* 0x048fec0000001818 */
[C---:B------:R-:W-:Y:S01]  /*42f0*/  HMMA.16816.F32 R20, R112.reuse, R102, R20 ;  /* 0x000000667014723c */ /* 0x040fe20000001814 */
[----:B------:R-:W2:Y:S05]  /*4300*/  LDSM.16.M88.4 R100, [R141] ;  /* 0x000000008d64783b */ /* 0x000eaa0000000200 */
        /* <DEDUP_REMOVED lines=12> */
[----:B------:R-:W1:Y:S05]  /*43d0*/  LDSM.16.M88.4 R112, [R146+0x2000] ;  /* 0x002000009270783b */ /* 0x000e6a0000000200 */
        /* <DEDUP_REMOVED lines=12> */
[----:B------:R-:W2:Y:S05]  /*44a0*/  LDSM.16.M88.4 R100, [R144+0x2000] ;  /* 0x002000009064783b */ /* 0x000eaa0000000200 */
[C---:B-1----:R-:W-:Y:S06]  /*44b0*/  HMMA.16816.F32 R16, R112.reuse, R116, R16 ;  /* 0x000000747010723c */ /* 0x042fec0000001810 */
[----:B------:R-:W-:Y:S01]  /*44c0*/  HMMA.16816.F32 R12, R112, R118, R12 ;  /* 0x00000076700c723c */ /* 0x000fe2000000180c */
[----:B------:R-:W1:Y:S04]  /*44d0*/  LDSM.16.M88.4 R116, [R130] ;  /* 0x000000008274783b */ /* 0x000e680000000200 */
[----:B------:R-:W3:Y:S01]  /*44e0*/  LDSM.16.M88.4 R112, [R129] ;  /* 0x000000008170783b */ /* 0x000ee20000000200 */
[C---:B--2---:R-:W-:Y:S06]  /*44f0*/  HMMA.16816.F32 R8, R100.reuse, R108, R8 ;  /* 0x0000006c6408723c */ /* 0x044fec0000001808 */
[C---:B------:R-:W-:Y:S01]  /*4500*/  HMMA.16816.F32 R4, R100.reuse, R110, R4 ;  /* 0x0000006e6404723c */ /* 0x040fe20000001804 */
[----:B------:R-:W2:Y:S05]  /*4510*/  LDSM.16.M88.4 R108, [R128] ;  /* 0x00000000806c783b */ /* 0x000eaa0000000200 */
        /* <DEDUP_REMOVED lines=11> */
[C---:B------:R-:W-:Y:S01]  /*45d0*/  HMMA.16816.F32 R4, R108.reuse, R118, R4 ;  /* 0x000000766c04723c */ /* 0x040fe20000001804 */
[----:B------:R-:W-:Y:S05]  /*45e0*/  LDSM.16.M88.4 R116, [R141+0x2000] ;  /* 0x002000008d74783b */ /* 0x000fea0000000200 */
[C---:B--2---:R-:W-:Y:S06]  /*45f0*/  HMMA.16816.F32 R24, R108.reuse, R100, R24 ;  /* 0x000000646c18723c */ /* 0x044fec0000001818 */
[C---:B------:R-:W-:Y:S01]  /*4600*/  HMMA.16816.F32 R20, R108.reuse, R102, R20 ;  /* 0x000000666c14723c */ /* 0x040fe20000001814 */
[----:B------:R-:W1:Y:S05]  /*4610*/  LDSM.16.M88.4 R100, [R132+0x2000] ;  /* 0x002000008464783b */ /* 0x000e6a0000000200 */
[C---:B------:R-:W-:Y:S06]  /*4620*/  HMMA.16816.F32 R32, R108.reuse, R112, R32 ;  /* 0x000000706c20723c */ /* 0x040fec0000001820 */
[----:B------:R-:W-:Y:S01]  /*4630*/  HMMA.16816.F32 R28, R108, R114, R28 ;  /* 0x000000726c1c723c */ /* 0x000fe2000000181c */
[----:B------:R-:W2:Y:S05]  /*4640*/  LDSM.16.M88.4 R112, [R139+0x7800] ;  /* 0x007800008b70783b */ /* 0x000eaa0000000200 */
[C---:B-1----:R-:W-:Y:S06]  /*4650*/  HMMA.16816.F32 R8, R116.reuse, R100, R8 ;  /* 0x000000647408723c */ /* 0x042fec0000001808 */
[----:B------:R-:W-:Y:S01]  /*4660*/  HMMA.16816.F32 R4, R116, R102, R4 ;  /* 0x000000667404723c */ /* 0x000fe20000001804 */
[----:B------:R-:W1:Y:S05]  /*4670*/  LDSM.16.M88.4 R100, [R132+0x3800] ;  /* 0x003800008464783b */ /* 0x000e6a0000000200 */
[C---:B--2---:R-:W-:Y:S06]  /*4680*/  HMMA.16816.F32 R16, R108.reuse, R112, R16 ;  /* 0x000000706c10723c */ /* 0x044fec0000001810 */
[----:B------:R-:W-:Y:S01]  /*4690*/  HMMA.16816.F32 R12, R108, R114, R12 ;  /* 0x000000726c0c723c */ /* 0x000fe2000000180c */
[----:B------:R-:W2:Y:S04]  /*46a0*/  LDSM.16.M88.4 R112, [R132+0x2800] ;  /* 0x002800008470783b */ /* 0x000ea80000000200 */
[----:B------:R-:W3:Y:S01]  /*46b0*/  LDSM.16.M88.4 R108, [R132+0x3000] ;  /* 0x00300000846c783b */ /* 0x000ee20000000200 */
[----:B------:R-:W-:Y:S01]  /*46c0*/  FMUL.FTZ R9, R9, UR8 ;  /* 0x0000000809097c20 */ /* 0x000fe20008410000 */
[----:B------:R-:W-:-:S05]  /*46d0*/  DEPBAR.LE SB0, 0x0 ;  /* 0x000080000000791a */ /* 0x000fca0000000000 */
[----:B------:R-:W4:Y:S01]  /*46e0*/  MUFU.TANH R9, R9 ;  /* 0x0000000900097308 */ /* 0x000f220000002400 */
[----:B------:R-:W-:Y:S01]  /*46f0*/  FMUL.FTZ R6, R6, UR8 ;  /* 0x0000000806067c20 */ /* 0x000fe20008410000 */
[----:B------:R-:W-:-:S06]  /*4700*/  FMUL.FTZ R5, R5, UR8 ;  /* 0x0000000805057c20 */ /* 0x000fcc0008410000 */
[----:B------:R-:W-:Y:S08]  /*4710*/  MUFU.TANH R6, R6 ;  /* 0x0000000600067308 */ /* 0x000ff00000002400 */
[----:B------:R-:W-:Y:S01]  /*4720*/  MUFU.TANH R5, R5 ;  /* 0x0000000500057308 */ /* 0x000fe20000002400 */
[C---:B-1----:R-:W-:Y:S06]  /*4730*/  HMMA.16816.F32 R16, R116.reuse, R100, R16 ;  /* 0x000000647410723c */ /* 0x042fec0000001810 */
[C---:B------:R-:W-:Y:S01]  /*4740*/  HMMA.16816.F32 R12, R116.reuse, R102, R12 ;  /* 0x00000066740c723c */ /* 0x040fe2000000180c */
[----:B------:R-:W-:Y:S01]  /*4750*/  FMUL.FTZ R100, R8, UR8 ;  /* 0x0000000808647c20 */ /* 0x000fe20008410000 */
[----:B------:R-:W-:Y:S01]  /*4760*/  FMUL.FTZ R8, R10, UR8 ;  /* 0x000000080a087c20 */ /* 0x000fe20008410000 */
[----:B------:R-:W-:Y:S01]  /*4770*/  FMUL.FTZ R10, R11, UR8 ;  /* 0x000000080b0a7c20 */ /* 0x000fe20008410000 */
[----:B------:R-:W-:Y:S01]  /*4780*/  FMUL.FTZ R11, R4, UR8 ;  /* 0x00000008040b7c20 */ /* 0x000fe20008410000 */
[----:B------:R-:W-:Y:S01]  /*4790*/  FMUL.FTZ R4, R7, UR8 ;  /* 0x0000000807047c20 */ /* 0x000fe20008410000 */
[C---:B--2---:R-:W-:Y:S01]  /*47a0*/  HMMA.16816.F32 R28, R116.reuse, R114, R28 ;  /* 0x00000072741c723c */ /* 0x044fe2000000181c */
[----:B------:R-:W1:Y:S01]  /*47b0*/  S2R R7, SR_TID.X ;  /* 0x0000000000077919 */ /* 0x000e620000002100 */
[----:B------:R-:W-:Y:S04]  /*47c0*/  MUFU.TANH R100, R100 ;  /* 0x0000006400647308 */ /* 0x000fe80000002400 */
[C---:B------:R-:W-:Y:S04]  /*47d0*/  HMMA.16816.F32 R32, R116.reuse, R112, R32 ;  /* 0x000000707420723c */ /* 0x040fe80000001820 */
[----:B------:R-:W2:Y:S02]  /*47e0*/  MUFU.TANH R10, R10 ;  /* 0x0000000a000a7308 */ /* 0x000ea40000002400 */
[----:B---3--:R-:W-:Y:S01]  /*47f0*/  HMMA.16816.F32 R24, R116, R108, R24 ;  /* 0x0000006c7418723c */ /* 0x008fe20000001818 */
[----:B------:R-:W-:Y:S01]  /*4800*/  FMUL.FTZ R17, R17, UR8 ;  /* 0x0000000811117c20 */ /* 0x000fe20008410000 */
[----:B------:R-:W-:-:S04]  /*4810*/  FMUL.FTZ R18, R18, UR8 ;  /* 0x0000000812127c20 */ /* 0x000fc80008410000 */
[----:B------:R-:W-:Y:S01]  /*4820*/  HMMA.16816.F32 R20, R116, R110, R20 ;  /* 0x0000006e7414723c */ /* 0x000fe20000001814 */
[----:B------:R-:W3:Y:S01]  /*4830*/  MUFU.TANH R11, R11 ;  /* 0x0000000b000b7308 */ /* 0x000ee20000002400 */
[----:B------:R-:W-:Y:S01]  /*4840*/  FMUL.FTZ R127, R12, UR8 ;  /* 0x000000080c7f7c20 */ /* 0x000fe20008410000 */
[----:B------:R-:W-:Y:S01]  /*4850*/  FMUL.FTZ R114, R15, UR8 ;  /* 0x000000080f727c20 */ /* 0x000fe20008410000 */
[----:B------:R-:W-:Y:S02]  /*4860*/  FMUL.FTZ R14, R14, UR8 ;  /* 0x000000080e0e7c20 */ /* 0x000fe40008410000 */
[----:B------:R-:W-:Y:S01]  /*4870*/  FMUL.FTZ R165, R28, UR8 ;  /* 0x000000081ca57c20 */ /* 0x000fe20008410000 */
[----:B------:R-:W-:Y:S02]  /*4880*/  VIADD R28, R124, 0xfffffffe ;  /* 0xfffffffe7c1c7836 */ /* 0x000fe40000000000 */
[----:B------:R-:W-:Y:S01]  /*4890*/  FMUL.FTZ R31, R31, UR8 ;  /* 0x000000081f1f7c20 */ /* 0x000fe20008410000 */
[----:B------:R-:W5:Y:S01]  /*48a0*/  MUFU.TANH R4, R4 ;  /* 0x0000000400047308 */ /* 0x000f620000002400 */
[----:B------:R-:W-:Y:S01]  /*48b0*/  FMUL.FTZ R29, R29, UR8 ;  /* 0x000000081d1d7c20 */ /* 0x000fe20008410000 */
[----:B------:R-:W-:Y:S01]  /*48c0*/  FMUL.FTZ R30, R30, UR8 ;  /* 0x000000081e1e7c20 */ /* 0x000fe20008410000 */
[----:B------:R-:W-:Y:S01]  /*48d0*/  FMUL.FTZ R32, R32, UR8 ;  /* 0x0000000820207c20 */ /* 0x000fe20008410000 */
[----:B------:R-:W-:Y:S01]  /*48e0*/  FMUL.FTZ R33, R33, UR8 ;  /* 0x0000000821217c20 */ /* 0x000fe20008410000 */
[----:B------:R-:W-:Y:S01]  /*48f0*/  FMUL.FTZ R34, R34, UR8 ;  /* 0x0000000822227c20 */ /* 0x000fe20008410000 */
[----:B-1----:R-:W-:-:S02]  /*4900*/  IMAD.SHL.U32 R7, R7, 0x2, RZ ;  /* 0x0000000207077824 */ /* 0x002fc400078e00ff */
[----:B------:R-:W-:Y:S01]  /*4910*/  FMUL.FTZ R35, R35, UR8 ;  /* 0x0000000823237c20 */ /* 0x000fe20008410000 */
[----:B------:R-:W1:Y:S01]  /*4920*/  MUFU.TANH R181, R32 ;  /* 0x0000002000b57308 */ /* 0x000e620000002400 */
[----:B------:R-:W-:Y:S01]  /*4930*/  FMUL.FTZ R173, R24, UR8 ;  /* 0x0000000818ad7c20 */ /* 0x000fe20008410000 */
[----:B------:R-:W-:Y:S01]  /*4940*/  FMUL.FTZ R176, R26, UR8 ;  /* 0x000000081ab07c20 */ /* 0x000fe20008410000 */
[----:B------:R-:W-:Y:S01]  /*4950*/  LOP3.LUT R7, R7, 0x6, RZ, 0xc0, !PT ;  /* 0x0000000607077812 */ /* 0x000fe200078ec0ff */
[----:B------:R-:W-:Y:S01]  /*4960*/  FMUL.FTZ R175, R25, UR8 ;  /* 0x0000000819af7c20 */ /* 0x000fe20008410000 */
[----:B------:R-:W-:Y:S01]  /*4970*/  FMUL.FTZ R117, R16, UR8 ;  /* 0x0000000810757c20 */ /* 0x000fe20008410000 */
[----:B------:R-:W-:Y:S01]  /*4980*/  FMUL.FTZ R116, R19, UR8 ;  /* 0x0000000813747c20 */ /* 0x000fe20008410000 */
[----:B------:R-:W-:Y:S01]  /*4990*/  FMUL.FTZ R179, R20, UR8 ;  /* 0x0000000814b37c20 */ /* 0x000fe20008410000 */
[----:B------:R-:W-:Y:S01]  /*49a0*/  IMAD R24, R28, 0x40, R7 ;  /* 0x000000401c187824 */ /* 0x000fe200078e0207 */
[----:B------:R-:W-:Y:S01]  /*49b0*/  MUFU.TANH R169, R33 ;  /* 0x0000002100a97308 */ /* 0x000fe20000002400 */
[----:B------:R-:W-:Y:S01]  /*49c0*/  FMUL.FTZ R21, R21, UR8 ;  /* 0x0000000815157c20 */ /* 0x000fe20008410000 */
[----:B------:R-:W-:Y:S01]  /*49d0*/  FMUL.FTZ R119, R13, UR8 ;  /* 0x000000080d777c20 */ /* 0x000fe20008410000 */
[----:B------:R-:W-:-:S02]  /*49e0*/  VIADD R7, R24, 0x8 ;  /* 0x0000000818077836 */ /* 0x000fc40000000000 */
[----:B------:R-:W-:Y:S01]  /*49f0*/  FMUL.FTZ R27, R27, UR8 ;  /* 0x000000081b1b7c20 */ /* 0x000fe20008410000 */
[----:B------:R-:W-:Y:S02]  /*4a00*/  VIADD R28, R24, 0x1 ;  /* 0x00000001181c7836 */ /* 0x000fe40000000000 */
[----:B------:R-:W-:Y:S01]  /*4a10*/  FMUL.FTZ R22, R22, UR8 ;  /* 0x0000000816167c20 */ /* 0x000fe20008410000 */
[C---:B------:R-:W-:Y:S01]  /*4a20*/  VIADD R25, R24.reuse, 0x9 ;  /* 0x0000000918197836 */ /* 0x040fe20000000000 */
[----:B------:R-:W1:Y:S01]  /*4a30*/  MUFU.TANH R170, R34 ;  /* 0x0000002200aa7308 */ /* 0x000e620000002400 */
[CC--:B------:R-:W-:Y:S01]  /*4a40*/  ISETP.GE.AND P1, PT, R7.reuse, R126.reuse, PT ;  /* 0x0000007e0700720c */ /* 0x0c0fe20003f26270 */
[C---:B------:R-:W-:Y:S01]  /*4a50*/  VIADD R26, R24.reuse, 0x11 ;  /* 0x00000011181a7836 */ /* 0x040fe20000000000 */
[-C--:B------:R-:W-:Y:S01]  /*4a60*/  ISETP.GE.AND P4, PT, R7, R125.reuse, PT ;  /* 0x0000007d0700720c */ /* 0x080fe20003f86270 */
[----:B------:R-:W-:Y:S01]  /*4a70*/  VIADD R7, R24, 0x10 ;  /* 0x0000001018077836 */ /* 0x000fe20000000000 */
[-C--:B------:R-:W-:Y:S01]  /*4a80*/  ISETP.GE.AND P0, PT, R28, R126.reuse, PT ;  /* 0x0000007e1c00720c */ /* 0x080fe20003f06270 */
[----:B------:R-:W-:Y:S01]  /*4a90*/  VIADD R20, R24, 0x19 ;  /* 0x0000001918147836 */ /* 0x000fe20000000000 */
[-C--:B------:R-:W-:Y:S01]  /*4aa0*/  ISETP.GE.AND P2, PT, R28, R125.reuse, PT ;  /* 0x0000007d1c00720c */ /* 0x080fe20003f46270 */
[----:B------:R-:W1:Y:S01]  /*4ab0*/  MUFU.TANH R182, R31 ;  /* 0x0000001f00b67308 */ /* 0x000e620000002400 */
[----:B----4-:R-:W-:Y:S01]  /*4ac0*/  FSEL R9, R9, -INF , !P0 ;  /* 0xff80000009097808 */ /* 0x010fe20004000000 */
[C---:B------:R-:W-:Y:S01]  /*4ad0*/  VIADD R16, R24.reuse, 0x30 ;  /* 0x0000003018107836 */ /* 0x040fe20000000000 */
[-C--:B------:R-:W-:Y:S01]  /*4ae0*/  ISETP.GE.AND P6, PT, R25, R126.reuse, PT ;  /* 0x0000007e1900720c */ /* 0x080fe20003fc6270 */
[----:B------:R-:W-:Y:S01]  /*4af0*/  FMUL.FTZ R23, R23, UR8 ;  /* 0x0000000817177c20 */ /* 0x000fe20008410000 */
[-C--:B------:R-:W-:Y:S01]  /*4b00*/  ISETP.GE.AND P3, PT, R25, R125.reuse, PT ;  /* 0x0000007d1900720c */ /* 0x080fe20003f66270 */
[----:B------:R-:W-:Y:S01]  /*4b10*/  VIADD R25, R24, 0x18 ;  /* 0x0000001818197836 */ /* 0x000fe20000000000 */
[C---:B------:R-:W-:Y:S01]  /*4b20*/  ISETP.GE.AND P5, PT, R7.reuse, R126, PT ;  /* 0x0000007e0700720c */ /* 0x040fe20003fa6270 */
[----:B------:R-:W4:Y:S01]  /*4b30*/  MUFU.TANH R184, R35 ;  /* 0x0000002300b87308 */ /* 0x000f220000002400 */
[----:B------:R-:W-:-:S02]  /*4b40*/  ISETP.GE.AND P0, PT, R7, R125, PT ;  /* 0x0000007d0700720c */ /* 0x000fc40003f06270 */
[----:B--2---:R-:W-:Y:S02]  /*4b50*/  FSEL R10, R10, -INF , !P2 ;  /* 0xff8000000a0a7808 */ /* 0x004fe40005000000 */
[----:B---3--:R-:W-:Y:S01]  /*4b60*/  FSEL R7, R11, -INF , !P1 ;  /* 0xff8000000b077808 */ /* 0x008fe20004800000 */
[----:B------:R-:W-:Y:S01]  /*4b70*/  VIADD R11, R24, 0x20 ;  /* 0x00000020180b7836 */ /* 0x000fe20000000000 */
[----:B------:R-:W-:Y:S01]  /*4b80*/  ISETP.GE.AND P2, PT, R26, R126, PT ;  /* 0x0000007e1a00720c */ /* 0x000fe20003f46270 */
[----:B------:R-:W2:Y:S01]  /*4b90*/  MUFU.TANH R165, R165 ;  /* 0x000000a500a57308 */ /* 0x000ea20000002400 */
[----:B-----5:R-:W-:Y:S02]  /*4ba0*/  FSEL R4, R4, -INF , !P3 ;  /* 0xff80000004047808 */ /* 0x020fe40005800000 */
[----:B-1----:R-:W-:Y:S02]  /*4bb0*/  FSEL R181, R181, -INF , !P5 ;  /* 0xff800000b5b57808 */ /* 0x002fe40006800000 */
[----:B------:R-:W-:-:S02]  /*4bc0*/  FSEL R6, R6, -INF , !P4 ;  /* 0xff80000006067808 */ /* 0x000fc40006000000 */
[CC--:B------:R-:W-:Y:S01]  /*4bd0*/  ISETP.GE.AND P3, PT, R20.reuse, R126.reuse, PT ;  /* 0x0000007e1400720c */ /* 0x0c0fe20003f66270 */
[----:B------:R-:W-:Y:S01]  /*4be0*/  MUFU.TANH R163, R29 ;  /* 0x0000001d00a37308 */ /* 0x000fe20000002400 */
[-C--:B------:R-:W-:Y:S01]  /*4bf0*/  ISETP.GE.AND P5, PT, R20, R125.reuse, PT ;  /* 0x0000007d1400720c */ /* 0x080fe20003fa6270 */
[----:B------:R-:W-:Y:S01]  /*4c00*/  VIADD R20, R24, 0x21 ;  /* 0x0000002118147836 */ /* 0x000fe20000000000 */
[----:B------:R-:W-:Y:S02]  /*4c10*/  ISETP.GE.AND P1, PT, R26, R125, PT ;  /* 0x0000007d1a00720c */ /* 0x000fe40003f26270 */
[----:B------:R-:W-:Y:S02]  /*4c20*/  ISETP.GE.AND P4, PT, R25, R126, PT ;  /* 0x0000007e1900720c */ /* 0x000fe40003f86270 */
[----:B------:R-:W-:Y:S01]  /*4c30*/  FSEL R170, R170, -INF , !P0 ;  /* 0xff800000aaaa7808 */ /* 0x000fe20004000000 */
[----:B------:R-:W1:Y:S01]  /*4c40*/  MUFU.TANH R166, R30 ;  /* 0x0000001e00a67308 */ /* 0x000e620000002400 */
[----:B------:R-:W-:-:S02]  /*4c50*/  FSEL R169, R169, -INF , !P2 ;  /* 0xff800000a9a97808 */ /* 0x000fc40005000000 */
[----:B------:R-:W-:Y:S02]  /*4c60*/  FSEL R5, R5, -INF , !P6 ;  /* 0xff80000005057808 */ /* 0x000fe40007000000 */
[C---:B------:R-:W-:Y:S02]  /*4c70*/  ISETP.GE.AND P0, PT, R11.reuse, R126, PT ;  /* 0x0000007e0b00720c */ /* 0x040fe40003f06270 */
[-C--:B------:R-:W-:Y:S01]  /*4c80*/  ISETP.GE.AND P2, PT, R11, R125.reuse, PT ;  /* 0x0000007d0b00720c */ /* 0x080fe20003f46270 */
[----:B------:R-:W3:Y:S01]  /*4c90*/  MUFU.TANH R173, R173 ;  /* 0x000000ad00ad7308 */ /* 0x000ee20000002400 */
[----:B------:R-:W-:Y:S01]  /*4ca0*/  ISETP.GE.AND P6, PT, R25, R125, PT ;  /* 0x0000007d1900720c */ /* 0x000fe20003fc6270 */
[----:B------:R-:W-:Y:S01]  /*4cb0*/  VIADD R11, R24, 0x28 ;  /* 0x00000028180b7836 */ /* 0x000fe20000000000 */
[----:B------:R-:W-:Y:S02]  /*4cc0*/  FSEL R182, R182, -INF , !P5 ;  /* 0xff800000b6b67808 */ /* 0x000fe40006800000 */
[----:B----4-:R-:W-:-:S02]  /*4cd0*/  FSEL R184, R184, -INF , !P1 ;  /* 0xff800000b8b87808 */ /* 0x010fc40004800000 */
[----:B--2---:R-:W-:Y:S01]  /*4ce0*/  FSEL R165, R165, -INF , !P4 ;  /* 0xff800000a5a57808 */ /* 0x004fe20006000000 */
[----:B------:R-:W2:Y:S01]  /*4cf0*/  MUFU.TANH R176, R176 ;  /* 0x000000b000b07308 */ /* 0x000ea20000002400 */
[-C--:B------:R-:W-:Y:S02]  /*4d00*/  ISETP.GE.AND P5, PT, R24, R126.reuse, PT ;  /* 0x0000007e1800720c */ /* 0x080fe40003fa6270 */
[C---:B------:R-:W-:Y:S02]  /*4d10*/  ISETP.GE.AND P1, PT, R20.reuse, R126, PT ;  /* 0x0000007e1400720c */ /* 0x040fe40003f26270 */
[----:B------:R-:W-:Y:S01]  /*4d20*/  ISETP.GE.AND P4, PT, R20, R125, PT ;  /* 0x0000007d1400720c */ /* 0x000fe20003f86270 */
[----:B------:R-:W-:Y:S01]  /*4d30*/  VIADD R20, R24, 0x29 ;  /* 0x0000002918147836 */ /* 0x000fe20000000000 */
[----:B-1----:R-:W-:Y:S01]  /*4d40*/  FSEL R166, R166, -INF , !P6 ;  /* 0xff800000a6a67808 */ /* 0x002fe20007000000 */
[----:B------:R-:W1:Y:S01]  /*4d50*/  MUFU.TANH R179, R179 ;  /* 0x000000b300b37308 */ /* 0x000e620000002400 */
[----:B------:R-:W-:-:S02]  /*4d60*/  FSEL R163, R163, -INF , !P3 ;  /* 0xff800000a3a37808 */ /* 0x000fc40005800000 */
[CC--:B------:R-:W-:Y:S02]  /*4d70*/  ISETP.GE.AND P6, PT, R11.reuse, R126.reuse, PT ;  /* 0x0000007e0b00720c */ /* 0x0c0fe40003fc6270 */
[----:B------:R-:W-:Y:S02]  /*4d80*/  ISETP.GE.AND P3, PT, R11, R125, PT ;  /* 0x0000007d0b00720c */ /* 0x000fe40003f66270 */
[----:B------:R-:W-:Y:S01]  /*4d90*/  FSEL R11, R100, -INF , !P5 ;  /* 0xff800000640b7808 */ /* 0x000fe20006800000 */
[----:B------:R-:W4:Y:S01]  /*4da0*/  MUFU.TANH R8, R8 ;  /* 0x0000000800087308 */ /* 0x000f220000002400 */
[----:B---3--:R-:W-:Y:S02]  /*4db0*/  FSEL R173, R173, -INF , !P0 ;  /* 0xff800000adad7808 */ /* 0x008fe40004000000 */
[----:B--2---:R-:W-:Y:S02]  /*4dc0*/  FSEL R176, R176, -INF , !P2 ;  /* 0xff800000b0b07808 */ /* 0x004fe40005000000 */
[----:B------:R-:W-:-:S02]  /*4dd0*/  ISETP.GE.AND P0, PT, R20, R126, PT ;  /* 0x0000007e1400720c */ /* 0x000fc40003f06270 */
[----:B------:R-:W-:Y:S01]  /*4de0*/  ISETP.GE.AND P2, PT, R20, R125, PT ;  /* 0x0000007d1400720c */ /* 0x000fe20003f46270 */
[----:B------:R-:W2:Y:S01]  /*4df0*/  MUFU.TANH R175, R175 ;  /* 0x000000af00af7308 */ /* 0x000ea20000002400 */
[----:B------:R-:W-:Y:S02]  /*4e00*/  FMNMX.FTZ R20, R3, R11, !PT ;  /* 0x0000000b03147209 */ /* 0x000fe40007810000 */
[----:B-1----:R-:W-:Y:S02]  /*4e10*/  FSEL R179, R179, -INF , !P6 ;  /* 0xff800000b3b37808 */ /* 0x002fe40007000000 */
[----:B------:R-:W-:Y:S02]  /*4e20*/  FMNMX.FTZ R20, R9, R20, !PT ;  /* 0x0000001409147209 */ /* 0x000fe40007810000 */
[----:B------:R-:W-:Y:S01]  /*4e30*/  ISETP.GE.AND P6, PT, R24, R125, PT ;  /* 0x0000007d1800720c */ /* 0x000fe20003fc6270 */
[----:B------:R-:W1:Y:S01]  /*4e40*/  MUFU.TANH R177, R21 ;  /* 0x0000001500b17308 */ /* 0x000e620000002400 */
[----:B------:R-:W-:-:S02]  /*4e50*/  FMNMX.FTZ R20, R7, R20, !PT ;  /* 0x0000001407147209 */ /* 0x000fc40007810000 */
[----:B----4-:R-:W-:Y:S02]  /*4e60*/  FSEL R8, R8, -INF , !P6 ;  /* 0xff80000008087808 */ /* 0x010fe40007000000 */
[----:B------:R-:W-:Y:S02]  /*4e70*/  FMNMX.FTZ R20, R5, R20, !PT ;  /* 0x0000001405147209 */ /* 0x000fe40007810000 */
[----:B------:R-:W-:Y:S01]  /*4e80*/  FMNMX.FTZ R19, R2, R8, !PT ;  /* 0x0000000802137209 */ /* 0x000fe20007810000 */
[----:B------:R-:W3:Y:S01]  /*4e90*/  MUFU.TANH R117, R117 ;  /* 0x0000007500757308 */ /* 0x000ee20000002400 */
[----:B------:R-:W-:Y:S02]  /*4ea0*/  FMNMX.FTZ R20, R181, R20, !PT ;  /* 0x00000014b5147209 */ /* 0x000fe40007810000 */
[----:B------:R-:W-:Y:S02]  /*4eb0*/  FMNMX.FTZ R19, R10, R19, !PT ;  /* 0x000000130a137209 */ /* 0x000fe40007810000 */
[----:B------:R-:W-:-:S02]  /*4ec0*/  FMNMX.FTZ R20, R169, R20, !PT ;  /* 0x00000014a9147209 */ /* 0x000fc40007810000 */
[----:B------:R-:W-:Y:S01]  /*4ed0*/  FMNMX.FTZ R13, R6, R19, !PT ;  /* 0x00000013060d7209 */ /* 0x000fe20007810000 */
[----:B------:R4:W5:Y:S01]  /*4ee0*/  MUFU.TANH R162, R17 ;  /* 0x0000001100a27308 */ /* 0x0009620000002400 */
[----:B------:R-:W-:Y:S02]  /*4ef0*/  FMNMX.FTZ R12, R165, R20, !PT ;  /* 0x00000014a50c7209 */ /* 0x000fe40007810000 */
[----:B--2---:R-:W-:Y:S02]  /*4f00*/  FSEL R175, R175, -INF , !P1 ;  /* 0xff800000afaf7808 */ /* 0x004fe40004800000 */
[----:B------:R-:W-:Y:S02]  /*4f10*/  FMNMX.FTZ R12, R163, R12, !PT ;  /* 0x0000000ca30c7209 */ /* 0x000fe40007810000 */
[----:B------:R-:W-:Y:S01]  /*4f20*/  FMNMX.FTZ R13, R4, R13, !PT ;  /* 0x0000000d040d7209 */ /* 0x000fe20007810000 */
[----:B------:R-:W2:Y:S01]  /*4f30*/  MUFU.TANH R127, R127 ;  /* 0x0000007f007f7308 */ /* 0x000ea20000002400 */
[----:B------:R-:W-:-:S02]  /*4f40*/  FMNMX.FTZ R12, R173, R12, !PT ;  /* 0x0000000cad0c7209 */ /* 0x000fc40007810000 */
[----:B-1----:R-:W-:Y:S02]  /*4f50*/  FSEL R177, R177, -INF , !P0 ;  /* 0xff800000b1b17808 */ /* 0x002fe40004000000 */
[----:B------:R-:W-:Y:S02]  /*4f60*/  FMNMX.FTZ R12, R175, R12, !PT ;  /* 0x0000000caf0c7209 */ /* 0x000fe40007810000 */
[----:B------:R-:W-:Y:S01]  /*4f70*/  FMNMX.FTZ R13, R170, R13, !PT ;  /* 0x0000000daa0d7209 */ /* 0x000fe20007810000 */
[----:B------:R-:W1:Y:S01]  /*4f80*/  MUFU.TANH R180, R27 ;  /* 0x0000001b00b47308 */ /* 0x000e620000002400 */
[----:B----4-:R-:W-:Y:S01]  /*4f90*/  VIADD R17, R24, 0x31 ;  /* 0x0000003118117836 */ /* 0x010fe20000000000 */
[----:B------:R-:W-:Y:S02]  /*4fa0*/  ISETP.GE.AND P5, PT, R16, R126, PT ;  /* 0x0000007e1000720c */ /* 0x000fe40003fa6270 */
[----:B------:R-:W-:Y:S02]  /*4fb0*/  FMNMX.FTZ R12, R179, R12, !PT ;  /* 0x0000000cb30c7209 */ /* 0x000fe40007810000 */
[----:B------:R-:W-:-:S02]  /*4fc0*/  ISETP.GE.AND P0, PT, R17, R126, PT ;  /* 0x0000007e1100720c */ /* 0x000fc40003f06270 */
[----:B------:R-:W4:Y:S01]  /*4fd0*/  MUFU.TANH R119, R119 ;  /* 0x0000007700777308 */ /* 0x000f220000002400 */
[----:B------:R-:W-:Y:S01]  /*4fe0*/  ISETP.GE.AND P1, PT, R16, R125, PT ;  /* 0x0000007d1000720c */ /* 0x000fe20003f26270 */
[----:B------:R-:W-:Y:S01]  /*4ff0*/  VIADD R16, R24, 0x38 ;  /* 0x0000003818107836 */ /* 0x000fe20000000000 */
[----:B------:R-:W-:Y:S01]  /*5000*/  FMNMX.FTZ R13, R184, R13, !PT ;  /* 0x0000000db80d7209 */ /* 0x000fe20007810000 */
[----:B------:R-:W-:Y:S01]  /*5010*/  VIADD R24, R24, 0x39 ;  /* 0x0000003918187836 */ /* 0x000fe20000000000 */
[----:B---3--:R-:W-:Y:S02]  /*5020*/  FSEL R117, R117, -INF , !P5 ;  /* 0xff80000075757808 */ /* 0x008fe40006800000 */
[----:B-----5:R-:W-:Y:S01]  /*5030*/  FSEL R162, R162, -INF , !P0 ;  /* 0xff800000a2a27808 */ /* 0x020fe20004000000 */
[----:B------:R-:W3:Y:S01]  /*5040*/  MUFU.TANH R178, R22 ;  /* 0x0000001600b27308 */ /* 0x000ee20000002400 */
[----:B------:R-:W-:Y:S02]  /*5050*/  FMNMX.FTZ R12, R177, R12, !PT ;  /* 0x0000000cb10c7209 */ /* 0x000fe40007810000 */
[----:B------:R-:W-:-:S02]  /*5060*/  ISETP.NE.AND P0, PT, R124, 0x2, PT ;  /* 0x000000027c00780c */ /* 0x000fc40003f05270 */
[----:B------:R-:W-:Y:S02]  /*5070*/  FMNMX.FTZ R15, R166, R13, !PT ;  /* 0x0000000da60f7209 */ /* 0x000fe40007810000 */
[----:B------:R-:W-:Y:S01]  /*5080*/  ISETP.GE.AND P6, PT, R16, R126, PT ;  /* 0x0000007e1000720c */ /* 0x000fe20003fc6270 */
[----:B------:R-:W5:Y:S01]  /*5090*/  MUFU.TANH R174, R23 ;  /* 0x0000001700ae7308 */ /* 0x000f620000002400 */
[----:B------:R-:W-:Y:S02]  /*50a0*/  FMNMX.FTZ R13, R117, R12, !PT ;  /* 0x0000000c750d7209 */ /* 0x000fe40007810000 */
[----:B------:R-:W-:Y:S02]  /*50b0*/  ISETP.GE.AND P5, PT, R24, R126, PT ;  /* 0x0000007e1800720c */ /* 0x000fe40003fa6270 */
[----:B--2---:R-:W-:Y:S02]  /*50c0*/  FSEL R127, R127, -INF , !P6 ;  /* 0xff8000007f7f7808 */ /* 0x004fe40007000000 */
[----:B------:R-:W-:Y:S01]  /*50d0*/  FMNMX.FTZ R15, R182, R15, !PT ;  /* 0x0000000fb60f7209 */ /* 0x000fe20007810000 */
[----:B------:R-:W2:Y:S01]  /*50e0*/  MUFU.TANH R18, R18 ;  /* 0x0000001200127308 */ /* 0x000ea20000002400 */
[----:B------:R-:W-:-:S02]  /*50f0*/  FMNMX.FTZ R12, R162, R13, !PT ;  /* 0x0000000da20c7209 */ /* 0x000fc40007810000 */
[----:B-1----:R-:W-:Y:S02]  /*5100*/  FSEL R180, R180, -INF , !P4 ;  /* 0xff800000b4b47808 */ /* 0x002fe40006000000 */
[----:B----4-:R-:W-:Y:S02]  /*5110*/  FSEL R119, R119, -INF , !P5 ;  /* 0xff80000077777808 */ /* 0x010fe40006800000 */
[----:B------:R-:W-:Y:S01]  /*5120*/  FMNMX.FTZ R15, R176, R15, !PT ;  /* 0x0000000fb00f7209 */ /* 0x000fe20007810000 */
[----:B------:R-:W1:Y:S01]  /*5130*/  MUFU.TANH R116, R116 ;  /* 0x0000007400747308 */ /* 0x000e620000002400 */
[----:B------:R-:W-:Y:S02]  /*5140*/  FMNMX.FTZ R12, R127, R12, !PT ;  /* 0x0000000c7f0c7209 */ /* 0x000fe40007810000 */
[----:B---3--:R-:W-:Y:S02]  /*5150*/  FSEL R178, R178, -INF , !P3 ;  /* 0xff800000b2b27808 */ /* 0x008fe40005800000 */
[----:B-----5:R-:W-:-:S02]  /*5160*/  FSEL R174, R174, -INF , !P2 ;  /* 0xff800000aeae7808 */ /* 0x020fc40005000000 */
[----:B------:R-:W-:Y:S01]  /*5170*/  FMNMX.FTZ R15, R180, R15, !PT ;  /* 0x0000000fb40f7209 */ /* 0x000fe20007810000 */
[----:B------:R3:W4:Y:S01]  /*5180*/  MUFU.TANH R118, R14 ;  /* 0x0000000e00767308 */ /* 0x0007220000002400 */
[----:B------:R-:W-:-:S07]  /*5190*/  FMNMX.FTZ R13, R119, R12, !PT ;  /* 0x0000000c770d7209 */ /* 0x000fce0007810000 */
[----:B------:R-:W1:Y:S01]  /*51a0*/  MUFU.TANH R114, R114 ;  /* 0x0000007200727308 */ /* 0x000e620000002400 */
[----:B------:R-:W-:Y:S06]  /*51b0*/  BAR.SYNC.DEFER_BLOCKING 0x0 ;  /* 0x0000000000007b1d */ /* 0x000fec0000010000 */
[----:B--2---:R-:W-:Y:S05]  /*51c0*/  @!P0 BRA `(.L_x_657) ;  /* 0x00000000007c8947 */ /* 0x004fea0003800000 */
[----:B---3--:R-:W-:Y:S01]  /*51d0*/  VIADD R14, R124, 0xfffffffd ;  /* 0xfffffffd7c0e7836 */ /* 0x008fe20000000000 */
[----:B------:R-:W-:-:S03]  /*51e0*/  ULDC.64 UR4, c[0x0][0x218] ;  /* 0x0000860000047ab9 */ /* 0x000fc60000000a00 */
[----:B------:R-:W-:Y:S01]  /*51f0*/  IMAD.WIDE.U32 R20, R14, R104, RZ ;  /* 0x000000680e147225 */ /* 0x000fe200078e00ff */
[----:B------:R-:W-:-:S05]  /*5200*/  SHF.R.S32.HI R19, RZ, 0x1f, R14 ;  /* 0x0000001fff137819 */ /* 0x000fca000001140e */
[----:B------:R-:W-:-:S04]  /*5210*/  IMAD R12, R19, R104, RZ ;  /* 0x00000068130c7224 */ /* 0x000fc800078e02ff */
        /* <DEDUP_REMOVED lines=26> */
.L_x_657:
[----:B------:R-:W-:Y:S01]  /*53c0*/  FMNMX.FTZ R15, R178, R15, !PT ;  /* 0x0000000fb20f7209 */ /* 0x000fe20007810000 */
[----:B------:R-:W5:Y:S01]  /*53d0*/  SHFL.BFLY PT, R12, R13, 0x2, 0x1f ;  /* 0x0c401f000d0c7f89 */ /* 0x000f6200000e0000 */
[----:B------:R-:W-:Y:S02]  /*53e0*/  ISETP.GE.AND P0, PT, R17, R125, PT ;  /* 0x0000007d1100720c */ /* 0x000fe40003f06270 */
[----:B------:R-:W-:Y:S01]  /*53f0*/  FSEL R126, R18, -INF , !P1 ;  /* 0xff800000127e7808 */ /* 0x000fe20004800000 */
[----:B------:R-:W-:Y:S01]  /*5400*/  LDSM.16.MT88.4 R32, [R136+0x8000] ;  /* 0x008000008820783b */ /* 0x000fe20000004200 */
[----:B------:R-:W-:Y:S02]  /*5410*/  FMNMX.FTZ R15, R174, R15, !PT ;  /* 0x0000000fae0f7209 */ /* 0x000fe40007810000 */
[----:B------:R-:W-:Y:S02]  /*5420*/  ISETP.GE.AND P1, PT, R16, R125, PT ;  /* 0x0000007d1000720c */ /* 0x000fe40003f26270 */
[----:B-1----:R-:W-:Y:S01]  /*5430*/  FSEL R116, R116, -INF , !P0 ;  /* 0xff80000074747808 */ /* 0x002fe20004000000 */
[----:B------:R-:W-:Y:S01]  /*5440*/  LDSM.16.MT88.4 R16, [R138+0x8000] ;  /* 0x008000008a10783b */ /* 0x000fe20000004200 */
[----:B------:R-:W-:-:S02]  /*5450*/  FMNMX.FTZ R15, R126, R15, !PT ;  /* 0x0000000f7e0f7209 */ /* 0x000fc40007810000 */
[----:B------:R-:W-:Y:S02]  /*5460*/  ISETP.GE.AND P0, PT, R24, R125, PT ;  /* 0x0000007d1800720c */ /* 0x000fe40003f06270 */
[----:B----4-:R-:W-:Y:S01]  /*5470*/  FSEL R118, R118, -INF , !P1 ;  /* 0xff80000076767808 */ /* 0x010fe20004800000 */
[----:B--2---:R-:W-:Y:S01]  /*5480*/  LDSM.16.MT88.4 R24, [R137+0x8000] ;  /* 0x008000008918783b */ /* 0x004fe20000004200 */
[----:B------:R-:W-:Y:S02]  /*5490*/  FMNMX.FTZ R15, R116, R15, !PT ;  /* 0x0000000f740f7209 */ /* 0x000fe40007810000 */
[----:B------:R-:W-:Y:S02]  /*54a0*/  FSEL R114, R114, -INF , !P0 ;  /* 0xff80000072727808 */ /* 0x000fe40004000000 */
[----:B------:R-:W-:Y:S02]  /*54b0*/  FMNMX.FTZ R15, R118, R15, !PT ;  /* 0x0000000f760f7209 */ /* 0x000fe40007810000 */
[----:B-----5:R-:W-:-:S02]  /*54c0*/  FMNMX.FTZ R12, R13, R12, !PT ;  /* 0x0000000c0d0c7209 */ /* 0x020fc40007810000 */
[----:B---3--:R-:W-:-:S03]  /*54d0*/  FMNMX.FTZ R14, R114, R15, !PT ;  /* 0x0000000f720e7209 */ /* 0x008fc60007810000 */
        /* <DEDUP_REMOVED lines=12> */
[--C-:B------:R-:W-:Y:S01]  /*55a0*/  FFMA.FTZ R111, R7, UR6, -R164.reuse ;  /* 0x00000006076f7c23 */ /* 0x100fe200080108a4 */
[--C-:B------:R-:W-:Y:S01]  /*55b0*/  FFMA.FTZ R110, R5, UR6, -R164.reuse ;  /* 0x00000006056e7c23 */ /* 0x100fe200080108a4 */
[----:B------:R-:W-:Y:S01]  /*55c0*/  FMUL.FTZ R12, R12, UR6 ;  /* 0x000000060c0c7c20 */ /* 0x000fe20008410000 */
[--C-:B------:R-:W-:Y:S01]  /*55d0*/  FFMA.FTZ R168, R165, UR6, -R164.reuse ;  /* 0x00000006a5a87c23 */ /* 0x100fe200080108a4 */
[----:B------:R-:W-:Y:S01]  /*55e0*/  MUFU.EX2 R102, R102 ;  /* 0x0000006600667308 */ /* 0x000fe20000000800 */
[--C-:B------:R-:W-:Y:S01]  /*55f0*/  FFMA.FTZ R172, R181, UR6, -R164.reuse ;  /* 0x00000006b5ac7c23 */ /* 0x100fe200080108a4 */
[--C-:B------:R-:W-:Y:S01]  /*5600*/  FFMA.FTZ R169, R169, UR6, -R164.reuse ;  /* 0x00000006a9a97c23 */ /* 0x100fe200080108a4 */
[--C-:B------:R-:W-:Y:S01]  /*5610*/  FFMA.FTZ R163, R163, UR6, -R164.reuse ;  /* 0x00000006a3a37c23 */ /* 0x100fe200080108a4 */
[--C-:B------:R-:W-:Y:S01]  /*5620*/  FFMA.FTZ R175, R175, UR6, -R164.reuse ;  /* 0x00000006afaf7c23 */ /* 0x100fe200080108a4 */
[--C-:B------:R-:W-:Y:S01]  /*5630*/  FFMA.FTZ R181, R162, UR6, -R164.reuse ;  /* 0x00000006a2b57c23 */ /* 0x100fe200080108a4 */
[----:B------:R-:W-:-:S02]  /*5640*/  FFMA.FTZ R162, R119, UR6, -R164 ;  /* 0x0000000677a27c23 */ /* 0x000fc400080108a4 */
[----:B------:R-:W2:Y:S01]  /*5650*/  MUFU.EX2 R103, R12 ;  /* 0x0000000c00677308 */ /* 0x000ea20000000800 */
[----:B-1----:R-:W-:-:S04]  /*5660*/  FMNMX.FTZ R108, R13, R108, !PT ;  /* 0x0000006c0d6c7209 */ /* 0x002fc80007810000 */
[C---:B------:R-:W-:Y:S01]  /*5670*/  FSETP.NEU.FTZ.AND P0, PT, R108.reuse, -INF , PT ;  /* 0xff8000006c00780b */ /* 0x040fe20003f1d000 */
[C---:B------:R-:W-:Y:S02]  /*5680*/  FMUL.FTZ R115, R108.reuse, UR6 ;  /* 0x000000066c737c20 */ /* 0x040fe40008410000 */
[----:B------:R-:W1:Y:S01]  /*5690*/  MUFU.EX2 R112, R112 ;  /* 0x0000007000707308 */ /* 0x000e620000000800 */
[----:B------:R-:W-:Y:S02]  /*56a0*/  FSEL R3, R108, RZ, P0 ;  /* 0x000000ff6c037208 */ /* 0x000fe40000000000 */
[----:B------:R-:W-:Y:S02]  /*56b0*/  FSEL R115, R115, RZ, P0 ;  /* 0x000000ff73737208 */ /* 0x000fe40000000000 */
[----:B------:R-:W-:Y:S01]  /*56c0*/  ISETP.GE.AND P0, PT, R124, 0x3, PT ;  /* 0x000000037c00780c */ /* 0x000fe20003f06270 */
[----:B------:R-:W-:Y:S02]  /*56d0*/  FADD.FTZ R3, R2, -R3 ;  /* 0x8000000302037221 */ /* 0x000fe40000010000 */
[----:B------:R-:W-:Y:S01]  /*56e0*/  MUFU.EX2 R111, R111 ;  /* 0x0000006f006f7308 */ /* 0x000fe20000000800 */
[--C-:B------:R-:W-:Y:S01]  /*56f0*/  FFMA.FTZ R100, R8, UR6, -R115.reuse ;  /* 0x0000000608647c23 */ /* 0x100fe20008010873 */
[--C-:B------:R-:W-:Y:S01]  /*5700*/  FFMA.FTZ R113, R10, UR6, -R115.reuse ;  /* 0x000000060a717c23 */ /* 0x100fe20008010873 */
[----:B------:R-:W-:Y:S01]  /*5710*/  FMUL.FTZ R101, R3, UR6 ;  /* 0x0000000603657c20 */ /* 0x000fe20008410000 */
[--C-:B------:R-:W-:Y:S01]  /*5720*/  FFMA.FTZ R3, R6, UR6, -R115.reuse ;  /* 0x0000000606037c23 */ /* 0x100fe20008010873 */
[--C-:B------:R-:W-:Y:S01]  /*5730*/  FFMA.FTZ R2, R4, UR6, -R115.reuse ;  /* 0x0000000604027c23 */ /* 0x100fe20008010873 */
[-C--:B--2---:R-:W-:Y:S01]  /*5740*/  FMUL.FTZ R4, R96, R103.reuse ;  /* 0x0000006760047220 */ /* 0x084fe20000410000 */
[-C--:B------:R-:W-:Y:S01]  /*5750*/  FMUL.FTZ R5, R97, R103.reuse ;  /* 0x0000006761057220 */ /* 0x080fe20000410000 */
[----:B------:R-:W-:Y:S01]  /*5760*/  MUFU.EX2 R110, R110 ;  /* 0x0000006e006e7308 */ /* 0x000fe20000000800 */
[----:B-1----:R-:W-:Y:S01]  /*5770*/  F2FP.F16.F32.PACK_AB R96, R112, R102 ;  /* 0x000000667060723e */ /* 0x002fe200000000ff */
[-C--:B------:R-:W-:Y:S01]  /*5780*/  FMUL.FTZ R28, R72, R103.reuse ;  /* 0x00000067481c7220 */ /* 0x080fe20000410000 */
[-C--:B------:R-:W-:Y:S01]  /*5790*/  FMUL.FTZ R29, R73, R103.reuse ;  /* 0x00000067491d7220 */ /* 0x080fe20000410000 */
[-C--:B------:R-:W-:Y:S01]  /*57a0*/  FMUL.FTZ R68, R68, R103.reuse ;  /* 0x0000006744447220 */ /* 0x080fe20000410000 */
[-C--:B------:R-:W-:Y:S01]  /*57b0*/  FMUL.FTZ R69, R69, R103.reuse ;  /* 0x0000006745457220 */ /* 0x080fe20000410000 */
[----:B------:R-:W1:Y:S01]  /*57c0*/  LDSM.16.MT88.4 R8, [R140+0x8000] ;  /* 0x008000008c08783b */ /* 0x000e620000004200 */
[-C--:B------:R-:W-:Y:S01]  /*57d0*/  FMUL.FTZ R44, R44, R103.reuse ;  /* 0x000000672c2c7220 */ /* 0x080fe20000410000 */
        /* <DEDUP_REMOVED lines=11> */
[--C-:B------:R-:W-:Y:S01]  /*5890*/  FFMA.FTZ R170, R170, UR6, -R115.reuse ;  /* 0x00000006aaaa7c23 */ /* 0x100fe20008010873 */
[--C-:B------:R-:W-:Y:S01]  /*58a0*/  FFMA.FTZ R165, R184, UR6, -R115.reuse ;  /* 0x00000006b8a57c23 */ /* 0x100fe20008010873 */
[--C-:B------:R-:W-:Y:S01]  /*58b0*/  FFMA.FTZ R166, R166, UR6, -R115.reuse ;  /* 0x00000006a6a67c23 */ /* 0x100fe20008010873 */
[--C-:B------:R-:W-:Y:S01]  /*58c0*/  FFMA.FTZ R125, R182, UR6, -R115.reuse ;  /* 0x00000006b67d7c23 */ /* 0x100fe20008010873 */
[----:B------:R-:W-:Y:S01]  /*58d0*/  FMUL.FTZ R36, R36, R103 ;  /* 0x0000006724247220 */ /* 0x000fe20000410000 */
[----:B------:R-:W3:Y:S01]  /*58e0*/  MUFU.EX2 R113, R113 ;  /* 0x0000007100717308 */ /* 0x000ee20000000800 */
[-C--:B--2---:R-:W-:Y:S01]  /*58f0*/  FMUL.FTZ R6, R98, R101.reuse ;  /* 0x0000006562067220 */ /* 0x084fe20000410000 */
[----:B------:R-:W-:Y:S01]  /*5900*/  FMUL.FTZ R7, R99, R101 ;  /* 0x0000006563077220 */ /* 0x000fe20000410000 */
        /* <DEDUP_REMOVED lines=13> */
[----:B------:R-:W2:Y:S01]  /*59e0*/  MUFU.EX2 R2, R2 ;  /* 0x0000000200027308 */ /* 0x000ea20000000800 */
[----:B---3--:R-:W-:Y:S01]  /*59f0*/  F2FP.F16.F32.PACK_AB R97, R113, R100 ;  /* 0x000000647161723e */ /* 0x008fe200000000ff */
[-C--:B------:R-:W-:Y:S01]  /*5a00*/  FMUL.FTZ R79, R79, R101.reuse ;  /* 0x000000654f4f7220 */ /* 0x080fe20000410000 */
[----:B------:R-:W3:Y:S01]  /*5a10*/  LDSM.16.MT88.4 R72, [R140+0xa000] ;  /* 0x00a000008c48783b */ /* 0x000ee20000004200 */
[-C--:B------:R-:W-:Y:S01]  /*5a20*/  FMUL.FTZ R94, R94, R101.reuse ;  /* 0x000000655e5e7220 */ /* 0x080fe20000410000 */
[----:B------:R-:W-:Y:S01]  /*5a30*/  FMUL.FTZ R95, R95, R101 ;  /* 0x000000655f5f7220 */ /* 0x000fe20000410000 */
[----:B------:R-:W-:Y:S01]  /*5a40*/  FMUL.FTZ R37, R37, R103 ;  /* 0x0000006725257220 */ /* 0x000fe20000410000 */
[-C--:B------:R-:W-:Y:S01]  /*5a50*/  FMUL.FTZ R38, R38, R101.reuse ;  /* 0x0000006526267220 */ /* 0x080fe20000410000 */
[----:B------:R-:W-:Y:S01]  /*5a60*/  MUFU.EX2 R172, R172 ;  /* 0x000000ac00ac7308 */ /* 0x000fe20000000800 */
[----:B------:R-:W-:Y:S01]  /*5a70*/  FMUL.FTZ R39, R39, R101 ;  /* 0x0000006527277220 */ /* 0x000fe20000410000 */
[-C--:B------:R-:W-:Y:S01]  /*5a80*/  FMUL.FTZ R40, R40, R103.reuse ;  /* 0x0000006728287220 */ /* 0x080fe20000410000 */
[----:B------:R-:W-:Y:S01]  /*5a90*/  FMUL.FTZ R41, R41, R103 ;  /* 0x0000006729297220 */ /* 0x000fe20000410000 */
[-C--:B------:R-:W-:Y:S01]  /*5aa0*/  FMUL.FTZ R42, R42, R101.reuse ;  /* 0x000000652a2a7220 */ /* 0x080fe20000410000 */
[----:B------:R-:W-:Y:S01]  /*5ab0*/  FMUL.FTZ R43, R43, R101 ;  /* 0x000000652b2b7220 */ /* 0x000fe20000410000 */
[-C--:B------:R-:W-:Y:S01]  /*5ac0*/  FMUL.FTZ R60, R60, R103.reuse ;  /* 0x000000673c3c7220 */ /* 0x080fe20000410000 */
[----:B------:R-:W-:Y:S01]  /*5ad0*/  FMUL.FTZ R61, R61, R103 ;  /* 0x000000673d3d7220 */ /* 0x000fe20000410000 */
[----:B------:R-:W4:Y:S01]  /*5ae0*/  MUFU.EX2 R169, R169 ;  /* 0x000000a900a97308 */ /* 0x000f220000000800 */
        /* <DEDUP_REMOVED lines=8> */
[----:B------:R-:W-:Y:S01]  /*5b70*/  MUFU.EX2 R168, R168 ;  /* 0x000000a800a87308 */ /* 0x000fe20000000800 */
[----:B------:R-:W-:Y:S01]  /*5b80*/  LDSM.16.MT88.4 R80, [R137+0x8800] ;  /* 0x008800008950783b */ /* 0x000fe20000004200 */
[-C--:B------:R-:W-:Y:S01]  /*5b90*/  FMUL.FTZ R52, R52, R103.reuse ;  /* 0x0000006734347220 */ /* 0x080fe20000410000 */
[----:B------:R-:W-:Y:S01]  /*5ba0*/  FMUL.FTZ R53, R53, R103 ;  /* 0x0000006735357220 */ /* 0x000fe20000410000 */
[-C--:B------:R-:W-:Y:S01]  /*5bb0*/  FMUL.FTZ R54, R54, R101.reuse ;  /* 0x0000006536367220 */ /* 0x080fe20000410000 */
[C---:B------:R-:W-:Y:S01]  /*5bc0*/  HMMA.16816.F32 R32, R96.reuse, R34, R68 ;  /* 0x000000226020723c */ /* 0x040fe20000001844 */
[----:B------:R-:W2:Y:S01]  /*5bd0*/  LDSM.16.MT88.4 R68, [R138+0xa000] ;  /* 0x00a000008a44783b */ /* 0x000ea20000004200 */
[----:B------:R-:W-:Y:S01]  /*5be0*/  FMUL.FTZ R55, R55, R101 ;  /* 0x0000006537377220 */ /* 0x000fe20000410000 */
[----:B------:R-:W-:Y:S01]  /*5bf0*/  MUFU.EX2 R163, R163 ;  /* 0x000000a300a37308 */ /* 0x000fe20000000800 */
[-C--:B------:R-:W-:Y:S01]  /*5c00*/  FMUL.FTZ R56, R56, R103.reuse ;  /* 0x0000006738387220 */ /* 0x080fe20000410000 */
[----:B------:R-:W-:Y:S01]  /*5c10*/  FMUL.FTZ R57, R57, R103 ;  /* 0x0000006739397220 */ /* 0x000fe20000410000 */
[C---:B------:R-:W-:Y:S01]  /*5c20*/  HMMA.16816.F32 R20, R96.reuse, R24, R20 ;  /* 0x000000186014723c */ /* 0x040fe20000001814 */
[-C--:B------:R-:W-:Y:S01]  /*5c30*/  FMUL.FTZ R58, R58, R101.reuse ;  /* 0x000000653a3a7220 */ /* 0x080fe20000410000 */
[----:B------:R-:W-:Y:S01]  /*5c40*/  FMUL.FTZ R59, R59, R101 ;  /* 0x000000653b3b7220 */ /* 0x000fe20000410000 */
[-C--:B------:R-:W-:Y:S01]  /*5c50*/  FMUL.FTZ R12, R88, R103.reuse ;  /* 0x00000067580c7220 */ /* 0x080fe20000410000 */
[----:B------:R-:W-:Y:S01]  /*5c60*/  FMUL.FTZ R13, R89, R103 ;  /* 0x00000067590d7220 */ /* 0x000fe20000410000 */
[----:B------:R-:W-:Y:S01]  /*5c70*/  MUFU.EX2 R170, R170 ;  /* 0x000000aa00aa7308 */ /* 0x000fe20000000800 */
[C---:B------:R-:W-:Y:S01]  /*5c80*/  HMMA.16816.F32 R24, R96.reuse, R26, R76 ;  /* 0x0000001a6018723c */ /* 0x040fe2000000184c */
[----:B------:R-:W-:Y:S01]  /*5c90*/  LDSM.16.MT88.4 R76, [R140+0x8800] ;  /* 0x008800008c4c783b */ /* 0x000fe20000004200 */
[-C--:B------:R-:W-:Y:S01]  /*5ca0*/  FMUL.FTZ R14, R90, R101.reuse ;  /* 0x000000655a0e7220 */ /* 0x080fe20000410000 */
[----:B------:R-:W-:Y:S01]  /*5cb0*/  FMUL.FTZ R15, R91, R101 ;  /* 0x000000655b0f7220 */ /* 0x000fe20000410000 */
[-C--:B------:R-:W-:Y:S01]  /*5cc0*/  FMUL.FTZ R84, R84, R103.reuse ;  /* 0x0000006754547220 */ /* 0x080fe20000410000 */
[----:B------:R-:W-:Y:S01]  /*5cd0*/  FMUL.FTZ R85, R85, R103 ;  /* 0x0000006755557220 */ /* 0x000fe20000410000 */
[C---:B-1----:R-:W-:Y:S01]  /*5ce0*/  HMMA.16816.F32 R4, R96.reuse, R8, R4 ;  /* 0x000000086004723c */ /* 0x042fe20000001804 */
[----:B------:R-:W1:Y:S01]  /*5cf0*/  MUFU.EX2 R165, R165 ;  /* 0x000000a500a57308 */ /* 0x000e620000000800 */
[-C--:B------:R-:W-:Y:S01]  /*5d00*/  FMUL.FTZ R86, R86, R101.reuse ;  /* 0x0000006556567220 */ /* 0x080fe20000410000 */
[----:B------:R-:W-:Y:S01]  /*5d10*/  FMUL.FTZ R87, R87, R101 ;  /* 0x0000006557577220 */ /* 0x000fe20000410000 */
[--C-:B------:R-:W-:Y:S01]  /*5d20*/  FFMA.FTZ R184, R173, UR6, -R164.reuse ;  /* 0x00000006adb87c23 */ /* 0x100fe200080108a4 */
[--C-:B------:R-:W-:Y:S01]  /*5d30*/  FFMA.FTZ R182, R179, UR6, -R164.reuse ;  /* 0x00000006b3b67c23 */ /* 0x100fe200080108a4 */
[C---:B------:R-:W-:Y:S01]  /*5d40*/  HMMA.16816.F32 R8, R96.reuse, R10, R92 ;  /* 0x0000000a6008723c */ /* 0x040fe2000000185c */
[--C-:B------:R-:W-:Y:S01]  /*5d50*/  FFMA.FTZ R173, R177, UR6, -R164.reuse ;  /* 0x00000006b1ad7c23 */ /* 0x100fe200080108a4 */
[--C-:B------:R-:W-:Y:S01]  /*5d60*/  FFMA.FTZ R179, R176, UR6, -R115.reuse ;  /* 0x00000006b0b37c23 */ /* 0x100fe20008010873 */
[----:B------:R-:W-:Y:S01]  /*5d70*/  MUFU.EX2 R166, R166 ;  /* 0x000000a600a67308 */ /* 0x000fe20000000800 */
[--C-:B------:R-:W-:Y:S01]  /*5d80*/  FFMA.FTZ R176, R180, UR6, -R115.reuse ;  /* 0x00000006b4b07c23 */ /* 0x100fe20008010873 */
[--C-:B------:R-:W-:Y:S01]  /*5d90*/  FFMA.FTZ R177, R178, UR6, -R115.reuse ;  /* 0x00000006b2b17c23 */ /* 0x100fe20008010873 */
[C---:B---3--:R-:W-:Y:S01]  /*5da0*/  HMMA.16816.F32 R36, R96.reuse, R72, R36 ;  /* 0x000000486024723c */ /* 0x048fe20000001824 */
[--C-:B------:R-:W-:Y:S01]  /*5db0*/  FFMA.FTZ R174, R174, UR6, -R115.reuse ;  /* 0x00000006aeae7c23 */ /* 0x100fe20008010873 */
[--C-:B------:R-:W-:Y:S01]  /*5dc0*/  FFMA.FTZ R178, R117, UR6, -R164.reuse ;  /* 0x0000000675b27c23 */ /* 0x100fe200080108a4 */
[----:B------:R-:W-:Y:S01]  /*5dd0*/  FFMA.FTZ R119, R126, UR6, -R115 ;  /* 0x000000067e777c23 */ /* 0x000fe20008010873 */
[----:B------:R-:W-:Y:S01]  /*5de0*/  LDSM.16.MT88.4 R92, [R140+0x9800] ;  /* 0x009800008c5c783b */ /* 0x000fe20000004200 */
[----:B------:R-:W3:Y:S01]  /*5df0*/  MUFU.EX2 R125, R125 ;  /* 0x0000007d007d7308 */ /* 0x000ee20000000800 */
[----:B------:R-:W-:Y:S01]  /*5e00*/  HMMA.16816.F32 R40, R96, R74, R40 ;  /* 0x0000004a6028723c */ /* 0x000fe20000001828 */
[----:B------:R-:W-:Y:S01]  /*5e10*/  FFMA.FTZ R117, R127, UR6, -R164 ;  /* 0x000000067f757c23 */ /* 0x000fe200080108a4 */
[----:B------:R-:W5:Y:S01]  /*5e20*/  LDSM.16.MT88.4 R72, [R137+0xa000] ;  /* 0x00a000008948783b */ /* 0x000f620000004200 */
[----:B------:R-:W-:-:S03]  /*5e30*/  FFMA.FTZ R171, R171, R103, R102 ;  /* 0x00000067abab7223 */ /* 0x000fc60000010066 */
[----:B--2---:R-:W-:Y:S01]  /*5e40*/  HMMA.16816.F32 R44, R96, R68, R44 ;  /* 0x00000044602c723c */ /* 0x004fe2000000182c */
[----:B------:R-:W-:Y:S01]  /*5e50*/  MUFU.EX2 R184, R184 ;  /* 0x000000b800b87308 */ /* 0x000fe20000000800 */
[----:B------:R-:W-:-:S04]  /*5e60*/  FADD.FTZ R112, R112, R171 ;  /* 0x000000ab70707221 */ /* 0x000fc80000010000 */
[C---:B------:R-:W-:Y:S01]  /*5e70*/  HMMA.16816.F32 R48, R96.reuse, R70, R48 ;  /* 0x000000466030723c */ /* 0x040fe20000001830 */
[----:B------:R-:W2:Y:S01]  /*5e80*/  LDSM.16.MT88.4 R68, [R136+0xa000] ;  /* 0x00a000008844783b */ /* 0x000ea20000004200 */
[----:B------:R-:W-:Y:S01]  /*5e90*/  FADD.FTZ R111, R111, R112 ;  /* 0x000000706f6f7221 */ /* 0x000fe20000010000 */
[----:B------:R-:W-:Y:S03]  /*5ea0*/  MUFU.EX2 R175, R175 ;  /* 0x000000af00af7308 */ /* 0x000fe60000000800 */
[C---:B------:R-:W-:Y:S05]  /*5eb0*/  HMMA.16816.F32 R12, R96.reuse, R16, R12 ;  /* 0x00000010600c723c */ /* 0x040fea000000180c */
[----:B------:R-:W-:Y:S01]  /*5ec0*/  MUFU.EX2 R182, R182 ;  /* 0x000000b600b67308 */ /* 0x000fe20000000800 */
[C---:B------:R-:W-:Y:S01]  /*5ed0*/  HMMA.16816.F32 R16, R96.reuse, R18, R84 ;  /* 0x000000126010723c */ /* 0x040fe20000001854 */
[----:B------:R-:W-:Y:S06]  /*5ee0*/  LDSM.16.MT88.4 R84, [R138+0x9800] ;  /* 0x009800008a54783b */ /* 0x000fec0000004200 */
[----:B------:R-:W-:Y:S08]  /*5ef0*/  MUFU.EX2 R173, R173 ;  /* 0x000000ad00ad7308 */ /* 0x000ff00000000800 */
[----:B------:R-:W-:Y:S01]  /*5f00*/  MUFU.EX2 R179, R179 ;  /* 0x000000b300b37308 */ /* 0x000fe20000000800 */
[C---:B-----5:R-:W-:Y:S07]  /*5f10*/  HMMA.16816.F32 R52, R96.reuse, R72, R52 ;  /* 0x000000486034723c */ /* 0x060fee0000001834 */
[----:B------:R-:W-:Y:S01]  /*5f20*/  MUFU.EX2 R176, R176 ;  /* 0x000000b000b07308 */ /* 0x000fe20000000800 */
[C---:B------:R-:W-:Y:S01]  /*5f30*/  HMMA.16816.F32 R56, R96.reuse, R74, R56 ;  /* 0x0000004a6038723c */ /* 0x040fe20000001838 */
[----:B------:R-:W5:Y:S05]  /*5f40*/  LDSM.16.MT88.4 R72, [R138+0x8800] ;  /* 0x008800008a48783b */ /* 0x000f6a0000004200 */
[C---:B--2---:R-:W-:Y:S01]  /*5f50*/  HMMA.16816.F32 R60, R96.reuse, R68, R60 ;  /* 0x00000044603c723c */ /* 0x044fe2000000183c */
[----:B------:R-:W-:Y:S05]  /*5f60*/  MUFU.EX2 R177, R177 ;  /* 0x000000b100b17308 */ /* 0x000fea0000000800 */
[----:B------:R-:W-:Y:S01]  /*5f70*/  HMMA.16816.F32 R64, R96, R70, R64 ;  /* 0x000000466040723c */ /* 0x000fe20000001840 */
[----:B----4-:R-:W-:-:S02]  /*5f80*/  F2FP.F16.F32.PACK_AB R68, R169, R172 ;  /* 0x000000aca944723e */ /* 0x010fc400000000ff */
[----:B-1----:R-:W-:Y:S01]  /*5f90*/  F2FP.F16.F32.PACK_AB R69, R165, R170 ;  /* 0x000000aaa545723e */ /* 0x002fe200000000ff */
[----:B------:R-:W-:Y:S03]  /*5fa0*/  MUFU.EX2 R174, R174 ;  /* 0x000000ae00ae7308 */ /* 0x000fe60000000800 */
[----:B------:R-:W-:Y:S02]  /*5fb0*/  F2FP.F16.F32.PACK_AB R70, R163, R168 ;  /* 0x000000a8a346723e */ /* 0x000fe400000000ff */
[----:B---3--:R-:W-:-:S03]  /*5fc0*/  F2FP.F16.F32.PACK_AB R71, R125, R166 ;  /* 0x000000a67d47723e */ /* 0x008fc600000000ff */
[----:B------:R-:W-:Y:S04]  /*5fd0*/  MUFU.EX2 R178, R178 ;  /* 0x000000b200b27308 */ /* 0x000fe80000000800 */
[C---:B------:R-:W-:Y:S04]  /*5fe0*/  HMMA.16816.F32 R4, R68.reuse, R76, R4 ;  /* 0x0000004c4404723c */ /* 0x040fe80000001804 */
[----:B------:R-:W-:Y:S02]  /*5ff0*/  MUFU.EX2 R181, R181 ;  /* 0x000000b500b57308 */ /* 0x000fe40000000800 */
[C---:B------:R-:W-:Y:S01]  /*6000*/  HMMA.16816.F32 R8, R68.reuse, R78, R8 ;  /* 0x0000004e4408723c */ /* 0x040fe20000001808 */
[----:B------:R-:W1:Y:S05]  /*6010*/  LDSM.16.MT88.4 R76, [R136+0x8800] ;  /* 0x00880000884c783b */ /* 0x000e6a0000004200 */
[C---:B------:R-:W-:Y:S01]  /*6020*/  HMMA.16816.F32 R20, R68.reuse, R80, R20 ;  /* 0x000000504414723c */ /* 0x040fe20000001814 */
[----:B------:R-:W-:Y:S05]  /*6030*/  MUFU.EX2 R117, R117 ;  /* 0x0000007500757308 */ /* 0x000fea0000000800 */
[C---:B------:R-:W-:Y:S01]  /*6040*/  HMMA.16816.F32 R24, R68.reuse, R82, R24 ;  /* 0x000000524418723c */ /* 0x040fe20000001818 */
[----:B------:R-:W2:Y:S02]  /*6050*/  LDSM.16.MT88.4 R80, [R140+0xa800] ;  /* 0x00a800008c50783b */ /* 0x000ea40000004200 */
[----:B------:R-:W3:Y:S03]  /*6060*/  MUFU.EX2 R162, R162 ;  /* 0x000000a200a27308 */ /* 0x000ee60000000800 */
[C---:B-----5:R-:W-:Y:S05]  /*6070*/  HMMA.16816.F32 R12, R68.reuse, R72, R12 ;  /* 0x00000048440c723c */ /* 0x060fea000000180c */
[----:B------:R-:W-:Y:S01]  /*6080*/  MUFU.EX2 R119, R119 ;  /* 0x0000007700777308 */ /* 0x000fe20000000800 */
[----:B------:R-:W-:Y:S01]  /*6090*/  HMMA.16816.F32 R16, R68, R74, R16 ;  /* 0x0000004a4410723c */ /* 0x000fe20000001810 */
[----:B------:R-:W4:Y:S01]  /*60a0*/  LDSM.16.MT88.4 R72, [R138+0xa800] ;  /* 0x00a800008a48783b */ /* 0x000f220000004200 */
[----:B---3--:R-:W-:-:S04]  /*60b0*/  F2FP.F16.F32.PACK_AB R102, R162, R117 ;  /* 0x00000075a266723e */ /* 0x008fc800000000ff */
[C---:B-1----:R-:W-:Y:S06]  /*60c0*/  HMMA.16816.F32 R28, R68.reuse, R76, R28 ;  /* 0x0000004c441c723c */ /* 0x042fec000000181c */
[C---:B------:R-:W-:Y:S01]  /*60d0*/  HMMA.16816.F32 R32, R68.reuse, R78, R32 ;  /* 0x0000004e4420723c */ /* 0x040fe20000001820 */
[----:B------:R-:W1:Y:S05]  /*60e0*/  LDSM.16.MT88.4 R76, [R136+0xa800] ;  /* 0x00a80000884c783b */ /* 0x000e6a0000004200 */
[C---:B--2---:R-:W-:Y:S06]  /*60f0*/  HMMA.16816.F32 R36, R68.reuse, R80, R36 ;  /* 0x000000504424723c */ /* 0x044fec0000001824 */
[C---:B------:R-:W-:Y:S01]  /*6100*/  HMMA.16816.F32 R40, R68.reuse, R82, R40 ;  /* 0x000000524428723c */ /* 0x040fe20000001828 */
[----:B------:R-:W2:Y:S05]  /*6110*/  LDSM.16.MT88.4 R80, [R137+0xa800] ;  /* 0x00a800008950783b */ /* 0x000eaa0000004200 */
[C---:B----4-:R-:W-:Y:S06]  /*6120*/  HMMA.16816.F32 R44, R68.reuse, R72, R44 ;  /* 0x00000048442c723c */ /* 0x050fec000000182c */
[C---:B------:R-:W-:Y:S01]  /*6130*/  HMMA.16816.F32 R48, R68.reuse, R74, R48 ;  /* 0x0000004a4430723c */ /* 0x040fe20000001830 */
[----:B------:R-:W3:Y:S05]  /*6140*/  LDSM.16.MT88.4 R72, [R137+0x9000] ;  /* 0x009000008948783b */ /* 0x000eea0000004200 */
[C---:B-1----:R-:W-:Y:S06]  /*6150*/  HMMA.16816.F32 R60, R68.reuse, R76, R60 ;  /* 0x0000004c443c723c */ /* 0x042fec000000183c */
[C---:B------:R-:W-:Y:S01]  /*6160*/  HMMA.16816.F32 R64, R68.reuse, R78, R64 ;  /* 0x0000004e4440723c */ /* 0x040fe20000001840 */
[----:B------:R-:W1:Y:S05]  /*6170*/  LDSM.16.MT88.4 R76, [R140+0x9000] ;  /* 0x009000008c4c783b */ /* 0x000e6a0000004200 */
[C---:B--2---:R-:W-:Y:S06]  /*6180*/  HMMA.16816.F32 R52, R68.reuse, R80, R52 ;  /* 0x000000504434723c */ /* 0x044fec0000001834 */
[----:B------:R-:W-:Y:S01]  /*6190*/  HMMA.16816.F32 R56, R68, R82, R56 ;  /* 0x000000524438723c */ /* 0x000fe20000001838 */
[----:B------:R-:W2:Y:S06]  /*61a0*/  LDSM.16.MT88.4 R80, [R138+0x9000] ;  /* 0x009000008a50783b */ /* 0x000eac0000004200 */
[----:B------:R-:W-:-:S02]  /*61b0*/  F2FP.F16.F32.PACK_AB R68, R175, R184 ;  /* 0x000000b8af44723e */ /* 0x000fc400000000ff */
[----:B------:R-:W-:Y:S02]  /*61c0*/  F2FP.F16.F32.PACK_AB R69, R176, R179 ;  /* 0x000000b3b045723e */ /* 0x000fe400000000ff */
[----:B------:R-:W-:Y:S02]  /*61d0*/  F2FP.F16.F32.PACK_AB R70, R173, R182 ;  /* 0x000000b6ad46723e */ /* 0x000fe400000000ff */
[----:B------:R-:W-:-:S07]  /*61e0*/  F2FP.F16.F32.PACK_AB R71, R174, R177 ;  /* 0x000000b1ae47723e */ /* 0x000fce00000000ff */
        /* <DEDUP_REMOVED lines=12> */
[C---:B-1----:R-:W-:Y:S06]  /*62b0*/  HMMA.16816.F32 R28, R68.reuse, R76, R28 ;  /* 0x0000004c441c723c */ /* 0x042fec000000181c */
[C---:B------:R-:W-:Y:S01]  /*62c0*/  HMMA.16816.F32 R32, R68.reuse, R78, R32 ;  /* 0x0000004e4420723c */ /* 0x040fe20000001820 */
[----:B------:R-:W1:Y:S05]  /*62d0*/  LDSM.16.MT88.4 R76, [R137+0xb000] ;  /* 0x00b00000894c783b */ /* 0x000e6a0000004200 */
[C---:B--2---:R-:W-:Y:S06]  /*62e0*/  HMMA.16816.F32 R36, R68.reuse, R80, R36 ;  /* 0x000000504424723c */ /* 0x044fec0000001824 */
[C---:B------:R-:W-:Y:S06]  /*62f0*/  HMMA.16816.F32 R40, R68.reuse, R82, R40 ;  /* 0x000000524428723c */ /* 0x040fec0000001828 */
[C---:B---3--:R-:W-:Y:S06]  /*6300*/  HMMA.16816.F32 R60, R68.reuse, R72, R60 ;  /* 0x00000048443c723c */ /* 0x048fec000000183c */
[C---:B------:R-:W-:Y:S06]  /*6310*/  HMMA.16816.F32 R64, R68.reuse, R74, R64 ;  /* 0x0000004a4440723c */ /* 0x040fec0000001840 */
[C---:B-1----:R-:W-:Y:S06]  /*6320*/  HMMA.16816.F32 R52, R68.reuse, R76, R52 ;  /* 0x0000004c4434723c */ /* 0x042fec0000001834 */
[----:B------:R-:W-:Y:S01]  /*6330*/  HMMA.16816.F32 R56, R68, R78, R56 ;  /* 0x0000004e4438723c */ /* 0x000fe20000001838 */
[--C-:B------:R-:W-:Y:S01]  /*6340*/  FFMA.FTZ R76, R116, UR6, -R115.reuse ;  /* 0x00000006744c7c23 */ /* 0x100fe20008010873 */
[--C-:B------:R-:W-:Y:S01]  /*6350*/  FFMA.FTZ R116, R118, UR6, -R115.reuse ;  /* 0x0000000676747c23 */ /* 0x100fe20008010873 */
[----:B------:R-:W-:Y:S01]  /*6360*/  FFMA.FTZ R115, R114, UR6, -R115 ;  /* 0x0000000672737c23 */ /* 0x000fe20008010873 */
[----:B------:R-:W-:Y:S01]  /*6370*/  FFMA.FTZ R114, R167, R101, R100 ;  /* 0x00000065a7727223 */ /* 0x000fe20000010064 */
[----:B------:R-:W1:Y:S01]  /*6380*/  MUFU.EX2 R118, R76 ;  /* 0x0000004c00767308 */ /* 0x000e620000000800 */
[----:B------:R-:W-:Y:S01]  /*6390*/  F2FP.F16.F32.PACK_AB R100, R181, R178 ;  /* 0x000000b2b564723e */ /* 0x000fe200000000ff */
[----:B------:R-:W-:Y:S01]  /*63a0*/  LDSM.16.MT88.4 R68, [R136+0x9800] ;  /* 0x009800008844783b */ /* 0x000fe20000004200 */
[----:B------:R-:W-:-:S05]  /*63b0*/  FADD.FTZ R114, R113, R114 ;  /* 0x0000007271727221 */ /* 0x000fca0000010000 */
[----:B------:R-:W-:Y:S08]  /*63c0*/  MUFU.EX2 R116, R116 ;  /* 0x0000007400747308 */ /* 0x000ff00000000800 */
[----:B------:R-:W2:Y:S01]  /*63d0*/  MUFU.EX2 R115, R115 ;  /* 0x0000007300737308 */ /* 0x000ea20000000800 */
[----:B-1----:R-:W-:Y:S01]  /*63e0*/  F2FP.F16.F32.PACK_AB R101, R118, R119 ;  /* 0x000000777665723e */ /* 0x002fe200000000ff */
[----:B------:R-:W1:Y:S01]  /*63f0*/  LDSM.16.MT88.4 R76, [R137+0x9800] ;  /* 0x00980000894c783b */ /* 0x000e620000004200 */
[----:B--2---:R-:W-:-:S07]  /*6400*/  F2FP.F16.F32.PACK_AB R103, R115, R116 ;  /* 0x000000747367723e */ /* 0x004fce00000000ff */
[C---:B------:R-:W-:Y:S01]  /*6410*/  HMMA.16816.F32 R88, R100.reuse, R84, R12 ;  /* 0x000000546458723c */ /* 0x040fe2000000180c */
[----:B------:R-:W2:Y:S05]  /*6420*/  LDSM.16.MT88.4 R12, [R138+0xb800] ;  /* 0x00b800008a0c783b */ /* 0x000eaa0000004200 */
[C---:B------:R-:W-:Y:S01]  /*6430*/  HMMA.16816.F32 R96, R100.reuse, R92, R4 ;  /* 0x0000005c6460723c */ /* 0x040fe20000001804 */
[----:B------:R-:W3:Y:S05]  /*6440*/  LDSM.16.MT88.4 R4, [R140+0xb800] ;  /* 0x00b800008c04783b */ /* 0x000eea0000004200 */
[C---:B------:R-:W-:Y:S01]  /*6450*/  HMMA.16816.F32 R92, R100.reuse, R94, R8 ;  /* 0x0000005e645c723c */ /* 0x040fe20000001808 */
[----:B------:R-:W4:Y:S05]  /*6460*/  LDSM.16.MT88.4 R8, [R137+0xb800] ;  /* 0x00b800008908783b */ /* 0x000f2a0000004200 */
[C---:B-1----:R-:W-:Y:S06]  /*6470*/  HMMA.16816.F32 R80, R100.reuse, R76, R20 ;  /* 0x0000004c6450723c */ /* 0x042fec0000001814 */
[C---:B------:R-:W-:Y:S06]  /*6480*/  HMMA.16816.F32 R72, R100.reuse, R68, R28 ;  /* 0x000000446448723c */ /* 0x040fec000000181c */
[C---:B------:R-:W-:Y:S06]  /*6490*/  HMMA.16816.F32 R84, R100.reuse, R86, R16 ;  /* 0x000000566454723c */ /* 0x040fec0000001810 */
[C---:B------:R-:W-:Y:S06]  /*64a0*/  HMMA.16816.F32 R76, R100.reuse, R78, R24 ;  /* 0x0000004e644c723c */ /* 0x040fec0000001818 */
[C---:B--2---:R-:W-:Y:S06]  /*64b0*/  HMMA.16816.F32 R44, R100.reuse, R12, R44 ;  /* 0x0000000c642c723c */ /* 0x044fec000000182c */
[----:B---3--:R-:W-:Y:S01]  /*64c0*/  HMMA.16816.F32 R36, R100, R4, R36 ;  /* 0x000000046424723c */ /* 0x008fe20000001824 */
[----:B------:R-:W-:Y:S01]  /*64d0*/  FADD.FTZ R13, R3, R114 ;  /* 0x00000072030d7221 */ /* 0x000fe20000010000 */
[----:B------:R-:W-:-:S03]  /*64e0*/  FADD.FTZ R3, R110, R111 ;  /* 0x0000006f6e037221 */ /* 0x000fc60000010000 */
[----:B------:R-:W-:Y:S01]  /*64f0*/  FADD.FTZ R13, R2, R13 ;  /* 0x0000000d020d7221 */ /* 0x000fe20000010000 */
[C---:B------:R-:W-:Y:S01]  /*6500*/  HMMA.16816.F32 R40, R100.reuse, R6, R40 ;  /* 0x000000066428723c */ /* 0x040fe20000001828 */
[----:B------:R-:W-:Y:S01]  /*6510*/  FADD.FTZ R172, R172, R3 ;  /* 0x00000003acac7221 */ /* 0x000fe20000010000 */
[----:B------:R-:W1:Y:S01]  /*6520*/  LDSM.16.MT88.4 R4, [R136+0xb800] ;  /* 0x00b800008804783b */ /* 0x000e620000004200 */
[----:B------:R-:W-:Y:S01]  /*6530*/  FADD.FTZ R170, R170, R13 ;  /* 0x0000000daaaa7221 */ /* 0x000fe20000010000 */
[-C--:B------:R-:W-:Y:S01]  /*6540*/  MOV R2, R108.reuse ;  /* 0x0000006c00027202 */ /* 0x080fe20000000f00 */
[----:B------:R-:W-:Y:S01]  /*6550*/  FADD.FTZ R169, R169, R172 ;  /* 0x000000aca9a97221 */ /* 0x000fe20000010000 */
[C---:B------:R-:W-:Y:S01]  /*6560*/  HMMA.16816.F32 R68, R100.reuse, R70, R32 ;  /* 0x000000466444723c */ /* 0x040fe20000001820 */
[----:B------:R-:W-:Y:S01]  /*6570*/  FADD.FTZ R165, R165, R170 ;  /* 0x000000aaa5a57221 */ /* 0x000fe20000010000 */
[-C--:B------:R-:W-:Y:S01]  /*6580*/  MOV R3, R109.reuse ;  /* 0x0000006d00037202 */ /* 0x080fe20000000f00 */
[----:B------:R-:W-:Y:S01]  /*6590*/  FADD.FTZ R168, R168, R169 ;  /* 0x000000a9a8a87221 */ /* 0x000fe20000010000 */
[----:B------:R-:W-:Y:S01]  /*65a0*/  @P0 MOV R2, R108 ;  /* 0x0000006c00020202 */ /* 0x000fe20000000f00 */
[----:B------:R-:W-:Y:S01]  /*65b0*/  FADD.FTZ R166, R166, R165 ;  /* 0x000000a5a6a67221 */ /* 0x000fe20000010000 */
[----:B------:R-:W-:Y:S01]  /*65c0*/  HMMA.16816.F32 R48, R100, R14, R48 ;  /* 0x0000000e6430723c */ /* 0x000fe20000001830 */
[----:B------:R-:W-:Y:S01]  /*65d0*/  FADD.FTZ R163, R163, R168 ;  /* 0x000000a8a3a37221 */ /* 0x000fe20000010000 */
[----:B------:R-:W-:Y:S01]  /*65e0*/  @P0 MOV R3, R109 ;  /* 0x0000006d00030202 */ /* 0x000fe20000000f00 */
[----:B------:R-:W-:-:S02]  /*65f0*/  FADD.FTZ R166, R125, R166 ;  /* 0x000000a67da67221 */ /* 0x000fc40000010000 */
[----:B------:R-:W-:Y:S01]  /*6600*/  FADD.FTZ R184, R184, R163 ;  /* 0x000000a3b8b87221 */ /* 0x000fe20000010000 */
[C---:B----4-:R-:W-:Y:S01]  /*6610*/  HMMA.16816.F32 R52, R100.reuse, R8, R52 ;  /* 0x000000086434723c */ /* 0x050fe20000001834 */
[----:B------:R-:W-:Y:S01]  /*6620*/  FADD.FTZ R179, R179, R166 ;  /* 0x000000a6b3b37221 */ /* 0x000fe20000010000 */
[----:B------:R-:W-:Y:S01]  /*6630*/  @P0 IADD3 R166, R124, -0x3, RZ ;  /* 0xfffffffd7ca60810 */ /* 0x000fe20007ffe0ff */
[----:B------:R-:W-:Y:S02]  /*6640*/  FADD.FTZ R175, R175, R184 ;  /* 0x000000b8afaf7221 */ /* 0x000fe40000010000 */
[----:B------:R-:W-:Y:S01]  /*6650*/  FADD.FTZ R176, R176, R179 ;  /* 0x000000b3b0b07221 */ /* 0x000fe20000010000 */
[----:B------:R-:W-:Y:S01]  /*6660*/  HMMA.16816.F32 R56, R100, R10, R56 ;  /* 0x0000000a6438723c */ /* 0x000fe20000001838 */
[----:B------:R-:W-:Y:S02]  /*6670*/  FADD.FTZ R182, R182, R175 ;  /* 0x000000afb6b67221 */ /* 0x000fe40000010000 */
[----:B------:R-:W-:-:S02]  /*6680*/  FADD.FTZ R177, R177, R176 ;  /* 0x000000b0b1b17221 */ /* 0x000fc40000010000 */
[----:B------:R-:W-:Y:S02]  /*6690*/  FADD.FTZ R173, R173, R182 ;  /* 0x000000b6adad7221 */ /* 0x000fe40000010000 */
[----:B------:R-:W-:Y:S02]  /*66a0*/  FADD.FTZ R174, R174, R177 ;  /* 0x000000b1aeae7221 */ /* 0x000fe40000010000 */
[----:B------:R-:W-:Y:S02]  /*66b0*/  FADD.FTZ R178, R178, R173 ;  /* 0x000000adb2b27221 */ /* 0x000fe40000010000 */
[----:B------:R-:W-:Y:S02]  /*66c0*/  FADD.FTZ R119, R119, R174 ;  /* 0x000000ae77777221 */ /* 0x000fe40000010000 */
[----:B------:R-:W-:Y:S02]  /*66d0*/  FADD.FTZ R178, R181, R178 ;  /* 0x000000b2b5b27221 */ /* 0x000fe40000010000 */
[----:B------:R-:W-:-:S02]  /*66e0*/  FADD.FTZ R119, R118, R119 ;  /* 0x0000007776777221 */ /* 0x000fc40000010000 */
[----:B------:R-:W-:Y:S01]  /*66f0*/  FADD.FTZ R117, R117, R178 ;  /* 0x000000b275757221 */ /* 0x000fe20000010000 */
[C---:B-1----:R-:W-:Y:S01]  /*6700*/  HMMA.16816.F32 R60, R100.reuse, R4, R60 ;  /* 0x00000004643c723c */ /* 0x042fe2000000183c */
[----:B------:R-:W-:Y:S02]  /*6710*/  FADD.FTZ R116, R116, R119 ;  /* 0x0000007774747221 */ /* 0x000fe40000010000 */
[----:B------:R-:W-:Y:S02]  /*6720*/  FADD.FTZ R171, R162, R117 ;  /* 0x00000075a2ab7221 */ /* 0x000fe40000010000 */
[----:B------:R-:W-:Y:S01]  /*6730*/  FADD.FTZ R167, R115, R116 ;  /* 0x0000007473a77221 */ /* 0x000fe20000010000 */
[----:B------:R-:W-:Y:S01]  /*6740*/  HMMA.16816.F32 R64, R100, R6, R64 ;  /* 0x000000066440723c */ /* 0x000fe20000001840 */
[----:B------:R-:W-:-:S08]  /*6750*/  NOP ;  /* 0x0000000000007918 */ /* 0x000fd00000000000 */
[----:B------:R-:W-:-:S15]  /*6760*/  @P0 BRA `(.L_x_658) ;  /* 0x0000000000040947 */ /* 0x000fde0003800000 */
.L_x_656:
[----:B------:R-:W-:-:S07]  /*6770*/  IADD3 R166, R0, -0x1, RZ ;  /* 0xffffffff00a67810 */ /* 0x000fce0007ffe0ff */
.L_x_658:
[----:B------:R-:W-:-:S13]  /*6780*/  ISETP.GE.AND P0, PT, R166, RZ, PT ;  /* 0x000000ffa600720c */ /* 0x000fda0003f06270 */
[----:B------:R-:W-:Y:S05]  /*6790*/  @!P0 BRA `(.L_x_659) ;  /* 0x0000002000ec8947 */ /* 0x000fea0003800000 */
[C---:B------:R-:W-:Y:S01]  /*67a0*/  SHF.L.U64.HI R165, R106.reuse, 0x5, R107 ;  /* 0x000000056aa57819 */ /* 0x040fe2000001026b */
[----:B------:R-:W-:Y:S01]  /*67b0*/  IMAD.SHL.U32 R164, R106, 0x20, RZ ;  /* 0x000000206aa47824 */ /* 0x000fe200078e00ff */
[C---:B------:R-:W-:Y:S01]  /*67c0*/  SHF.L.U64.HI R163, R104.reuse, 0x5, R105 ;  /* 0x0000000568a37819 */ /* 0x040fe20000010269 */
[----:B------:R-:W-:Y:S01]  /*67d0*/  IMAD.SHL.U32 R162, R104, 0x20, RZ ;  /* 0x0000002068a27824 */ /* 0x000fe200078e00ff */
[----:B------:R-:W-:Y:S01]  /*67e0*/  MOV R103, R2 ;  /* 0x0000000200677202 */ /* 0x000fe20000000f00 */
[----:B------:R-:W-:Y:S01]  /*67f0*/  IMAD.MOV.U32 R0, RZ, RZ, R3 ;  /* 0x000000ffff007224 */ /* 0x000fe200078e0003 */
[----:B------:R-:W-:Y:S01]  /*6800*/  MOV R168, R120 ;  /* 0x0000007800a87202 */ /* 0x000fe20000000f00 */
[----:B------:R-:W-:Y:S01]  /*6810*/  IMAD.MOV.U32 R169, RZ, RZ, R123 ;  /* 0x000000ffffa97224 */ /* 0x000fe200078e007b */
[----:B------:R-:W-:Y:S01]  /*6820*/  ULDC UR5, c[0x0][0x39c] ;  /* 0x0000e70000057ab9 */ /* 0x000fe20000000800 */
[----:B------:R-:W-:Y:S01]  /*6830*/  ULDC UR4, c[0x0][0x2ec] ;  /* 0x0000bb0000047ab9 */ /* 0x000fe20000000800 */
[----:B------:R-:W-:Y:S01]  /*6840*/  ULDC.64 UR6, c[0x0][0x218] ;  /* 0x0000860000067ab9 */ /* 0x000fe20000000a00 */
[----:B------:R-:W-:Y:S01]  /*6850*/  ULDC.64 UR10, c[0x0][0x220] ;  /* 0x00008800000a7ab9 */ /* 0x000fe20000000a00 */
[----:B------:R-:W-:Y:S01]  /*6860*/  ULDC.64 UR8, c[0x0][0x248] ;  /* 0x0000920000087ab9 */ /* 0x000fe20000000a00 */
[----:B------:R-:W-:Y:S05]  /*6870*/  BRA `(.L_x_660) ;  /* 0x0000000000747947 */ /* 0x000fea0003800000 */
.L_x_662:
        /* <DEDUP_REMOVED lines=29> */
.L_x_660:
        /* <DEDUP_REMOVED lines=16> */
[----:B------:R-:W-:Y:S03]  /*6b50*/  LDGSTS.E.BYPASS.LTC128B.128 [R151+0x8000], desc[UR12][R172.64] ;  /* 0x08000000ac977fae */ /* 0x000fe6000b901d4c */
[----:B------:R-:W-:Y:S03]  /*6b60*/  IADD3.X R3, R175, R165, RZ, P1, !PT ;  /* 0x000000a5af037210 */ /* 0x000fe60000ffe4ff */
[----:B------:R-:W-:Y:S06]  /*6b70*/  LDGSTS.E.BYPASS.LTC128B.128 [R151+0xa000], desc[UR12][R172.64+0x80] ;  /* 0x0a000080ac977fae */ /* 0x000fec000b901d4c */
[----:B------:R-:W-:Y:S01]  /*6b80*/  LDGSTS.E.BYPASS.LTC128B.128 [R151+0x8800], desc[UR12][R174.64] ;  /* 0x08800000ae977fae */ /* 0x000fe2000b901d4c */
[----:B------:R-:W-:Y:S01]  /*6b90*/  IMAD.X R101, R3, 0x1, R165, P0 ;  /* 0x0000000103657824 */ /* 0x000fe200000e06a5 */
[----:B------:R-:W-:Y:S04]  /*6ba0*/  ISETP.GT.AND P0, PT, R166, RZ, PT ;  /* 0x000000ffa600720c */ /* 0x000fe80003f04270 */
[----:B------:R-:W-:Y:S06]  /*6bb0*/  LDGSTS.E.BYPASS.LTC128B.128 [R151+0xa800], desc[UR12][R174.64+0x80] ;  /* 0x0a800080ae977fae */ /* 0x000fec000b901d4c */
[----:B------:R-:W-:Y:S06]  /*6bc0*/  LDGSTS.E.BYPASS.LTC128B.128 [R151+0x9000], desc[UR12][R2.64] ;  /* 0x0900000002977fae */ /* 0x000fec000b901d4c */
[----:B------:R1:W-:Y:S06]  /*6bd0*/  LDGSTS.E.BYPASS.LTC128B.128 [R151+0xb000], desc[UR12][R2.64+0x80] ;  /* 0x0b00008002977fae */ /* 0x0003ec000b901d4c */
[----:B------:R-:W-:Y:S06]  /*6be0*/  LDGSTS.E.BYPASS.LTC128B.128 [R151+0x9800], desc[UR12][R100.64] ;  /* 0x0980000064977fae */ /* 0x000fec000b901d4c */
[----:B------:R2:W-:Y:S06]  /*6bf0*/  LDGSTS.E.BYPASS.LTC128B.128 [R151+0xb800], desc[UR12][R100.64+0x80] ;  /* 0x0b80008064977fae */ /* 0x0005ec000b901d4c */
[----:B------:R-:W-:Y:S06]  /*6c00*/  LDSM.16.M88.4 R104, [R146] ;  /* 0x000000009268783b */ /* 0x000fec0000000200 */
[----:B------:R-:W3:Y:S06]  /*6c10*/  LDSM.16.M88.4 R108, [R145+0x4000] ;  /* 0x00400000916c783b */ /* 0x000eec0000000200 */
[----:B------:R-:W4:Y:S06]  /*6c20*/  LDSM.16.M88.4 R112, [R145+0x4800] ;  /* 0x004800009170783b */ /* 0x000f2c0000000200 */
[----:B------:R-:W5:Y:S06]  /*6c30*/  LDSM.16.M88.4 R116, [R145+0x5000] ;  /* 0x005000009174783b */ /* 0x000f6c0000000200 */
[----:B------:R-:W0:Y:S06]  /*6c40*/  LDGDEPBAR ;  /* 0x00000000000079af */ /* 0x000e2c0000000000 */
[----:B------:R-:W1:Y:S06]  /*6c50*/  LDSM.16.M88.4 R120, [R145+0x5800] ;  /* 0x005800009178783b */ /* 0x000e6c0000000200 */
[----:B------:R-:W-:Y:S01]  /*6c60*/  LDSM.16.M88.4 R124, [R134] ;  /* 0x00000000867c783b */ /* 0x000fe20000000200 */
[C---:B---3--:R-:W-:Y:S06]  /*6c70*/  HMMA.16816.F32 R4, R104.reuse, R108, RZ ;  /* 0x0000006c6804723c */ /* 0x048fec00000018ff */
[C---:B------:R-:W-:Y:S01]  /*6c80*/  HMMA.16816.F32 R8, R104.reuse, R110, RZ ;  /* 0x0000006e6808723c */ /* 0x040fe200000018ff */
[----:B------:R-:W-:Y:S05]  /*6c90*/  LDSM.16.M88.4 R108, [R144] ;  /* 0x00000000906c783b */ /* 0x000fea0000000200 */
[C---:B----4-:R-:W-:Y:S06]  /*6ca0*/  HMMA.16816.F32 R12, R104.reuse, R112, RZ ;  /* 0x00000070680c723c */ /* 0x050fec00000018ff */
[C---:B------:R-:W-:Y:S01]  /*6cb0*/  HMMA.16816.F32 R16, R104.reuse, R114, RZ ;  /* 0x000000726810723c */ /* 0x040fe200000018ff */
[----:B------:R-:W3:Y:S05]  /*6cc0*/  LDSM.16.M88.4 R112, [R143] ;  /* 0x000000008f70783b */ /* 0x000eea0000000200 */
[C---:B-----5:R-:W-:Y:S06]  /*6cd0*/  HMMA.16816.F32 R20, R104.reuse, R116, RZ ;  /* 0x000000746814723c */ /* 0x060fec00000018ff */
[C---:B------:R-:W-:Y:S01]  /*6ce0*/  HMMA.16816.F32 R24, R104.reuse, R118, RZ ;  /* 0x000000766818723c */ /* 0x040fe200000018ff */
[----:B------:R-:W4:Y:S05]  /*6cf0*/  LDSM.16.M88.4 R116, [R135] ;  /* 0x000000008774783b */ /* 0x000f2a0000000200 */
[C---:B-1----:R-:W-:Y:S06]  /*6d00*/  HMMA.16816.F32 R28, R104.reuse, R120, RZ ;  /* 0x00000078681c723c */ /* 0x042fec00000018ff */
[----:B------:R-:W-:Y:S01]  /*6d10*/  HMMA.16816.F32 R32, R104, R122, RZ ;  /* 0x0000007a6820723c */ /* 0x000fe200000018ff */
[----:B------:R-:W1:Y:S06]  /*6d20*/  LDSM.16.M88.4 R104, [R133] ;  /* 0x000000008568783b */ /* 0x000e6c0000000200 */
[----:B------:R-:W-:Y:S01]  /*6d30*/  LDSM.16.M88.4 R120, [R139+0x4800] ;  /* 0x004800008b78783b */ /* 0x000fe20000000200 */
[C---:B---3--:R-:W-:Y:S06]  /*6d40*/  HMMA.16816.F32 R4, R108.reuse, R112, R4 ;  /* 0x000000706c04723c */ /* 0x048fec0000001804 */
[C---:B------:R-:W-:Y:S01]  /*6d50*/  HMMA.16816.F32 R8, R108.reuse, R114, R8 ;  /* 0x000000726c08723c */ /* 0x040fe20000001808 */
[----:B------:R-:W-:Y:S05]  /*6d60*/  LDSM.16.M88.4 R112, [R142] ;  /* 0x000000008e70783b */ /* 0x000fea0000000200 */
[C---:B----4-:R-:W-:Y:S06]  /*6d70*/  HMMA.16816.F32 R12, R108.reuse, R116, R12 ;  /* 0x000000746c0c723c */ /* 0x050fec000000180c */
[C---:B------:R-:W-:Y:S01]  /*6d80*/  HMMA.16816.F32 R16, R108.reuse, R118, R16 ;  /* 0x000000766c10723c */ /* 0x040fe20000001810 */
[----:B------:R-:W3:Y:S05]  /*6d90*/  LDSM.16.M88.4 R116, [R139+0x4000] ;  /* 0x004000008b74783b */ /* 0x000eea0000000200 */
[C---:B------:R-:W-:Y:S06]  /*6da0*/  HMMA.16816.F32 R20, R108.reuse, R124, R20 ;  /* 0x0000007c6c14723c */ /* 0x040fec0000001814 */
[C---:B------:R-:W-:Y:S06]  /*6db0*/  HMMA.16816.F32 R24, R108.reuse, R126, R24 ;  /* 0x0000007e6c18723c */ /* 0x040fec0000001818 */
[C---:B-1----:R-:W-:Y:S06]  /*6dc0*/  HMMA.16816.F32 R28, R108.reuse, R104, R28 ;  /* 0x000000686c1c723c */ /* 0x042fec000000181c */
[----:B------:R-:W-:Y:S01]  /*6dd0*/  HMMA.16816.F32 R32, R108, R106, R32 ;  /* 0x0000006a6c20723c */ /* 0x000fe20000001820 */
[----:B------:R-:W1:Y:S06]  /*6de0*/  LDSM.16.M88.4 R104, [R139+0x5000] ;  /* 0x005000008b68783b */ /* 0x000e6c0000000200 */
[----:B------:R-:W4:Y:S01]  /*6df0*/  LDSM.16.M88.4 R108, [R139+0x5800] ;  /* 0x005800008b6c783b */ /* 0x000f220000000200 */
[C---:B---3--:R-:W-:Y:S06]  /*6e00*/  HMMA.16816.F32 R4, R112.reuse, R116, R4 ;  /* 0x000000747004723c */ /* 0x048fec0000001804 */
[C---:B------:R-:W-:Y:S01]  /*6e10*/  HMMA.16816.F32 R8, R112.reuse, R118, R8 ;  /* 0x000000767008723c */ /* 0x040fe20000001808 */
[----:B------:R-:W-:Y:S05]  /*6e20*/  LDSM.16.M88.4 R116, [R132] ;  /* 0x000000008474783b */ /* 0x000fea0000000200 */
[C---:B------:R-:W-:Y:S06]  /*6e30*/  HMMA.16816.F32 R12, R112.reuse, R120, R12 ;  /* 0x00000078700c723c */ /* 0x040fec000000180c */
[C---:B------:R-:W-:Y:S01]  /*6e40*/  HMMA.16816.F32 R16, R112.reuse, R122, R16 ;  /* 0x0000007a7010723c */ /* 0x040fe20000001810 */
[----:B------:R-:W-:Y:S05]  /*6e50*/  LDSM.16.M88.4 R120, [R132+0x800] ;  /* 0x000800008478783b */ /* 0x000fea0000000200 */
[C---:B-1----:R-:W-:Y:S06]  /*6e60*/  HMMA.16816.F32 R20, R112.reuse, R104, R20 ;  /* 0x000000687014723c */ /* 0x042fec0000001814 */
[C---:B------:R-:W-:Y:S01]  /*6e70*/  HMMA.16816.F32 R24, R112.reuse, R106, R24 ;  /* 0x0000006a7018723c */ /* 0x040fe20000001818 */
[----:B------:R-:W1:Y:S05]  /*6e80*/  LDSM.16.M88.4 R104, [R141] ;  /* 0x000000008d68783b */ /* 0x000e6a0000000200 */
[C---:B----4-:R-:W-:Y:S06]  /*6e90*/  HMMA.16816.F32 R28, R112.reuse, R108, R28 ;  /* 0x0000006c701c723c */ /* 0x050fec000000181c */
[----:B------:R-:W-:Y:S01]  /*6ea0*/  HMMA.16816.F32 R32, R112, R110, R32 ;  /* 0x0000006e7020723c */ /* 0x000fe20000001820 */
[----:B------:R-:W3:Y:S06]  /*6eb0*/  LDSM.16.M88.4 R108, [R132+0x1000] ;  /* 0x00100000846c783b */ /* 0x000eec0000000200 */
[----:B------:R-:W4:Y:S01]  /*6ec0*/  LDSM.16.M88.4 R112, [R132+0x1800] ;  /* 0x001800008470783b */ /* 0x000f220000000200 */
[C---:B-1----:R-:W-:Y:S06]  /*6ed0*/  HMMA.16816.F32 R4, R104.reuse, R116, R4 ;  /* 0x000000746804723c */ /* 0x042fec0000001804 */
[C---:B------:R-:W-:Y:S01]  /*6ee0*/  HMMA.16816.F32 R8, R104.reuse, R118, R8 ;  /* 0x000000766808723c */ /* 0x040fe20000001808 */
[----:B------:R-:W-:Y:S05]  /*6ef0*/  LDSM.16.M88.4 R116, [R145+0x6000] ;  /* 0x006000009174783b */ /* 0x000fea0000000200 */
[C---:B------:R-:W-:Y:S06]  /*6f00*/  HMMA.16816.F32 R12, R104.reuse, R120, R12 ;  /* 0x00000078680c723c */ /* 0x040fec000000180c */
[C---:B------:R-:W-:Y:S01]  /*6f10*/  HMMA.16816.F32 R16, R104.reuse, R122, R16 ;  /* 0x0000007a6810723c */ /* 0x040fe20000001810 */
[----:B------:R-:W-:Y:S05]  /*6f20*/  LDSM.16.M88.4 R120, [R145+0x6800] ;  /* 0x006800009178783b */ /* 0x000fea0000000200 */
[C---:B---3--:R-:W-:Y:S06]  /*6f30*/  HMMA.16816.F32 R20, R104.reuse, R108, R20 ;  /* 0x0000006c6814723c */ /* 0x048fec0000001814 */
[C---:B------:R-:W-:Y:S01]  /*6f40*/  HMMA.16816.F32 R24, R104.reuse, R110, R24 ;  /* 0x0000006e6818723c */ /* 0x040fe20000001818 */
[----:B------:R-:W1:Y:S05]  /*6f50*/  LDSM.16.M88.4 R108, [R146+0x2000] ;  /* 0x00200000926c783b */ /* 0x000e6a0000000200 */
[C---:B----4-:R-:W-:Y:S06]  /*6f60*/  HMMA.16816.F32 R28, R104.reuse, R112, R28 ;  /* 0x00000070681c723c */ /* 0x050fec000000181c */
[----:B------:R-:W-:Y:S01]  /*6f70*/  HMMA.16816.F32 R32, R104, R114, R32 ;  /* 0x000000726820723c */ /* 0x000fe20000001820 */
[----:B------:R-:W3:Y:S06]  /*6f80*/  LDSM.16.M88.4 R104, [R145+0x7000] ;  /* 0x007000009168783b */ /* 0x000eec0000000200 */
[----:B------:R-:W4:Y:S01]  /*6f90*/  LDSM.16.M88.4 R112, [R145+0x7800] ;  /* 0x007800009170783b */ /* 0x000f220000000200 */
[C---:B-1----:R-:W-:Y:S06]  /*6fa0*/  HMMA.16816.F32 R4, R108.reuse, R116, R4 ;  /* 0x000000746c04723c */ /* 0x042fec0000001804 */
[C---:B------:R-:W-:Y:S01]  /*6fb0*/  HMMA.16816.F32 R8, R108.reuse, R118, R8 ;  /* 0x000000766c08723c */ /* 0x040fe20000001808 */
[----:B------:R-:W-:Y:S05]  /*6fc0*/  LDSM.16.M88.4 R116, [R131] ;  /* 0x000000008374783b */ /* 0x000fea0000000200 */
[C---:B------:R-:W-:Y:S06]  /*6fd0*/  HMMA.16816.F32 R12, R108.reuse, R120, R12 ;  /* 0x000000786c0c723c */ /* 0x040fec000000180c */
[C---:B------:R-:W-:Y:S01]  /*6fe0*/  HMMA.16816.F32 R16, R108.reuse, R122, R16 ;  /* 0x0000007a6c10723c */ /* 0x040fe20000001810 */
[----:B------:R-:W-:Y:S05]  /*6ff0*/  LDSM.16.M88.4 R120, [R130] ;  /* 0x000000008278783b */ /* 0x000fea0000000200 */
[C---:B---3--:R-:W-:Y:S06]  /*7000*/  HMMA.16816.F32 R20, R108.reuse, R104, R20 ;  /* 0x000000686c14723c */ /* 0x048fec0000001814 */
[C---:B------:R-:W-:Y:S01]  /*7010*/  HMMA.16816.F32 R24, R108.reuse, R106, R24 ;  /* 0x0000006a6c18723c */ /* 0x040fe20000001818 */
[----:B------:R-:W1:Y:S05]  /*7020*/  LDSM.16.M88.4 R104, [R144+0x2000] ;  /* 0x002000009068783b */ /* 0x000e6a0000000200 */
[C---:B----4-:R-:W-:Y:S06]  /*7030*/  HMMA.16816.F32 R28, R108.reuse, R112, R28 ;  /* 0x000000706c1c723c */ /* 0x050fec000000181c */
[----:B------:R-:W-:Y:S01]  /*7040*/  HMMA.16816.F32 R32, R108, R114, R32 ;  /* 0x000000726c20723c */ /* 0x000fe20000001820 */
[----:B------:R-:W3:Y:S06]  /*7050*/  LDSM.16.M88.4 R108, [R129] ;  /* 0x00000000816c783b */ /* 0x000eec0000000200 */
[----:B------:R-:W4:Y:S01]  /*7060*/  LDSM.16.M88.4 R112, [R128] ;  /* 0x000000008070783b */ /* 0x000f220000000200 */
[C---:B-1----:R-:W-:Y:S06]  /*7070*/  HMMA.16816.F32 R4, R104.reuse, R116, R4 ;  /* 0x000000746804723c */ /* 0x042fec0000001804 */
[C---:B------:R-:W-:Y:S01]  /*7080*/  HMMA.16816.F32 R8, R104.reuse, R118, R8 ;  /* 0x000000766808723c */ /* 0x040fe20000001808 */
[----:B------:R-:W-:Y:S05]  /*7090*/  LDSM.16.M88.4 R116, [R142+0x2000] ;  /* 0x002000008e74783b */ /* 0x000fea0000000200 */
[C---:B------:R-:W-:Y:S06]  /*70a0*/  HMMA.16816.F32 R12, R104.reuse, R120, R12 ;  /* 0x00000078680c723c */ /* 0x040fec000000180c */
[C---:B------:R-:W-:Y:S01]  /*70b0*/  HMMA.16816.F32 R16, R104.reuse, R122, R16 ;  /* 0x0000007a6810723c */ /* 0x040fe20000001810 */
[----:B------:R-:W1:Y:S05]  /*70c0*/  LDSM.16.M88.4 R120, [R139+0x6000] ;  /* 0x006000008b78783b */ /* 0x000e6a0000000200 */
[C---:B---3--:R-:W-:Y:S06]  /*70d0*/  HMMA.16816.F32 R20, R104.reuse, R108, R20 ;  /* 0x0000006c6814723c */ /* 0x048fec0000001814 */
[C---:B------:R-:W-:Y:S01]  /*70e0*/  HMMA.16816.F32 R24, R104.reuse, R110, R24 ;  /* 0x0000006e6818723c */ /* 0x040fe20000001818 */
[----:B------:R-:W3:Y:S05]  /*70f0*/  LDSM.16.M88.4 R108, [R139+0x6800] ;  /* 0x006800008b6c783b */ /* 0x000eea0000000200 */
[C---:B----4-:R-:W-:Y:S06]  /*7100*/  HMMA.16816.F32 R28, R104.reuse, R112, R28 ;  /* 0x00000070681c723c */ /* 0x050fec000000181c */
[----:B------:R-:W-:Y:S01]  /*7110*/  HMMA.16816.F32 R32, R104, R114, R32 ;  /* 0x000000726820723c */ /* 0x000fe20000001820 */
[----:B------:R-:W4:Y:S06]  /*7120*/  LDSM.16.M88.4 R104, [R139+0x7000] ;  /* 0x007000008b68783b */ /* 0x000f2c0000000200 */
[----:B------:R-:W5:Y:S01]  /*7130*/  LDSM.16.M88.4 R112, [R139+0x7800] ;  /* 0x007800008b70783b */ /* 0x000f620000000200 */
[C---:B-1----:R-:W-:Y:S06]  /*7140*/  HMMA.16816.F32 R4, R116.reuse, R120, R4 ;  /* 0x000000787404723c */ /* 0x042fec0000001804 */
[C---:B------:R-:W-:Y:S01]  /*7150*/  HMMA.16816.F32 R8, R116.reuse, R122, R8 ;  /* 0x0000007a7408723c */ /* 0x040fe20000001808 */
[----:B------:R-:W-:Y:S05]  /*7160*/  LDSM.16.M88.4 R120, [R132+0x2000] ;  /* 0x002000008478783b */ /* 0x000fea0000000200 */
[C---:B---3--:R-:W-:Y:S06]  /*7170*/  HMMA.16816.F32 R12, R116.reuse, R108, R12 ;  /* 0x0000006c740c723c */ /* 0x048fec000000180c */
[C---:B------:R-:W-:Y:S01]  /*7180*/  HMMA.16816.F32 R16, R116.reuse, R110, R16 ;  /* 0x0000006e7410723c */ /* 0x040fe20000001810 */
[----:B------:R-:W1:Y:S05]  /*7190*/  LDSM.16.M88.4 R108, [R141+0x2000] ;  /* 0x002000008d6c783b */ /* 0x000e6a0000000200 */
[C---:B----4-:R-:W-:Y:S06]  /*71a0*/  HMMA.16816.F32 R20, R116.reuse, R104, R20 ;  /* 0x000000687414723c */ /* 0x050fec0000001814 */
[C---:B------:R-:W-:Y:S01]  /*71b0*/  HMMA.16816.F32 R24, R116.reuse, R106, R24 ;  /* 0x0000006a7418723c */ /* 0x040fe20000001818 */
[----:B------:R-:W3:Y:S05]  /*71c0*/  LDSM.16.M88.4 R104, [R132+0x2800] ;  /* 0x002800008468783b */ /* 0x000eea0000000200 */
[C---:B-----5:R-:W-:Y:S06]  /*71d0*/  HMMA.16816.F32 R28, R116.reuse, R112, R28 ;  /* 0x00000070741c723c */ /* 0x060fec000000181c */
[----:B------:R-:W-:Y:S01]  /*71e0*/  HMMA.16816.F32 R32, R116, R114, R32 ;  /* 0x000000727420723c */ /* 0x000fe20000001820 */
[----:B------:R-:W4:Y:S05]  /*71f0*/  LDSM.16.M88.4 R112, [R132+0x3000] ;  /* 0x003000008470783b */ /* 0x000f2a0000000200 */
[C---:B-1----:R-:W-:Y:S06]  /*7200*/  HMMA.16816.F32 R4, R108.reuse, R120, R4 ;  /* 0x000000786c04723c */ /* 0x042fec0000001804 */
[C---:B------:R-:W-:Y:S06]  /*7210*/  HMMA.16816.F32 R8, R108.reuse, R122, R8 ;  /* 0x0000007a6c08723c */ /* 0x040fec0000001808 */
[C---:B---3--:R-:W-:Y:S06]  /*7220*/  HMMA.16816.F32 R12, R108.reuse, R104, R12 ;  /* 0x000000686c0c723c */ /* 0x048fec000000180c */
[C---:B------:R-:W-:Y:S01]  /*7230*/  HMMA.16816.F32 R16, R108.reuse, R106, R16 ;  /* 0x0000006a6c10723c */ /* 0x040fe20000001810 */
[----:B------:R-:W1:Y:S01]  /*7240*/  LDSM.16.M88.4 R104, [R132+0x3800] ;  /* 0x003800008468783b */ /* 0x000e620000000200 */
[----:B------:R-:W-:Y:S04]  /*7250*/  DEPBAR.LE SB0, 0x0 ;  /* 0x000080000000791a */ /* 0x000fe80000000000 */
[C---:B----4-:R-:W-:Y:S01]  /*7260*/  HMMA.16816.F32 R20, R108.reuse, R112, R20 ;  /* 0x000000706c14723c */ /* 0x050fe20000001814 */
[----:B------:R-:W-:Y:S04]  /*7270*/  BAR.SYNC.DEFER_BLOCKING 0x0 ;  /* 0x0000000000007b1d */ /* 0x000fe80000010000 */
[----:B------:R-:W-:Y:S01]  /*7280*/  FMUL.FTZ R196, R4, UR5 ;  /* 0x0000000504c47c20 */ /* 0x000fe20008410000 */
[----:B------:R-:W-:Y:S01]  /*7290*/  FMUL.FTZ R193, R6, UR5 ;  /* 0x0000000506c17c20 */ /* 0x000fe20008410000 */
[----:B------:R-:W-:Y:S01]  /*72a0*/  FMUL.FTZ R194, R5, UR5 ;  /* 0x0000000505c27c20 */ /* 0x000fe20008410000 */
[----:B------:R-:W-:Y:S01]  /*72b0*/  FMUL.FTZ R195, R7, UR5 ;  /* 0x0000000507c37c20 */ /* 0x000fe20008410000 */
[C---:B------:R-:W-:Y:S02]  /*72c0*/  HMMA.16816.F32 R24, R108.reuse, R114, R24 ;  /* 0x000000726c18723c */ /* 0x040fe40000001818 */
[----:B------:R-:W3:Y:S01]  /*72d0*/  MUFU.TANH R196, R196 ;  /* 0x000000c400c47308 */ /* 0x000ee20000002400 */
[----:B------:R-:W-:Y:S01]  /*72e0*/  FMUL.FTZ R200, R8, UR5 ;  /* 0x0000000508c87c20 */ /* 0x000fe20008410000 */
[----:B------:R-:W-:Y:S01]  /*72f0*/  FMUL.FTZ R197, R10, UR5 ;  /* 0x000000050ac57c20 */ /* 0x000fe20008410000 */
[----:B------:R-:W-:Y:S01]  /*7300*/  FMUL.FTZ R198, R9, UR5 ;  /* 0x0000000509c67c20 */ /* 0x000fe20008410000 */
[----:B------:R-:W-:Y:S01]  /*7310*/  FMUL.FTZ R199, R11, UR5 ;  /* 0x000000050bc77c20 */ /* 0x000fe20008410000 */
[----:B------:R-:W-:Y:S01]  /*7320*/  FMUL.FTZ R192, R12, UR5 ;  /* 0x000000050cc07c20 */ /* 0x000fe20008410000 */
[----:B------:R-:W-:Y:S04]  /*7330*/  FMUL.FTZ R191, R14, UR5 ;  /* 0x000000050ebf7c20 */ /* 0x000fe80008410000 */
[----:B------:R-:W4:Y:S01]  /*7340*/  MUFU.TANH R193, R193 ;  /* 0x000000c100c17308 */ /* 0x000f220000002400 */
[----:B------:R-:W-:Y:S01]  /*7350*/  FMUL.FTZ R190, R13, UR5 ;  /* 0x000000050dbe7c20 */ /* 0x000fe20008410000 */
[----:B------:R-:W-:Y:S01]  /*7360*/  FMUL.FTZ R189, R15, UR5 ;  /* 0x000000050fbd7c20 */ /* 0x000fe20008410000 */
[----:B------:R-:W-:Y:S01]  /*7370*/  FMUL.FTZ R188, R16, UR5 ;  /* 0x0000000510bc7c20 */ /* 0x000fe20008410000 */
[----:B------:R-:W-:Y:S01]  /*7380*/  FMUL.FTZ R187, R18, UR5 ;  /* 0x0000000512bb7c20 */ /* 0x000fe20008410000 */
[----:B------:R-:W-:Y:S01]  /*7390*/  FMUL.FTZ R186, R17, UR5 ;  /* 0x0000000511ba7c20 */ /* 0x000fe20008410000 */
[----:B------:R-:W-:Y:S01]  /*73a0*/  FMUL.FTZ R185, R19, UR5 ;  /* 0x0000000513b97c20 */ /* 0x000fe20008410000 */
[----:B------:R-:W-:Y:S03]  /*73b0*/  FMUL.FTZ R184, R20, UR5 ;  /* 0x0000000514b87c20 */ /* 0x000fe60008410000 */
[----:B------:R-:W5:Y:S01]  /*73c0*/  MUFU.TANH R194, R194 ;  /* 0x000000c200c27308 */ /* 0x000f620000002400 */
[----:B---3--:R-:W-:Y:S01]  /*73d0*/  FMNMX.FTZ R3, R196, R0, !PT ;  /* 0x00000000c4037209 */ /* 0x008fe20007810000 */
[----:B------:R-:W-:Y:S01]  /*73e0*/  FMUL.FTZ R181, R22, UR5 ;  /* 0x0000000516b57c20 */ /* 0x000fe20008410000 */
[----:B------:R-:W-:Y:S01]  /*73f0*/  FMUL.FTZ R182, R21, UR5 ;  /* 0x0000000515b67c20 */ /* 0x000fe20008410000 */
[----:B------:R-:W-:Y:S01]  /*7400*/  FMUL.FTZ R183, R23, UR5 ;  /* 0x0000000517b77c20 */ /* 0x000fe20008410000 */
[----:B------:R-:W-:Y:S01]  /*7410*/  FMUL.FTZ R180, R24, UR5 ;  /* 0x0000000518b47c20 */ /* 0x000fe20008410000 */
[----:B------:R-:W-:Y:S04]  /*7420*/  FMUL.FTZ R179, R26, UR5 ;  /* 0x000000051ab37c20 */ /* 0x000fe80008410000 */
[----:B------:R-:W3:Y:S01]  /*7430*/  MUFU.TANH R195, R195 ;  /* 0x000000c300c37308 */ /* 0x000ee20000002400 */
[C---:B-1----:R-:W-:Y:S03]  /*7440*/  HMMA.16816.F32 R28, R108.reuse, R104, R28 ;  /* 0x000000686c1c723c */ /* 0x042fe6000000181c */
[----:B----4-:R-:W-:Y:S01]  /*7450*/  FMNMX.FTZ R2, R193, R103, !PT ;  /* 0x00000067c1027209 */ /* 0x010fe20007810000 */
[----:B------:R-:W-:Y:S01]  /*7460*/  FMUL.FTZ R178, R25, UR5 ;  /* 0x0000000519b27c20 */ /* 0x000fe20008410000 */
[----:B------:R-:W-:Y:S01]  /*7470*/  FMUL.FTZ R177, R27, UR5 ;  /* 0x000000051bb17c20 */ /* 0x000fe20008410000 */
[----:B------:R-:W-:Y:S03]  /*7480*/  HMMA.16816.F32 R32, R108, R106, R32 ;  /* 0x0000006a6c20723c */ /* 0x000fe60000001820 */
[----:B------:R-:W1:Y:S02]  /*7490*/  MUFU.TANH R200, R200 ;  /* 0x000000c800c87308 */ /* 0x000e640000002400 */
[----:B-----5:R-:W-:Y:S08]  /*74a0*/  FMNMX.FTZ R3, R194, R3, !PT ;  /* 0x00000003c2037209 */ /* 0x020ff00007810000 */
[----:B------:R-:W4:Y:S01]  /*74b0*/  MUFU.TANH R197, R197 ;  /* 0x000000c500c57308 */ /* 0x000f220000002400 */
[----:B---3--:R-:W-:Y:S09]  /*74c0*/  FMNMX.FTZ R2, R195, R2, !PT ;  /* 0x00000002c3027209 */ /* 0x008ff20007810000 */
[----:B------:R-:W3:Y:S01]  /*74d0*/  MUFU.TANH R198, R198 ;  /* 0x000000c600c67308 */ /* 0x000ee20000002400 */
[----:B-1----:R-:W-:Y:S01]  /*74e0*/  FMNMX.FTZ R3, R200, R3, !PT ;  /* 0x00000003c8037209 */ /* 0x002fe20007810000 */
[----:B------:R-:W-:Y:S01]  /*74f0*/  FMUL.FTZ R174, R28, UR5 ;  /* 0x000000051cae7c20 */ /* 0x000fe20008410000 */
[----:B------:R-:W-:Y:S01]  /*7500*/  FMUL.FTZ R175, R30, UR5 ;  /* 0x000000051eaf7c20 */ /* 0x000fe20008410000 */
[----:B------:R-:W-:Y:S01]  /*7510*/  FMUL.FTZ R176, R29, UR5 ;  /* 0x000000051db07c20 */ /* 0x000fe20008410000 */
[----:B------:R-:W-:Y:S01]  /*7520*/  FMUL.FTZ R173, R31, UR5 ;  /* 0x000000051fad7c20 */ /* 0x000fe20008410000 */
[----:B------:R-:W-:Y:S04]  /*7530*/  FMUL.FTZ R172, R32, UR5 ;  /* 0x0000000520ac7c20 */ /* 0x000fe80008410000 */
[----:B------:R-:W1:Y:S01]  /*7540*/  MUFU.TANH R199, R199 ;  /* 0x000000c700c77308 */ /* 0x000e620000002400 */
[----:B----4-:R-:W-:Y:S01]  /*7550*/  FMNMX.FTZ R2, R197, R2, !PT ;  /* 0x00000002c5027209 */ /* 0x010fe20007810000 */
[----:B------:R-:W-:Y:S01]  /*7560*/  FMUL.FTZ R102, R34, UR5 ;  /* 0x0000000522667c20 */ /* 0x000fe20008410000 */
[----:B------:R-:W-:Y:S01]  /*7570*/  FMUL.FTZ R170, R33, UR5 ;  /* 0x0000000521aa7c20 */ /* 0x000fe20008410000 */
[----:B------:R-:W-:Y:S06]  /*7580*/  FMUL.FTZ R35, R35, UR5 ;  /* 0x0000000523237c20 */ /* 0x000fec0008410000 */
[----:B------:R-:W4:Y:S01]  /*7590*/  MUFU.TANH R192, R192 ;  /* 0x000000c000c07308 */ /* 0x000f220000002400 */
[----:B---3--:R-:W-:Y:S09]  /*75a0*/  FMNMX.FTZ R3, R198, R3, !PT ;  /* 0x00000003c6037209 */ /* 0x008ff20007810000 */
[----:B------:R-:W3:Y:S01]  /*75b0*/  MUFU.TANH R191, R191 ;  /* 0x000000bf00bf7308 */ /* 0x000ee20000002400 */
[----:B-1----:R-:W-:Y:S09]  /*75c0*/  FMNMX.FTZ R2, R199, R2, !PT ;  /* 0x00000002c7027209 */ /* 0x002ff20007810000 */
[----:B------:R-:W1:Y:S01]  /*75d0*/  MUFU.TANH R190, R190 ;  /* 0x000000be00be7308 */ /* 0x000e620000002400 */
[----:B----4-:R-:W-:Y:S09]  /*75e0*/  FMNMX.FTZ R3, R192, R3, !PT ;  /* 0x00000003c0037209 */ /* 0x010ff20007810000 */
        /* <DEDUP_REMOVED lines=40> */
[----:B--2---:R1:W2:Y:S01]  /*7870*/  MUFU.TANH R101, R35 ;  /* 0x0000002300657308 */ /* 0x0042a20000002400 */
[----:B----4-:R-:W-:Y:S02]  /*7880*/  FMNMX.FTZ R2, R102, R3, !PT ;  /* 0x0000000366027209 */ /* 0x010fe40007810000 */
[----:B---3--:R-:W-:Y:S01]  /*7890*/  FMNMX.FTZ R202, R170, R201, !PT ;  /* 0x000000c9aaca7209 */ /* 0x008fe20007810000 */
[----:B------:R-:W-:Y:S06]  /*78a0*/  @P0 BRA `(.L_x_662) ;  /* 0xffffffec00f40947 */ /* 0x000fec000383ffff */
.L_x_661:
[----:B--23--:R-:W-:Y:S01]  /*78b0*/  FMNMX.FTZ R7, R101, R2, !PT ;  /* 0x0000000265077209 */ /* 0x00cfe20007810000 */
[----:B------:R-:W2:Y:S01]  /*78c0*/  SHFL.BFLY PT, R3, R202, 0x2, 0x1f ;  /* 0x0c401f00ca037f89 */ /* 0x000ea200000e0000 */
[----:B------:R-:W-:Y:S07]  /*78d0*/  IADD3 R166, R166, -0x1, RZ ;  /* 0xffffffffa6a67810 */ /* 0x000fee0007ffe0ff */
[----:B------:R-:W3:Y:S08]  /*78e0*/  SHFL.BFLY PT, R2, R7, 0x2, 0x1f ;  /* 0x0c401f0007027f89 */ /* 0x000ef000000e0000 */
[----:B------:R-:W-:Y:S08]  /*78f0*/  LDSM.16.MT88.4 R12, [R140+0x8000] ;  /* 0x008000008c0c783b */ /* 0x000ff00000004200 */
[----:B------:R-:W-:Y:S08]  /*7900*/  LDSM.16.MT88.4 R20, [R138+0x8000] ;  /* 0x008000008a14783b */ /* 0x000ff00000004200 */
[----:B------:R-:W-:Y:S01]  /*7910*/  LDSM.16.MT88.4 R28, [R137+0x8000] ;  /* 0x00800000891c783b */ /* 0x000fe20000004200 */
[----:B--2---:R-:W-:Y:S02]  /*7920*/  FMNMX.FTZ R4, R202, R3, !PT ;  /* 0x00000003ca047209 */ /* 0x004fe40007810000 */
[----:B---3--:R-:W-:Y:S05]  /*7930*/  FMNMX.FTZ R5, R7, R2, !PT ;  /* 0x0000000207057209 */ /* 0x008fea0007810000 */
[----:B------:R-:W2:Y:S08]  /*7940*/  SHFL.BFLY PT, R3, R4, 0x1, 0x1f ;  /* 0x0c201f0004037f89 */ /* 0x000eb000000e0000 */
[----:B------:R-:W3:Y:S01]  /*7950*/  SHFL.BFLY PT, R2, R5, 0x1, 0x1f ;  /* 0x0c201f0005027f89 */ /* 0x000ee200000e0000 */
[----:B--2---:R-:W-:Y:S02]  /*7960*/  FMNMX.FTZ R3, R4, R3, !PT ;  /* 0x0000000304037209 */ /* 0x004fe40007810000 */
[----:B---3--:R-:W-:Y:S03]  /*7970*/  FMNMX.FTZ R2, R5, R2, !PT ;  /* 0x0000000205027209 */ /* 0x008fe60007810000 */
[C---:B------:R-:W-:Y:S01]  /*7980*/  FMUL.FTZ R113, R3.reuse, UR4 ;  /* 0x0000000403717c20 */ /* 0x040fe20008410000 */
[C---:B------:R-:W-:Y:S01]  /*7990*/  FSETP.NEU.FTZ.AND P1, PT, R3.reuse, -INF , PT ;  /* 0xff8000000300780b */ /* 0x040fe20003f3d000 */
[----:B------:R-:W-:Y:S01]  /*79a0*/  FADD.FTZ R0, -R3, R0 ;  /* 0x0000000003007221 */ /* 0x000fe20000010100 */
[----:B------:R-:W-:Y:S02]  /*79b0*/  FMUL.FTZ R110, R2, UR4 ;  /* 0x00000004026e7c20 */ /* 0x000fe40008410000 */
[----:B------:R-:W-:Y:S01]  /*79c0*/  FSEL R113, R113, RZ, P1 ;  /* 0x000000ff71717208 */ /* 0x000fe20000800000 */
[----:B------:R-:W-:Y:S01]  /*79d0*/  FMUL.FTZ R100, R0, UR4 ;  /* 0x0000000400647c20 */ /* 0x000fe20008410000 */
[C---:B------:R-:W-:Y:S01]  /*79e0*/  FSETP.NEU.FTZ.AND P1, PT, R2.reuse, -INF , PT ;  /* 0xff8000000200780b */ /* 0x040fe20003f3d000 */
[----:B------:R-:W-:Y:S02]  /*79f0*/  FADD.FTZ R0, -R2, R103 ;  /* 0x0000006702007221 */ /* 0x000fe40000010100 */
        /* <DEDUP_REMOVED lines=18> */
[----:B------:R3:W4:Y:S01]  /*7b20*/  MUFU.EX2 R0, R4 ;  /* 0x0000000400007308 */ /* 0x0007220000000800 */
[--C-:B------:R-:W-:Y:S01]  /*7b30*/  FFMA.FTZ R121, R185, UR4, -R110.reuse ;  /* 0x00000004b9797c23 */ /* 0x100fe2000801086e */
[--C-:B------:R-:W-:Y:S01]  /*7b40*/  FFMA.FTZ R120, R184, UR4, -R113.reuse ;  /* 0x00000004b8787c23 */ /* 0x100fe20008010871 */
[--C-:B------:R-:W-:Y:S01]  /*7b50*/  FFMA.FTZ R123, R182, UR4, -R113.reuse ;  /* 0x00000004b67b7c23 */ /* 0x100fe20008010871 */
[--C-:B------:R-:W-:Y:S01]  /*7b60*/  FFMA.FTZ R122, R181, UR4, -R110.reuse ;  /* 0x00000004b57a7c23 */ /* 0x100fe2000801086e */
[--C-:B------:R-:W-:Y:S01]  /*7b70*/  FFMA.FTZ R125, R183, UR4, -R110.reuse ;  /* 0x00000004b77d7c23 */ /* 0x100fe2000801086e */
[--C-:B------:R-:W-:Y:S01]  /*7b80*/  FFMA.FTZ R124, R180, UR4, -R113.reuse ;  /* 0x00000004b47c7c23 */ /* 0x100fe20008010871 */
[----:B------:R-:W-:Y:S03]  /*7b90*/  FFMA.FTZ R127, R178, UR4, -R113 ;  /* 0x00000004b27f7c23 */ /* 0x000fe60008010871 */
[----:B------:R-:W-:Y:S01]  /*7ba0*/  MUFU.EX2 R103, R103 ;  /* 0x0000006700677308 */ /* 0x000fe20000000800 */
[C---:B--2---:R-:W-:Y:S01]  /*7bb0*/  FMUL.FTZ R5, R100.reuse, R97 ;  /* 0x0000006164057220 */ /* 0x044fe20000410000 */
[C---:B------:R-:W-:Y:S01]  /*7bc0*/  FMUL.FTZ R8, R100.reuse, R92 ;  /* 0x0000005c64087220 */ /* 0x040fe20000410000 */
[C---:B------:R-:W-:Y:S01]  /*7bd0*/  FMUL.FTZ R9, R100.reuse, R93 ;  /* 0x0000005d64097220 */ /* 0x040fe20000410000 */
[C---:B------:R-:W-:Y:S01]  /*7be0*/  FMUL.FTZ R16, R100.reuse, R84 ;  /* 0x0000005464107220 */ /* 0x040fe20000410000 */
[C---:B------:R-:W-:Y:S01]  /*7bf0*/  FMUL.FTZ R17, R100.reuse, R85 ;  /* 0x0000005564117220 */ /* 0x040fe20000410000 */
[C---:B------:R-:W-:Y:S01]  /*7c00*/  FMUL.FTZ R24, R100.reuse, R76 ;  /* 0x0000004c64187220 */ /* 0x040fe20000410000 */
[C---:B------:R-:W-:Y:S03]  /*7c10*/  FMUL.FTZ R25, R100.reuse, R77 ;  /* 0x0000004d64197220 */ /* 0x040fe60000410000 */
[----:B------:R-:W2:Y:S01]  /*7c20*/  MUFU.EX2 R109, R109 ;  /* 0x0000006d006d7308 */ /* 0x000ea20000000800 */
[----:B---3--:R-:W-:Y:S01]  /*7c30*/  FMUL.FTZ R4, R100, R96 ;  /* 0x0000006064047220 */ /* 0x008fe20000410000 */
[C---:B----4-:R-:W-:Y:S01]  /*7c40*/  FMUL.FTZ R6, R0.reuse, R98 ;  /* 0x0000006200067220 */ /* 0x050fe20000410000 */
[C---:B------:R-:W-:Y:S01]  /*7c50*/  FMUL.FTZ R7, R0.reuse, R99 ;  /* 0x0000006300077220 */ /* 0x040fe20000410000 */
[C---:B------:R-:W-:Y:S01]  /*7c60*/  FMUL.FTZ R10, R0.reuse, R94 ;  /* 0x0000005e000a7220 */ /* 0x040fe20000410000 */
[C---:B------:R-:W-:Y:S01]  /*7c70*/  FMUL.FTZ R11, R0.reuse, R95 ;  /* 0x0000005f000b7220 */ /* 0x040fe20000410000 */
[C---:B------:R-:W-:Y:S01]  /*7c80*/  FMUL.FTZ R18, R0.reuse, R86 ;  /* 0x0000005600127220 */ /* 0x040fe20000410000 */
[C---:B------:R-:W-:Y:S03]  /*7c90*/  FMUL.FTZ R19, R0.reuse, R87 ;  /* 0x0000005700137220 */ /* 0x040fe60000410000 */
[----:B------:R-:W-:Y:S01]  /*7ca0*/  MUFU.EX2 R111, R111 ;  /* 0x0000006f006f7308 */ /* 0x000fe20000000800 */
[----:B------:R-:W3:Y:S01]  /*7cb0*/  LDSM.16.MT88.4 R92, [R136+0x8000] ;  /* 0x00800000885c783b */ /* 0x000ee20000004200 */
[C---:B------:R-:W-:Y:S01]  /*7cc0*/  FMUL.FTZ R26, R0.reuse, R78 ;  /* 0x0000004e001a7220 */ /* 0x040fe20000410000 */
[----:B------:R-:W-:Y:S01]  /*7cd0*/  FMUL.FTZ R27, R0, R79 ;  /* 0x0000004f001b7220 */ /* 0x000fe20000410000 */
[C---:B------:R-:W-:Y:S01]  /*7ce0*/  FMUL.FTZ R32, R100.reuse, R68 ;  /* 0x0000004464207220 */ /* 0x040fe20000410000 */
[----:B------:R-:W-:Y:S01]  /*7cf0*/  FMUL.FTZ R33, R100, R69 ;  /* 0x0000004564217220 */ /* 0x000fe20000410000 */
[C---:B------:R-:W-:Y:S01]  /*7d00*/  FMUL.FTZ R34, R0.reuse, R70 ;  /* 0x0000004600227220 */ /* 0x040fe20000410000 */
[----:B-1----:R-:W-:Y:S03]  /*7d10*/  FMUL.FTZ R35, R0, R71 ;  /* 0x0000004700237220 */ /* 0x002fe60000410000 */
[----:B------:R-:W1:Y:S01]  /*7d20*/  MUFU.EX2 R106, R106 ;  /* 0x0000006a006a7308 */ /* 0x000e620000000800 */
[----:B--2---:R-:W-:Y:S01]  /*7d30*/  F2FP.F16.F32.PACK_AB R96, R109, R103 ;  /* 0x000000676d60723e */ /* 0x004fe200000000ff */
[----:B------:R-:W2:Y:S01]  /*7d40*/  LDSM.16.MT88.4 R84, [R140+0xa000] ;  /* 0x00a000008c54783b */ /* 0x000ea20000004200 */
[C---:B------:R-:W-:Y:S01]  /*7d50*/  FMUL.FTZ R36, R100.reuse, R36 ;  /* 0x0000002464247220 */ /* 0x040fe20000410000 */
[----:B------:R-:W-:Y:S01]  /*7d60*/  FMUL.FTZ R37, R100, R37 ;  /* 0x0000002564257220 */ /* 0x000fe20000410000 */
[C---:B------:R-:W-:Y:S01]  /*7d70*/  FMUL.FTZ R38, R0.reuse, R38 ;  /* 0x0000002600267220 */ /* 0x040fe20000410000 */
[----:B------:R-:W-:Y:S01]  /*7d80*/  FMUL.FTZ R39, R0, R39 ;  /* 0x0000002700277220 */ /* 0x000fe20000410000 */
[C---:B------:R-:W-:Y:S03]  /*7d90*/  FMUL.FTZ R40, R100.reuse, R40 ;  /* 0x0000002864287220 */ /* 0x040fe60000410000 */
[----:B------:R-:W-:Y:S01]  /*7da0*/  MUFU.EX2 R108, R108 ;  /* 0x0000006c006c7308 */ /* 0x000fe20000000800 */
[----:B------:R-:W-:Y:S01]  /*7db0*/  FMUL.FTZ R41, R100, R41 ;  /* 0x0000002964297220 */ /* 0x000fe20000410000 */
[----:B------:R-:W-:Y:S01]  /*7dc0*/  LDSM.16.MT88.4 R68, [R137+0xa000] ;  /* 0x00a000008944783b */ /* 0x000fe20000004200 */
[C---:B------:R-:W-:Y:S01]  /*7dd0*/  FMUL.FTZ R42, R0.reuse, R42 ;  /* 0x0000002a002a7220 */ /* 0x040fe20000410000 */
[----:B------:R-:W-:Y:S01]  /*7de0*/  FMUL.FTZ R43, R0, R43 ;  /* 0x0000002b002b7220 */ /* 0x000fe20000410000 */
[C---:B------:R-:W-:Y:S01]  /*7df0*/  FMUL.FTZ R44, R100.reuse, R44 ;  /* 0x0000002c642c7220 */ /* 0x040fe20000410000 */
[----:B------:R-:W-:Y:S01]  /*7e00*/  FMUL.FTZ R45, R100, R45 ;  /* 0x0000002d642d7220 */ /* 0x000fe20000410000 */
[----:B------:R-:W-:Y:S03]  /*7e10*/  FMUL.FTZ R46, R0, R46 ;  /* 0x0000002e002e7220 */ /* 0x000fe60000410000 */
[----:B------:R-:W4:Y:S01]  /*7e20*/  MUFU.EX2 R107, R107 ;  /* 0x0000006b006b7308 */ /* 0x000f220000000800 */
[----:B-1----:R-:W-:Y:S01]  /*7e30*/  F2FP.F16.F32.PACK_AB R97, R106, R111 ;  /* 0x0000006f6a61723e */ /* 0x002fe200000000ff */
[----:B------:R-:W-:Y:S01]  /*7e40*/  FMUL.FTZ R47, R0, R47 ;  /* 0x0000002f002f7220 */ /* 0x000fe20000410000 */
[----:B------:R-:W-:Y:S01]  /*7e50*/  LDSM.16.MT88.4 R76, [R136+0xa000] ;  /* 0x00a00000884c783b */ /* 0x000fe20000004200 */
        /* <DEDUP_REMOVED lines=24> */
[--C-:B------:R-:W-:Y:S01]  /*7fe0*/  FFMA.FTZ R126, R179, UR4, -R110.reuse ;  /* 0x00000004b37e7c23 */ /* 0x100fe2000801086e */
[--C-:B------:R-:W-:Y:S01]  /*7ff0*/  FFMA.FTZ R177, R177, UR4, -R110.reuse ;  /* 0x00000004b1b17c23 */ /* 0x100fe2000801086e */
[----:B------:R-:W-:Y:S01]  /*8000*/  FFMA.FTZ R178, R100, R171, R103 ;  /* 0x000000ab64b27223 */ /* 0x000fe20000010067 */
[--C-:B------:R-:W-:Y:S03]  /*8010*/  FFMA.FTZ R174, R174, UR4, -R113.reuse ;  /* 0x00000004aeae7c23 */ /* 0x100fe60008010871 */
[----:B------:R-:W-:Y:S01]  /*8020*/  MUFU.EX2 R123, R123 ;  /* 0x0000007b007b7308 */ /* 0x000fe20000000800 */
[----:B-1----:R-:W-:Y:S01]  /*8030*/  F2FP.F16.F32.PACK_AB R99, R104, R105 ;  /* 0x000000696863723e */ /* 0x002fe200000000ff */
[--C-:B------:R-:W-:Y:S01]  /*8040*/  FFMA.FTZ R179, R176, UR4, -R113.reuse ;  /* 0x00000004b0b37c23 */ /* 0x100fe20008010871 */
[--C-:B------:R-:W-:Y:S01]  /*8050*/  FFMA.FTZ R172, R172, UR4, -R113.reuse ;  /* 0x00000004acac7c23 */ /* 0x100fe20008010871 */
[----:B------:R-:W-:Y:S01]  /*8060*/  FFMA.FTZ R113, R170, UR4, -R113 ;  /* 0x00000004aa717c23 */ /* 0x000fe20008010871 */
[--C-:B------:R-:W-:Y:S01]  /*8070*/  FFMA.FTZ R170, R102, UR4, -R110.reuse ;  /* 0x0000000466aa7c23 */ /* 0x100fe2000801086e */
[--C-:B------:R-:W-:Y:S01]  /*8080*/  FFMA.FTZ R175, R175, UR4, -R110.reuse ;  /* 0x00000004afaf7c23 */ /* 0x100fe2000801086e */
[--C-:B------:R-:W-:Y:S01]  /*8090*/  FFMA.FTZ R176, R173, UR4, -R110.reuse ;  /* 0x00000004adb07c23 */ /* 0x100fe2000801086e */
[C---:B------:R-:W-:Y:S02]  /*80a0*/  HMMA.16816.F32 R4, R96.reuse, R12, R4 ;  /* 0x0000000c6004723c */ /* 0x040fe40000001804 */
[----:B------:R-:W-:Y:S03]  /*80b0*/  MUFU.EX2 R122, R122 ;  /* 0x0000007a007a7308 */ /* 0x000fe60000000800 */
[----:B------:R-:W-:Y:S01]  /*80c0*/  FFMA.FTZ R110, R101, UR4, -R110 ;  /* 0x00000004656e7c23 */ /* 0x000fe2000801086e */
[C---:B------:R-:W-:Y:S06]  /*80d0*/  HMMA.16816.F32 R8, R96.reuse, R14, R8 ;  /* 0x0000000e6008723c */ /* 0x040fec0000001808 */
[----:B------:R-:W-:Y:S01]  /*80e0*/  MUFU.EX2 R112, R112 ;  /* 0x0000007000707308 */ /* 0x000fe20000000800 */
[C---:B------:R-:W-:Y:S01]  /*80f0*/  FMUL.FTZ R12, R100.reuse, R88 ;  /* 0x00000058640c7220 */ /* 0x040fe20000410000 */
[----:B------:R-:W-:Y:S03]  /*8100*/  FMUL.FTZ R13, R100, R89 ;  /* 0x00000059640d7220 */ /* 0x000fe60000410000 */
[C---:B------:R-:W-:Y:S01]  /*8110*/  FMUL.FTZ R14, R0.reuse, R90 ;  /* 0x0000005a000e7220 */ /* 0x040fe20000410000 */
[C---:B------:R-:W-:Y:S04]  /*8120*/  FMUL.FTZ R15, R0.reuse, R91 ;  /* 0x0000005b000f7220 */ /* 0x040fe80000410000 */
[----:B------:R-:W-:Y:S01]  /*8130*/  MUFU.EX2 R125, R125 ;  /* 0x0000007d007d7308 */ /* 0x000fe20000000800 */
[----:B------:R-:W-:Y:S01]  /*8140*/  FFMA.FTZ R111, R0, R167, R111 ;  /* 0x000000a7006f7223 */ /* 0x000fe2000001006f */
[----:B------:R-:W-:Y:S01]  /*8150*/  FADD.FTZ R109, R109, R178 ;  /* 0x000000b26d6d7221 */ /* 0x000fe20000010000 */
[C---:B------:R-:W-:Y:S03]  /*8160*/  HMMA.16816.F32 R12, R96.reuse, R20, R12 ;  /* 0x00000014600c723c */ /* 0x040fe6000000180c */
[----:B------:R-:W-:Y:S04]  /*8170*/  FADD.FTZ R106, R106, R111 ;  /* 0x0000006f6a6a7221 */ /* 0x000fe80000010000 */
[----:B------:R-:W-:Y:S01]  /*8180*/  MUFU.EX2 R124, R124 ;  /* 0x0000007c007c7308 */ /* 0x000fe20000000800 */
[----:B------:R-:W-:Y:S01]  /*8190*/  FADD.FTZ R108, R108, R109 ;  /* 0x0000006d6c6c7221 */ /* 0x000fe20000010000 */
[C---:B------:R-:W-:Y:S03]  /*81a0*/  HMMA.16816.F32 R16, R96.reuse, R22, R16 ;  /* 0x000000166010723c */ /* 0x040fe60000001810 */
[C---:B------:R-:W-:Y:S01]  /*81b0*/  FMUL.FTZ R20, R100.reuse, R80 ;  /* 0x0000005064147220 */ /* 0x040fe20000410000 */
[----:B------:R-:W-:Y:S03]  /*81c0*/  FMUL.FTZ R21, R100, R81 ;  /* 0x0000005164157220 */ /* 0x000fe60000410000 */
[C---:B------:R-:W-:Y:S01]  /*81d0*/  FMUL.FTZ R22, R0.reuse, R82 ;  /* 0x0000005200167220 */ /* 0x040fe20000410000 */
[----:B------:R-:W-:Y:S01]  /*81e0*/  FMUL.FTZ R23, R0, R83 ;  /* 0x0000005300177220 */ /* 0x000fe20000410000 */
[----:B------:R-:W-:Y:S01]  /*81f0*/  MUFU.EX2 R127, R127 ;  /* 0x0000007f007f7308 */ /* 0x000fe20000000800 */
[----:B------:R-:W-:Y:S01]  /*8200*/  LDSM.16.MT88.4 R80, [R138+0x8800] ;  /* 0x008800008a50783b */ /* 0x000fe20000004200 */
[----:B------:R-:W-:Y:S01]  /*8210*/  FADD.FTZ R105, R105, R106 ;  /* 0x0000006a69697221 */ /* 0x000fe20000010000 */
[----:B------:R-:W-:Y:S03]  /*8220*/  FADD.FTZ R107, R107, R108 ;  /* 0x0000006c6b6b7221 */ /* 0x000fe60000010000 */
[C---:B------:R-:W-:Y:S04]  /*8230*/  HMMA.16816.F32 R20, R96.reuse, R28, R20 ;  /* 0x0000001c6014723c */ /* 0x040fe80000001814 */
[----:B------:R-:W-:Y:S01]  /*8240*/  MUFU.EX2 R126, R126 ;  /* 0x0000007e007e7308 */ /* 0x000fe20000000800 */
[----:B------:R-:W-:Y:S01]  /*8250*/  FADD.FTZ R105, R104, R105 ;  /* 0x0000006968697221 */ /* 0x000fe20000010000 */
[C---:B------:R-:W-:Y:S08]  /*8260*/  HMMA.16816.F32 R24, R96.reuse, R30, R24 ;  /* 0x0000001e6018723c */ /* 0x040ff00000001818 */
[----:B------:R-:W1:Y:S03]  /*8270*/  MUFU.EX2 R115, R115 ;  /* 0x0000007300737308 */ /* 0x000e660000000800 */
[C---:B------:R-:W-:Y:S01]  /*8280*/  FMUL.FTZ R28, R100.reuse, R72 ;  /* 0x00000048641c7220 */ /* 0x040fe20000410000 */
[----:B------:R-:W-:Y:S01]  /*8290*/  FMUL.FTZ R29, R100, R73 ;  /* 0x00000049641d7220 */ /* 0x000fe20000410000 */
[C---:B------:R-:W-:Y:S01]  /*82a0*/  FMUL.FTZ R30, R0.reuse, R74 ;  /* 0x0000004a001e7220 */ /* 0x040fe20000410000 */
[----:B------:R-:W-:Y:S02]  /*82b0*/  FMUL.FTZ R31, R0, R75 ;  /* 0x0000004b001f7220 */ /* 0x000fe40000410000 */
[----:B------:R-:W4:Y:S01]  /*82c0*/  LDSM.16.MT88.4 R72, [R138+0xa000] ;  /* 0x00a000008a48783b */ /* 0x000f220000004200 */
[----:B------:R-:W-:Y:S01]  /*82d0*/  MOV R0, R3 ;  /* 0x0000000300007202 */ /* 0x000fe20000000f00 */
[----:B------:R-:W-:Y:S03]  /*82e0*/  MUFU.EX2 R177, R177 ;  /* 0x000000b100b17308 */ /* 0x000fe60000000800 */
[C---:B---3--:R-:W-:Y:S07]  /*82f0*/  HMMA.16816.F32 R28, R96.reuse, R92, R28 ;  /* 0x0000005c601c723c */ /* 0x048fee000000181c */
[----:B------:R-:W-:Y:S01]  /*8300*/  MUFU.EX2 R114, R114 ;  /* 0x0000007200727308 */ /* 0x000fe20000000800 */
[C---:B------:R-:W-:Y:S01]  /*8310*/  HMMA.16816.F32 R32, R96.reuse, R94, R32 ;  /* 0x0000005e6020723c */ /* 0x040fe20000001820 */
[----:B------:R-:W-:Y:S05]  /*8320*/  LDSM.16.MT88.4 R92, [R140+0x9800] ;  /* 0x009800008c5c783b */ /* 0x000fea0000004200 */
[C---:B--2---:R-:W-:Y:S03]  /*8330*/  HMMA.16816.F32 R36, R96.reuse, R84, R36 ;  /* 0x000000546024723c */ /* 0x044fe60000001824 */
[----:B------:R-:W2:Y:S03]  /*8340*/  MUFU.EX2 R117, R117 ;  /* 0x0000007500757308 */ /* 0x000ea60000000800 */
[C---:B------:R-:W-:Y:S01]  /*8350*/  HMMA.16816.F32 R40, R96.reuse, R86, R40 ;  /* 0x000000566028723c */ /* 0x040fe20000001828 */
[----:B------:R-:W-:Y:S06]  /*8360*/  LDSM.16.MT88.4 R84, [R138+0x9800] ;  /* 0x009800008a54783b */ /* 0x000fec0000004200 */
[----:B------:R-:W-:Y:S10]  /*8370*/  MUFU.EX2 R116, R116 ;  /* 0x0000007400747308 */ /* 0x000ff40000000800 */
[----:B------:R-:W3:Y:S01]  /*8380*/  MUFU.EX2 R119, R119 ;  /* 0x0000007700777308 */ /* 0x000ee20000000800 */
[C---:B----4-:R-:W-:Y:S09]  /*8390*/  HMMA.16816.F32 R44, R96.reuse, R72, R44 ;  /* 0x00000048602c723c */ /* 0x050ff2000000182c */
[----:B------:R-:W-:Y:S01]  /*83a0*/  MUFU.EX2 R118, R118 ;  /* 0x0000007600767308 */ /* 0x000fe20000000800 */
[C---:B------:R-:W-:Y:S01]  /*83b0*/  HMMA.16816.F32 R48, R96.reuse, R74, R48 ;  /* 0x0000004a6030723c */ /* 0x040fe20000001830 */
[----:B------:R-:W4:Y:S08]  /*83c0*/  LDSM.16.MT88.4 R72, [R140+0x8800] ;  /* 0x008800008c48783b */ /* 0x000f300000004200 */
[----:B------:R-:W5:Y:S01]  /*83d0*/  MUFU.EX2 R121, R121 ;  /* 0x0000007900797308 */ /* 0x000f620000000800 */
[C---:B------:R-:W-:Y:S06]  /*83e0*/  HMMA.16816.F32 R52, R96.reuse, R68, R52 ;  /* 0x000000446034723c */ /* 0x040fec0000001834 */
[C---:B------:R-:W-:Y:S03]  /*83f0*/  HMMA.16816.F32 R56, R96.reuse, R70, R56 ;  /* 0x000000466038723c */ /* 0x040fe60000001838 */
[----:B------:R-:W-:Y:S02]  /*8400*/  MUFU.EX2 R174, R174 ;  /* 0x000000ae00ae7308 */ /* 0x000fe40000000800 */
[----:B-1----:R-:W-:Y:S01]  /*8410*/  F2FP.F16.F32.PACK_AB R68, R115, R112 ;  /* 0x000000707344723e */ /* 0x002fe200000000ff */
[C---:B------:R-:W-:Y:S07]  /*8420*/  HMMA.16816.F32 R60, R96.reuse, R76, R60 ;  /* 0x0000004c603c723c */ /* 0x040fee000000183c */
[----:B------:R-:W1:Y:S01]  /*8430*/  MUFU.EX2 R179, R179 ;  /* 0x000000b300b37308 */ /* 0x000e620000000800 */
[----:B--2---:R-:W-:Y:S01]  /*8440*/  F2FP.F16.F32.PACK_AB R69, R117, R114 ;  /* 0x000000727545723e */ /* 0x004fe200000000ff */
[----:B------:R-:W-:Y:S01]  /*8450*/  HMMA.16816.F32 R64, R96, R78, R64 ;  /* 0x0000004e6040723c */ /* 0x000fe20000001840 */
[----:B------:R-:W2:Y:S02]  /*8460*/  LDSM.16.MT88.4 R76, [R137+0x8800] ;  /* 0x00880000894c783b */ /* 0x000ea40000004200 */
[----:B---3--:R-:W-:Y:S05]  /*8470*/  F2FP.F16.F32.PACK_AB R70, R119, R116 ;  /* 0x000000747746723e */ /* 0x008fea00000000ff */
[----:B------:R-:W-:Y:S03]  /*8480*/  MUFU.EX2 R175, R175 ;  /* 0x000000af00af7308 */ /* 0x000fe60000000800 */
[----:B-----5:R-:W-:Y:S01]  /*8490*/  F2FP.F16.F32.PACK_AB R71, R121, R118 ;  /* 0x000000767947723e */ /* 0x020fe200000000ff */
[----:B------:R-:W-:Y:S01]  /*84a0*/  FADD.FTZ R112, R112, R107 ;  /* 0x0000006b70707221 */ /* 0x000fe20000010000 */
[----:B------:R-:W-:Y:S03]  /*84b0*/  FADD.FTZ R114, R114, R105 ;  /* 0x0000006972727221 */ /* 0x000fe60000010000 */
[----:B------:R-:W-:Y:S01]  /*84c0*/  FADD.FTZ R115, R115, R112 ;  /* 0x0000007073737221 */ /* 0x000fe20000010000 */
[----:B-1----:R-:W-:Y:S01]  /*84d0*/  F2FP.F16.F32.PACK_AB R100, R179, R174 ;  /* 0x000000aeb364723e */ /* 0x002fe200000000ff */
[----:B------:R-:W1:Y:S01]  /*84e0*/  MUFU.EX2 R176, R176 ;  /* 0x000000b000b07308 */ /* 0x000e620000000800 */
[----:B------:R-:W-:Y:S01]  /*84f0*/  FADD.FTZ R117, R117, R114 ;  /* 0x0000007275757221 */ /* 0x000fe20000010000 */
[C---:B----4-:R-:W-:Y:S05]  /*8500*/  HMMA.16816.F32 R4, R68.reuse, R72, R4 ;  /* 0x000000484404723c */ /* 0x050fea0000001804 */
[----:B------:R-:W-:Y:S01]  /*8510*/  FADD.FTZ R116, R116, R115 ;  /* 0x0000007374747221 */ /* 0x000fe20000010000 */
[C---:B------:R-:W-:Y:S01]  /*8520*/  HMMA.16816.F32 R8, R68.reuse, R74, R8 ;  /* 0x0000004a4408723c */ /* 0x040fe20000001808 */
[----:B------:R-:W3:Y:S01]  /*8530*/  LDSM.16.MT88.4 R72, [R136+0x8800] ;  /* 0x008800008848783b */ /* 0x000ee20000004200 */
[----:B------:R-:W-:Y:S03]  /*8540*/  MUFU.EX2 R172, R172 ;  /* 0x000000ac00ac7308 */ /* 0x000fe60000000800 */
[----:B------:R-:W-:Y:S01]  /*8550*/  FADD.FTZ R118, R118, R117 ;  /* 0x0000007576767221 */ /* 0x000fe20000010000 */
[C---:B------:R-:W-:Y:S06]  /*8560*/  HMMA.16816.F32 R12, R68.reuse, R80, R12 ;  /* 0x00000050440c723c */ /* 0x040fec000000180c */
[----:B------:R-:W4:Y:S01]  /*8570*/  MUFU.EX2 R113, R113 ;  /* 0x0000007100717308 */ /* 0x000f220000000800 */
[----:B-1----:R-:W-:Y:S01]  /*8580*/  F2FP.F16.F32.PACK_AB R101, R176, R175 ;  /* 0x000000afb065723e */ /* 0x002fe200000000ff */
[C---:B------:R-:W-:Y:S01]  /*8590*/  HMMA.16816.F32 R16, R68.reuse, R82, R16 ;  /* 0x000000524410723c */ /* 0x040fe20000001810 */
[----:B------:R-:W1:Y:S02]  /*85a0*/  LDSM.16.MT88.4 R80, [R140+0xa800] ;  /* 0x00a800008c50783b */ /* 0x000e640000004200 */
[----:B------:R-:W-:Y:S03]  /*85b0*/  FADD.FTZ R119, R119, R116 ;  /* 0x0000007477777221 */ /* 0x000fe60000010000 */
[C---:B--2---:R-:W-:Y:S02]  /*85c0*/  HMMA.16816.F32 R20, R68.reuse, R76, R20 ;  /* 0x0000004c4414723c */ /* 0x044fe40000001814 */
[----:B------:R-:W-:Y:S03]  /*85d0*/  MUFU.EX2 R170, R170 ;  /* 0x000000aa00aa7308 */ /* 0x000fe60000000800 */
[----:B------:R-:W-:Y:S01]  /*85e0*/  FADD.FTZ R121, R121, R118 ;  /* 0x0000007679797221 */ /* 0x000fe20000010000 */
[C---:B------:R-:W-:Y:S01]  /*85f0*/  HMMA.16816.F32 R24, R68.reuse, R78, R24 ;  /* 0x0000004e4418723c */ /* 0x040fe20000001818 */
[----:B------:R-:W2:Y:S05]  /*8600*/  LDSM.16.MT88.4 R76, [R138+0xa800] ;  /* 0x00a800008a4c783b */ /* 0x000eaa0000004200 */
[----:B------:R-:W5:Y:S01]  /*8610*/  MUFU.EX2 R173, R110 ;  /* 0x0000006e00ad7308 */ /* 0x000f620000000800 */
[----:B----4-:R-:W-:Y:S01]  /*8620*/  F2FP.F16.F32.PACK_AB R102, R113, R172 ;  /* 0x000000ac7166723e */ /* 0x010fe200000000ff */
[C---:B---3--:R-:W-:Y:S03]  /*8630*/  HMMA.16816.F32 R28, R68.reuse, R72, R28 ;  /* 0x00000048441c723c */ /* 0x048fe6000000181c */
[----:B-----5:R-:W-:Y:S03]  /*8640*/  F2FP.F16.F32.PACK_AB R103, R173, R170 ;  /* 0x000000aaad67723e */ /* 0x020fe600000000ff */
        /* <DEDUP_REMOVED lines=12> */
[----:B------:R-:W-:Y:S01]  /*8710*/  HMMA.16816.F32 R64, R68, R82, R64 ;  /* 0x000000524440723c */ /* 0x000fe20000001840 */
[----:B------:R-:W1:Y:S06]  /*8720*/  LDSM.16.MT88.4 R80, [R137+0x9000] ;  /* 0x009000008950783b */ /* 0x000e6c0000004200 */
[----:B------:R-:W-:Y:S01]  /*8730*/  F2FP.F16.F32.PACK_AB R68, R123, R120 ;  /* 0x000000787b44723e */ /* 0x000fe200000000ff */
[----:B------:R-:W-:Y:S03]  /*8740*/  FADD.FTZ R120, R120, R119 ;  /* 0x0000007778787221 */ /* 0x000fe60000010000 */
[----:B------:R-:W-:Y:S01]  /*8750*/  F2FP.F16.F32.PACK_AB R69, R125, R122 ;  /* 0x0000007a7d45723e */ /* 0x000fe200000000ff */
[----:B------:R-:W-:Y:S01]  /*8760*/  FADD.FTZ R122, R122, R121 ;  /* 0x000000797a7a7221 */ /* 0x000fe20000010000 */
[----:B------:R-:W-:Y:S01]  /*8770*/  F2FP.F16.F32.PACK_AB R70, R127, R124 ;  /* 0x0000007c7f46723e */ /* 0x000fe200000000ff */
[----:B------:R-:W-:Y:S01]  /*8780*/  FADD.FTZ R123, R123, R120 ;  /* 0x000000787b7b7221 */ /* 0x000fe20000010000 */
[----:B------:R-:W-:Y:S01]  /*8790*/  F2FP.F16.F32.PACK_AB R71, R177, R126 ;  /* 0x0000007eb147723e */ /* 0x000fe200000000ff */
[----:B------:R-:W-:Y:S02]  /*87a0*/  FADD.FTZ R125, R125, R122 ;  /* 0x0000007a7d7d7221 */ /* 0x000fe40000010000 */
[----:B------:R-:W-:Y:S02]  /*87b0*/  FADD.FTZ R124, R124, R123 ;  /* 0x0000007b7c7c7221 */ /* 0x000fe40000010000 */
[----:B------:R-:W-:Y:S02]  /*87c0*/  FADD.FTZ R126, R126, R125 ;  /* 0x0000007d7e7e7221 */ /* 0x000fe40000010000 */
[C---:B--2---:R-:W-:Y:S03]  /*87d0*/  HMMA.16816.F32 R4, R68.reuse, R76, R4 ;  /* 0x0000004c4404723c */ /* 0x044fe60000001804 */
[----:B------:R-:W-:Y:S01]  /*87e0*/  FADD.FTZ R127, R127, R124 ;  /* 0x0000007c7f7f7221 */ /* 0x000fe20000010000 */
[----:B------:R-:W-:Y:S02]  /*87f0*/  FADD.FTZ R126, R177, R126 ;  /* 0x0000007eb17e7221 */ /* 0x000fe40000010000 */
[C---:B------:R-:W-:Y:S01]  /*8800*/  HMMA.16816.F32 R8, R68.reuse, R78, R8 ;  /* 0x0000004e4408723c */ /* 0x040fe20000001808 */
[----:B------:R-:W2:Y:S04]  /*8810*/  LDSM.16.MT88.4 R76, [R136+0x9000] ;  /* 0x00900000884c783b */ /* 0x000ea80000004200 */
[----:B------:R-:W-:Y:S01]  /*8820*/  FADD.FTZ R174, R174, R127 ;  /* 0x0000007faeae7221 */ /* 0x000fe20000010000 */
[C---:B---3--:R-:W-:Y:S05]  /*8830*/  HMMA.16816.F32 R12, R68.reuse, R72, R12 ;  /* 0x00000048440c723c */ /* 0x048fea000000180c */
[----:B------:R-:W-:Y:S01]  /*8840*/  FADD.FTZ R175, R175, R126 ;  /* 0x0000007eafaf7221 */ /* 0x000fe20000010000 */
[C---:B------:R-:W-:Y:S01]  /*8850*/  HMMA.16816.F32 R16, R68.reuse, R74, R16 ;  /* 0x0000004a4410723c */ /* 0x040fe20000001810 */
[----:B------:R-:W3:Y:S04]  /*8860*/  LDSM.16.MT88.4 R72, [R140+0xb000] ;  /* 0x00b000008c48783b */ /* 0x000ee80000004200 */
[----:B------:R-:W-:Y:S01]  /*8870*/  FADD.FTZ R179, R179, R174 ;  /* 0x000000aeb3b37221 */ /* 0x000fe20000010000 */
[C---:B-1----:R-:W-:Y:S05]  /*8880*/  HMMA.16816.F32 R20, R68.reuse, R80, R20 ;  /* 0x000000504414723c */ /* 0x042fea0000001814 */
[----:B------:R-:W-:Y:S01]  /*8890*/  FADD.FTZ R175, R176, R175 ;  /* 0x000000afb0af7221 */ /* 0x000fe20000010000 */
[C---:B------:R-:W-:Y:S01]  /*88a0*/  HMMA.16816.F32 R24, R68.reuse, R82, R24 ;  /* 0x000000524418723c */ /* 0x040fe20000001818 */
[----:B------:R-:W1:Y:S04]  /*88b0*/  LDSM.16.MT88.4 R80, [R138+0xb000] ;  /* 0x00b000008a50783b */ /* 0x000e680000004200 */
[----:B------:R-:W-:Y:S01]  /*88c0*/  FADD.FTZ R172, R172, R179 ;  /* 0x000000b3acac7221 */ /* 0x000fe20000010000 */
[----:B------:R-:W-:Y:S05]  /*88d0*/  FADD.FTZ R170, R170, R175 ;  /* 0x000000afaaaa7221 */ /* 0x000fea0000010000 */
[----:B------:R-:W-:Y:S01]  /*88e0*/  FADD.FTZ R171, R113, R172 ;  /* 0x000000ac71ab7221 */ /* 0x000fe20000010000 */
[----:B------:R-:W-:Y:S01]  /*88f0*/  FADD.FTZ R167, R173, R170 ;  /* 0x000000aaada77221 */ /* 0x000fe20000010000 */
[C---:B--2---:R-:W-:Y:S06]  /*8900*/  HMMA.16816.F32 R28, R68.reuse, R76, R28 ;  /* 0x0000004c441c723c */ /* 0x044fec000000181c */
[C---:B------:R-:W-:Y:S01]  /*8910*/  HMMA.16816.F32 R32, R68.reuse, R78, R32 ;  /* 0x0000004e4420723c */ /* 0x040fe20000001820 */
[----:B------:R-:W2:Y:S05]  /*8920*/  LDSM.16.MT88.4 R76, [R137+0xb000] ;  /* 0x00b00000894c783b */ /* 0x000eaa0000004200 */
[C---:B---3--:R-:W-:Y:S06]  /*8930*/  HMMA.16816.F32 R36, R68.reuse, R72, R36 ;  /* 0x000000484424723c */ /* 0x048fec0000001824 */
[C---:B------:R-:W-:Y:S01]  /*8940*/  HMMA.16816.F32 R40, R68.reuse, R74, R40 ;  /* 0x0000004a4428723c */ /* 0x040fe20000001828 */
[----:B------:R-:W3:Y:S05]  /*8950*/  LDSM.16.MT88.4 R72, [R136+0xb000] ;  /* 0x00b000008848783b */ /* 0x000eea0000004200 */
[C---:B-1----:R-:W-:Y:S06]  /*8960*/  HMMA.16816.F32 R44, R68.reuse, R80, R44 ;  /* 0x00000050442c723c */ /* 0x042fec000000182c */
[C---:B------:R-:W-:Y:S06]  /*8970*/  HMMA.16816.F32 R48, R68.reuse, R82, R48 ;  /* 0x000000524430723c */ /* 0x040fec0000001830 */
[C---:B--2---:R-:W-:Y:S06]  /*8980*/  HMMA.16816.F32 R52, R68.reuse, R76, R52 ;  /* 0x0000004c4434723c */ /* 0x044fec0000001834 */
[C---:B------:R-:W-:Y:S01]  /*8990*/  HMMA.16816.F32 R56, R68.reuse, R78, R56 ;  /* 0x0000004e4438723c */ /* 0x040fe20000001838 */
[----:B------:R-:W1:Y:S05]  /*89a0*/  LDSM.16.MT88.4 R76, [R137+0x9800] ;  /* 0x00980000894c783b */ /* 0x000e6a0000004200 */
[C---:B---3--:R-:W-:Y:S06]  /*89b0*/  HMMA.16816.F32 R60, R68.reuse, R72, R60 ;  /* 0x00000048443c723c */ /* 0x048fec000000183c */
[----:B------:R-:W-:Y:S01]  /*89c0*/  HMMA.16816.F32 R64, R68, R74, R64 ;  /* 0x0000004a4440723c */ /* 0x000fe20000001840 */
[----:B------:R-:W2:Y:S05]  /*89d0*/  LDSM.16.MT88.4 R68, [R136+0x9800] ;  /* 0x009800008844783b */ /* 0x000eaa0000004200 */
[C---:B------:R-:W-:Y:S03]  /*89e0*/  HMMA.16816.F32 R96, R100.reuse, R92, R4 ;  /* 0x0000005c6460723c */ /* 0x040fe60000001804 */
[----:B------:R-:W3:Y:S03]  /*89f0*/  LDSM.16.MT88.4 R4, [R140+0xb800] ;  /* 0x00b800008c04783b */ /* 0x000ee60000004200 */
[C---:B------:R-:W-:Y:S05]  /*8a00*/  HMMA.16816.F32 R92, R100.reuse, R94, R8 ;  /* 0x0000005e645c723c */ /* 0x040fea0000001808 */
[----:B------:R-:W4:Y:S01]  /*8a10*/  LDSM.16.MT88.4 R8, [R138+0xb800] ;  /* 0x00b800008a08783b */ /* 0x000f220000004200 */
[C---:B------:R-:W-:Y:S06]  /*8a20*/  HMMA.16816.F32 R88, R100.reuse, R84, R12 ;  /* 0x000000546458723c */ /* 0x040fec000000180c */
[C---:B------:R-:W-:Y:S01]  /*8a30*/  HMMA.16816.F32 R84, R100.reuse, R86, R16 ;  /* 0x000000566454723c */ /* 0x040fe20000001810 */
[----:B------:R-:W5:Y:S05]  /*8a40*/  LDSM.16.MT88.4 R12, [R137+0xb800] ;  /* 0x00b80000890c783b */ /* 0x000f6a0000004200 */
[C---:B-1----:R-:W-:Y:S03]  /*8a50*/  HMMA.16816.F32 R80, R100.reuse, R76, R20 ;  /* 0x0000004c6450723c */ /* 0x042fe60000001814 */
[----:B------:R-:W1:Y:S03]  /*8a60*/  LDSM.16.MT88.4 R16, [R136+0xb800] ;  /* 0x00b800008810783b */ /* 0x000e660000004200 */
[C---:B------:R-:W-:Y:S06]  /*8a70*/  HMMA.16816.F32 R76, R100.reuse, R78, R24 ;  /* 0x0000004e644c723c */ /* 0x040fec0000001818 */
[C---:B--2---:R-:W-:Y:S06]  /*8a80*/  HMMA.16816.F32 R72, R100.reuse, R68, R28 ;  /* 0x000000446448723c */ /* 0x044fec000000181c */
[C---:B------:R-:W-:Y:S06]  /*8a90*/  HMMA.16816.F32 R68, R100.reuse, R70, R32 ;  /* 0x000000466444723c */ /* 0x040fec0000001820 */
[C---:B---3--:R-:W-:Y:S06]  /*8aa0*/  HMMA.16816.F32 R36, R100.reuse, R4, R36 ;  /* 0x000000046424723c */ /* 0x048fec0000001824 */
[C---:B------:R-:W-:Y:S06]  /*8ab0*/  HMMA.16816.F32 R40, R100.reuse, R6, R40 ;  /* 0x000000066428723c */ /* 0x040fec0000001828 */
[C---:B----4-:R-:W-:Y:S06]  /*8ac0*/  HMMA.16816.F32 R44, R100.reuse, R8, R44 ;  /* 0x00000008642c723c */ /* 0x050fec000000182c */
[C---:B------:R-:W-:Y:S06]  /*8ad0*/  HMMA.16816.F32 R48, R100.reuse, R10, R48 ;  /* 0x0000000a6430723c */ /* 0x040fec0000001830 */
[C---:B-----5:R-:W-:Y:S06]  /*8ae0*/  HMMA.16816.F32 R52, R100.reuse, R12, R52 ;  /* 0x0000000c6434723c */ /* 0x060fec0000001834 */
[C---:B------:R-:W-:Y:S06]  /*8af0*/  HMMA.16816.F32 R56, R100.reuse, R14, R56 ;  /* 0x0000000e6438723c */ /* 0x040fec0000001838 */
[C---:B-1----:R-:W-:Y:S06]  /*8b00*/  HMMA.16816.F32 R60, R100.reuse, R16, R60 ;  /* 0x00000010643c723c */ /* 0x042fec000000183c */
[----:B------:R-:W-:Y:S07]  /*8b10*/  HMMA.16816.F32 R64, R100, R18, R64 ;  /* 0x000000126440723c */ /* 0x000fee0000001840 */
[----:B------:R-:W-:Y:S01]  /*8b20*/  MOV R103, R2 ;  /* 0x0000000200677202 */ /* 0x000fe20000000f00 */
[----:B------:R-:W-:Y:S05]  /*8b30*/  @!UPT UIADD3 URZ, URZ, URZ, URZ ;  /* 0x0000003f3f3ff290 */ /* 0x000fea000fffe03f */
[----:B------:R-:W-:Y:S11]  /*8b40*/  @P0 BRA `(.L_x_660) ;  /* 0xffffffdc00c00947 */ /* 0x000ff6000383ffff */
.L_x_659:
[----:B------:R-:W1:Y:S01]  /*8b50*/  SHFL.BFLY PT, R8, R171, 0x2, 0x1f ;  /* 0x0c401f00ab087f89 */ /* 0x000e6200000e0000 */
[----:B------:R-:W-:Y:S01]  /*8b60*/  MOV R6, 0x3f800000 ;  /* 0x3f80000000067802 */ /* 0x000fe20000000f00 */
[----:B------:R-:W2:Y:S01]  /*8b70*/  S2UR UR4, SR_CgaCtaId ;  /* 0x00000000000479c3 */ /* 0x000ea20000008800 */
[----:B------:R-:W-:Y:S01]  /*8b80*/  MOV R7, 0x3f800000 ;  /* 0x3f80000000077802 */ /* 0x000fe20000000f00 */
[----:B------:R-:W3:Y:S01]  /*8b90*/  SHFL.BFLY PT, R0, R167, 0x2, 0x1f ;  /* 0x0c401f00a7007f89 */ /* 0x000ee200000e0000 */
[----:B------:R-:W-:Y:S01]  /*8ba0*/  ISETP.NE.AND P0, PT, R150, -0x1, PT ;  /* 0xffffffff9600780c */ /* 0x000fe20003f05270 */
[----:B------:R-:W-:Y:S01]  /*8bb0*/  UMOV UR5, 0x400 ;  /* 0x0000040000057882 */ /* 0x000fe20000000000 */
[----:B------:R-:W-:Y:S02]  /*8bc0*/  MOV R14, 0x20 ;  /* 0x00000020000e7802 */ /* 0x000fe40000000f00 */
[----:B------:R-:W-:Y:S01]  /*8bd0*/  MOV R13, 0x40 ;  /* 0x00000040000d7802 */ /* 0x000fe20000000f00 */
[----:B-1----:R-:W-:Y:S01]  /*8be0*/  FADD.FTZ R8, R8, R171 ;  /* 0x000000ab08087221 */ /* 0x002fe20000010000 */
[----:B--2---:R-:W-:Y:S01]  /*8bf0*/  ULEA UR4, UR4, UR5, 0x18 ;  /* 0x0000000504047291 */ /* 0x004fe2000f8ec03f */
[----:B---3--:R-:W-:-:S03]  /*8c00*/  FADD.FTZ R9, R0, R167 ;  /* 0x000000a700097221 */ /* 0x008fc60000010000 */
[----:B------:R-:W1:Y:S01]  /*8c10*/  SHFL.BFLY PT, R5, R8, 0x1, 0x1f ;  /* 0x0c201f0008057f89 */ /* 0x000e6200000e0000 */
[----:B------:R-:W2:Y:S03]  /*8c20*/  S2R R0, SR_TID.X ;  /* 0x0000000000007919 */ /* 0x000ea60000002100 */
[----:B------:R-:W3:Y:S01]  /*8c30*/  SHFL.BFLY PT, R4, R9, 0x1, 0x1f ;  /* 0x0c201f0009047f89 */ /* 0x000ee200000e0000 */
[----:B-1----:R-:W-:-:S05]  /*8c40*/  FADD.FTZ R5, R8, R5 ;  /* 0x0000000508057221 */ /* 0x002fca0000010000 */
[----:B------:R-:W-:Y:S01]  /*8c50*/  FSETP.NE.FTZ.AND P4, PT, R5, RZ, PT ;  /* 0x000000ff0500720b */ /* 0x000fe20003f95000 */
[----:B---3--:R-:W-:Y:S01]  /*8c60*/  FADD.FTZ R4, R9, R4 ;  /* 0x0000000409047221 */ /* 0x008fe20000010000 */
[----:B--2---:R-:W-:-:S04]  /*8c70*/  SHF.R.S32.HI R9, RZ, 0x1f, R0 ;  /* 0x0000001fff097819 */ /* 0x004fc80000011400 */
[----:B------:R-:W-:-:S07]  /*8c80*/  FSETP.NE.FTZ.AND P3, PT, R4, RZ, PT ;  /* 0x000000ff0400720b */ /* 0x000fce0003f75000 */
        /* <DEDUP_REMOVED lines=123> */
.L_x_663:
        /* <DEDUP_REMOVED lines=23> */
.L_x_664:
        /* <DEDUP_REMOVED lines=25> */
[----:B------:R-:W4:Y:S02]  /*9740*/  @P0 LDC R16, c[0x0][0x2c0] ;  /* 0x0000b000ff100b82 */ /* 0x000f240000000800 */
[----:B------:R-:W-:Y:S04]  /*9750*/  STS [R23+0x400], R86 ;  /* 0x0004005617007388 */ /* 0x000fe80000000800 */
[----:B------:R-:W-:Y:S02]  /*9760*/  STS [R25], R80 ;  /* 0x0000005019007388 */ /* 0x000fe40000000800 */
[----:B-1----:R-:W1:Y:S01]  /*9770*/  @P2 LDC R6, c[0x0][0x2e4] ;  /* 0x0000b900ff062b82 */ /* 0x002e620000000800 */
[----:B------:R-:W-:Y:S01]  /*9780*/  LOP3.LUT P2, RZ, R9, 0x3, RZ, 0xc0, !PT ;  /* 0x0000000309ff7812 */ /* 0x000fe2000784c0ff */
[----:B------:R-:W-:Y:S01]  /*9790*/  STS [R25+0x400], R82 ;  /* 0x0004005219007388 */ /* 0x000fe20000000800 */
[----:B------:R-:W-:-:S03]  /*97a0*/  IMAD.MOV.U32 R9, RZ, RZ, 0x7f800000 ;  /* 0x7f800000ff097424 */ /* 0x000fc600078e00ff */
[----:B------:R-:W-:Y:S02]  /*97b0*/  STS [R27], R76 ;  /* 0x0000004c1b007388 */ /* 0x000fe40000000800 */
[----:B------:R-:W5:Y:S02]  /*97c0*/  @P0 LDC.64 R18, c[0x0][0x2c0] ;  /* 0x0000b000ff120b82 */ /* 0x000f640000000a00 */
[----:B------:R-:W-:Y:S04]  /*97d0*/  STS [R27+0x400], R78 ;  /* 0x0004004e1b007388 */ /* 0x000fe80000000800 */
[----:B------:R-:W-:Y:S02]  /*97e0*/  STS [R29], R72 ;  /* 0x000000481d007388 */ /* 0x000fe40000000800 */
[----:B------:R-:W4:Y:S01]  /*97f0*/  @P4 LDC R0, c[0x0][0x2e8] ;  /* 0x0000ba00ff004b82 */ /* 0x000f220000000800 */
[----:B------:R-:W-:Y:S01]  /*9800*/  @!P0 IMAD.MOV.U32 R16, RZ, RZ, 0x1 ;  /* 0x00000001ff108424 */ /* 0x000fe200078e00ff */
[----:B------:R-:W-:Y:S04]  /*9810*/  STS [R29+0x400], R74 ;  /* 0x0004004a1d007388 */ /* 0x000fe80000000800 */
[----:B------:R-:W-:Y:S04]  /*9820*/  STS [R13], R68 ;  /* 0x000000440d007388 */ /* 0x000fe80000000800 */
[----:B------:R-:W-:Y:S04]  /*9830*/  STS [R13+0x400], R70 ;  /* 0x000400460d007388 */ /* 0x000fe80000000800 */
[----:B------:R-:W-:Y:S01]  /*9840*/  STS [R15+0x2000], R36 ;  /* 0x002000240f007388 */ /* 0x000fe20000000800 */
[----:B-----5:R-:W-:Y:S01]  /*9850*/  @P0 IMAD R18, R19, R18, RZ ;  /* 0x0000001213120224 */ /* 0x020fe200078e02ff */
[----:B------:R-:W-:-:S02]  /*9860*/  SHF.R.S32.HI R19, RZ, 0x1f, R12 ;  /* 0x0000001fff137819 */ /* 0x000fc4000001140c */
[----:B------:R-:W-:Y:S01]  /*9870*/  STS [R15+0x2400], R38 ;  /* 0x002400260f007388 */ /* 0x000fe20000000800 */
[----:B-1----:R-:W-:Y:S01]  /*9880*/  @!P0 IMAD.MOV.U32 R18, RZ, RZ, R6 ;  /* 0x000000ffff128224 */ /* 0x002fe200078e0006 */
[----:B------:R-:W-:Y:S02]  /*9890*/  LEA.HI R19, R19, R12, RZ, 0x2 ;  /* 0x0000000c13137211 */ /* 0x000fe400078f10ff */
[----:B------:R-:W-:Y:S02]  /*98a0*/  STS [R17+0x2000], R40 ;  /* 0x0020002811007388 */ /* 0x000fe40000000800 */
[----:B------:R-:W-:Y:S02]  /*98b0*/  LOP3.LUT R19, R19, 0xffffffc, RZ, 0xc0, !PT ;  /* 0x0ffffffc13137812 */ /* 0x000fe400078ec0ff */
[----:B------:R1:W-:Y:S02]  /*98c0*/  STS [R17+0x2400], R42 ;  /* 0x0024002a11007388 */ /* 0x0003e40000000800 */
[----:B------:R-:W-:-:S02]  /*98d0*/  IADD3 R12, R12, -R19, RZ ;  /* 0x800000130c0c7210 */ /* 0x000fc40007ffe0ff */
[----:B------:R-:W-:Y:S01]  /*98e0*/  STS [R11+0x2000], R44 ;  /* 0x0020002c0b007388 */ /* 0x000fe20000000800 */
[----:B--2---:R-:W-:Y:S01]  /*98f0*/  @P3 FMUL.FTZ R19, R4, 0.69314718246459960938 ;  /* 0x3f31721804133820 */ /* 0x004fe20000410000 */
[----:B------:R-:W-:Y:S02]  /*9900*/  LEA R153, R12, R153, 0x4 ;  /* 0x000000990c997211 */ /* 0x000fe400078e20ff */
[----:B------:R2:W-:Y:S04]  /*9910*/  STS [R11+0x2400], R46 ;  /* 0x0024002e0b007388 */ /* 0x0005e80000000800 */
[----:B------:R-:W-:Y:S04]  /*9920*/  STS [R23+0x2000], R48 ;  /* 0x0020003017007388 */ /* 0x000fe80000000800 */
[----:B------:R-:W-:Y:S04]  /*9930*/  STS [R23+0x2400], R50 ;  /* 0x0024003217007388 */ /* 0x000fe80000000800 */
[----:B------:R-:W-:Y:S04]  /*9940*/  STS [R25+0x2000], R52 ;  /* 0x0020003419007388 */ /* 0x000fe80000000800 */
[----:B------:R-:W-:Y:S01]  /*9950*/  STS [R25+0x2400], R54 ;  /* 0x0024003619007388 */ /* 0x000fe20000000800 */
[----:B-1----:R-:W-:-:S02]  /*9960*/  @P0 IMAD.MOV.U32 R17, RZ, RZ, 0x1 ;  /* 0x00000001ff110424 */ /* 0x002fc400078e00ff */
[----:B---3--:R-:W-:Y:S01]  /*9970*/  @!P0 IMAD R17, R6, R31, RZ ;  /* 0x0000001f06118224 */ /* 0x008fe200078e02ff */
[----:B------:R-:W-:Y:S04]  /*9980*/  STS [R27+0x2000], R56 ;  /* 0x002000381b007388 */ /* 0x000fe80000000800 */
[----:B------:R-:W-:Y:S04]  /*9990*/  STS [R27+0x2400], R58 ;  /* 0x0024003a1b007388 */ /* 0x000fe80000000800 */
[----:B------:R-:W-:Y:S04]  /*99a0*/  STS [R29+0x2000], R60 ;  /* 0x0020003c1d007388 */ /* 0x000fe80000000800 */
[----:B------:R-:W-:Y:S04]  /*99b0*/  STS [R29+0x2400], R62 ;  /* 0x0024003e1d007388 */ /* 0x000fe80000000800 */
[----:B------:R-:W-:Y:S04]  /*99c0*/  STS [R13+0x2000], R64 ;  /* 0x002000400d007388 */ /* 0x000fe80000000800 */
[----:B------:R1:W-:Y:S01]  /*99d0*/  STS [R13+0x2400], R66 ;  /* 0x002400420d007388 */ /* 0x0003e20000000800 */
[----:B------:R-:W-:Y:S06]  /*99e0*/  BAR.SYNC.DEFER_BLOCKING 0x0 ;  /* 0x0000000000007b1d */ /* 0x000fec0000010000 */
[----:B------:R-:W3:Y:S01]  /*99f0*/  S2R R14, SR_CTAID.Y ;  /* 0x00000000000e7919 */ /* 0x000ee20000002600 */
[----:B------:R-:W5:Y:S01]  /*9a00*/  S2R R8, SR_TID.X ;  /* 0x0000000000087919 */ /* 0x000f620000002100 */
[----:B------:R-:W4:Y:S01]  /*9a10*/  S2R R15, SR_CTAID.X ;  /* 0x00000000000f7919 */ /* 0x000f220000002500 */
[----:B--2---:R-:W2:Y:S01]  /*9a20*/  S2R R11, SR_CTAID.Z ;  /* 0x00000000000b7919 */ /* 0x004ea20000002700 */
[----:B-1----:R-:W1:Y:S01]  /*9a30*/  @P3 LDC R13, c[0x0][0x2e8] ;  /* 0x0000ba00ff0d3b82 */ /* 0x002e620000000800 */
[----:B------:R1:W1:Y:S04]  /*9a40*/  LDS.128 R36, [R151+0x1800] ;  /* 0x0018000097247984 */ /* 0x0002680000000c00 */
[----:B------:R1:W1:Y:S01]  /*9a50*/  LDS.128 R32, [R151+0x3800] ;  /* 0x0038000097207984 */ /* 0x0002620000000c00 */
[----:B---3--:R-:W-:Y:S01]  /*9a60*/  IMAD R14, R14, R17, RZ ;  /* 0x000000110e0e7224 */ /* 0x008fe200078e02ff */
[----:B-----5:R-:W-:-:S04]  /*9a70*/  SHF.R.S32.HI R17, RZ, 0x1f, R8 ;  /* 0x0000001fff117819 */ /* 0x020fc80000011408 */
[----:B------:R-:W-:Y:S01]  /*9a80*/  SEL R14, R14, RZ, !P5 ;  /* 0x000000ff0e0e7207 */ /* 0x000fe20006800000 */
[----:B----4-:R-:W-:Y:S01]  /*9a90*/  IMAD R6, R15, R16, RZ ;  /* 0x000000100f067224 */ /* 0x010fe200078e02ff */
[----:B------:R-:W-:-:S03]  /*9aa0*/  LEA.HI R8, R17, R8, RZ, 0x3 ;  /* 0x0000000811087211 */ /* 0x000fc600078f18ff */
[----:B--2---:R-:W-:Y:S01]  /*9ab0*/  IMAD R17, R11, R18, R14 ;  /* 0x000000120b117224 */ /* 0x004fe200078e020e */
[----:B------:R-:W-:Y:S01]  /*9ac0*/  SHF.L.U32 R14, R6, 0x6, RZ ;  /* 0x00000006060e7819 */ /* 0x000fe200000006ff */
[----:B------:R-:W-:Y:S01]  /*9ad0*/  @P4 FMUL.FTZ R18, R5, 0.69314718246459960938 ;  /* 0x3f31721805124820 */ /* 0x000fe20000410000 */
[----:B------:R-:W-:Y:S02]  /*9ae0*/  IMAD.MOV.U32 R6, RZ, RZ, 0x7f800000 ;  /* 0x7f800000ff067424 */ /* 0x000fe400078e00ff */
[----:B-1----:R-:W-:Y:S01]  /*9af0*/  @P3 FFMA.FTZ R6, R2, R13, R19 ;  /* 0x0000000d02063223 */ /* 0x002fe20000010013 */
        /* <DEDUP_REMOVED lines=24> */
.L_x_666:
[----:B------:R-:W-:Y:S05]  /*9c80*/  BSYNC B0 ;  /* 0x0000000000007941 */ /* 0x000fea0003800000 */
.L_x_665:
[----:B------:R-:W-:Y:S01]  /*9c90*/  SHF.R.S32.HI R8, RZ, 0x3, R8 ;  /* 0x00000003ff087819 */ /* 0x000fe20000011408 */
[----:B------:R-:W-:Y:S01]  /*9ca0*/  ULDC.64 UR4, c[0x0][0x2a0] ;  /* 0x0000a80000047ab9 */ /* 0x000fe20000000a00 */
[----:B------:R-:W-:Y:S01]  /*9cb0*/  IADD3 R12, P0, R158, R10, RZ ;  /* 0x0000000a9e0c7210 */ /* 0x000fe20007f1e0ff */
[----:B------:R-:W-:Y:S01]  /*9cc0*/  BSSY B0, `(.L_x_667) ;  /* 0x000001c000007945 */ /* 0x000fe20003800000 */
[----:B-1----:R-:W-:Y:S01]  /*9cd0*/  SHF.R.S32.HI R3, RZ, 0x1f, R11 ;  /* 0x0000001fff037819 */ /* 0x002fe2000001140b */
[C---:B------:R-:W-:Y:S01]  /*9ce0*/  VIADD R2, R8.reuse, 0x10 ;  /* 0x0000001008027836 */ /* 0x040fe20000000000 */
[CC--:B------:R-:W-:Y:S01]  /*9cf0*/  ISETP.GE.AND P3, PT, R8.reuse, R147.reuse, PT ;  /* 0x000000930800720c */ /* 0x0c0fe20003f66270 */
[----:B------:R-:W-:Y:S01]  /*9d00*/  IMAD.X R13, R159, 0x1, R7, P0 ;  /* 0x000000019f0d7824 */ /* 0x000fe200000e0607 */
[C---:B------:R-:W-:Y:S01]  /*9d10*/  IADD3 R0, R8.reuse, 0x20, RZ ;  /* 0x0000002008007810 */ /* 0x040fe20007ffe0ff */
[----:B------:R-:W-:Y:S01]  /*9d20*/  VIADD R8, R8, 0x30 ;  /* 0x0000003008087836 */ /* 0x000fe20000000000 */
[-C--:B------:R-:W-:Y:S01]  /*9d30*/  ISETP.GE.AND P2, PT, R2, R147.reuse, PT ;  /* 0x000000930200720c */ /* 0x080fe20003f46270 */
[----:B------:R-:W-:Y:S01]  /*9d40*/  IMAD R2, R3, UR4, RZ ;  /* 0x0000000403027c24 */ /* 0x000fe2000f8e02ff */
[----:B------:R1:W2:Y:S01]  /*9d50*/  LDS.128 R4, [R151+0x2000] ;  /* 0x0020000097047984 */ /* 0x0002a20000000c00 */
[----:B------:R-:W-:Y:S01]  /*9d60*/  IMAD.WIDE.U32 R12, R11, UR4, R12 ;  /* 0x000000040b0c7c25 */ /* 0x000fe2000f8e000c */
[----:B------:R-:W-:-:S02]  /*9d70*/  ISETP.GE.AND P0, PT, R8, R147, PT ;  /* 0x000000930800720c */ /* 0x000fc40003f06270 */
[----:B------:R-:W-:Y:S01]  /*9d80*/  ISETP.GE.AND P1, PT, R0, R147, PT ;  /* 0x000000930000720c */ /* 0x000fe20003f26270 */
[----:B------:R-:W-:Y:S02]  /*9d90*/  IMAD R15, R11, UR5, R2 ;  /* 0x000000050b0f7c24 */ /* 0x000fe4000f8e0202 */
[----:B------:R1:W3:Y:S03]  /*9da0*/  LDS.128 R8, [R151] ;  /* 0x0000000097087984 */ /* 0x0002e60000000c00 */
[----:B------:R-:W-:Y:S01]  /*9db0*/  IADD3 R15, R13, R15, RZ ;  /* 0x0000000f0d0f7210 */ /* 0x000fe20007ffe0ff */
        /* <DEDUP_REMOVED lines=12> */
.L_x_668:
[----:B------:R-:W-:Y:S05]  /*9e80*/  BSYNC B0 ;  /* 0x0000000000007941 */ /* 0x000fea0003800000 */
.L_x_667:
        /* <DEDUP_REMOVED lines=18> */
.L_x_670:
[----:B------:R-:W-:Y:S05]  /*9fb0*/  BSYNC B0 ;  /* 0x0000000000007941 */ /* 0x000fea0003800000 */
.L_x_669:
        /* <DEDUP_REMOVED lines=18> */
.L_x_672:
[----:B------:R-:W-:Y:S05]  /*a0e0*/  BSYNC B0 ;  /* 0x0000000000007941 */ /* 0x000fea0003800000 */
.L_x_671:
        /* <DEDUP_REMOVED lines=16> */
.L_x_652:
        /* <DEDUP_REMOVED lines=24> */
[----:B-1----:R-:W-:Y:S01]  /*a370*/  @P4 IMAD.WIDE.U32 R14, R150, R6, RZ ;  /* 0x00000006960e4225 */ /* 0x002fe200078e00ff */
[----:B------:R-:W-:Y:S02]  /*a380*/  SHF.R.S32.HI R6, RZ, 0x1f, R32 ;  /* 0x0000001fff067819 */ /* 0x000fe40000011420 */
[----:B------:R-:W1:Y:S01]  /*a390*/  @P1 LDC.64 R2, c[0x0][0x2c0] ;  /* 0x0000b000ff021b82 */ /* 0x000e620000000a00 */
[----:B------:R-:W-:Y:S02]  /*a3a0*/  IMAD.SHL.U32 R13, R13, 0x8, RZ ;  /* 0x000000080d0d7824 */ /* 0x000fe400078e00ff */
[----:B------:R-:W-:-:S02]  /*a3b0*/  @!P4 IMAD.MOV.U32 R14, RZ, RZ, R16 ;  /* 0x000000ffff0ec224 */ /* 0x000fc400078e0010 */
[----:B------:R-:W-:Y:S02]  /*a3c0*/  @P4 IMAD R7, R150, R7, R15 ;  /* 0x0000000796074224 */ /* 0x000fe400078e020f */
[----:B------:R-:W-:Y:S01]  /*a3d0*/  @!P4 IMAD.IADD R7, R17, 0x1, R5 ;  /* 0x000000011107c824 */ /* 0x000fe200078e0205 */
[----:B--2---:R-:W3:Y:S01]  /*a3e0*/  @P2 LDC R10, c[0x0][0x2e4] ;  /* 0x0000b900ff0a2b82 */ /* 0x004ee20000000800 */
[C---:B------:R-:W-:Y:S01]  /*a3f0*/  IADD3 R14, P2, R13.reuse, R14, RZ ;  /* 0x0000000e0d0e7210 */ /* 0x040fe20007f5e0ff */
[----:B------:R-:W-:Y:S01]  /*a400*/  @P1 IMAD.MOV.U32 R5, RZ, RZ, 0x1 ;  /* 0x00000001ff051424 */ /* 0x000fe200078e00ff */
[----:B------:R-:W-:Y:S02]  /*a410*/  ISETP.GE.AND P4, PT, R12, R152, PT ;  /* 0x000000980c00720c */ /* 0x000fe40003f86270 */
[----:B------:R-:W-:Y:S02]  /*a420*/  CS2R R16, SRZ ;  /* 0x0000000000107805 */ /* 0x000fe4000001ff00 */
[----:B------:R-:W-:Y:S01]  /*a430*/  LEA.HI.X.SX32 R15, R13, R7, 0x1, P2 ;  /* 0x000000070d0f7211 */ /* 0x000fe200010f0eff */
[----:B------:R-:W-:Y:S01]  /*a440*/  IMAD R7, R6, UR4, RZ ;  /* 0x0000000406077c24 */ /* 0x000fe2000f8e02ff */
[----:B------:R-:W-:Y:S01]  /*a450*/  SHF.R.S32.HI R13, RZ, 0x1f, R12 ;  /* 0x0000001fff0d7819 */ /* 0x000fe2000001140c */
[----:B------:R-:W2:Y:S02]  /*a460*/  @!P0 LDC R11, c[0x0][0x2c4] ;  /* 0x0000b100ff0b8b82 */ /* 0x000ea40000000800 */
[----:B------:R-:W-:-:S02]  /*a470*/  IMAD R0, R32, UR5, R7 ;  /* 0x0000000520007c24 */ /* 0x000fc4000f8e0207 */
[----:B------:R-:W-:Y:S02]  /*a480*/  VIADD R7, R12, 0x20 ;  /* 0x000000200c077836 */ /* 0x000fe40000000000 */
[----:B------:R-:W-:Y:S02]  /*a490*/  IMAD.WIDE.U32 R14, R32, UR4, R14 ;  /* 0x00000004200e7c25 */ /* 0x000fe4000f8e000e */
[----:B------:R-:W4:Y:S01]  /*a4a0*/  @P1 LDC R4, c[0x0][0x2c0] ;  /* 0x0000b000ff041b82 */ /* 0x000f220000000800 */
[----:B------:R-:W-:Y:S01]  /*a4b0*/  ISETP.GE.AND P2, PT, R7, R152, PT ;  /* 0x000000980700720c */ /* 0x000fe20003f46270 */
[----:B-1----:R-:W-:Y:S02]  /*a4c0*/  @P1 IMAD R3, R3, R2, RZ ;  /* 0x0000000203031224 */ /* 0x002fe400078e02ff */
[----:B------:R-:W-:Y:S02]  /*a4d0*/  IMAD.IADD R19, R0, 0x1, R15 ;  /* 0x0000000100137824 */ /* 0x000fe400078e020f */
[----:B---3--:R-:W-:-:S02]  /*a4e0*/  @!P1 IMAD R5, R10, R9, RZ ;  /* 0x000000090a059224 */ /* 0x008fc400078e02ff */
[----:B------:R-:W-:Y:S02]  /*a4f0*/  VIADD R9, R12, 0x10 ;  /* 0x000000100c097836 */ /* 0x000fe40000000000 */
[----:B------:R-:W-:Y:S01]  /*a500*/  IMAD R2, R8, R5, RZ ;  /* 0x0000000508027224 */ /* 0x000fe200078e02ff */
[----:B------:R-:W-:Y:S01]  /*a510*/  IADD3 R5, R12, 0x30, RZ ;  /* 0x000000300c057810 */ /* 0x000fe20007ffe0ff */
[----:B------:R-:W-:Y:S02]  /*a520*/  @!P1 IMAD.MOV.U32 R3, RZ, RZ, R10 ;  /* 0x000000ffff039224 */ /* 0x000fe400078e000a */
[----:B--2---:R-:W-:Y:S01]  /*a530*/  @!P3 IMAD R150, R8, R11, RZ ;  /* 0x0000000b0896b224 */ /* 0x004fe200078e02ff */
[----:B------:R-:W-:Y:S01]  /*a540*/  LOP3.LUT P3, RZ, R126, 0x7, RZ, 0xc0, !PT ;  /* 0x000000077eff7812 */ /* 0x000fe2000786c0ff */
[----:B------:R-:W-:Y:S01]  /*a550*/  IMAD.WIDE R10, R161, 0x40, R12 ;  /* 0x00000040a10a7825 */ /* 0x000fe200078e020c */
[----:B------:R-:W-:Y:S02]  /*a560*/  SEL R2, R2, RZ, P0 ;  /* 0x000000ff02027207 */ /* 0x000fe40000000000 */
[--C-:B------:R-:W-:Y:S01]  /*a570*/  @!P0 SHF.R.S32.HI R17, RZ, 0x1f, R150.reuse ;  /* 0x0000001fff118819 */ /* 0x100fe20000011496 */
[----:B------:R-:W-:Y:S01]  /*a580*/  @!P0 IMAD.MOV.U32 R16, RZ, RZ, R150 ;  /* 0x000000ffff108224 */ /* 0x000fe200078e0096 */
[-C--:B------:R-:W-:Y:S01]  /*a590*/  ISETP.GE.OR P6, PT, R12, R152.reuse, P3 ;  /* 0x000000980c00720c */ /* 0x080fe20001fc6670 */
[----:B------:R-:W-:Y:S01]  /*a5a0*/  @!P1 IMAD.MOV.U32 R4, RZ, RZ, 0x1 ;  /* 0x00000001ff049424 */ /* 0x000fe200078e00ff */
[----:B------:R-:W-:-:S02]  /*a5b0*/  ISETP.GE.AND P1, PT, R9, R152, PT ;  /* 0x000000980900720c */ /* 0x000fc40003f26270 */
[-C--:B------:R-:W-:Y:S02]  /*a5c0*/  ISETP.GE.AND P0, PT, R5, R152.reuse, PT ;  /* 0x000000980500720c */ /* 0x080fe40003f06270 */
[----:B------:R-:W-:Y:S01]  /*a5d0*/  ISETP.GE.OR P5, PT, R9, R152, P3 ;  /* 0x000000980900720c */ /* 0x000fe20001fa6670 */
[----:B----4-:R-:W-:-:S12]  /*a5e0*/  @P4 BRA `(.L_x_674) ;  /* 0x00000000002c4947 */ /* 0x010fd80003800000 */
        /* <DEDUP_REMOVED lines=11> */
.L_x_674:
[----:B------:R-:W-:Y:S05]  /*a6a0*/  BSYNC B0 ;  /* 0x0000000000007941 */ /* 0x000fea0003800000 */
.L_x_673:
        /* <DEDUP_REMOVED lines=8> */
[----:B-1----:R-:W-:Y:S01]  /*a730*/  MOV R23, R19 ;  /* 0x0000001300177202 */ /* 0x002fe20000000f00 */
        /* <DEDUP_REMOVED lines=11> */
.L_x_676:
[----:B------:R-:W-:Y:S05]  /*a7f0*/  BSYNC B0 ;  /* 0x0000000000007941 */ /* 0x000fea0003800000 */
.L_x_675:
[----:B------:R-:W-:Y:S04]  /*a800*/  BSSY B0, `(.L_x_677) ;  /* 0x0000010000007945 */ /* 0x000fe80003800000 */
[----:B------:R-:W-:Y:S05]  /*a810*/  @P2 BRA `(.L_x_678) ;  /* 0x0000000000382947 */ /* 0x000fea0003800000 */
[----:B--2---:R-:W-:Y:S01]  /*a820*/  IADD3 R21, P1, R10, 0x20, RZ ;  /* 0x000000200a157810 */ /* 0x004fe20007f3e0ff */
        /* <DEDUP_REMOVED lines=13> */
.L_x_678:
[----:B------:R-:W-:Y:S05]  /*a900*/  BSYNC B0 ;  /* 0x0000000000007941 */ /* 0x000fea0003800000 */
.L_x_677:
[----:B------:R-:W-:Y:S01]  /*a910*/  BSSY B0, `(.L_x_679) ;  /* 0x0000012000007945 */ /* 0x000fe20003800000 */
[----:B------:R-:W-:Y:S02]  /*a920*/  IADD3 R0, P2, P1, R131, R16, R3 ;  /* 0x0000001083007210 */ /* 0x000fe4000795e003 */
[----:B------:R-:W-:Y:S02]  /*a930*/  SHF.R.S32.HI R131, RZ, 0x1f, R131 ;  /* 0x0000001fff837819 */ /* 0x000fe40000011483 */
[----:B------:R-:W-:Y:S01]  /*a940*/  SHF.R.S32.HI R3, RZ, 0x1f, R3 ;  /* 0x0000001fff037819 */ /* 0x000fe20000011403 */
[----:B------:R-:W-:Y:S05]  /*a950*/  @P0 BRA `(.L_x_680) ;  /* 0x0000000000340947 */ /* 0x000fea0003800000 */
[----:B------:R-:W-:Y:S01]  /*a960*/  IADD3 R2, P0, R10, 0x30, RZ ;  /* 0x000000300a027810 */ /* 0x000fe20007f1e0ff */
[----:B------:R-:W-:Y:S01]  /*a970*/  ULDC.64 UR4, c[0x0][0x298] ;  /* 0x0000a60000047ab9 */ /* 0x000fe20000000a00 */
[----:B------:R-:W-:Y:S02]  /*a980*/  MOV R15, R19 ;  /* 0x00000013000f7202 */ /* 0x000fe40000000f00 */
[----:B------:R-:W-:Y:S01]  /*a990*/  IADD3.X R11, RZ, R11, RZ, P0, !PT ;  /* 0x0000000bff0b7210 */ /* 0x000fe200007fe4ff */
        /* <DEDUP_REMOVED lines=9> */
.L_x_680:
[----:B------:R-:W-:Y:S05]  /*aa30*/  BSYNC B0 ;  /* 0x0000000000007941 */ /* 0x000fea0003800000 */
.L_x_679:
[----:B------:R-:W-:Y:S01]  /*aa40*/  BSSY B0, `(.L_x_681) ;  /* 0x000000b000007945 */ /* 0x000fe20003800000 */
[----:B------:R-:W-:-:S03]  /*aa50*/  IADD3.X R3, R131, R17, R3, P2, P1 ;  /* 0x0000001183037210 */ /* 0x000fc600017e2403 */
[----:B------:R-:W-:Y:S05]  /*aa60*/  @P6 BRA `(.L_x_682) ;  /* 0x0000000000206947 */ /* 0x000fea0003800000 */
[----:B------:R-:W-:Y:S01]  /*aa70*/  IMAD R2, R12, R4, RZ ;  /* 0x000000040c027224 */ /* 0x000fe200078e02ff */
[----:B------:R-:W-:Y:S01]  /*aa80*/  ULDC.64 UR4, c[0x0][0x2b0] ;  /* 0x0000ac0000047ab9 */ /* 0x000fe20000000a00 */
[----:B------:R-:W-:-:S03]  /*aa90*/  IMAD.MOV.U32 R13, RZ, RZ, 0x7f800000 ;  /* 0x7f800000ff0d7424 */ /* 0x000fc600078e00ff */
[----:B----4-:R-:W-:-:S04]  /*aaa0*/  IADD3 R11, P0, R2, R0, RZ ;  /* 0x00000000020b7210 */ /* 0x010fc80007f1e0ff */
[----:B------:R-:W-:Y:S02]  /*aab0*/  LEA.HI.X.SX32 R2, R2, R3, 0x1, P0 ;  /* 0x0000000302027211 */ /* 0x000fe400000f0eff */
[----:B------:R-:W-:-:S04]  /*aac0*/  LEA R10, P0, R11, UR4, 0x2 ;  /* 0x000000040b0a7c11 */ /* 0x000fc8000f8010ff */
[----:B------:R-:W-:-:S05]  /*aad0*/  LEA.HI.X R11, R11, UR5, R2, 0x2, P0 ;  /* 0x000000050b0b7c11 */ /* 0x000fca00080f1402 */
[----:B------:R4:W-:Y:S04]  /*aae0*/  STG.E desc[UR12][R10.64], R13 ;  /* 0x0000000d0a007986 */ /* 0x0009e8000c10190c */
.L_x_682:
[----:B------:R-:W-:Y:S05]  /*aaf0*/  BSYNC B0 ;  /* 0x0000000000007941 */ /* 0x000fea0003800000 */
.L_x_681:
[----:B------:R-:W-:Y:S04]  /*ab00*/  BSSY B0, `(.L_x_683) ;  /* 0x000000a000007945 */ /* 0x000fe80003800000 */
[----:B------:R-:W-:Y:S05]  /*ab10*/  @P5 BRA `(.L_x_684) ;  /* 0x0000000000205947 */ /* 0x000fea0003800000 */
[----:B------:R-:W-:Y:S01]  /*ab20*/  IMAD R2, R9, R4, RZ ;  /* 0x0000000409027224 */ /* 0x000fe200078e02ff */
[----:B------:R-:W-:Y:S01]  /*ab30*/  ULDC.64 UR4, c[0x0][0x2b0] ;  /* 0x0000ac0000047ab9 */ /* 0x000fe20000000a00 */
[----:B----4-:R-:W-:-:S03]  /*ab40*/  IMAD.MOV.U32 R11, RZ, RZ, 0x7f800000 ;  /* 0x7f800000ff0b7424 */ /* 0x010fc600078e00ff */
[----:B------:R-:W-:-:S04]  /*ab50*/  IADD3 R9, P0, R2, R0, RZ ;  /* 0x0000000002097210 */ /* 0x000fc80007f1e0ff */
[----:B------:R-:W-:Y:S02]  /*ab60*/  LEA.HI.X.SX32 R2, R2, R3, 0x1, P0 ;  /* 0x0000000302027211 */ /* 0x000fe400000f0eff */
[----:B------:R-:W-:-:S04]  /*ab70*/  LEA R8, P0, R9, UR4, 0x2 ;  /* 0x0000000409087c11 */ /* 0x000fc8000f8010ff */
[----:B------:R-:W-:-:S05]  /*ab80*/  LEA.HI.X R9, R9, UR5, R2, 0x2, P0 ;  /* 0x0000000509097c11 */ /* 0x000fca00080f1402 */
[----:B------:R4:W-:Y:S04]  /*ab90*/  STG.E desc[UR12][R8.64], R11 ;  /* 0x0000000b08007986 */ /* 0x0009e8000c10190c */
.L_x_684:
[----:B------:R-:W-:Y:S05]  /*aba0*/  BSYNC B0 ;  /* 0x0000000000007941 */ /* 0x000fea0003800000 */
.L_x_683:
        /* <DEDUP_REMOVED lines=10> */
.L_x_686:
[----:B------:R-:W-:Y:S05]  /*ac50*/  BSYNC B0 ;  /* 0x0000000000007941 */ /* 0x000fea0003800000 */
.L_x_685:
[----:B------:R-:W-:Y:S05]  /*ac60*/  @P3 EXIT ;  /* 0x000000000000394d */ /* 0x000fea0003800000 */
[----:B------:R-:W-:Y:S01]  /*ac70*/  IMAD R4, R5, R4, RZ ;  /* 0x0000000405047224 */ /* 0x000fe200078e02ff */
        /* <DEDUP_REMOVED lines=8> */
.L_x_687:
        /* <DEDUP_REMOVED lines=16> */
.L_x_1748:


//--------------------- .text._ZN5flash16flash_fwd_kernelI23Flash_fwd_kernel_traitsILi128ELi64ELi64ELi4ELb0ELb0EN7cutlass6half_tE19Flash_kernel_traitsILi128ELi64ELi64ELi4ES3_EELb0ELb1ELb0ELb0ELb0ELb0ELb0ELb0EEEvNS_16Flash_fwd_paramsE --------------------------
	.section	.text._ZN5flash16flash_fwd_kernelI23Flash_fwd_kernel_traitsILi128ELi64ELi64ELi4ELb0ELb0EN7cutlass6half_tE19Flash_kernel_traitsILi128ELi64ELi64ELi4ES3_EELb0ELb1ELb0ELb0ELb0ELb0ELb0ELb0EEEvNS_16Flash_fwd_paramsE,"ax",@progbits
	.align	128
        .global         _ZN5flash16flash_fwd_kernelI23Flash_fwd_kernel_traitsILi128ELi64ELi64ELi4ELb0ELb0EN7cutlass6half_tE19Flash_kernel_traitsILi128ELi64ELi64ELi4ES3_EELb0ELb1ELb0ELb0ELb0ELb0ELb0ELb0EEEvNS_16Flash_fwd_paramsE
        .type           _ZN5flash16flash_fwd_kernelI23Flash_fwd_kernel_traitsILi128ELi64ELi64ELi4ELb0ELb0EN7cutlass6half_tE19Flash_kernel_traitsILi128ELi64ELi64ELi4ES3_EELb0ELb1ELb0ELb0ELb0ELb0ELb0ELb0EEEvNS_16Flash_fwd_paramsE,@function
        .size           _ZN5flash16flash_fwd_kernelI23Flash_fwd_kernel_traitsILi128ELi64ELi64ELi4ELb0ELb0EN7cutlass6half_tE19Flash_kernel_traitsILi128ELi64ELi64ELi4ES3_EELb0ELb1ELb0ELb0ELb0ELb0ELb0ELb0EEEvNS_16Flash_fwd_paramsE,(.L_x_1749 - _ZN5flash16flash_fwd_kernelI23Flash_fwd_kernel_traitsILi128ELi64ELi64ELi4ELb0ELb0EN7cutlass6half_tE19Flash_kernel_traitsILi128ELi64ELi64ELi4ES3_EELb0ELb1ELb0ELb0ELb0ELb0ELb0ELb0EEEvNS_16Flash_fwd_paramsE)
        .other          _ZN5flash16flash_fwd_kernelI23Flash_fwd_kernel_traitsILi128ELi64ELi64ELi4ELb0ELb0EN7cutlass6half_tE19Flash_kernel_traitsILi128ELi64ELi64ELi4ES3_EELb0ELb1ELb0ELb0ELb0ELb0ELb0ELb0EEEvNS_16Flash_fwd_paramsE,@"STO_CUDA_ENTRY STV_DEFAULT"
_ZN5flash16flash_fwd_kernelI23Flash_fwd_kernel_traitsILi128ELi64ELi64ELi4ELb0ELb0EN7cutlass6half_tE19Flash_kernel_traitsILi128ELi64ELi64ELi4ES3_EELb0ELb1ELb0ELb0ELb0ELb0ELb0ELb0EEEvNS_16Flash_fwd_paramsE:
.text._ZN5flash16flash_fwd_kernelI23Flash_fwd_kernel_traitsILi128ELi64ELi64ELi4ELb0ELb0EN7cutlass6half_tE19Flash_kernel_traitsILi128ELi64ELi64ELi4ES3_EELb0ELb1ELb0ELb0ELb0ELb0ELb0ELb0EEEvNS_16Flash_fwd_paramsE:
        /* <DEDUP_REMOVED lines=27> */
[----:B------:R-:W3:Y:S08]  /*01b0*/  S2R R27, SR_CTAID.Z ;  /* 0x00000000001b7919 */ /* 0x000ef00000002700 */
        /* <DEDUP_REMOVED lines=10> */
.L_x_688:
[----:B------:R-:W1:Y:S02]  /*0260*/  LDC R5, c[0x0][0x2c8] ;  /* 0x0000b200ff057b82 */ /* 0x000e640000000800 */
.L_x_689:
[----:B------:R-:W3:Y:S02]  /*0270*/  LDC.64 R2, c[0x0][0x308] ;  /* 0x0000c200ff027b82 */ /* 0x000ee40000000a00 */
[----:B---3--:R-:W-:-:S04]  /*0280*/  ISETP.NE.U32.AND P1, PT, R2, RZ, PT ;  /* 0x000000ff0200720c */ /* 0x008fc80003f25070 */
[----:B------:R-:W-:-:S13]  /*0290*/  ISETP.NE.AND.EX P1, PT, R3, RZ, PT, P1 ;  /* 0x000000ff0300720c */ /* 0x000fda0003f25310 */
[----:B------:R-:W2:Y:S01]  /*02a0*/  @P1 LDC.64 R2, c[0x0][0x308] ;  /* 0x0000c200ff021b82 */ /* 0x000ea20000000a00 */
[----:B------:R-:W-:-:S07]  /*02b0*/  IMAD.SHL.U32 R90, R177, 0x40, RZ ;  /* 0x00000040b15a7824 */ /* 0x000fce00078e00ff */
[----:B------:R-:W3:Y:S01]  /*02c0*/  @!P1 LDC R0, c[0x0][0x2cc] ;  /* 0x0000b300ff009b82 */ /* 0x000ee20000000800 */
[----:B--2---:R-:W-:-:S07]  /*02d0*/  @P1 IMAD.WIDE R8, R4, 0x4, R2 ;  /* 0x0000000404081825 */ /* 0x004fce00078e0202 */
[----:B------:R-:W2:Y:S01]  /*02e0*/  @!P1 LDC.64 R2, c[0x0][0x318] ;  /* 0x0000c600ff029b82 */ /* 0x000ea20000000a00 */
[----:B------:R1:W5:Y:S01]  /*02f0*/  @P1 LDG.E R9, desc[UR8][R8.64] ;  /* 0x0000000808091981 */ /* 0x000362000c1e1900 */
[----:B----4-:R-:W-:-:S13]  /*0300*/  ISETP.GT.AND P0, PT, R169, R90, PT ;  /* 0x0000005aa900720c */ /* 0x010fda0003f04270 */
[----:B---3--:R-:W-:Y:S05]  /*0310*/  @!P0 EXIT ;  /* 0x000000000000894d */ /* 0x008fea0003800000 */
[----:B------:R-:W3:Y:S01]  /*0320*/  LDC R91, c[0x0][0x398] ;  /* 0x0000e600ff5b7b82 */ /* 0x000ee20000000800 */
[----:B--2---:R-:W-:Y:S01]  /*0330*/  @!P1 ISETP.NE.U32.AND P0, PT, R2, RZ, PT ;  /* 0x000000ff0200920c */ /* 0x004fe20003f05070 */
[----:B-----5:R-:W-:Y:S01]  /*0340*/  @P1 IMAD.IADD R84, R9, 0x1, -R6 ;  /* 0x0000000109541824 */ /* 0x020fe200078e0a06 */
[----:B------:R-:W2:Y:S02]  /*0350*/  S2R R88, SR_TID.X ;  /* 0x0000000000587919 */ /* 0x000ea40000002100 */
[----:B------:R-:W-:Y:S02]  /*0360*/  @!P1 ISETP.NE.AND.EX P0, PT, R3, RZ, PT, P0 ;  /* 0x000000ff0300920c */ /* 0x000fe40003f05300 */
[----:B------:R-:W-:Y:S02]  /*0370*/  IADD3 R3, -R169, 0x7f, R90 ;  /* 0x0000007fa9037810 */ /* 0x000fe40007ffe15a */
[----:B------:R-:W-:-:S04]  /*0380*/  @!P1 SEL R0, R0, RZ, P0 ;  /* 0x000000ff00009207 */ /* 0x000fc80000000000 */
[----:B-1----:R-:W-:-:S05]  /*0390*/  @!P1 IADD3 R84, R0, R5, -R6 ;  /* 0x0000000500549210 */ /* 0x002fca0007ffe806 */
[----:B------:R-:W-:-:S05]  /*03a0*/  VIADD R5, R84, 0x3f ;  /* 0x0000003f54057836 */ /* 0x000fca0000000000 */
[----:B------:R-:W-:Y:S02]  /*03b0*/  SHF.R.S32.HI R2, RZ, 0x1f, R5 ;  /* 0x0000001fff027819 */ /* 0x000fe40000011405 */
[----:B---3--:R-:W-:Y:S02]  /*03c0*/  IADD3 R3, R3, R91, R84 ;  /* 0x0000005b03037210 */ /* 0x008fe40007ffe054 */
[----:B------:R-:W-:Y:S02]  /*03d0*/  LEA.HI R2, R2, R5, RZ, 0x6 ;  /* 0x0000000502027211 */ /* 0x000fe400078f30ff */
[----:B------:R-:W-:Y:S02]  /*03e0*/  SHF.R.S32.HI R0, RZ, 0x1f, R3 ;  /* 0x0000001fff007819 */ /* 0x000fe40000011403 */
[----:B------:R-:W-:Y:S02]  /*03f0*/  SHF.R.S32.HI R2, RZ, 0x6, R2 ;  /* 0x00000006ff027819 */ /* 0x000fe40000011402 */
[----:B------:R-:W-:-:S04]  /*0400*/  LEA.HI R0, R0, R3, RZ, 0x6 ;  /* 0x0000000300007211 */ /* 0x000fc800078f30ff */
[----:B------:R-:W-:-:S04]  /*0410*/  SHF.R.S32.HI R3, RZ, 0x6, R0 ;  /* 0x00000006ff037819 */ /* 0x000fc80000011400 */
[----:B------:R-:W-:-:S04]  /*0420*/  VIMNMX R130, R2, R3, PT ;  /* 0x0000000302827248 */ /* 0x000fc80003fe0100 */
[----:B------:R-:W-:-:S13]  /*0430*/  ISETP.GE.AND P0, PT, R130, 0x1, PT ;  /* 0x000000018200780c */ /* 0x000fda0003f06270 */
[----:B--2---:R-:W-:Y:S05]  /*0440*/  @!P0 BRA `(.L_x_690) ;  /* 0x000000ac00448947 */ /* 0x004fea0003800000 */
[----:B------:R-:W1:Y:S01]  /*0450*/  LDC R0, c[0x0][0x278] ;  /* 0x00009e00ff007b82 */ /* 0x000e620000000800 */
[----:B------:R-:W-:Y:S02]  /*0460*/  ISETP.NE.AND P2, PT, R166, -0x1, PT ;  /* 0xffffffffa600780c */ /* 0x000fe40003f45270 */
[----:B------:R-:W-:Y:S02]  /*0470*/  IABS R11, R27 ;  /* 0x0000001b000b7213 */ /* 0x000fe40000000000 */
[----:B------:R-:W-:-:S09]  /*0480*/  ISETP.NE.AND P1, PT, R7, -0x1, PT ;  /* 0xffffffff0700780c */ /* 0x000fd20003f25270 */
[----:B------:R-:W2:Y:S04]  /*0490*/  @!P2 LDC.64 R2, c[0x0][0x228] ;  /* 0x00008a00ff02ab82 */ /* 0x000ea80000000a00 */
[----:B------:R-:W-:-:S04]  /*04a0*/  @P1 IMAD.IADD R28, R6, 0x1, R7 ;  /* 0x00000001061c1824 */ /* 0x000fc800078e0207 */
[----:B------:R-:W3:Y:S01]  /*04b0*/  @P2 LDC.64 R8, c[0x0][0x240] ;  /* 0x00009000ff082b82 */ /* 0x000ee20000000a00 */
[----:B-1----:R-:W-:-:S04]  /*04c0*/  IABS R10, R0 ;  /* 0x00000000000a7213 */ /* 0x002fc80000000000 */
[----:B------:R-:W1:Y:S03]  /*04d0*/  I2F.RP R13, R10 ;  /* 0x0000000a000d7306 */ /* 0x000e660000209400 */
[----:B------:R-:W4:Y:S01]  /*04e0*/  @P1 LDC.64 R124, c[0x0][0x248] ;  /* 0x00009200ff7c1b82 */ /* 0x000f220000000a00 */
[----:B--2---:R-:W-:-:S04]  /*04f0*/  @!P2 IMAD.WIDE.U32 R16, R4, R2, RZ ;  /* 0x000000020410a225 */ /* 0x004fc800078e00ff */
[----:B-1----:R-:W1:Y:S01]  /*0500*/  MUFU.RCP R14, R13 ;  /* 0x0000000d000e7308 */ /* 0x002e620000001000 */
[----:B---3--:R-:W-:-:S04]  /*0510*/  @P2 IMAD.WIDE.U32 R24, R166, R8, RZ ;  /* 0x00000008a6182225 */ /* 0x008fc800078e00ff */
[----:B------:R-:W-:Y:S02]  /*0520*/  @!P2 IMAD.MOV.U32 R24, RZ, RZ, R16 ;  /* 0x000000ffff18a224 */ /* 0x000fe400078e0010 */
[----:B-1----:R-:W-:-:S04]  /*0530*/  VIADD R14, R14, 0xffffffe ;  /* 0x0ffffffe0e0e7836 */ /* 0x002fc80000000000 */
[----:B------:R-:W1:Y:S02]  /*0540*/  F2I.FTZ.U32.TRUNC.NTZ R15, R14 ;  /* 0x0000000e000f7305 */ /* 0x000e64000021f000 */
[----:B-1----:R-:W-:Y:S02]  /*0550*/  IMAD.MOV R5, RZ, RZ, -R15 ;  /* 0x000000ffff057224 */ /* 0x002fe400078e0a0f */
[----:B------:R-:W-:Y:S02]  /*0560*/  IMAD.MOV.U32 R14, RZ, RZ, RZ ;  /* 0x000000ffff0e7224 */ /* 0x000fe400078e00ff */
[----:B------:R-:W-:Y:S01]  /*0570*/  IMAD R12, R5, R10, RZ ;  /* 0x0000000a050c7224 */ /* 0x000fe200078e02ff */
[----:B------:R-:W-:-:S03]  /*0580*/  @!P2 SHF.R.S32.HI R5, RZ, 0x1f, R4 ;  /* 0x0000001fff05a819 */ /* 0x000fc60000011404 */
[----:B------:R-:W-:Y:S01]  /*0590*/  IMAD.HI.U32 R12, R15, R12, R14 ;  /* 0x0000000c0f0c7227 */ /* 0x000fe200078e000e */
[----:B------:R-:W-:-:S03]  /*05a0*/  SHF.R.S32.HI R15, RZ, 0x1f, R88 ;  /* 0x0000001fff0f7819 */ /* 0x000fc60000011458 */
[----:B------:R-:W-:Y:S01]  /*05b0*/  @!P2 IMAD R5, R5, R2, RZ ;  /* 0x000000020505a224 */ /* 0x000fe200078e02ff */
[CC--:B------:R-:W-:Y:S01]  /*05c0*/  LEA.HI R20, R15.reuse, R88.reuse, RZ, 0x6 ;  /* 0x000000580f147211 */ /* 0x0c0fe200078f30ff */
[----:B------:R-:W-:Y:S01]  /*05d0*/  IMAD.HI.U32 R129, R12, R11, RZ ;  /* 0x0000000b0c817227 */ /* 0x000fe200078e00ff */
[----:B------:R-:W-:-:S03]  /*05e0*/  LEA.HI R12, R15, R88, RZ, 0x3 ;  /* 0x000000580f0c7211 */ /* 0x000fc600078f18ff */
[----:B------:R-:W-:Y:S01]  /*05f0*/  IMAD.MOV R13, RZ, RZ, -R129 ;  /* 0x000000ffff0d7224 */ /* 0x000fe200078e0a81 */
[----:B------:R-:W-:Y:S01]  /*0600*/  SHF.R.S32.HI R18, RZ, 0x3, R12 ;  /* 0x00000003ff127819 */ /* 0x000fe2000001140c */
[----:B------:R-:W-:Y:S02]  /*0610*/  @!P2 IMAD R8, R4, R3, R5 ;  /* 0x000000030408a224 */ /* 0x000fe400078e0205 */
[----:B------:R-:W-:Y:S01]  /*0620*/  IMAD R3, R10, R13, R11 ;  /* 0x0000000d0a037224 */ /* 0x000fe200078e020b */
[----:B------:R-:W-:Y:S01]  /*0630*/  SHF.L.U32 R167, R18, 0x6, RZ ;  /* 0x0000000612a77819 */ /* 0x000fe200000006ff */
[----:B------:R-:W-:Y:S01]  /*0640*/  @P2 IMAD R5, R166, R9, R25 ;  /* 0x00000009a6052224 */ /* 0x000fe200078e0219 */
[----:B------:R-:W-:Y:S01]  /*0650*/  LOP3.LUT R9, R12, 0xfffffff8, RZ, 0xc0, !PT ;  /* 0xfffffff80c097812 */ /* 0x000fe200078ec0ff */
[----:B------:R-:W-:Y:S01]  /*0660*/  @!P2 IMAD.IADD R5, R17, 0x1, R8 ;  /* 0x000000011105a824 */ /* 0x000fe200078e0208 */
[----:B------:R-:W-:Y:S01]  /*0670*/  ISETP.GT.U32.AND P6, PT, R10, R3, PT ;  /* 0x000000030a00720c */ /* 0x000fe20003fc4070 */
[----:B------:R-:W-:Y:S01]  /*0680*/  IMAD.IADD R2, R169, 0x1, -R90 ;  /* 0x00000001a9027824 */ /* 0x000fe200078e0a5a */
[----:B------:R-:W-:Y:S01]  /*0690*/  LOP3.LUT R167, R167, 0x1c0, RZ, 0xc0, !PT ;  /* 0x000001c0a7a77812 */ /* 0x000fe200078ec0ff */
[----:B------:R-:W-:Y:S01]  /*06a0*/  IMAD.IADD R12, R88, 0x1, -R9 ;  /* 0x00000001580c7824 */ /* 0x000fe200078e0a09 */
[----:B------:R-:W-:Y:S01]  /*06b0*/  LEA.HI R17, R15, R88, RZ, 0x4 ;  /* 0x000000580f117211 */ /* 0x000fe200078f20ff */
[----:B------:R-:W1:Y:S01]  /*06c0*/  @P1 LDC.64 R8, c[0x0][0x250] ;  /* 0x00009400ff081b82 */ /* 0x000e620000000a00 */
[C---:B------:R-:W-:Y:S01]  /*06d0*/  VIADD R21, R18.reuse, 0x20 ;  /* 0x0000002012157836 */ /* 0x040fe20000000000 */
[----:B------:R-:W-:Y:S01]  /*06e0*/  IADD3 R23, R18, 0x10, RZ ;  /* 0x0000001012177810 */ /* 0x000fe20007ffe0ff */
[----:B------:R-:W-:Y:S01]  /*06f0*/  IMAD.SHL.U32 R174, R12, 0x8, RZ ;  /* 0x000000080cae7824 */ /* 0x000fe200078e00ff */
[CC--:B------:R-:W-:Y:S01]  /*0700*/  ISETP.GE.AND P5, PT, R18.reuse, R2.reuse, PT ;  /* 0x000000021200720c */ /* 0x0c0fe20003fa6270 */
[----:B------:R-:W-:Y:S01]  /*0710*/  VIADD R11, R18, 0x30 ;  /* 0x00000030120b7836 */ /* 0x000fe20000000000 */
[-C--:B------:R-:W-:Y:S01]  /*0720*/  ISETP.GE.AND P4, PT, R23, R2.reuse, PT ;  /* 0x000000021700720c */ /* 0x080fe20003f86270 */
[----:B------:R-:W-:Y:S01]  /*0730*/  IMAD.SHL.U32 R20, R20, 0x8, RZ ;  /* 0x0000000814147824 */ /* 0x000fe200078e00ff */
[-C--:B------:R-:W-:Y:S01]  /*0740*/  ISETP.GE.AND P3, PT, R21, R2.reuse, PT ;  /* 0x000000021500720c */ /* 0x080fe20003f66270 */
[----:B------:R-:W-:Y:S01]  /*0750*/  @!P6 IMAD.IADD R3, R3, 0x1, -R10 ;  /* 0x000000010303e824 */ /* 0x000fe200078e0a0a */
[----:B------:R-:W-:Y:S01]  /*0760*/  ISETP.GE.AND P0, PT, R11, R2, PT ;  /* 0x000000020b00720c */ /* 0x000fe20003f06270 */
[----:B------:R-:W-:Y:S01]  /*0770*/  @!P6 VIADD R129, R129, 0x1 ;  /* 0x000000018181e836 */ /* 0x000fe20000000000 */
[----:B------:R-:W-:-:S02]  /*0780*/  LOP3.LUT R2, R27, R0, RZ, 0x3c, !PT ;  /* 0x000000001b027212 */ /* 0x000fc400078e3cff */
[----:B------:R-:W-:Y:S02]  /*0790*/  ISETP.GE.U32.AND P2, PT, R3, R10, PT ;  /* 0x0000000a0300720c */ /* 0x000fe40003f46070 */
[----:B------:R-:W-:Y:S02]  /*07a0*/  LOP3.LUT R10, R167, 0x38, R174, 0xf8, !PT ;  /* 0x00000038a70a7812 */ /* 0x000fe400078ef8ae */
[----:B------:R-:W-:Y:S02]  /*07b0*/  SHF.R.U32.HI R167, RZ, 0x3, R167 ;  /* 0x00000003ffa77819 */ /* 0x000fe400000116a7 */
[----:B------:R-:W-:Y:S02]  /*07c0*/  LOP3.LUT R3, R17, 0xfffffff0, RZ, 0xc0, !PT ;  /* 0xfffffff011037812 */ /* 0x000fe400078ec0ff */
[----:B------:R-:W-:Y:S02]  /*07d0*/  LOP3.LUT R167, R10, R167, RZ, 0x3c, !PT ;  /* 0x000000a70aa77212 */ /* 0x000fe400078e3cff */
[----:B------:R-:W-:Y:S01]  /*07e0*/  IADD3 R10, -R3, R88, RZ ;  /* 0x00000058030a7210 */ /* 0x000fe20007ffe1ff */
[----:B-1----:R-:W-:Y:S01]  /*07f0*/  @P1 IMAD R16, R28, R9, RZ ;  /* 0x000000091c101224 */ /* 0x002fe200078e02ff */
[----:B------:R-:W-:Y:S01]  /*0800*/  ISETP.GE.AND P6, PT, R2, RZ, PT ;  /* 0x000000ff0200720c */ /* 0x000fe20003fc6270 */
[----:B------:R-:W-:Y:S01]  /*0810*/  @P1 IMAD.IADD R2, R6, 0x1, R7 ;  /* 0x0000000106021824 */ /* 0x000fe200078e0207 */
[----:B------:R-:W-:Y:S01]  /*0820*/  SHF.R.S32.HI R3, RZ, 0x1f, R10 ;  /* 0x0000001fff037819 */ /* 0x000fe2000001140a */
[----:B------:R-:W-:Y:S01]  /*0830*/  @P1 IMAD.WIDE.U32 R28, R28, R8, RZ ;  /* 0x000000081c1c1225 */ /* 0x000fe200078e00ff */
[----:B------:R-:W-:-:S02]  /*0840*/  @P2 IADD3 R129, R129, 0x1, RZ ;  /* 0x0000000181812810 */ /* 0x000fc40007ffe0ff */
[----:B------:R-:W-:Y:S01]  /*0850*/  LEA.HI R14, R3, R10, RZ, 0x3 ;  /* 0x0000000a030e7211 */ /* 0x000fe200078f18ff */
[----:B----4-:R-:W-:Y:S01]  /*0860*/  @P1 IMAD R7, R2, R125, RZ ;  /* 0x0000007d02071224 */ /* 0x010fe200078e02ff */
[----:B------:R-:W-:Y:S01]  /*0870*/  ISETP.NE.AND P2, PT, R0, RZ, PT ;  /* 0x000000ff0000720c */ /* 0x000fe20003f45270 */
[----:B------:R-:W-:Y:S01]  /*0880*/  @P1 IMAD.IADD R16, R29, 0x1, R16 ;  /* 0x000000011d101824 */ /* 0x000fe200078e0210 */
[----:B------:R-:W-:Y:S02]  /*0890*/  LOP3.LUT R13, R14, 0xfffffff8, RZ, 0xc0, !PT ;  /* 0xfffffff80e0d7812 */ /* 0x000fe400078ec0ff */
[----:B------:R-:W-:Y:S02]  /*08a0*/  SHF.R.S32.HI R19, RZ, 0x1f, R18 ;  /* 0x0000001fff137819 */ /* 0x000fe40000011412 */
[----:B------:R-:W-:Y:S01]  /*08b0*/  P2R R3, PR, RZ, 0x4 ;  /* 0x00000004ff037803 */ /* 0x000fe20000000000 */
[----:B------:R-:W-:Y:S01]  /*08c0*/  @P1 IMAD.WIDE.U32 R2, R2, R124, RZ ;  /* 0x0000007c02021225 */ /* 0x000fe200078e00ff */
[----:B------:R-:W-:-:S02]  /*08d0*/  LOP3.LUT R167, R167, 0xfffffe00, R20, 0xf8, !PT ;  /* 0xfffffe00a7a77812 */ /* 0x000fc400078ef814 */
[----:B------:R-:W-:Y:S01]  /*08e0*/  @P1 MOV R20, R28 ;  /* 0x0000001c00141202 */ /* 0x000fe20000000f00 */
[----:B------:R-:W-:Y:S01]  /*08f0*/  IMAD.IADD R13, R10, 0x1, -R13 ;  /* 0x000000010a0d7824 */ /* 0x000fe200078e0a0d */
[----:B------:R-:W-:Y:S01]  /*0900*/  SHF.R.S32.HI R175, RZ, 0x1f, R174 ;  /* 0x0000001fffaf7819 */ /* 0x000fe200000114ae */
[----:B------:R-:W-:-:S04]  /*0910*/  IMAD.WIDE R176, R177, 0x40, R18 ;  /* 0x00000040b1b07825 */ /* 0x000fc800078e0212 */
[----:B------:R-:W-:Y:S02]  /*0920*/  @P1 IMAD.IADD R7, R3, 0x1, R7 ;  /* 0x0000000103071824 */ /* 0x000fe400078e0207 */
[----:B------:R-:W-:Y:S01]  /*0930*/  @P1 IMAD.MOV.U32 R10, RZ, RZ, R2 ;  /* 0x000000ffff0a1224 */ /* 0x000fe200078e0002 */
[----:B------:R-:W-:Y:S06]  /*0940*/  @P1 BRA `(.L_x_691) ;  /* 0x0000000000341947 */ /* 0x000fec0003800000 */
        /* <DEDUP_REMOVED lines=12> */
[----:B------:R-:W-:Y:S02]  /*0a10*/  MOV R10, R2 ;  /* 0x00000002000a7202 */ /* 0x000fe40000000f00 */
.L_x_691:
[----:B------:R-:W-:Y:S01]  /*0a20*/  IADD3 R24, P2, R174, R24, RZ ;  /* 0x00000018ae187210 */ /* 0x000fe20007f5e0ff */
[----:B------:R-:W-:-:S12]  /*0a30*/  @P1 BRA `(.L_x_692) ;  /* 0x0000000000341947 */ /* 0x000fd80003800000 */
        /* <DEDUP_REMOVED lines=13> */
.L_x_692:
[----:B------:R-:W-:Y:S01]  /*0b10*/  ISETP.NE.AND P1, PT, R0, RZ, PT ;  /* 0x000000ff0000720c */ /* 0x000fe20003f25270 */
[-C--:B------:R-:W-:Y:S01]  /*0b20*/  IMAD R2, R19, R124.reuse, RZ ;  /* 0x0000007c13027224 */ /* 0x080fe200078e02ff */
[----:B------:R-:W1:Y:S01]  /*0b30*/  S2UR UR10, SR_CgaCtaId ;  /* 0x00000000000a79c3 */ /* 0x000e620000008800 */
[C-C-:B------:R-:W-:Y:S01]  /*0b40*/  IMAD.WIDE.U32 R28, R18.reuse, R124, R174.reuse ;  /* 0x0000007c121c7225 */ /* 0x140fe200078e00ae */
[----:B------:R-:W-:Y:S01]  /*0b50*/  @!P6 IADD3 R129, -R129, RZ, RZ ;  /* 0x000000ff8181e210 */ /* 0x000fe20007ffe1ff */
[----:B------:R-:W-:Y:S01]  /*0b60*/  ULDC.64 UR4, c[0x0][0x258] ;  /* 0x0000960000047ab9 */ /* 0x000fe20000000a00 */
[----:B------:R-:W-:Y:S01]  /*0b70*/  IADD3.X R25, R175, R5, RZ, P2, !PT ;  /* 0x00000005af197210 */ /* 0x000fe200017fe4ff */
[----:B------:R-:W-:Y:S01]  /*0b80*/  IMAD.WIDE.U32 R4, R18, R8, R174 ;  /* 0x0000000812047225 */ /* 0x000fe200078e00ae */
[----:B------:R-:W-:Y:S01]  /*0b90*/  IADD3 R170, P2, R10, R28, RZ ;  /* 0x0000001c0aaa7210 */ /* 0x000fe20007f5e0ff */
[----:B------:R-:W-:Y:S01]  /*0ba0*/  ULDC.64 UR6, c[0x0][0x260] ;  /* 0x0000980000067ab9 */ /* 0x000fe20000000a00 */
[----:B------:R-:W-:Y:S01]  /*0bb0*/  BSSY B0, `(.L_x_693) ;  /* 0x000003c000007945 */ /* 0x000fe20003800000 */
[----:B------:R-:W-:Y:S01]  /*0bc0*/  IMAD R3, R19, R8, RZ ;  /* 0x0000000813037224 */ /* 0x000fe200078e02ff */
[----:B------:R-:W-:Y:S01]  /*0bd0*/  IADD3 R168, R174, 0x40, RZ ;  /* 0x00000040aea87810 */ /* 0x000fe20007ffe0ff */
[----:B------:R-:W-:Y:S01]  /*0be0*/  VIADD R87, R130, 0xffffffff ;  /* 0xffffffff82577836 */ /* 0x000fe20000000000 */
[----:B------:R-:W-:Y:S01]  /*0bf0*/  @!P1 LOP3.LUT R129, RZ, R0, RZ, 0x33, !PT ;  /* 0x00000000ff819212 */ /* 0x000fe200078e33ff */
[----:B------:R-:W-:Y:S01]  /*0c00*/  IMAD R0, R18, R125, R2 ;  /* 0x0000007d12007224 */ /* 0x000fe200078e0202 */
[----:B------:R-:W-:Y:S01]  /*0c10*/  SHF.R.S32.HI R2, RZ, 0x1f, R27 ;  /* 0x0000001fff027819 */ /* 0x000fe2000001141b */
[----:B------:R-:W-:Y:S01]  /*0c20*/  IMAD.WIDE.U32 R24, R27, UR4, R24 ;  /* 0x000000041b187c25 */ /* 0x000fe2000f8e0018 */
[----:B------:R-:W-:-:S02]  /*0c30*/  IADD3 R126, P1, R20, R4, RZ ;  /* 0x00000004147e7210 */ /* 0x000fc40007f3e0ff */
[----:B------:R-:W-:Y:S01]  /*0c40*/  IADD3.X R171, R7, R29, R0, P2, !PT ;  /* 0x0000001d07ab7210 */ /* 0x000fe200017fe400 */
[----:B------:R-:W-:Y:S01]  /*0c50*/  IMAD R0, R2, UR4, RZ ;  /* 0x0000000402007c24 */ /* 0x000fe2000f8e02ff */
[----:B------:R-:W-:Y:S01]  /*0c60*/  SHF.R.S32.HI R2, RZ, 0x1f, R129 ;  /* 0x0000001fff027819 */ /* 0x000fe20000011481 */
[----:B------:R-:W-:Y:S01]  /*0c70*/  IMAD R3, R18, R9, R3 ;  /* 0x0000000912037224 */ /* 0x000fe200078e0203 */
[----:B------:R-:W-:Y:S01]  /*0c80*/  UMOV UR4, 0x400 ;  /* 0x0000040000047882 */ /* 0x000fe20000000000 */
[----:B------:R-:W-:Y:S01]  /*0c90*/  IMAD R27, R27, UR5, R0 ;  /* 0x000000051b1b7c24 */ /* 0x000fe2000f8e0200 */
[----:B-1----:R-:W-:Y:S01]  /*0ca0*/  ULEA UR4, UR10, UR4, 0x18 ;  /* 0x000000040a047291 */ /* 0x002fe2000f8ec03f */
[----:B------:R-:W-:Y:S01]  /*0cb0*/  IMAD R0, R2, UR6, RZ ;  /* 0x0000000602007c24 */ /* 0x000fe2000f8e02ff */
[----:B------:R-:W-:Y:S01]  /*0cc0*/  IADD3.X R127, R16, R5, R3, P1, !PT ;  /* 0x00000005107f7210 */ /* 0x000fe20000ffe403 */
[----:B------:R-:W-:Y:S01]  /*0cd0*/  IMAD R10, R87, -0x40, R84 ;  /* 0xffffffc0570a7824 */ /* 0x000fe200078e0254 */
[----:B------:R-:W-:Y:S01]  /*0ce0*/  IADD3 R27, R25, R27, RZ ;  /* 0x0000001b191b7210 */ /* 0x000fe20007ffe0ff */
[----:B------:R-:W-:Y:S01]  /*0cf0*/  IMAD.WIDE.U32 R170, R129, UR6, R170 ;  /* 0x0000000681aa7c25 */ /* 0x000fe2000f8e00aa */
[----:B------:R-:W-:-:S02]  /*0d00*/  LEA R167, R167, UR4, 0x1 ;  /* 0x00000004a7a77c11 */ /* 0x000fc4000f8e08ff */
[----:B------:R-:W-:Y:S01]  /*0d10*/  ISETP.GE.AND P6, PT, R23, R10, PT ;  /* 0x0000000a1700720c */ /* 0x000fe20003fc6270 */
[----:B------:R-:W-:Y:S01]  /*0d20*/  IMAD R173, R129, UR7, R0 ;  /* 0x0000000781ad7c24 */ /* 0x000fe2000f8e0200 */
[----:B------:R-:W-:Y:S01]  /*0d30*/  ULDC.64 UR6, c[0x0][0x268] ;  /* 0x00009a0000067ab9 */ /* 0x000fe20000000a00 */
[----:B------:R-:W-:Y:S01]  /*0d40*/  IMAD.MOV.U32 R5, RZ, RZ, 0x20 ;  /* 0x00000020ff057424 */ /* 0x000fe200078e00ff */
[----:B------:R-:W-:Y:S01]  /*0d50*/  R2P PR, R13, 0x6 ;  /* 0x000000060d007804 */ /* 0x000fe20000000000 */
[----:B------:R-:W-:Y:S01]  /*0d60*/  IMAD R2, R2, UR6, RZ ;  /* 0x0000000602027c24 */ /* 0x000fe2000f8e02ff */
[----:B------:R-:W-:Y:S01]  /*0d70*/  MOV R0, 0x10 ;  /* 0x0000001000007802 */ /* 0x000fe20000000f00 */
[----:B------:R-:W-:Y:S02]  /*0d80*/  IMAD.WIDE.U32 R126, R129, UR6, R126 ;  /* 0x00000006817e7c25 */ /* 0x000fe4000f8e007e */
[----:B------:R-:W-:Y:S02]  /*0d90*/  SEL R3, R5, 0xffffffe0, !P2 ;  /* 0xffffffe005037807 */ /* 0x000fe40005000000 */
[----:B------:R-:W-:Y:S01]  /*0da0*/  IMAD R129, R129, UR7, R2 ;  /* 0x0000000781817c24 */ /* 0x000fe2000f8e0202 */
        /* <DEDUP_REMOVED lines=28> */
.L_x_694:
[----:B------:R-:W-:Y:S05]  /*0f70*/  BSYNC B0 ;  /* 0x0000000000007941 */ /* 0x000fea0003800000 */
.L_x_693:
[----:B------:R-:W-:Y:S01]  /*0f80*/  BSSY B0, `(.L_x_695) ;  /* 0x0000020000007945 */ /* 0x000fe20003800000 */
[----:B------:R-:W-:-:S03]  /*0f90*/  ISETP.GE.AND P1, PT, R23, R10, PT ;  /* 0x0000000a1700720c */ /* 0x000fc60003f26270 */
        /* <DEDUP_REMOVED lines=11> */
[----:B-12---:R-:W1:Y:S01]  /*1050*/  @!P4 LDC.64 R6, c[0x0][0x210] ;  /* 0x00008400ff06cb82 */ /* 0x006e620000000a00 */
        /* <DEDUP_REMOVED lines=18> */
.L_x_696:
[----:B------:R-:W-:Y:S05]  /*1180*/  BSYNC B0 ;  /* 0x0000000000007941 */ /* 0x000fea0003800000 */
.L_x_695:
        /* <DEDUP_REMOVED lines=13> */
[----:B-1234-:R-:W1:Y:S01]  /*1260*/  @!P4 LDC.64 R6, c[0x0][0x210] ;  /* 0x00008400ff06cb82 */ /* 0x01ee620000000a00 */
        /* <DEDUP_REMOVED lines=18> */
.L_x_698:
[----:B------:R-:W-:Y:S05]  /*1390*/  BSYNC B0 ;  /* 0x0000000000007941 */ /* 0x000fea0003800000 */
.L_x_697:
        /* <DEDUP_REMOVED lines=32> */
.L_x_700:
[----:B------:R-:W-:Y:S05]  /*15a0*/  BSYNC B0 ;  /* 0x0000000000007941 */ /* 0x000fea0003800000 */
.L_x_699:
[----:B------:R-:W-:Y:S01]  /*15b0*/  ISETP.GE.AND P0, PT, R18, R10, PT ;  /* 0x0000000a1200720c */ /* 0x000fe20003f06270 */
[----:B------:R-:W-:Y:S01]  /*15c0*/  IMAD.IADD R173, R171, 0x1, R173 ;  /* 0x00000001abad7824 */ /* 0x000fe200078e02ad */
[C---:B------:R-:W-:Y:S01]  /*15d0*/  SHF.L.U64.HI R2, R124.reuse, 0x6, R125 ;  /* 0x000000067c027819 */ /* 0x040fe2000001027d */
[----:B------:R-:W-:Y:S01]  /*15e0*/  IMAD.SHL.U32 R85, R124, 0x40, RZ ;  /* 0x000000407c557824 */ /* 0x000fe200078e00ff */
[----:B------:R-:W-:Y:S01]  /*15f0*/  SHF.R.S32.HI R16, RZ, 0x1f, R87 ;  /* 0x0000001fff107819 */ /* 0x000fe20000011457 */
[----:B------:R-:W-:Y:S01]  /*1600*/  BSSY B0, `(.L_x_701) ;  /* 0x000001d000007945 */ /* 0x000fe20003800000 */
[----:B------:R-:W-:Y:S01]  /*1610*/  MOV R172, R170 ;  /* 0x000000aa00ac7202 */ /* 0x000fe20000000f00 */
[----:B------:R-:W-:Y:S01]  /*1620*/  IMAD R25, R2, R87, RZ ;  /* 0x0000005702197224 */ /* 0x000fe200078e02ff */
[----:B------:R-:W-:-:S03]  /*1630*/  SHF.R.S32.HI R150, RZ, 0x4, R17 ;  /* 0x00000004ff967819 */ /* 0x000fc60000011411 */
[----:B------:R-:W-:Y:S01]  /*1640*/  IMAD.WIDE.U32 R20, R87, R85, R172 ;  /* 0x0000005557147225 */ /* 0x000fe200078e00ac */
[----:B------:R-:W-:-:S03]  /*1650*/  LEA.HI R17, R17, R150, RZ, 0x1 ;  /* 0x0000009611117211 */ /* 0x000fc600078f08ff */
[----:B------:R-:W-:-:S04]  /*1660*/  IMAD R25, R16, R85, R25 ;  /* 0x0000005510197224 */ /* 0x000fc800078e0219 */
[----:B------:R-:W-:Y:S01]  /*1670*/  IMAD.IADD R25, R21, 0x1, R25 ;  /* 0x0000000115197824 */ /* 0x000fe200078e0219 */
[----:B------:R-:W-:Y:S06]  /*1680*/  @P0 BRA `(.L_x_702) ;  /* 0x0000000000500947 */ /* 0x000fec0003800000 */
[----:B------:R-:W-:Y:S02]  /*1690*/  ULDC UR5, c[0x0][0x2d0] ;  /* 0x0000b40000057ab9 */ /* 0x000fe40000000800 */
[----:B------:R-:W-:Y:S02]  /*16a0*/  ISETP.GE.AND P4, PT, R174, UR5, PT ;  /* 0x00000005ae007c0c */ /* 0x000fe4000bf86270 */
[----:B------:R-:W-:-:S11]  /*16b0*/  ISETP.GE.AND P0, PT, R168, UR5, PT ;  /* 0x00000005a8007c0c */ /* 0x000fd6000bf06270 */
[----:B-1234-:R-:W1:Y:S01]  /*16c0*/  @!P4 LDC.64 R6, c[0x0][0x218] ;  /* 0x00008600ff06cb82 */ /* 0x01ee620000000a00 */
        /* <DEDUP_REMOVED lines=16> */
.L_x_702:
[----:B------:R-:W-:Y:S05]  /*17d0*/  BSYNC B0 ;  /* 0x0000000000007941 */ /* 0x000fea0003800000 */
.L_x_701:
[----:B------:R-:W-:Y:S01]  /*17e0*/  BSSY B0, `(.L_x_703) ;  /* 0x000001a000007945 */ /* 0x000fe20003800000 */
[C---:B------:R-:W-:Y:S02]  /*17f0*/  SHF.L.U64.HI R160, R124.reuse, 0x4, R125 ;  /* 0x000000047ca07819 */ /* 0x040fe4000001027d */
[----:B------:R-:W-:Y:S01]  /*1800*/  SHF.L.U32 R161, R124, 0x4, RZ ;  /* 0x000000047ca17819 */ /* 0x000fe200000006ff */
[----:B------:R-:W-:Y:S06]  /*1810*/  @P6 BRA `(.L_x_704) ;  /* 0x0000000000586947 */ /* 0x000fec0003800000 */
[----:B------:R-:W-:Y:S01]  /*1820*/  ULDC UR5, c[0x0][0x2d0] ;  /* 0x0000b40000057ab9 */ /* 0x000fe20000000800 */
[----:B------:R-:W-:Y:S02]  /*1830*/  IADD3 R23, P5, R161, R20, RZ ;  /* 0x00000014a1177210 */ /* 0x000fe40007fbe0ff */
[----:B------:R-:W-:Y:S02]  /*1840*/  ISETP.GE.AND P4, PT, R174, UR5, PT ;  /* 0x00000005ae007c0c */ /* 0x000fe4000bf86270 */
[----:B------:R-:W-:Y:S01]  /*1850*/  ISETP.GE.AND P0, PT, R168, UR5, PT ;  /* 0x00000005a8007c0c */ /* 0x000fe2000bf06270 */
[----:B------:R-:W-:-:S10]  /*1860*/  IMAD.X R22, R160, 0x1, R25, P5 ;  /* 0x00000001a0167824 */ /* 0x000fd400028e0619 */
        /* <DEDUP_REMOVED lines=17> */
.L_x_704:
[----:B------:R-:W-:Y:S05]  /*1980*/  BSYNC B0 ;  /* 0x0000000000007941 */ /* 0x000fea0003800000 */
.L_x_703:
[----:B------:R-:W-:Y:S01]  /*1990*/  LOP3.LUT R17, R17, 0xfffffffe, RZ, 0xc0, !PT ;  /* 0xfffffffe11117812 */ /* 0x000fe200078ec0ff */
[----:B------:R-:W-:Y:S01]  /*19a0*/  BSSY B0, `(.L_x_705) ;  /* 0x000001b000007945 */ /* 0x000fe20003800000 */
[----:B------:R-:W-:Y:S02]  /*19b0*/  ISETP.GE.AND P0, PT, R11, R10, PT ;  /* 0x0000000a0b00720c */ /* 0x000fe40003f06270 */
[----:B------:R-:W-:Y:S01]  /*19c0*/  LEA.HI R92, R15, R88, RZ, 0x5 ;  /* 0x000000580f5c7211 */ /* 0x000fe200078f28ff */
[----:B------:R-:W-:Y:S01]  /*19d0*/  IMAD.IADD R150, R150, 0x1, -R17 ;  /* 0x0000000196967824 */ /* 0x000fe200078e0a11 */
[----:B------:R-:W-:Y:S09]  /*19e0*/  @P2 BRA `(.L_x_706) ;  /* 0x0000000000582947 */ /* 0x000ff20003800000 */
[----:B------:R-:W-:Y:S01]  /*19f0*/  ULDC UR5, c[0x0][0x2d0] ;  /* 0x0000b40000057ab9 */ /* 0x000fe20000000800 */
[----:B------:R-:W-:Y:S02]  /*1a00*/  LEA R15, P5, R124, R20, 0x5 ;  /* 0x000000147c0f7211 */ /* 0x000fe400078a28ff */
[----:B------:R-:W-:Y:S02]  /*1a10*/  ISETP.GE.AND P4, PT, R174, UR5, PT ;  /* 0x00000005ae007c0c */ /* 0x000fe4000bf86270 */
[----:B------:R-:W-:Y:S02]  /*1a20*/  ISETP.GE.AND P2, PT, R168, UR5, PT ;  /* 0x00000005a8007c0c */ /* 0x000fe4000bf46270 */
[----:B------:R-:W-:-:S09]  /*1a30*/  LEA.HI.X R22, R124, R25, R125, 0x5, P5 ;  /* 0x000000197c167211 */ /* 0x000fd200028f2c7d */
        /* <DEDUP_REMOVED lines=17> */
.L_x_706:
[----:B------:R-:W-:Y:S05]  /*1b50*/  BSYNC B0 ;  /* 0x0000000000007941 */ /* 0x000fea0003800000 */
.L_x_705:
[----:B------:R-:W-:Y:S04]  /*1b60*/  BSSY B0, `(.L_x_707) ;  /* 0x000001a000007945 */ /* 0x000fe80003800000 */
[----:B------:R-:W-:Y:S05]  /*1b70*/  @P0 BRA `(.L_x_708) ;  /* 0x0000000000600947 */ /* 0x000fea0003800000 */
[----:B------:R-:W-:Y:S01]  /*1b80*/  ULDC UR5, c[0x0][0x2d0] ;  /* 0x0000b40000057ab9 */ /* 0x000fe20000000800 */
[----:B------:R-:W-:Y:S01]  /*1b90*/  IMAD.MOV.U32 R24, RZ, RZ, R20 ;  /* 0x000000ffff187224 */ /* 0x000fe200078e0014 */
[----:B------:R-:W-:Y:S01]  /*1ba0*/  ISETP.GE.AND P2, PT, R174, UR5, PT ;  /* 0x00000005ae007c0c */ /* 0x000fe2000bf46270 */
[----:B------:R-:W-:Y:S01]  /*1bb0*/  IMAD R15, R125, 0x30, RZ ;  /* 0x000000307d0f7824 */ /* 0x000fe200078e02ff */
[----:B------:R-:W-:Y:S01]  /*1bc0*/  ISETP.GE.AND P0, PT, R168, UR5, PT ;  /* 0x00000005a8007c0c */ /* 0x000fe2000bf06270 */
[----:B------:R-:W-:-:S04]  /*1bd0*/  IMAD.WIDE.U32 R24, R124, 0x30, R24 ;  /* 0x000000307c187825 */ /* 0x000fc800078e0018 */
[----:B------:R-:W-:-:S06]  /*1be0*/  IMAD.IADD R20, R25, 0x1, R15 ;  /* 0x0000000119147824 */ /* 0x000fcc00078e020f */
        /* <DEDUP_REMOVED lines=17> */
.L_x_708:
[----:B------:R-:W-:Y:S05]  /*1d00*/  BSYNC B0 ;  /* 0x0000000000007941 */ /* 0x000fea0003800000 */
.L_x_707:
[----:B------:R-:W0:Y:S01]  /*1d10*/  LDGDEPBAR ;  /* 0x00000000000079af */ /* 0x000e220000000000 */
[----:B------:R-:W-:Y:S01]  /*1d20*/  ISETP.GE.AND P2, PT, R18, R10, PT ;  /* 0x0000000a1200720c */ /* 0x000fe20003f46270 */
[----:B-1234-:R-:W-:Y:S01]  /*1d30*/  IMAD.SHL.U32 R6, R12, 0x40, RZ ;  /* 0x000000400c067824 */ /* 0x01efe200078e00ff */
[----:B------:R-:W-:Y:S01]  /*1d40*/  SHF.L.U64.HI R162, R8, 0x6, R9 ;  /* 0x0000000608a27819 */ /* 0x000fe20000010209 */
[----:B------:R-:W-:Y:S01]  /*1d50*/  IMAD.SHL.U32 R15, R13, 0x40, RZ ;  /* 0x000000400d0f7824 */ /* 0x000fe200078e00ff */
[----:B------:R-:W-:Y:S01]  /*1d60*/  SHF.R.S32.HI R86, RZ, 0x5, R92 ;  /* 0x00000005ff567819 */ /* 0x000fe2000001145c */
[----:B------:R-:W-:Y:S01]  /*1d70*/  IMAD.SHL.U32 R7, R150, 0x8, RZ ;  /* 0x0000000896077824 */ /* 0x000fe200078e00ff */
[----:B------:R-:W-:Y:S01]  /*1d80*/  LOP3.LUT R13, R6, 0x1c0, RZ, 0xc0, !PT ;  /* 0x000001c0060d7812 */ /* 0x000fe200078ec0ff */
[----:B------:R-:W-:Y:S01]  /*1d90*/  IMAD.SHL.U32 R18, R18, 0x8, RZ ;  /* 0x0000000812127824 */ /* 0x000fe200078e00ff */
[----:B------:R-:W-:Y:S01]  /*1da0*/  LOP3.LUT R6, R15, 0x1c0, RZ, 0xc0, !PT ;  /* 0x000001c00f067812 */ /* 0x000fe200078ec0ff */
[----:B------:R-:W-:Y:S01]  /*1db0*/  IMAD.SHL.U32 R89, R14, 0x40, RZ ;  /* 0x000000400e597824 */ /* 0x000fe200078e00ff */
[----:B------:R-:W-:Y:S01]  /*1dc0*/  SHF.L.U32 R163, R8, 0x6, RZ ;  /* 0x0000000608a37819 */ /* 0x000fe200000006ff */
[----:B------:R-:W-:Y:S01]  /*1dd0*/  IMAD.IADD R129, R127, 0x1, R129 ;  /* 0x000000017f817824 */ /* 0x000fe200078e0281 */
[----:B------:R-:W-:Y:S01]  /*1de0*/  LOP3.LUT R7, R6, 0x8, R7, 0xf8, !PT ;  /* 0x0000000806077812 */ /* 0x000fe200078ef807 */
[----:B------:R-:W-:Y:S01]  /*1df0*/  BSSY B0, `(.L_x_709) ;  /* 0x0000029000007945 */ /* 0x000fe20003800000 */
[----:B------:R-:W-:-:S02]  /*1e00*/  SHF.R.U32.HI R6, RZ, 0x3, R6 ;  /* 0x00000003ff067819 */ /* 0x000fc40000011606 */
[----:B------:R-:W-:Y:S02]  /*1e10*/  LOP3.LUT R14, R13, 0x8, R18, 0xf8, !PT ;  /* 0x000000080d0e7812 */ /* 0x000fe400078ef812 */
[----:B------:R-:W-:Y:S02]  /*1e20*/  SHF.R.U32.HI R13, RZ, 0x3, R13 ;  /* 0x00000003ff0d7819 */ /* 0x000fe4000001160d */
[----:B------:R-:W-:Y:S02]  /*1e30*/  LOP3.LUT R89, R89, 0xfffffe00, RZ, 0xc0, !PT ;  /* 0xfffffe0059597812 */ /* 0x000fe400078ec0ff */
[----:B------:R-:W-:Y:S01]  /*1e40*/  LOP3.LUT R6, R7, R6, RZ, 0x3c, !PT ;  /* 0x0000000607067212 */ /* 0x000fe200078e3cff */
[----:B------:R-:W-:-:S04]  /*1e50*/  DEPBAR.LE SB0, 0x0 ;  /* 0x000080000000791a */ /* 0x000fc80000000000 */
[----:B------:R-:W-:Y:S01]  /*1e60*/  BAR.SYNC.DEFER_BLOCKING 0x0 ;  /* 0x0000000000007b1d */ /* 0x000fe20000010000 */
[----:B------:R-:W-:Y:S01]  /*1e70*/  MOV R128, R126 ;  /* 0x0000007e00807202 */ /* 0x000fe20000000f00 */
[----:B------:R-:W-:Y:S01]  /*1e80*/  IMAD R7, R162, R87, RZ ;  /* 0x00000057a2077224 */ /* 0x000fe200078e02ff */
[----:B------:R-:W-:Y:S01]  /*1e90*/  LOP3.LUT R13, R14, R13, RZ, 0x3c, !PT ;  /* 0x0000000d0e0d7212 */ /* 0x000fe200078e3cff */
[----:B------:R-:W-:Y:S01]  /*1ea0*/  IMAD R151, R86, 0x400, R89 ;  /* 0x0000040056977824 */ /* 0x000fe200078e0259 */
[----:B------:R-:W-:Y:S01]  /*1eb0*/  ISETP.GE.AND P0, PT, R11, R10, PT ;  /* 0x0000000a0b00720c */ /* 0x000fe20003f06270 */
[-C--:B------:R-:W-:Y:S02]  /*1ec0*/  IMAD R7, R16, R163.reuse, R7 ;  /* 0x000000a310077224 */ /* 0x080fe400078e0207 */
[----:B------:R-:W-:-:S04]  /*1ed0*/  IMAD.WIDE.U32 R14, R87, R163, R128 ;  /* 0x000000a3570e7225 */ /* 0x000fc800078e0080 */
[----:B------:R-:W-:Y:S02]  /*1ee0*/  IMAD R150, R150, 0x200, R13 ;  /* 0x0000020096967824 */ /* 0x000fe400078e020d */
[----:B------:R-:W-:Y:S02]  /*1ef0*/  IMAD.IADD R151, R6, 0x1, R151 ;  /* 0x0000000106977824 */ /* 0x000fe400078e0297 */
[----:B------:R-:W-:Y:S01]  /*1f00*/  IMAD.IADD R13, R15, 0x1, R7 ;  /* 0x000000010f0d7824 */ /* 0x000fe200078e0207 */
[----:B------:R1:W-:Y:S04]  /*1f10*/  @P2 STS.128 [R167+0x8000], RZ ;  /* 0x008000ffa7002388 */ /* 0x0003e80000000c00 */
[----:B------:R1:W-:Y:S01]  /*1f20*/  @P2 STS.128 [R167+0xa000], RZ ;  /* 0x00a000ffa7002388 */ /* 0x0003e20000000c00 */
[----:B------:R-:W-:Y:S05]  /*1f30*/  @P2 BRA `(.L_x_710) ;  /* 0x0000000000502947 */ /* 0x000fea0003800000 */
[----:B------:R-:W-:Y:S02]  /*1f40*/  ULDC UR5, c[0x0][0x2d0] ;  /* 0x0000b40000057ab9 */ /* 0x000fe40000000800 */
[----:B------:R-:W-:Y:S02]  /*1f50*/  ISETP.GE.AND P4, PT, R174, UR5, PT ;  /* 0x00000005ae007c0c */ /* 0x000fe4000bf86270 */
[----:B------:R-:W-:-:S11]  /*1f60*/  ISETP.GE.AND P2, PT, R168, UR5, PT ;  /* 0x00000005a8007c0c */ /* 0x000fd6000bf46270 */
[----:B------:R-:W2:Y:S01]  /*1f70*/  @!P4 LDC.64 R10, c[0x0][0x220] ;  /* 0x00008800ff0acb82 */ /* 0x000ea20000000a00 */
[----:B------:R3:W-:Y:S01]  /*1f80*/  @P4 STS.128 [R167+0x8000], RZ ;  /* 0x008000ffa7004388 */ /* 0x0007e20000000c00 */
[----:B--2---:R-:W-:-:S04]  /*1f90*/  @!P4 LEA R10, P5, R14, R10, 0x1 ;  /* 0x0000000a0e0ac211 */ /* 0x004fc800078a08ff */
        /* <DEDUP_REMOVED lines=14> */
.L_x_710:
[----:B------:R-:W-:Y:S05]  /*2080*/  BSYNC B0 ;  /* 0x0000000000007941 */ /* 0x000fea0003800000 */
.L_x_709:
[----:B------:R4:W-:Y:S01]  /*2090*/  @P1 STS.128 [R167+0x8800], RZ ;  /* 0x008800ffa7001388 */ /* 0x0009e20000000c00 */
[----:B------:R-:W-:Y:S01]  /*20a0*/  BSSY B0, `(.L_x_711) ;  /* 0x000001b000007945 */ /* 0x000fe20003800000 */
[C---:B------:R-:W-:Y:S02]  /*20b0*/  SHF.L.U64.HI R164, R8.reuse, 0x4, R9 ;  /* 0x0000000408a47819 */ /* 0x040fe40000010209 */
[----:B------:R4:W-:Y:S01]  /*20c0*/  @P1 STS.128 [R167+0xa800], RZ ;  /* 0x00a800ffa7001388 */ /* 0x0009e20000000c00 */
[----:B------:R-:W-:Y:S01]  /*20d0*/  SHF.L.U32 R165, R8, 0x4, RZ ;  /* 0x0000000408a57819 */ /* 0x000fe200000006ff */
[----:B------:R-:W-:Y:S06]  /*20e0*/  @P1 BRA `(.L_x_712) ;  /* 0x0000000000581947 */ /* 0x000fec0003800000 */
[----:B------:R-:W-:Y:S01]  /*20f0*/  ULDC UR5, c[0x0][0x2d0] ;  /* 0x0000b40000057ab9 */ /* 0x000fe20000000800 */
[----:B------:R-:W-:Y:S02]  /*2100*/  IADD3 R7, P4, R165, R14, RZ ;  /* 0x0000000ea5077210 */ /* 0x000fe40007f9e0ff */
[----:B------:R-:W-:Y:S02]  /*2110*/  ISETP.GE.AND P2, PT, R174, UR5, PT ;  /* 0x00000005ae007c0c */ /* 0x000fe4000bf46270 */
[----:B------:R-:W-:Y:S01]  /*2120*/  ISETP.GE.AND P1, PT, R168, UR5, PT ;  /* 0x00000005a8007c0c */ /* 0x000fe2000bf26270 */
[----:B------:R-:W-:-:S10]  /*2130*/  IMAD.X R16, R164, 0x1, R13, P4 ;  /* 0x00000001a4107824 */ /* 0x000fd400020e060d */
[----:B--23--:R-:W2:Y:S01]  /*2140*/  @!P2 LDC.64 R10, c[0x0][0x220] ;  /* 0x00008800ff0aab82 */ /* 0x00cea20000000a00 */
        /* <DEDUP_REMOVED lines=16> */
.L_x_712:
[----:B------:R-:W-:Y:S05]  /*2250*/  BSYNC B0 ;  /* 0x0000000000007941 */ /* 0x000fea0003800000 */
.L_x_711:
[----:B------:R1:W-:Y:S01]  /*2260*/  @P3 STS.128 [R167+0x9000], RZ ;  /* 0x009000ffa7003388 */ /* 0x0003e20000000c00 */
[----:B------:R-:W-:Y:S03]  /*2270*/  BSSY B0, `(.L_x_713) ;  /* 0x0000019000007945 */ /* 0x000fe60003800000 */
[----:B------:R1:W-:Y:S01]  /*2280*/  @P3 STS.128 [R167+0xb000], RZ ;  /* 0x00b000ffa7003388 */ /* 0x0003e20000000c00 */
[----:B------:R-:W-:Y:S05]  /*2290*/  @P3 BRA `(.L_x_714) ;  /* 0x0000000000583947 */ /* 0x000fea0003800000 */
[----:B------:R-:W-:Y:S01]  /*22a0*/  ULDC UR5, c[0x0][0x2d0] ;  /* 0x0000b40000057ab9 */ /* 0x000fe20000000800 */
[----:B------:R-:W-:Y:S02]  /*22b0*/  LEA R7, P3, R8, R14, 0x5 ;  /* 0x0000000e08077211 */ /* 0x000fe400078628ff */
[----:B------:R-:W-:Y:S02]  /*22c0*/  ISETP.GE.AND P2, PT, R174, UR5, PT ;  /* 0x00000005ae007c0c */ /* 0x000fe4000bf46270 */
[----:B------:R-:W-:Y:S02]  /*22d0*/  ISETP.GE.AND P1, PT, R168, UR5, PT ;  /* 0x00000005a8007c0c */ /* 0x000fe4000bf26270 */
[----:B------:R-:W-:-:S09]  /*22e0*/  LEA.HI.X R16, R8, R13, R9, 0x5, P3 ;  /* 0x0000000d08107211 */ /* 0x000fd200018f2c09 */
        /* <DEDUP_REMOVED lines=17> */
.L_x_714:
[----:B------:R-:W-:Y:S05]  /*2400*/  BSYNC B0 ;  /* 0x0000000000007941 */ /* 0x000fea0003800000 */
.L_x_713:
        /* <DEDUP_REMOVED lines=10> */
[----:B------:R-:W-:Y:S01]  /*24b0*/  IMAD.MOV.U32 R12, RZ, RZ, R14 ;  /* 0x000000ffff0c7224 */ /* 0x000fe200078e000e */
[----:B------:R-:W-:Y:S01]  /*24c0*/  ISETP.GE.AND P1, PT, R174, UR5, PT ;  /* 0x00000005ae007c0c */ /* 0x000fe2000bf26270 */
[----:B------:R-:W-:Y:S01]  /*24d0*/  IMAD R9, R9, 0x30, RZ ;  /* 0x0000003009097824 */ /* 0x000fe200078e02ff */
[----:B------:R-:W-:Y:S01]  /*24e0*/  ISETP.GE.AND P0, PT, R168, UR5, PT ;  /* 0x00000005a8007c0c */ /* 0x000fe2000bf06270 */
[----:B------:R-:W-:-:S04]  /*24f0*/  IMAD.WIDE.U32 R12, R8, 0x30, R12 ;  /* 0x00000030080c7825 */ /* 0x000fc800078e000c */
[----:B------:R-:W-:-:S06]  /*2500*/  IMAD.IADD R0, R13, 0x1, R9 ;  /* 0x000000010d007824 */ /* 0x000fcc00078e0209 */
        /* <DEDUP_REMOVED lines=17> */
.L_x_716:
[----:B------:R-:W-:Y:S05]  /*2620*/  BSYNC B0 ;  /* 0x0000000000007941 */ /* 0x000fea0003800000 */
.L_x_715:
[----:B------:R-:W-:Y:S01]  /*2630*/  LDSM.16.M88.4 R64, [R151] ;  /* 0x000000009740783b */ /* 0x000fe20000000200 */
[--C-:B------:R-:W-:Y:S02]  /*2640*/  IMAD R149, R4, 0x2, R151.reuse ;  /* 0x0000000204957824 */ /* 0x100fe400078e0297 */
[--C-:B------:R-:W-:Y:S01]  /*2650*/  IMAD R93, R7, 0x2, R150.reuse ;  /* 0x00000002075d7824 */ /* 0x100fe200078e0296 */
[----:B------:R-:W5:Y:S01]  /*2660*/  LDSM.16.M88.4 R36, [R150+0x4000] ;  /* 0x004000009624783b */ /* 0x000f620000000200 */
[----:B------:R-:W-:Y:S02]  /*2670*/  IMAD R147, R3, 0x2, R151 ;  /* 0x0000000203937824 */ /* 0x000fe400078e0297 */
[----:B------:R-:W-:Y:S01]  /*2680*/  IMAD R143, R5, 0x2, R150 ;  /* 0x00000002058f7824 */ /* 0x000fe200078e0296 */
[----:B------:R-:W4:Y:S01]  /*2690*/  LDSM.16.M88.4 R16, [R150+0x4800] ;  /* 0x004800009610783b */ /* 0x000f220000000200 */
[----:B------:R-:W-:Y:S02]  /*26a0*/  VIADD R0, R150, 0x4000 ;  /* 0x0000400096007836 */ /* 0x000fe40000000000 */
[----:B------:R-:W-:Y:S01]  /*26b0*/  IMAD R146, R3, 0x2, R149 ;  /* 0x0000000203927824 */ /* 0x000fe200078e0295 */
[----:B------:R-:W1:Y:S01]  /*26c0*/  LDSM.16.M88.4 R72, [R150+0x5000] ;  /* 0x005000009648783b */ /* 0x000e620000000200 */
[----:B------:R-:W-:-:S02]  /*26d0*/  IMAD R148, R7, 0x2, R0 ;  /* 0x0000000207947824 */ /* 0x000fc400078e0200 */
[----:B------:R-:W-:Y:S01]  /*26e0*/  IMAD R90, R86, 0x10, R90 ;  /* 0x00000010565a7824 */ /* 0x000fe200078e025a */
[----:B--23--:R-:W2:Y:S01]  /*26f0*/  LDSM.16.M88.4 R8, [R150+0x5800] ;  /* 0x005800009608783b */ /* 0x00cea20000000200 */
[----:B------:R-:W-:Y:S01]  /*2700*/  IMAD R145, R5, 0x2, R148 ;  /* 0x0000000205917824 */ /* 0x000fe200078e0294 */
[----:B------:R-:W-:Y:S02]  /*2710*/  LOP3.LUT R5, R92, 0xffffffe0, RZ, 0xc0, !PT ;  /* 0xffffffe05c057812 */ /* 0x000fe400078ec0ff */
[----:B------:R-:W-:Y:S03]  /*2720*/  LDSM.16.M88.4 R24, [R149] ;  /* 0x000000009518783b */ /* 0x000fe60000000200 */
[----:B------:R-:W-:Y:S01]  /*2730*/  IMAD.IADD R5, R88, 0x1, -R5 ;  /* 0x0000000158057824 */ /* 0x000fe200078e0a05 */
[----:B------:R-:W3:Y:S04]  /*2740*/  LDSM.16.M88.4 R12, [R93+0x4000] ;  /* 0x004000005d0c783b */ /* 0x000ee80000000200 */
[----:B------:R-:W3:Y:S01]  /*2750*/  LDSM.16.M88.4 R48, [R93+0x5000] ;  /* 0x005000005d30783b */ /* 0x000ee20000000200 */
[----:B------:R-:W-:-:S03]  /*2760*/  SHF.R.S32.HI R0, RZ, 0x1f, R5 ;  /* 0x0000001fff007819 */ /* 0x000fc60000011405 */
[----:B------:R-:W3:Y:S01]  /*2770*/  LDSM.16.M88.4 R52, [R93+0x4800] ;  /* 0x004800005d34783b */ /* 0x000ee20000000200 */
[----:B------:R-:W-:Y:S01]  /*2780*/  LEA.HI R179, R0, R5, RZ, 0x2 ;  /* 0x0000000500b37211 */ /* 0x000fe200078f10ff */
[----:B------:R-:W-:Y:S01]  /*2790*/  IMAD.SHL.U32 R0, R88, 0x2, RZ ;  /* 0x0000000258007824 */ /* 0x000fe200078e00ff */
[----:B------:R-:W-:Y:S01]  /*27a0*/  SHF.R.S32.HI R5, RZ, 0x1f, R86 ;  /* 0x0000001fff057819 */ /* 0x000fe20000011456 */
[----:B------:R-:W3:Y:S01]  /*27b0*/  LDSM.16.M88.4 R44, [R93+0x5800] ;  /* 0x005800005d2c783b */ /* 0x000ee20000000200 */
[----:B------:R-:W-:Y:S02]  /*27c0*/  SHF.R.S32.HI R179, RZ, 0x2, R179 ;  /* 0x00000002ffb37819 */ /* 0x000fe400000114b3 */
[----:B------:R-:W-:Y:S01]  /*27d0*/  LOP3.LUT R0, R0, 0x6, RZ, 0xc0, !PT ;  /* 0x0000000600007812 */ /* 0x000fe200078ec0ff */
[----:B------:R-:W-:Y:S01]  /*27e0*/  LDSM.16.M88.4 R20, [R143+0x4000] ;  /* 0x004000008f14783b */ /* 0x000fe20000000200 */
[----:B------:R-:W-:Y:S01]  /*27f0*/  LEA.HI R5, R5, R86, RZ, 0x2 ;  /* 0x0000005605057211 */ /* 0x000fe200078f10ff */
[----:B-----5:R-:W-:Y:S02]  /*2800*/  HMMA.16816.F32 R40, R64, R36, RZ ;  /* 0x000000244028723c */ /* 0x020fe400000018ff */
[----:B------:R-:W-:Y:S01]  /*2810*/  LDSM.16.M88.4 R28, [R143+0x4800] ;  /* 0x004800008f1c783b */ /* 0x000fe20000000200 */
[----:B------:R-:W-:Y:S01]  /*2820*/  IMAD R0, R87, 0x40, R0 ;  /* 0x0000004057007824 */ /* 0x000fe200078e0200 */
[----:B------:R-:W-:-:S02]  /*2830*/  LOP3.LUT R5, R5, 0xfffffffc, RZ, 0xc0, !PT ;  /* 0xfffffffc05057812 */ /* 0x000fc400078ec0ff */
[----:B------:R-:W-:Y:S01]  /*2840*/  LDSM.16.M88.4 R80, [R143+0x5800] ;  /* 0x005800008f50783b */ /* 0x000fe20000000200 */
[C---:B------:R-:W-:Y:S01]  /*2850*/  HMMA.16816.F32 R36, R64.reuse, R38, RZ ;  /* 0x000000264024723c */ /* 0x040fe200000018ff */
[----:B------:R-:W-:Y:S02]  /*2860*/  VIADD R7, R0, 0x9 ;  /* 0x0000000900077836 */ /* 0x000fe40000000000 */
[----:B------:R-:W-:Y:S01]  /*2870*/  LDSM.16.M88.4 R60, [R146] ;  /* 0x00000000923c783b */ /* 0x000fe20000000200 */
[----:B------:R-:W-:Y:S02]  /*2880*/  IMAD.IADD R178, R86, 0x1, -R5 ;  /* 0x0000000156b27824 */ /* 0x000fe400078e0a05 */
[----:B----4-:R-:W-:Y:S01]  /*2890*/  HMMA.16816.F32 R32, R64, R16, RZ ;  /* 0x000000104020723c */ /* 0x010fe200000018ff */
[----:B------:R-:W-:Y:S01]  /*28a0*/  LDSM.16.M88.4 R56, [R145] ;  /* 0x000000009138783b */ /* 0x000fe20000000200 */
[----:B------:R-:W-:-:S03]  /*28b0*/  VIADD R5, R0, 0x1 ;  /* 0x0000000100057836 */ /* 0x000fc60000000000 */
[----:B------:R-:W0:Y:S01]  /*28c0*/  LDGDEPBAR ;  /* 0x00000000000079af */ /* 0x000e220000000000 */
[C---:B-1----:R-:W-:Y:S06]  /*28d0*/  HMMA.16816.F32 R76, R64.reuse, R72, RZ ;  /* 0x00000048404c723c */ /* 0x042fec00000018ff */
[C---:B------:R-:W-:Y:S06]  /*28e0*/  HMMA.16816.F32 R16, R64.reuse, R18, RZ ;  /* 0x000000124010723c */ /* 0x040fec00000018ff */
[C---:B------:R-:W-:Y:S06]  /*28f0*/  HMMA.16816.F32 R72, R64.reuse, R74, RZ ;  /* 0x0000004a4048723c */ /* 0x040fec00000018ff */
[C---:B--2---:R-:W-:Y:S06]  /*2900*/  HMMA.16816.F32 R68, R64.reuse, R8, RZ ;  /* 0x000000084044723c */ /* 0x044fec00000018ff */
[----:B------:R-:W-:Y:S01]  /*2910*/  HMMA.16816.F32 R64, R64, R10, RZ ;  /* 0x0000000a4040723c */ /* 0x000fe200000018ff */
[----:B------:R-:W1:Y:S05]  /*2920*/  LDSM.16.M88.4 R8, [R147] ;  /* 0x000000009308783b */ /* 0x000e6a0000000200 */
[C---:B---3--:R-:W-:Y:S06]  /*2930*/  HMMA.16816.F32 R40, R24.reuse, R12, R40 ;  /* 0x0000000c1828723c */ /* 0x048fec0000001828 */
[C---:B------:R-:W-:Y:S01]  /*2940*/  HMMA.16816.F32 R36, R24.reuse, R14, R36 ;  /* 0x0000000e1824723c */ /* 0x040fe20000001824 */
[----:B------:R-:W2:Y:S05]  /*2950*/  LDSM.16.M88.4 R12, [R143+0x5000] ;  /* 0x005000008f0c783b */ /* 0x000eaa0000000200 */
[C---:B------:R-:W-:Y:S06]  /*2960*/  HMMA.16816.F32 R76, R24.reuse, R48, R76 ;  /* 0x00000030184c723c */ /* 0x040fec000000184c */
[C---:B------:R-:W-:Y:S06]  /*2970*/  HMMA.16816.F32 R32, R24.reuse, R52, R32 ;  /* 0x000000341820723c */ /* 0x040fec0000001820 */
[C---:B------:R-:W-:Y:S01]  /*2980*/  HMMA.16816.F32 R16, R24.reuse, R54, R16 ;  /* 0x000000361810723c */ /* 0x040fe20000001810 */
[----:B------:R-:W-:Y:S05]  /*2990*/  LDSM.16.M88.4 R52, [R145+0x800] ;  /* 0x000800009134783b */ /* 0x000fea0000000200 */
[C---:B------:R-:W-:Y:S01]  /*29a0*/  HMMA.16816.F32 R72, R24.reuse, R50, R72 ;  /* 0x000000321848723c */ /* 0x040fe20000001848 */
[----:B------:R-:W3:Y:S05]  /*29b0*/  LDSM.16.M88.4 R48, [R145+0x1000] ;  /* 0x001000009130783b */ /* 0x000eea0000000200 */
[C---:B------:R-:W-:Y:S06]  /*29c0*/  HMMA.16816.F32 R68, R24.reuse, R44, R68 ;  /* 0x0000002c1844723c */ /* 0x040fec0000001844 */
[----:B------:R-:W-:Y:S01]  /*29d0*/  HMMA.16816.F32 R64, R24, R46, R64 ;  /* 0x0000002e1840723c */ /* 0x000fe20000001840 */
[----:B------:R-:W-:Y:S04]  /*29e0*/  LDSM.16.M88.4 R24, [R151+0x2000] ;  /* 0x002000009718783b */ /* 0x000fe80000000200 */
[----:B------:R-:W-:Y:S01]  /*29f0*/  LDSM.16.M88.4 R44, [R145+0x1800] ;  /* 0x00180000912c783b */ /* 0x000fe20000000200 */
[C---:B-1----:R-:W-:Y:S06]  /*2a00*/  HMMA.16816.F32 R40, R8.reuse, R20, R40 ;  /* 0x000000140828723c */ /* 0x042fec0000001828 */
[C---:B------:R-:W-:Y:S01]  /*2a10*/  HMMA.16816.F32 R36, R8.reuse, R22, R36 ;  /* 0x000000160824723c */ /* 0x040fe20000001824 */
[----:B------:R-:W1:Y:S05]  /*2a20*/  LDSM.16.M88.4 R20, [R150+0x6000] ;  /* 0x006000009614783b */ /* 0x000e6a0000000200 */
[C---:B--2---:R-:W-:Y:S06]  /*2a30*/  HMMA.16816.F32 R76, R8.reuse, R12, R76 ;  /* 0x0000000c084c723c */ /* 0x044fec000000184c */
[C---:B------:R-:W-:Y:S06]  /*2a40*/  HMMA.16816.F32 R32, R8.reuse, R28, R32 ;  /* 0x0000001c0820723c */ /* 0x040fec0000001820 */
[C---:B------:R-:W-:Y:S01]  /*2a50*/  HMMA.16816.F32 R28, R8.reuse, R30, R16 ;  /* 0x0000001e081c723c */ /* 0x040fe20000001810 */
[----:B------:R-:W-:Y:S05]  /*2a60*/  LDSM.16.M88.4 R16, [R150+0x6800] ;  /* 0x006800009610783b */ /* 0x000fea0000000200 */
[C---:B------:R-:W-:Y:S01]  /*2a70*/  HMMA.16816.F32 R72, R8.reuse, R14, R72 ;  /* 0x0000000e0848723c */ /* 0x040fe20000001848 */
[----:B------:R-:W-:Y:S05]  /*2a80*/  LDSM.16.M88.4 R12, [R93+0x6000] ;  /* 0x006000005d0c783b */ /* 0x000fea0000000200 */
[C---:B------:R-:W-:Y:S06]  /*2a90*/  HMMA.16816.F32 R68, R8.reuse, R80, R68 ;  /* 0x000000500844723c */ /* 0x040fec0000001844 */
[----:B------:R-:W-:Y:S01]  /*2aa0*/  HMMA.16816.F32 R64, R8, R82, R64 ;  /* 0x000000520840723c */ /* 0x000fe20000001840 */
[----:B------:R-:W2:Y:S05]  /*2ab0*/  LDSM.16.M88.4 R8, [R150+0x7000] ;  /* 0x007000009608783b */ /* 0x000eaa0000000200 */
[C---:B------:R-:W-:Y:S06]  /*2ac0*/  HMMA.16816.F32 R40, R60.reuse, R56, R40 ;  /* 0x000000383c28723c */ /* 0x040fec0000001828 */
[C---:B------:R-:W-:Y:S01]  /*2ad0*/  HMMA.16816.F32 R36, R60.reuse, R58, R36 ;  /* 0x0000003a3c24723c */ /* 0x040fe20000001824 */
[----:B------:R-:W4:Y:S05]  /*2ae0*/  LDSM.16.M88.4 R56, [R150+0x7800] ;  /* 0x007800009638783b */ /* 0x000f2a0000000200 */
[C---:B---3--:R-:W-:Y:S01]  /*2af0*/  HMMA.16816.F32 R80, R60.reuse, R48, R76 ;  /* 0x000000303c50723c */ /* 0x048fe2000000184c */
[----:B------:R-:W-:Y:S05]  /*2b00*/  LDSM.16.M88.4 R76, [R93+0x6800] ;  /* 0x006800005d4c783b */ /* 0x000fea0000000200 */
[C---:B------:R-:W-:Y:S06]  /*2b10*/  HMMA.16816.F32 R32, R60.reuse, R52, R32 ;  /* 0x000000343c20723c */ /* 0x040fec0000001820 */
[C---:B------:R-:W-:Y:S01]  /*2b20*/  HMMA.16816.F32 R52, R60.reuse, R54, R28 ;  /* 0x000000363c34723c */ /* 0x040fe2000000181c */
[----:B------:R-:W-:Y:S05]  /*2b30*/  LDSM.16.M88.4 R28, [R149+0x2000] ;  /* 0x00200000951c783b */ /* 0x000fea0000000200 */
[----:B------:R-:W-:Y:S01]  /*2b40*/  HMMA.16816.F32 R72, R60, R50, R72 ;  /* 0x000000323c48723c */ /* 0x000fe20000001848 */
[----:B------:R-:W-:Y:S05]  /*2b50*/  LDSM.16.M88.4 R48, [R93+0x7800] ;  /* 0x007800005d30783b */ /* 0x000fea0000000200 */
[C---:B-1----:R-:W-:Y:S06]  /*2b60*/  HMMA.16816.F32 R40, R24.reuse, R20, R40 ;  /* 0x000000141828723c */ /* 0x042fec0000001828 */
[----:B------:R-:W-:Y:S01]  /*2b70*/  HMMA.16816.F32 R36, R24, R22, R36 ;  /* 0x000000161824723c */ /* 0x000fe20000001824 */
[----:B------:R-:W1:Y:S05]  /*2b80*/  LDSM.16.M88.4 R20, [R93+0x7000] ;  /* 0x007000005d14783b */ /* 0x000e6a0000000200 */
[C---:B------:R-:W-:Y:S06]  /*2b90*/  HMMA.16816.F32 R68, R60.reuse, R44, R68 ;  /* 0x0000002c3c44723c */ /* 0x040fec0000001844 */
[----:B------:R-:W-:Y:S01]  /*2ba0*/  HMMA.16816.F32 R64, R60, R46, R64 ;  /* 0x0000002e3c40723c */ /* 0x000fe20000001840 */
[----:B------:R-:W-:Y:S04]  /*2bb0*/  LDSM.16.M88.4 R44, [R143+0x6000] ;  /* 0x006000008f2c783b */ /* 0x000fe80000000200 */
[----:B------:R-:W-:Y:S01]  /*2bc0*/  LDSM.16.M88.4 R60, [R143+0x6800] ;  /* 0x006800008f3c783b */ /* 0x000fe20000000200 */
[C---:B--2---:R-:W-:Y:S06]  /*2bd0*/  HMMA.16816.F32 R80, R24.reuse, R8, R80 ;  /* 0x000000081850723c */ /* 0x044fec0000001850 */
[C---:B------:R-:W-:Y:S06]  /*2be0*/  HMMA.16816.F32 R32, R24.reuse, R16, R32 ;  /* 0x000000101820723c */ /* 0x040fec0000001820 */
[C---:B------:R-:W-:Y:S01]  /*2bf0*/  HMMA.16816.F32 R52, R24.reuse, R18, R52 ;  /* 0x000000121834723c */ /* 0x040fe20000001834 */
[----:B------:R-:W-:Y:S05]  /*2c00*/  LDSM.16.M88.4 R16, [R147+0x2000] ;  /* 0x002000009310783b */ /* 0x000fea0000000200 */
[C---:B------:R-:W-:Y:S01]  /*2c10*/  HMMA.16816.F32 R72, R24.reuse, R10, R72 ;  /* 0x0000000a1848723c */ /* 0x040fe20000001848 */
[----:B------:R-:W2:Y:S05]  /*2c20*/  LDSM.16.M88.4 R8, [R143+0x7000] ;  /* 0x007000008f08783b */ /* 0x000eaa0000000200 */
[C---:B----4-:R-:W-:Y:S06]  /*2c30*/  HMMA.16816.F32 R68, R24.reuse, R56, R68 ;  /* 0x000000381844723c */ /* 0x050fec0000001844 */
[----:B------:R-:W-:Y:S01]  /*2c40*/  HMMA.16816.F32 R64, R24, R58, R64 ;  /* 0x0000003a1840723c */ /* 0x000fe20000001840 */
[----:B------:R-:W-:Y:S05]  /*2c50*/  LDSM.16.M88.4 R24, [R145+0x2000] ;  /* 0x002000009118783b */ /* 0x000fea0000000200 */
[C---:B-1----:R-:W-:Y:S06]  /*2c60*/  HMMA.16816.F32 R80, R28.reuse, R20, R80 ;  /* 0x000000141c50723c */ /* 0x042fec0000001850 */
[C---:B------:R-:W-:Y:S06]  /*2c70*/  HMMA.16816.F32 R40, R28.reuse, R12, R40 ;  /* 0x0000000c1c28723c */ /* 0x040fec0000001828 */
[C---:B------:R-:W-:Y:S01]  /*2c80*/  HMMA.16816.F32 R36, R28.reuse, R14, R36 ;  /* 0x0000000e1c24723c */ /* 0x040fe20000001824 */
[----:B------:R-:W1:Y:S05]  /*2c90*/  LDSM.16.M88.4 R12, [R146+0x2000] ;  /* 0x00200000920c783b */ /* 0x000e6a0000000200 */
[C---:B------:R-:W-:Y:S06]  /*2ca0*/  HMMA.16816.F32 R32, R28.reuse, R76, R32 ;  /* 0x0000004c1c20723c */ /* 0x040fec0000001820 */
[C---:B------:R-:W-:Y:S06]  /*2cb0*/  HMMA.16816.F32 R52, R28.reuse, R78, R52 ;  /* 0x0000004e1c34723c */ /* 0x040fec0000001834 */
[C---:B------:R-:W-:Y:S01]  /*2cc0*/  HMMA.16816.F32 R72, R28.reuse, R22, R72 ;  /* 0x000000161c48723c */ /* 0x040fe20000001848 */
[----:B------:R-:W-:Y:S05]  /*2cd0*/  LDSM.16.M88.4 R20, [R145+0x2800] ;  /* 0x002800009114783b */ /* 0x000fea0000000200 */
[C---:B------:R-:W-:Y:S06]  /*2ce0*/  HMMA.16816.F32 R68, R28.reuse, R48, R68 ;  /* 0x000000301c44723c */ /* 0x040fec0000001844 */
[----:B------:R-:W-:Y:S01]  /*2cf0*/  HMMA.16816.F32 R64, R28, R50, R64 ;  /* 0x000000321c40723c */ /* 0x000fe20000001840 */
[----:B------:R-:W3:Y:S05]  /*2d00*/  LDSM.16.M88.4 R28, [R143+0x7800] ;  /* 0x007800008f1c783b */ /* 0x000eea0000000200 */
[C---:B--2---:R-:W-:Y:S06]  /*2d10*/  HMMA.16816.F32 R80, R16.reuse, R8, R80 ;  /* 0x000000081050723c */ /* 0x044fec0000001850 */
[----:B------:R-:W-:Y:S01]  /*2d20*/  HMMA.16816.F32 R40, R16, R44, R40 ;  /* 0x0000002c1028723c */ /* 0x000fe20000001828 */
[----:B------:R-:W-:-:S04]  /*2d30*/  IADD3 R8, R90, 0x1, R179 ;  /* 0x000000015a087810 */ /* 0x000fc80007ffe0b3 */
[----:B------:R-:W-:Y:S01]  /*2d40*/  IADD3 R8, R84, R8, -R169 ;  /* 0x0000000854087210 */ /* 0x000fe20007ffe8a9 */
[C---:B------:R-:W-:Y:S01]  /*2d50*/  HMMA.16816.F32 R36, R16.reuse, R46, R36 ;  /* 0x0000002e1024723c */ /* 0x040fe20000001824 */
[----:B------:R-:W2:Y:S03]  /*2d60*/  LDSM.16.M88.4 R44, [R145+0x3000] ;  /* 0x00300000912c783b */ /* 0x000ea60000000200 */
[----:B------:R-:W-:Y:S02]  /*2d70*/  IMAD.IADD R91, R8, 0x1, R91 ;  /* 0x00000001085b7824 */ /* 0x000fe400078e025b */
[----:B------:R-:W-:Y:S01]  /*2d80*/  HMMA.16816.F32 R32, R16, R60, R32 ;  /* 0x0000003c1020723c */ /* 0x000fe20000001820 */
[----:B------:R-:W-:Y:S02]  /*2d90*/  VIADD R8, R0, 0x8 ;  /* 0x0000000800087836 */ /* 0x000fe40000000000 */
[----:B------:R-:W-:-:S02]  /*2da0*/  VIMNMX R132, R91, R84, PT ;  /* 0x000000545b847248 */ /* 0x000fc40003fe0100 */
[----:B------:R-:W-:Y:S01]  /*2db0*/  VIADDMNMX R131, R91, 0x8, R84, PT ;  /* 0x000000085b837846 */ /* 0x000fe20003800154 */
[C---:B------:R-:W-:Y:S01]  /*2dc0*/  HMMA.16816.F32 R52, R16.reuse, R62, R52 ;  /* 0x0000003e1034723c */ /* 0x040fe20000001834 */
[CC--:B------:R-:W-:Y:S02]  /*2dd0*/  ISETP.GE.AND P4, PT, R8.reuse, R132.reuse, PT ;  /* 0x000000840800720c */ /* 0x0c0fe40003f86270 */
[-C--:B------:R-:W-:Y:S02]  /*2de0*/  ISETP.GE.AND P6, PT, R8, R131.reuse, PT ;  /* 0x000000830800720c */ /* 0x080fe40003fc6270 */
[CC--:B------:R-:W-:Y:S01]  /*2df0*/  ISETP.GE.AND P0, PT, R5.reuse, R132.reuse, PT ;  /* 0x000000840500720c */ /* 0x0c0fe20003f06270 */
[----:B------:R-:W-:Y:S01]  /*2e00*/  HMMA.16816.F32 R72, R16, R10, R72 ;  /* 0x0000000a1048723c */ /* 0x000fe20000001848 */
[----:B------:R-:W4:Y:S01]  /*2e10*/  LDSM.16.M88.4 R8, [R145+0x3800] ;  /* 0x003800009108783b */ /* 0x000f220000000200 */
[----:B------:R-:W-:Y:S01]  /*2e20*/  ISETP.GE.AND P3, PT, R5, R131, PT ;  /* 0x000000830500720c */ /* 0x000fe20003f66270 */
[----:B------:R-:W-:Y:S01]  /*2e30*/  VIADD R5, R0, 0x10 ;  /* 0x0000001000057836 */ /* 0x000fe20000000000 */
[----:B------:R-:W-:Y:S01]  /*2e40*/  ISETP.GE.AND P2, PT, R7, R132, PT ;  /* 0x000000840700720c */ /* 0x000fe20003f46270 */
[----:B------:R-:W-:-:S04]  /*2e50*/  DEPBAR.LE SB0, 0x0 ;  /* 0x000080000000791a */ /* 0x000fc80000000000 */
[----:B-1----:R-:W-:Y:S01]  /*2e60*/  HMMA.16816.F32 R40, R12, R24, R40 ;  /* 0x000000180c28723c */ /* 0x002fe20000001828 */
[----:B------:R-:W-:Y:S01]  /*2e70*/  ISETP.GE.AND P5, PT, R7, R131, PT ;  /* 0x000000830700720c */ /* 0x000fe20003fa6270 */
[----:B------:R-:W-:Y:S01]  /*2e80*/  VIADD R7, R0, 0x11 ;  /* 0x0000001100077836 */ /* 0x000fe20000000000 */
[----:B------:R-:W-:-:S03]  /*2e90*/  ISETP.GE.AND P1, PT, R5, R132, PT ;  /* 0x000000840500720c */ /* 0x000fc60003f26270 */
[----:B------:R-:W-:Y:S06]  /*2ea0*/  HMMA.16816.F32 R36, R12, R26, R36 ;  /* 0x0000001a0c24723c */ /* 0x000fec0000001824 */
[----:B---3--:R-:W-:Y:S06]  /*2eb0*/  HMMA.16816.F32 R68, R16, R28, R68 ;  /* 0x0000001c1044723c */ /* 0x008fec0000001844 */
[----:B------:R-:W-:Y:S01]  /*2ec0*/  HMMA.16816.F32 R32, R12, R20, R32 ;  /* 0x000000140c20723c */ /* 0x000fe20000001820 */
[----:B------:R-:W-:-:S05]  /*2ed0*/  IMAD.MOV.U32 R28, RZ, RZ, R87 ;  /* 0x000000ffff1c7224 */ /* 0x000fca00078e0057 */
[C---:B------:R-:W-:Y:S01]  /*2ee0*/  HMMA.16816.F32 R52, R12.reuse, R22, R52 ;  /* 0x000000160c34723c */ /* 0x040fe20000001834 */
[----:B------:R-:W-:Y:S01]  /*2ef0*/  FSEL R20, R41, -INF , !P0 ;  /* 0xff80000029147808 */ /* 0x000fe20004000000 */
[C---:B------:R-:W-:Y:S01]  /*2f00*/  VIADD R21, R0.reuse, 0x20 ;  /* 0x0000002000157836 */ /* 0x040fe20000000000 */
[-C--:B------:R-:W-:Y:S01]  /*2f10*/  ISETP.GE.AND P0, PT, R5, R131.reuse, PT ;  /* 0x000000830500720c */ /* 0x080fe20003f06270 */
[----:B------:R-:W-:Y:S01]  /*2f20*/  VIADD R5, R0, 0x18 ;  /* 0x0000001800057836 */ /* 0x000fe20000000000 */
[----:B------:R-:W-:Y:S01]  /*2f30*/  FSEL R43, R43, -INF , !P3 ;  /* 0xff8000002b2b7808 */ /* 0x000fe20005800000 */
[----:B--2---:R-:W-:Y:S01]  /*2f40*/  HMMA.16816.F32 R80, R12, R44, R80 ;  /* 0x0000002c0c50723c */ /* 0x004fe20000001850 */
[----:B------:R-:W-:Y:S02]  /*2f50*/  FSEL R36, R36, -INF , !P4 ;  /* 0xff80000024247808 */ /* 0x000fe40006000000 */
[C---:B------:R-:W-:Y:S01]  /*2f60*/  ISETP.GE.AND P3, PT, R7.reuse, R132, PT ;  /* 0x000000840700720c */ /* 0x040fe20003f66270 */
[----:B------:R-:W-:Y:S01]  /*2f70*/  BAR.SYNC.DEFER_BLOCKING 0x0 ;  /* 0x0000000000007b1d */ /* 0x000fe20000010000 */
[----:B------:R-:W-:Y:S01]  /*2f80*/  ISETP.GE.AND P4, PT, R7, R131, PT ;  /* 0x000000830700720c */ /* 0x000fe20003f86270 */
[----:B------:R-:W-:Y:S01]  /*2f90*/  HMMA.16816.F32 R64, R16, R30, R64 ;  /* 0x0000001e1040723c */ /* 0x000fe20000001840 */
[----:B------:R-:W-:-:S02]  /*2fa0*/  FSEL R7, R38, -INF , !P6 ;  /* 0xff80000026077808 */ /* 0x000fc40007000000 */
[----:B------:R-:W-:Y:S02]  /*2fb0*/  FSEL R26, R37, -INF , !P2 ;  /* 0xff800000251a7808 */ /* 0x000fe40005000000 */
[CC--:B------:R-:W-:Y:S01]  /*2fc0*/  ISETP.GE.AND P6, PT, R5.reuse, R132.reuse, PT ;  /* 0x000000840500720c */ /* 0x0c0fe20003fc6270 */
[C---:B----4-:R-:W-:Y:S01]  /*2fd0*/  HMMA.16816.F32 R68, R12.reuse, R8, R68 ;  /* 0x000000080c44723c */ /* 0x050fe20000001844 */
[-C--:B------:R-:W-:Y:S01]  /*2fe0*/  ISETP.GE.AND P2, PT, R5, R131.reuse, PT ;  /* 0x000000830500720c */ /* 0x080fe20003f46270 */
[C---:B------:R-:W-:Y:S01]  /*2ff0*/  VIADD R5, R0.reuse, 0x19 ;  /* 0x0000001900057836 */ /* 0x040fe20000000000 */
[----:B------:R-:W-:Y:S01]  /*3000*/  FSEL R39, R39, -INF , !P5 ;  /* 0xff80000027277808 */ /* 0x000fe20006800000 */
[----:B------:R-:W-:Y:S01]  /*3010*/  VIADD R18, R0, 0x28 ;  /* 0x0000002800127836 */ /* 0x000fe20000000000 */
[----:B------:R-:W-:Y:S01]  /*3020*/  FSEL R32, R32, -INF , !P1 ;  /* 0xff80000020207808 */ /* 0x000fe20004800000 */
[----:B------:R-:W-:Y:S01]  /*3030*/  HMMA.16816.F32 R72, R12, R46, R72 ;  /* 0x0000002e0c48723c */ /* 0x000fe20000001848 */
[C---:B------:R-:W-:Y:S01]  /*3040*/  ISETP.GE.AND P5, PT, R5.reuse, R132, PT ;  /* 0x000000840500720c */ /* 0x040fe20003fa6270 */
[C---:B------:R-:W-:Y:S01]  /*3050*/  VIADD R8, R0.reuse, 0x31 ;  /* 0x0000003100087836 */ /* 0x040fe20000000000 */
[----:B------:R-:W-:Y:S01]  /*3060*/  ISETP.GE.AND P1, PT, R5, R131, PT ;  /* 0x000000830500720c */ /* 0x000fe20003f26270 */
[----:B------:R-:W-:Y:S01]  /*3070*/  VIADD R5, R0, 0x21 ;  /* 0x0000002100057836 */ /* 0x000fe20000000000 */
[----:B------:R-:W-:-:S02]  /*3080*/  FSEL R27, R35, -INF , !P4 ;  /* 0xff800000231b7808 */ /* 0x000fc40006000000 */
[----:B------:R-:W-:Y:S02]  /*3090*/  FSEL R52, R52, -INF , !P6 ;  /* 0xff80000034347808 */ /* 0x000fe40007000000 */
[----:B------:R-:W-:Y:S02]  /*30a0*/  FSEL R17, R34, -INF , !P0 ;  /* 0xff80000022117808 */ /* 0x000fe40004000000 */
[CC--:B------:R-:W-:Y:S01]  /*30b0*/  ISETP.GE.AND P4, PT, R5.reuse, R132.reuse, PT ;  /* 0x000000840500720c */ /* 0x0c0fe20003f86270 */
[----:B------:R-:W-:Y:S01]  /*30c0*/  HMMA.16816.F32 R64, R12, R10, R64 ;  /* 0x0000000a0c40723c */ /* 0x000fe20000001840 */
[----:B------:R-:W-:Y:S01]  /*30d0*/  ISETP.GE.AND P6, PT, R5, R131, PT ;  /* 0x000000830500720c */ /* 0x000fe20003fc6270 */
[----:B------:R-:W-:Y:S01]  /*30e0*/  VIADD R5, R0, 0x29 ;  /* 0x0000002900057836 */ /* 0x000fe20000000000 */
[----:B------:R-:W-:Y:S02]  /*30f0*/  ISETP.GE.AND P0, PT, R21, R132, PT ;  /* 0x000000841500720c */ /* 0x000fe40003f06270 */
[----:B------:R-:W-:-:S02]  /*3100*/  FSEL R55, R55, -INF , !P1 ;  /* 0xff80000037377808 */ /* 0x000fc40004800000 */
[----:B------:R-:W-:Y:S02]  /*3110*/  FSEL R134, R80, -INF , !P0 ;  /* 0xff80000050867808 */ /* 0x000fe40004000000 */
[----:B------:R-:W-:Y:S02]  /*3120*/  FSEL R16, R33, -INF , !P3 ;  /* 0xff80000021107808 */ /* 0x000fe40005800000 */
[C---:B------:R-:W-:Y:S02]  /*3130*/  ISETP.GE.AND P1, PT, R5.reuse, R132, PT ;  /* 0x000000840500720c */ /* 0x040fe40003f26270 */
[-C--:B------:R-:W-:Y:S01]  /*3140*/  ISETP.GE.AND P0, PT, R5, R131.reuse, PT ;  /* 0x000000830500720c */ /* 0x080fe20003f06270 */
[----:B------:R-:W-:Y:S01]  /*3150*/  VIADD R5, R0, 0x30 ;  /* 0x0000003000057836 */ /* 0x000fe20000000000 */
[----:B------:R-:W-:Y:S02]  /*3160*/  ISETP.GE.AND P3, PT, R21, R131, PT ;  /* 0x000000831500720c */ /* 0x000fe40003f66270 */
[----:B------:R-:W-:-:S02]  /*3170*/  FSEL R136, R81, -INF , !P4 ;  /* 0xff80000051887808 */ /* 0x000fc40006000000 */
[----:B------:R-:W-:Y:S02]  /*3180*/  FSEL R119, R82, -INF , !P3 ;  /* 0xff80000052777808 */ /* 0x000fe40005800000 */
[----:B------:R-:W-:Y:S02]  /*3190*/  ISETP.GE.AND P3, PT, R5, R132, PT ;  /* 0x000000840500720c */ /* 0x000fe40003f66270 */
[----:B------:R-:W-:Y:S02]  /*31a0*/  FSEL R30, R53, -INF , !P5 ;  /* 0xff800000351e7808 */ /* 0x000fe40006800000 */
[----:B------:R-:W-:Y:S02]  /*31b0*/  FSEL R118, R68, -INF , !P3 ;  /* 0xff80000044767808 */ /* 0x000fe40005800000 */
[CC--:B------:R-:W-:Y:S02]  /*31c0*/  ISETP.GE.AND P3, PT, R0.reuse, R131.reuse, PT ;  /* 0x000000830000720c */ /* 0x0c0fe40003f66270 */
[----:B------:R-:W-:Y:S01]  /*31d0*/  ISETP.GE.AND P4, PT, R5, R131, PT ;  /* 0x000000830500720c */ /* 0x000fe20003f86270 */
[----:B------:R-:W-:Y:S01]  /*31e0*/  VIADD R5, R0, 0x38 ;  /* 0x0000003800057836 */ /* 0x000fe20000000000 */
[----:B------:R-:W-:-:S02]  /*31f0*/  FSEL R33, R42, -INF , !P3 ;  /* 0xff8000002a217808 */ /* 0x000fc40005800000 */
[----:B------:R-:W-:Y:S02]  /*3200*/  ISETP.GE.AND P5, PT, R18, R131, PT ;  /* 0x000000831200720c */ /* 0x000fe40003fa6270 */
[----:B------:R-:W-:Y:S02]  /*3210*/  ISETP.GE.AND P3, PT, R130, 0x2, PT ;  /* 0x000000028200780c */ /* 0x000fe40003f66270 */
[----:B------:R-:W-:Y:S02]  /*3220*/  FSEL R123, R74, -INF , !P5 ;  /* 0xff8000004a7b7808 */ /* 0x000fe40006800000 */
[----:B------:R-:W-:Y:S02]  /*3230*/  FSEL R138, R73, -INF , !P1 ;  /* 0xff800000498a7808 */ /* 0x000fe40004800000 */
[----:B------:R-:W-:Y:S02]  /*3240*/  FSEL R21, R54, -INF , !P2 ;  /* 0xff80000036157808 */ /* 0x000fe40005000000 */
[----:B------:R-:W-:-:S02]  /*3250*/  ISETP.GE.AND P5, PT, R5, R132, PT ;  /* 0x000000840500720c */ /* 0x000fc40003fa6270 */
[----:B------:R-:W-:Y:S01]  /*3260*/  ISETP.GE.AND P1, PT, R5, R131, PT ;  /* 0x000000830500720c */ /* 0x000fe20003f26270 */
[----:B------:R-:W-:Y:S01]  /*3270*/  VIADD R5, R0, 0x39 ;  /* 0x0000003900057836 */ /* 0x000fe20000000000 */
[----:B------:R-:W-:Y:S02]  /*3280*/  FSEL R121, R75, -INF , !P0 ;  /* 0xff8000004b797808 */ /* 0x000fe40004000000 */
[-C--:B------:R-:W-:Y:S02]  /*3290*/  ISETP.GE.AND P2, PT, R18, R132.reuse, PT ;  /* 0x000000841200720c */ /* 0x080fe40003f46270 */
[----:B------:R-:W-:Y:S02]  /*32a0*/  ISETP.GE.AND P0, PT, R0, R132, PT ;  /* 0x000000840000720c */ /* 0x000fe40003f06270 */
[----:B------:R-:W-:Y:S02]  /*32b0*/  FSEL R117, R83, -INF , !P6 ;  /* 0xff80000053757808 */ /* 0x000fe40007000000 */
[----:B------:R-:W-:-:S02]  /*32c0*/  FSEL R120, R72, -INF , !P2 ;  /* 0xff80000048787808 */ /* 0x000fc40005000000 */
[----:B------:R-:W-:Y:S02]  /*32d0*/  FSEL R113, R70, -INF , !P4 ;  /* 0xff80000046717808 */ /* 0x000fe40006000000 */
[----:B------:R-:W-:Y:S02]  /*32e0*/  FSEL R40, R40, -INF , !P0 ;  /* 0xff80000028287808 */ /* 0x000fe40004000000 */
[CC--:B------:R-:W-:Y:S02]  /*32f0*/  ISETP.GE.AND P6, PT, R8.reuse, R132.reuse, PT ;  /* 0x000000840800720c */ /* 0x0c0fe40003fc6270 */
[-C--:B------:R-:W-:Y:S02]  /*3300*/  ISETP.GE.AND P2, PT, R8, R131.reuse, PT ;  /* 0x000000830800720c */ /* 0x080fe40003f46270 */
[C---:B------:R-:W-:Y:S02]  /*3310*/  ISETP.GE.AND P4, PT, R5.reuse, R132, PT ;  /* 0x000000840500720c */ /* 0x040fe40003f86270 */
[----:B------:R-:W-:-:S02]  /*3320*/  ISETP.GE.AND P0, PT, R5, R131, PT ;  /* 0x000000830500720c */ /* 0x000fc40003f06270 */
[----:B------:R-:W-:Y:S02]  /*3330*/  LOP3.LUT R5, R6, R89, RZ, 0xfc, !PT ;  /* 0x0000005906057212 */ /* 0x000fe400078efcff */
        /* <DEDUP_REMOVED lines=8> */
[----:B------:R-:W-:Y:S01]  /*33c0*/  VIADD R35, R130, 0xfffffffe ;  /* 0xfffffffe82237836 */ /* 0x000fe20000000000 */
[----:B------:R-:W-:Y:S01]  /*33d0*/  ISETP.GE.AND P2, PT, R174, UR5, PT ;  /* 0x00000005ae007c0c */ /* 0x000fe2000bf46270 */
[----:B------:R-:W-:Y:S01]  /*33e0*/  BSSY B0, `(.L_x_718) ;  /* 0x000004e000007945 */ /* 0x000fe20003800000 */
[----:B------:R-:W-:Y:S01]  /*33f0*/  ISETP.GE.AND P1, PT, R168, UR5, PT ;  /* 0x00000005a8007c0c */ /* 0x000fe2000bf26270 */
[----:B------:R-:W-:Y:S01]  /*3400*/  IMAD R0, R2, R35, RZ ;  /* 0x0000002302007224 */ /* 0x000fe200078e02ff */
[----:B------:R-:W-:Y:S01]  /*3410*/  SHF.R.S32.HI R2, RZ, 0x1f, R35 ;  /* 0x0000001fff027819 */ /* 0x000fe20000011423 */
[----:B------:R-:W-:-:S04]  /*3420*/  IMAD.WIDE.U32 R34, R35, R85, R172 ;  /* 0x0000005523227225 */ /* 0x000fc800078e00ac */
[----:B------:R-:W-:Y:S01]  /*3430*/  IMAD R0, R2, R85, R0 ;  /* 0x0000005502007224 */ /* 0x000fe200078e0200 */
[----:B------:R-:W-:-:S03]  /*3440*/  IADD3 R2, P6, R161, R34, RZ ;  /* 0x00000022a1027210 */ /* 0x000fc60007fde0ff */
[----:B------:R-:W1:Y:S01]  /*3450*/  @!P2 LDC.64 R10, c[0x0][0x218] ;  /* 0x00008600ff0aab82 */ /* 0x000e620000000a00 */
[----:B------:R-:W-:Y:S01]  /*3460*/  IMAD.IADD R0, R35, 0x1, R0 ;  /* 0x0000000123007824 */ /* 0x000fe200078e0200 */
[----:B------:R2:W-:Y:S06]  /*3470*/  @P2 STS.128 [R167+0x4000], RZ ;  /* 0x004000ffa7002388 */ /* 0x0005ec0000000c00 */
        /* <DEDUP_REMOVED lines=11> */
[--C-:B------:R-:W-:Y:S01]  /*3530*/  @!P1 LEA.HI.X R11, R34, R9, R0.reuse, 0x1, P0 ;  /* 0x00000009220b9211 */ /* 0x100fe200000f0c00 */
[----:B------:R-:W-:Y:S01]  /*3540*/  IMAD.X R9, R160, 0x1, R0, P6 ;  /* 0x00000001a0097824 */ /* 0x000fe200030e0600 */
[C---:B------:R-:W-:Y:S01]  /*3550*/  IADD3 R6, P0, R161.reuse, R2, RZ ;  /* 0x00000002a1067210 */ /* 0x040fe20007f1e0ff */
[----:B------:R-:W3:Y:S01]  /*3560*/  @!P1 LDC.64 R18, c[0x0][0x218] ;  /* 0x00008600ff129b82 */ /* 0x000ee20000000a00 */
[C---:B----4-:R-:W-:Y:S01]  /*3570*/  @!P2 LEA R14, P5, R2.reuse, R14, 0x1 ;  /* 0x0000000e020ea211 */ /* 0x050fe200078a08ff */
[----:B------:R2:W-:Y:S03]  /*3580*/  @P1 STS.128 [R167+0x6000], RZ ;  /* 0x006000ffa7001388 */ /* 0x0005e60000000c00 */
[C-C-:B------:R-:W-:Y:S01]  /*3590*/  @!P2 LEA.HI.X R15, R2.reuse, R15, R9.reuse, 0x1, P5 ;  /* 0x0000000f020fa211 */ /* 0x140fe200028f0c09 */
[----:B------:R-:W-:Y:S01]  /*35a0*/  @!PT LDS RZ, [RZ] ;  /* 0x00000000fffff984 */ /* 0x000fe20000000800 */
[----:B------:R-:W-:Y:S01]  /*35b0*/  @!PT LDS RZ, [RZ] ;  /* 0x00000000fffff984 */ /* 0x000fe20000000800 */
[----:B------:R-:W-:Y:S01]  /*35c0*/  @!PT LDS RZ, [RZ] ;  /* 0x00000000fffff984 */ /* 0x000fe20000000800 */
[----:B------:R2:W-:Y:S01]  /*35d0*/  @!P1 LDGSTS.E.BYPASS.LTC128B.128 [R167+0x6000], desc[UR8][R10.64+0x80] ;  /* 0x060000800aa79fae */ /* 0x0005e2000b901d48 */
[----:B------:R-:W-:Y:S01]  /*35e0*/  IADD3 R0, P5, R161, R6, RZ ;  /* 0x00000006a1007210 */ /* 0x000fe20007fbe0ff */
[----:B------:R-:W4:Y:S01]  /*35f0*/  @!P2 LDC.64 R24, c[0x0][0x218] ;  /* 0x00008600ff18ab82 */ /* 0x000f220000000a00 */
[C---:B-----5:R-:W-:Y:S01]  /*3600*/  @!P1 LEA R12, P4, R2.reuse, R12, 0x1 ;  /* 0x0000000c020c9211 */ /* 0x060fe200078808ff */
[----:B------:R2:W-:Y:S03]  /*3610*/  @P2 STS.128 [R167+0x4800], RZ ;  /* 0x004800ffa7002388 */ /* 0x0005e60000000c00 */
[--C-:B------:R-:W-:Y:S01]  /*3620*/  @!P1 LEA.HI.X R13, R2, R13, R9.reuse, 0x1, P4 ;  /* 0x0000000d020d9211 */ /* 0x100fe200020f0c09 */
[----:B------:R-:W-:Y:S01]  /*3630*/  IMAD.X R9, R160, 0x1, R9, P0 ;  /* 0x00000001a0097824 */ /* 0x000fe200000e0609 */
[----:B------:R-:W-:Y:S01]  /*3640*/  @!PT LDS RZ, [RZ] ;  /* 0x00000000fffff984 */ /* 0x000fe20000000800 */
[----:B------:R-:W-:Y:S01]  /*3650*/  @!PT LDS RZ, [RZ] ;  /* 0x00000000fffff984 */ /* 0x000fe20000000800 */
[----:B------:R-:W-:Y:S01]  /*3660*/  @!PT LDS RZ, [RZ] ;  /* 0x00000000fffff984 */ /* 0x000fe20000000800 */
[----:B------:R2:W-:Y:S01]  /*3670*/  @!P2 LDGSTS.E.BYPASS.LTC128B.128 [R167+0x4800], desc[UR8][R14.64] ;  /* 0x048000000ea7afae */ /* 0x0005e2000b901d48 */
[----:B-1----:R-:W-:-:S02]  /*3680*/  @!P2 LEA R22, P6, R6, R22, 0x1 ;  /* 0x000000160616a211 */ /* 0x002fc400078c08ff */
[--C-:B------:R-:W-:Y:S01]  /*3690*/  IMAD.X R29, R160, 0x1, R9.reuse, P5 ;  /* 0x00000001a01d7824 */ /* 0x100fe200028e0609 */
[----:B------:R2:W-:Y:S01]  /*36a0*/  @P1 STS.128 [R167+0x6800], RZ ;  /* 0x006800ffa7001388 */ /* 0x0005e20000000c00 */
[----:B------:R-:W-:-:S03]  /*36b0*/  @!P2 LEA.HI.X R23, R6, R23, R9, 0x1, P6 ;  /* 0x000000170617a211 */ /* 0x000fc600030f0c09 */
[----:B------:R-:W-:Y:S01]  /*36c0*/  @!PT LDS RZ, [RZ] ;  /* 0x00000000fffff984 */ /* 0x000fe20000000800 */
[----:B------:R-:W-:Y:S01]  /*36d0*/  @!PT LDS RZ, [RZ] ;  /* 0x00000000fffff984 */ /* 0x000fe20000000800 */
[----:B------:R-:W-:Y:S01]  /*36e0*/  @!PT LDS RZ, [RZ] ;  /* 0x00000000fffff984 */ /* 0x000fe20000000800 */
[----:B------:R2:W-:Y:S01]  /*36f0*/  @!P1 LDGSTS.E.BYPASS.LTC128B.128 [R167+0x6800], desc[UR8][R12.64+0x80] ;  /* 0x068000800ca79fae */ /* 0x0005e2000b901d48 */
[----:B---3--:R-:W-:-:S03]  /*3700*/  @!P1 LEA R18, P0, R6, R18, 0x1 ;  /* 0x0000001206129211 */ /* 0x008fc600078008ff */
[----:B------:R2:W-:Y:S01]  /*3710*/  @P2 STS.128 [R167+0x5000], RZ ;  /* 0x005000ffa7002388 */ /* 0x0005e20000000c00 */
[----:B------:R-:W-:-:S03]  /*3720*/  @!P1 LEA.HI.X R19, R6, R19, R9, 0x1, P0 ;  /* 0x0000001306139211 */ /* 0x000fc600000f0c09 */
[----:B------:R-:W-:Y:S01]  /*3730*/  @!PT LDS RZ, [RZ] ;  /* 0x00000000fffff984 */ /* 0x000fe20000000800 */
[----:B------:R-:W-:Y:S01]  /*3740*/  @!PT LDS RZ, [RZ] ;  /* 0x00000000fffff984 */ /* 0x000fe20000000800 */
[----:B------:R-:W-:Y:S01]  /*3750*/  @!PT LDS RZ, [RZ] ;  /* 0x00000000fffff984 */ /* 0x000fe20000000800 */
[----:B------:R2:W-:Y:S01]  /*3760*/  @!P2 LDGSTS.E.BYPASS.LTC128B.128 [R167+0x5000], desc[UR8][R22.64] ;  /* 0x0500000016a7afae */ /* 0x0005e2000b901d48 */
[----:B----4-:R-:W-:-:S03]  /*3770*/  @!P2 LEA R24, P4, R0, R24, 0x1 ;  /* 0x000000180018a211 */ /* 0x010fc600078808ff */
        /* <DEDUP_REMOVED lines=20> */
.L_x_719:
[----:B------:R-:W-:Y:S05]  /*38c0*/  BSYNC B0 ;  /* 0x0000000000007941 */ /* 0x000fea0003800000 */
.L_x_718:
[----:B------:R-:W0:Y:S02]  /*38d0*/  LDGDEPBAR ;  /* 0x00000000000079af */ /* 0x000e240000000000 */
.L_x_717:
[----:B-1----:R-:W-:Y:S01]  /*38e0*/  FMNMX.FTZ R9, R40, R20, !PT ;  /* 0x0000001428097209 */ /* 0x002fe20007810000 */
        /* <DEDUP_REMOVED lines=25> */
[----:B--2---:R-:W-:Y:S02]  /*3a80*/  FMNMX.FTZ R11, R111, R0, !PT ;  /* 0x000000006f0b7209 */ /* 0x004fe40007810000 */
[----:B------:R-:W-:Y:S02]  /*3a90*/  FMNMX.FTZ R9, R116, R9, !PT ;  /* 0x0000000974097209 */ /* 0x000fe40007810000 */
[----:B------:R-:W-:Y:S02]  /*3aa0*/  FMNMX.FTZ R0, R110, R11, !PT ;  /* 0x0000000b6e007209 */ /* 0x000fe40007810000 */
[----:B------:R-:W-:Y:S02]  /*3ab0*/  FMNMX.FTZ R6, R114, R9, !PT ;  /* 0x0000000972067209 */ /* 0x000fe40007810000 */
[----:B------:R-:W-:-:S02]  /*3ac0*/  FMNMX.FTZ R11, R109, R0, !PT ;  /* 0x000000006d0b7209 */ /* 0x000fc40007810000 */
[----:B------:R-:W-:Y:S01]  /*3ad0*/  LEA R144, R5, UR4, 0x1 ;  /* 0x0000000405907c11 */ /* 0x000fe2000f8e08ff */
[----:B------:R-:W1:Y:S03]  /*3ae0*/  SHFL.BFLY PT, R9, R6, 0x2, 0x1f ;  /* 0x0c401f0006097f89 */ /* 0x000e6600000e0000 */
[-C--:B------:R-:W-:Y:S01]  /*3af0*/  LEA R142, R4, R144.reuse, 0x1 ;  /* 0x00000090048e7211 */ /* 0x080fe200078e08ff */
[----:B------:R-:W-:Y:S01]  /*3b00*/  LDSM.16.MT88.4 R92, [R144+0x8000] ;  /* 0x00800000905c783b */ /* 0x000fe20000004200 */
[C---:B------:R-:W-:Y:S02]  /*3b10*/  LEA R141, R3.reuse, R144, 0x1 ;  /* 0x00000090038d7211 */ /* 0x040fe400078e08ff */
[----:B------:R-:W-:Y:S01]  /*3b20*/  LEA R140, R3, R142, 0x1 ;  /* 0x0000008e038c7211 */ /* 0x000fe200078e08ff */
[----:B------:R-:W-:Y:S04]  /*3b30*/  LDSM.16.MT88.4 R12, [R144+0x8800] ;  /* 0x00880000900c783b */ /* 0x000fe80000004200 */
[----:B------:R-:W-:Y:S04]  /*3b40*/  LDSM.16.MT88.4 R56, [R140+0x8000] ;  /* 0x008000008c38783b */ /* 0x000fe80000004200 */
[----:B------:R-:W-:Y:S04]  /*3b50*/  LDSM.16.MT88.4 R64, [R144+0xa000] ;  /* 0x00a000009040783b */ /* 0x000fe80000004200 */
[----:B------:R-:W-:Y:S01]  /*3b60*/  LDSM.16.MT88.4 R72, [R142+0xa000] ;  /* 0x00a000008e48783b */ /* 0x000fe20000004200 */
[----:B-1----:R-:W-:-:S03]  /*3b70*/  FMNMX.FTZ R9, R6, R9, !PT ;  /* 0x0000000906097209 */ /* 0x002fc60007810000 */
[----:B------:R-:W-:Y:S04]  /*3b80*/  LDSM.16.MT88.4 R48, [R141+0x8000] ;  /* 0x008000008d30783b */ /* 0x000fe80000004200 */
[----:B------:R-:W1:Y:S04]  /*3b90*/  SHFL.BFLY PT, R6, R11, 0x2, 0x1f ;  /* 0x0c401f000b067f89 */ /* 0x000e6800000e0000 */
[----:B------:R-:W2:Y:S04]  /*3ba0*/  SHFL.BFLY PT, R2, R9, 0x1, 0x1f ;  /* 0x0c201f0009027f89 */ /* 0x000ea800000e0000 */
[----:B------:R-:W-:Y:S01]  /*3bb0*/  LDSM.16.MT88.4 R88, [R141+0xa000] ;  /* 0x00a000008d58783b */ /* 0x000fe20000004200 */
[----:B-1----:R-:W-:-:S02]  /*3bc0*/  FMNMX.FTZ R6, R11, R6, !PT ;  /* 0x000000060b067209 */ /* 0x002fc40007810000 */
[----:B--2---:R-:W-:-:S03]  /*3bd0*/  FMNMX.FTZ R2, R9, R2, !PT ;  /* 0x0000000209027209 */ /* 0x004fc60007810000 */
[----:B------:R-:W1:Y:S01]  /*3be0*/  SHFL.BFLY PT, R9, R6, 0x1, 0x1f ;  /* 0x0c201f0006097f89 */ /* 0x000e6200000e0000 */
[C---:B------:R-:W-:Y:S01]  /*3bf0*/  FSETP.NEU.FTZ.AND P0, PT, R2.reuse, -INF , PT ;  /* 0xff8000000200780b */ /* 0x040fe20003f1d000 */
[----:B------:R-:W-:-:S05]  /*3c00*/  FMUL.FTZ R115, R2, UR6 ;  /* 0x0000000602737c20 */ /* 0x000fca0008410000 */
[----:B------:R-:W-:-:S05]  /*3c10*/  FSEL R115, R115, RZ, P0 ;  /* 0x000000ff73737208 */ /* 0x000fca0000000000 */
        /* <DEDUP_REMOVED lines=11> */
[----:B-1----:R-:W-:Y:S01]  /*3cd0*/  FMNMX.FTZ R0, R6, R9, !PT ;  /* 0x0000000906007209 */ /* 0x002fe20007810000 */
[--C-:B------:R-:W-:Y:S01]  /*3ce0*/  FFMA.FTZ R118, R118, UR6, -R115.reuse ;  /* 0x0000000676767c23 */ /* 0x100fe20008010873 */
[----:B------:R-:W-:Y:S01]  /*3cf0*/  LDSM.16.MT88.4 R8, [R142+0x8800] ;  /* 0x008800008e08783b */ /* 0x000fe20000004200 */
[----:B------:R-:W1:Y:S01]  /*3d00*/  MUFU.EX2 R103, R103 ;  /* 0x0000006700677308 */ /* 0x000e620000000800 */
[C---:B------:R-:W-:Y:S01]  /*3d10*/  FSETP.NEU.FTZ.AND P0, PT, R0.reuse, -INF , PT ;  /* 0xff8000000000780b */ /* 0x040fe20003f1d000 */
[----:B------:R-:W-:Y:S01]  /*3d20*/  FMUL.FTZ R112, R0, UR6 ;  /* 0x0000000600707c20 */ /* 0x000fe20008410000 */
[----:B------:R-:W-:-:S04]  /*3d30*/  FFMA.FTZ R116, R116, UR6, -R115 ;  /* 0x0000000674747c23 */ /* 0x000fc80008010873 */
[----:B------:R-:W-:Y:S01]  /*3d40*/  FSEL R112, R112, RZ, P0 ;  /* 0x000000ff70707208 */ /* 0x000fe20000000000 */
[----:B------:R-:W-:Y:S04]  /*3d50*/  MUFU.EX2 R104, R104 ;  /* 0x0000006800687308 */ /* 0x000fe80000000800 */
[--C-:B------:R-:W-:Y:S01]  /*3d60*/  FFMA.FTZ R105, R43, UR6, -R112.reuse ;  /* 0x000000062b697c23 */ /* 0x100fe20008010870 */
[--C-:B------:R-:W-:Y:S01]  /*3d70*/  FFMA.FTZ R108, R33, UR6, -R112.reuse ;  /* 0x00000006216c7c23 */ /* 0x100fe20008010870 */
[----:B------:R-:W2:Y:S01]  /*3d80*/  LDSM.16.MT88.4 R40, [R142+0x8000] ;  /* 0x008000008e28783b */ /* 0x000ea20000004200 */
[--C-:B------:R-:W-:Y:S01]  /*3d90*/  FFMA.FTZ R107, R7, UR6, -R112.reuse ;  /* 0x00000006076b7c23 */ /* 0x100fe20008010870 */
[--C-:B------:R-:W-:Y:S01]  /*3da0*/  FFMA.FTZ R102, R39, UR6, -R112.reuse ;  /* 0x0000000627667c23 */ /* 0x100fe20008010870 */
[----:B------:R-:W3:Y:S01]  /*3db0*/  MUFU.EX2 R101, R101 ;  /* 0x0000006500657308 */ /* 0x000ee20000000800 */
[----:B-1----:R-:W-:Y:S01]  /*3dc0*/  F2FP.F16.F32.PACK_AB R84, R103, R106 ;  /* 0x0000006a6754723e */ /* 0x002fe200000000ff */
[--C-:B------:R-:W-:Y:S01]  /*3dd0*/  FFMA.FTZ R35, R17, UR6, -R112.reuse ;  /* 0x0000000611237c23 */ /* 0x100fe20008010870 */
[--C-:B------:R-:W-:Y:S01]  /*3de0*/  FFMA.FTZ R34, R27, UR6, -R112.reuse ;  /* 0x000000061b227c23 */ /* 0x100fe20008010870 */
[--C-:B------:R-:W-:Y:S01]  /*3df0*/  FFMA.FTZ R33, R21, UR6, -R112.reuse ;  /* 0x0000000615217c23 */ /* 0x100fe20008010870 */
[--C-:B------:R-:W-:Y:S01]  /*3e00*/  FFMA.FTZ R30, R55, UR6, -R112.reuse ;  /* 0x00000006371e7c23 */ /* 0x100fe20008010870 */
[----:B------:R-:W1:Y:S01]  /*3e10*/  LDSM.16.MT88.4 R16, [R140+0x8800] ;  /* 0x008800008c10783b */ /* 0x000e620000004200 */
[--C-:B------:R-:W-:Y:S01]  /*3e20*/  FFMA.FTZ R134, R119, UR6, -R112.reuse ;  /* 0x0000000677867c23 */ /* 0x100fe20008010870 */
[----:B------:R-:W-:Y:S01]  /*3e30*/  MUFU.EX2 R108, R108 ;  /* 0x0000006c006c7308 */ /* 0x000fe20000000800 */
[--C-:B------:R-:W-:Y:S01]  /*3e40*/  FFMA.FTZ R117, R117, UR6, -R112.reuse ;  /* 0x0000000675757c23 */ /* 0x100fe20008010870 */
[----:B------:R-:W-:Y:S01]  /*3e50*/  LDSM.16.MT88.4 R24, [R140+0xa000] ;  /* 0x00a000008c18783b */ /* 0x000fe20000004200 */
[----:B------:R-:W-:Y:S01]  /*3e60*/  FFMA.FTZ R119, R122, UR6, -R115 ;  /* 0x000000067a777c23 */ /* 0x000fe20008010873 */
[--C-:B------:R-:W-:Y:S01]  /*3e70*/  FFMA.FTZ R113, R113, UR6, -R112.reuse ;  /* 0x0000000671717c23 */ /* 0x100fe20008010870 */
[--C-:B------:R-:W-:Y:S01]  /*3e80*/  FFMA.FTZ R114, R111, UR6, -R112.reuse ;  /* 0x000000066f727c23 */ /* 0x100fe20008010870 */
[----:B------:R-:W-:Y:S01]  /*3e90*/  LDSM.16.MT88.4 R20, [R141+0x8800] ;  /* 0x008800008d14783b */ /* 0x000fe20000004200 */
[--C-:B------:R-:W-:Y:S01]  /*3ea0*/  FFMA.FTZ R110, R110, UR6, -R112.reuse ;  /* 0x000000066e6e7c23 */ /* 0x100fe20008010870 */
[----:B------:R-:W4:Y:S01]  /*3eb0*/  MUFU.EX2 R105, R105 ;  /* 0x0000006900697308 */ /* 0x000f220000000800 */
[----:B---3--:R-:W-:Y:S01]  /*3ec0*/  F2FP.F16.F32.PACK_AB R86, R101, R104 ;  /* 0x000000686556723e */ /* 0x008fe200000000ff */
[----:B------:R-:W-:Y:S01]  /*3ed0*/  FFMA.FTZ R109, R109, UR6, -R112 ;  /* 0x000000066d6d7c23 */ /* 0x000fe20008010870 */
[----:B------:R-:W-:-:S04]  /*3ee0*/  FADD.FTZ R103, R106, R103 ;  /* 0x000000676a677221 */ /* 0x000fc80000010000 */
[----:B------:R-:W-:Y:S01]  /*3ef0*/  FADD.FTZ R104, R104, R103 ;  /* 0x0000006768687221 */ /* 0x000fe20000010000 */
[----:B------:R-:W-:Y:S03]  /*3f00*/  MUFU.EX2 R107, R107 ;  /* 0x0000006b006b7308 */ /* 0x000fe60000000800 */
[----:B------:R-:W-:-:S05]  /*3f10*/  FADD.FTZ R101, R101, R104 ;  /* 0x0000006865657221 */ /* 0x000fca0000010000 */
[----:B------:R-:W3:Y:S01]  /*3f20*/  MUFU.EX2 R102, R102 ;  /* 0x0000006600667308 */ /* 0x000ee20000000800 */
[----:B----4-:R-:W-:Y:S01]  /*3f30*/  F2FP.F16.F32.PACK_AB R85, R105, R108 ;  /* 0x0000006c6955723e */ /* 0x010fe200000000ff */
[----:B------:R-:W-:-:S06]  /*3f40*/  FADD.FTZ R108, R108, R105 ;  /* 0x000000696c6c7221 */ /* 0x000fcc0000010000 */
[----:B------:R-:W-:Y:S08]  /*3f50*/  MUFU.EX2 R100, R100 ;  /* 0x0000006400647308 */ /* 0x000ff00000000800 */
[----:B------:R-:W4:Y:S01]  /*3f60*/  MUFU.EX2 R31, R31 ;  /* 0x0000001f001f7308 */ /* 0x000f220000000800 */
[----:B---3--:R-:W-:Y:S01]  /*3f70*/  F2FP.F16.F32.PACK_AB R87, R102, R107 ;  /* 0x0000006b6657723e */ /* 0x008fe200000000ff */
[----:B------:R-:W-:-:S04]  /*3f80*/  FADD.FTZ R107, R107, R108 ;  /* 0x0000006c6b6b7221 */ /* 0x000fc80000010000 */
[----:B------:R-:W-:Y:S02]  /*3f90*/  FADD.FTZ R102, R102, R107 ;  /* 0x0000006b66667221 */ /* 0x000fe40000010000 */
[C---:B------:R-:W-:Y:S01]  /*3fa0*/  HMMA.16816.F32 R96, R84.reuse, R92, RZ ;  /* 0x0000005c5460723c */ /* 0x040fe200000018ff */
[----:B------:R-:W-:Y:S05]  /*3fb0*/  MUFU.EX2 R32, R32 ;  /* 0x0000002000207308 */ /* 0x000fea0000000800 */
[C---:B------:R-:W-:Y:S03]  /*3fc0*/  HMMA.16816.F32 R92, R84.reuse, R94, RZ ;  /* 0x0000005e545c723c */ /* 0x040fe600000018ff */
[----:B------:R-:W3:Y:S01]  /*3fd0*/  MUFU.EX2 R29, R29 ;  /* 0x0000001d001d7308 */ /* 0x000ee20000000800 */
[C---:B----4-:R-:W-:Y:S01]  /*3fe0*/  F2FP.F16.F32.PACK_AB R4, R31.reuse, R100 ;  /* 0x000000641f04723e */ /* 0x050fe200000000ff */
[----:B------:R-:W-:Y:S01]  /*3ff0*/  FADD.FTZ R100, R100, R101 ;  /* 0x0000006564647221 */ /* 0x000fe20000010000 */
[----:B--2---:R-:W-:Y:S03]  /*4000*/  HMMA.16816.F32 R36, R84, R40, RZ ;  /* 0x000000285424723c */ /* 0x004fe600000018ff */
[----:B------:R-:W-:-:S02]  /*4010*/  FADD.FTZ R31, R31, R100 ;  /* 0x000000641f1f7221 */ /* 0x000fc40000010000 */
[----:B------:R-:W-:Y:S01]  /*4020*/  MUFU.EX2 R35, R35 ;  /* 0x0000002300237308 */ /* 0x000fe20000000800 */
[C---:B------:R-:W-:Y:S06]  /*4030*/  HMMA.16816.F32 R40, R84.reuse, R42, RZ ;  /* 0x0000002a5428723c */ /* 0x040fec00000018ff */
[----:B------:R-:W-:Y:S01]  /*4040*/  HMMA.16816.F32 R52, R84, R56, RZ ;  /* 0x000000385434723c */ /* 0x000fe200000018ff */
[----:B------:R-:W2:Y:S01]  /*4050*/  MUFU.EX2 R34, R34 ;  /* 0x0000002200227308 */ /* 0x000ea20000000800 */
[----:B---3--:R-:W-:Y:S01]  /*4060*/  F2FP.F16.F32.PACK_AB R6, R29, R32 ;  /* 0x000000201d06723e */ /* 0x008fe200000000ff */
[----:B------:R-:W-:-:S03]  /*4070*/  FADD.FTZ R32, R32, R31 ;  /* 0x0000001f20207221 */ /* 0x000fc60000010000 */
[C---:B------:R-:W-:Y:S01]  /*4080*/  HMMA.16816.F32 R60, R84.reuse, R64, RZ ;  /* 0x00000040543c723c */ /* 0x040fe200000018ff */
[----:B------:R-:W-:Y:S02]  /*4090*/  FADD.FTZ R32, R29, R32 ;  /* 0x000000201d207221 */ /* 0x000fe40000010000 */
[----:B------:R-:W-:Y:S03]  /*40a0*/  MUFU.EX2 R33, R33 ;  /* 0x0000002100217308 */ /* 0x000fe60000000800 */
[C---:B------:R-:W-:Y:S05]  /*40b0*/  HMMA.16816.F32 R56, R84.reuse, R58, RZ ;  /* 0x0000003a5438723c */ /* 0x040fea00000018ff */
[----:B------:R-:W3:Y:S01]  /*40c0*/  MUFU.EX2 R30, R30 ;  /* 0x0000001e001e7308 */ /* 0x000ee20000000800 */
[----:B--2---:R-:W-:Y:S01]  /*40d0*/  F2FP.F16.F32.PACK_AB R5, R34, R35 ;  /* 0x000000232205723e */ /* 0x004fe200000000ff */
[----:B------:R-:W-:Y:S01]  /*40e0*/  HMMA.16816.F32 R64, R84, R66, RZ ;  /* 0x000000425440723c */ /* 0x000fe200000018ff */
[----:B------:R-:W-:-:S04]  /*40f0*/  FADD.FTZ R35, R35, R102 ;  /* 0x0000006623237221 */ /* 0x000fc80000010000 */
[----:B------:R-:W-:Y:S01]  /*4100*/  FADD.FTZ R34, R34, R35 ;  /* 0x0000002322227221 */ /* 0x000fe20000010000 */
[C---:B------:R-:W-:Y:S01]  /*4110*/  HMMA.16816.F32 R68, R84.reuse, R72, RZ ;  /* 0x000000485444723c */ /* 0x040fe200000018ff */
[----:B------:R-:W-:Y:S05]  /*4120*/  MUFU.EX2 R3, R3 ;  /* 0x0000000300037308 */ /* 0x000fea0000000800 */
[----:B------:R-:W-:Y:S01]  /*4130*/  HMMA.16816.F32 R72, R84, R74, RZ ;  /* 0x0000004a5448723c */ /* 0x000fe200000018ff */
[----:B---3--:R-:W-:Y:S02]  /*4140*/  F2FP.F16.F32.PACK_AB R7, R30, R33 ;  /* 0x000000211e07723e */ /* 0x008fe400000000ff */
[----:B------:R-:W-:Y:S01]  /*4150*/  MUFU.EX2 R134, R134 ;  /* 0x0000008600867308 */ /* 0x000fe20000000800 */
[----:B------:R-:W-:-:S02]  /*4160*/  FADD.FTZ R33, R33, R34 ;  /* 0x0000002221217221 */ /* 0x000fc40000010000 */
[----:B------:R-:W-:Y:S02]  /*4170*/  HMMA.16816.F32 R44, R84, R48, RZ ;  /* 0x00000030542c723c */ /* 0x000fe400000018ff */
[----:B------:R-:W-:-:S04]  /*4180*/  FADD.FTZ R33, R30, R33 ;  /* 0x000000211e217221 */ /* 0x000fc80000010000 */
[C---:B------:R-:W-:Y:S01]  /*4190*/  HMMA.16816.F32 R96, R4.reuse, R12, R96 ;  /* 0x0000000c0460723c */ /* 0x040fe20000001860 */
[----:B------:R-:W-:Y:S05]  /*41a0*/  MUFU.EX2 R117, R117 ;  /* 0x0000007500757308 */ /* 0x000fea0000000800 */
[C---:B------:R-:W-:Y:S01]  /*41b0*/  HMMA.16816.F32 R92, R4.reuse, R14, R92 ;  /* 0x0000000e045c723c */ /* 0x040fe2000000185c */
[----:B------:R-:W2:Y:S02]  /*41c0*/  LDSM.16.MT88.4 R12, [R144+0xa800] ;  /* 0x00a80000900c783b */ /* 0x000ea40000004200 */
[----:B------:R-:W-:Y:S03]  /*41d0*/  MUFU.EX2 R118, R118 ;  /* 0x0000007600767308 */ /* 0x000fe60000000800 */
[C---:B------:R-:W-:Y:S05]  /*41e0*/  HMMA.16816.F32 R36, R4.reuse, R8, R36 ;  /* 0x000000080424723c */ /* 0x040fea0000001824 */
[----:B------:R-:W-:Y:S01]  /*41f0*/  MUFU.EX2 R119, R119 ;  /* 0x0000007700777308 */ /* 0x000fe20000000800 */
[C---:B------:R-:W-:Y:S01]  /*4200*/  HMMA.16816.F32 R40, R4.reuse, R10, R40 ;  /* 0x0000000a0428723c */ /* 0x040fe20000001828 */
[----:B------:R-:W3:Y:S05]  /*4210*/  LDSM.16.MT88.4 R8, [R142+0xa800] ;  /* 0x00a800008e08783b */ /* 0x000eea0000004200 */
[C---:B-1----:R-:W-:Y:S01]  /*4220*/  HMMA.16816.F32 R52, R4.reuse, R16, R52 ;  /* 0x000000100434723c */ /* 0x042fe20000001834 */
[----:B------:R-:W-:Y:S05]  /*4230*/  MUFU.EX2 R116, R116 ;  /* 0x0000007400747308 */ /* 0x000fea0000000800 */
[----:B------:R-:W-:Y:S01]  /*4240*/  HMMA.16816.F32 R56, R4, R18, R56 ;  /* 0x000000120438723c */ /* 0x000fe20000001838 */
[----:B------:R-:W1:Y:S02]  /*4250*/  LDSM.16.MT88.4 R16, [R141+0xa800] ;  /* 0x00a800008d10783b */ /* 0x000e640000004200 */
[----:B------:R-:W-:Y:S03]  /*4260*/  MUFU.EX2 R181, R181 ;  /* 0x000000b500b57308 */ /* 0x000fe60000000800 */
[C---:B------:R-:W-:Y:S05]  /*4270*/  HMMA.16816.F32 R76, R84.reuse, R88, RZ ;  /* 0x00000058544c723c */ /* 0x040fea00000018ff */
[----:B------:R-:W-:Y:S01]  /*4280*/  MUFU.EX2 R113, R113 ;  /* 0x0000007100717308 */ /* 0x000fe20000000800 */
[----:B------:R-:W-:Y:S06]  /*4290*/  HMMA.16816.F32 R48, R84, R50, RZ ;  /* 0x000000325430723c */ /* 0x000fec00000018ff */
[C---:B--2---:R-:W-:Y:S01]  /*42a0*/  HMMA.16816.F32 R60, R4.reuse, R12, R60 ;  /* 0x0000000c043c723c */ /* 0x044fe2000000183c */
[----:B------:R-:W-:Y:S05]  /*42b0*/  MUFU.EX2 R114, R114 ;  /* 0x0000007200727308 */ /* 0x000fea0000000800 */
[C---:B------:R-:W-:Y:S01]  /*42c0*/  HMMA.16816.F32 R64, R4.reuse, R14, R64 ;  /* 0x0000000e0440723c */ /* 0x040fe20000001840 */
[----:B------:R-:W2:Y:S02]  /*42d0*/  LDSM.16.MT88.4 R12, [R140+0xa800] ;  /* 0x00a800008c0c783b */ /* 0x000ea40000004200 */
[----:B------:R-:W-:Y:S03]  /*42e0*/  MUFU.EX2 R110, R110 ;  /* 0x0000006e006e7308 */ /* 0x000fe60000000800 */
[C---:B---3--:R-:W-:Y:S05]  /*42f0*/  HMMA.16816.F32 R68, R4.reuse, R8, R68 ;  /* 0x000000080444723c */ /* 0x048fea0000001844 */
[----:B------:R-:W-:Y:S01]  /*4300*/  MUFU.EX2 R109, R109 ;  /* 0x0000006d006d7308 */ /* 0x000fe20000000800 */
[----:B------:R-:W-:Y:S01]  /*4310*/  HMMA.16816.F32 R72, R4, R10, R72 ;  /* 0x0000000a0448723c */ /* 0x000fe20000001848 */
[----:B------:R-:W3:Y:S05]  /*4320*/  LDSM.16.MT88.4 R8, [R144+0x9000] ;  /* 0x009000009008783b */ /* 0x000eea0000004200 */
[C---:B------:R-:W-:Y:S06]  /*4330*/  HMMA.16816.F32 R88, R84.reuse, R90, RZ ;  /* 0x0000005a5458723c */ /* 0x040fec00000018ff */
[C---:B------:R-:W-:Y:S06]  /*4340*/  HMMA.16816.F32 R80, R84.reuse, R24, RZ ;  /* 0x000000185450723c */ /* 0x040fec00000018ff */
[----:B------:R-:W-:Y:S01]  /*4350*/  HMMA.16816.F32 R84, R84, R26, RZ ;  /* 0x0000001a5454723c */ /* 0x000fe200000018ff */
[--C-:B------:R-:W-:Y:S01]  /*4360*/  FFMA.FTZ R25, R120, UR6, -R115.reuse ;  /* 0x0000000678197c23 */ /* 0x100fe20008010873 */
[--C-:B------:R-:W-:Y:S01]  /*4370*/  FFMA.FTZ R24, R136, UR6, -R115.reuse ;  /* 0x0000000688187c23 */ /* 0x100fe20008010873 */
[----:B------:R-:W-:-:S03]  /*4380*/  FFMA.FTZ R120, R138, UR6, -R115 ;  /* 0x000000068a787c23 */ /* 0x000fc60008010873 */
[C---:B------:R-:W-:Y:S01]  /*4390*/  HMMA.16816.F32 R44, R4.reuse, R20, R44 ;  /* 0x00000014042c723c */ /* 0x040fe2000000182c */
[--C-:B------:R-:W-:Y:S01]  /*43a0*/  FFMA.FTZ R27, R123, UR6, -R112.reuse ;  /* 0x000000067b1b7c23 */ /* 0x100fe20008010870 */
[----:B------:R-:W-:Y:S01]  /*43b0*/  FFMA.FTZ R26, R121, UR6, -R112 ;  /* 0x00000006791a7c23 */ /* 0x000fe20008010870 */
[----:B------:R-:W4:Y:S03]  /*43c0*/  MUFU.EX2 R24, R24 ;  /* 0x0000001800187308 */ /* 0x000f260000000800 */
[C---:B------:R-:W-:Y:S01]  /*43d0*/  HMMA.16816.F32 R48, R4.reuse, R22, R48 ;  /* 0x000000160430723c */ /* 0x040fe20000001830 */
[----:B------:R-:W-:Y:S04]  /*43e0*/  LDSM.16.MT88.4 R20, [R142+0x9000] ;  /* 0x009000008e14783b */ /* 0x000fe80000004200 */
[----:B------:R-:W-:Y:S01]  /*43f0*/  MUFU.EX2 R25, R25 ;  /* 0x0000001900197308 */ /* 0x000fe20000000800 */
[C---:B-1----:R-:W-:Y:S06]  /*4400*/  HMMA.16816.F32 R76, R4.reuse, R16, R76 ;  /* 0x00000010044c723c */ /* 0x042fec000000184c */
[C---:B------:R-:W-:Y:S01]  /*4410*/  HMMA.16816.F32 R88, R4.reuse, R18, R88 ;  /* 0x000000120458723c */ /* 0x040fe20000001858 */
[----:B------:R-:W1:Y:S01]  /*4420*/  MUFU.EX2 R120, R120 ;  /* 0x0000007800787308 */ /* 0x000e620000000800 */
[----:B------:R-:W5:Y:S04]  /*4430*/  LDSM.16.MT88.4 R16, [R141+0x9000] ;  /* 0x009000008d10783b */ /* 0x000f680000004200 */
[C---:B--2---:R-:W-:Y:S03]  /*4440*/  HMMA.16816.F32 R80, R4.reuse, R12, R80 ;  /* 0x0000000c0450723c */ /* 0x044fe60000001850 */
[----:B------:R-:W-:Y:S03]  /*4450*/  MUFU.EX2 R27, R27 ;  /* 0x0000001b001b7308 */ /* 0x000fe60000000800 */
[----:B------:R-:W-:Y:S01]  /*4460*/  HMMA.16816.F32 R84, R4, R14, R84 ;  /* 0x0000000e0454723c */ /* 0x000fe20000001854 */
[----:B------:R-:W2:Y:S04]  /*4470*/  LDSM.16.MT88.4 R12, [R140+0x9000] ;  /* 0x009000008c0c783b */ /* 0x000ea80000004200 */
[----:B------:R-:W3:Y:S02]  /*4480*/  MUFU.EX2 R26, R26 ;  /* 0x0000001a001a7308 */ /* 0x000ee40000000800 */
[----:B----4-:R-:W-:Y:S01]  /*4490*/  F2FP.F16.F32.PACK_AB R4, R24, R3 ;  /* 0x000000031804723e */ /* 0x010fe200000000ff */
[----:B------:R-:W-:Y:S01]  /*44a0*/  FADD.FTZ R3, R3, R32 ;  /* 0x0000002003037221 */ /* 0x000fe20000010000 */
[----:B------:R-:W-:Y:S01]  /*44b0*/  F2FP.F16.F32.PACK_AB R5, R117, R134 ;  /* 0x000000867505723e */ /* 0x000fe200000000ff */
[----:B------:R-:W-:Y:S01]  /*44c0*/  FADD.FTZ R134, R134, R33 ;  /* 0x0000002186867221 */ /* 0x000fe20000010000 */
[----:B-1----:R-:W-:Y:S01]  /*44d0*/  F2FP.F16.F32.PACK_AB R6, R120, R25 ;  /* 0x000000197806723e */ /* 0x002fe200000000ff */
[----:B------:R-:W-:-:S02]  /*44e0*/  FADD.FTZ R24, R24, R3 ;  /* 0x0000000318187221 */ /* 0x000fc40000010000 */
[----:B------:R-:W-:Y:S02]  /*44f0*/  FADD.FTZ R134, R117, R134 ;  /* 0x0000008675867221 */ /* 0x000fe40000010000 */
[----:B------:R-:W-:-:S04]  /*4500*/  FADD.FTZ R25, R25, R24 ;  /* 0x0000001819197221 */ /* 0x000fc80000010000 */
[----:B------:R-:W-:Y:S01]  /*4510*/  FADD.FTZ R25, R120, R25 ;  /* 0x0000001978197221 */ /* 0x000fe20000010000 */
[----:B---3--:R-:W-:Y:S01]  /*4520*/  F2FP.F16.F32.PACK_AB R7, R26, R27 ;  /* 0x0000001b1a07723e */ /* 0x008fe200000000ff */
[----:B------:R-:W-:-:S04]  /*4530*/  FADD.FTZ R27, R27, R134 ;  /* 0x000000861b1b7221 */ /* 0x000fc80000010000 */
[----:B------:R-:W-:Y:S02]  /*4540*/  FADD.FTZ R26, R26, R27 ;  /* 0x0000001b1a1a7221 */ /* 0x000fe40000010000 */
[C---:B------:R-:W-:Y:S06]  /*4550*/  HMMA.16816.F32 R96, R4.reuse, R8, R96 ;  /* 0x000000080460723c */ /* 0x040fec0000001860 */
[C---:B------:R-:W-:Y:S01]  /*4560*/  HMMA.16816.F32 R92, R4.reuse, R10, R92 ;  /* 0x0000000a045c723c */ /* 0x040fe2000000185c */
[----:B------:R-:W1:Y:S05]  /*4570*/  LDSM.16.MT88.4 R8, [R144+0xb000] ;  /* 0x00b000009008783b */ /* 0x000e6a0000004200 */
[C---:B-----5:R-:W-:Y:S06]  /*4580*/  HMMA.16816.F32 R44, R4.reuse, R16, R44 ;  /* 0x00000010042c723c */ /* 0x060fec000000182c */
[C---:B------:R-:W-:Y:S01]  /*4590*/  HMMA.16816.F32 R48, R4.reuse, R18, R48 ;  /* 0x000000120430723c */ /* 0x040fe20000001830 */
[----:B------:R-:W3:Y:S05]  /*45a0*/  LDSM.16.MT88.4 R16, [R142+0xb000] ;  /* 0x00b000008e10783b */ /* 0x000eea0000004200 */
[C---:B--2---:R-:W-:Y:S06]  /*45b0*/  HMMA.16816.F32 R52, R4.reuse, R12, R52 ;  /* 0x0000000c0434723c */ /* 0x044fec0000001834 */
[C---:B------:R-:W-:Y:S01]  /*45c0*/  HMMA.16816.F32 R56, R4.reuse, R14, R56 ;  /* 0x0000000e0438723c */ /* 0x040fe20000001838 */
[----:B------:R-:W2:Y:S05]  /*45d0*/  LDSM.16.MT88.4 R12, [R141+0xb000] ;  /* 0x00b000008d0c783b */ /* 0x000eaa0000004200 */
[C---:B------:R-:W-:Y:S06]  /*45e0*/  HMMA.16816.F32 R36, R4.reuse, R20, R36 ;  /* 0x000000140424723c */ /* 0x040fec0000001824 */
[C---:B------:R-:W-:Y:S01]  /*45f0*/  HMMA.16816.F32 R40, R4.reuse, R22, R40 ;  /* 0x000000160428723c */ /* 0x040fe20000001828 */
[----:B------:R-:W-:Y:S05]  /*4600*/  LDSM.16.MT88.4 R20, [R144+0x9800] ;  /* 0x009800009014783b */ /* 0x000fea0000004200 */
        /* <DEDUP_REMOVED lines=9> */
[C---:B-1----:R-:W-:Y:S06]  /*46a0*/  HMMA.16816.F32 R80, R4.reuse, R8, R80 ;  /* 0x000000080450723c */ /* 0x042fec0000001850 */
[----:B------:R-:W-:Y:S01]  /*46b0*/  HMMA.16816.F32 R84, R4, R10, R84 ;  /* 0x0000000a0454723c */ /* 0x000fe20000001854 */
[----:B------:R-:W1:Y:S06]  /*46c0*/  LDSM.16.MT88.4 R8, [R142+0x9800] ;  /* 0x009800008e08783b */ /* 0x000e6c0000004200 */
[----:B------:R-:W-:Y:S01]  /*46d0*/  F2FP.F16.F32.PACK_AB R4, R119, R118 ;  /* 0x000000767704723e */ /* 0x000fe200000000ff */
[----:B------:R-:W-:Y:S01]  /*46e0*/  FADD.FTZ R118, R118, R25 ;  /* 0x0000001976767221 */ /* 0x000fe20000010000 */
[C---:B------:R-:W-:Y:S01]  /*46f0*/  F2FP.F16.F32.PACK_AB R5, R114.reuse, R113 ;  /* 0x000000717205723e */ /* 0x040fe200000000ff */
[----:B------:R-:W-:Y:S01]  /*4700*/  FADD.FTZ R113, R113, R26 ;  /* 0x0000001a71717221 */ /* 0x000fe20000010000 */
[----:B------:R-:W-:Y:S01]  /*4710*/  F2FP.F16.F32.PACK_AB R6, R181, R116 ;  /* 0x00000074b506723e */ /* 0x000fe200000000ff */
[----:B------:R-:W-:Y:S01]  /*4720*/  FADD.FTZ R119, R119, R118 ;  /* 0x0000007677777221 */ /* 0x000fe20000010000 */
[----:B------:R-:W-:Y:S01]  /*4730*/  F2FP.F16.F32.PACK_AB R7, R109, R110 ;  /* 0x0000006e6d07723e */ /* 0x000fe200000000ff */
[----:B------:R-:W-:-:S02]  /*4740*/  FADD.FTZ R113, R114, R113 ;  /* 0x0000007172717221 */ /* 0x000fc40000010000 */
[----:B------:R-:W-:Y:S02]  /*4750*/  FADD.FTZ R116, R116, R119 ;  /* 0x0000007774747221 */ /* 0x000fe40000010000 */
[----:B------:R-:W-:Y:S02]  /*4760*/  FADD.FTZ R110, R110, R113 ;  /* 0x000000716e6e7221 */ /* 0x000fe40000010000 */
[----:B---3--:R-:W-:Y:S01]  /*4770*/  HMMA.16816.F32 R44, R4, R16, R44 ;  /* 0x00000010042c723c */ /* 0x008fe2000000182c */
[----:B------:R-:W-:Y:S01]  /*4780*/  FADD.FTZ R181, R181, R116 ;  /* 0x00000074b5b57221 */ /* 0x000fe20000010000 */
[----:B------:R-:W-:-:S04]  /*4790*/  FADD.FTZ R184, R109, R110 ;  /* 0x0000006e6db87221 */ /* 0x000fc80000010000 */
[C---:B------:R-:W-:Y:S01]  /*47a0*/  HMMA.16816.F32 R48, R4.reuse, R18, R48 ;  /* 0x000000120430723c */ /* 0x040fe20000001830 */
[----:B------:R-:W3:Y:S05]  /*47b0*/  LDSM.16.MT88.4 R16, [R142+0xb800] ;  /* 0x00b800008e10783b */ /* 0x000eea0000004200 */
[C---:B--2---:R-:W-:Y:S06]  /*47c0*/  HMMA.16816.F32 R52, R4.reuse, R12, R52 ;  /* 0x0000000c0434723c */ /* 0x044fec0000001834 */
[C---:B------:R-:W-:Y:S01]  /*47d0*/  HMMA.16816.F32 R56, R4.reuse, R14, R56 ;  /* 0x0000000e0438723c */ /* 0x040fe20000001838 */
[----:B------:R-:W2:Y:S05]  /*47e0*/  LDSM.16.MT88.4 R12, [R141+0xb800] ;  /* 0x00b800008d0c783b */ /* 0x000eaa0000004200 */
[C---:B-1----:R-:W-:Y:S06]  /*47f0*/  HMMA.16816.F32 R36, R4.reuse, R8, R36 ;  /* 0x000000080424723c */ /* 0x042fec0000001824 */
[C---:B------:R-:W-:Y:S01]  /*4800*/  HMMA.16816.F32 R40, R4.reuse, R10, R40 ;  /* 0x0000000a0428723c */ /* 0x040fe20000001828 */
[----:B------:R-:W1:Y:S05]  /*4810*/  LDSM.16.MT88.4 R8, [R144+0xb800] ;  /* 0x00b800009008783b */ /* 0x000e6a0000004200 */
[C---:B------:R-:W-:Y:S06]  /*4820*/  HMMA.16816.F32 R96, R4.reuse, R20, R96 ;  /* 0x000000140460723c */ /* 0x040fec0000001860 */
[C---:B------:R-:W-:Y:S06]  /*4830*/  HMMA.16816.F32 R92, R4.reuse, R22, R92 ;  /* 0x00000016045c723c */ /* 0x040fec000000185c */
[C---:B---3--:R-:W-:Y:S06]  /*4840*/  HMMA.16816.F32 R68, R4.reuse, R16, R68 ;  /* 0x000000100444723c */ /* 0x048fec0000001844 */
[C---:B------:R-:W-:Y:S06]  /*4850*/  HMMA.16816.F32 R72, R4.reuse, R18, R72 ;  /* 0x000000120448723c */ /* 0x040fec0000001848 */
[C---:B--2---:R-:W-:Y:S06]  /*4860*/  HMMA.16816.F32 R76, R4.reuse, R12, R76 ;  /* 0x0000000c044c723c */ /* 0x044fec000000184c */
[C---:B------:R-:W-:Y:S06]  /*4870*/  HMMA.16816.F32 R88, R4.reuse, R14, R88 ;  /* 0x0000000e0458723c */ /* 0x040fec0000001858 */
[C---:B-1----:R-:W-:Y:S06]  /*4880*/  HMMA.16816.F32 R60, R4.reuse, R8, R60 ;  /* 0x00000008043c723c */ /* 0x042fec000000183c */
[C---:B------:R-:W-:Y:S01]  /*4890*/  HMMA.16816.F32 R64, R4.reuse, R10, R64 ;  /* 0x0000000a0440723c */ /* 0x040fe20000001840 */
[----:B------:R-:W1:Y:S05]  /*48a0*/  LDSM.16.MT88.4 R8, [R140+0xb800] ;  /* 0x00b800008c08783b */ /* 0x000e6a0000004200 */
[C---:B-1----:R-:W-:Y:S06]  /*48b0*/  HMMA.16816.F32 R80, R4.reuse, R8, R80 ;  /* 0x000000080450723c */ /* 0x042fec0000001850 */
[----:B------:R-:W-:Y:S01]  /*48c0*/  HMMA.16816.F32 R84, R4, R10, R84 ;  /* 0x0000000a0454723c */ /* 0x000fe20000001854 */
[----:B------:R-:W-:-:S08]  /*48d0*/  NOP ;  /* 0x0000000000007918 */ /* 0x000fd00000000000 */
[----:B------:R-:W-:-:S15]  /*48e0*/  @!P3 BRA `(.L_x_720) ;  /* 0x0000002800d0b947 */ /* 0x000fde0003800000 */
[----:B------:R-:W-:Y:S01]  /*48f0*/  ULDC UR4, c[0x0][0x2d0] ;  /* 0x0000b40000047ab9 */ /* 0x000fe20000000800 */
[----:B------:R-:W-:Y:S01]  /*4900*/  VIADD R8, R130, 0xfffffffe ;  /* 0xfffffffe82087836 */ /* 0x000fe20000000000 */
[----:B------:R-:W-:Y:S01]  /*4910*/  ISETP.GE.AND P2, PT, R174, UR4, PT ;  /* 0x00000004ae007c0c */ /* 0x000fe2000bf46270 */
[----:B------:R-:W-:Y:S01]  /*4920*/  IMAD.MOV.U32 R10, RZ, RZ, R126 ;  /* 0x000000ffff0a7224 */ /* 0x000fe200078e007e */
[----:B------:R-:W-:Y:S01]  /*4930*/  ISETP.GE.AND P1, PT, R168, UR4, PT ;  /* 0x00000004a8007c0c */ /* 0x000fe2000bf26270 */
[----:B------:R-:W-:Y:S01]  /*4940*/  IMAD R16, R162, R8, RZ ;  /* 0x00000008a2107224 */ /* 0x000fe200078e02ff */
[----:B------:R-:W-:Y:S01]  /*4950*/  SHF.R.S32.HI R3, RZ, 0x1f, R8 ;  /* 0x0000001fff037819 */ /* 0x000fe20000011408 */
[----:B------:R-:W-:Y:S01]  /*4960*/  IMAD.MOV.U32 R11, RZ, RZ, R129 ;  /* 0x000000ffff0b7224 */ /* 0x000fe200078e0081 */
[----:B------:R-:W-:-:S04]  /*4970*/  DEPBAR.LE SB0, 0x0 ;  /* 0x000080000000791a */ /* 0x000fc80000000000 */
[-C--:B------:R-:W-:Y:S01]  /*4980*/  IMAD.WIDE.U32 R8, R8, R163.reuse, R10 ;  /* 0x000000a308087225 */ /* 0x080fe200078e000a */
[----:B------:R-:W-:Y:S03]  /*4990*/  BAR.SYNC.DEFER_BLOCKING 0x0 ;  /* 0x0000000000007b1d */ /* 0x000fe60000010000 */
[----:B------:R-:W-:-:S05]  /*49a0*/  IMAD R16, R3, R163, R16 ;  /* 0x000000a303107224 */ /* 0x000fca00078e0210 */
[----:B------:R-:W1:Y:S01]  /*49b0*/  @!P2 LDC.64 R6, c[0x0][0x220] ;  /* 0x00008800ff06ab82 */ /* 0x000e620000000a00 */
[----:B------:R-:W-:-:S07]  /*49c0*/  IMAD.IADD R16, R9, 0x1, R16 ;  /* 0x0000000109107824 */ /* 0x000fce00078e0210 */
[----:B------:R-:W2:Y:S08]  /*49d0*/  @!P1 LDC.64 R4, c[0x0][0x220] ;  /* 0x00008800ff049b82 */ /* 0x000eb00000000a00 */
[----:B------:R-:W3:Y:S01]  /*49e0*/  @!P2 LDC.64 R14, c[0x0][0x220] ;  /* 0x00008800ff0eab82 */ /* 0x000ee20000000a00 */
[----:B------:R-:W-:Y:S01]  /*49f0*/  @P2 STS.128 [R167+0x8000], RZ ;  /* 0x008000ffa7002388 */ /* 0x000fe20000000c00 */
[----:B-1----:R-:W-:-:S06]  /*4a00*/  @!P2 LEA R22, P3, R8, R6, 0x1 ;  /* 0x000000060816a211 */ /* 0x002fcc00078608ff */
[----:B------:R-:W1:Y:S01]  /*4a10*/  @!P2 LDC.64 R10, c[0x0][0x220] ;  /* 0x00008800ff0aab82 */ /* 0x000e620000000a00 */
[C---:B------:R-:W-:Y:S02]  /*4a20*/  @!P2 LEA.HI.X R23, R8.reuse, R7, R16, 0x1, P3 ;  /* 0x000000070817a211 */ /* 0x040fe400018f0c10 */
[----:B------:R-:W-:Y:S02]  /*4a30*/  IADD3 R18, P3, R165, R8, RZ ;  /* 0x00000008a5127210 */ /* 0x000fe40007f7e0ff */
[----:B--2---:R-:W-:-:S03]  /*4a40*/  @!P1 LEA R20, P0, R8, R4, 0x1 ;  /* 0x0000000408149211 */ /* 0x004fc600078008ff */
[----:B------:R-:W2:Y:S01]  /*4a50*/  @!P1 LDC.64 R12, c[0x0][0x220] ;  /* 0x00008800ff0c9b82 */ /* 0x000ea20000000a00 */
[----:B------:R-:W-:Y:S01]  /*4a60*/  @!PT LDS RZ, [RZ] ;  /* 0x00000000fffff984 */ /* 0x000fe20000000800 */
[----:B------:R-:W-:Y:S01]  /*4a70*/  @!PT LDS RZ, [RZ] ;  /* 0x00000000fffff984 */ /* 0x000fe20000000800 */
[----:B------:R-:W-:Y:S01]  /*4a80*/  @!PT LDS RZ, [RZ] ;  /* 0x00000000fffff984 */ /* 0x000fe20000000800 */
[----:B------:R4:W-:Y:S01]  /*4a90*/  @!P2 LDGSTS.E.BYPASS.LTC128B.128 [R167+0x8000], desc[UR8][R22.64] ;  /* 0x0800000016a7afae */ /* 0x0009e2000b901d48 */
[--C-:B------:R-:W-:Y:S01]  /*4aa0*/  IMAD.X R3, R164, 0x1, R16.reuse, P3 ;  /* 0x00000001a4037824 */ /* 0x100fe200018e0610 */
[----:B------:R-:W-:Y:S02]  /*4ab0*/  @!P1 LEA.HI.X R21, R8, R5, R16, 0x1, P0 ;  /* 0x0000000508159211 */ /* 0x000fe400000f0c10 */
[----:B------:R-:W-:Y:S01]  /*4ac0*/  @P1 STS.128 [R167+0xa000], RZ ;  /* 0x00a000ffa7001388 */ /* 0x000fe20000000c00 */
[C---:B---3--:R-:W-:Y:S02]  /*4ad0*/  @!P2 LEA R24, P0, R18.reuse, R14, 0x1 ;  /* 0x0000000e1218a211 */ /* 0x048fe400078008ff */
[----:B------:R-:W4:Y:S01]  /*4ae0*/  @!P1 LDC.64 R8, c[0x0][0x220] ;  /* 0x00008800ff089b82 */ /* 0x000f220000000a00 */
[----:B------:R-:W-:Y:S01]  /*4af0*/  IADD3 R14, P4, R165, R18, RZ ;  /* 0x00000012a50e7210 */ /* 0x000fe20007f9e0ff */
[----:B------:R-:W-:Y:S01]  /*4b00*/  @!PT LDS RZ, [RZ] ;  /* 0x00000000fffff984 */ /* 0x000fe20000000800 */
[----:B------:R-:W-:Y:S01]  /*4b10*/  @!PT LDS RZ, [RZ] ;  /* 0x00000000fffff984 */ /* 0x000fe20000000800 */
[----:B------:R-:W-:Y:S01]  /*4b20*/  @!PT LDS RZ, [RZ] ;  /* 0x00000000fffff984 */ /* 0x000fe20000000800 */
[----:B------:R-:W-:Y:S01]  /*4b30*/  @!P1 LDGSTS.E.BYPASS.LTC128B.128 [R167+0xa000], desc[UR8][R20.64+0x80] ;  /* 0x0a00008014a79fae */ /* 0x000fe2000b901d48 */
[----:B------:R-:W-:-:S03]  /*4b40*/  @!P2 LEA.HI.X R25, R18, R15, R3, 0x1, P0 ;  /* 0x0000000f1219a211 */ /* 0x000fc600000f0c03 */
[----:B------:R-:W-:Y:S01]  /*4b50*/  IMAD.X R15, R164, 0x1, R3, P4 ;  /* 0x00000001a40f7824 */ /* 0x000fe200020e0603 */
[----:B------:R-:W-:Y:S01]  /*4b60*/  @P2 STS.128 [R167+0x8800], RZ ;  /* 0x008800ffa7002388 */ /* 0x000fe20000000c00 */
[----:B------:R-:W3:Y:S01]  /*4b70*/  @!P2 LDC.64 R6, c[0x0][0x220] ;  /* 0x00008800ff06ab82 */ /* 0x000ee20000000a00 */
[C---:B-1----:R-:W-:Y:S02]  /*4b80*/  @!P2 LEA R28, P3, R14.reuse, R10, 0x1 ;  /* 0x0000000a0e1ca211 */ /* 0x042fe400078608ff */
[----:B------:R-:W-:Y:S01]  /*4b90*/  IADD3 R10, P5, R165, R14, RZ ;  /* 0x0000000ea50a7210 */ /* 0x000fe20007fbe0ff */
[----:B------:R-:W-:Y:S01]  /*4ba0*/  @!PT LDS RZ, [RZ] ;  /* 0x00000000fffff984 */ /* 0x000fe20000000800 */
[----:B------:R-:W-:Y:S01]  /*4bb0*/  @!PT LDS RZ, [RZ] ;  /* 0x00000000fffff984 */ /* 0x000fe20000000800 */
[----:B------:R-:W-:Y:S01]  /*4bc0*/  @!PT LDS RZ, [RZ] ;  /* 0x00000000fffff984 */ /* 0x000fe20000000800 */
[----:B------:R1:W-:Y:S01]  /*4bd0*/  @!P2 LDGSTS.E.BYPASS.LTC128B.128 [R167+0x8800], desc[UR8][R24.64] ;  /* 0x0880000018a7afae */ /* 0x0003e2000b901d48 */
[----:B------:R-:W-:-:S03]  /*4be0*/  @!P2 LEA.HI.X R29, R14, R11, R15, 0x1, P3 ;  /* 0x0000000b0e1da211 */ /* 0x000fc600018f0c0f */
[----:B------:R-:W5:Y:S01]  /*4bf0*/  @!P1 LDC.64 R4, c[0x0][0x220] ;  /* 0x00008800ff049b82 */ /* 0x000f620000000a00 */
[C---:B--2---:R-:W-:Y:S01]  /*4c00*/  @!P1 LEA R12, P0, R18.reuse, R12, 0x1 ;  /* 0x0000000c120c9211 */ /* 0x044fe200078008ff */
[----:B------:R-:W-:Y:S03]  /*4c10*/  @P1 STS.128 [R167+0xa800], RZ ;  /* 0x00a800ffa7001388 */ /* 0x000fe60000000c00 */
[----:B------:R-:W-:Y:S01]  /*4c20*/  @!P1 LEA.HI.X R13, R18, R13, R3, 0x1, P0 ;  /* 0x0000000d120d9211 */ /* 0x000fe200000f0c03 */
[----:B------:R-:W-:Y:S01]  /*4c30*/  IMAD.X R3, R164, 0x1, R15, P5 ;  /* 0x00000001a4037824 */ /* 0x000fe200028e060f */
[----:B----4-:R-:W-:-:S03]  /*4c40*/  @!P1 LEA R22, P3, R14, R8, 0x1 ;  /* 0x000000080e169211 */ /* 0x010fc600078608ff */
[----:B------:R-:W-:Y:S01]  /*4c50*/  @!PT LDS RZ, [RZ] ;  /* 0x00000000fffff984 */ /* 0x000fe20000000800 */
[----:B------:R-:W-:Y:S01]  /*4c60*/  @!PT LDS RZ, [RZ] ;  /* 0x00000000fffff984 */ /* 0x000fe20000000800 */
[----:B------:R-:W-:Y:S01]  /*4c70*/  @!PT LDS RZ, [RZ] ;  /* 0x00000000fffff984 */ /* 0x000fe20000000800 */
[----:B------:R-:W-:Y:S01]  /*4c80*/  @!P1 LDGSTS.E.BYPASS.LTC128B.128 [R167+0xa800], desc[UR8][R12.64+0x80] ;  /* 0x0a8000800ca79fae */ /* 0x000fe2000b901d48 */
[----:B------:R-:W-:-:S03]  /*4c90*/  @!P1 LEA.HI.X R23, R14, R9, R15, 0x1, P3 ;  /* 0x000000090e179211 */ /* 0x000fc600018f0c0f */
[----:B------:R-:W-:Y:S01]  /*4ca0*/  @P2 STS.128 [R167+0x9000], RZ ;  /* 0x009000ffa7002388 */ /* 0x000fe20000000c00 */
[----:B---3--:R-:W-:-:S03]  /*4cb0*/  @!P2 LEA R6, P4, R10, R6, 0x1 ;  /* 0x000000060a06a211 */ /* 0x008fc600078808ff */
[----:B------:R-:W-:Y:S01]  /*4cc0*/  @!PT LDS RZ, [RZ] ;  /* 0x00000000fffff984 */ /* 0x000fe20000000800 */
[----:B------:R-:W-:Y:S01]  /*4cd0*/  @!PT LDS RZ, [RZ] ;  /* 0x00000000fffff984 */ /* 0x000fe20000000800 */
[----:B------:R-:W-:Y:S01]  /*4ce0*/  @!PT LDS RZ, [RZ] ;  /* 0x00000000fffff984 */ /* 0x000fe20000000800 */
[----:B------:R2:W-:Y:S01]  /*4cf0*/  @!P2 LDGSTS.E.BYPASS.LTC128B.128 [R167+0x9000], desc[UR8][R28.64] ;  /* 0x090000001ca7afae */ /* 0x0005e2000b901d48 */
[----:B------:R-:W-:-:S03]  /*4d00*/  @!P2 LEA.HI.X R7, R10, R7, R3, 0x1, P4 ;  /* 0x000000070a07a211 */ /* 0x000fc600020f0c03 */
[----:B------:R-:W-:Y:S01]  /*4d10*/  @P1 STS.128 [R167+0xb000], RZ ;  /* 0x00b000ffa7001388 */ /* 0x000fe20000000c00 */
[----:B-----5:R-:W-:-:S03]  /*4d20*/  @!P1 LEA R4, P0, R10, R4, 0x1 ;  /* 0x000000040a049211 */ /* 0x020fc600078008ff */
        /* <DEDUP_REMOVED lines=15> */
[----:B------:R-:W-:Y:S04]  /*4e20*/  LDSM.16.M88.4 R116, [R151] ;  /* 0x000000009774783b */ /* 0x000fe80000000200 */
[----:B-1----:R-:W2:Y:S04]  /*4e30*/  LDSM.16.M88.4 R24, [R150+0x4000] ;  /* 0x004000009618783b */ /* 0x002ea80000000200 */
[----:B------:R-:W3:Y:S04]  /*4e40*/  LDSM.16.M88.4 R16, [R150+0x4800] ;  /* 0x004800009610783b */ /* 0x000ee80000000200 */
[----:B------:R-:W1:Y:S04]  /*4e50*/  LDSM.16.M88.4 R8, [R150+0x5000] ;  /* 0x005000009608783b */ /* 0x000e680000000200 */
[----:B------:R-:W4:Y:S04]  /*4e60*/  LDSM.16.M88.4 R120, [R150+0x5800] ;  /* 0x005800009678783b */ /* 0x000f280000000200 */
[----:B------:R-:W-:Y:S04]  /*4e70*/  LDSM.16.M88.4 R112, [R149] ;  /* 0x000000009570783b */ /* 0x000fe80000000200 */
[----:B------:R-:W5:Y:S04]  /*4e80*/  LDSM.16.M88.4 R108, [R148] ;  /* 0x00000000946c783b */ /* 0x000f680000000200 */
[----:B------:R-:W5:Y:S04]  /*4e90*/  LDSM.16.M88.4 R104, [R148+0x800] ;  /* 0x000800009468783b */ /* 0x000f680000000200 */
[----:B------:R-:W5:Y:S04]  /*4ea0*/  LDSM.16.M88.4 R100, [R148+0x1000] ;  /* 0x001000009464783b */ /* 0x000f680000000200 */
[----:B------:R-:W5:Y:S01]  /*4eb0*/  LDSM.16.M88.4 R32, [R148+0x1800] ;  /* 0x001800009420783b */ /* 0x000f620000000200 */
[----:B------:R-:W5:Y:S01]  /*4ec0*/  S2R R3, SR_TID.X ;  /* 0x0000000000037919 */ /* 0x000f620000002100 */
[C---:B--2---:R-:W-:Y:S02]  /*4ed0*/  HMMA.16816.F32 R28, R116.reuse, R24, RZ ;  /* 0x00000018741c723c */ /* 0x044fe400000018ff */
[----:B------:R-:W0:Y:S04]  /*4ee0*/  LDGDEPBAR ;  /* 0x00000000000079af */ /* 0x000e280000000000 */
[C---:B---3--:R-:W-:Y:S06]  /*4ef0*/  HMMA.16816.F32 R20, R116.reuse, R16, RZ ;  /* 0x000000107414723c */ /* 0x048fec00000018ff */
[C---:B-1----:R-:W-:Y:S06]  /*4f00*/  HMMA.16816.F32 R12, R116.reuse, R8, RZ ;  /* 0x00000008740c723c */ /* 0x042fec00000018ff */
[C---:B------:R-:W-:Y:S06]  /*4f10*/  HMMA.16816.F32 R24, R116.reuse, R26, RZ ;  /* 0x0000001a7418723c */ /* 0x040fec00000018ff */
[C---:B------:R-:W-:Y:S06]  /*4f20*/  HMMA.16816.F32 R16, R116.reuse, R18, RZ ;  /* 0x000000127410723c */ /* 0x040fec00000018ff */
[C---:B------:R-:W-:Y:S06]  /*4f30*/  HMMA.16816.F32 R8, R116.reuse, R10, RZ ;  /* 0x0000000a7408723c */ /* 0x040fec00000018ff */
[C---:B----4-:R-:W-:Y:S06]  /*4f40*/  HMMA.16816.F32 R4, R116.reuse, R120, RZ ;  /* 0x000000787404723c */ /* 0x050fec00000018ff */
[----:B------:R-:W-:Y:S06]  /*4f50*/  HMMA.16816.F32 R116, R116, R122, RZ ;  /* 0x0000007a7474723c */ /* 0x000fec00000018ff */
[C---:B-----5:R-:W-:Y:S06]  /*4f60*/  HMMA.16816.F32 R28, R112.reuse, R108, R28 ;  /* 0x0000006c701c723c */ /* 0x060fec000000181c */
        /* <DEDUP_REMOVED lines=8> */
[C---:B------:R-:W-:Y:S06]  /*4ff0*/  HMMA.16816.F32 R4, R112.reuse, R32, R4 ;  /* 0x000000207004723c */ /* 0x040fec0000001804 */
[----:B------:R-:W-:Y:S01]  /*5000*/  HMMA.16816.F32 R116, R112, R34, R116 ;  /* 0x000000227074723c */ /* 0x000fe20000001874 */
[----:B------:R-:W1:Y:S04]  /*5010*/  LDSM.16.M88.4 R112, [R147] ;  /* 0x000000009370783b */ /* 0x000e680000000200 */
[----:B------:R-:W2:Y:S01]  /*5020*/  LDSM.16.M88.4 R32, [R143+0x5800] ;  /* 0x005800008f20783b */ /* 0x000ea20000000200 */
[C---:B-1----:R-:W-:Y:S06]  /*5030*/  HMMA.16816.F32 R28, R112.reuse, R108, R28 ;  /* 0x0000006c701c723c */ /* 0x042fec000000181c */
[C---:B------:R-:W-:Y:S01]  /*5040*/  HMMA.16816.F32 R24, R112.reuse, R110, R24 ;  /* 0x0000006e7018723c */ /* 0x040fe20000001818 */
[----:B------:R-:W-:Y:S05]  /*5050*/  LDSM.16.M88.4 R108, [R145] ;  /* 0x00000000916c783b */ /* 0x000fea0000000200 */
[C---:B------:R-:W-:Y:S06]  /*5060*/  HMMA.16816.F32 R20, R112.reuse, R104, R20 ;  /* 0x000000687014723c */ /* 0x040fec0000001814 */
[C---:B------:R-:W-:Y:S01]  /*5070*/  HMMA.16816.F32 R16, R112.reuse, R106, R16 ;  /* 0x0000006a7010723c */ /* 0x040fe20000001810 */
[----:B------:R-:W-:Y:S05]  /*5080*/  LDSM.16.M88.4 R104, [R145+0x800] ;  /* 0x000800009168783b */ /* 0x000fea0000000200 */
[C---:B------:R-:W-:Y:S06]  /*5090*/  HMMA.16816.F32 R12, R112.reuse, R100, R12 ;  /* 0x00000064700c723c */ /* 0x040fec000000180c */
[C---:B------:R-:W-:Y:S01]  /*50a0*/  HMMA.16816.F32 R8, R112.reuse, R102, R8 ;  /* 0x000000667008723c */ /* 0x040fe20000001808 */
[----:B------:R-:W-:Y:S05]  /*50b0*/  LDSM.16.M88.4 R100, [R145+0x1000] ;  /* 0x001000009164783b */ /* 0x000fea0000000200 */
[C---:B--2---:R-:W-:Y:S06]  /*50c0*/  HMMA.16816.F32 R4, R112.reuse, R32, R4 ;  /* 0x000000207004723c */ /* 0x044fec0000001804 */
[----:B------:R-:W-:Y:S01]  /*50d0*/  HMMA.16816.F32 R116, R112, R34, R116 ;  /* 0x000000227074723c */ /* 0x000fe20000001874 */
[----:B------:R-:W1:Y:S04]  /*50e0*/  LDSM.16.M88.4 R112, [R146] ;  /* 0x000000009270783b */ /* 0x000e680000000200 */
[----:B------:R-:W2:Y:S01]  /*50f0*/  LDSM.16.M88.4 R32, [R145+0x1800] ;  /* 0x001800009120783b */ /* 0x000ea20000000200 */
[C---:B-1----:R-:W-:Y:S06]  /*5100*/  HMMA.16816.F32 R28, R112.reuse, R108, R28 ;  /* 0x0000006c701c723c */ /* 0x042fec000000181c */
        /* <DEDUP_REMOVED lines=47> */
[C---:B------:R-:W-:Y:S06]  /*5400*/  HMMA.16816.F32 R20, R112.reuse, R104, R20 ;  /* 0x000000687014723c */ /* 0x040fec0000001814 */
[----:B------:R-:W-:Y:S01]  /*5410*/  HMMA.16816.F32 R16, R112, R106, R16 ;  /* 0x0000006a7010723c */ /* 0x000fe20000001810 */
[----:B------:R-:W3:-:S15]  /*5420*/  LDSM.16.M88.4 R104, [R145+0x2000] ;  /* 0x002000009168783b */ /* 0x000ede0000000200 */
[----:B------:R-:W-:-:S02]  /*5430*/  NOP ;  /* 0x0000000000007918 */ /* 0x000fc40000000000 */
[C---:B-1----:R-:W-:Y:S06]  /*5440*/  HMMA.16816.F32 R20, R108.reuse, R100, R20 ;  /* 0x000000646c14723c */ /* 0x042fec0000001814 */
[----:B------:R-:W-:Y:S01]  /*5450*/  HMMA.16816.F32 R16, R108, R102, R16 ;  /* 0x000000666c10723c */ /* 0x000fe20000001810 */
[----:B------:R-:W-:Y:S02]  /*5460*/  IMAD.SHL.U32 R100, R3, 0x2, RZ ;  /* 0x0000000203647824 */ /* 0x000fe400078e00ff */
[----:B------:R-:W-:-:S03]  /*5470*/  VIADD R3, R130, 0xfffffffe ;  /* 0xfffffffe82037836 */ /* 0x000fc60000000000 */
[----:B------:R-:W-:Y:S01]  /*5480*/  LOP3.LUT R100, R100, 0x6, RZ, 0xc0, !PT ;  /* 0x0000000664647812 */ /* 0x000fe200078ec0ff */
[C---:B--2---:R-:W-:Y:S04]  /*5490*/  HMMA.16816.F32 R12, R108.reuse, R32, R12 ;  /* 0x000000206c0c723c */ /* 0x044fe8000000180c */
[----:B------:R-:W-:Y:S02]  /*54a0*/  IMAD R101, R3, 0x40, R100 ;  /* 0x0000004003657824 */ /* 0x000fe400078e0264 */
[----:B------:R-:W-:Y:S02]  /*54b0*/  HMMA.16816.F32 R8, R108, R34, R8 ;  /* 0x000000226c08723c */ /* 0x000fe40000001808 */
[C---:B------:R-:W-:Y:S02]  /*54c0*/  VIADD R32, R101.reuse, 0x1 ;  /* 0x0000000165207836 */ /* 0x040fe40000000000 */
[----:B------:R-:W-:-:S02]  /*54d0*/  VIADD R100, R101, 0x8 ;  /* 0x0000000865647836 */ /* 0x000fc40000000000 */
[C---:B---3--:R-:W-:Y:S01]  /*54e0*/  HMMA.16816.F32 R28, R108.reuse, R104, R28 ;  /* 0x000000686c1c723c */ /* 0x048fe2000000181c */
[CC--:B------:R-:W-:Y:S01]  /*54f0*/  ISETP.GE.AND P6, PT, R32.reuse, R132.reuse, PT ;  /* 0x000000842000720c */ /* 0x0c0fe20003fc6270 */
[----:B------:R-:W-:Y:S01]  /*5500*/  VIADD R102, R101, 0x9 ;  /* 0x0000000965667836 */ /* 0x000fe20000000000 */
[----:B------:R-:W-:Y:S02]  /*5510*/  ISETP.GE.AND P3, PT, R32, R131, PT ;  /* 0x000000832000720c */ /* 0x000fe40003f66270 */
[----:B------:R-:W1:Y:S01]  /*5520*/  LDSM.16.M88.4 R32, [R145+0x3800] ;  /* 0x003800009120783b */ /* 0x000e620000000200 */
[----:B------:R-:W-:Y:S01]  /*5530*/  HMMA.16816.F32 R24, R108, R106, R24 ;  /* 0x0000006a6c18723c */ /* 0x000fe20000001818 */
[----:B------:R-:W-:Y:S01]  /*5540*/  ISETP.GE.AND P5, PT, R100, R132, PT ;  /* 0x000000846400720c */ /* 0x000fe20003fa6270 */
[----:B------:R-:W-:-:S04]  /*5550*/  DEPBAR.LE SB0, 0x0 ;  /* 0x000080000000791a */ /* 0x000fc80000000000 */
[----:B------:R-:W-:Y:S01]  /*5560*/  BAR.SYNC.DEFER_BLOCKING 0x0 ;  /* 0x0000000000007b1d */ /* 0x000fe20000010000 */
[----:B------:R-:W-:Y:S01]  /*5570*/  ISETP.GE.AND P0, PT, R100, R131, PT ;  /* 0x000000836400720c */ /* 0x000fe20003f06270 */
[----:B------:R-:W-:Y:S01]  /*5580*/  VIADD R100, R101, 0x10 ;  /* 0x0000001065647836 */ /* 0x000fe20000000000 */
[----:B------:R-:W-:-:S09]  /*5590*/  ISETP.GE.AND P4, PT, R102, R132, PT ;  /* 0x000000846600720c */ /* 0x000fd20003f86270 */
[----:B------:R-:W-:Y:S01]  /*55a0*/  FSEL R105, R31, -INF , !P3 ;  /* 0xff8000001f697808 */ /* 0x000fe20005800000 */
[----:B------:R-:W-:Y:S01]  /*55b0*/  VIADD R31, R101, 0x11 ;  /* 0x00000011651f7836 */ /* 0x000fe20000000000 */
[----:B------:R-:W-:Y:S01]  /*55c0*/  FSEL R122, R29, -INF , !P6 ;  /* 0xff8000001d7a7808 */ /* 0x000fe20007000000 */
[C---:B------:R-:W-:Y:S01]  /*55d0*/  VIADD R29, R101.reuse, 0x18 ;  /* 0x00000018651d7836 */ /* 0x040fe20000000000 */
[----:B------:R-:W-:Y:S02]  /*55e0*/  ISETP.GE.AND P3, PT, R100, R132, PT ;  /* 0x000000846400720c */ /* 0x000fe40003f66270 */
[----:B------:R-:W-:Y:S01]  /*55f0*/  FSEL R134, R24, -INF , !P5 ;  /* 0xff80000018867808 */ /* 0x000fe20006800000 */
[----:B------:R-:W-:Y:S01]  /*5600*/  VIADD R24, R101, 0x19 ;  /* 0x0000001965187836 */ /* 0x000fe20000000000 */
[----:B------:R-:W-:Y:S02]  /*5610*/  FSEL R107, R26, -INF , !P0 ;  /* 0xff8000001a6b7808 */ /* 0x000fe40004000000 */
[----:B------:R-:W-:-:S02]  /*5620*/  ISETP.GE.AND P6, PT, R102, R131, PT ;  /* 0x000000836600720c */ /* 0x000fc40003fc6270 */
[-C--:B------:R-:W-:Y:S02]  /*5630*/  ISETP.GE.AND P5, PT, R100, R131.reuse, PT ;  /* 0x000000836400720c */ /* 0x080fe40003fa6270 */
[----:B------:R-:W-:Y:S02]  /*5640*/  FSEL R26, R25, -INF , !P4 ;  /* 0xff800000191a7808 */ /* 0x000fe40006000000 */
[-C--:B------:R-:W-:Y:S02]  /*5650*/  ISETP.GE.AND P4, PT, R31, R131.reuse, PT ;  /* 0x000000831f00720c */ /* 0x080fe40003f86270 */
[----:B------:R-:W-:Y:S01]  /*5660*/  FSEL R104, R20, -INF , !P3 ;  /* 0xff80000014687808 */ /* 0x000fe20005800000 */
[----:B------:R-:W-:Y:S01]  /*5670*/  VIADD R20, R101, 0x21 ;  /* 0x0000002165147836 */ /* 0x000fe20000000000 */
[----:B------:R-:W-:Y:S01]  /*5680*/  ISETP.GE.AND P3, PT, R29, R131, PT ;  /* 0x000000831d00720c */ /* 0x000fe20003f66270 */
[----:B-1----:R-:W-:Y:S01]  /*5690*/  HMMA.16816.F32 R4, R108, R32, R4 ;  /* 0x000000206c04723c */ /* 0x002fe20000001804 */
[----:B------:R-:W-:-:S02]  /*56a0*/  ISETP.GE.AND P0, PT, R31, R132, PT ;  /* 0x000000841f00720c */ /* 0x000fc40003f06270 */
[----:B------:R-:W-:Y:S02]  /*56b0*/  FSEL R31, R27, -INF , !P6 ;  /* 0xff8000001b1f7808 */ /* 0x000fe40007000000 */
[----:B------:R-:W-:Y:S01]  /*56c0*/  FSEL R135, R22, -INF , !P5 ;  /* 0xff80000016877808 */ /* 0x000fe20006800000 */
[----:B------:R-:W-:Y:S01]  /*56d0*/  VIADD R22, R101, 0x20 ;  /* 0x0000002065167836 */ /* 0x000fe20000000000 */
[-C--:B------:R-:W-:Y:S01]  /*56e0*/  ISETP.GE.AND P6, PT, R29, R132.reuse, PT ;  /* 0x000000841d00720c */ /* 0x080fe20003fc6270 */
[----:B------:R-:W-:Y:S01]  /*56f0*/  HMMA.16816.F32 R116, R108, R34, R116 ;  /* 0x000000226c74723c */ /* 0x000fe20000001874 */
[----:B------:R-:W-:Y:S02]  /*5700*/  FSEL R133, R23, -INF , !P4 ;  /* 0xff80000017857808 */ /* 0x000fe40006000000 */
[----:B------:R-:W-:Y:S01]  /*5710*/  FSEL R23, R18, -INF , !P3 ;  /* 0xff80000012177808 */ /* 0x000fe20005800000 */
[----:B------:R-:W-:Y:S01]  /*5720*/  VIADD R18, R101, 0x29 ;  /* 0x0000002965127836 */ /* 0x000fe20000000000 */
[----:B------:R-:W-:-:S02]  /*5730*/  ISETP.GE.AND P3, PT, R20, R132, PT ;  /* 0x000000841400720c */ /* 0x000fc40003f66270 */
[-C--:B------:R-:W-:Y:S02]  /*5740*/  ISETP.GE.AND P5, PT, R24, R132.reuse, PT ;  /* 0x000000841800720c */ /* 0x080fe40003fa6270 */
[----:B------:R-:W-:Y:S02]  /*5750*/  FSEL R120, R16, -INF , !P6 ;  /* 0xff80000010787808 */ /* 0x000fe40007000000 */
[C---:B------:R-:W-:Y:S02]  /*5760*/  ISETP.GE.AND P4, PT, R22.reuse, R132, PT ;  /* 0x000000841600720c */ /* 0x040fe40003f86270 */
[----:B------:R-:W-:Y:S02]  /*5770*/  ISETP.GE.AND P6, PT, R22, R131, PT ;  /* 0x000000831600720c */ /* 0x000fe40003fc6270 */
[----:B------:R-:W-:Y:S01]  /*5780*/  FSEL R22, R13, -INF , !P3 ;  /* 0xff8000000d167808 */ /* 0x000fe20005800000 */
[----:B------:R-:W-:Y:S01]  /*5790*/  VIADD R13, R101, 0x31 ;  /* 0x00000031650d7836 */ /* 0x000fe20000000000 */
[----:B------:R-:W-:-:S02]  /*57a0*/  FSEL R106, R21, -INF , !P0 ;  /* 0xff800000156a7808 */ /* 0x000fc40004000000 */
[----:B------:R-:W-:Y:S01]  /*57b0*/  FSEL R16, R17, -INF , !P5 ;  /* 0xff80000011107808 */ /* 0x000fe20006800000 */
[C---:B------:R-:W-:Y:S01]  /*57c0*/  VIADD R17, R101.reuse, 0x28 ;  /* 0x0000002865117836 */ /* 0x040fe20000000000 */
[-C--:B------:R-:W-:Y:S02]  /*57d0*/  ISETP.GE.AND P3, PT, R18, R131.reuse, PT ;  /* 0x000000831200720c */ /* 0x080fe40003f66270 */
[-C--:B------:R-:W-:Y:S02]  /*57e0*/  ISETP.GE.AND P0, PT, R24, R131.reuse, PT ;  /* 0x000000831800720c */ /* 0x080fe40003f06270 */
[----:B------:R-:W-:Y:S02]  /*57f0*/  ISETP.GE.AND P5, PT, R20, R131, PT ;  /* 0x000000831400720c */ /* 0x000fe40003fa6270 */
[----:B------:R-:W-:Y:S01]  /*5800*/  FSEL R20, R12, -INF , !P4 ;  /* 0xff8000000c147808 */ /* 0x000fe20006000000 */
[----:B------:R-:W-:Y:S01]  /*5810*/  VIADD R12, R101, 0x30 ;  /* 0x00000030650c7836 */ /* 0x000fe20000000000 */
[----:B------:R-:W-:-:S02]  /*5820*/  FSEL R113, R11, -INF , !P3 ;  /* 0xff8000000b717808 */ /* 0x000fc40005800000 */
[----:B------:R-:W-:Y:S02]  /*5830*/  FSEL R123, R19, -INF , !P0 ;  /* 0xff800000137b7808 */ /* 0x000fe40004000000 */
[-C--:B------:R-:W-:Y:S02]  /*5840*/  ISETP.GE.AND P3, PT, R101, R132.reuse, PT ;  /* 0x000000846500720c */ /* 0x080fe40003f66270 */
[-C--:B------:R-:W-:Y:S02]  /*5850*/  ISETP.GE.AND P0, PT, R17, R132.reuse, PT ;  /* 0x000000841100720c */ /* 0x080fe40003f06270 */
[----:B------:R-:W-:Y:S02]  /*5860*/  FSEL R121, R15, -INF , !P5 ;  /* 0xff8000000f797808 */ /* 0x000fe40006800000 */
[----:B------:R-:W-:Y:S02]  /*5870*/  ISETP.GE.AND P5, PT, R12, R132, PT ;  /* 0x000000840c00720c */ /* 0x000fe40003fa6270 */
[----:B------:R-:W-:-:S02]  /*5880*/  FSEL R28, R28, -INF , !P3 ;  /* 0xff8000001c1c7808 */ /* 0x000fc40005800000 */
[----:B------:R-:W-:Y:S02]  /*5890*/  FSEL R21, R14, -INF , !P6 ;  /* 0xff8000000e157808 */ /* 0x000fe40007000000 */
[----:B------:R-:W-:Y:S01]  /*58a0*/  FSEL R114, R8, -INF , !P0 ;  /* 0xff80000008727808 */ /* 0x000fe20004000000 */
[----:B------:R-:W-:Y:S01]  /*58b0*/  VIADD R8, R101, 0x38 ;  /* 0x0000003865087836 */ /* 0x000fe20000000000 */
[----:B------:R-:W-:Y:S02]  /*58c0*/  ISETP.GE.AND P3, PT, R130, 0x3, PT ;  /* 0x000000038200780c */ /* 0x000fe40003f66270 */
[-C--:B------:R-:W-:Y:S02]  /*58d0*/  ISETP.GE.AND P4, PT, R17, R131.reuse, PT ;  /* 0x000000831100720c */ /* 0x080fe40003f86270 */
[----:B------:R-:W-:Y:S02]  /*58e0*/  ISETP.GE.AND P6, PT, R18, R132, PT ;  /* 0x000000841200720c */ /* 0x000fe40003fc6270 */
[----:B------:R-:W-:-:S02]  /*58f0*/  ISETP.GE.AND P0, PT, R12, R131, PT ;  /* 0x000000830c00720c */ /* 0x000fc40003f06270 */
[----:B------:R-:W-:Y:S01]  /*5900*/  FSEL R100, R4, -INF , !P5 ;  /* 0xff80000004647808 */ /* 0x000fe20006800000 */
[C---:B------:R-:W-:Y:S01]  /*5910*/  VIADD R4, R101.reuse, 0x39 ;  /* 0x0000003965047836 */ /* 0x040fe20000000000 */
[----:B------:R-:W-:Y:S02]  /*5920*/  ISETP.GE.AND P5, PT, R101, R131, PT ;  /* 0x000000836500720c */ /* 0x000fe40003fa6270 */
[----:B------:R-:W-:Y:S02]  /*5930*/  FSEL R115, R10, -INF , !P4 ;  /* 0xff8000000a737808 */ /* 0x000fe40006000000 */
[----:B------:R-:W-:Y:S02]  /*5940*/  FSEL R112, R9, -INF , !P6 ;  /* 0xff80000009707808 */ /* 0x000fe40007000000 */
[----:B------:R-:W-:Y:S02]  /*5950*/  FSEL R101, R6, -INF , !P0 ;  /* 0xff80000006657808 */ /* 0x000fe40004000000 */
[----:B------:R-:W-:-:S02]  /*5960*/  ISETP.GE.AND P4, PT, R13, R132, PT ;  /* 0x000000840d00720c */ /* 0x000fc40003f86270 */
[-C--:B------:R-:W-:Y:S02]  /*5970*/  ISETP.GE.AND P6, PT, R13, R131.reuse, PT ;  /* 0x000000830d00720c */ /* 0x080fe40003fc6270 */
[----:B------:R-:W-:Y:S02]  /*5980*/  ISETP.GE.AND P0, PT, R8, R132, PT ;  /* 0x000000840800720c */ /* 0x000fe40003f06270 */
[----:B------:R-:W-:Y:S02]  /*5990*/  FSEL R102, R5, -INF , !P4 ;  /* 0xff80000005667808 */ /* 0x000fe40006000000 */
[----:B------:R-:W-:Y:S02]  /*59a0*/  FSEL R35, R7, -INF , !P6 ;  /* 0xff80000007237808 */ /* 0x000fe40007000000 */
[----:B------:R-:W-:Y:S02]  /*59b0*/  FSEL R116, R116, -INF , !P0 ;  /* 0xff80000074747808 */ /* 0x000fe40004000000 */
[----:B------:R-:W-:-:S02]  /*59c0*/  ISETP.GE.AND P4, PT, R8, R131, PT ;  /* 0x000000830800720c */ /* 0x000fc40003f86270 */
[C---:B------:R-:W-:Y:S02]  /*59d0*/  ISETP.GE.AND P6, PT, R4.reuse, R132, PT ;  /* 0x000000840400720c */ /* 0x040fe40003fc6270 */
[----:B------:R-:W-:Y:S02]  /*59e0*/  ISETP.GE.AND P0, PT, R4, R131, PT ;  /* 0x000000830400720c */ /* 0x000fe40003f06270 */
[----:B------:R-:W-:Y:S02]  /*59f0*/  FSEL R17, R30, -INF , !P5 ;  /* 0xff8000001e117808 */ /* 0x000fe40006800000 */
[----:B------:R-:W-:Y:S02]  /*5a00*/  FSEL R118, R118, -INF , !P4 ;  /* 0xff80000076767808 */ /* 0x000fe40006000000 */
[----:B------:R-:W-:Y:S02]  /*5a10*/  FSEL R117, R117, -INF , !P6 ;  /* 0xff80000075757808 */ /* 0x000fe40007000000 */
[----:B------:R-:W-:Y:S01]  /*5a20*/  FSEL R119, R119, -INF , !P0 ;  /* 0xff80000077777808 */ /* 0x000fe20004000000 */
[----:B------:R-:W-:Y:S06]  /*5a30*/  @!P3 BRA `(.L_x_721) ;  /* 0x000000040048b947 */ /* 0x000fec0003800000 */
[----:B------:R-:W1:Y:S01]  /*5a40*/  @!P2 LDC.64 R4, c[0x0][0x218] ;  /* 0x00008600ff04ab82 */ /* 0x000e620000000a00 */
[----:B------:R-:W-:Y:S01]  /*5a50*/  VIADD R7, R130, 0xfffffffd ;  /* 0xfffffffd82077836 */ /* 0x000fe20000000000 */
[----:B------:R2:W-:Y:S01]  /*5a60*/  @P2 STS.128 [R167+0x4000], RZ ;  /* 0x004000ffa7002388 */ /* 0x0005e20000000c00 */
[----:B------:R-:W-:Y:S03]  /*5a70*/  BSSY B0, `(.L_x_722) ;  /* 0x000004d000007945 */ /* 0x000fe60003800000 */
[----:B------:R-:W-:Y:S02]  /*5a80*/  SHF.R.S32.HI R9, RZ, 0x1f, R7 ;  /* 0x0000001fff097819 */ /* 0x000fe40000011407 */
[----:B------:R-:W3:Y:S03]  /*5a90*/  @!P1 LDC.64 R14, c[0x0][0x218] ;  /* 0x00008600ff0e9b82 */ /* 0x000ee60000000a00 */
[----:B------:R-:W-:-:S02]  /*5aa0*/  IMAD R6, R9, R124, RZ ;  /* 0x0000007c09067224 */ /* 0x000fc400078e02ff */
[----:B------:R-:W-:-:S03]  /*5ab0*/  IMAD.WIDE.U32 R8, R7, R124, RZ ;  /* 0x0000007c07087225 */ /* 0x000fc600078e00ff */
[----:B------:R-:W4:Y:S01]  /*5ac0*/  @!P2 LDC.64 R12, c[0x0][0x218] ;  /* 0x00008600ff0cab82 */ /* 0x000f220000000a00 */
[----:B------:R-:W-:Y:S01]  /*5ad0*/  IMAD R125, R7, R125, R6 ;  /* 0x0000007d077d7224 */ /* 0x000fe200078e0206 */
[----:B------:R-:W-:-:S03]  /*5ae0*/  LEA R18, P4, R8, R170, 0x6 ;  /* 0x000000aa08127211 */ /* 0x000fc600078830ff */
[----:B------:R-:W-:-:S03]  /*5af0*/  IMAD.IADD R19, R9, 0x1, R125 ;  /* 0x0000000109137824 */ /* 0x000fc600078e027d */
[----:B------:R-:W5:Y:S01]  /*5b00*/  @!P1 LDC.64 R10, c[0x0][0x218] ;  /* 0x00008600ff0a9b82 */ /* 0x000f620000000a00 */
[----:B-1----:R-:W-:Y:S02]  /*5b10*/  @!P2 LEA R32, P0, R18, R4, 0x1 ;  /* 0x000000041220a211 */ /* 0x002fe400078008ff */
[----:B------:R-:W-:-:S04]  /*5b20*/  LEA.HI.X R19, R8, R173, R19, 0x6, P4 ;  /* 0x000000ad08137211 */ /* 0x000fc800020f3413 */
[C---:B------:R-:W-:Y:S01]  /*5b30*/  @!P2 LEA.HI.X R33, R18.reuse, R5, R19, 0x1, P0 ;  /* 0x000000051221a211 */ /* 0x040fe200000f0c13 */
[----:B------:R-:W1:Y:S01]  /*5b40*/  @!P2 LDC.64 R8, c[0x0][0x218] ;  /* 0x00008600ff08ab82 */ /* 0x000e620000000a00 */
[----:B---3--:R-:W-:-:S03]  /*5b50*/  @!P1 LEA R24, P0, R18, R14, 0x1 ;  /* 0x0000000e12189211 */ /* 0x008fc600078008ff */
[----:B------:R-:W-:Y:S01]  /*5b60*/  @!PT LDS RZ, [RZ] ;  /* 0x00000000fffff984 */ /* 0x000fe20000000800 */
[----:B------:R-:W-:Y:S01]  /*5b70*/  @!PT LDS RZ, [RZ] ;  /* 0x00000000fffff984 */ /* 0x000fe20000000800 */
[----:B------:R-:W-:Y:S01]  /*5b80*/  @!PT LDS RZ, [RZ] ;  /* 0x00000000fffff984 */ /* 0x000fe20000000800 */
[----:B------:R2:W-:Y:S01]  /*5b90*/  @!P2 LDGSTS.E.BYPASS.LTC128B.128 [R167+0x4000], desc[UR8][R32.64] ;  /* 0x0400000020a7afae */ /* 0x0005e2000b901d48 */
[--C-:B------:R-:W-:Y:S02]  /*5ba0*/  @!P1 LEA.HI.X R25, R18, R15, R19.reuse, 0x1, P0 ;  /* 0x0000000f12199211 */ /* 0x100fe400000f0c13 */
[C---:B------:R-:W-:Y:S01]  /*5bb0*/  IADD3 R18, P0, R161.reuse, R18, RZ ;  /* 0x00000012a1127210 */ /* 0x040fe20007f1e0ff */
[----:B------:R-:W3:Y:S01]  /*5bc0*/  @!P1 LDC.64 R6, c[0x0][0x218] ;  /* 0x00008600ff069b82 */ /* 0x000ee20000000a00 */
[----:B------:R2:W-:Y:S02]  /*5bd0*/  @P1 STS.128 [R167+0x6000], RZ ;  /* 0x006000ffa7001388 */ /* 0x0005e40000000c00 */
[----:B----4-:R-:W-:Y:S01]  /*5be0*/  @!P2 LEA R12, P5, R18, R12, 0x1 ;  /* 0x0000000c120ca211 */ /* 0x010fe200078a08ff */
[----:B------:R-:W-:Y:S01]  /*5bf0*/  IMAD.X R19, R160, 0x1, R19, P0 ;  /* 0x00000001a0137824 */ /* 0x000fe200000e0613 */
[----:B------:R-:W-:Y:S01]  /*5c00*/  @!PT LDS RZ, [RZ] ;  /* 0x00000000fffff984 */ /* 0x000fe20000000800 */
[----:B------:R-:W-:Y:S01]  /*5c10*/  @!PT LDS RZ, [RZ] ;  /* 0x00000000fffff984 */ /* 0x000fe20000000800 */
[----:B------:R-:W-:Y:S01]  /*5c20*/  @!PT LDS RZ, [RZ] ;  /* 0x00000000fffff984 */ /* 0x000fe20000000800 */
[----:B------:R2:W-:Y:S03]  /*5c30*/  @!P1 LDGSTS.E.BYPASS.LTC128B.128 [R167+0x6000], desc[UR8][R24.64+0x80] ;  /* 0x0600008018a79fae */ /* 0x0005e6000b901d48 */
[----:B------:R-:W4:Y:S01]  /*5c40*/  @!P2 LDC.64 R4, c[0x0][0x218] ;  /* 0x00008600ff04ab82 */ /* 0x000f220000000a00 */
[----:B-----5:R-:W-:Y:S01]  /*5c50*/  @!P1 LEA R14, P4, R18, R10, 0x1 ;  /* 0x0000000a120e9211 */ /* 0x020fe200078808ff */
[----:B------:R2:W-:Y:S01]  /*5c60*/  @P2 STS.128 [R167+0x4800], RZ ;  /* 0x004800ffa7002388 */ /* 0x0005e20000000c00 */
[----:B------:R-:W-:-:S02]  /*5c70*/  IADD3 R10, P0, R161, R18, RZ ;  /* 0x00000012a10a7210 */ /* 0x000fc40007f1e0ff */
[C-C-:B------:R-:W-:Y:S02]  /*5c80*/  @!P2 LEA.HI.X R13, R18.reuse, R13, R19.reuse, 0x1, P5 ;  /* 0x0000000d120da211 */ /* 0x140fe400028f0c13 */
[--C-:B------:R-:W-:Y:S01]  /*5c90*/  @!P1 LEA.HI.X R15, R18, R11, R19.reuse, 0x1, P4 ;  /* 0x0000000b120f9211 */ /* 0x100fe200020f0c13 */
[----:B------:R-:W-:Y:S01]  /*5ca0*/  IMAD.X R19, R160, 0x1, R19, P0 ;  /* 0x00000001a0137824 */ /* 0x000fe200000e0613 */
[----:B------:R-:W-:Y:S01]  /*5cb0*/  IADD3 R11, P5, R161, R10, RZ ;  /* 0x0000000aa10b7210 */ /* 0x000fe20007fbe0ff */
[----:B------:R-:W-:Y:S01]  /*5cc0*/  @!PT LDS RZ, [RZ] ;  /* 0x00000000fffff984 */ /* 0x000fe20000000800 */
[----:B------:R-:W-:Y:S01]  /*5cd0*/  @!PT LDS RZ, [RZ] ;  /* 0x00000000fffff984 */ /* 0x000fe20000000800 */
[----:B------:R-:W-:Y:S01]  /*5ce0*/  @!PT LDS RZ, [RZ] ;  /* 0x00000000fffff984 */ /* 0x000fe20000000800 */
[----:B------:R2:W-:Y:S01]  /*5cf0*/  @!P2 LDGSTS.E.BYPASS.LTC128B.128 [R167+0x4800], desc[UR8][R12.64] ;  /* 0x048000000ca7afae */ /* 0x0005e2000b901d48 */
[----:B-1----:R-:W-:-:S03]  /*5d00*/  @!P2 LEA R8, P6, R10, R8, 0x1 ;  /* 0x000000080a08a211 */ /* 0x002fc600078c08ff */
[----:B------:R2:W-:Y:S01]  /*5d10*/  @P1 STS.128 [R167+0x6800], RZ ;  /* 0x006800ffa7001388 */ /* 0x0005e20000000c00 */
[C-C-:B------:R-:W-:Y:S02]  /*5d20*/  @!P2 LEA.HI.X R9, R10.reuse, R9, R19.reuse, 0x1, P6 ;  /* 0x000000090a09a211 */ /* 0x140fe400030f0c13 */
[C---:B---3--:R-:W-:Y:S01]  /*5d30*/  @!P1 LEA R6, P0, R10.reuse, R6, 0x1 ;  /* 0x000000060a069211 */ /* 0x048fe200078008ff */
[----:B------:R-:W-:Y:S01]  /*5d40*/  @!PT LDS RZ, [RZ] ;  /* 0x00000000fffff984 */ /* 0x000fe20000000800 */
[----:B------:R-:W-:Y:S01]  /*5d50*/  @!PT LDS RZ, [RZ] ;  /* 0x00000000fffff984 */ /* 0x000fe20000000800 */
[----:B------:R-:W-:Y:S01]  /*5d60*/  @!PT LDS RZ, [RZ] ;  /* 0x00000000fffff984 */ /* 0x000fe20000000800 */
[----:B------:R2:W-:Y:S03]  /*5d70*/  @!P1 LDGSTS.E.BYPASS.LTC128B.128 [R167+0x6800], desc[UR8][R14.64+0x80] ;  /* 0x068000800ea79fae */ /* 0x0005e6000b901d48 */
[--C-:B------:R-:W-:Y:S01]  /*5d80*/  @!P1 LEA.HI.X R7, R10, R7, R19.reuse, 0x1, P0 ;  /* 0x000000070a079211 */ /* 0x100fe200000f0c13 */
[----:B------:R2:W-:Y:S01]  /*5d90*/  @P2 STS.128 [R167+0x5000], RZ ;  /* 0x005000ffa7002388 */ /* 0x0005e20000000c00 */
[----:B----4-:R-:W-:Y:S01]  /*5da0*/  @!P2 LEA R18, P4, R11, R4, 0x1 ;  /* 0x000000040b12a211 */ /* 0x010fe200078808ff */
[----:B------:R-:W-:-:S02]  /*5db0*/  IMAD.X R4, R160, 0x1, R19, P5 ;  /* 0x00000001a0047824 */ /* 0x000fc400028e0613 */
        /* <DEDUP_REMOVED lines=24> */
.L_x_723:
[----:B------:R-:W-:Y:S05]  /*5f40*/  BSYNC B0 ;  /* 0x0000000000007941 */ /* 0x000fea0003800000 */
.L_x_722:
[----:B------:R-:W0:Y:S02]  /*5f50*/  LDGDEPBAR ;  /* 0x00000000000079af */ /* 0x000e240000000000 */
.L_x_721:
[----:B------:R-:W-:Y:S01]  /*5f60*/  FMNMX.FTZ R5, R2, R28, !PT ;  /* 0x0000001c02057209 */ /* 0x000fe20007810000 */
[----:B--2---:R-:W-:Y:S01]  /*5f70*/  LDSM.16.MT88.4 R12, [R142+0x8000] ;  /* 0x008000008e0c783b */ /* 0x004fe20000004200 */
[----:B-1----:R-:W-:Y:S02]  /*5f80*/  FMNMX.FTZ R6, R0, R17, !PT ;  /* 0x0000001100067209 */ /* 0x002fe40007810000 */
[----:B------:R-:W-:Y:S01]  /*5f90*/  FMNMX.FTZ R5, R122, R5, !PT ;  /* 0x000000057a057209 */ /* 0x000fe20007810000 */
[----:B------:R-:W-:Y:S01]  /*5fa0*/  LDSM.16.MT88.4 R8, [R144+0x8000] ;  /* 0x008000009008783b */ /* 0x000fe20000004200 */
        /* <DEDUP_REMOVED lines=24> */
[----:B------:R-:W-:Y:S02]  /*6130*/  @P3 IADD3 R180, R130, -0x3, RZ ;  /* 0xfffffffd82b43810 */ /* 0x000fe40007ffe0ff */
[----:B------:R-:W-:Y:S02]  /*6140*/  FMNMX.FTZ R4, R116, R5, !PT ;  /* 0x0000000574047209 */ /* 0x000fe40007810000 */
[----:B------:R-:W-:-:S02]  /*6150*/  FMNMX.FTZ R5, R35, R6, !PT ;  /* 0x0000000623057209 */ /* 0x000fc40007810000 */
[----:B------:R-:W-:Y:S02]  /*6160*/  FMNMX.FTZ R7, R117, R4, !PT ;  /* 0x0000000475077209 */ /* 0x000fe40007810000 */
[----:B------:R-:W-:-:S03]  /*6170*/  FMNMX.FTZ R6, R118, R5, !PT ;  /* 0x0000000576067209 */ /* 0x000fc60007810000 */
[----:B------:R-:W1:Y:S01]  /*6180*/  SHFL.BFLY PT, R4, R7, 0x2, 0x1f ;  /* 0x0c401f0007047f89 */ /* 0x000e6200000e0000 */
[----:B------:R-:W-:-:S05]  /*6190*/  FMNMX.FTZ R6, R119, R6, !PT ;  /* 0x0000000677067209 */ /* 0x000fca0007810000 */
[----:B------:R-:W2:Y:S01]  /*61a0*/  SHFL.BFLY PT, R5, R6, 0x2, 0x1f ;  /* 0x0c401f0006057f89 */ /* 0x000ea200000e0000 */
[----:B-1----:R-:W-:-:S05]  /*61b0*/  FMNMX.FTZ R4, R7, R4, !PT ;  /* 0x0000000407047209 */ /* 0x002fca0007810000 */
[----:B------:R-:W1:Y:S01]  /*61c0*/  SHFL.BFLY PT, R25, R4, 0x1, 0x1f ;  /* 0x0c201f0004197f89 */ /* 0x000e6200000e0000 */
[----:B--2---:R-:W-:-:S05]  /*61d0*/  FMNMX.FTZ R5, R6, R5, !PT ;  /* 0x0000000506057209 */ /* 0x004fca0007810000 */
[----:B------:R-:W2:Y:S01]  /*61e0*/  SHFL.BFLY PT, R24, R5, 0x1, 0x1f ;  /* 0x0c201f0005187f89 */ /* 0x000ea200000e0000 */
[----:B-1----:R-:W-:-:S04]  /*61f0*/  FMNMX.FTZ R25, R4, R25, !PT ;  /* 0x0000001904197209 */ /* 0x002fc80007810000 */
[C---:B------:R-:W-:Y:S01]  /*6200*/  FSETP.NEU.FTZ.AND P1, PT, R25.reuse, -INF , PT ;  /* 0xff8000001900780b */ /* 0x040fe20003f3d000 */
[----:B------:R-:W-:Y:S01]  /*6210*/  FMUL.FTZ R103, R25, UR6 ;  /* 0x0000000619677c20 */ /* 0x000fe20008410000 */
[----:B--2---:R-:W-:Y:S02]  /*6220*/  FMNMX.FTZ R24, R5, R24, !PT ;  /* 0x0000001805187209 */ /* 0x004fe40007810000 */
[----:B------:R-:W-:Y:S02]  /*6230*/  FSEL R5, R25, RZ, P1 ;  /* 0x000000ff19057208 */ /* 0x000fe40000800000 */
[C---:B------:R-:W-:Y:S01]  /*6240*/  FSETP.NEU.FTZ.AND P0, PT, R24.reuse, -INF , PT ;  /* 0xff8000001800780b */ /* 0x040fe20003f1d000 */
[----:B------:R-:W-:Y:S01]  /*6250*/  FMUL.FTZ R34, R24, UR6 ;  /* 0x0000000618227c20 */ /* 0x000fe20008410000 */
[----:B------:R-:W-:Y:S01]  /*6260*/  FSEL R103, R103, RZ, P1 ;  /* 0x000000ff67677208 */ /* 0x000fe20000800000 */
[----:B------:R-:W-:Y:S01]  /*6270*/  FADD.FTZ R32, R2, -R5 ;  /* 0x8000000502207221 */ /* 0x000fe20000010000 */
[----:B------:R-:W-:-:S02]  /*6280*/  FSEL R5, R24, RZ, P0 ;  /* 0x000000ff18057208 */ /* 0x000fc40000000000 */
[----:B------:R-:W-:Y:S01]  /*6290*/  FSEL R34, R34, RZ, P0 ;  /* 0x000000ff22227208 */ /* 0x000fe20000000000 */
[--C-:B------:R-:W-:Y:S01]  /*62a0*/  FFMA.FTZ R30, R28, UR6, -R103.reuse ;  /* 0x000000061c1e7c23 */ /* 0x100fe20008010867 */
[----:B------:R-:W-:Y:S01]  /*62b0*/  FFMA.FTZ R27, R26, UR6, -R103 ;  /* 0x000000061a1b7c23 */ /* 0x000fe20008010867 */
[----:B------:R-:W-:Y:S01]  /*62c0*/  FADD.FTZ R0, R0, -R5 ;  /* 0x8000000500007221 */ /* 0x000fe20000010000 */
[--C-:B------:R-:W-:Y:S01]  /*62d0*/  FFMA.FTZ R29, R122, UR6, -R103.reuse ;  /* 0x000000067a1d7c23 */ /* 0x100fe20008010867 */
[--C-:B------:R-:W-:Y:S01]  /*62e0*/  FFMA.FTZ R28, R134, UR6, -R103.reuse ;  /* 0x00000006861c7c23 */ /* 0x100fe20008010867 */
[--C-:B------:R-:W-:Y:S01]  /*62f0*/  FFMA.FTZ R33, R17, UR6, -R34.reuse ;  /* 0x0000000611217c23 */ /* 0x100fe20008010822 */
[--C-:B------:R-:W-:Y:S01]  /*6300*/  FFMA.FTZ R26, R105, UR6, -R34.reuse ;  /* 0x00000006691a7c23 */ /* 0x100fe20008010822 */
[----:B------:R-:W-:Y:S01]  /*6310*/  FMUL.FTZ R32, R32, UR6 ;  /* 0x0000000620207c20 */ /* 0x000fe20008410000 */
[----:B------:R-:W-:Y:S01]  /*6320*/  FMUL.FTZ R0, R0, UR6 ;  /* 0x0000000600007c20 */ /* 0x000fe20008410000 */
        /* <DEDUP_REMOVED lines=14> */
[----:B------:R-:W-:Y:S01]  /*6410*/  LDSM.16.MT88.4 R20, [R141+0xa800] ;  /* 0x00a800008d14783b */ /* 0x000fe20000004200 */
        /* <DEDUP_REMOVED lines=8> */
[----:B------:R-:W-:Y:S01]  /*64a0*/  FFMA.FTZ R102, R102, UR6, -R103 ;  /* 0x0000000666667c23 */ /* 0x000fe20008010867 */
[--C-:B------:R-:W-:Y:S01]  /*64b0*/  FFMA.FTZ R101, R101, UR6, -R34.reuse ;  /* 0x0000000665657c23 */ /* 0x100fe20008010822 */
[--C-:B------:R-:W-:Y:S01]  /*64c0*/  FFMA.FTZ R35, R118, UR6, -R34.reuse ;  /* 0x0000000676237c23 */ /* 0x100fe20008010822 */
[----:B------:R-:W2:Y:S01]  /*64d0*/  MUFU.EX2 R27, R27 ;  /* 0x0000001b001b7308 */ /* 0x000ea20000000800 */
[----:B-1----:R-:W-:Y:S01]  /*64e0*/  F2FP.F16.F32.PACK_AB R4, R29, R30 ;  /* 0x0000001e1d04723e */ /* 0x002fe200000000ff */
[----:B------:R-:W-:-:S06]  /*64f0*/  FFMA.FTZ R34, R119, UR6, -R34 ;  /* 0x0000000677227c23 */ /* 0x000fcc0008010822 */
[----:B------:R-:W-:Y:S08]  /*6500*/  MUFU.EX2 R33, R33 ;  /* 0x0000002100217308 */ /* 0x000ff00000000800 */
[----:B------:R-:W1:Y:S01]  /*6510*/  MUFU.EX2 R26, R26 ;  /* 0x0000001a001a7308 */ /* 0x000e620000000800 */
[----:B--2---:R-:W-:-:S07]  /*6520*/  F2FP.F16.F32.PACK_AB R6, R27, R28 ;  /* 0x0000001c1b06723e */ /* 0x004fce00000000ff */
[----:B------:R2:W-:Y:S08]  /*6530*/  MUFU.EX2 R2, R107 ;  /* 0x0000006b00027308 */ /* 0x0005f00000000800 */
[----:B------:R-:W3:Y:S01]  /*6540*/  MUFU.EX2 R32, R32 ;  /* 0x0000002000207308 */ /* 0x000ee20000000800 */
[----:B-1----:R-:W-:-:S07]  /*6550*/  F2FP.F16.F32.PACK_AB R5, R26, R33 ;  /* 0x000000211a05723e */ /* 0x002fce00000000ff */
[----:B------:R-:W1:Y:S01]  /*6560*/  MUFU.EX2 R0, R0 ;  /* 0x0000000000007308 */ /* 0x000e620000000800 */
[--C-:B--2---:R-:W-:Y:S01]  /*6570*/  FFMA.FTZ R107, R106, UR6, -R103.reuse ;  /* 0x000000066a6b7c23 */ /* 0x104fe20008010867 */
[--C-:B------:R-:W-:Y:S01]  /*6580*/  FFMA.FTZ R106, R16, UR6, -R103.reuse ;  /* 0x00000006106a7c23 */ /* 0x100fe20008010867 */
[----:B------:R-:W-:Y:S01]  /*6590*/  FFMA.FTZ R103, R117, UR6, -R103 ;  /* 0x0000000675677c23 */ /* 0x000fe20008010867 */
[----:B------:R-:W-:Y:S04]  /*65a0*/  LDSM.16.MT88.4 R16, [R144+0x8800] ;  /* 0x008800009010783b */ /* 0x000fe80000004200 */
[----:B------:R-:W2:Y:S01]  /*65b0*/  MUFU.EX2 R31, R31 ;  /* 0x0000001f001f7308 */ /* 0x000ea20000000800 */
        /* <DEDUP_REMOVED lines=25> */
[----:B------:R-:W-:Y:S01]  /*6750*/  FMUL.FTZ R59, R59, R0 ;  /* 0x000000003b3b7220 */ /* 0x000fe20000410000 */
        /* <DEDUP_REMOVED lines=15> */
[C---:B------:R-:W-:Y:S01]  /*6850*/  HMMA.16816.F32 R92, R4.reuse, R10, R92 ;  /* 0x0000000a045c723c */ /* 0x040fe2000000185c */
        /* <DEDUP_REMOVED lines=21> */
[----:B------:R-:W3:Y:S01]  /*69b0*/  MUFU.EX2 R104, R104 ;  /* 0x0000006800687308 */ /* 0x000ee20000000800 */
[-C--:B------:R-:W-:Y:S01]  /*69c0*/  FMUL.FTZ R76, R76, R32.reuse ;  /* 0x000000204c4c7220 */ /* 0x080fe20000410000 */
[----:B------:R-:W-:Y:S01]  /*69d0*/  FMUL.FTZ R77, R77, R32 ;  /* 0x000000204d4d7220 */ /* 0x000fe20000410000 */
        /* <DEDUP_REMOVED lines=8> */
[----:B------:R-:W-:Y:S01]  /*6a60*/  FFMA.FTZ R30, R181, R32, R30 ;  /* 0x00000020b51e7223 */ /* 0x000fe2000001001e */
[----:B------:R-:W-:Y:S01]  /*6a70*/  FFMA.FTZ R33, R184, R0, R33 ;  /* 0x00000000b8217223 */ /* 0x000fe20000010021 */
[----:B------:R-:W-:Y:S01]  /*6a80*/  HMMA.16816.F32 R56, R4, R14, R56 ;  /* 0x0000000e0438723c */ /* 0x000fe20000001838 */
[----:B------:R-:W4:Y:S01]  /*6a90*/  LDSM.16.MT88.4 R12, [R142+0xa000] ;  /* 0x00a000008e0c783b */ /* 0x000f220000004200 */
[----:B------:R-:W-:Y:S01]  /*6aa0*/  FADD.FTZ R29, R29, R30 ;  /* 0x0000001e1d1d7221 */ /* 0x000fe20000010000 */
[----:B------:R-:W-:Y:S01]  /*6ab0*/  MUFU.EX2 R105, R105 ;  /* 0x0000006900697308 */ /* 0x000fe20000000800 */
[----:B------:R-:W-:-:S02]  /*6ac0*/  FADD.FTZ R33, R26, R33 ;  /* 0x000000211a217221 */ /* 0x000fc40000010000 */
[----:B--2---:R-:W-:Y:S01]  /*6ad0*/  HMMA.16816.F32 R44, R4, R8, R44 ;  /* 0x00000008042c723c */ /* 0x004fe2000000182c */
[----:B------:R-:W-:Y:S01]  /*6ae0*/  FADD.FTZ R28, R28, R29 ;  /* 0x0000001d1c1c7221 */ /* 0x000fe20000010000 */
[----:B------:R-:W-:-:S03]  /*6af0*/  FADD.FTZ R2, R2, R33 ;  /* 0x0000002102027221 */ /* 0x000fc60000010000 */
[----:B------:R-:W-:Y:S01]  /*6b00*/  MUFU.EX2 R106, R106 ;  /* 0x0000006a006a7308 */ /* 0x000fe20000000800 */
[----:B------:R-:W-:Y:S01]  /*6b10*/  HMMA.16816.F32 R48, R4, R10, R48 ;  /* 0x0000000a0430723c */ /* 0x000fe20000001830 */
[----:B------:R-:W2:Y:S01]  /*6b20*/  LDSM.16.MT88.4 R8, [R144+0xa000] ;  /* 0x00a000009008783b */ /* 0x000ea20000004200 */
[----:B------:R-:W-:Y:S01]  /*6b30*/  FADD.FTZ R27, R27, R28 ;  /* 0x0000001c1b1b7221 */ /* 0x000fe20000010000 */
[----:B------:R-:W-:Y:S01]  /*6b40*/  FADD.FTZ R31, R31, R2 ;  /* 0x000000021f1f7221 */ /* 0x000fe20000010000 */
[----:B------:R-:W-:Y:S02]  /*6b50*/  MOV R28, R3 ;  /* 0x00000003001c7202 */ /* 0x000fe40000000f00 */
[----:B---3--:R-:W-:Y:S01]  /*6b60*/  FADD.FTZ R0, R104, R27 ;  /* 0x0000001b68007221 */ /* 0x008fe20000010000 */
[----:B------:R-:W-:Y:S03]  /*6b70*/  MUFU.EX2 R108, R108 ;  /* 0x0000006c006c7308 */ /* 0x000fe60000000800 */
[----:B-1----:R-:W-:-:S05]  /*6b80*/  FADD.FTZ R0, R107, R0 ;  /* 0x000000006b007221 */ /* 0x002fca0000010000 */
[----:B------:R-:W1:Y:S08]  /*6b90*/  MUFU.EX2 R111, R111 ;  /* 0x0000006f006f7308 */ /* 0x000e700000000800 */
[----:B------:R-:W-:Y:S01]  /*6ba0*/  MUFU.EX2 R110, R110 ;  /* 0x0000006e006e7308 */ /* 0x000fe20000000800 */
[C---:B----4-:R-:W-:Y:S07]  /*6bb0*/  HMMA.16816.F32 R68, R4.reuse, R12, R68 ;  /* 0x0000000c0444723c */ /* 0x050fee0000001844 */
[----:B------:R-:W3:Y:S01]  /*6bc0*/  MUFU.EX2 R109, R109 ;  /* 0x0000006d006d7308 */ /* 0x000ee20000000800 */
[C---:B------:R-:W-:Y:S01]  /*6bd0*/  HMMA.16816.F32 R72, R4.reuse, R14, R72 ;  /* 0x0000000e0448723c */ /* 0x040fe20000001848 */
[----:B------:R-:W4:Y:S06]  /*6be0*/  LDSM.16.MT88.4 R12, [R140+0xa000] ;  /* 0x00a000008c0c783b */ /* 0x000f2c0000004200 */
[----:B------:R-:W-:Y:S01]  /*6bf0*/  MUFU.EX2 R120, R120 ;  /* 0x0000007800787308 */ /* 0x000fe20000000800 */
[C---:B--2---:R-:W-:Y:S06]  /*6c00*/  HMMA.16816.F32 R60, R4.reuse, R8, R60 ;  /* 0x00000008043c723c */ /* 0x044fec000000183c */
[C---:B------:R-:W-:Y:S01]  /*6c10*/  HMMA.16816.F32 R64, R4.reuse, R10, R64 ;  /* 0x0000000a0440723c */ /* 0x040fe20000001840 */
[----:B------:R-:W2:Y:S01]  /*6c20*/  LDSM.16.MT88.4 R8, [R141+0xa000] ;  /* 0x00a000008d08783b */ /* 0x000ea20000004200 */
[----:B------:R-:W5:Y:S08]  /*6c30*/  MUFU.EX2 R123, R123 ;  /* 0x0000007b007b7308 */ /* 0x000f700000000800 */
[----:B------:R-:W-:Y:S08]  /*6c40*/  MUFU.EX2 R114, R114 ;  /* 0x0000007200727308 */ /* 0x000ff00000000800 */
[----:B------:R-:W-:Y:S08]  /*6c50*/  MUFU.EX2 R125, R125 ;  /* 0x0000007d007d7308 */ /* 0x000ff00000000800 */
[----:B------:R-:W-:Y:S01]  /*6c60*/  MUFU.EX2 R122, R122 ;  /* 0x0000007a007a7308 */ /* 0x000fe20000000800 */
[C---:B----4-:R-:W-:Y:S07]  /*6c70*/  HMMA.16816.F32 R80, R4.reuse, R12, R80 ;  /* 0x0000000c0450723c */ /* 0x050fee0000001850 */
[----:B------:R-:W4:Y:S01]  /*6c80*/  MUFU.EX2 R121, R121 ;  /* 0x0000007900797308 */ /* 0x000f220000000800 */
[C---:B------:R-:W-:Y:S01]  /*6c90*/  HMMA.16816.F32 R84, R4.reuse, R14, R84 ;  /* 0x0000000e0454723c */ /* 0x040fe20000001854 */
[----:B------:R-:W5:Y:S05]  /*6ca0*/  LDSM.16.MT88.4 R12, [R142+0x8800] ;  /* 0x008800008e0c783b */ /* 0x000f6a0000004200 */
[C---:B--2---:R-:W-:Y:S01]  /*6cb0*/  HMMA.16816.F32 R76, R4.reuse, R8, R76 ;  /* 0x00000008044c723c */ /* 0x044fe2000000184c */
[----:B------:R-:W-:Y:S05]  /*6cc0*/  MUFU.EX2 R112, R112 ;  /* 0x0000007000707308 */ /* 0x000fea0000000800 */
[----:B------:R-:W-:Y:S01]  /*6cd0*/  HMMA.16816.F32 R88, R4, R10, R88 ;  /* 0x0000000a0458723c */ /* 0x000fe20000001858 */
[----:B------:R-:W2:Y:S02]  /*6ce0*/  LDSM.16.MT88.4 R8, [R141+0x8800] ;  /* 0x008800008d08783b */ /* 0x000ea40000004200 */
[----:B------:R-:W4:Y:S04]  /*6cf0*/  MUFU.EX2 R113, R113 ;  /* 0x0000007100717308 */ /* 0x000f280000000800 */
[----:B------:R-:W-:-:S02]  /*6d00*/  F2FP.F16.F32.PACK_AB R4, R107, R104 ;  /* 0x000000686b04723e */ /* 0x000fc400000000ff */
[----:B-1----:R-:W-:Y:S01]  /*6d10*/  F2FP.F16.F32.PACK_AB R5, R111, R108 ;  /* 0x0000006c6f05723e */ /* 0x002fe200000000ff */
[----:B------:R-:W-:Y:S01]  /*6d20*/  FADD.FTZ R108, R108, R31 ;  /* 0x0000001f6c6c7221 */ /* 0x000fe20000010000 */
[----:B------:R-:W-:Y:S01]  /*6d30*/  F2FP.F16.F32.PACK_AB R6, R106, R105 ;  /* 0x000000696a06723e */ /* 0x000fe200000000ff */
[----:B------:R-:W-:Y:S01]  /*6d40*/  MUFU.EX2 R115, R115 ;  /* 0x0000007300737308 */ /* 0x000fe20000000800 */
[----:B---3--:R-:W-:Y:S01]  /*6d50*/  F2FP.F16.F32.PACK_AB R7, R109, R110 ;  /* 0x0000006e6d07723e */ /* 0x008fe200000000ff */
[----:B------:R-:W-:-:S04]  /*6d60*/  FADD.FTZ R111, R111, R108 ;  /* 0x0000006c6f6f7221 */ /* 0x000fc80000010000 */
[----:B------:R-:W-:Y:S02]  /*6d70*/  FADD.FTZ R110, R110, R111 ;  /* 0x0000006f6e6e7221 */ /* 0x000fe40000010000 */
[----:B------:R-:W-:Y:S01]  /*6d80*/  HMMA.16816.F32 R96, R4, R16, R96 ;  /* 0x000000100460723c */ /* 0x000fe20000001860 */
[----:B------:R-:W1:Y:S01]  /*6d90*/  MUFU.EX2 R102, R102 ;  /* 0x0000006600667308 */ /* 0x000e620000000800 */
[----:B------:R-:W-:-:S04]  /*6da0*/  FADD.FTZ R109, R109, R110 ;  /* 0x0000006e6d6d7221 */ /* 0x000fc80000010000 */
[C---:B------:R-:W-:Y:S01]  /*6db0*/  HMMA.16816.F32 R92, R4.reuse, R18, R92 ;  /* 0x00000012045c723c */ /* 0x040fe2000000185c */
[----:B------:R-:W3:Y:S02]  /*6dc0*/  LDSM.16.MT88.4 R16, [R140+0x8800] ;  /* 0x008800008c10783b */ /* 0x000ee40000004200 */
[----:B------:R-:W-:Y:S03]  /*6dd0*/  MUFU.EX2 R100, R100 ;  /* 0x0000006400647308 */ /* 0x000fe60000000800 */
[C---:B-----5:R-:W-:Y:S05]  /*6de0*/  HMMA.16816.F32 R36, R4.reuse, R12, R36 ;  /* 0x0000000c0424723c */ /* 0x060fea0000001824 */
[----:B------:R-:W-:Y:S01]  /*6df0*/  MUFU.EX2 R103, R103 ;  /* 0x0000006700677308 */ /* 0x000fe20000000800 */
[C---:B------:R-:W-:Y:S01]  /*6e00*/  HMMA.16816.F32 R40, R4.reuse, R14, R40 ;  /* 0x0000000e0428723c */ /* 0x040fe20000001828 */
[----:B------:R-:W5:Y:S05]  /*6e10*/  LDSM.16.MT88.4 R12, [R144+0xa800] ;  /* 0x00a80000900c783b */ /* 0x000f6a0000004200 */
[C---:B--2---:R-:W-:Y:S01]  /*6e20*/  HMMA.16816.F32 R44, R4.reuse, R8, R44 ;  /* 0x00000008042c723c */ /* 0x044fe2000000182c */
[----:B------:R-:W-:Y:S05]  /*6e30*/  MUFU.EX2 R101, R101 ;  /* 0x0000006500657308 */ /* 0x000fea0000000800 */
[C---:B------:R-:W-:Y:S01]  /*6e40*/  HMMA.16816.F32 R48, R4.reuse, R10, R48 ;  /* 0x0000000a0430723c */ /* 0x040fe20000001830 */
[----:B------:R-:W2:Y:S02]  /*6e50*/  LDSM.16.MT88.4 R8, [R142+0xa800] ;  /* 0x00a800008e08783b */ /* 0x000ea40000004200 */
[----:B------:R-:W1:Y:S03]  /*6e60*/  MUFU.EX2 R116, R116 ;  /* 0x0000007400747308 */ /* 0x000e660000000800 */
[C---:B------:R-:W-:Y:S05]  /*6e70*/  HMMA.16816.F32 R76, R4.reuse, R20, R76 ;  /* 0x00000014044c723c */ /* 0x040fea000000184c */
[----:B------:R-:W-:Y:S01]  /*6e80*/  MUFU.EX2 R35, R35 ;  /* 0x0000002300237308 */ /* 0x000fe20000000800 */
[C---:B------:R-:W-:Y:S01]  /*6e90*/  HMMA.16816.F32 R88, R4.reuse, R22, R88 ;  /* 0x000000160458723c */ /* 0x040fe20000001858 */
[----:B------:R-:W-:Y:S05]  /*6ea0*/  LDSM.16.MT88.4 R20, [R141+0x9000] ;  /* 0x009000008d14783b */ /* 0x000fea0000004200 */
[C---:B---3--:R-:W-:Y:S01]  /*6eb0*/  HMMA.16816.F32 R52, R4.reuse, R16, R52 ;  /* 0x000000100434723c */ /* 0x048fe20000001834 */
[----:B------:R-:W3:Y:S05]  /*6ec0*/  MUFU.EX2 R34, R34 ;  /* 0x0000002200227308 */ /* 0x000eea0000000800 */
[C---:B------:R-:W-:Y:S01]  /*6ed0*/  HMMA.16816.F32 R56, R4.reuse, R18, R56 ;  /* 0x000000120438723c */ /* 0x040fe20000001838 */
[----:B------:R-:W4:Y:S05]  /*6ee0*/  LDSM.16.MT88.4 R16, [R140+0xa800] ;  /* 0x00a800008c10783b */ /* 0x000f2a0000004200 */
[C---:B-----5:R-:W-:Y:S06]  /*6ef0*/  HMMA.16816.F32 R60, R4.reuse, R12, R60 ;  /* 0x0000000c043c723c */ /* 0x060fec000000183c */
[C---:B------:R-:W-:Y:S01]  /*6f00*/  HMMA.16816.F32 R64, R4.reuse, R14, R64 ;  /* 0x0000000e0440723c */ /* 0x040fe20000001840 */
[----:B------:R-:W5:Y:S05]  /*6f10*/  LDSM.16.MT88.4 R12, [R144+0x9000] ;  /* 0x00900000900c783b */ /* 0x000f6a0000004200 */
[C---:B--2---:R-:W-:Y:S06]  /*6f20*/  HMMA.16816.F32 R68, R4.reuse, R8, R68 ;  /* 0x000000080444723c */ /* 0x044fec0000001844 */
[C---:B------:R-:W-:Y:S01]  /*6f30*/  HMMA.16816.F32 R72, R4.reuse, R10, R72 ;  /* 0x0000000a0448723c */ /* 0x040fe20000001848 */
[----:B------:R-:W2:Y:S05]  /*6f40*/  LDSM.16.MT88.4 R8, [R142+0x9000] ;  /* 0x009000008e08783b */ /* 0x000eaa0000004200 */
[C---:B----4-:R-:W-:Y:S06]  /*6f50*/  HMMA.16816.F32 R80, R4.reuse, R16, R80 ;  /* 0x000000100450723c */ /* 0x050fec0000001850 */
[----:B------:R-:W-:Y:S01]  /*6f60*/  HMMA.16816.F32 R84, R4, R18, R84 ;  /* 0x000000120454723c */ /* 0x000fe20000001854 */
[----:B------:R-:W4:Y:S06]  /*6f70*/  LDSM.16.MT88.4 R16, [R140+0x9000] ;  /* 0x009000008c10783b */ /* 0x000f2c0000004200 */
[----:B------:R-:W-:-:S02]  /*6f80*/  F2FP.F16.F32.PACK_AB R4, R123, R120 ;  /* 0x000000787b04723e */ /* 0x000fc400000000ff */
[----:B------:R-:W-:Y:S01]  /*6f90*/  F2FP.F16.F32.PACK_AB R5, R121, R122 ;  /* 0x0000007a7905723e */ /* 0x000fe200000000ff */
[----:B------:R-:W-:Y:S01]  /*6fa0*/  FADD.FTZ R122, R122, R109 ;  /* 0x0000006d7a7a7221 */ /* 0x000fe20000010000 */
[----:B------:R-:W-:Y:S02]  /*6fb0*/  F2FP.F16.F32.PACK_AB R6, R125, R114 ;  /* 0x000000727d06723e */ /* 0x000fe400000000ff */
[----:B------:R-:W-:Y:S01]  /*6fc0*/  F2FP.F16.F32.PACK_AB R7, R113, R112 ;  /* 0x000000707107723e */ /* 0x000fe200000000ff */
[----:B------:R-:W-:-:S04]  /*6fd0*/  FADD.FTZ R121, R121, R122 ;  /* 0x0000007a79797221 */ /* 0x000fc80000010000 */
[----:B------:R-:W-:Y:S02]  /*6fe0*/  FADD.FTZ R2, R112, R121 ;  /* 0x0000007970027221 */ /* 0x000fe40000010000 */
[----:B-----5:R-:W-:Y:S02]  /*6ff0*/  HMMA.16816.F32 R96, R4, R12, R96 ;  /* 0x0000000c0460723c */ /* 0x020fe40000001860 */
[----:B------:R-:W-:-:S04]  /*7000*/  FADD.FTZ R2, R113, R2 ;  /* 0x0000000271027221 */ /* 0x000fc80000010000 */
[C---:B------:R-:W-:Y:S01]  /*7010*/  HMMA.16816.F32 R92, R4.reuse, R14, R92 ;  /* 0x0000000e045c723c */ /* 0x040fe2000000185c */
[----:B------:R-:W5:Y:S05]  /*7020*/  LDSM.16.MT88.4 R12, [R144+0xb000] ;  /* 0x00b00000900c783b */ /* 0x000f6a0000004200 */
[C---:B--2---:R-:W-:Y:S06]  /*7030*/  HMMA.16816.F32 R36, R4.reuse, R8, R36 ;  /* 0x000000080424723c */ /* 0x044fec0000001824 */
[C---:B------:R-:W-:Y:S01]  /*7040*/  HMMA.16816.F32 R40, R4.reuse, R10, R40 ;  /* 0x0000000a0428723c */ /* 0x040fe20000001828 */
[----:B------:R-:W2:Y:S05]  /*7050*/  LDSM.16.MT88.4 R8, [R142+0xb000] ;  /* 0x00b000008e08783b */ /* 0x000eaa0000004200 */
[C---:B----4-:R-:W-:Y:S06]  /*7060*/  HMMA.16816.F32 R52, R4.reuse, R16, R52 ;  /* 0x000000100434723c */ /* 0x050fec0000001834 */
[C---:B------:R-:W-:Y:S01]  /*7070*/  HMMA.16816.F32 R56, R4.reuse, R18, R56 ;  /* 0x000000120438723c */ /* 0x040fe20000001838 */
[----:B------:R-:W4:Y:S05]  /*7080*/  LDSM.16.MT88.4 R16, [R141+0xb000] ;  /* 0x00b000008d10783b */ /* 0x000f2a0000004200 */
[C---:B------:R-:W-:Y:S06]  /*7090*/  HMMA.16816.F32 R44, R4.reuse, R20, R44 ;  /* 0x00000014042c723c */ /* 0x040fec000000182c */
[C---:B------:R-:W-:Y:S01]  /*70a0*/  HMMA.16816.F32 R48, R4.reuse, R22, R48 ;  /* 0x000000160430723c */ /* 0x040fe20000001830 */
[----:B------:R-:W-:Y:S05]  /*70b0*/  LDSM.16.MT88.4 R20, [R144+0x9800] ;  /* 0x009800009014783b */ /* 0x000fea0000004200 */
[C---:B-----5:R-:W-:Y:S06]  /*70c0*/  HMMA.16816.F32 R60, R4.reuse, R12, R60 ;  /* 0x0000000c043c723c */ /* 0x060fec000000183c */
[C---:B------:R-:W-:Y:S01]  /*70d0*/  HMMA.16816.F32 R64, R4.reuse, R14, R64 ;  /* 0x0000000e0440723c */ /* 0x040fe20000001840 */
[----:B------:R-:W5:Y:S05]  /*70e0*/  LDSM.16.MT88.4 R12, [R140+0xb000] ;  /* 0x00b000008c0c783b */ /* 0x000f6a0000004200 */
[C---:B--2---:R-:W-:Y:S06]  /*70f0*/  HMMA.16816.F32 R68, R4.reuse, R8, R68 ;  /* 0x000000080444723c */ /* 0x044fec0000001844 */
[C---:B------:R-:W-:Y:S01]  /*7100*/  HMMA.16816.F32 R72, R4.reuse, R10, R72 ;  /* 0x0000000a0448723c */ /* 0x040fe20000001848 */
[----:B------:R-:W-:Y:S05]  /*7110*/  LDSM.16.MT88.4 R8, [R140+0x9800] ;  /* 0x009800008c08783b */ /* 0x000fea0000004200 */
[C---:B----4-:R-:W-:Y:S06]  /*7120*/  HMMA.16816.F32 R76, R4.reuse, R16, R76 ;  /* 0x00000010044c723c */ /* 0x050fec000000184c */
[C---:B------:R-:W-:Y:S01]  /*7130*/  HMMA.16816.F32 R88, R4.reuse, R18, R88 ;  /* 0x000000120458723c */ /* 0x040fe20000001858 */
[----:B------:R-:W2:Y:S05]  /*7140*/  LDSM.16.MT88.4 R16, [R142+0x9800] ;  /* 0x009800008e10783b */ /* 0x000eaa0000004200 */
[C---:B-----5:R-:W-:Y:S06]  /*7150*/  HMMA.16816.F32 R80, R4.reuse, R12, R80 ;  /* 0x0000000c0450723c */ /* 0x060fec0000001850 */
[----:B------:R-:W-:Y:S01]  /*7160*/  HMMA.16816.F32 R84, R4, R14, R84 ;  /* 0x0000000e0454723c */ /* 0x000fe20000001854 */
[----:B------:R-:W4:Y:S06]  /*7170*/  LDSM.16.MT88.4 R12, [R141+0x9800] ;  /* 0x009800008d0c783b */ /* 0x000f2c0000004200 */
[----:B-1----:R-:W-:-:S02]  /*7180*/  F2FP.F16.F32.PACK_AB R4, R102, R115 ;  /* 0x000000736604723e */ /* 0x002fc400000000ff */
[----:B------:R-:W-:Y:S01]  /*7190*/  F2FP.F16.F32.PACK_AB R5, R116, R101 ;  /* 0x000000657405723e */ /* 0x000fe200000000ff */
[----:B------:R-:W-:Y:S01]  /*71a0*/  FADD.FTZ R101, R101, R2 ;  /* 0x0000000265657221 */ /* 0x000fe20000010000 */
[----:B------:R-:W-:Y:S02]  /*71b0*/  F2FP.F16.F32.PACK_AB R6, R103, R100 ;  /* 0x000000646706723e */ /* 0x000fe400000000ff */
[----:B---3--:R-:W-:Y:S01]  /*71c0*/  F2FP.F16.F32.PACK_AB R7, R34, R35 ;  /* 0x000000232207723e */ /* 0x008fe200000000ff */
[----:B------:R-:W-:Y:S01]  /*71d0*/  FADD.FTZ R116, R116, R101 ;  /* 0x0000006574747221 */ /* 0x000fe20000010000 */
[-C--:B------:R-:W-:Y:S02]  /*71e0*/  MOV R2, R25.reuse ;  /* 0x0000001900027202 */ /* 0x080fe40000000f00 */
[----:B------:R-:W-:Y:S01]  /*71f0*/  @P3 MOV R2, R25 ;  /* 0x0000001900023202 */ /* 0x000fe20000000f00 */
[----:B------:R-:W-:Y:S02]  /*7200*/  FADD.FTZ R35, R35, R116 ;  /* 0x0000007423237221 */ /* 0x000fe40000010000 */
[----:B------:R-:W-:Y:S02]  /*7210*/  HMMA.16816.F32 R96, R4, R20, R96 ;  /* 0x000000140460723c */ /* 0x000fe40000001860 */
[----:B------:R-:W-:-:S04]  /*7220*/  FADD.FTZ R184, R34, R35 ;  /* 0x0000002322b87221 */ /* 0x000fc80000010000 */
        /* <DEDUP_REMOVED lines=8> */
[C---:B------:R-:W-:Y:S06]  /*72b0*/  HMMA.16816.F32 R52, R4.reuse, R8, R52 ;  /* 0x000000080434723c */ /* 0x040fec0000001834 */
[C---:B------:R-:W-:Y:S01]  /*72c0*/  HMMA.16816.F32 R56, R4.reuse, R10, R56 ;  /* 0x0000000a0438723c */ /* 0x040fe20000001838 */
[----:B------:R-:W4:Y:S05]  /*72d0*/  LDSM.16.MT88.4 R8, [R140+0xb800] ;  /* 0x00b800008c08783b */ /* 0x000f2a0000004200 */
[C---:B-1----:R-:W-:Y:S06]  /*72e0*/  HMMA.16816.F32 R60, R4.reuse, R20, R60 ;  /* 0x00000014043c723c */ /* 0x042fec000000183c */
[C---:B------:R-:W-:Y:S06]  /*72f0*/  HMMA.16816.F32 R64, R4.reuse, R22, R64 ;  /* 0x000000160440723c */ /* 0x040fec0000001840 */
[C---:B--2---:R-:W-:Y:S06]  /*7300*/  HMMA.16816.F32 R68, R4.reuse, R16, R68 ;  /* 0x000000100444723c */ /* 0x044fec0000001844 */
[C---:B------:R-:W-:Y:S06]  /*7310*/  HMMA.16816.F32 R72, R4.reuse, R18, R72 ;  /* 0x000000120448723c */ /* 0x040fec0000001848 */
[C---:B---3--:R-:W-:Y:S06]  /*7320*/  HMMA.16816.F32 R76, R4.reuse, R12, R76 ;  /* 0x0000000c044c723c */ /* 0x048fec000000184c */
[----:B------:R-:W-:Y:S01]  /*7330*/  HMMA.16816.F32 R88, R4, R14, R88 ;  /* 0x0000000e0458723c */ /* 0x000fe20000001858 */
[----:B------:R-:W-:-:S04]  /*7340*/  FADD.FTZ R13, R105, R0 ;  /* 0x00000000690d7221 */ /* 0x000fc80000010000 */
[----:B------:R-:W-:Y:S01]  /*7350*/  FADD.FTZ R13, R106, R13 ;  /* 0x0000000d6a0d7221 */ /* 0x000fe20000010000 */
[----:B----4-:R-:W-:Y:S03]  /*7360*/  HMMA.16816.F32 R80, R4, R8, R80 ;  /* 0x000000080450723c */ /* 0x010fe60000001850 */
[----:B------:R-:W-:-:S03]  /*7370*/  FADD.FTZ R120, R120, R13 ;  /* 0x0000000d78787221 */ /* 0x000fc60000010000 */
[----:B------:R-:W-:Y:S01]  /*7380*/  HMMA.16816.F32 R84, R4, R10, R84 ;  /* 0x0000000a0454723c */ /* 0x000fe20000001854 */
[----:B------:R-:W-:-:S04]  /*7390*/  FADD.FTZ R123, R123, R120 ;  /* 0x000000787b7b7221 */ /* 0x000fc80000010000 */
[----:B------:R-:W-:-:S04]  /*73a0*/  FADD.FTZ R0, R114, R123 ;  /* 0x0000007b72007221 */ /* 0x000fc80000010000 */
[----:B------:R-:W-:-:S04]  /*73b0*/  FADD.FTZ R0, R125, R0 ;  /* 0x000000007d007221 */ /* 0x000fc80000010000 */
[----:B------:R-:W-:Y:S01]  /*73c0*/  FADD.FTZ R115, R115, R0 ;  /* 0x0000000073737221 */ /* 0x000fe20000010000 */
[-C--:B------:R-:W-:Y:S02]  /*73d0*/  MOV R0, R24.reuse ;  /* 0x0000001800007202 */ /* 0x080fe40000000f00 */
[----:B------:R-:W-:Y:S01]  /*73e0*/  @P3 MOV R0, R24 ;  /* 0x0000001800003202 */ /* 0x000fe20000000f00 */
[----:B------:R-:W-:-:S04]  /*73f0*/  FADD.FTZ R115, R102, R115 ;  /* 0x0000007366737221 */ /* 0x000fc80000010000 */
[----:B------:R-:W-:-:S04]  /*7400*/  FADD.FTZ R100, R100, R115 ;  /* 0x0000007364647221 */ /* 0x000fc80000010000 */
[----:B------:R-:W-:Y:S01]  /*7410*/  FADD.FTZ R181, R103, R100 ;  /* 0x0000006467b57221 */ /* 0x000fe20000010000 */
[----:B------:R-:W-:Y:S06]  /*7420*/  @P3 BRA `(.L_x_724) ;  /* 0x0000000000043947 */ /* 0x000fec0003800000 */
.L_x_720:
[----:B------:R-:W-:-:S07]  /*7430*/  IADD3 R180, R28, -0x1, RZ ;  /* 0xffffffff1cb47810 */ /* 0x000fce0007ffe0ff */
.L_x_724:
[----:B------:R-:W-:-:S13]  /*7440*/  ISETP.GE.AND P0, PT, R180, RZ, PT ;  /* 0x000000ffb400720c */ /* 0x000fda0003f06270 */
[----:B------:R-:W-:Y:S05]  /*7450*/  @!P0 BRA `(.L_x_725) ;  /* 0x0000002400748947 */ /* 0x000fea0003800000 */
[----:B------:R-:W-:Y:S01]  /*7460*/  ULDC UR4, c[0x0][0x2d0] ;  /* 0x0000b40000047ab9 */ /* 0x000fe20000000800 */
[----:B------:R-:W-:Y:S01]  /*7470*/  IMAD.MOV.U32 R3, RZ, RZ, R0 ;  /* 0x000000ffff037224 */ /* 0x000fe200078e0000 */
[----:B------:R-:W-:Y:S01]  /*7480*/  ISETP.GE.AND P3, PT, R174, UR4, PT ;  /* 0x00000004ae007c0c */ /* 0x000fe2000bf66270 */
[----:B------:R-:W-:Y:S01]  /*7490*/  IMAD.MOV.U32 R101, RZ, RZ, R2 ;  /* 0x000000ffff657224 */ /* 0x000fe200078e0002 */
[----:B------:R-:W-:Y:S01]  /*74a0*/  MOV R182, R126 ;  /* 0x0000007e00b67202 */ /* 0x000fe20000000f00 */
[----:B------:R-:W-:Y:S01]  /*74b0*/  ULDC UR5, c[0x0][0x2d0] ;  /* 0x0000b40000057ab9 */ /* 0x000fe20000000800 */
[----:B------:R-:W-:Y:S01]  /*74c0*/  MOV R183, R129 ;  /* 0x0000008100b77202 */ /* 0x000fe20000000f00 */
[----:B------:R-:W-:Y:S01]  /*74d0*/  ULDC UR4, c[0x0][0x2ec] ;  /* 0x0000bb0000047ab9 */ /* 0x000fe20000000800 */
[----:B------:R-:W-:-:S07]  /*74e0*/  ULDC.64 UR6, c[0x0][0x248] ;  /* 0x0000920000067ab9 */ /* 0x000fce0000000a00 */
[----:B------:R-:W1:Y:S08]  /*74f0*/  @!P3 LDC.64 R158, c[0x0][0x220] ;  /* 0x00008800ff9ebb82 */ /* 0x000e700000000a00 */
[----:B------:R-:W2:Y:S08]  /*7500*/  @!P3 LDC.64 R156, c[0x0][0x220] ;  /* 0x00008800ff9cbb82 */ /* 0x000eb00000000a00 */
[----:B------:R-:W3:Y:S08]  /*7510*/  @!P3 LDC.64 R154, c[0x0][0x220] ;  /* 0x00008800ff9abb82 */ /* 0x000ef00000000a00 */
[----:B------:R-:W4:Y:S01]  /*7520*/  @!P3 LDC.64 R152, c[0x0][0x220] ;  /* 0x00008800ff98bb82 */ /* 0x000f220000000a00 */
[----:B------:R-:W-:Y:S05]  /*7530*/  BRA `(.L_x_726) ;  /* 0x0000000400407947 */ /* 0x000fea0003800000 */
.L_x_728:
[----:B------:R1:W-:Y:S01]  /*7540*/  @P3 STS.128 [R167+0x4000], RZ ;  /* 0x004000ffa7003388 */ /* 0x0003e20000000c00 */
[----:B------:R-:W2:Y:S01]  /*7550*/  @!P3 LDC.64 R102, c[0x0][0x218] ;  /* 0x00008600ff66bb82 */ /* 0x000ea20000000a00 */
[----:B------:R-:W-:Y:S04]  /*7560*/  VIADD R107, R180, 0xffffffff ;  /* 0xffffffffb46b7836 */ /* 0x000fe80000000000 */
[----:B------:R-:W-:Y:S01]  /*7570*/  IMAD.WIDE.U32 R104, R107, UR6, RZ ;  /* 0x000000066b687c25 */ /* 0x000fe2000f8e00ff */
[----:B------:R-:W-:Y:S02]  /*7580*/  SHF.R.S32.HI R2, RZ, 0x1f, R107 ;  /* 0x0000001fff027819 */ /* 0x000fe4000001146b */
[----:B------:R-:W3:Y:S01]  /*7590*/  @!P2 LDC.64 R114, c[0x0][0x218] ;  /* 0x00008600ff72ab82 */ /* 0x000ee20000000a00 */
[----:B------:R-:W-:Y:S02]  /*75a0*/  LEA R117, P0, R104, R170, 0x6 ;  /* 0x000000aa68757211 */ /* 0x000fe400078030ff */
[----:B------:R-:W-:Y:S02]  /*75b0*/  IMAD R2, R2, UR6, RZ ;  /* 0x0000000602027c24 */ /* 0x000fe4000f8e02ff */
[----:B------:R-:W-:Y:S02]  /*75c0*/  IADD3 R100, P1, R161, R117, RZ ;  /* 0x00000075a1647210 */ /* 0x000fe40007f3e0ff */
[----:B------:R-:W-:Y:S01]  /*75d0*/  IMAD R2, R107, UR7, R2 ;  /* 0x000000076b027c24 */ /* 0x000fe2000f8e0202 */
[----:B------:R-:W4:Y:S03]  /*75e0*/  @!P3 LDC.64 R112, c[0x0][0x218] ;  /* 0x00008600ff70bb82 */ /* 0x000f260000000a00 */
[----:B------:R-:W-:Y:S05]  /*75f0*/  IMAD.IADD R105, R105, 0x1, R2 ;  /* 0x0000000169697824 */ /* 0x000fea00078e0202 */
[----:B------:R-:W-:Y:S01]  /*7600*/  LEA.HI.X R2, R104, R173, R105, 0x6, P0 ;  /* 0x000000ad68027211 */ /* 0x000fe200000f3469 */
[----:B------:R-:W5:Y:S08]  /*7610*/  @!P2 LDC.64 R110, c[0x0][0x218] ;  /* 0x00008600ff6eab82 */ /* 0x000f700000000a00 */
[----:B------:R-:W1:Y:S08]  /*7620*/  @!P3 LDC.64 R108, c[0x0][0x218] ;  /* 0x00008600ff6cbb82 */ /* 0x000e700000000a00 */
[----:B------:R-:W1:Y:S08]  /*7630*/  @!P2 LDC.64 R106, c[0x0][0x218] ;  /* 0x00008600ff6aab82 */ /* 0x000e700000000a00 */
[----:B------:R-:W1:Y:S01]  /*7640*/  @!P3 LDC.64 R104, c[0x0][0x218] ;  /* 0x00008600ff68bb82 */ /* 0x000e620000000a00 */
[C---:B--2---:R-:W-:Y:S04]  /*7650*/  @!P3 LEA R120, P0, R117.reuse, R102, 0x1 ;  /* 0x000000667578b211 */ /* 0x044fe800078008ff */
[C-C-:B------:R-:W-:Y:S02]  /*7660*/  @!P3 LEA.HI.X R121, R117.reuse, R103, R2.reuse, 0x1, P0 ;  /* 0x000000677579b211 */ /* 0x140fe400000f0c02 */
[C---:B---3--:R-:W-:Y:S01]  /*7670*/  @!P2 LEA R116, P0, R117.reuse, R114, 0x1 ;  /* 0x000000727574a211 */ /* 0x048fe200078008ff */
[----:B------:R-:W2:Y:S02]  /*7680*/  @!P2 LDC.64 R102, c[0x0][0x218] ;  /* 0x00008600ff66ab82 */ /* 0x000ea40000000a00 */
[----:B------:R-:W-:Y:S01]  /*7690*/  @!PT LDS RZ, [RZ] ;  /* 0x00000000fffff984 */ /* 0x000fe20000000800 */
[----:B------:R-:W-:Y:S01]  /*76a0*/  @!PT LDS RZ, [RZ] ;  /* 0x00000000fffff984 */ /* 0x000fe20000000800 */
[----:B------:R-:W-:Y:S01]  /*76b0*/  @!PT LDS RZ, [RZ] ;  /* 0x00000000fffff984 */ /* 0x000fe20000000800 */
[----:B------:R3:W-:Y:S01]  /*76c0*/  @!P3 LDGSTS.E.BYPASS.LTC128B.128 [R167+0x4000], desc[UR8][R120.64] ;  /* 0x0400000078a7bfae */ /* 0x0007e2000b901d48 */
[--C-:B------:R-:W-:Y:S01]  /*76d0*/  @!P2 LEA.HI.X R117, R117, R115, R2.reuse, 0x1, P0 ;  /* 0x000000737575a211 */ /* 0x100fe200000f0c02 */
[----:B------:R-:W-:Y:S01]  /*76e0*/  IMAD.X R115, R160, 0x1, R2, P1 ;  /* 0x00000001a0737824 */ /* 0x000fe200008e0602 */
[C---:B----4-:R-:W-:Y:S01]  /*76f0*/  @!P3 LEA R118, P0, R100.reuse, R112, 0x1 ;  /* 0x000000706476b211 */ /* 0x050fe200078008ff */
[----:B------:R3:W-:Y:S01]  /*7700*/  @P2 STS.128 [R167+0x6000], RZ ;  /* 0x006000ffa7002388 */ /* 0x0007e20000000c00 */
[C---:B------:R-:W-:Y:S02]  /*7710*/  IADD3 R2, P5, R161.reuse, R100, RZ ;  /* 0x00000064a1027210 */ /* 0x040fe40007fbe0ff */
[C-C-:B------:R-:W-:Y:S01]  /*7720*/  @!P3 LEA.HI.X R119, R100.reuse, R113, R115.reuse, 0x1, P0 ;  /* 0x000000716477b211 */ /* 0x140fe200000f0c73 */
[----:B------:R-:W-:Y:S01]  /*7730*/  @!PT LDS RZ, [RZ] ;  /* 0x00000000fffff984 */ /* 0x000fe20000000800 */
[----:B------:R-:W-:Y:S01]  /*7740*/  @!PT LDS RZ, [RZ] ;  /* 0x00000000fffff984 */ /* 0x000fe20000000800 */
[----:B------:R-:W-:Y:S01]  /*7750*/  @!PT LDS RZ, [RZ] ;  /* 0x00000000fffff984 */ /* 0x000fe20000000800 */
[----:B------:R3:W-:Y:S01]  /*7760*/  @!P2 LDGSTS.E.BYPASS.LTC128B.128 [R167+0x6000], desc[UR8][R116.64+0x80] ;  /* 0x0600008074a7afae */ /* 0x0007e2000b901d48 */
[----:B-----5:R-:W-:Y:S01]  /*7770*/  @!P2 LEA R110, P0, R100, R110, 0x1 ;  /* 0x0000006e646ea211 */ /* 0x020fe200078008ff */
[--C-:B------:R-:W-:Y:S01]  /*7780*/  IMAD.X R113, R160, 0x1, R115.reuse, P5 ;  /* 0x00000001a0717824 */ /* 0x100fe200028e0673 */
[----:B-1----:R-:W-:Y:S01]  /*7790*/  @!P3 LEA R114, P1, R2, R108, 0x1 ;  /* 0x0000006c0272b211 */ /* 0x002fe200078208ff */
[----:B------:R3:W-:Y:S01]  /*77a0*/  @P3 STS.128 [R167+0x4800], RZ ;  /* 0x004800ffa7003388 */ /* 0x0007e20000000c00 */
[----:B------:R-:W-:Y:S02]  /*77b0*/  @!P2 LEA.HI.X R111, R100, R111, R115, 0x1, P0 ;  /* 0x0000006f646fa211 */ /* 0x000fe400000f0c73 */
[C-C-:B------:R-:W-:Y:S01]  /*77c0*/  @!P3 LEA.HI.X R115, R2.reuse, R109, R113.reuse, 0x1, P1 ;  /* 0x0000006d0273b211 */ /* 0x140fe200008f0c71 */
[----:B------:R-:W-:Y:S01]  /*77d0*/  @!PT LDS RZ, [RZ] ;  /* 0x00000000fffff984 */ /* 0x000fe20000000800 */
[----:B------:R-:W-:Y:S01]  /*77e0*/  @!PT LDS RZ, [RZ] ;  /* 0x00000000fffff984 */ /* 0x000fe20000000800 */
[----:B------:R-:W-:Y:S01]  /*77f0*/  @!PT LDS RZ, [RZ] ;  /* 0x00000000fffff984 */ /* 0x000fe20000000800 */
[----:B------:R3:W-:Y:S01]  /*7800*/  @!P3 LDGSTS.E.BYPASS.LTC128B.128 [R167+0x4800], desc[UR8][R118.64] ;  /* 0x0480000076a7bfae */ /* 0x0007e2000b901d48 */
[C---:B------:R-:W-:Y:S02]  /*7810*/  @!P2 LEA R106, P1, R2.reuse, R106, 0x1 ;  /* 0x0000006a026aa211 */ /* 0x040fe400078208ff */
[----:B------:R-:W-:Y:S01]  /*7820*/  IADD3 R108, P6, R161, R2, RZ ;  /* 0x00000002a16c7210 */ /* 0x000fe20007fde0ff */
[----:B------:R3:W-:Y:S01]  /*7830*/  @P2 STS.128 [R167+0x6800], RZ ;  /* 0x006800ffa7002388 */ /* 0x0007e20000000c00 */
[--C-:B------:R-:W-:Y:S02]  /*7840*/  @!P2 LEA.HI.X R107, R2, R107, R113.reuse, 0x1, P1 ;  /* 0x0000006b026ba211 */ /* 0x100fe400008f0c71 */
[C---:B------:R-:W-:Y:S01]  /*7850*/  @!P3 LEA R104, P5, R108.reuse, R104, 0x1 ;  /* 0x000000686c68b211 */ /* 0x040fe200078a08ff */
[----:B------:R-:W-:Y:S01]  /*7860*/  @!PT LDS RZ, [RZ] ;  /* 0x00000000fffff984 */ /* 0x000fe20000000800 */
[----:B------:R-:W-:Y:S01]  /*7870*/  @!PT LDS RZ, [RZ] ;  /* 0x00000000fffff984 */ /* 0x000fe20000000800 */
[----:B------:R-:W-:Y:S01]  /*7880*/  @!PT LDS RZ, [RZ] ;  /* 0x00000000fffff984 */ /* 0x000fe20000000800 */
[----:B------:R3:W-:Y:S01]  /*7890*/  @!P2 LDGSTS.E.BYPASS.LTC128B.128 [R167+0x6800], desc[UR8][R110.64+0x80] ;  /* 0x068000806ea7afae */ /* 0x0007e2000b901d48 */
[----:B--2---:R-:W-:Y:S01]  /*78a0*/  @!P2 LEA R102, P0, R108, R102, 0x1 ;  /* 0x000000666c66a211 */ /* 0x004fe200078008ff */
[----:B------:R-:W-:Y:S02]  /*78b0*/  IMAD.X R100, R160, 0x1, R113, P6 ;  /* 0x00000001a0647824 */ /* 0x000fe400030e0671 */
        /* <DEDUP_REMOVED lines=24> */
.L_x_726:
[----:B------:R-:W-:Y:S01]  /*7a40*/  ISETP.GE.AND P2, PT, R168, UR5, PT ;  /* 0x00000005a8007c0c */ /* 0x000fe2000bf46270 */
[----:B------:R-:W-:Y:S04]  /*7a50*/  DEPBAR.LE SB0, 0x0 ;  /* 0x000080000000791a */ /* 0x000fe80000000000 */
[----:B------:R-:W-:Y:S01]  /*7a60*/  BAR.SYNC.DEFER_BLOCKING 0x0 ;  /* 0x0000000000007b1d */ /* 0x000fe20000010000 */
[----:B------:R-:W-:Y:S01]  /*7a70*/  SHF.R.S32.HI R2, RZ, 0x1f, R180 ;  /* 0x0000001fff027819 */ /* 0x000fe200000114b4 */
[----:B------:R-:W-:Y:S02]  /*7a80*/  IMAD R0, R162, R180, RZ ;  /* 0x000000b4a2007224 */ /* 0x000fe400078e02ff */
[-C--:B------:R-:W-:Y:S04]  /*7a90*/  IMAD.WIDE.U32 R186, R180, R163.reuse, R182 ;  /* 0x000000a3b4ba7225 */ /* 0x080fe800078e00b6 */
[----:B------:R-:W-:Y:S01]  /*7aa0*/  IMAD R0, R2, R163, R0 ;  /* 0x000000a302007224 */ /* 0x000fe200078e0200 */
[----:B-1----:R-:W-:Y:S02]  /*7ab0*/  @!P3 LEA R190, P4, R186, R158, 0x1 ;  /* 0x0000009ebabeb211 */ /* 0x002fe400078808ff */
[----:B------:R-:W-:Y:S01]  /*7ac0*/  IADD3 R2, P1, R165, R186, RZ ;  /* 0x000000baa5027210 */ /* 0x000fe20007f3e0ff */
[----:B------:R-:W-:Y:S04]  /*7ad0*/  IMAD.IADD R0, R187, 0x1, R0 ;  /* 0x00000001bb007824 */ /* 0x000fe800078e0200 */
[--C-:B------:R-:W-:Y:S01]  /*7ae0*/  IMAD.X R185, R164, 0x1, R0.reuse, P1 ;  /* 0x00000001a4b97824 */ /* 0x100fe200008e0600 */
[--C-:B------:R-:W-:Y:S01]  /*7af0*/  @!P3 LEA.HI.X R191, R186, R159, R0.reuse, 0x1, P4 ;  /* 0x0000009fbabfb211 */ /* 0x100fe200020f0c00 */
[----:B------:R-:W-:Y:S01]  /*7b00*/  @P3 STS.128 [R167+0x8000], RZ ;  /* 0x008000ffa7003388 */ /* 0x000fe20000000c00 */
[----:B------:R-:W1:Y:S03]  /*7b10*/  @!P2 LDC.64 R102, c[0x0][0x220] ;  /* 0x00008800ff66ab82 */ /* 0x000e660000000a00 */
[----:B------:R-:W-:Y:S01]  /*7b20*/  @!PT LDS RZ, [RZ] ;  /* 0x00000000fffff984 */ /* 0x000fe20000000800 */
[----:B------:R-:W-:Y:S01]  /*7b30*/  @!PT LDS RZ, [RZ] ;  /* 0x00000000fffff984 */ /* 0x000fe20000000800 */
[----:B------:R-:W-:Y:S01]  /*7b40*/  @!PT LDS RZ, [RZ] ;  /* 0x00000000fffff984 */ /* 0x000fe20000000800 */
[----:B------:R4:W-:Y:S04]  /*7b50*/  @!P3 LDGSTS.E.BYPASS.LTC128B.128 [R167+0x8000], desc[UR8][R190.64] ;  /* 0x08000000bea7bfae */ /* 0x0009e8000b901d48 */
[----:B------:R-:W-:Y:S01]  /*7b60*/  @P2 STS.128 [R167+0xa000], RZ ;  /* 0x00a000ffa7002388 */ /* 0x000fe20000000c00 */
[----:B------:R-:W5:Y:S02]  /*7b70*/  @!P2 LDC.64 R188, c[0x0][0x220] ;  /* 0x00008800ffbcab82 */ /* 0x000f640000000a00 */
[----:B-----5:R-:W-:Y:S02]  /*7b80*/  @!P2 LEA R188, P1, R2, R188, 0x1 ;  /* 0x000000bc02bca211 */ /* 0x020fe400078208ff */
[----:B-1----:R-:W-:Y:S02]  /*7b90*/  @!P2 LEA R192, P0, R186, R102, 0x1 ;  /* 0x00000066bac0a211 */ /* 0x002fe400078008ff */
[--C-:B------:R-:W-:Y:S02]  /*7ba0*/  @!P2 LEA.HI.X R189, R2, R189, R185.reuse, 0x1, P1 ;  /* 0x000000bd02bda211 */ /* 0x100fe400008f0cb9 */
[----:B------:R-:W-:Y:S02]  /*7bb0*/  @!P2 LEA.HI.X R193, R186, R103, R0, 0x1, P0 ;  /* 0x00000067bac1a211 */ /* 0x000fe400000f0c00 */
[----:B------:R-:W1:Y:S01]  /*7bc0*/  @!P2 LDC.64 R186, c[0x0][0x220] ;  /* 0x00008800ffbaab82 */ /* 0x000e620000000a00 */
[C---:B--2---:R-:W-:Y:S02]  /*7bd0*/  @!P3 LEA R194, P0, R2.reuse, R156, 0x1 ;  /* 0x0000009c02c2b211 */ /* 0x044fe400078008ff */
[----:B------:R-:W-:Y:S01]  /*7be0*/  @!PT LDS RZ, [RZ] ;  /* 0x00000000fffff984 */ /* 0x000fe20000000800 */
[----:B------:R-:W-:Y:S01]  /*7bf0*/  @!PT LDS RZ, [RZ] ;  /* 0x00000000fffff984 */ /* 0x000fe20000000800 */
[----:B------:R-:W-:Y:S01]  /*7c00*/  @!PT LDS RZ, [RZ] ;  /* 0x00000000fffff984 */ /* 0x000fe20000000800 */
[----:B------:R-:W-:Y:S02]  /*7c10*/  @!P2 LDGSTS.E.BYPASS.LTC128B.128 [R167+0xa000], desc[UR8][R192.64+0x80] ;  /* 0x0a000080c0a7afae */ /* 0x000fe4000b901d48 */
[--C-:B------:R-:W-:Y:S02]  /*7c20*/  @!P3 LEA.HI.X R195, R2, R157, R185.reuse, 0x1, P0 ;  /* 0x0000009d02c3b211 */ /* 0x100fe400000f0cb9 */
[----:B------:R-:W-:Y:S01]  /*7c30*/  @P3 STS.128 [R167+0x8800], RZ ;  /* 0x008800ffa7003388 */ /* 0x000fe20000000c00 */
[C---:B------:R-:W-:Y:S01]  /*7c40*/  IADD3 R0, P0, R165.reuse, R2, RZ ;  /* 0x00000002a5007210 */ /* 0x040fe20007f1e0ff */
[----:B------:R-:W2:Y:S02]  /*7c50*/  @!P2 LDC.64 R102, c[0x0][0x220] ;  /* 0x00008800ff66ab82 */ /* 0x000ea40000000a00 */
[----:B------:R-:W-:Y:S01]  /*7c60*/  @!PT LDS RZ, [RZ] ;  /* 0x00000000fffff984 */ /* 0x000fe20000000800 */
[----:B------:R-:W-:Y:S01]  /*7c70*/  @!PT LDS RZ, [RZ] ;  /* 0x00000000fffff984 */ /* 0x000fe20000000800 */
[----:B------:R-:W-:Y:S01]  /*7c80*/  @!PT LDS RZ, [RZ] ;  /* 0x00000000fffff984 */ /* 0x000fe20000000800 */
[----:B------:R-:W-:Y:S01]  /*7c90*/  @!P3 LDGSTS.E.BYPASS.LTC128B.128 [R167+0x8800], desc[UR8][R194.64] ;  /* 0x08800000c2a7bfae */ /* 0x000fe2000b901d48 */
[----:B---3--:R-:W-:Y:S01]  /*7ca0*/  @!P3 LEA R196, P6, R0, R154, 0x1 ;  /* 0x0000009a00c4b211 */ /* 0x008fe200078c08ff */
[----:B------:R-:W-:Y:S01]  /*7cb0*/  IMAD.X R185, R164, 0x1, R185, P0 ;  /* 0x00000001a4b97824 */ /* 0x000fe200000e06b9 */
[----:B------:R-:W-:Y:S01]  /*7cc0*/  IADD3 R2, P5, R165, R0, RZ ;  /* 0x00000000a5027210 */ /* 0x000fe20007fbe0ff */
[----:B------:R-:W-:Y:S03]  /*7cd0*/  @P2 STS.128 [R167+0xa800], RZ ;  /* 0x00a800ffa7002388 */ /* 0x000fe60000000c00 */
[--C-:B------:R-:W-:Y:S01]  /*7ce0*/  @!P3 LEA.HI.X R197, R0, R155, R185.reuse, 0x1, P6 ;  /* 0x0000009b00c5b211 */ /* 0x100fe200030f0cb9 */
[----:B------:R-:W-:Y:S01]  /*7cf0*/  @!PT LDS RZ, [RZ] ;  /* 0x00000000fffff984 */ /* 0x000fe20000000800 */
[----:B------:R-:W-:Y:S01]  /*7d00*/  @!PT LDS RZ, [RZ] ;  /* 0x00000000fffff984 */ /* 0x000fe20000000800 */
[----:B------:R-:W-:Y:S01]  /*7d10*/  @!PT LDS RZ, [RZ] ;  /* 0x00000000fffff984 */ /* 0x000fe20000000800 */
[----:B------:R-:W-:Y:S01]  /*7d20*/  @!P2 LDGSTS.E.BYPASS.LTC128B.128 [R167+0xa800], desc[UR8][R188.64+0x80] ;  /* 0x0a800080bca7afae */ /* 0x000fe2000b901d48 */
[--C-:B------:R-:W-:Y:S01]  /*7d30*/  IMAD.X R100, R164, 0x1, R185.reuse, P5 ;  /* 0x00000001a4647824 */ /* 0x100fe200028e06b9 */
[----:B----4-:R-:W-:Y:S02]  /*7d40*/  @!P3 LEA R190, P4, R2, R152, 0x1 ;  /* 0x0000009802beb211 */ /* 0x010fe400078808ff */
[----:B------:R-:W-:Y:S01]  /*7d50*/  @P3 STS.128 [R167+0x9000], RZ ;  /* 0x009000ffa7003388 */ /* 0x000fe20000000c00 */
[----:B-1----:R-:W-:Y:S02]  /*7d60*/  @!P2 LEA R186, P1, R0, R186, 0x1 ;  /* 0x000000ba00baa211 */ /* 0x002fe400078208ff */
[--C-:B------:R-:W-:Y:S01]  /*7d70*/  @!P3 LEA.HI.X R191, R2, R153, R100.reuse, 0x1, P4 ;  /* 0x0000009902bfb211 */ /* 0x100fe200020f0c64 */
[----:B------:R-:W-:Y:S01]  /*7d80*/  @!PT LDS RZ, [RZ] ;  /* 0x00000000fffff984 */ /* 0x000fe20000000800 */
[----:B------:R-:W-:Y:S01]  /*7d90*/  @!PT LDS RZ, [RZ] ;  /* 0x00000000fffff984 */ /* 0x000fe20000000800 */
[----:B------:R-:W-:Y:S01]  /*7da0*/  @!PT LDS RZ, [RZ] ;  /* 0x00000000fffff984 */ /* 0x000fe20000000800 */
[----:B------:R-:W-:Y:S01]  /*7db0*/  @!P3 LDGSTS.E.BYPASS.LTC128B.128 [R167+0x9000], desc[UR8][R196.64] ;  /* 0x09000000c4a7bfae */ /* 0x000fe2000b901d48 */
[----:B------:R-:W-:Y:S02]  /*7dc0*/  @!P2 LEA.HI.X R187, R0, R187, R185, 0x1, P1 ;  /* 0x000000bb00bba211 */ /* 0x000fe400008f0cb9 */
[----:B------:R-:W-:Y:S01]  /*7dd0*/  ISETP.GT.AND P4, PT, R180, RZ, PT ;  /* 0x000000ffb400720c */ /* 0x000fe20003f84270 */
[----:B------:R-:W-:Y:S01]  /*7de0*/  @P2 STS.128 [R167+0xb000], RZ ;  /* 0x00b000ffa7002388 */ /* 0x000fe20000000c00 */
[C---:B--2---:R-:W-:Y:S03]  /*7df0*/  @!P2 LEA R102, P0, R2.reuse, R102, 0x1 ;  /* 0x000000660266a211 */ /* 0x044fe600078008ff */
[----:B------:R-:W-:Y:S01]  /*7e00*/  @!PT LDS RZ, [RZ] ;  /* 0x00000000fffff984 */ /* 0x000fe20000000800 */
[----:B------:R-:W-:Y:S01]  /*7e10*/  @!PT LDS RZ, [RZ] ;  /* 0x00000000fffff984 */ /* 0x000fe20000000800 */
[----:B------:R-:W-:Y:S01]  /*7e20*/  @!PT LDS RZ, [RZ] ;  /* 0x00000000fffff984 */ /* 0x000fe20000000800 */
[----:B------:R-:W-:Y:S01]  /*7e30*/  @!P2 LDGSTS.E.BYPASS.LTC128B.128 [R167+0xb000], desc[UR8][R186.64+0x80] ;  /* 0x0b000080baa7afae */ /* 0x000fe2000b901d48 */
[----:B------:R-:W-:Y:S03]  /*7e40*/  @!P2 LEA.HI.X R103, R2, R103, R100, 0x1, P0 ;  /* 0x000000670267a211 */ /* 0x000fe600000f0c64 */
        /* <DEDUP_REMOVED lines=11> */
[----:B------:R-:W2:Y:S04]  /*7f00*/  LDSM.16.M88.4 R108, [R150+0x4000] ;  /* 0x00400000966c783b */ /* 0x000ea80000000200 */
[----:B------:R-:W3:Y:S04]  /*7f10*/  LDSM.16.M88.4 R112, [R150+0x4800] ;  /* 0x004800009670783b */ /* 0x000ee80000000200 */
[----:B------:R-:W4:Y:S04]  /*7f20*/  LDSM.16.M88.4 R116, [R150+0x5000] ;  /* 0x005000009674783b */ /* 0x000f280000000200 */
[----:B------:R-:W5:Y:S04]  /*7f30*/  LDSM.16.M88.4 R120, [R150+0x5800] ;  /* 0x005800009678783b */ /* 0x000f680000000200 */
[----:B------:R-:W0:Y:S04]  /*7f40*/  LDGDEPBAR ;  /* 0x00000000000079af */ /* 0x000e280000000000 */
[----:B------:R-:W-:Y:S04]  /*7f50*/  LDSM.16.M88.4 R124, [R149] ;  /* 0x00000000957c783b */ /* 0x000fe80000000200 */
[----:B------:R-:W1:Y:S04]  /*7f60*/  LDSM.16.M88.4 R128, [R148] ;  /* 0x000000009480783b */ /* 0x000e680000000200 */
[----:B------:R-:W1:Y:S04]  /*7f70*/  LDSM.16.M88.4 R132, [R148+0x800] ;  /* 0x000800009484783b */ /* 0x000e680000000200 */
[----:B------:R-:W1:Y:S01]  /*7f80*/  LDSM.16.M88.4 R136, [R148+0x1000] ;  /* 0x001000009488783b */ /* 0x000e620000000200 */
[C---:B--2---:R-:W-:Y:S06]  /*7f90*/  HMMA.16816.F32 R4, R104.reuse, R108, RZ ;  /* 0x0000006c6804723c */ /* 0x044fec00000018ff */
[C---:B------:R-:W-:Y:S01]  /*7fa0*/  HMMA.16816.F32 R8, R104.reuse, R110, RZ ;  /* 0x0000006e6808723c */ /* 0x040fe200000018ff */
[----:B------:R-:W-:Y:S05]  /*7fb0*/  LDSM.16.M88.4 R108, [R147] ;  /* 0x00000000936c783b */ /* 0x000fea0000000200 */
[C---:B---3--:R-:W-:Y:S06]  /*7fc0*/  HMMA.16816.F32 R12, R104.reuse, R112, RZ ;  /* 0x00000070680c723c */ /* 0x048fec00000018ff */
[C---:B------:R-:W-:Y:S01]  /*7fd0*/  HMMA.16816.F32 R16, R104.reuse, R114, RZ ;  /* 0x000000726810723c */ /* 0x040fe200000018ff */
[----:B------:R-:W-:Y:S05]  /*7fe0*/  LDSM.16.M88.4 R112, [R143+0x4000] ;  /* 0x004000008f70783b */ /* 0x000fea0000000200 */
[C---:B----4-:R-:W-:Y:S06]  /*7ff0*/  HMMA.16816.F32 R20, R104.reuse, R116, RZ ;  /* 0x000000746814723c */ /* 0x050fec00000018ff */
[C---:B------:R-:W-:Y:S01]  /*8000*/  HMMA.16816.F32 R24, R104.reuse, R118, RZ ;  /* 0x000000766818723c */ /* 0x040fe200000018ff */
[----:B------:R-:W-:Y:S05]  /*8010*/  LDSM.16.M88.4 R116, [R143+0x4800] ;  /* 0x004800008f74783b */ /* 0x000fea0000000200 */
[C---:B-----5:R-:W-:Y:S06]  /*8020*/  HMMA.16816.F32 R28, R104.reuse, R120, RZ ;  /* 0x00000078681c723c */ /* 0x060fec00000018ff */
[----:B------:R-:W-:Y:S01]  /*8030*/  HMMA.16816.F32 R32, R104, R122, RZ ;  /* 0x0000007a6820723c */ /* 0x000fe200000018ff */
[----:B------:R-:W2:Y:S04]  /*8040*/  LDSM.16.M88.4 R104, [R148+0x1800] ;  /* 0x001800009468783b */ /* 0x000ea80000000200 */
[----:B------:R-:W-:Y:S01]  /*8050*/  LDSM.16.M88.4 R120, [R143+0x5800] ;  /* 0x005800008f78783b */ /* 0x000fe20000000200 */
[C---:B-1----:R-:W-:Y:S06]  /*8060*/  HMMA.16816.F32 R4, R124.reuse, R128, R4 ;  /* 0x000000807c04723c */ /* 0x042fec0000001804 */
[C---:B------:R-:W-:Y:S06]  /*8070*/  HMMA.16816.F32 R8, R124.reuse, R130, R8 ;  /* 0x000000827c08723c */ /* 0x040fec0000001808 */
[C---:B------:R-:W-:Y:S06]  /*8080*/  HMMA.16816.F32 R12, R124.reuse, R132, R12 ;  /* 0x000000847c0c723c */ /* 0x040fec000000180c */
[C---:B------:R-:W-:Y:S06]  /*8090*/  HMMA.16816.F32 R16, R124.reuse, R134, R16 ;  /* 0x000000867c10723c */ /* 0x040fec0000001810 */
[C---:B------:R-:W-:Y:S06]  /*80a0*/  HMMA.16816.F32 R20, R124.reuse, R136, R20 ;  /* 0x000000887c14723c */ /* 0x040fec0000001814 */
[C---:B------:R-:W-:Y:S06]  /*80b0*/  HMMA.16816.F32 R24, R124.reuse, R138, R24 ;  /* 0x0000008a7c18723c */ /* 0x040fec0000001818 */
[C---:B--2---:R-:W-:Y:S06]  /*80c0*/  HMMA.16816.F32 R28, R124.reuse, R104, R28 ;  /* 0x000000687c1c723c */ /* 0x044fec000000181c */
[----:B------:R-:W-:Y:S01]  /*80d0*/  HMMA.16816.F32 R32, R124, R106, R32 ;  /* 0x0000006a7c20723c */ /* 0x000fe20000001820 */
[----:B------:R-:W1:Y:S05]  /*80e0*/  LDSM.16.M88.4 R104, [R143+0x5000] ;  /* 0x005000008f68783b */ /* 0x000e6a0000000200 */
[C---:B------:R-:W-:Y:S06]  /*80f0*/  HMMA.16816.F32 R4, R108.reuse, R112, R4 ;  /* 0x000000706c04723c */ /* 0x040fec0000001804 */
[C---:B------:R-:W-:Y:S01]  /*8100*/  HMMA.16816.F32 R8, R108.reuse, R114, R8 ;  /* 0x000000726c08723c */ /* 0x040fe20000001808 */
[----:B------:R-:W-:Y:S05]  /*8110*/  LDSM.16.M88.4 R112, [R146] ;  /* 0x000000009270783b */ /* 0x000fea0000000200 */
[C---:B------:R-:W-:Y:S06]  /*8120*/  HMMA.16816.F32 R12, R108.reuse, R116, R12 ;  /* 0x000000746c0c723c */ /* 0x040fec000000180c */
[C---:B------:R-:W-:Y:S01]  /*8130*/  HMMA.16816.F32 R16, R108.reuse, R118, R16 ;  /* 0x000000766c10723c */ /* 0x040fe20000001810 */
[----:B------:R-:W2:Y:S05]  /*8140*/  LDSM.16.M88.4 R116, [R145] ;  /* 0x000000009174783b */ /* 0x000eaa0000000200 */
[C---:B-1----:R-:W-:Y:S06]  /*8150*/  HMMA.16816.F32 R20, R108.reuse, R104, R20 ;  /* 0x000000686c14723c */ /* 0x042fec0000001814 */
[C---:B------:R-:W-:Y:S01]  /*8160*/  HMMA.16816.F32 R24, R108.reuse, R106, R24 ;  /* 0x0000006a6c18723c */ /* 0x040fe20000001818 */
[----:B------:R-:W1:Y:S05]  /*8170*/  LDSM.16.M88.4 R104, [R145+0x800] ;  /* 0x000800009168783b */ /* 0x000e6a0000000200 */
[C---:B------:R-:W-:Y:S06]  /*8180*/  HMMA.16816.F32 R28, R108.reuse, R120, R28 ;  /* 0x000000786c1c723c */ /* 0x040fec000000181c */
[----:B------:R-:W-:Y:S01]  /*8190*/  HMMA.16816.F32 R32, R108, R122, R32 ;  /* 0x0000007a6c20723c */ /* 0x000fe20000001820 */
[----:B------:R-:W3:Y:S04]  /*81a0*/  LDSM.16.M88.4 R108, [R145+0x1000] ;  /* 0x00100000916c783b */ /* 0x000ee80000000200 */
[----:B------:R-:W4:Y:S01]  /*81b0*/  LDSM.16.M88.4 R120, [R145+0x1800] ;  /* 0x001800009178783b */ /* 0x000f220000000200 */
[C---:B--2---:R-:W-:Y:S06]  /*81c0*/  HMMA.16816.F32 R4, R112.reuse, R116, R4 ;  /* 0x000000747004723c */ /* 0x044fec0000001804 */
[C---:B------:R-:W-:Y:S01]  /*81d0*/  HMMA.16816.F32 R8, R112.reuse, R118, R8 ;  /* 0x000000767008723c */ /* 0x040fe20000001808 */
[----:B------:R-:W-:Y:S05]  /*81e0*/  LDSM.16.M88.4 R116, [R150+0x6000] ;  /* 0x006000009674783b */ /* 0x000fea0000000200 */
[C---:B-1----:R-:W-:Y:S06]  /*81f0*/  HMMA.16816.F32 R12, R112.reuse, R104, R12 ;  /* 0x00000068700c723c */ /* 0x042fec000000180c */
[C---:B------:R-:W-:Y:S01]  /*8200*/  HMMA.16816.F32 R16, R112.reuse, R106, R16 ;  /* 0x0000006a7010723c */ /* 0x040fe20000001810 */
[----:B------:R-:W1:Y:S05]  /*8210*/  LDSM.16.M88.4 R104, [R151+0x2000] ;  /* 0x002000009768783b */ /* 0x000e6a0000000200 */
[C---:B---3--:R-:W-:Y:S06]  /*8220*/  HMMA.16816.F32 R20, R112.reuse, R108, R20 ;  /* 0x0000006c7014723c */ /* 0x048fec0000001814 */
[C---:B------:R-:W-:Y:S01]  /*8230*/  HMMA.16816.F32 R24, R112.reuse, R110, R24 ;  /* 0x0000006e7018723c */ /* 0x040fe20000001818 */
[----:B------:R-:W2:Y:S05]  /*8240*/  LDSM.16.M88.4 R108, [R150+0x6800] ;  /* 0x00680000966c783b */ /* 0x000eaa0000000200 */
[C---:B----4-:R-:W-:Y:S06]  /*8250*/  HMMA.16816.F32 R28, R112.reuse, R120, R28 ;  /* 0x00000078701c723c */ /* 0x050fec000000181c */
[----:B------:R-:W-:Y:S01]  /*8260*/  HMMA.16816.F32 R32, R112, R122, R32 ;  /* 0x0000007a7020723c */ /* 0x000fe20000001820 */
[----:B------:R-:W3:Y:S04]  /*8270*/  LDSM.16.M88.4 R112, [R150+0x7000] ;  /* 0x007000009670783b */ /* 0x000ee80000000200 */
[----:B------:R-:W4:Y:S01]  /*8280*/  LDSM.16.M88.4 R120, [R150+0x7800] ;  /* 0x007800009678783b */ /* 0x000f220000000200 */
[C---:B-1----:R-:W-:Y:S06]  /*8290*/  HMMA.16816.F32 R4, R104.reuse, R116, R4 ;  /* 0x000000746804723c */ /* 0x042fec0000001804 */
[C---:B------:R-:W-:Y:S01]  /*82a0*/  HMMA.16816.F32 R8, R104.reuse, R118, R8 ;  /* 0x000000766808723c */ /* 0x040fe20000001808 */
[----:B------:R-:W-:Y:S05]  /*82b0*/  LDSM.16.M88.4 R116, [R148+0x2000] ;  /* 0x002000009474783b */ /* 0x000fea0000000200 */
[C---:B--2---:R-:W-:Y:S06]  /*82c0*/  HMMA.16816.F32 R12, R104.reuse, R108, R12 ;  /* 0x0000006c680c723c */ /* 0x044fec000000180c */
        /* <DEDUP_REMOVED lines=35> */
[----:B------:R-:W-:Y:S04]  /*8500*/  DEPBAR.LE SB0, 0x0 ;  /* 0x000080000000791a */ /* 0x000fe80000000000 */
[----:B------:R-:W-:Y:S01]  /*8510*/  BAR.SYNC.DEFER_BLOCKING 0x0 ;  /* 0x0000000000007b1d */ /* 0x000fe20000010000 */
[C---:B-1----:R-:W-:Y:S06]  /*8520*/  HMMA.16816.F32 R4, R104.reuse, R116, R4 ;  /* 0x000000746804723c */ /* 0x042fec0000001804 */
[C---:B------:R-:W-:Y:S06]  /*8530*/  HMMA.16816.F32 R8, R104.reuse, R118, R8 ;  /* 0x000000766808723c */ /* 0x040fec0000001808 */
[C---:B--2---:R-:W-:Y:S06]  /*8540*/  HMMA.16816.F32 R12, R104.reuse, R108, R12 ;  /* 0x0000006c680c723c */ /* 0x044fec000000180c */
        /* <DEDUP_REMOVED lines=8> */
[C---:B----4-:R-:W-:Y:S04]  /*85d0*/  HMMA.16816.F32 R28, R104.reuse, R120, R28 ;  /* 0x00000078681c723c */ /* 0x050fe8000000181c */
        /* <DEDUP_REMOVED lines=28> */
.L_x_727:
[----:B---3--:R-:W-:Y:S01]  /*87a0*/  FMNMX.FTZ R105, R35, R0, !PT ;  /* 0x0000000023697209 */ /* 0x008fe20007810000 */
        /* <DEDUP_REMOVED lines=17> */
[C---:B------:R-:W-:Y:S01]  /*88c0*/  FADD.FTZ R3, -R0.reuse, R3 ;  /* 0x0000000300037221 */ /* 0x040fe20000010100 */
[----:B------:R-:W-:Y:S01]  /*88d0*/  FSETP.NEU.FTZ.AND P0, PT, R0, -INF , PT ;  /* 0xff8000000000780b */ /* 0x000fe20003f1d000 */
[----:B------:R-:W-:Y:S02]  /*88e0*/  FMUL.FTZ R101, R100, UR4 ;  /* 0x0000000464657c20 */ /* 0x000fe40008410000 */
[----:B------:R-:W-:Y:S01]  /*88f0*/  FMUL.FTZ R102, R3, UR4 ;  /* 0x0000000403667c20 */ /* 0x000fe20008410000 */
[----:B------:R-:W-:Y:S01]  /*8900*/  FSEL R121, R121, RZ, P0 ;  /* 0x000000ff79797208 */ /* 0x000fe20000000000 */
[--C-:B------:R-:W-:Y:S01]  /*8910*/  FFMA.FTZ R103, R8, UR4, -R122.reuse ;  /* 0x0000000408677c23 */ /* 0x100fe2000801087a */
[--C-:B------:R-:W-:Y:S01]  /*8920*/  FFMA.FTZ R116, R9, UR4, -R122.reuse ;  /* 0x0000000409747c23 */ /* 0x100fe2000801087a */
[--C-:B------:R-:W-:Y:S01]  /*8930*/  FFMA.FTZ R119, R4, UR4, -R122.reuse ;  /* 0x0000000404777c23 */ /* 0x100fe2000801087a */
[--C-:B------:R-:W-:Y:S01]  /*8940*/  FFMA.FTZ R5, R5, UR4, -R122.reuse ;  /* 0x0000000405057c23 */ /* 0x100fe2000801087a */
        /* <DEDUP_REMOVED lines=10> */
[----:B------:R-:W-:Y:S01]  /*89f0*/  LDSM.16.MT88.4 R24, [R142+0x9000] ;  /* 0x009000008e18783b */ /* 0x000fe20000004200 */
[--C-:B------:R-:W-:Y:S03]  /*8a00*/  FFMA.FTZ R130, R31, UR4, -R121.reuse ;  /* 0x000000041f827c23 */ /* 0x100fe60008010879 */
[----:B------:R-:W3:Y:S01]  /*8a10*/  MUFU.EX2 R3, R102 ;  /* 0x0000006600037308 */ /* 0x000ee20000000800 */
[--C-:B------:R-:W-:Y:S01]  /*8a20*/  FFMA.FTZ R127, R28, UR4, -R122.reuse ;  /* 0x000000041c7f7c23 */ /* 0x100fe2000801087a */
[--C-:B------:R-:W-:Y:S01]  /*8a30*/  FFMA.FTZ R128, R29, UR4, -R122.reuse ;  /* 0x000000041d807c23 */ /* 0x100fe2000801087a */
        /* <DEDUP_REMOVED lines=16> */
[----:B------:R-:W3:Y:S01]  /*8b40*/  LDSM.16.MT88.4 R92, [R140+0x8000] ;  /* 0x008000008c5c783b */ /* 0x000ee20000004200 */
[C---:B------:R-:W-:Y:S01]  /*8b50*/  FMUL.FTZ R39, R3.reuse, R39 ;  /* 0x0000002703277220 */ /* 0x040fe20000410000 */
[C---:B------:R-:W-:Y:S03]  /*8b60*/  FMUL.FTZ R42, R3.reuse, R42 ;  /* 0x0000002a032a7220 */ /* 0x040fe60000410000 */
[----:B------:R-:W5:Y:S01]  /*8b70*/  MUFU.EX2 R119, R119 ;  /* 0x0000007700777308 */ /* 0x000f620000000800 */
[C---:B----4-:R-:W-:Y:S01]  /*8b80*/  FMUL.FTZ R5, R100.reuse, R97 ;  /* 0x0000006164057220 */ /* 0x050fe20000410000 */
[C---:B------:R-:W-:Y:S01]  /*8b90*/  FMUL.FTZ R43, R3.reuse, R43 ;  /* 0x0000002b032b7220 */ /* 0x040fe20000410000 */
[C---:B------:R-:W-:Y:S01]  /*8ba0*/  FMUL.FTZ R44, R100.reuse, R44 ;  /* 0x0000002c642c7220 */ /* 0x040fe20000410000 */
[C---:B------:R-:W-:Y:S01]  /*8bb0*/  FMUL.FTZ R45, R100.reuse, R45 ;  /* 0x0000002d642d7220 */ /* 0x040fe20000410000 */
[C---:B------:R-:W-:Y:S01]  /*8bc0*/  FMUL.FTZ R46, R3.reuse, R46 ;  /* 0x0000002e032e7220 */ /* 0x040fe20000410000 */
[C---:B------:R-:W-:Y:S01]  /*8bd0*/  FMUL.FTZ R47, R3.reuse, R47 ;  /* 0x0000002f032f7220 */ /* 0x040fe20000410000 */
[C---:B------:R-:W-:Y:S03]  /*8be0*/  FMUL.FTZ R48, R100.reuse, R48 ;  /* 0x0000003064307220 */ /* 0x040fe60000410000 */
[----:B------:R-:W4:Y:S01]  /*8bf0*/  MUFU.EX2 R120, R120 ;  /* 0x0000007800787308 */ /* 0x000f220000000800 */
        /* <DEDUP_REMOVED lines=8> */
[----:B-----5:R-:W-:Y:S01]  /*8c80*/  F2FP.F16.F32.PACK_AB R96, R101, R119 ;  /* 0x000000776560723e */ /* 0x020fe200000000ff */
[C---:B------:R-:W-:Y:S01]  /*8c90*/  FMUL.FTZ R55, R3.reuse, R55 ;  /* 0x0000003703377220 */ /* 0x040fe20000410000 */
[C---:B------:R-:W-:Y:S01]  /*8ca0*/  FMUL.FTZ R56, R100.reuse, R56 ;  /* 0x0000003864387220 */ /* 0x040fe20000410000 */
[C---:B------:R-:W-:Y:S01]  /*8cb0*/  FMUL.FTZ R57, R100.reuse, R57 ;  /* 0x0000003964397220 */ /* 0x040fe20000410000 */
[C---:B------:R-:W-:Y:S01]  /*8cc0*/  FMUL.FTZ R58, R3.reuse, R58 ;  /* 0x0000003a033a7220 */ /* 0x040fe20000410000 */
[C---:B------:R-:W-:Y:S01]  /*8cd0*/  FMUL.FTZ R59, R3.reuse, R59 ;  /* 0x0000003b033b7220 */ /* 0x040fe20000410000 */
[----:B------:R-:W-:Y:S03]  /*8ce0*/  FMUL.FTZ R60, R100, R60 ;  /* 0x0000003c643c7220 */ /* 0x000fe60000410000 */
[----:B------:R-:W2:Y:S01]  /*8cf0*/  MUFU.EX2 R116, R116 ;  /* 0x0000007400747308 */ /* 0x000ea20000000800 */
[----:B----4-:R-:W-:Y:S01]  /*8d00*/  F2FP.F16.F32.PACK_AB R97, R102, R120 ;  /* 0x000000786661723e */ /* 0x010fe200000000ff */
[C---:B------:R-:W-:Y:S01]  /*8d10*/  FMUL.FTZ R61, R100.reuse, R61 ;  /* 0x0000003d643d7220 */ /* 0x040fe20000410000 */
[C---:B------:R-:W-:Y:S01]  /*8d20*/  FMUL.FTZ R62, R3.reuse, R62 ;  /* 0x0000003e033e7220 */ /* 0x040fe20000410000 */
[C---:B------:R-:W-:Y:S01]  /*8d30*/  FMUL.FTZ R63, R3.reuse, R63 ;  /* 0x0000003f033f7220 */ /* 0x040fe20000410000 */
[C---:B------:R-:W-:Y:S01]  /*8d40*/  FMUL.FTZ R64, R100.reuse, R64 ;  /* 0x0000004064407220 */ /* 0x040fe20000410000 */
[C---:B------:R-:W-:Y:S01]  /*8d50*/  FMUL.FTZ R65, R100.reuse, R65 ;  /* 0x0000004164417220 */ /* 0x040fe20000410000 */
[C---:B------:R-:W-:Y:S03]  /*8d60*/  FMUL.FTZ R66, R3.reuse, R66 ;  /* 0x0000004203427220 */ /* 0x040fe60000410000 */
[----:B------:R-:W-:Y:S01]  /*8d70*/  MUFU.EX2 R117, R117 ;  /* 0x0000007500757308 */ /* 0x000fe20000000800 */
[C---:B------:R-:W-:Y:S01]  /*8d80*/  FMUL.FTZ R67, R3.reuse, R67 ;  /* 0x0000004303437220 */ /* 0x040fe20000410000 */
[C---:B------:R-:W-:Y:S01]  /*8d90*/  FMUL.FTZ R68, R100.reuse, R68 ;  /* 0x0000004464447220 */ /* 0x040fe20000410000 */
[C---:B------:R-:W-:Y:S01]  /*8da0*/  FMUL.FTZ R69, R100.reuse, R69 ;  /* 0x0000004564457220 */ /* 0x040fe20000410000 */
[C---:B------:R-:W-:Y:S01]  /*8db0*/  FMUL.FTZ R70, R3.reuse, R70 ;  /* 0x0000004603467220 */ /* 0x040fe20000410000 */
[C---:B------:R-:W-:Y:S01]  /*8dc0*/  FMUL.FTZ R71, R3.reuse, R71 ;  /* 0x0000004703477220 */ /* 0x040fe20000410000 */
[C---:B------:R-:W-:Y:S01]  /*8dd0*/  FMUL.FTZ R72, R100.reuse, R72 ;  /* 0x0000004864487220 */ /* 0x040fe20000410000 */
[----:B------:R-:W-:Y:S03]  /*8de0*/  FMUL.FTZ R73, R100, R73 ;  /* 0x0000004964497220 */ /* 0x000fe60000410000 */
[----:B------:R-:W4:Y:S01]  /*8df0*/  MUFU.EX2 R118, R118 ;  /* 0x0000007600767308 */ /* 0x000f220000000800 */
[----:B--2---:R-:W-:Y:S01]  /*8e00*/  F2FP.F16.F32.PACK_AB R98, R116, R103 ;  /* 0x000000677462723e */ /* 0x004fe200000000ff */
        /* <DEDUP_REMOVED lines=10> */
[----:B------:R-:W-:Y:S01]  /*8eb0*/  MUFU.EX2 R123, R123 ;  /* 0x0000007b007b7308 */ /* 0x000fe20000000800 */
[----:B------:R-:W-:Y:S01]  /*8ec0*/  FFMA.FTZ R119, R100, R181, R119 ;  /* 0x000000b564777223 */ /* 0x000fe20000010077 */
[----:B------:R-:W-:Y:S01]  /*8ed0*/  FFMA.FTZ R120, R3, R184, R120 ;  /* 0x000000b803787223 */ /* 0x000fe20000010078 */
[----:B----4-:R-:W-:Y:S03]  /*8ee0*/  F2FP.F16.F32.PACK_AB R99, R118, R117 ;  /* 0x000000757663723e */ /* 0x010fe600000000ff */
[----:B------:R-:W-:Y:S04]  /*8ef0*/  FADD.FTZ R120, R102, R120 ;  /* 0x0000007866787221 */ /* 0x000fe80000010000 */
[----:B------:R-:W-:Y:S01]  /*8f00*/  MUFU.EX2 R124, R124 ;  /* 0x0000007c007c7308 */ /* 0x000fe20000000800 */
[----:B------:R-:W-:Y:S01]  /*8f10*/  FADD.FTZ R117, R117, R120 ;  /* 0x0000007875757221 */ /* 0x000fe20000010000 */
[C---:B-1----:R-:W-:Y:S08]  /*8f20*/  HMMA.16816.F32 R4, R96.reuse, R104, R4 ;  /* 0x000000686004723c */ /* 0x042ff00000001804 */
[----:B------:R-:W-:Y:S03]  /*8f30*/  MUFU.EX2 R125, R125 ;  /* 0x0000007d007d7308 */ /* 0x000fe60000000800 */
[----:B------:R-:W-:Y:S01]  /*8f40*/  FADD.FTZ R117, R118, R117 ;  /* 0x0000007576757221 */ /* 0x000fe20000010000 */
[C---:B------:R-:W-:Y:S01]  /*8f50*/  HMMA.16816.F32 R8, R96.reuse, R106, R8 ;  /* 0x0000006a6008723c */ /* 0x040fe20000001808 */
[----:B------:R-:W1:Y:S05]  /*8f60*/  LDSM.16.MT88.4 R104, [R144+0xa000] ;  /* 0x00a000009068783b */ /* 0x000e6a0000004200 */
[C---:B------:R-:W-:Y:S01]  /*8f70*/  HMMA.16816.F32 R36, R96.reuse, R108, R36 ;  /* 0x0000006c6024723c */ /* 0x040fe20000001824 */
[----:B------:R-:W-:Y:S05]  /*8f80*/  MUFU.EX2 R126, R126 ;  /* 0x0000007e007e7308 */ /* 0x000fea0000000800 */
[C---:B------:R-:W-:Y:S01]  /*8f90*/  HMMA.16816.F32 R40, R96.reuse, R110, R40 ;  /* 0x0000006e6028723c */ /* 0x040fe20000001828 */
[----:B------:R-:W2:Y:S04]  /*8fa0*/  LDSM.16.MT88.4 R108, [R142+0xa000] ;  /* 0x00a000008e6c783b */ /* 0x000ea80000004200 */
[----:B------:R-:W-:Y:S01]  /*8fb0*/  MUFU.EX2 R127, R127 ;  /* 0x0000007f007f7308 */ /* 0x000fe20000000800 */
[C---:B------:R-:W-:Y:S09]  /*8fc0*/  HMMA.16816.F32 R44, R96.reuse, R112, R44 ;  /* 0x00000070602c723c */ /* 0x040ff2000000182c */
[----:B------:R-:W-:Y:S01]  /*8fd0*/  MUFU.EX2 R128, R128 ;  /* 0x0000008000807308 */ /* 0x000fe20000000800 */
[C---:B------:R-:W-:Y:S03]  /*8fe0*/  HMMA.16816.F32 R48, R96.reuse, R114, R48 ;  /* 0x000000726030723c */ /* 0x040fe60000001830 */
[--C-:B------:R-:W-:Y:S03]  /*8ff0*/  FFMA.FTZ R112, R12, UR4, -R122.reuse ;  /* 0x000000040c707c23 */ /* 0x100fe6000801087a */
[C---:B---3--:R-:W-:Y:S03]  /*9000*/  HMMA.16816.F32 R52, R96.reuse, R92, R52 ;  /* 0x0000005c6034723c */ /* 0x048fe60000001834 */
[----:B------:R-:W-:Y:S02]  /*9010*/  MUFU.EX2 R129, R129 ;  /* 0x0000008100817308 */ /* 0x000fe40000000800 */
[C---:B------:R-:W-:Y:S01]  /*9020*/  FMUL.FTZ R12, R100.reuse, R88 ;  /* 0x00000058640c7220 */ /* 0x040fe20000410000 */
[C---:B------:R-:W-:Y:S01]  /*9030*/  HMMA.16816.F32 R56, R96.reuse, R94, R56 ;  /* 0x0000005e6038723c */ /* 0x040fe20000001838 */
[----:B------:R-:W3:Y:S06]  /*9040*/  LDSM.16.MT88.4 R92, [R141+0xa000] ;  /* 0x00a000008d5c783b */ /* 0x000eec0000004200 */
[----:B------:R-:W-:Y:S01]  /*9050*/  MUFU.EX2 R112, R112 ;  /* 0x0000007000707308 */ /* 0x000fe20000000800 */
[--C-:B------:R-:W-:Y:S01]  /*9060*/  FFMA.FTZ R113, R17, UR4, -R122.reuse ;  /* 0x0000000411717c23 */ /* 0x100fe2000801087a */
[C---:B-1----:R-:W-:Y:S08]  /*9070*/  HMMA.16816.F32 R60, R96.reuse, R104, R60 ;  /* 0x00000068603c723c */ /* 0x042ff0000000183c */
[----:B------:R-:W-:Y:S01]  /*9080*/  MUFU.EX2 R113, R113 ;  /* 0x0000007100717308 */ /* 0x000fe20000000800 */
[C---:B------:R-:W-:Y:S01]  /*9090*/  HMMA.16816.F32 R64, R96.reuse, R106, R64 ;  /* 0x0000006a6040723c */ /* 0x040fe20000001840 */
[----:B------:R-:W1:Y:S02]  /*90a0*/  LDSM.16.MT88.4 R104, [R140+0xa000] ;  /* 0x00a000008c68783b */ /* 0x000e640000004200 */
[----:B------:R-:W-:Y:S03]  /*90b0*/  FMUL.FTZ R17, R100, R85 ;  /* 0x0000005564117220 */ /* 0x000fe60000410000 */
[C---:B--2---:R-:W-:Y:S03]  /*90c0*/  HMMA.16816.F32 R68, R96.reuse, R108, R68 ;  /* 0x0000006c6044723c */ /* 0x044fe60000001844 */
[----:B------:R-:W-:Y:S02]  /*90d0*/  MUFU.EX2 R130, R130 ;  /* 0x0000008200827308 */ /* 0x000fe40000000800 */
[--C-:B------:R-:W-:Y:S01]  /*90e0*/  FFMA.FTZ R114, R18, UR4, -R121.reuse ;  /* 0x0000000412727c23 */ /* 0x100fe20008010879 */
[C---:B------:R-:W-:Y:S07]  /*90f0*/  HMMA.16816.F32 R72, R96.reuse, R110, R72 ;  /* 0x0000006e6048723c */ /* 0x040fee0000001848 */
[----:B------:R-:W-:Y:S01]  /*9100*/  MUFU.EX2 R32, R32 ;  /* 0x0000002000207308 */ /* 0x000fe20000000800 */
[--C-:B------:R-:W-:Y:S03]  /*9110*/  FFMA.FTZ R109, R13, UR4, -R122.reuse ;  /* 0x000000040d6d7c23 */ /* 0x100fe6000801087a */
[--C-:B------:R-:W-:Y:S01]  /*9120*/  FFMA.FTZ R108, R14, UR4, -R121.reuse ;  /* 0x000000040e6c7c23 */ /* 0x100fe20008010879 */
[--C-:B------:R-:W-:Y:S01]  /*9130*/  FFMA.FTZ R111, R15, UR4, -R121.reuse ;  /* 0x000000040f6f7c23 */ /* 0x100fe20008010879 */
[----:B------:R-:W-:Y:S01]  /*9140*/  FMUL.FTZ R13, R100, R89 ;  /* 0x00000059640d7220 */ /* 0x000fe20000410000 */
[C---:B------:R-:W-:Y:S01]  /*9150*/  FMUL.FTZ R14, R3.reuse, R90 ;  /* 0x0000005a030e7220 */ /* 0x040fe20000410000 */
[C---:B------:R-:W-:Y:S02]  /*9160*/  FMUL.FTZ R15, R3.reuse, R91 ;  /* 0x0000005b030f7220 */ /* 0x040fe40000410000 */
[----:B------:R-:W2:Y:S01]  /*9170*/  MUFU.EX2 R109, R109 ;  /* 0x0000006d006d7308 */ /* 0x000ea20000000800 */
[----:B------:R-:W4:Y:S01]  /*9180*/  LDSM.16.MT88.4 R88, [R144+0x8800] ;  /* 0x008800009058783b */ /* 0x000f220000004200 */
[----:B------:R-:W-:Y:S01]  /*9190*/  FMUL.FTZ R18, R3, R86 ;  /* 0x0000005603127220 */ /* 0x000fe20000410000 */
[--C-:B------:R-:W-:Y:S01]  /*91a0*/  FFMA.FTZ R110, R16, UR4, -R122.reuse ;  /* 0x00000004106e7c23 */ /* 0x100fe2000801087a */
[C---:B---3--:R-:W-:Y:S03]  /*91b0*/  HMMA.16816.F32 R76, R96.reuse, R92, R76 ;  /* 0x0000005c604c723c */ /* 0x048fe6000000184c */
[----:B------:R-:W-:Y:S03]  /*91c0*/  FMUL.FTZ R16, R100, R84 ;  /* 0x0000005464107220 */ /* 0x000fe60000410000 */
[----:B------:R-:W-:Y:S01]  /*91d0*/  MUFU.EX2 R108, R108 ;  /* 0x0000006c006c7308 */ /* 0x000fe20000000800 */
[--C-:B------:R-:W-:Y:S01]  /*91e0*/  FFMA.FTZ R115, R19, UR4, -R121.reuse ;  /* 0x0000000413737c23 */ /* 0x100fe20008010879 */
[C---:B------:R-:W-:Y:S01]  /*91f0*/  HMMA.16816.F32 R12, R96.reuse, R94, R12 ;  /* 0x0000005e600c723c */ /* 0x040fe2000000180c */
[----:B------:R-:W3:Y:S02]  /*9200*/  LDSM.16.MT88.4 R92, [R142+0x8800] ;  /* 0x008800008e5c783b */ /* 0x000ee40000004200 */
[----:B------:R-:W-:Y:S03]  /*9210*/  FMUL.FTZ R19, R3, R87 ;  /* 0x0000005703137220 */ /* 0x000fe60000410000 */
[C---:B-1----:R-:W-:Y:S02]  /*9220*/  HMMA.16816.F32 R80, R96.reuse, R104, R80 ;  /* 0x000000686050723c */ /* 0x042fe40000001850 */
[----:B------:R-:W1:Y:S03]  /*9230*/  MUFU.EX2 R111, R111 ;  /* 0x0000006f006f7308 */ /* 0x000e660000000800 */
[----:B--2---:R-:W-:Y:S01]  /*9240*/  F2FP.F16.F32.PACK_AB R84, R109, R112 ;  /* 0x000000706d54723e */ /* 0x004fe200000000ff */
[----:B------:R-:W-:Y:S01]  /*9250*/  HMMA.16816.F32 R16, R96, R106, R16 ;  /* 0x0000006a6010723c */ /* 0x000fe20000001810 */
[----:B------:R-:W2:Y:S05]  /*9260*/  LDSM.16.MT88.4 R96, [R141+0x8800] ;  /* 0x008800008d60783b */ /* 0x000eaa0000004200 */
[----:B------:R-:W5:Y:S01]  /*9270*/  MUFU.EX2 R110, R110 ;  /* 0x0000006e006e7308 */ /* 0x000f620000000800 */
[----:B------:R-:W-:Y:S01]  /*9280*/  FFMA.FTZ R104, R23, UR4, -R121 ;  /* 0x0000000417687c23 */ /* 0x000fe20008010879 */
[----:B------:R-:W-:Y:S03]  /*9290*/  F2FP.F16.F32.PACK_AB R23, R126, R125 ;  /* 0x0000007d7e17723e */ /* 0x000fe600000000ff */
[--C-:B------:R-:W-:Y:S01]  /*92a0*/  FFMA.FTZ R106, R20, UR4, -R122.reuse ;  /* 0x00000004146a7c23 */ /* 0x100fe2000801087a */
[--C-:B------:R-:W-:Y:S04]  /*92b0*/  FFMA.FTZ R107, R21, UR4, -R122.reuse ;  /* 0x00000004156b7c23 */ /* 0x100fe8000801087a */
[----:B------:R-:W-:Y:S01]  /*92c0*/  MUFU.EX2 R114, R114 ;  /* 0x0000007200727308 */ /* 0x000fe20000000800 */
[----:B-1----:R-:W-:Y:S01]  /*92d0*/  F2FP.F16.F32.PACK_AB R85, R111, R108 ;  /* 0x0000006c6f55723e */ /* 0x002fe200000000ff */
[----:B------:R-:W-:Y:S01]  /*92e0*/  FFMA.FTZ R122, R33, UR4, -R122 ;  /* 0x00000004217a7c23 */ /* 0x000fe2000801087a */
[----:B------:R-:W-:Y:S04]  /*92f0*/  FADD.FTZ R108, R108, R117 ;  /* 0x000000756c6c7221 */ /* 0x000fe80000010000 */
[----:B------:R-:W-:Y:S03]  /*9300*/  FADD.FTZ R111, R111, R108 ;  /* 0x0000006c6f6f7221 */ /* 0x000fe60000010000 */
[----:B------:R-:W1:Y:S01]  /*9310*/  MUFU.EX2 R105, R115 ;  /* 0x0000007300697308 */ /* 0x000e620000000800 */
[----:B-----5:R-:W-:Y:S09]  /*9320*/  F2FP.F16.F32.PACK_AB R86, R113, R110 ;  /* 0x0000006e7156723e */ /* 0x020ff200000000ff */
[----:B------:R-:W-:Y:S10]  /*9330*/  MUFU.EX2 R106, R106 ;  /* 0x0000006a006a7308 */ /* 0x000ff40000000800 */
[----:B------:R-:W5:Y:S01]  /*9340*/  MUFU.EX2 R107, R107 ;  /* 0x0000006b006b7308 */ /* 0x000f620000000800 */
[----:B-1----:R-:W-:Y:S01]  /*9350*/  F2FP.F16.F32.PACK_AB R87, R105, R114 ;  /* 0x000000726957723e */ /* 0x002fe200000000ff */
[--C-:B------:R-:W-:Y:S01]  /*9360*/  FFMA.FTZ R115, R22, UR4, -R121.reuse ;  /* 0x0000000416737c23 */ /* 0x100fe20008010879 */
[----:B------:R-:W-:Y:S01]  /*9370*/  F2FP.F16.F32.PACK_AB R22, R124, R123 ;  /* 0x0000007b7c16723e */ /* 0x000fe200000000ff */
[----:B------:R-:W-:Y:S04]  /*9380*/  FFMA.FTZ R121, R35, UR4, -R121 ;  /* 0x0000000423797c23 */ /* 0x000fe80008010879 */
[C---:B----4-:R-:W-:Y:S02]  /*9390*/  HMMA.16816.F32 R4, R84.reuse, R88, R4 ;  /* 0x000000585404723c */ /* 0x050fe40000001804 */
[----:B------:R-:W-:Y:S04]  /*93a0*/  MUFU.EX2 R115, R115 ;  /* 0x0000007300737308 */ /* 0x000fe80000000800 */
[C---:B------:R-:W-:Y:S01]  /*93b0*/  HMMA.16816.F32 R8, R84.reuse, R90, R8 ;  /* 0x0000005a5408723c */ /* 0x040fe20000001808 */
[----:B------:R-:W1:Y:S05]  /*93c0*/  LDSM.16.MT88.4 R88, [R140+0x8800] ;  /* 0x008800008c58783b */ /* 0x000e6a0000004200 */
[----:B------:R-:W4:Y:S01]  /*93d0*/  MUFU.EX2 R104, R104 ;  /* 0x0000006800687308 */ /* 0x000f220000000800 */
[----:B-----5:R-:W-:Y:S01]  /*93e0*/  F2FP.F16.F32.PACK_AB R20, R107, R106 ;  /* 0x0000006a6b14723e */ /* 0x020fe200000000ff */
[C---:B---3--:R-:W-:Y:S08]  /*93f0*/  HMMA.16816.F32 R36, R84.reuse, R92, R36 ;  /* 0x0000005c5424723c */ /* 0x048ff00000001824 */
[----:B------:R-:W3:Y:S01]  /*9400*/  MUFU.EX2 R33, R122 ;  /* 0x0000007a00217308 */ /* 0x000ee20000000800 */
[C---:B------:R-:W-:Y:S01]  /*9410*/  HMMA.16816.F32 R40, R84.reuse, R94, R40 ;  /* 0x0000005e5428723c */ /* 0x040fe20000001828 */
[----:B------:R-:W5:Y:S05]  /*9420*/  LDSM.16.MT88.4 R92, [R144+0xa800] ;  /* 0x00a80000905c783b */ /* 0x000f6a0000004200 */
[C---:B--2---:R-:W-:Y:S03]  /*9430*/  HMMA.16816.F32 R44, R84.reuse, R96, R44 ;  /* 0x00000060542c723c */ /* 0x044fe6000000182c */
[----:B------:R-:W-:Y:S02]  /*9440*/  MUFU.EX2 R34, R34 ;  /* 0x0000002200227308 */ /* 0x000fe40000000800 */
[----:B----4-:R-:W-:Y:S01]  /*9450*/  F2FP.F16.F32.PACK_AB R21, R104, R115 ;  /* 0x000000736815723e */ /* 0x010fe200000000ff */
[C---:B------:R-:W-:Y:S01]  /*9460*/  HMMA.16816.F32 R48, R84.reuse, R98, R48 ;  /* 0x000000625430723c */ /* 0x040fe20000001830 */
[----:B------:R-:W2:Y:S06]  /*9470*/  LDSM.16.MT88.4 R96, [R142+0xa800] ;  /* 0x00a800008e60783b */ /* 0x000eac0000004200 */
[----:B------:R-:W4:Y:S01]  /*9480*/  MUFU.EX2 R121, R121 ;  /* 0x0000007900797308 */ /* 0x000f220000000800 */
[C---:B-1----:R-:W-:Y:S06]  /*9490*/  HMMA.16816.F32 R52, R84.reuse, R88, R52 ;  /* 0x000000585434723c */ /* 0x042fec0000001834 */
[C---:B------:R-:W-:Y:S01]  /*94a0*/  HMMA.16816.F32 R56, R84.reuse, R90, R56 ;  /* 0x0000005a5438723c */ /* 0x040fe20000001838 */
[----:B------:R-:W1:Y:S05]  /*94b0*/  LDSM.16.MT88.4 R88, [R141+0xa800] ;  /* 0x00a800008d58783b */ /* 0x000e6a0000004200 */
[C---:B-----5:R-:W-:Y:S06]  /*94c0*/  HMMA.16816.F32 R60, R84.reuse, R92, R60 ;  /* 0x0000005c543c723c */ /* 0x060fec000000183c */
[C---:B------:R-:W-:Y:S01]  /*94d0*/  HMMA.16816.F32 R64, R84.reuse, R94, R64 ;  /* 0x0000005e5440723c */ /* 0x040fe20000001840 */
[----:B------:R-:W5:Y:S05]  /*94e0*/  LDSM.16.MT88.4 R92, [R140+0xa800] ;  /* 0x00a800008c5c783b */ /* 0x000f6a0000004200 */
[C---:B--2---:R-:W-:Y:S06]  /*94f0*/  HMMA.16816.F32 R68, R84.reuse, R96, R68 ;  /* 0x000000605444723c */ /* 0x044fec0000001844 */
[C---:B------:R-:W-:Y:S01]  /*9500*/  HMMA.16816.F32 R72, R84.reuse, R98, R72 ;  /* 0x000000625448723c */ /* 0x040fe20000001848 */
[----:B------:R-:W2:Y:S05]  /*9510*/  LDSM.16.MT88.4 R96, [R144+0x9000] ;  /* 0x009000009060783b */ /* 0x000eaa0000004200 */
[C---:B-1----:R-:W-:Y:S06]  /*9520*/  HMMA.16816.F32 R76, R84.reuse, R88, R76 ;  /* 0x00000058544c723c */ /* 0x042fec000000184c */
[C---:B------:R-:W-:Y:S01]  /*9530*/  HMMA.16816.F32 R12, R84.reuse, R90, R12 ;  /* 0x0000005a540c723c */ /* 0x040fe2000000180c */
[----:B------:R-:W-:Y:S05]  /*9540*/  LDSM.16.MT88.4 R88, [R140+0x9000] ;  /* 0x009000008c58783b */ /* 0x000fea0000004200 */
[C---:B-----5:R-:W-:Y:S06]  /*9550*/  HMMA.16816.F32 R80, R84.reuse, R92, R80 ;  /* 0x0000005c5450723c */ /* 0x060fec0000001850 */
[----:B------:R-:W-:Y:S01]  /*9560*/  HMMA.16816.F32 R16, R84, R94, R16 ;  /* 0x0000005e5410723c */ /* 0x000fe20000001810 */
[----:B------:R-:W1:Y:S05]  /*9570*/  LDSM.16.MT88.4 R84, [R141+0x9000] ;  /* 0x009000008d54783b */ /* 0x000e6a0000004200 */
[C---:B--2---:R-:W-:Y:S03]  /*9580*/  HMMA.16816.F32 R4, R20.reuse, R96, R4 ;  /* 0x000000601404723c */ /* 0x044fe60000001804 */
[----:B------:R-:W-:Y:S03]  /*9590*/  LDSM.16.MT88.4 R92, [R144+0x9800] ;  /* 0x00980000905c783b */ /* 0x000fe60000004200 */
[C---:B------:R-:W-:Y:S06]  /*95a0*/  HMMA.16816.F32 R8, R20.reuse, R98, R8 ;  /* 0x000000621408723c */ /* 0x040fec0000001808 */
[C---:B------:R-:W-:Y:S06]  /*95b0*/  HMMA.16816.F32 R36, R20.reuse, R24, R36 ;  /* 0x000000181424723c */ /* 0x040fec0000001824 */
[C---:B------:R-:W-:Y:S01]  /*95c0*/  HMMA.16816.F32 R40, R20.reuse, R26, R40 ;  /* 0x0000001a1428723c */ /* 0x040fe20000001828 */
[----:B------:R-:W2:Y:S05]  /*95d0*/  LDSM.16.MT88.4 R24, [R144+0xb000] ;  /* 0x00b000009018783b */ /* 0x000eaa0000004200 */
        /* <DEDUP_REMOVED lines=9> */
[C---:B-1----:R-:W-:Y:S06]  /*9670*/  HMMA.16816.F32 R68, R20.reuse, R84, R68 ;  /* 0x000000541444723c */ /* 0x042fec0000001844 */
[C---:B------:R-:W-:Y:S05]  /*9680*/  HMMA.16816.F32 R72, R20.reuse, R86, R72 ;  /* 0x000000561448723c */ /* 0x040fea0000001848 */
[----:B------:R-:W-:Y:S01]  /*9690*/  F2FP.F16.F32.PACK_AB R84, R128, R127 ;  /* 0x0000007f8054723e */ /* 0x000fe200000000ff */
[C---:B-----5:R-:W-:Y:S05]  /*96a0*/  HMMA.16816.F32 R76, R20.reuse, R88, R76 ;  /* 0x00000058144c723c */ /* 0x060fea000000184c */
[----:B------:R-:W-:Y:S01]  /*96b0*/  F2FP.F16.F32.PACK_AB R85, R130, R129 ;  /* 0x000000818255723e */ /* 0x000fe200000000ff */
[C---:B------:R-:W-:Y:S01]  /*96c0*/  HMMA.16816.F32 R12, R20.reuse, R90, R12 ;  /* 0x0000005a140c723c */ /* 0x040fe2000000180c */
[----:B------:R-:W-:Y:S04]  /*96d0*/  LDSM.16.MT88.4 R88, [R141+0xb800] ;  /* 0x00b800008d58783b */ /* 0x000fe80000004200 */
[----:B---3--:R-:W-:Y:S01]  /*96e0*/  F2FP.F16.F32.PACK_AB R86, R33, R32 ;  /* 0x000000202156723e */ /* 0x008fe200000000ff */
[C---:B--2---:R-:W-:Y:S05]  /*96f0*/  HMMA.16816.F32 R80, R20.reuse, R24, R80 ;  /* 0x000000181450723c */ /* 0x044fea0000001850 */
[----:B----4-:R-:W-:Y:S01]  /*9700*/  F2FP.F16.F32.PACK_AB R87, R121, R34 ;  /* 0x000000227957723e */ /* 0x010fe200000000ff */
[----:B------:R-:W-:Y:S01]  /*9710*/  HMMA.16816.F32 R16, R20, R26, R16 ;  /* 0x0000001a1410723c */ /* 0x000fe20000001810 */
[----:B------:R-:W1:Y:S05]  /*9720*/  LDSM.16.MT88.4 R20, [R141+0x9800] ;  /* 0x009800008d14783b */ /* 0x000e6a0000004200 */
[C---:B------:R-:W-:Y:S03]  /*9730*/  HMMA.16816.F32 R96, R84.reuse, R92, R4 ;  /* 0x0000005c5460723c */ /* 0x040fe60000001804 */
[----:B------:R-:W2:Y:S03]  /*9740*/  LDSM.16.MT88.4 R4, [R140+0x9800] ;  /* 0x009800008c04783b */ /* 0x000ea60000004200 */
[C---:B------:R-:W-:Y:S05]  /*9750*/  HMMA.16816.F32 R92, R84.reuse, R94, R8 ;  /* 0x0000005e545c723c */ /* 0x040fea0000001808 */
[----:B------:R-:W3:Y:S01]  /*9760*/  LDSM.16.MT88.4 R8, [R144+0xb800] ;  /* 0x00b800009008783b */ /* 0x000ee20000004200 */
[C---:B------:R-:W-:Y:S06]  /*9770*/  HMMA.16816.F32 R36, R84.reuse, R28, R36 ;  /* 0x0000001c5424723c */ /* 0x040fec0000001824 */
[C---:B------:R-:W-:Y:S01]  /*9780*/  HMMA.16816.F32 R40, R84.reuse, R30, R40 ;  /* 0x0000001e5428723c */ /* 0x040fe20000001828 */
[----:B------:R-:W4:Y:S05]  /*9790*/  LDSM.16.MT88.4 R24, [R142+0xb800] ;  /* 0x00b800008e18783b */ /* 0x000f2a0000004200 */
[C---:B-1----:R-:W-:Y:S06]  /*97a0*/  HMMA.16816.F32 R44, R84.reuse, R20, R44 ;  /* 0x00000014542c723c */ /* 0x042fec000000182c */
[C---:B------:R-:W-:Y:S05]  /*97b0*/  HMMA.16816.F32 R48, R84.reuse, R22, R48 ;  /* 0x000000165430723c */ /* 0x040fea0000001830 */
[----:B------:R-:W-:Y:S01]  /*97c0*/  FADD.FTZ R20, R101, R119 ;  /* 0x0000007765147221 */ /* 0x000fe20000010000 */
[C---:B--2---:R-:W-:Y:S05]  /*97d0*/  HMMA.16816.F32 R52, R84.reuse, R4, R52 ;  /* 0x000000045434723c */ /* 0x044fea0000001834 */
[----:B------:R-:W-:Y:S01]  /*97e0*/  MOV R101, R2 ;  /* 0x0000000200657202 */ /* 0x000fe20000000f00 */
[C---:B------:R-:W-:Y:S01]  /*97f0*/  HMMA.16816.F32 R56, R84.reuse, R6, R56 ;  /* 0x000000065438723c */ /* 0x040fe20000001838 */
[----:B------:R-:W1:Y:S04]  /*9800*/  LDSM.16.MT88.4 R4, [R140+0xb800] ;  /* 0x00b800008c04783b */ /* 0x000e680000004200 */
[----:B------:R-:W-:Y:S01]  /*9810*/  FADD.FTZ R3, R103, R20 ;  /* 0x0000001467037221 */ /* 0x000fe20000010000 */
[C---:B---3--:R-:W-:Y:S05]  /*9820*/  HMMA.16816.F32 R60, R84.reuse, R8, R60 ;  /* 0x00000008543c723c */ /* 0x048fea000000183c */
[----:B------:R-:W-:Y:S01]  /*9830*/  FADD.FTZ R3, R116, R3 ;  /* 0x0000000374037221 */ /* 0x000fe20000010000 */
[C---:B------:R-:W-:Y:S05]  /*9840*/  HMMA.16816.F32 R64, R84.reuse, R10, R64 ;  /* 0x0000000a5440723c */ /* 0x040fea0000001840 */
[----:B------:R-:W-:Y:S01]  /*9850*/  FADD.FTZ R112, R112, R3 ;  /* 0x0000000370707221 */ /* 0x000fe20000010000 */
[C---:B----4-:R-:W-:Y:S05]  /*9860*/  HMMA.16816.F32 R68, R84.reuse, R24, R68 ;  /* 0x000000185444723c */ /* 0x050fea0000001844 */
[----:B------:R-:W-:Y:S01]  /*9870*/  FADD.FTZ R109, R109, R112 ;  /* 0x000000706d6d7221 */ /* 0x000fe20000010000 */
[C---:B------:R-:W-:Y:S05]  /*9880*/  HMMA.16816.F32 R72, R84.reuse, R26, R72 ;  /* 0x0000001a5448723c */ /* 0x040fea0000001848 */
[----:B------:R-:W-:Y:S01]  /*9890*/  FADD.FTZ R110, R110, R109 ;  /* 0x0000006d6e6e7221 */ /* 0x000fe20000010000 */
[C---:B------:R-:W-:Y:S05]  /*98a0*/  HMMA.16816.F32 R76, R84.reuse, R88, R76 ;  /* 0x00000058544c723c */ /* 0x040fea000000184c */
[----:B------:R-:W-:Y:S01]  /*98b0*/  FADD.FTZ R8, R114, R111 ;  /* 0x0000006f72087221 */ /* 0x000fe20000010000 */
[----:B------:R-:W-:Y:S01]  /*98c0*/  FADD.FTZ R113, R113, R110 ;  /* 0x0000006e71717221 */ /* 0x000fe20000010000 */
[C---:B------:R-:W-:Y:S04]  /*98d0*/  HMMA.16816.F32 R88, R84.reuse, R90, R12 ;  /* 0x0000005a5458723c */ /* 0x040fe8000000180c */
[----:B------:R-:W-:Y:S01]  /*98e0*/  FADD.FTZ R8, R105, R8 ;  /* 0x0000000869087221 */ /* 0x000fe20000010000 */
[----:B------:R-:W-:Y:S01]  /*98f0*/  FADD.FTZ R106, R106, R113 ;  /* 0x000000716a6a7221 */ /* 0x000fe20000010000 */
[C---:B-1----:R-:W-:Y:S05]  /*9900*/  HMMA.16816.F32 R80, R84.reuse, R4, R80 ;  /* 0x000000045450723c */ /* 0x042fea0000001850 */
[----:B------:R-:W-:Y:S01]  /*9910*/  FADD.FTZ R115, R115, R8 ;  /* 0x0000000873737221 */ /* 0x000fe20000010000 */
[----:B------:R-:W-:Y:S01]  /*9920*/  FADD.FTZ R8, R107, R106 ;  /* 0x0000006a6b087221 */ /* 0x000fe20000010000 */
[----:B------:R-:W-:Y:S04]  /*9930*/  HMMA.16816.F32 R84, R84, R6, R16 ;  /* 0x000000065454723c */ /* 0x000fe80000001810 */
[----:B------:R-:W-:Y:S01]  /*9940*/  FADD.FTZ R104, R104, R115 ;  /* 0x0000007368687221 */ /* 0x000fe20000010000 */
[----:B------:R-:W-:Y:S01]  /*9950*/  FADD.FTZ R123, R123, R8 ;  /* 0x000000087b7b7221 */ /* 0x000fe20000010000 */
[----:B------:R-:W-:Y:S02]  /*9960*/  MOV R3, R0 ;  /* 0x0000000000037202 */ /* 0x000fe40000000f00 */
        /* <DEDUP_REMOVED lines=10> */
[----:B------:R-:W-:Y:S01]  /*9a10*/  FADD.FTZ R184, R121, R34 ;  /* 0x0000002279b87221 */ /* 0x000fe20000010000 */
[----:B------:R-:W-:Y:S06]  /*9a20*/  @P4 BRA `(.L_x_726) ;  /* 0xffffffe000044947 */ /* 0x000fec000383ffff */
.L_x_725:
        /* <DEDUP_REMOVED lines=9> */
[----:B-1----:R-:W-:Y:S01]  /*9ac0*/  FADD.FTZ R4, R4, R181 ;  /* 0x000000b504047221 */ /* 0x002fe20000010000 */
[----:B--2---:R-:W-:Y:S01]  /*9ad0*/  ULEA UR4, UR4, UR5, 0x18 ;  /* 0x0000000504047291 */ /* 0x004fe2000f8ec03f */
[----:B---3--:R-:W-:-:S03]  /*9ae0*/  FADD.FTZ R8, R5, R184 ;  /* 0x000000b805087221 */ /* 0x008fc60000010000 */
[----:B------:R-:W1:Y:S04]  /*9af0*/  SHFL.BFLY PT, R7, R4, 0x1, 0x1f ;  /* 0x0c201f0004077f89 */ /* 0x000e6800000e0000 */
[----:B------:R-:W2:Y:S01]  /*9b00*/  SHFL.BFLY PT, R5, R8, 0x1, 0x1f ;  /* 0x0c201f0008057f89 */ /* 0x000ea200000e0000 */
[----:B----4-:R-:W-:-:S04]  /*9b10*/  SHF.R.S32.HI R6, RZ, 0x1f, R3 ;  /* 0x0000001fff067819 */ /* 0x010fc80000011403 */
[----:B------:R-:W-:-:S04]  /*9b20*/  LEA.HI R9, R6, R3, RZ, 0x2 ;  /* 0x0000000306097211 */ /* 0x000fc800078f10ff */
[----:B------:R-:W-:-:S04]  /*9b30*/  LOP3.LUT R12, R9, 0x3ffffffc, RZ, 0xc0, !PT ;  /* 0x3ffffffc090c7812 */ /* 0x000fc800078ec0ff */
[-C--:B------:R-:W-:Y:S01]  /*9b40*/  IADD3 R13, -R12, R3.reuse, RZ ;  /* 0x000000030c0d7210 */ /* 0x080fe20007ffe1ff */
[----:B-1----:R-:W-:Y:S01]  /*9b50*/  FADD.FTZ R7, R4, R7 ;  /* 0x0000000704077221 */ /* 0x002fe20000010000 */
[----:B------:R-:W-:Y:S01]  /*9b60*/  LEA.HI R4, R6, R3, RZ, 0x5 ;  /* 0x0000000306047211 */ /* 0x000fe200078f28ff */
[----:B--2---:R-:W-:-:S03]  /*9b70*/  FADD.FTZ R5, R8, R5 ;  /* 0x0000000508057221 */ /* 0x004fc60000010000 */
[----:B------:R-:W-:Y:S02]  /*9b80*/  FSETP.NE.FTZ.AND P4, PT, R7, RZ, PT ;  /* 0x000000ff0700720b */ /* 0x000fe40003f95000 */
[----:B------:R-:W-:Y:S02]  /*9b90*/  SHF.R.S32.HI R8, RZ, 0x5, R4 ;  /* 0x00000005ff087819 */ /* 0x000fe40000011404 */
[----:B------:R-:W-:Y:S02]  /*9ba0*/  FSETP.NE.FTZ.AND P3, PT, R5, RZ, PT ;  /* 0x000000ff0500720b */ /* 0x000fe40003f75000 */
[----:B------:R-:W-:-:S07]  /*9bb0*/  LEA R8, R8, R13, 0x9 ;  /* 0x0000000d08087211 */ /* 0x000fce00078e48ff */
        /* <DEDUP_REMOVED lines=39> */
[----:B------:R-:W-:Y:S01]  /*9e30*/  FMUL.FTZ R94, R11, R94 ;  /* 0x0000005e0b5e7220 */ /* 0x000fe20000410000 */
[----:B------:R-:W-:Y:S01]  /*9e40*/  LEA.HI R9, R9, R10, RZ, 0x3 ;  /* 0x0000000a09097211 */ /* 0x000fe200078f18ff */
[C---:B------:R-:W-:Y:S01]  /*9e50*/  FMUL.FTZ R39, R11.reuse, R39 ;  /* 0x000000270b277220 */ /* 0x040fe20000410000 */
[C---:B------:R-:W-:Y:S01]  /*9e60*/  FMUL.FTZ R38, R11.reuse, R38 ;  /* 0x000000260b267220 */ /* 0x040fe20000410000 */
[----:B------:R-:W-:Y:S01]  /*9e70*/  FMUL.FTZ R43, R11, R43 ;  /* 0x0000002b0b2b7220 */ /* 0x000fe20000410000 */
        /* <DEDUP_REMOVED lines=26> */
[----:B------:R-:W-:-:S02]  /*a020*/  IADD3 R9, R10, -R9, RZ ;  /* 0x800000090a097210 */ /* 0x000fc40007ffe0ff */
[----:B------:R-:W1:Y:S01]  /*a030*/  @P0 LDC.64 R10, c[0x0][0x298] ;  /* 0x0000a600ff0a0b82 */ /* 0x000e620000000a00 */
[----:B------:R-:W-:Y:S02]  /*a040*/  F2FP.F16.F32.PACK_AB R96, R97, R96 ;  /* 0x000000606160723e */ /* 0x000fe400000000ff */
[C---:B------:R-:W-:Y:S02]  /*a050*/  SHF.L.U32 R12, R9.reuse, 0x6, RZ ;  /* 0x00000006090c7819 */ /* 0x040fe400000006ff */
[----:B------:R-:W-:Y:S02]  /*a060*/  R2P PR, R9, 0x6 ;  /* 0x0000000609007804 */ /* 0x000fe40000000000 */
[----:B------:R-:W-:Y:S02]  /*a070*/  LOP3.LUT R12, R12, 0x1c0, RZ, 0xc0, !PT ;  /* 0x000001c00c0c7812 */ /* 0x000fe400078ec0ff */
[----:B------:R-:W-:Y:S02]  /*a080*/  F2FP.F16.F32.PACK_AB R98, R99, R98 ;  /* 0x000000626362723e */ /* 0x000fe400000000ff */
[----:B------:R-:W-:-:S02]  /*a090*/  LEA.HI R13, R12, R12, RZ, 0x1d ;  /* 0x0000000c0c0d7211 */ /* 0x000fc400078fe8ff */
[----:B------:R-:W-:Y:S02]  /*a0a0*/  MOV R12, 0x40 ;  /* 0x00000040000c7802 */ /* 0x000fe40000000f00 */
[----:B------:R-:W-:Y:S02]  /*a0b0*/  LEA R8, R8, R13, 0x1 ;  /* 0x0000000d08087211 */ /* 0x000fe400078e08ff */
[----:B------:R-:W-:Y:S02]  /*a0c0*/  F2FP.F16.F32.PACK_AB R92, R93, R92 ;  /* 0x0000005c5d5c723e */ /* 0x000fe400000000ff */
[----:B------:R-:W-:Y:S02]  /*a0d0*/  LEA R15, R8, UR4, 0x1 ;  /* 0x00000004080f7c11 */ /* 0x000fe4000f8e08ff */
[----:B------:R-:W-:Y:S02]  /*a0e0*/  F2FP.F16.F32.PACK_AB R94, R95, R94 ;  /* 0x0000005e5f5e723e */ /* 0x000fe400000000ff */
[----:B------:R-:W-:Y:S01]  /*a0f0*/  F2FP.F16.F32.PACK_AB R36, R37, R36 ;  /* 0x000000242524723e */ /* 0x000fe200000000ff */
[----:B-1----:R-:W-:Y:S01]  /*a100*/  @P0 IMAD.WIDE.U32 R16, R166, R10, RZ ;  /* 0x0000000aa6100225 */ /* 0x002fe200078e00ff */
[----:B------:R-:W-:-:S02]  /*a110*/  F2FP.F16.F32.PACK_AB R38, R39, R38 ;  /* 0x000000262726723e */ /* 0x000fc400000000ff */
[----:B------:R-:W-:Y:S01]  /*a120*/  F2FP.F16.F32.PACK_AB R40, R41, R40 ;  /* 0x000000282928723e */ /* 0x000fe200000000ff */
[----:B------:R-:W-:Y:S01]  /*a130*/  @P0 IMAD R11, R166, R11, R17 ;  /* 0x0000000ba60b0224 */ /* 0x000fe200078e0211 */
        /* <DEDUP_REMOVED lines=14> */
[----:B------:R-:W-:Y:S02]  /*a220*/  @P0 MOV R10, R16 ;  /* 0x00000010000a0202 */ /* 0x000fe40000000f00 */
[----:B------:R-:W-:Y:S02]  /*a230*/  SEL R14, R14, 0xffffffe0, !P1 ;  /* 0xffffffe00e0e7807 */ /* 0x000fe40004800000 */
[----:B------:R-:W-:Y:S01]  /*a240*/  SEL R12, R12, 0xffffffc0, !P2 ;  /* 0xffffffc00c0c7807 */ /* 0x000fe20005000000 */
[----:B------:R-:W-:Y:S06]  /*a250*/  @P0 BRA `(.L_x_729) ;  /* 0x0000000000200947 */ /* 0x000fec0003800000 */
[----:B------:R-:W1:Y:S01]  /*a260*/  S2R R8, SR_CTAID.Y ;  /* 0x0000000000087919 */ /* 0x000e620000002600 */
[----:B------:R-:W2:Y:S01]  /*a270*/  LDC.64 R10, c[0x0][0x290] ;  /* 0x0000a400ff0a7b82 */ /* 0x000ea20000000a00 */
[----:B-1----:R-:W-:Y:S01]  /*a280*/  SHF.R.S32.HI R13, RZ, 0x1f, R8 ;  /* 0x0000001fff0d7819 */ /* 0x002fe20000011408 */
[----:B--2---:R-:W-:-:S04]  /*a290*/  IMAD.WIDE.U32 R16, R8, R10, RZ ;  /* 0x0000000a08107225 */ /* 0x004fc800078e00ff */
[----:B------:R-:W-:Y:S01]  /*a2a0*/  IMAD R13, R13, R10, RZ ;  /* 0x0000000a0d0d7224 */ /* 0x000fe200078e02ff */
[----:B------:R-:W-:-:S03]  /*a2b0*/  MOV R10, R16 ;  /* 0x00000010000a7202 */ /* 0x000fc60000000f00 */
[----:B------:R-:W-:-:S05]  /*a2c0*/  IMAD R11, R8, R11, R13 ;  /* 0x0000000b080b7224 */ /* 0x000fca00078e020d */
[----:B------:R-:W-:-:S07]  /*a2d0*/  IADD3 R11, R17, R11, RZ ;  /* 0x0000000b110b7210 */ /* 0x000fce0007ffe0ff */
.L_x_729:
[----:B------:R-:W-:Y:S01]  /*a2e0*/  ULDC.U8 UR4, c[0x0][0x3d8] ;  /* 0x0000f60000047ab9 */ /* 0x000fe20000000000 */
[----:B------:R-:W-:Y:S02]  /*a2f0*/  LOP3.LUT R9, R9, 0x1, RZ, 0xc0, !PT ;  /* 0x0000000109097812 */ /* 0x000fe400078ec0ff */
[----:B------:R-:W-:Y:S02]  /*a300*/  CS2R R16, SRZ ;  /* 0x0000000000107805 */ /* 0x000fe4000001ff00 */
[----:B------:R-:W-:Y:S01]  /*a310*/  ISETP.NE.AND P1, PT, RZ, UR4, PT ;  /* 0x00000004ff007c0c */ /* 0x000fe2000bf25270 */
[----:B------:R-:W-:Y:S01]  /*a320*/  ULDC.U8 UR4, c[0x0][0x3d9] ;  /* 0x0000f64000047ab9 */ /* 0x000fe20000000000 */
[----:B------:R-:W-:Y:S02]  /*a330*/  F2FP.F16.F32.PACK_AB R70, R71, R70 ;  /* 0x000000464746723e */ /* 0x000fe400000000ff */
[----:B------:R-:W-:Y:S02]  /*a340*/  ISETP.NE.OR P6, PT, RZ, UR4, !P1 ;  /* 0x00000004ff007c0c */ /* 0x000fe4000cfc5670 */
[----:B------:R-:W-:-:S02]  /*a350*/  F2FP.F16.F32.PACK_AB R72, R73, R72 ;  /* 0x000000484948723e */ /* 0x000fc400000000ff */
[----:B------:R-:W-:Y:S02]  /*a360*/  ISETP.NE.U32.AND P2, PT, R9, 0x1, PT ;  /* 0x000000010900780c */ /* 0x000fe40003f45070 */
[----:B------:R-:W-:Y:S02]  /*a370*/  F2FP.F16.F32.PACK_AB R74, R75, R74 ;  /* 0x0000004a4b4a723e */ /* 0x000fe400000000ff */
[----:B------:R-:W-:Y:S02]  /*a380*/  F2FP.F16.F32.PACK_AB R76, R77, R76 ;  /* 0x0000004c4d4c723e */ /* 0x000fe400000000ff */
[----:B------:R-:W-:Y:S02]  /*a390*/  F2FP.F16.F32.PACK_AB R78, R79, R78 ;  /* 0x0000004e4f4e723e */ /* 0x000fe400000000ff */
[----:B------:R-:W-:Y:S02]  /*a3a0*/  F2FP.F16.F32.PACK_AB R88, R89, R88 ;  /* 0x000000585958723e */ /* 0x000fe400000000ff */
[----:B------:R-:W-:-:S02]  /*a3b0*/  F2FP.F16.F32.PACK_AB R90, R91, R90 ;  /* 0x0000005a5b5a723e */ /* 0x000fc400000000ff */
        /* <DEDUP_REMOVED lines=9> */
.L_x_730:
[----:B------:R-:W-:Y:S01]  /*a450*/  ISETP.NE.AND P0, PT, RZ, UR4, PT ;  /* 0x00000004ff007c0c */ /* 0x000fe2000bf05270 */
[C---:B------:R-:W-:Y:S01]  /*a460*/  VIADD R9, R15.reuse, 0xfffffff0 ;  /* 0xfffffff00f097836 */ /* 0x040fe20000000000 */
[C---:B------:R-:W-:Y:S01]  /*a470*/  IADD3 R23, R15.reuse, R14, RZ ;  /* 0x0000000e0f177210 */ /* 0x040fe20007ffe0ff */
[C---:B------:R-:W-:Y:S01]  /*a480*/  @P2 VIADD R9, R15.reuse, 0x10 ;  /* 0x000000100f092836 */ /* 0x040fe20000000000 */
[----:B------:R-:W-:Y:S01]  /*a490*/  STS [R15], R96 ;  /* 0x000000600f007388 */ /* 0x000fe20000000800 */
[--C-:B------:R-:W-:Y:S01]  /*a4a0*/  IMAD.IADD R19, R15, 0x1, R12.reuse ;  /* 0x000000010f137824 */ /* 0x100fe200078e020c */
[----:B------:R-:W-:Y:S01]  /*a4b0*/  F2FP.F16.F32.PACK_AB R80, R81, R80 ;  /* 0x000000505150723e */ /* 0x000fe200000000ff */
[----:B------:R-:W-:Y:S01]  /*a4c0*/  IMAD.IADD R21, R14, 0x1, R9 ;  /* 0x000000010e157824 */ /* 0x000fe200078e0209 */
[----:B------:R-:W-:Y:S01]  /*a4d0*/  STS [R15+0x400], R98 ;  /* 0x000400620f007388 */ /* 0x000fe20000000800 */
[----:B------:R-:W-:Y:S01]  /*a4e0*/  IADD3 R27, R12, R9, RZ ;  /* 0x000000090c1b7210 */ /* 0x000fe20007ffe0ff */
[----:B------:R-:W-:Y:S01]  /*a4f0*/  IMAD.IADD R25, R23, 0x1, R12 ;  /* 0x0000000117197824 */ /* 0x000fe200078e020c */
[----:B------:R-:W-:Y:S01]  /*a500*/  F2FP.F16.F32.PACK_AB R82, R83, R82 ;  /* 0x000000525352723e */ /* 0x000fe200000000ff */
[----:B------:R-:W-:Y:S01]  /*a510*/  STS [R9], R92 ;  /* 0x0000005c09007388 */ /* 0x000fe20000000800 */
[----:B------:R-:W-:Y:S01]  /*a520*/  IADD3 R29, R21, R12, RZ ;  /* 0x0000000c151d7210 */ /* 0x000fe20007ffe0ff */
[----:B------:R-:W1:Y:S01]  /*a530*/  @!P0 LDC R8, c[0x0][0x2c4] ;  /* 0x0000b100ff088b82 */ /* 0x000e620000000800 */
[----:B------:R-:W-:Y:S01]  /*a540*/  F2FP.F16.F32.PACK_AB R84, R85, R84 ;  /* 0x000000545554723e */ /* 0x000fe200000000ff */
[----:B------:R-:W-:Y:S01]  /*a550*/  STS [R9+0x400], R94 ;  /* 0x0004005e09007388 */ /* 0x000fe20000000800 */
[----:B------:R-:W-:Y:S01]  /*a560*/  F2FP.F16.F32.PACK_AB R86, R87, R86 ;  /* 0x000000565756723e */ /* 0x000fe200000000ff */
[----:B------:R-:W2:Y:S01]  /*a570*/  @P4 MUFU.LG2 R7, R7 ;  /* 0x0000000700074308 */ /* 0x000ea20000000c00 */
[----:B------:R-:W-:Y:S01]  /*a580*/  PLOP3.LUT P2, PT, PT, PT, PT, 0x8, 0x0 ;  /* 0x000000000000781c */ /* 0x000fe20003f4e170 */
[----:B------:R-:W-:Y:S01]  /*a590*/  STS [R23], R36 ;  /* 0x0000002417007388 */ /* 0x000fe20000000800 */
[----:B------:R-:W-:Y:S01]  /*a5a0*/  @!P0 PLOP3.LUT P2, PT, P1, PT, PT, 0x80, 0x0 ;  /* 0x000000000000881c */ /* 0x000fe20000f4f070 */
[----:B------:R-:W3:Y:S01]  /*a5b0*/  @!P0 LDC R31, c[0x0][0x270] ;  /* 0x00009c00ff1f8b82 */ /* 0x000ee20000000800 */
[----:B------:R-:W-:Y:S01]  /*a5c0*/  LOP3.LUT R4, R4, 0xffffffe0, RZ, 0xc0, !PT ;  /* 0xffffffe004047812 */ /* 0x000fe200078ec0ff */
[----:B------:R-:W-:Y:S01]  /*a5d0*/  STS [R23+0x400], R38 ;  /* 0x0004002617007388 */ /* 0x000fe20000000800 */
[-C--:B------:R-:W-:Y:S01]  /*a5e0*/  LEA.HI R6, R6, R3.reuse, RZ, 0x3 ;  /* 0x0000000306067211 */ /* 0x080fe200078f18ff */
[----:B------:R-:W4:Y:S01]  /*a5f0*/  @P3 MUFU.LG2 R5, R5 ;  /* 0x0000000500053308 */ /* 0x000f220000000c00 */
[----:B------:R-:W-:Y:S01]  /*a600*/  IADD3 R4, -R4, R3, RZ ;  /* 0x0000000304047210 */ /* 0x000fe20007ffe1ff */
[----:B------:R-:W-:Y:S01]  /*a610*/  STS [R21], R40 ;  /* 0x0000002815007388 */ /* 0x000fe20000000800 */
[----:B------:R-:W-:Y:S01]  /*a620*/  BSSY B0, `(.L_x_731) ;  /* 0x000004e000007945 */ /* 0x000fe20003800000 */
[----:B------:R-:W5:Y:S01]  /*a630*/  @P0 LDC R33, c[0x0][0x2c0] ;  /* 0x0000b000ff210b82 */ /* 0x000f620000000800 */
[----:B------:R-:W-:Y:S01]  /*a640*/  IMAD R178, R178, 0x10, R179 ;  /* 0x00000010b2b27824 */ /* 0x000fe200078e02b3 */
[----:B------:R-:W-:Y:S04]  /*a650*/  STS [R21+0x400], R42 ;  /* 0x0004002a15007388 */ /* 0x000fe80000000800 */
[----:B------:R-:W-:Y:S02]  /*a660*/  STS [R19], R44 ;  /* 0x0000002c13007388 */ /* 0x000fe40000000800 */
[----:B-1----:R-:W1:Y:S01]  /*a670*/  @P2 LDC R8, c[0x0][0x2e4] ;  /* 0x0000b900ff082b82 */ /* 0x002e620000000800 */
[----:B------:R-:W-:Y:S01]  /*a680*/  LOP3.LUT P2, RZ, R4, 0x3, RZ, 0xc0, !PT ;  /* 0x0000000304ff7812 */ /* 0x000fe2000784c0ff */
[----:B------:R-:W-:Y:S04]  /*a690*/  STS [R19+0x400], R46 ;  /* 0x0004002e13007388 */ /* 0x000fe80000000800 */
[----:B------:R-:W-:Y:S02]  /*a6a0*/  STS [R27], R48 ;  /* 0x000000301b007388 */ /* 0x000fe40000000800 */
[----:B------:R-:W2:Y:S02]  /*a6b0*/  @P0 LDC.64 R12, c[0x0][0x2c0] ;  /* 0x0000b000ff0c0b82 */ /* 0x000ea40000000a00 */
[----:B------:R-:W-:Y:S04]  /*a6c0*/  STS [R27+0x400], R50 ;  /* 0x000400321b007388 */ /* 0x000fe80000000800 */
[----:B------:R-:W-:Y:S01]  /*a6d0*/  STS [R25], R52 ;  /* 0x0000003419007388 */ /* 0x000fe20000000800 */
[----:B------:R-:W-:-:S03]  /*a6e0*/  @!P0 MOV R33, 0x1 ;  /* 0x0000000100218802 */ /* 0x000fc60000000f00 */
[----:B------:R-:W-:Y:S04]  /*a6f0*/  STS [R25+0x400], R54 ;  /* 0x0004003619007388 */ /* 0x000fe80000000800 */
[----:B------:R-:W-:Y:S04]  /*a700*/  STS [R29], R56 ;  /* 0x000000381d007388 */ /* 0x000fe80000000800 */
[----:B------:R-:W-:Y:S04]  /*a710*/  STS [R29+0x400], R58 ;  /* 0x0004003a1d007388 */ /* 0x000fe80000000800 */
[----:B------:R-:W-:Y:S01]  /*a720*/  STS [R15+0x2000], R60 ;  /* 0x0020003c0f007388 */ /* 0x000fe20000000800 */
[----:B--2---:R-:W-:-:S02]  /*a730*/  @P0 IMAD R12, R13, R12, RZ ;  /* 0x0000000c0d0c0224 */ /* 0x004fc400078e02ff */
[----:B------:R-:W-:Y:S01]  /*a740*/  @P4 FMUL.FTZ R13, R7, 0.69314718246459960938 ;  /* 0x3f317218070d4820 */ /* 0x000fe20000410000 */
[----:B------:R-:W-:Y:S01]  /*a750*/  STS [R15+0x2400], R62 ;  /* 0x0024003e0f007388 */ /* 0x000fe20000000800 */
[----:B-1----:R-:W-:-:S03]  /*a760*/  @!P0 IMAD.MOV.U32 R12, RZ, RZ, R8 ;  /* 0x000000ffff0c8224 */ /* 0x002fc600078e0008 */
        /* <DEDUP_REMOVED lines=8> */
[----:B-1----:R-:W-:-:S02]  /*a7f0*/  @P0 IMAD.MOV.U32 R9, RZ, RZ, 0x1 ;  /* 0x00000001ff090424 */ /* 0x002fc400078e00ff */
[----:B---3--:R-:W-:Y:S01]  /*a800*/  @!P0 IMAD R9, R8, R31, RZ ;  /* 0x0000001f08098224 */ /* 0x008fe200078e02ff */
[----:B------:R-:W-:Y:S01]  /*a810*/  STS [R27+0x2000], R88 ;  /* 0x002000581b007388 */ /* 0x000fe20000000800 */
[----:B------:R-:W1:Y:S03]  /*a820*/  @P4 LDC R31, c[0x0][0x2e8] ;  /* 0x0000ba00ff1f4b82 */ /* 0x000e660000000800 */
[----:B------:R-:W-:Y:S04]  /*a830*/  STS [R27+0x2400], R90 ;  /* 0x0024005a1b007388 */ /* 0x000fe80000000800 */
[----:B------:R-:W-:Y:S04]  /*a840*/  STS [R25+0x2000], R80 ;  /* 0x0020005019007388 */ /* 0x000fe80000000800 */
[----:B------:R4:W-:Y:S04]  /*a850*/  STS [R25+0x2400], R82 ;  /* 0x0024005219007388 */ /* 0x0009e80000000800 */
[----:B------:R3:W-:Y:S04]  /*a860*/  STS [R29+0x2000], R84 ;  /* 0x002000541d007388 */ /* 0x0007e80000000800 */
[----:B------:R3:W-:Y:S01]  /*a870*/  STS [R29+0x2400], R86 ;  /* 0x002400561d007388 */ /* 0x0007e20000000800 */
[----:B--2---:R-:W2:Y:S08]  /*a880*/  @P3 LDC R19, c[0x0][0x2e8] ;  /* 0x0000ba00ff133b82 */ /* 0x004eb00000000800 */
[----:B------:R-:W-:Y:S06]  /*a890*/  BAR.SYNC.DEFER_BLOCKING 0x0 ;  /* 0x0000000000007b1d */ /* 0x000fec0000010000 */
[----:B------:R-:W5:Y:S01]  /*a8a0*/  S2R R14, SR_CTAID.Y ;  /* 0x00000000000e7919 */ /* 0x000f620000002600 */
[----:B------:R-:W3:Y:S01]  /*a8b0*/  S2R R18, SR_CTAID.X ;  /* 0x0000000000127919 */ /* 0x000ee20000002500 */
[----:B----4-:R-:W-:Y:S01]  /*a8c0*/  @P3 FMUL.FTZ R25, R5, 0.69314718246459960938 ;  /* 0x3f31721805193820 */ /* 0x010fe20000410000 */
[----:B------:R-:W4:Y:S01]  /*a8d0*/  S2R R15, SR_CTAID.Z ;  /* 0x00000000000f7919 */ /* 0x000f220000002700 */
[----:B------:R1:W1:Y:S01]  /*a8e0*/  LDS.128 R20, [R167+0x1800] ;  /* 0x00180000a7147984 */ /* 0x0002620000000c00 */
[----:B-----5:R-:W-:-:S05]  /*a8f0*/  IMAD R9, R14, R9, RZ ;  /* 0x000000090e097224 */ /* 0x020fca00078e02ff */
[----:B------:R-:W-:Y:S01]  /*a900*/  SEL R8, R9, RZ, !P5 ;  /* 0x000000ff09087207 */ /* 0x000fe20006800000 */
[----:B---3--:R-:W-:-:S04]  /*a910*/  IMAD R9, R18, R33, RZ ;  /* 0x0000002112097224 */ /* 0x008fc800078e02ff */
[----:B----4-:R-:W-:Y:S01]  /*a920*/  IMAD R3, R15, R12, R8 ;  /* 0x0000000c0f037224 */ /* 0x010fe200078e0208 */
[----:B------:R-:W-:Y:S01]  /*a930*/  MOV R8, 0x7f800000 ;  /* 0x7f80000000087802 */ /* 0x000fe20000000f00 */
[----:B------:R-:W-:Y:S01]  /*a940*/  IMAD.SHL.U32 R4, R9, 0x40, RZ ;  /* 0x0000004009047824 */ /* 0x000fe200078e00ff */
[----:B------:R-:W-:Y:S01]  /*a950*/  MOV R9, 0x7f800000 ;  /* 0x7f80000000097802 */ /* 0x000fe20000000f00 */
[----:B--2---:R-:W-:Y:S01]  /*a960*/  @P3 FFMA.FTZ R9, R0, R19, R25 ;  /* 0x0000001300093223 */ /* 0x004fe20000010019 */
[----:B-1----:R-:W-:Y:S01]  /*a970*/  @P4 FFMA.FTZ R8, R2, R31, R13 ;  /* 0x0000001f02084223 */ /* 0x002fe2000001000d */
[----:B------:R-:W-:Y:S01]  /*a980*/  IMAD R0, R18, -0x40, R169 ;  /* 0xffffffc012007824 */ /* 0x000fe200078e02a9 */
[--C-:B------:R-:W-:Y:S02]  /*a990*/  IADD3 R7, P1, P0, R4, R16, R3.reuse ;  /* 0x0000001004077210 */ /* 0x100fe4000783e003 */
[----:B------:R-:W-:Y:S02]  /*a9a0*/  SHF.R.S32.HI R5, RZ, 0x1f, R4 ;  /* 0x0000001fff057819 */ /* 0x000fe40000011404 */
        /* <DEDUP_REMOVED lines=10> */
[CC--:B------:R-:W-:Y:S02]  /*aa50*/  @!P3 IADD3 R12, P1, R178.reuse, R7.reuse, RZ ;  /* 0x00000007b20cb210 */ /* 0x0c0fe40007f3e0ff */
[----:B------:R-:W2:Y:S01]  /*aa60*/  @!P2 LDC.64 R2, c[0x0][0x2b0] ;  /* 0x0000ac00ff02ab82 */ /* 0x000ea20000000a00 */
[C---:B------:R-:W-:Y:S02]  /*aa70*/  @!P2 IADD3 R7, P0, R33.reuse, R7, RZ ;  /* 0x000000072107a210 */ /* 0x040fe40007f1e0ff */
        /* <DEDUP_REMOVED lines=8> */
.L_x_732:
[----:B------:R-:W-:Y:S05]  /*ab00*/  BSYNC B0 ;  /* 0x0000000000007941 */ /* 0x000fea0003800000 */
.L_x_731:
[----:B-1----:R-:W-:Y:S01]  /*ab10*/  SHF.R.S32.HI R2, RZ, 0x1f, R174 ;  /* 0x0000001fff027819 */ /* 0x002fe200000114ae */
[----:B------:R-:W-:Y:S01]  /*ab20*/  ULDC.64 UR4, c[0x0][0x2a0] ;  /* 0x0000a80000047ab9 */ /* 0x000fe20000000a00 */
[----:B------:R-:W-:Y:S01]  /*ab30*/  IADD3 R12, P1, R174, R10, RZ ;  /* 0x0000000aae0c7210 */ /* 0x000fe20007f3e0ff */
[----:B------:R-:W-:Y:S01]  /*ab40*/  BSSY B0, `(.L_x_733) ;  /* 0x0000020000007945 */ /* 0x000fe20003800000 */
[----:B------:R-:W-:Y:S02]  /*ab50*/  SHF.R.S32.HI R3, RZ, 0x3, R6 ;  /* 0x00000003ff037819 */ /* 0x000fe40000011406 */
[----:B------:R-:W-:Y:S01]  /*ab60*/  LEA.HI.SX32 R5, R6, 0x10, 0x1d ;  /* 0x0000001006057811 */ /* 0x000fe200078feaff */
[----:B------:R-:W-:Y:S01]  /*ab70*/  IMAD.X R13, R2, 0x1, R11, P1 ;  /* 0x00000001020d7824 */ /* 0x000fe200008e060b */
[C---:B------:R-:W-:Y:S01]  /*ab80*/  LEA.HI.SX32 R7, R6.reuse, 0x30, 0x1d ;  /* 0x0000003006077811 */ /* 0x040fe200078feaff */
[----:B------:R1:W2:Y:S01]  /*ab90*/  LDS.128 R8, [R167] ;  /* 0x00000000a7087984 */ /* 0x0002a20000000c00 */
[----:B------:R-:W-:Y:S01]  /*aba0*/  ISETP.GE.AND P0, PT, R3, R0, PT ;  /* 0x000000000300720c */ /* 0x000fe20003f06270 */
[----:B------:R-:W-:Y:S01]  /*abb0*/  IMAD.WIDE.U32 R12, R15, UR4, R12 ;  /* 0x000000040f0c7c25 */ /* 0x000fe2000f8e000c */
[----:B------:R-:W-:-:S02]  /*abc0*/  LEA.HI.SX32 R3, R6, 0x20, 0x1d ;  /* 0x0000002006037811 */ /* 0x000fc400078feaff */
[-C--:B------:R-:W-:Y:S02]  /*abd0*/  ISETP.GE.AND P3, PT, R5, R0.reuse, PT ;  /* 0x000000000500720c */ /* 0x080fe40003f66270 */
[-C--:B------:R-:W-:Y:S02]  /*abe0*/  ISETP.GE.AND P1, PT, R7, R0.reuse, PT ;  /* 0x000000000700720c */ /* 0x080fe40003f26270 */
[----:B------:R1:W3:Y:S01]  /*abf0*/  LDS.128 R4, [R167+0x2000] ;  /* 0x00200000a7047984 */ /* 0x0002e20000000c00 */
[----:B------:R-:W-:Y:S02]  /*ac00*/  SHF.R.S32.HI R2, RZ, 0x1f, R15 ;  /* 0x0000001fff027819 */ /* 0x000fe4000001140f */
[----:B------:R-:W-:-:S03]  /*ac10*/  ISETP.GE.AND P2, PT, R3, R0, PT ;  /* 0x000000000300720c */ /* 0x000fc60003f46270 */
[----:B------:R-:W-:-:S04]  /*ac20*/  IMAD R2, R2, UR4, RZ ;  /* 0x0000000402027c24 */ /* 0x000fc8000f8e02ff */
[----:B------:R-:W-:-:S04]  /*ac30*/  IMAD R3, R15, UR5, R2 ;  /* 0x000000050f037c24 */ /* 0x000fc8000f8e0202 */
[----:B------:R-:W-:Y:S01]  /*ac40*/  IMAD.IADD R15, R13, 0x1, R3 ;  /* 0x000000010d0f7824 */ /* 0x000fe200078e0203 */
[----:B------:R-:W-:Y:S06]  /*ac50*/  @P0 BRA `(.L_x_734) ;  /* 0x0000000000380947 */ /* 0x000fec0003800000 */
        /* <DEDUP_REMOVED lines=12> */
[----:B--2---:R4:W-:Y:S04]  /*ad20*/  @!P5 STG.E.128 desc[UR8][R2.64], R8 ;  /* 0x000000080200d986 */ /* 0x0049e8000c101d08 */
[----:B---3--:R4:W-:Y:S02]  /*ad30*/  @!P4 STG.E.128 desc[UR8][R2.64+0x80], R4 ;  /* 0x000080040200c986 */ /* 0x0089e4000c101d08 */
.L_x_734:
[----:B------:R-:W-:Y:S05]  /*ad40*/  BSYNC B0 ;  /* 0x0000000000007941 */ /* 0x000fea0003800000 */
.L_x_733:
[----:B--2-4-:R2:W4:Y:S01]  /*ad50*/  LDS.128 R8, [R167+0x800] ;  /* 0x00080000a7087984 */ /* 0x0145220000000c00 */
[----:B------:R-:W-:Y:S03]  /*ad60*/  BSSY B0, `(.L_x_735) ;  /* 0x0000014000007945 */ /* 0x000fe60003800000 */
[----:B---3--:R2:W3:Y:S01]  /*ad70*/  LDS.128 R4, [R167+0x2800] ;  /* 0x00280000a7047984 */ /* 0x0084e20000000c00 */
        /* <DEDUP_REMOVED lines=16> */
[----:B----4-:R4:W-:Y:S04]  /*ae80*/  @!P3 STG.E.128 desc[UR8][R2.64], R8 ;  /* 0x000000080200b986 */ /* 0x0109e8000c101d08 */
[----:B---3--:R4:W-:Y:S02]  /*ae90*/  @!P0 STG.E.128 desc[UR8][R2.64+0x80], R4 ;  /* 0x0000800402008986 */ /* 0x0089e4000c101d08 */
.L_x_736:
[----:B------:R-:W-:Y:S05]  /*aea0*/  BSYNC B0 ;  /* 0x0000000000007941 */ /* 0x000fea0003800000 */
.L_x_735:
[----:B----4-:R4:W1:Y:S01]  /*aeb0*/  LDS.128 R8, [R167+0x1000] ;  /* 0x00100000a7087984 */ /* 0x0108620000000c00 */
        /* <DEDUP_REMOVED lines=18> */
[----:B-1----:R1:W-:Y:S04]  /*afe0*/  @!P2 STG.E.128 desc[UR8][R2.64], R8 ;  /* 0x000000080200a986 */ /* 0x0023e8000c101d08 */
[----:B---3--:R1:W-:Y:S02]  /*aff0*/  @!P0 STG.E.128 desc[UR8][R2.64+0x80], R4 ;  /* 0x0000800402008986 */ /* 0x0083e4000c101d08 */
.L_x_738:
[----:B------:R-:W-:Y:S05]  /*b000*/  BSYNC B0 ;  /* 0x0000000000007941 */ /* 0x000fea0003800000 */
.L_x_737:
[----:B-1-3--:R1:W3:Y:S01]  /*b010*/  LDS.128 R4, [R167+0x3800] ;  /* 0x00380000a7047984 */ /* 0x00a2e20000000c00 */
        /* <DEDUP_REMOVED lines=18> */
[----:B---3--:R-:W-:Y:S01]  /*b140*/  STG.E.128 desc[UR8][R2.64+0x80], R4 ;  /* 0x0000800402007986 */ /* 0x008fe2000c101d08 */
[----:B------:R-:W-:Y:S05]  /*b150*/  EXIT ;  /* 0x000000000000794d */ /* 0x000fea0003800000 */
.L_x_690:
[----:B------:R-:W-:Y:S01]  /*b160*/  ISETP.NE.AND P3, PT, R166, -0x1, PT ;  /* 0xffffffffa600780c */ /* 0x000fe20003f65270 */
[----:B------:R-:W1:Y:S01]  /*b170*/  LDC.U8 R8, c[0x0][0x3d9] ;  /* 0x0000f640ff087b82 */ /* 0x000e620000000000 */
[----:B------:R-:W-:Y:S01]  /*b180*/  IADD3 R169, -R90, R169, RZ ;  /* 0x000000a95aa97210 */ /* 0x000fe20007ffe1ff */
[----:B------:R-:W-:Y:S01]  /*b190*/  ULDC.64 UR4, c[0x0][0x2a0] ;  /* 0x0000a80000047ab9 */ /* 0x000fe20000000a00 */
[----:B------:R-:W-:Y:S05]  /*b1a0*/  BSSY B0, `(.L_x_739) ;  /* 0x000003a000007945 */ /* 0x000fea0003800000 */
[----:B------:R-:W2:Y:S04]  /*b1b0*/  LDC.U8 R5, c[0x0][0x3d8] ;  /* 0x0000f600ff057b82 */ /* 0x000ea80000000000 */
[----:B------:R-:W-:-:S04]  /*b1c0*/  @!P3 SHF.R.S32.HI R9, RZ, 0x1f, R4 ;  /* 0x0000001fff09b819 */ /* 0x000fc80000011404 */
[----:B------:R-:W3:Y:S08]  /*b1d0*/  @!P3 LDC.64 R2, c[0x0][0x290] ;  /* 0x0000a400ff02bb82 */ /* 0x000ef00000000a00 */
[----:B------:R-:W4:Y:S01]  /*b1e0*/  @P3 LDC.64 R6, c[0x0][0x298] ;  /* 0x0000a600ff063b82 */ /* 0x000f220000000a00 */
[----:B-1----:R-:W-:Y:S02]  /*b1f0*/  ISETP.NE.AND P0, PT, R8, RZ, PT ;  /* 0x000000ff0800720c */ /* 0x002fe40003f05270 */
[----:B--2---:R-:W-:-:S02]  /*b200*/  ISETP.NE.AND P2, PT, R5, RZ, PT ;  /* 0x000000ff0500720c */ /* 0x004fc40003f45270 */
[----:B------:R-:W-:Y:S02]  /*b210*/  ISETP.NE.AND P1, PT, R5, RZ, !P0 ;  /* 0x000000ff0500720c */ /* 0x000fe40004725270 */
[----:B------:R-:W-:-:S07]  /*b220*/  ISETP.NE.OR P2, PT, R8, RZ, !P2 ;  /* 0x000000ff0800720c */ /* 0x000fce0005745670 */
[----:B------:R-:W1:Y:S01]  /*b230*/  @!P0 LDC R0, c[0x0][0x2c4] ;  /* 0x0000b100ff008b82 */ /* 0x000e620000000800 */
[----:B------:R-:W-:Y:S02]  /*b240*/  @P0 IMAD.MOV.U32 R17, RZ, RZ, 0x1 ;  /* 0x00000001ff110424 */ /* 0x000fe400078e00ff */
[-C--:B---3--:R-:W-:Y:S01]  /*b250*/  @!P3 IMAD R10, R9, R2.reuse, RZ ;  /* 0x00000002090ab224 */ /* 0x088fe200078e02ff */
[----:B------:R-:W-:Y:S01]  /*b260*/  SHF.R.S32.HI R9, RZ, 0x1f, R88 ;  /* 0x0000001fff097819 */ /* 0x000fe20000011458 */
[----:B------:R-:W-:-:S03]  /*b270*/  @!P3 IMAD.WIDE.U32 R12, R4, R2, RZ ;  /* 0x00000002040cb225 */ /* 0x000fc600078e00ff */
[----:B------:R-:W2:Y:S01]  /*b280*/  @!P0 LDC R15, c[0x0][0x270] ;  /* 0x00009c00ff0f8b82 */ /* 0x000ea20000000800 */
[----:B------:R-:W-:Y:S01]  /*b290*/  @!P3 IMAD R3, R4, R3, R10 ;  /* 0x000000030403b224 */ /* 0x000fe200078e020a */
[----:B------:R-:W-:Y:S01]  /*b2a0*/  LEA.HI R10, R9, R88, RZ, 0x3 ;  /* 0x00000058090a7211 */ /* 0x000fe200078f18ff */
[----:B----4-:R-:W-:-:S04]  /*b2b0*/  @P3 IMAD.WIDE.U32 R18, R166, R6, RZ ;  /* 0x00000006a6123225 */ /* 0x010fc800078e00ff */
[----:B------:R-:W-:Y:S01]  /*b2c0*/  @P3 IMAD R8, R166, R7, R19 ;  /* 0x00000007a6083224 */ /* 0x000fe200078e0213 */
[----:B------:R-:W-:Y:S01]  /*b2d0*/  LOP3.LUT R7, R10, 0xfffffff8, RZ, 0xc0, !PT ;  /* 0xfffffff80a077812 */ /* 0x000fe200078ec0ff */
[----:B------:R-:W-:Y:S01]  /*b2e0*/  @!P3 IMAD.IADD R8, R13, 0x1, R3 ;  /* 0x000000010d08b824 */ /* 0x000fe200078e0203 */
[----:B------:R-:W3:Y:S01]  /*b2f0*/  @P0 LDC R9, c[0x0][0x2c0] ;  /* 0x0000b000ff090b82 */ /* 0x000ee20000000800 */
[----:B------:R-:W-:Y:S01]  /*b300*/  @!P3 IMAD.MOV.U32 R18, RZ, RZ, R12 ;  /* 0x000000ffff12b224 */ /* 0x000fe200078e000c */
[----:B------:R-:W-:Y:S01]  /*b310*/  SHF.R.S32.HI R10, RZ, 0x3, R10 ;  /* 0x00000003ff0a7819 */ /* 0x000fe2000001140a */
[----:B------:R-:W-:Y:S01]  /*b320*/  IMAD.IADD R5, R88, 0x1, -R7 ;  /* 0x0000000158057824 */ /* 0x000fe200078e0a07 */
[----:B------:R-:W-:Y:S02]  /*b330*/  SHF.R.S32.HI R12, RZ, 0x1f, R27 ;  /* 0x0000001fff0c7819 */ /* 0x000fe4000001141b */
[C---:B------:R-:W-:Y:S01]  /*b340*/  ISETP.GE.AND P4, PT, R10.reuse, R169, PT ;  /* 0x000000a90a00720c */ /* 0x040fe20003f86270 */
[----:B------:R-:W-:Y:S01]  /*b350*/  VIADD R6, R10, 0x10 ;  /* 0x000000100a067836 */ /* 0x000fe20000000000 */
[----:B------:R-:W4:Y:S01]  /*b360*/  @P0 LDC.64 R2, c[0x0][0x2c0] ;  /* 0x0000b000ff020b82 */ /* 0x000f220000000a00 */
[C---:B------:R-:W-:Y:S01]  /*b370*/  ISETP.NE.AND P3, PT, R5.reuse, RZ, PT ;  /* 0x000000ff0500720c */ /* 0x040fe20003f65270 */
[----:B------:R-:W-:Y:S01]  /*b380*/  IMAD.SHL.U32 R5, R5, 0x8, RZ ;  /* 0x0000000805057824 */ /* 0x000fe200078e00ff */
[----:B------:R-:W-:Y:S01]  /*b390*/  SHF.R.S32.HI R11, RZ, 0x1f, R10 ;  /* 0x0000001fff0b7819 */ /* 0x000fe2000001140a */
[----:B------:R-:W-:-:S03]  /*b3a0*/  IMAD R12, R12, UR4, RZ ;  /* 0x000000040c0c7c24 */ /* 0x000fc6000f8e02ff */
[----:B------:R-:W-:Y:S01]  /*b3b0*/  IADD3 R13, R5, 0x40, RZ ;  /* 0x00000040050d7810 */ /* 0x000fe20007ffe0ff */
[----:B------:R-:W2:Y:S01]  /*b3c0*/  @!P2 LDC R7, c[0x0][0x2c4] ;  /* 0x0000b100ff07ab82 */ /* 0x000ea20000000800 */
[----:B------:R-:W-:Y:S02]  /*b3d0*/  IMAD R21, R27, UR5, R12 ;  /* 0x000000051b157c24 */ /* 0x000fe4000f8e020c */
[----:B------:R-:W-:-:S05]  /*b3e0*/  IMAD.WIDE R22, R177, 0x40, R10 ;  /* 0x00000040b1167825 */ /* 0x000fca00078e020a */
[----:B-1----:R-:W1:Y:S01]  /*b3f0*/  @P1 LDC R0, c[0x0][0x2e4] ;  /* 0x0000b900ff001b82 */ /* 0x002e620000000800 */
[----:B------:R-:W-:-:S04]  /*b400*/  IADD3 R18, P1, R5, R18, RZ ;  /* 0x0000001205127210 */ /* 0x000fc80007f3e0ff */
[----:B------:R-:W-:Y:S02]  /*b410*/  LEA.HI.X.SX32 R19, R5, R8, 0x1, P1 ;  /* 0x0000000805137211 */ /* 0x000fe400008f0eff */
[----:B------:R-:W-:Y:S01]  /*b420*/  ISETP.GE.AND P1, PT, R6, R169, PT ;  /* 0x000000a90600720c */ /* 0x000fe20003f26270 */
[----:B------:R-:W-:-:S04]  /*b430*/  IMAD.WIDE.U32 R18, R27, UR4, R18 ;  /* 0x000000041b127c25 */ /* 0x000fc8000f8e0012 */
[----:B------:R-:W-:Y:S01]  /*b440*/  IMAD.IADD R21, R21, 0x1, R19 ;  /* 0x0000000115157824 */ /* 0x000fe200078e0213 */
[----:B------:R-:W-:Y:S07]  /*b450*/  @P4 BRA `(.L_x_740) ;  /* 0x0000000000384947 */ /* 0x000fee0003800000 */
        /* <DEDUP_REMOVED lines=14> */
.L_x_740:
[----:B------:R-:W-:Y:S05]  /*b540*/  BSYNC B0 ;  /* 0x0000000000007941 */ /* 0x000fea0003800000 */
.L_x_739:
[----:B------:R-:W-:Y:S01]  /*b550*/  BSSY B0, `(.L_x_741) ;  /* 0x0000017000007945 */ /* 0x000fe20003800000 */
[----:B------:R-:W-:Y:S01]  /*b560*/  ISETP.NE.OR P4, PT, R166, -0x1, P2 ;  /* 0xffffffffa600780c */ /* 0x000fe20001785670 */
[----:B-12---:R-:W-:Y:S01]  /*b570*/  @!P0 IMAD R17, R0, R15, RZ ;  /* 0x0000000f00118224 */ /* 0x006fe200078e02ff */
[C---:B------:R-:W-:Y:S02]  /*b580*/  IADD3 R12, R10.reuse, 0x20, RZ ;  /* 0x000000200a0c7810 */ /* 0x040fe40007ffe0ff */
[----:B------:R-:W-:Y:S01]  /*b590*/  IADD3 R8, R10, 0x30, RZ ;  /* 0x000000300a087810 */ /* 0x000fe20007ffe0ff */
[----:B------:R-:W-:Y:S08]  /*b5a0*/  @P1 BRA `(.L_x_742) ;  /* 0x0000000000441947 */ /* 0x000ff00003800000 */
        /* <DEDUP_REMOVED lines=17> */
.L_x_742:
[----:B------:R-:W-:Y:S05]  /*b6c0*/  BSYNC B0 ;  /* 0x0000000000007941 */ /* 0x000fea0003800000 */
.L_x_741:
[-C--:B------:R-:W-:Y:S01]  /*b6d0*/  ISETP.GE.AND P5, PT, R12, R169.reuse, PT ;  /* 0x000000a90c00720c */ /* 0x080fe20003fa6270 */
[----:B------:R-:W-:Y:S01]  /*b6e0*/  BSSY B0, `(.L_x_743) ;  /* 0x0000018000007945 */ /* 0x000fe20003800000 */
[----:B----4-:R-:W-:Y:S01]  /*b6f0*/  @P0 IMAD R2, R3, R2, RZ ;  /* 0x0000000203020224 */ /* 0x010fe200078e02ff */
[----:B------:R-:W-:Y:S01]  /*b700*/  ISETP.GE.AND P1, PT, R8, R169, PT ;  /* 0x000000a90800720c */ /* 0x000fe20003f26270 */
[C---:B------:R-:W-:Y:S01]  /*b710*/  @!P4 IMAD R166, R4.reuse, R7, RZ ;  /* 0x0000000704a6c224 */ /* 0x040fe200078e02ff */
[----:B------:R-:W-:Y:S01]  /*b720*/  @!P0 MOV R2, R0 ;  /* 0x0000000000028202 */ /* 0x000fe20000000f00 */
[----:B------:R-:W-:-:S07]  /*b730*/  IMAD R17, R4, R17, RZ ;  /* 0x0000001104117224 */ /* 0x000fce00078e02ff */
        /* <DEDUP_REMOVED lines=18> */
.L_x_744:
[----:B------:R-:W-:Y:S05]  /*b860*/  BSYNC B0 ;  /* 0x0000000000007941 */ /* 0x000fea0003800000 */
.L_x_743:
[----:B------:R-:W-:Y:S01]  /*b870*/  SEL R17, R17, RZ, P2 ;  /* 0x000000ff11117207 */ /* 0x000fe20001000000 */
[----:B---3--:R-:W-:Y:S01]  /*b880*/  @!P0 IMAD.MOV.U32 R9, RZ, RZ, 0x1 ;  /* 0x00000001ff098424 */ /* 0x008fe200078e00ff */
[----:B------:R-:W-:Y:S01]  /*b890*/  BSSY B0, `(.L_x_745) ;  /* 0x000001a000007945 */ /* 0x000fe20003800000 */
[-C--:B------:R-:W-:Y:S02]  /*b8a0*/  ISETP.GE.OR P6, PT, R10, R169.reuse, P3 ;  /* 0x000000a90a00720c */ /* 0x080fe40001fc6670 */
[-C--:B------:R-:W-:Y:S01]  /*b8b0*/  ISETP.GE.OR P5, PT, R6, R169.reuse, P3 ;  /* 0x000000a90600720c */ /* 0x080fe20001fa6670 */
[----:B------:R-:W-:Y:S01]  /*b8c0*/  IMAD R2, R27, R2, R17 ;  /* 0x000000021b027224 */ /* 0x000fe200078e0211 */
[-C--:B------:R-:W-:Y:S02]  /*b8d0*/  ISETP.GE.OR P4, PT, R12, R169.reuse, P3 ;  /* 0x000000a90c00720c */ /* 0x080fe40001f86670 */
[----:B------:R-:W-:Y:S02]  /*b8e0*/  CS2R R16, SRZ ;  /* 0x0000000000107805 */ /* 0x000fe4000001ff00 */
[----:B------:R-:W-:Y:S01]  /*b8f0*/  ISETP.GE.OR P3, PT, R8, R169, P3 ;  /* 0x000000a90800720c */ /* 0x000fe20001f66670 */
[----:B------:R-:W-:Y:S01]  /*b900*/  IMAD R7, R90, R9, RZ ;  /* 0x000000095a077224 */ /* 0x000fe200078e02ff */
[----:B------:R-:W-:Y:S01]  /*b910*/  @!P2 SHF.R.S32.HI R3, RZ, 0x1f, R166 ;  /* 0x0000001fff03a819 */ /* 0x000fe200000114a6 */
[----:B------:R-:W-:Y:S10]  /*b920*/  @P1 BRA `(.L_x_746) ;  /* 0x0000000000401947 */ /* 0x000ff40003800000 */
[----:B------:R-:W-:Y:S01]  /*b930*/  IADD3 R0, P0, R22, 0x30, RZ ;  /* 0x0000003016007810 */ /* 0x000fe20007f1e0ff */
[----:B------:R-:W-:Y:S01]  /*b940*/  ULDC.64 UR4, c[0x0][0x298] ;  /* 0x0000a60000047ab9 */ /* 0x000fe20000000a00 */
[----:B------:R-:W-:-:S03]  /*b950*/  MOV R19, R21 ;  /* 0x0000001500137202 */ /* 0x000fc60000000f00 */
[----:B------:R-:W-:Y:S02]  /*b960*/  IMAD.X R15, RZ, RZ, R23, P0 ;  /* 0x000000ffff0f7224 */ /* 0x000fe400000e0617 */
[----:B------:R-:W-:-:S04]  /*b970*/  IMAD.WIDE.U32 R18, R0, UR4, R18 ;  /* 0x0000000400127c25 */ /* 0x000fc8000f8e0012 */
[----:B------:R-:W-:-:S04]  /*b980*/  IMAD R15, R15, UR4, RZ ;  /* 0x000000040f0f7c24 */ /* 0x000fc8000f8e02ff */
[----:B------:R-:W-:Y:S01]  /*b990*/  IMAD R15, R0, UR5, R15 ;  /* 0x00000005000f7c24 */ /* 0x000fe2000f8e020f */
[----:B------:R-:W-:Y:S02]  /*b9a0*/  ULDC.64 UR4, c[0x0][0x280] ;  /* 0x0000a00000047ab9 */ /* 0x000fe40000000a00 */
[C---:B------:R-:W-:Y:S01]  /*b9b0*/  LEA R4, P0, R18.reuse, UR4, 0x1 ;  /* 0x0000000412047c11 */ /* 0x040fe2000f8008ff */
[----:B------:R-:W-:Y:S01]  /*b9c0*/  IMAD.IADD R15, R19, 0x1, R15 ;  /* 0x00000001130f7824 */ /* 0x000fe200078e020f */
[----:B------:R-:W-:Y:S02]  /*b9d0*/  ULDC UR4, c[0x0][0x2d0] ;  /* 0x0000b40000047ab9 */ /* 0x000fe40000000800 */
[----:B------:R-:W-:Y:S02]  /*b9e0*/  ISETP.GE.AND P1, PT, R5, UR4, PT ;  /* 0x0000000405007c0c */ /* 0x000fe4000bf26270 */
[----:B------:R-:W-:Y:S02]  /*b9f0*/  LEA.HI.X R5, R18, UR5, R15, 0x1, P0 ;  /* 0x0000000512057c11 */ /* 0x000fe400080f0c0f */
[----:B------:R-:W-:-:S09]  /*ba00*/  ISETP.GE.AND P0, PT, R13, UR4, PT ;  /* 0x000000040d007c0c */ /* 0x000fd2000bf06270 */
[----:B------:R3:W-:Y:S04]  /*ba10*/  @!P1 STG.E.128 desc[UR8][R4.64], RZ ;  /* 0x000000ff04009986 */ /* 0x0007e8000c101d08 */
[----:B------:R3:W-:Y:S02]  /*ba20*/  @!P0 STG.E.128 desc[UR8][R4.64+0x80], RZ ;  /* 0x000080ff04008986 */ /* 0x0007e4000c101d08 */
.L_x_746:
[----:B------:R-:W-:Y:S05]  /*ba30*/  BSYNC B0 ;  /* 0x0000000000007941 */ /* 0x000fea0003800000 */
.L_x_745:
[----:B------:R-:W-:Y:S01]  /*ba40*/  @!P2 IMAD.MOV.U32 R16, RZ, RZ, R166 ;  /* 0x000000ffff10a224 */ /* 0x000fe200078e00a6 */
[----:B------:R-:W-:Y:S01]  /*ba50*/  BSSY B0, `(.L_x_747) ;  /* 0x000000f000007945 */ /* 0x000fe20003800000 */
[----:B------:R-:W-:Y:S01]  /*ba60*/  @!P2 IMAD.MOV.U32 R17, RZ, RZ, R3 ;  /* 0x000000ffff11a224 */ /* 0x000fe200078e0003 */
[----:B------:R-:W-:Y:S02]  /*ba70*/  SHF.R.S32.HI R3, RZ, 0x1f, R7 ;  /* 0x0000001fff037819 */ /* 0x000fe40000011407 */
[--C-:B------:R-:W-:Y:S02]  /*ba80*/  IADD3 R7, P1, P0, R7, R16, R2.reuse ;  /* 0x0000001007077210 */ /* 0x100fe4000783e002 */
[----:B------:R-:W-:-:S04]  /*ba90*/  SHF.R.S32.HI R16, RZ, 0x1f, R2 ;  /* 0x0000001fff107819 */ /* 0x000fc80000011402 */
[----:B------:R-:W-:Y:S01]  /*baa0*/  IADD3.X R16, R3, R17, R16, P1, P0 ;  /* 0x0000001103107210 */ /* 0x000fe20000fe0410 */
[----:B------:R-:W-:Y:S06]  /*bab0*/  @P6 BRA `(.L_x_748) ;  /* 0x0000000000206947 */ /* 0x000fec0003800000 */
[----:B------:R-:W-:Y:S01]  /*bac0*/  IMAD R0, R10, R9, RZ ;  /* 0x000000090a007224 */ /* 0x000fe200078e02ff */
[----:B------:R-:W-:Y:S01]  /*bad0*/  ULDC.64 UR4, c[0x0][0x2b0] ;  /* 0x0000ac0000047ab9 */ /* 0x000fe20000000a00 */
[----:B---3--:R-:W-:-:S03]  /*bae0*/  IMAD.MOV.U32 R5, RZ, RZ, 0x7f800000 ;  /* 0x7f800000ff057424 */ /* 0x008fc600078e00ff */
[----:B------:R-:W-:-:S04]  /*baf0*/  IADD3 R3, P0, R0, R7, RZ ;  /* 0x0000000700037210 */ /* 0x000fc80007f1e0ff */
[----:B------:R-:W-:Y:S02]  /*bb00*/  LEA.HI.X.SX32 R0, R0, R16, 0x1, P0 ;  /* 0x0000001000007211 */ /* 0x000fe400000f0eff */
[----:B------:R-:W-:-:S04]  /*bb10*/  LEA R2, P0, R3, UR4, 0x2 ;  /* 0x0000000403027c11 */ /* 0x000fc8000f8010ff */
[----:B------:R-:W-:-:S05]  /*bb20*/  LEA.HI.X R3, R3, UR5, R0, 0x2, P0 ;  /* 0x0000000503037c11 */ /* 0x000fca00080f1400 */
[----:B------:R4:W-:Y:S04]  /*bb30*/  STG.E desc[UR8][R2.64], R5 ;  /* 0x0000000502007986 */ /* 0x0009e8000c101908 */
.L_x_748:
[----:B------:R-:W-:Y:S05]  /*bb40*/  BSYNC B0 ;  /* 0x0000000000007941 */ /* 0x000fea0003800000 */
.L_x_747:
[----:B------:R-:W-:Y:S04]  /*bb50*/  BSSY B0, `(.L_x_749) ;  /* 0x000000a000007945 */ /* 0x000fe80003800000 */
[----:B------:R-:W-:Y:S05]  /*bb60*/  @P5 BRA `(.L_x_750) ;  /* 0x0000000000205947 */ /* 0x000fea0003800000 */
[----:B------:R-:W-:Y:S01]  /*bb70*/  IMAD R0, R6, R9, RZ ;  /* 0x0000000906007224 */ /* 0x000fe200078e02ff */
[----:B------:R-:W-:Y:S01]  /*bb80*/  ULDC.64 UR4, c[0x0][0x2b0] ;  /* 0x0000ac0000047ab9 */ /* 0x000fe20000000a00 */
[----:B---34-:R-:W-:-:S03]  /*bb90*/  IMAD.MOV.U32 R5, RZ, RZ, 0x7f800000 ;  /* 0x7f800000ff057424 */ /* 0x018fc600078e00ff */
[----:B------:R-:W-:-:S04]  /*bba0*/  IADD3 R3, P0, R0, R7, RZ ;  /* 0x0000000700037210 */ /* 0x000fc80007f1e0ff */
[----:B------:R-:W-:Y:S02]  /*bbb0*/  LEA.HI.X.SX32 R0, R0, R16, 0x1, P0 ;  /* 0x0000001000007211 */ /* 0x000fe400000f0eff */
[----:B------:R-:W-:-:S04]  /*bbc0*/  LEA R2, P0, R3, UR4, 0x2 ;  /* 0x0000000403027c11 */ /* 0x000fc8000f8010ff */
[----:B------:R-:W-:-:S05]  /*bbd0*/  LEA.HI.X R3, R3, UR5, R0, 0x2, P0 ;  /* 0x0000000503037c11 */ /* 0x000fca00080f1400 */
[----:B------:R3:W-:Y:S04]  /*bbe0*/  STG.E desc[UR8][R2.64], R5 ;  /* 0x0000000502007986 */ /* 0x0007e8000c101908 */
.L_x_750:
[----:B------:R-:W-:Y:S05]  /*bbf0*/  BSYNC B0 ;  /* 0x0000000000007941 */ /* 0x000fea0003800000 */
.L_x_749:
        /* <DEDUP_REMOVED lines=10> */
.L_x_752:
[----:B------:R-:W-:Y:S05]  /*bca0*/  BSYNC B0 ;  /* 0x0000000000007941 */ /* 0x000fea0003800000 */
.L_x_751:
[----:B------:R-:W-:Y:S05]  /*bcb0*/  @P3 EXIT ;  /* 0x000000000000394d */ /* 0x000fea0003800000 */
[----:B------:R-:W-:Y:S01]  /*bcc0*/  IMAD R8, R8, R9, RZ ;  /* 0x0000000908087224 */ /* 0x000fe200078e02ff */
[----:B------:R-:W-:Y:S01]  /*bcd0*/  ULDC.64 UR4, c[0x0][0x2b0] ;  /* 0x0000ac0000047ab9 */ /* 0x000fe20000000a00 */
[----:B---34-:R-:W-:-:S03]  /*bce0*/  IMAD.MOV.U32 R5, RZ, RZ, 0x7f800000 ;  /* 0x7f800000ff057424 */ /* 0x018fc600078e00ff */
[----:B------:R-:W-:-:S04]  /*bcf0*/  IADD3 R7, P0, R8, R7, RZ ;  /* 0x0000000708077210 */ /* 0x000fc80007f1e0ff */
[----:B------:R-:W-:Y:S02]  /*bd00*/  LEA.HI.X.SX32 R8, R8, R16, 0x1, P0 ;  /* 0x0000001008087211 */ /* 0x000fe400000f0eff */
[----:B------:R-:W-:-:S04]  /*bd10*/  LEA R2, P0, R7, UR4, 0x2 ;  /* 0x0000000407027c11 */ /* 0x000fc8000f8010ff */
[----:B------:R-:W-:-:S05]  /*bd20*/  LEA.HI.X R3, R7, UR5, R8, 0x2, P0 ;  /* 0x0000000507037c11 */ /* 0x000fca00080f1408 */
[----:B------:R-:W-:Y:S01]  /*bd30*/  STG.E desc[UR8][R2.64], R5 ;  /* 0x0000000502007986 */ /* 0x000fe2000c101908 */
[----:B------:R-:W-:Y:S05]  /*bd40*/  EXIT ;  /* 0x000000000000794d */ /* 0x000fea0003800000 */
.L_x_753:
        /* <DEDUP_REMOVED lines=11> */
.L_x_1749:


//--------------------- .text._ZN5flash16flash_fwd_kernelI23Flash_fwd_kernel_traitsILi128ELi64ELi64ELi4ELb0ELb0EN7cutlass6half_tE19Flash_kernel_traitsILi128ELi64ELi64ELi4ES3_EELb0ELb1ELb0ELb0ELb0ELb0ELb1ELb0EEEvNS_16Flash_fwd_paramsE --------------------------
	.section	.text._ZN5flash16flash_fwd_kernelI23Flash_fwd_kernel_traitsILi128ELi64ELi64ELi4ELb0ELb0EN7cutlass6half_tE19Flash_kernel_traitsILi128ELi64ELi64ELi4ES3_EELb0ELb1ELb0ELb0ELb0ELb0ELb1ELb0EEEvNS_16Flash_fwd_paramsE,"ax",@progbits
	.align	128
        .global         _ZN5flash16flash_fwd_kernelI23Flash_fwd_kernel_traitsILi128ELi64ELi64ELi4ELb0ELb0EN7cutlass6half_tE19Flash_kernel_traitsILi128ELi64ELi64ELi4ES3_EELb0ELb1ELb0ELb0ELb0ELb0ELb1ELb0EEEvNS_16Flash_fwd_paramsE
        .type           _ZN5flash16flash_fwd_kernelI23Flash_fwd_kernel_traitsILi128ELi64ELi64ELi4ELb0ELb0EN7cutlass6half_tE19Flash_kernel_traitsILi128ELi64ELi64ELi4ES3_EELb0ELb1ELb0ELb0ELb0ELb0ELb1ELb0EEEvNS_16Flash_fwd_paramsE,@function
        .size           _ZN5flash16flash_fwd_kernelI23Flash_fwd_kernel_traitsILi128ELi64ELi64ELi4ELb0ELb0EN7cutlass6half_tE19Flash_kernel_traitsILi128ELi64ELi64ELi4ES3_EELb0ELb1ELb0ELb0ELb0ELb0ELb1ELb0EEEvNS_16Flash_fwd_paramsE,(.L_x_1750 - _ZN5flash16flash_fwd_kernelI23Flash_fwd_kernel_traitsILi128ELi64ELi64ELi4ELb0ELb0EN7cutlass6half_tE19Flash_kernel_traitsILi128ELi64ELi64ELi4ES3_EELb0ELb1ELb0ELb0ELb0ELb0ELb1ELb0EEEvNS_16Flash_fwd_paramsE)
        .other          _ZN5flash16flash_fwd_kernelI23Flash_fwd_kernel_traitsILi128ELi64ELi64ELi4ELb0ELb0EN7cutlass6half_tE19Flash_kernel_traitsILi128ELi64ELi64ELi4ES3_EELb0ELb1ELb0ELb0ELb0ELb0ELb1ELb0EEEvNS_16Flash_fwd_paramsE,@"STO_CUDA_ENTRY STV_DEFAULT"
_ZN5flash16flash_fwd_kernelI23Flash_fwd_kernel_traitsILi128ELi64ELi64ELi4ELb0ELb0EN7cutlass6half_tE19Flash_kernel_traitsILi128ELi64ELi64ELi4ES3_EELb0ELb1ELb0ELb0ELb0ELb0ELb1ELb0EEEvNS_16Flash_fwd_paramsE:
.text._ZN5flash16flash_fwd_kernelI23Flash_fwd_kernel_traitsILi128ELi64ELi64ELi4ELb0ELb0EN7cutlass6half_tE19Flash_kernel_traitsILi128ELi64ELi64ELi4ES3_EELb0ELb1ELb0ELb0ELb0ELb0ELb1ELb0EEEvNS_16Flash_fwd_paramsE:
        /* <DEDUP_REMOVED lines=38> */
.L_x_754:
[----:B------:R-:W1:Y:S02]  /*0260*/  LDC R5, c[0x0][0x2c8] ;  /* 0x0000b200ff057b82 */ /* 0x000e640000000800 */
.L_x_755:
        /* <DEDUP_REMOVED lines=123> */
.L_x_757:
        /* <DEDUP_REMOVED lines=15> */
.L_x_758:
        /* <DEDUP_REMOVED lines=70> */
.L_x_760:
[----:B------:R-:W-:Y:S05]  /*0f70*/  BSYNC B0 ;  /* 0x0000000000007941 */ /* 0x000fea0003800000 */
.L_x_759:
        /* <DEDUP_REMOVED lines=32> */
.L_x_762:
[----:B------:R-:W-:Y:S05]  /*1180*/  BSYNC B0 ;  /* 0x0000000000007941 */ /* 0x000fea0003800000 */
.L_x_761:
        /* <DEDUP_REMOVED lines=32> */
.L_x_764:
[----:B------:R-:W-:Y:S05]  /*1390*/  BSYNC B0 ;  /* 0x0000000000007941 */ /* 0x000fea0003800000 */
.L_x_763:
        /* <DEDUP_REMOVED lines=32> */
.L_x_766:
[----:B------:R-:W-:Y:S05]  /*15a0*/  BSYNC B0 ;  /* 0x0000000000007941 */ /* 0x000fea0003800000 */
.L_x_765:
        /* <DEDUP_REMOVED lines=34> */
.L_x_768:
[----:B------:R-:W-:Y:S05]  /*17d0*/  BSYNC B0 ;  /* 0x0000000000007941 */ /* 0x000fea0003800000 */
.L_x_767:
        /* <DEDUP_REMOVED lines=26> */
.L_x_770:
[----:B------:R-:W-:Y:S05]  /*1980*/  BSYNC B0 ;  /* 0x0000000000007941 */ /* 0x000fea0003800000 */
.L_x_769:
        /* <DEDUP_REMOVED lines=28> */
.L_x_772:
[----:B------:R-:W-:Y:S05]  /*1b50*/  BSYNC B0 ;  /* 0x0000000000007941 */ /* 0x000fea0003800000 */
.L_x_771:
        /* <DEDUP_REMOVED lines=26> */
.L_x_774:
[----:B------:R-:W-:Y:S05]  /*1d00*/  BSYNC B0 ;  /* 0x0000000000007941 */ /* 0x000fea0003800000 */
.L_x_773:
        /* <DEDUP_REMOVED lines=55> */
.L_x_776:
[----:B------:R-:W-:Y:S05]  /*2080*/  BSYNC B0 ;  /* 0x0000000000007941 */ /* 0x000fea0003800000 */
.L_x_775:
        /* <DEDUP_REMOVED lines=28> */
.L_x_778:
[----:B------:R-:W-:Y:S05]  /*2250*/  BSYNC B0 ;  /* 0x0000000000007941 */ /* 0x000fea0003800000 */
.L_x_777:
        /* <DEDUP_REMOVED lines=26> */
.L_x_780:
[----:B------:R-:W-:Y:S05]  /*2400*/  BSYNC B0 ;  /* 0x0000000000007941 */ /* 0x000fea0003800000 */
.L_x_779:
        /* <DEDUP_REMOVED lines=33> */
.L_x_782:
[----:B------:R-:W-:Y:S05]  /*2620*/  BSYNC B0 ;  /* 0x0000000000007941 */ /* 0x000fea0003800000 */
.L_x_781:
[----:B------:R-:W-:Y:S01]  /*2630*/  LDSM.16.M88.4 R80, [R143] ;  /* 0x000000008f50783b */ /* 0x000fe20000000200 */
[--C-:B------:R-:W-:Y:S01]  /*2640*/  IMAD R141, R4, 0x2, R143.reuse ;  /* 0x00000002048d7824 */ /* 0x100fe200078e028f */
[----:B------:R-:W-:Y:S01]  /*2650*/  ULDC UR5, c[0x0][0x39c] ;  /* 0x0000e70000057ab9 */ /* 0x000fe20000000800 */
[--C-:B------:R-:W-:Y:S01]  /*2660*/  IMAD R113, R7, 0x2, R142.reuse ;  /* 0x0000000207717824 */ /* 0x100fe200078e028e */
[----:B------:R-:W5:Y:S01]  /*2670*/  LDSM.16.M88.4 R32, [R142+0x4000] ;  /* 0x004000008e20783b */ /* 0x000f620000000200 */
[----:B------:R-:W-:Y:S01]  /*2680*/  IMAD R139, R3, 0x2, R143 ;  /* 0x00000002038b7824 */ /* 0x000fe200078e028f */
[----:B------:R-:W-:Y:S01]  /*2690*/  LOP3.LUT R136, R6, R109, RZ, 0xfc, !PT ;  /* 0x0000006d06887212 */ /* 0x000fe200078efcff */
[----:B------:R-:W-:Y:S01]  /*26a0*/  IMAD R135, R5, 0x2, R142 ;  /* 0x0000000205877824 */ /* 0x000fe200078e028e */
[----:B------:R-:W-:Y:S01]  /*26b0*/  LDSM.16.M88.4 R16, [R141] ;  /* 0x000000008d10783b */ /* 0x000fe20000000200 */
[----:B------:R-:W-:Y:S02]  /*26c0*/  VIADD R0, R142, 0x4000 ;  /* 0x000040008e007836 */ /* 0x000fe40000000000 */
[----:B------:R-:W-:Y:S01]  /*26d0*/  IMAD R138, R3, 0x2, R141 ;  /* 0x00000002038a7824 */ /* 0x000fe200078e028d */
[----:B------:R-:W-:Y:S01]  /*26e0*/  LDSM.16.M88.4 R20, [R113+0x4000] ;  /* 0x004000007114783b */ /* 0x000fe20000000200 */
[----:B------:R-:W-:-:S02]  /*26f0*/  IMAD R140, R7, 0x2, R0 ;  /* 0x00000002078c7824 */ /* 0x000fc400078e0200 */
[----:B------:R-:W-:Y:S01]  /*2700*/  IMAD R112, R104, 0x10, R112 ;  /* 0x0000001068707824 */ /* 0x000fe200078e0270 */
[----:B------:R-:W4:Y:S01]  /*2710*/  LDSM.16.M88.4 R52, [R142+0x4800] ;  /* 0x004800008e34783b */ /* 0x000f220000000200 */
[----:B------:R-:W-:-:S03]  /*2720*/  IMAD R137, R5, 0x2, R140 ;  /* 0x0000000205897824 */ /* 0x000fc600078e028c */
[----:B------:R-:W-:Y:S04]  /*2730*/  LDSM.16.M88.4 R12, [R139] ;  /* 0x000000008b0c783b */ /* 0x000fe80000000200 */
[----:B--23--:R-:W-:Y:S04]  /*2740*/  LDSM.16.M88.4 R8, [R135+0x4000] ;  /* 0x004000008708783b */ /* 0x00cfe80000000200 */
[----:B------:R-:W2:Y:S04]  /*2750*/  LDSM.16.M88.4 R44, [R113+0x4800] ;  /* 0x00480000712c783b */ /* 0x000ea80000000200 */
[----:B------:R-:W-:Y:S04]  /*2760*/  LDSM.16.M88.4 R60, [R138] ;  /* 0x000000008a3c783b */ /* 0x000fe80000000200 */
[----:B------:R-:W-:Y:S04]  /*2770*/  LDSM.16.M88.4 R28, [R137] ;  /* 0x00000000891c783b */ /* 0x000fe80000000200 */
[----:B------:R-:W3:Y:S01]  /*2780*/  LDSM.16.M88.4 R64, [R142+0x5000] ;  /* 0x005000008e40783b */ /* 0x000ee20000000200 */
[C---:B-----5:R-:W-:Y:S03]  /*2790*/  HMMA.16816.F32 R24, R80.reuse, R32, RZ ;  /* 0x000000205018723c */ /* 0x060fe600000018ff */
[----:B------:R-:W5:Y:S04]  /*27a0*/  LDSM.16.M88.4 R56, [R135+0x4800] ;  /* 0x004800008738783b */ /* 0x000f680000000200 */
[----:B------:R-:W-:Y:S01]  /*27b0*/  LDSM.16.M88.4 R48, [R143+0x2000] ;  /* 0x002000008f30783b */ /* 0x000fe20000000200 */
[C---:B------:R-:W-:Y:S03]  /*27c0*/  HMMA.16816.F32 R32, R80.reuse, R34, RZ ;  /* 0x000000225020723c */ /* 0x040fe600000018ff */
[----:B------:R-:W-:Y:S03]  /*27d0*/  LDSM.16.M88.4 R36, [R142+0x6000] ;  /* 0x006000008e24783b */ /* 0x000fe60000000200 */
[C---:B----4-:R-:W-:Y:S01]  /*27e0*/  HMMA.16816.F32 R40, R80.reuse, R52, RZ ;  /* 0x000000345028723c */ /* 0x050fe200000018ff */
[----:B------:R-:W-:Y:S04]  /*27f0*/  LDSM.16.M88.4 R100, [R113+0x5000] ;  /* 0x005000007164783b */ /* 0x000fe80000000200 */
[----:B------:R-:W-:Y:S01]  /*2800*/  LDSM.16.M88.4 R96, [R137+0x800] ;  /* 0x000800008960783b */ /* 0x000fe20000000200 */
[----:B------:R-:W-:Y:S03]  /*2810*/  HMMA.16816.F32 R52, R80, R54, RZ ;  /* 0x000000365034723c */ /* 0x000fe600000018ff */
[----:B------:R-:W-:Y:S03]  /*2820*/  LDSM.16.M88.4 R92, [R113+0x6000] ;  /* 0x00600000715c783b */ /* 0x000fe60000000200 */
[C---:B------:R-:W-:Y:S01]  /*2830*/  HMMA.16816.F32 R24, R16.reuse, R20, R24 ;  /* 0x000000141018723c */ /* 0x040fe20000001818 */
[----:B------:R-:W-:Y:S04]  /*2840*/  LDSM.16.M88.4 R88, [R113+0x5800] ;  /* 0x005800007158783b */ /* 0x000fe80000000200 */
[----:B------:R-:W-:Y:S01]  /*2850*/  LDSM.16.M88.4 R76, [R135+0x5000] ;  /* 0x00500000874c783b */ /* 0x000fe20000000200 */
[C---:B------:R-:W-:Y:S03]  /*2860*/  HMMA.16816.F32 R32, R16.reuse, R22, R32 ;  /* 0x000000161020723c */ /* 0x040fe60000001820 */
[----:B------:R-:W-:Y:S03]  /*2870*/  LDSM.16.M88.4 R20, [R141+0x2000] ;  /* 0x002000008d14783b */ /* 0x000fe60000000200 */
[C---:B--2---:R-:W-:Y:S01]  /*2880*/  HMMA.16816.F32 R40, R16.reuse, R44, R40 ;  /* 0x0000002c1028723c */ /* 0x044fe20000001828 */
[----:B------:R-:W-:Y:S04]  /*2890*/  LDSM.16.M88.4 R72, [R135+0x5800] ;  /* 0x005800008748783b */ /* 0x000fe80000000200 */
[----:B------:R-:W0:Y:S01]  /*28a0*/  LDGDEPBAR ;  /* 0x00000000000079af */ /* 0x000e220000000000 */
[----:B------:R-:W-:Y:S03]  /*28b0*/  HMMA.16816.F32 R52, R16, R46, R52 ;  /* 0x0000002e1034723c */ /* 0x000fe60000001834 */
[----:B------:R-:W-:Y:S03]  /*28c0*/  LDSM.16.M88.4 R44, [R142+0x6800] ;  /* 0x006800008e2c783b */ /* 0x000fe60000000200 */
[C---:B------:R-:W-:Y:S06]  /*28d0*/  HMMA.16816.F32 R24, R12.reuse, R8, R24 ;  /* 0x000000080c18723c */ /* 0x040fec0000001818 */
[----:B------:R-:W-:Y:S01]  /*28e0*/  HMMA.16816.F32 R32, R12, R10, R32 ;  /* 0x0000000a0c20723c */ /* 0x000fe20000001820 */
[----:B------:R-:W2:Y:S05]  /*28f0*/  LDSM.16.M88.4 R8, [R142+0x5800] ;  /* 0x005800008e08783b */ /* 0x000eaa0000000200 */
[----:B---3--:R-:W-:Y:S06]  /*2900*/  HMMA.16816.F32 R68, R80, R64, RZ ;  /* 0x000000405044723c */ /* 0x008fec00000018ff */
[----:B-----5:R-:W-:Y:S06]  /*2910*/  HMMA.16816.F32 R40, R12, R56, R40 ;  /* 0x000000380c28723c */ /* 0x020fec0000001828 */
[----:B------:R-:W-:Y:S06]  /*2920*/  HMMA.16816.F32 R24, R60, R28, R24 ;  /* 0x0000001c3c18723c */ /* 0x000fec0000001818 */
[----:B------:R-:W-:Y:S06]  /*2930*/  HMMA.16816.F32 R64, R80, R66, RZ ;  /* 0x000000425040723c */ /* 0x000fec00000018ff */
[----:B------:R-:W-:Y:S01]  /*2940*/  HMMA.16816.F32 R52, R12, R58, R52 ;  /* 0x0000003a0c34723c */ /* 0x000fe20000001834 */
[----:B------:R-:W-:Y:S05]  /*2950*/  LDSM.16.M88.4 R56, [R137+0x1000] ;  /* 0x001000008938783b */ /* 0x000fea0000000200 */
[----:B------:R-:W-:Y:S01]  /*2960*/  HMMA.16816.F32 R32, R60, R30, R32 ;  /* 0x0000001e3c20723c */ /* 0x000fe20000001820 */
[----:B------:R-:W-:Y:S05]  /*2970*/  LDSM.16.M88.4 R28, [R135+0x6000] ;  /* 0x00600000871c783b */ /* 0x000fea0000000200 */
[----:B--2---:R-:W-:Y:S06]  /*2980*/  HMMA.16816.F32 R84, R80, R8, RZ ;  /* 0x000000085054723c */ /* 0x004fec00000018ff */
[----:B------:R-:W-:Y:S06]  /*2990*/  HMMA.16816.F32 R24, R48, R36, R24 ;  /* 0x000000243018723c */ /* 0x000fec0000001818 */
[----:B------:R-:W-:Y:S01]  /*29a0*/  HMMA.16816.F32 R80, R80, R10, RZ ;  /* 0x0000000a5050723c */ /* 0x000fe200000018ff */
[----:B------:R-:W2:Y:S05]  /*29b0*/  LDSM.16.M88.4 R8, [R139+0x2000] ;  /* 0x002000008b08783b */ /* 0x000eaa0000000200 */
[----:B------:R-:W-:Y:S06]  /*29c0*/  HMMA.16816.F32 R68, R16, R100, R68 ;  /* 0x000000641044723c */ /* 0x000fec0000001844 */
[----:B------:R-:W-:Y:S06]  /*29d0*/  HMMA.16816.F32 R40, R60, R96, R40 ;  /* 0x000000603c28723c */ /* 0x000fec0000001828 */
[----:B------:R-:W-:Y:S06]  /*29e0*/  HMMA.16816.F32 R24, R20, R92, R24 ;  /* 0x0000005c1418723c */ /* 0x000fec0000001818 */
[C---:B------:R-:W-:Y:S06]  /*29f0*/  HMMA.16816.F32 R64, R16.reuse, R102, R64 ;  /* 0x000000661040723c */ /* 0x040fec0000001840 */
[C---:B------:R-:W-:Y:S06]  /*2a00*/  HMMA.16816.F32 R84, R16.reuse, R88, R84 ;  /* 0x000000581054723c */ /* 0x040fec0000001854 */
[----:B------:R-:W-:Y:S01]  /*2a10*/  HMMA.16816.F32 R80, R16, R90, R80 ;  /* 0x0000005a1050723c */ /* 0x000fe20000001850 */
[----:B------:R-:W-:Y:S04]  /*2a20*/  LDSM.16.M88.4 R16, [R138+0x2000] ;  /* 0x002000008a10783b */ /* 0x000fe80000000200 */
[----:B------:R-:W-:Y:S01]  /*2a30*/  LDSM.16.M88.4 R88, [R142+0x7000] ;  /* 0x007000008e58783b */ /* 0x000fe20000000200 */
[----:B------:R-:W-:Y:S03]  /*2a40*/  HMMA.16816.F32 R96, R60, R98, R52 ;  /* 0x000000623c60723c */ /* 0x000fe60000001834 */
[----:B------:R-:W-:Y:S03]  /*2a50*/  LDSM.16.M88.4 R52, [R137+0x2000] ;  /* 0x002000008934783b */ /* 0x000fe60000000200 */
[----:B------:R-:W-:Y:S01]  /*2a60*/  HMMA.16816.F32 R32, R48, R38, R32 ;  /* 0x000000263020723c */ /* 0x000fe20000001820 */
[----:B------:R-:W3:Y:S05]  /*2a70*/  LDSM.16.M88.4 R36, [R113+0x6800] ;  /* 0x006800007124783b */ /* 0x000eea0000000200 */
[----:B------:R-:W-:Y:S06]  /*2a80*/  HMMA.16816.F32 R68, R12, R76, R68 ;  /* 0x0000004c0c44723c */ /* 0x000fec0000001844 */
[----:B------:R-:W-:Y:S06]  /*2a90*/  HMMA.16816.F32 R40, R48, R44, R40 ;  /* 0x0000002c3028723c */ /* 0x000fec0000001828 */
[----:B--2---:R-:W-:Y:S06]  /*2aa0*/  HMMA.16816.F32 R24, R8, R28, R24 ;  /* 0x0000001c0818723c */ /* 0x004fec0000001818 */
[C---:B------:R-:W-:Y:S01]  /*2ab0*/  HMMA.16816.F32 R76, R12.reuse, R78, R64 ;  /* 0x0000004e0c4c723c */ /* 0x040fe20000001840 */
[----:B------:R-:W-:Y:S05]  /*2ac0*/  LDSM.16.M88.4 R64, [R135+0x6800] ;  /* 0x006800008740783b */ /* 0x000fea0000000200 */
[C---:B------:R-:W-:Y:S06]  /*2ad0*/  HMMA.16816.F32 R84, R12.reuse, R72, R84 ;  /* 0x000000480c54723c */ /* 0x040fec0000001854 */
[----:B------:R-:W-:Y:S01]  /*2ae0*/  HMMA.16816.F32 R80, R12, R74, R80 ;  /* 0x0000004a0c50723c */ /* 0x000fe20000001850 */
[----:B------:R-:W2:Y:S05]  /*2af0*/  LDSM.16.M88.4 R12, [R137+0x1800] ;  /* 0x00180000890c783b */ /* 0x000eaa0000000200 */
[----:B------:R-:W-:Y:S01]  /*2b00*/  HMMA.16816.F32 R96, R48, R46, R96 ;  /* 0x0000002e3060723c */ /* 0x000fe20000001860 */
[----:B------:R-:W-:Y:S05]  /*2b10*/  LDSM.16.M88.4 R44, [R137+0x2800] ;  /* 0x00280000892c783b */ /* 0x000fea0000000200 */
[C---:B------:R-:W-:Y:S06]  /*2b20*/  HMMA.16816.F32 R32, R20.reuse, R94, R32 ;  /* 0x0000005e1420723c */ /* 0x040fec0000001820 */
[----:B---3--:R-:W-:Y:S06]  /*2b30*/  HMMA.16816.F32 R40, R20, R36, R40 ;  /* 0x000000241428723c */ /* 0x008fec0000001828 */
[----:B------:R-:W-:Y:S06]  /*2b40*/  HMMA.16816.F32 R68, R60, R56, R68 ;  /* 0x000000383c44723c */ /* 0x000fec0000001844 */
[----:B------:R-:W-:Y:S06]  /*2b50*/  HMMA.16816.F32 R24, R16, R52, R24 ;  /* 0x000000341018723c */ /* 0x000fec0000001818 */
[----:B------:R-:W-:Y:S01]  /*2b60*/  HMMA.16816.F32 R76, R60, R58, R76 ;  /* 0x0000003a3c4c723c */ /* 0x000fe2000000184c */
[----:B------:R-:W-:Y:S05]  /*2b70*/  LDSM.16.M88.4 R56, [R137+0x3000] ;  /* 0x003000008938783b */ /* 0x000fea0000000200 */
[----:B------:R-:W-:Y:S01]  /*2b80*/  HMMA.16816.F32 R96, R20, R38, R96 ;  /* 0x000000261460723c */ /* 0x000fe20000001860 */
[----:B------:R-:W3:Y:S05]  /*2b90*/  LDSM.16.M88.4 R36, [R142+0x7800] ;  /* 0x007800008e24783b */ /* 0x000eea0000000200 */
[----:B------:R-:W-:Y:S01]  /*2ba0*/  HMMA.16816.F32 R32, R8, R30, R32 ;  /* 0x0000001e0820723c */ /* 0x000fe20000001820 */
[----:B------:R-:W4:Y:S05]  /*2bb0*/  LDSM.16.M88.4 R28, [R113+0x7000] ;  /* 0x00700000711c783b */ /* 0x000f2a0000000200 */
[----:B--2---:R-:W-:Y:S01]  /*2bc0*/  HMMA.16816.F32 R84, R60, R12, R84 ;  /* 0x0000000c3c54723c */ /* 0x004fe20000001854 */
[----:B------:R-:W-:Y:S01]  /*2bd0*/  FMUL.FTZ R0, R24, UR5 ;  /* 0x0000000518007c20 */ /* 0x000fe20008410000 */
[----:B------:R-:W-:Y:S01]  /*2be0*/  FMUL.FTZ R7, R25, UR5 ;  /* 0x0000000519077c20 */ /* 0x000fe20008410000 */
[----:B------:R-:W-:-:S03]  /*2bf0*/  FMUL.FTZ R5, R26, UR5 ;  /* 0x000000051a057c20 */ /* 0x000fc60008410000 */
[----:B------:R-:W-:Y:S01]  /*2c00*/  HMMA.16816.F32 R40, R8, R64, R40 ;  /* 0x000000400828723c */ /* 0x000fe20000001828 */
[----:B------:R-:W-:Y:S05]  /*2c10*/  MUFU.TANH R0, R0 ;  /* 0x0000000000007308 */ /* 0x000fea0000002400 */
[C---:B------:R-:W-:Y:S01]  /*2c20*/  HMMA.16816.F32 R68, R48.reuse, R88, R68 ;  /* 0x000000583044723c */ /* 0x040fe20000001844 */
[----:B------:R-:W-:Y:S02]  /*2c30*/  FMUL.FTZ R64, R27, UR5 ;  /* 0x000000051b407c20 */ /* 0x000fe40008410000 */
[----:B------:R-:W2:Y:S01]  /*2c40*/  LDSM.16.M88.4 R24, [R113+0x7800] ;  /* 0x007800007118783b */ /* 0x000ea20000000200 */
[----:B------:R-:W5:Y:S02]  /*2c50*/  MUFU.TANH R7, R7 ;  /* 0x0000000700077308 */ /* 0x000f640000002400 */
[----:B------:R-:W-:Y:S06]  /*2c60*/  HMMA.16816.F32 R76, R48, R90, R76 ;  /* 0x0000005a304c723c */ /* 0x000fec000000184c */
[----:B------:R-:W-:Y:S01]  /*2c70*/  HMMA.16816.F32 R80, R60, R14, R80 ;  /* 0x0000000e3c50723c */ /* 0x000fe20000001850 */
[----:B------:R-:W-:Y:S01]  /*2c80*/  LDSM.16.M88.4 R12, [R137+0x3800] ;  /* 0x00380000890c783b */ /* 0x000fe20000000200 */
[----:B------:R-:W1:Y:S04]  /*2c90*/  MUFU.TANH R64, R64 ;  /* 0x0000004000407308 */ /* 0x000e680000002400 */
[----:B---3--:R-:W-:Y:S04]  /*2ca0*/  HMMA.16816.F32 R84, R48, R36, R84 ;  /* 0x000000243054723c */ /* 0x008fe80000001854 */
[----:B------:R-:W-:Y:S02]  /*2cb0*/  MUFU.TANH R5, R5 ;  /* 0x0000000500057308 */ /* 0x000fe40000002400 */
[----:B------:R-:W-:Y:S01]  /*2cc0*/  HMMA.16816.F32 R32, R16, R54, R32 ;  /* 0x000000361020723c */ /* 0x000fe20000001820 */
[----:B------:R-:W3:Y:S05]  /*2cd0*/  LDSM.16.M88.4 R52, [R135+0x7000] ;  /* 0x007000008734783b */ /* 0x000eea0000000200 */
[C---:B----4-:R-:W-:Y:S06]  /*2ce0*/  HMMA.16816.F32 R68, R20.reuse, R28, R68 ;  /* 0x0000001c1444723c */ /* 0x050fec0000001844 */
[----:B------:R-:W-:Y:S01]  /*2cf0*/  HMMA.16816.F32 R76, R20, R30, R76 ;  /* 0x0000001e144c723c */ /* 0x000fe2000000184c */
[----:B------:R-:W4:Y:S01]  /*2d00*/  LDSM.16.M88.4 R28, [R135+0x7800] ;  /* 0x00780000871c783b */ /* 0x000f220000000200 */
[----:B------:R-:W-:-:S04]  /*2d10*/  DEPBAR.LE SB0, 0x0 ;  /* 0x000080000000791a */ /* 0x000fc80000000000 */
[----:B------:R-:W-:Y:S06]  /*2d20*/  HMMA.16816.F32 R40, R16, R44, R40 ;  /* 0x0000002c1028723c */ /* 0x000fec0000001828 */
[----:B------:R-:W-:Y:S01]  /*2d30*/  HMMA.16816.F32 R80, R48, R38, R80 ;  /* 0x000000263050723c */ /* 0x000fe20000001850 */
[----:B------:R-:W-:Y:S01]  /*2d40*/  FMUL.FTZ R32, R32, UR5 ;  /* 0x0000000520207c20 */ /* 0x000fe20008410000 */
[----:B------:R-:W-:Y:S01]  /*2d50*/  FMUL.FTZ R35, R35, UR5 ;  /* 0x0000000523237c20 */ /* 0x000fe20008410000 */
[----:B------:R-:W-:Y:S01]  /*2d60*/  FMUL.FTZ R34, R34, UR5 ;  /* 0x0000000522227c20 */ /* 0x000fe20008410000 */
[----:B------:R-:W-:-:S02]  /*2d70*/  FMUL.FTZ R33, R33, UR5 ;  /* 0x0000000521217c20 */ /* 0x000fc40008410000 */
[----:B------:R-:W-:Y:S01]  /*2d80*/  HMMA.16816.F32 R96, R8, R66, R96 ;  /* 0x000000420860723c */ /* 0x000fe20000001860 */
[----:B------:R-:W1:Y:S05]  /*2d90*/  MUFU.TANH R32, R32 ;  /* 0x0000002000207308 */ /* 0x000e6a0000002400 */
[----:B--2---:R-:W-:Y:S03]  /*2da0*/  HMMA.16816.F32 R84, R20, R24, R84 ;  /* 0x000000181454723c */ /* 0x004fe60000001854 */
[----:B------:R-:W2:Y:S03]  /*2db0*/  MUFU.TANH R35, R35 ;  /* 0x0000002300237308 */ /* 0x000ea60000002400 */
[----:B------:R-:W-:Y:S01]  /*2dc0*/  FMUL.FTZ R36, R40, UR5 ;  /* 0x0000000528247c20 */ /* 0x000fe20008410000 */
[----:B------:R-:W-:Y:S01]  /*2dd0*/  FMUL.FTZ R24, R43, UR5 ;  /* 0x000000052b187c20 */ /* 0x000fe20008410000 */
[----:B------:R-:W-:Y:S01]  /*2de0*/  LOP3.LUT R43, R110, 0xffffffe0, RZ, 0xc0, !PT ;  /* 0xffffffe06e2b7812 */ /* 0x000fe200078ec0ff */
[----:B------:R-:W-:Y:S01]  /*2df0*/  FMUL.FTZ R40, R42, UR5 ;  /* 0x000000052a287c20 */ /* 0x000fe20008410000 */
[----:B---3--:R-:W-:Y:S01]  /*2e00*/  HMMA.16816.F32 R68, R8, R52, R68 ;  /* 0x000000340844723c */ /* 0x008fe20000001844 */
[----:B------:R-:W3:Y:S01]  /*2e10*/  MUFU.TANH R34, R34 ;  /* 0x0000002200227308 */ /* 0x000ee20000002400 */
[----:B------:R-:W-:Y:S01]  /*2e20*/  FMUL.FTZ R37, R41, UR5 ;  /* 0x0000000529257c20 */ /* 0x000fe20008410000 */
[----:B------:R-:W-:-:S02]  /*2e30*/  IMAD.IADD R42, R108, 0x1, -R43 ;  /* 0x000000016c2a7824 */ /* 0x000fc400078e0a2b */
[----:B------:R-:W-:Y:S01]  /*2e40*/  IMAD.SHL.U32 R108, R108, 0x2, RZ ;  /* 0x000000026c6c7824 */ /* 0x000fe200078e00ff */
[----:B------:R-:W-:Y:S02]  /*2e50*/  HMMA.16816.F32 R80, R20, R26, R80 ;  /* 0x0000001a1450723c */ /* 0x000fe40000001850 */
[----:B------:R-:W-:Y:S01]  /*2e60*/  SHF.R.S32.HI R171, RZ, 0x1f, R42 ;  /* 0x0000001fffab7819 */ /* 0x000fe2000001142a */
[----:B------:R-:W3:Y:S03]  /*2e70*/  MUFU.TANH R36, R36 ;  /* 0x0000002400247308 */ /* 0x000ee60000002400 */
[----:B------:R-:W-:Y:S01]  /*2e80*/  HMMA.16816.F32 R76, R8, R54, R76 ;  /* 0x00000036084c723c */ /* 0x000fe2000000184c */
[----:B------:R-:W-:Y:S02]  /*2e90*/  LEA.HI R171, R171, R42, RZ, 0x2 ;  /* 0x0000002aabab7211 */ /* 0x000fe400078f10ff */
[----:B------:R-:W-:-:S02]  /*2ea0*/  LOP3.LUT R22, R108, 0x6, RZ, 0xc0, !PT ;  /* 0x000000066c167812 */ /* 0x000fc400078ec0ff */
[----:B------:R-:W-:Y:S01]  /*2eb0*/  SHF.R.S32.HI R171, RZ, 0x2, R171 ;  /* 0x00000002ffab7819 */ /* 0x000fe200000114ab */
[----:B------:R-:W-:Y:S01]  /*2ec0*/  HMMA.16816.F32 R96, R16, R46, R96 ;  /* 0x0000002e1060723c */ /* 0x000fe20000001860 */
[----:B------:R-:W3:Y:S01]  /*2ed0*/  MUFU.TANH R33, R33 ;  /* 0x0000002100217308 */ /* 0x000ee20000002400 */
[----:B------:R-:W-:Y:S01]  /*2ee0*/  IMAD R22, R107, 0x40, R22 ;  /* 0x000000406b167824 */ /* 0x000fe200078e0216 */
[----:B------:R-:W-:Y:S02]  /*2ef0*/  IADD3 R20, R112, 0x1, R171 ;  /* 0x0000000170147810 */ /* 0x000fe40007ffe0ab */
[----:B------:R-:W-:Y:S01]  /*2f00*/  SHF.R.S32.HI R21, RZ, 0x1f, R104 ;  /* 0x0000001fff157819 */ /* 0x000fe20000011468 */
[----:B----4-:R-:W-:Y:S01]  /*2f10*/  HMMA.16816.F32 R84, R8, R28, R84 ;  /* 0x0000001c0854723c */ /* 0x010fe20000001854 */
[----:B------:R-:W-:Y:S02]  /*2f20*/  IADD3 R20, R106, R20, -R161 ;  /* 0x000000146a147210 */ /* 0x000fe40007ffe8a1 */
[----:B------:R-:W4:Y:S01]  /*2f30*/  MUFU.TANH R24, R24 ;  /* 0x0000001800187308 */ /* 0x000f220000002400 */
[----:B------:R-:W-:-:S02]  /*2f40*/  LEA.HI R21, R21, R104, RZ, 0x2 ;  /* 0x0000006815157211 */ /* 0x000fc400078f10ff */
[----:B------:R-:W-:Y:S01]  /*2f50*/  IMAD.IADD R111, R20, 0x1, R111 ;  /* 0x00000001146f7824 */ /* 0x000fe200078e026f */
[----:B------:R-:W-:Y:S01]  /*2f60*/  HMMA.16816.F32 R80, R8, R30, R80 ;  /* 0x0000001e0850723c */ /* 0x000fe20000001850 */
[C---:B------:R-:W-:Y:S01]  /*2f70*/  VIADD R20, R22.reuse, 0x1 ;  /* 0x0000000116147836 */ /* 0x040fe20000000000 */
[----:B------:R-:W-:Y:S01]  /*2f80*/  LOP3.LUT R21, R21, 0xfffffffc, RZ, 0xc0, !PT ;  /* 0xfffffffc15157812 */ /* 0x000fe200078ec0ff */
[----:B------:R-:W-:Y:S01]  /*2f90*/  IMAD.MOV.U32 R28, RZ, RZ, R107 ;  /* 0x000000ffff1c7224 */ /* 0x000fe200078e006b */
[C---:B------:R-:W-:Y:S01]  /*2fa0*/  VIMNMX R144, R111.reuse, R106, PT ;  /* 0x0000006a6f907248 */ /* 0x040fe20003fe0100 */
[----:B------:R-:W-:Y:S01]  /*2fb0*/  MUFU.TANH R37, R37 ;  /* 0x0000002500257308 */ /* 0x000fe20000002400 */
[----:B------:R-:W-:Y:S01]  /*2fc0*/  HMMA.16816.F32 R68, R16, R56, R68 ;  /* 0x000000381044723c */ /* 0x000fe20000001844 */
[----:B------:R-:W-:Y:S01]  /*2fd0*/  VIADDMNMX R131, R111, 0x8, R106, PT ;  /* 0x000000086f837846 */ /* 0x000fe2000380016a */
[----:B------:R-:W-:Y:S01]  /*2fe0*/  VIADD R8, R22, 0x11 ;  /* 0x0000001116087836 */ /* 0x000fe20000000000 */
[----:B------:R-:W-:Y:S01]  /*2ff0*/  ISETP.GE.AND P6, PT, R20, R144, PT ;  /* 0x000000901400720c */ /* 0x000fe20003fc6270 */
[----:B------:R-:W-:-:S02]  /*3000*/  IMAD.IADD R170, R104, 0x1, -R21 ;  /* 0x0000000168aa7824 */ /* 0x000fc400078e0a15 */
[----:B------:R-:W-:Y:S01]  /*3010*/  FMUL.FTZ R25, R96, UR5 ;  /* 0x0000000560197c20 */ /* 0x000fe20008410000 */
[C---:B------:R-:W-:Y:S01]  /*3020*/  HMMA.16816.F32 R76, R16.reuse, R58, R76 ;  /* 0x0000003a104c723c */ /* 0x040fe2000000184c */
[-C--:B------:R-:W-:Y:S01]  /*3030*/  ISETP.GE.AND P2, PT, R20, R131.reuse, PT ;  /* 0x000000831400720c */ /* 0x080fe20003f46270 */
[----:B------:R-:W-:Y:S02]  /*3040*/  VIADD R20, R22, 0x8 ;  /* 0x0000000816147836 */ /* 0x000fe40000000000 */
[----:B------:R-:W-:Y:S01]  /*3050*/  FMUL.FTZ R41, R97, UR5 ;  /* 0x0000000561297c20 */ /* 0x000fe20008410000 */
[----:B------:R-:W-:Y:S01]  /*3060*/  FMUL.FTZ R98, R98, UR5 ;  /* 0x0000000562627c20 */ /* 0x000fe20008410000 */
[----:B------:R-:W4:Y:S01]  /*3070*/  MUFU.TANH R25, R25 ;  /* 0x0000001900197308 */ /* 0x000f220000002400 */
[C---:B------:R-:W-:Y:S01]  /*3080*/  HMMA.16816.F32 R84, R16.reuse, R12, R84 ;  /* 0x0000000c1054723c */ /* 0x040fe20000001854 */
[CC--:B------:R-:W-:Y:S01]  /*3090*/  ISETP.GE.AND P4, PT, R20.reuse, R144.reuse, PT ;  /* 0x000000901400720c */ /* 0x0c0fe20003f86270 */
[----:B------:R-:W-:Y:S01]  /*30a0*/  FMUL.FTZ R39, R99, UR5 ;  /* 0x0000000563277c20 */ /* 0x000fe20008410000 */
[-C--:B------:R-:W-:Y:S01]  /*30b0*/  ISETP.GE.AND P0, PT, R20, R131.reuse, PT ;  /* 0x000000831400720c */ /* 0x080fe20003f06270 */
[C---:B------:R-:W-:Y:S01]  /*30c0*/  VIADD R9, R22.reuse, 0x28 ;  /* 0x0000002816097836 */ /* 0x040fe20000000000 */
[----:B-----5:R-:W-:Y:S01]  /*30d0*/  FSEL R20, R7, -INF , !P6 ;  /* 0xff80000007147808 */ /* 0x020fe20007000000 */
[----:B------:R-:W-:Y:S01]  /*30e0*/  VIADD R7, R22, 0x19 ;  /* 0x0000001916077836 */ /* 0x000fe20000000000 */
[----:B-1----:R-:W-:Y:S01]  /*30f0*/  FSEL R23, R64, -INF , !P2 ;  /* 0xff80000040177808 */ /* 0x002fe20005000000 */
[----:B------:R-:W-:Y:S01]  /*3100*/  VIADD R12, R22, 0x9 ;  /* 0x00000009160c7836 */ /* 0x000fe20000000000 */
[----:B------:R-:W-:Y:S01]  /*3110*/  FSEL R32, R32, -INF , !P4 ;  /* 0xff80000020207808 */ /* 0x000fe20006000000 */
[----:B------:R-:W1:Y:S01]  /*3120*/  MUFU.TANH R40, R40 ;  /* 0x0000002800287308 */ /* 0x000e620000002400 */
[-C--:B------:R-:W-:Y:S01]  /*3130*/  ISETP.GE.AND P2, PT, R8, R144.reuse, PT ;  /* 0x000000900800720c */ /* 0x080fe20003f46270 */
[----:B------:R-:W-:Y:S01]  /*3140*/  HMMA.16816.F32 R80, R16, R14, R80 ;  /* 0x0000000e1050723c */ /* 0x000fe20000001850 */
[-C--:B------:R-:W-:Y:S01]  /*3150*/  ISETP.GE.AND P3, PT, R12, R144.reuse, PT ;  /* 0x000000900c00720c */ /* 0x080fe20003f66270 */
[----:B------:R-:W-:Y:S01]  /*3160*/  FMUL.FTZ R68, R68, UR5 ;  /* 0x0000000544447c20 */ /* 0x000fe20008410000 */
[-C--:B------:R-:W-:Y:S01]  /*3170*/  ISETP.GE.AND P5, PT, R12, R131.reuse, PT ;  /* 0x000000830c00720c */ /* 0x080fe20003fa6270 */
[----:B------:R-:W-:Y:S01]  /*3180*/  VIADD R12, R22, 0x10 ;  /* 0x00000010160c7836 */ /* 0x000fe20000000000 */
[-C--:B------:R-:W-:Y:S01]  /*3190*/  ISETP.GE.AND P4, PT, R8, R131.reuse, PT ;  /* 0x000000830800720c */ /* 0x080fe20003f86270 */
[----:B------:R-:W-:Y:S01]  /*31a0*/  VIADD R8, R22, 0x18 ;  /* 0x0000001816087836 */ /* 0x000fe20000000000 */
[----:B--2---:R-:W-:Y:S01]  /*31b0*/  FSEL R35, R35, -INF , !P5 ;  /* 0xff80000023237808 */ /* 0x004fe20006800000 */
[----:B------:R-:W-:Y:S01]  /*31c0*/  MUFU.TANH R41, R41 ;  /* 0x0000002900297308 */ /* 0x000fe20000002400 */
[-C--:B------:R-:W-:Y:S01]  /*31d0*/  ISETP.GE.AND P1, PT, R12, R144.reuse, PT ;  /* 0x000000900c00720c */ /* 0x080fe20003f26270 */
[----:B------:R-:W-:Y:S01]  /*31e0*/  FMUL.FTZ R76, R76, UR5 ;  /* 0x000000054c4c7c20 */ /* 0x000fe20008410000 */
[----:B---3--:R-:W-:Y:S01]  /*31f0*/  FSEL R21, R34, -INF , !P0 ;  /* 0xff80000022157808 */ /* 0x008fe20004000000 */
[----:B------:R-:W-:Y:S01]  /*3200*/  FMUL.FTZ R69, R69, UR5 ;  /* 0x0000000545457c20 */ /* 0x000fe20008410000 */
[----:B------:R-:W-:Y:S01]  /*3210*/  FSEL R36, R36, -INF , !P1 ;  /* 0xff80000024247808 */ /* 0x000fe20004800000 */
[----:B------:R-:W-:Y:S01]  /*3220*/  FMUL.FTZ R70, R70, UR5 ;  /* 0x0000000546467c20 */ /* 0x000fe20008410000 */
[CC--:B------:R-:W-:Y:S01]  /*3230*/  ISETP.GE.AND P5, PT, R7.reuse, R144.reuse, PT ;  /* 0x000000900700720c */ /* 0x0c0fe20003fa6270 */
[----:B------:R-:W2:Y:S01]  /*3240*/  MUFU.TANH R38, R98 ;  /* 0x0000006200267308 */ /* 0x000ea20000002400 */
[-C--:B------:R-:W-:Y:S01]  /*3250*/  ISETP.GE.AND P1, PT, R7, R131.reuse, PT ;  /* 0x000000830700720c */ /* 0x080fe20003f26270 */
[----:B------:R-:W-:Y:S01]  /*3260*/  VIADD R7, R22, 0x21 ;  /* 0x0000002116077836 */ /* 0x000fe20000000000 */
[-C--:B------:R-:W-:Y:S01]  /*3270*/  ISETP.GE.AND P0, PT, R8, R144.reuse, PT ;  /* 0x000000900800720c */ /* 0x080fe20003f06270 */
[----:B------:R-:W-:Y:S01]  /*3280*/  FMUL.FTZ R77, R77, UR5 ;  /* 0x000000054d4d7c20 */ /* 0x000fe20008410000 */
[----:B------:R-:W-:Y:S01]  /*3290*/  FSEL R26, R33, -INF , !P3 ;  /* 0xff800000211a7808 */ /* 0x000fe20005800000 */
[----:B------:R-:W-:Y:S01]  /*32a0*/  FMUL.FTZ R78, R78, UR5 ;  /* 0x000000054e4e7c20 */ /* 0x000fe20008410000 */
[----:B----4-:R-:W-:Y:S01]  /*32b0*/  FSEL R33, R24, -INF , !P4 ;  /* 0xff80000018217808 */ /* 0x010fe20006000000 */
[----:B------:R-:W3:Y:S01]  /*32c0*/  MUFU.TANH R39, R39 ;  /* 0x0000002700277308 */ /* 0x000ee20000002400 */
[----:B------:R-:W-:Y:S01]  /*32d0*/  FSEL R24, R25, -INF , !P0 ;  /* 0xff80000019187808 */ /* 0x000fe20004000000 */
[----:B------:R-:W-:Y:S01]  /*32e0*/  FMUL.FTZ R71, R71, UR5 ;  /* 0x0000000547477c20 */ /* 0x000fe20008410000 */
[-C--:B------:R-:W-:Y:S01]  /*32f0*/  ISETP.GE.AND P4, PT, R7, R144.reuse, PT ;  /* 0x000000900700720c */ /* 0x080fe20003f86270 */
[----:B------:R-:W-:Y:S01]  /*3300*/  FMUL.FTZ R79, R79, UR5 ;  /* 0x000000054f4f7c20 */ /* 0x000fe20008410000 */
[-C--:B------:R-:W-:Y:S01]  /*3310*/  ISETP.GE.AND P0, PT, R7, R131.reuse, PT ;  /* 0x000000830700720c */ /* 0x080fe20003f06270 */
[----:B------:R-:W-:Y:S01]  /*3320*/  FMUL.FTZ R7, R87, UR5 ;  /* 0x0000000557077c20 */ /* 0x000fe20008410000 */
[-C--:B------:R-:W-:Y:S01]  /*3330*/  ISETP.GE.AND P3, PT, R8, R131.reuse, PT ;  /* 0x000000830800720c */ /* 0x080fe20003f66270 */
[----:B------:R-:W4:Y:S01]  /*3340*/  MUFU.TANH R150, R68 ;  /* 0x0000004400967308 */ /* 0x000f220000002400 */
[-C--:B------:R-:W-:Y:S01]  /*3350*/  ISETP.GE.AND P6, PT, R12, R131.reuse, PT ;  /* 0x000000830c00720c */ /* 0x080fe20003fc6270 */
[----:B------:R-:W-:Y:S01]  /*3360*/  VIADD R8, R22, 0x20 ;  /* 0x0000002016087836 */ /* 0x000fe20000000000 */
[----:B------:R-:W-:Y:S01]  /*3370*/  FSEL R30, R37, -INF , !P2 ;  /* 0xff800000251e7808 */ /* 0x000fe20005000000 */
[----:B------:R-:W-:Y:S01]  /*3380*/  FMUL.FTZ R84, R84, UR5 ;  /* 0x0000000554547c20 */ /* 0x000fe20008410000 */
[----:B-1----:R-:W-:Y:S01]  /*3390*/  FSEL R27, R40, -INF , !P6 ;  /* 0xff800000281b7808 */ /* 0x002fe20007000000 */
[----:B------:R-:W-:Y:S01]  /*33a0*/  FMUL.FTZ R85, R85, UR5 ;  /* 0x0000000555557c20 */ /* 0x000fe20008410000 */
[CC--:B------:R-:W-:Y:S01]  /*33b0*/  ISETP.GE.AND P6, PT, R8.reuse, R144.reuse, PT ;  /* 0x000000900800720c */ /* 0x0c0fe20003fc6270 */
[----:B------:R-:W1:Y:S01]  /*33c0*/  MUFU.TANH R146, R76 ;  /* 0x0000004c00927308 */ /* 0x000e620000002400 */
[-C--:B------:R-:W-:Y:S01]  /*33d0*/  ISETP.GE.AND P2, PT, R8, R131.reuse, PT ;  /* 0x000000830800720c */ /* 0x080fe20003f46270 */
[----:B------:R-:W-:Y:S01]  /*33e0*/  VIADD R8, R22, 0x29 ;  /* 0x0000002916087836 */ /* 0x000fe20000000000 */
[----:B--2---:R-:W-:Y:S01]  /*33f0*/  FSEL R25, R38, -INF , !P3 ;  /* 0xff80000026197808 */ /* 0x004fe20005800000 */
[----:B------:R-:W-:Y:S01]  /*3400*/  FMUL.FTZ R86, R86, UR5 ;  /* 0x0000000556567c20 */ /* 0x000fe20008410000 */
[----:B------:R-:W-:Y:S01]  /*3410*/  FSEL R34, R41, -INF , !P5 ;  /* 0xff80000029227808 */ /* 0x000fe20006800000 */
[----:B------:R-:W-:Y:S01]  /*3420*/  FMUL.FTZ R80, R80, UR5 ;  /* 0x0000000550507c20 */ /* 0x000fe20008410000 */
[CC--:B------:R-:W-:Y:S01]  /*3430*/  ISETP.GE.AND P3, PT, R9.reuse, R144.reuse, PT ;  /* 0x000000900900720c */ /* 0x0c0fe20003f66270 */
[----:B------:R-:W2:Y:S01]  /*3440*/  MUFU.TANH R148, R69 ;  /* 0x0000004500947308 */ /* 0x000ea20000002400 */
[-C--:B------:R-:W-:Y:S01]  /*3450*/  ISETP.GE.AND P5, PT, R9, R131.reuse, PT ;  /* 0x000000830900720c */ /* 0x080fe20003fa6270 */
[----:B------:R-:W-:Y:S01]  /*3460*/  VIADD R9, R22, 0x31 ;  /* 0x0000003116097836 */ /* 0x000fe20000000000 */
[----:B---3--:R-:W-:Y:S01]  /*3470*/  FSEL R39, R39, -INF , !P1 ;  /* 0xff80000027277808 */ /* 0x008fe20004800000 */
[----:B------:R-:W-:Y:S01]  /*3480*/  FMUL.FTZ R81, R81, UR5 ;  /* 0x0000000551517c20 */ /* 0x000fe20008410000 */
[----:B----4-:R-:W-:Y:S01]  /*3490*/  FSEL R150, R150, -INF , !P6 ;  /* 0xff80000096967808 */ /* 0x010fe20007000000 */
[----:B------:R-:W-:Y:S01]  /*34a0*/  FMUL.FTZ R82, R82, UR5 ;  /* 0x0000000552527c20 */ /* 0x000fe20008410000 */
[C---:B------:R-:W-:Y:S01]  /*34b0*/  ISETP.GE.AND P1, PT, R8.reuse, R144, PT ;  /* 0x000000900800720c */ /* 0x040fe20003f26270 */
[----:B------:R-:W3:Y:S01]  /*34c0*/  MUFU.TANH R123, R70 ;  /* 0x00000046007b7308 */ /* 0x000ee20000002400 */
[-C--:B------:R-:W-:Y:S01]  /*34d0*/  ISETP.GE.AND P6, PT, R8, R131.reuse, PT ;  /* 0x000000830800720c */ /* 0x080fe20003fc6270 */
[----:B------:R-:W-:Y:S01]  /*34e0*/  VIADD R8, R22, 0x30 ;  /* 0x0000003016087836 */ /* 0x000fe20000000000 */
[----:B-1----:R-:W-:Y:S01]  /*34f0*/  FSEL R146, R146, -INF , !P3 ;  /* 0xff80000092927808 */ /* 0x002fe20005800000 */
[----:B------:R-:W-:Y:S01]  /*3500*/  FMUL.FTZ R83, R83, UR5 ;  /* 0x0000000553537c20 */ /* 0x000fe20008410000 */
[----:B------:R-:W-:-:S03]  /*3510*/  ISETP.GE.AND P3, PT, R9, R131, PT ;  /* 0x000000830900720c */ /* 0x000fc60003f66270 */
[----:B------:R-:W1:Y:S01]  /*3520*/  MUFU.TANH R7, R7 ;  /* 0x0000000700077308 */ /* 0x000e620000002400 */
[----:B--2---:R-:W-:Y:S02]  /*3530*/  FSEL R148, R148, -INF , !P4 ;  /* 0xff80000094947808 */ /* 0x004fe40006000000 */
[----:B------:R-:W-:-:S05]  /*3540*/  ISETP.GE.AND P4, PT, R8, R131, PT ;  /* 0x000000830800720c */ /* 0x000fca0003f86270 */
[----:B------:R-:W2:Y:S01]  /*3550*/  MUFU.TANH R122, R77 ;  /* 0x0000004d007a7308 */ /* 0x000ea20000002400 */
[----:B---3--:R-:W-:Y:S02]  /*3560*/  FSEL R123, R123, -INF , !P2 ;  /* 0xff8000007b7b7808 */ /* 0x008fe40005000000 */
[----:B------:R-:W-:Y:S01]  /*3570*/  ISETP.GE.AND P2, PT, R8, R144, PT ;  /* 0x000000900800720c */ /* 0x000fe20003f46270 */
[----:B------:R-:W-:-:S04]  /*3580*/  VIADD R8, R22, 0x38 ;  /* 0x0000003816087836 */ /* 0x000fc80000000000 */
[----:B------:R-:W3:Y:S01]  /*3590*/  MUFU.TANH R117, R78 ;  /* 0x0000004e00757308 */ /* 0x000ee20000002400 */
[----:B-1----:R-:W-:Y:S02]  /*35a0*/  FSEL R109, R7, -INF , !P3 ;  /* 0xff800000076d7808 */ /* 0x002fe40005800000 */
[----:B------:R-:W-:-:S05]  /*35b0*/  ISETP.GE.AND P3, PT, R130, 0x2, PT ;  /* 0x000000028200780c */ /* 0x000fca0003f66270 */
        /* <DEDUP_REMOVED lines=9> */
[----:B------:R-:W-:-:S05]  /*3650*/  ISETP.GE.AND P0, PT, R9, R144, PT ;  /* 0x000000900900720c */ /* 0x000fca0003f06270 */
[----:B------:R-:W1:Y:S01]  /*3660*/  MUFU.TANH R118, R85 ;  /* 0x0000005500767308 */ /* 0x000e620000002400 */
[----:B--2---:R-:W-:Y:S02]  /*3670*/  FSEL R119, R119, -INF , !P6 ;  /* 0xff80000077777808 */ /* 0x004fe40007000000 */
[----:B------:R-:W-:-:S04]  /*3680*/  ISETP.GE.AND P6, PT, R22, R144, PT ;  /* 0x000000901600720c */ /* 0x000fc80003fc6270 */
[----:B------:R-:W-:Y:S01]  /*3690*/  FSEL R0, R0, -INF , !P6 ;  /* 0xff80000000007808 */ /* 0x000fe20007000000 */
[----:B------:R-:W2:Y:S01]  /*36a0*/  MUFU.TANH R113, R86 ;  /* 0x0000005600717308 */ /* 0x000ea20000002400 */
[----:B---3--:R-:W-:Y:S01]  /*36b0*/  FSEL R120, R120, -INF , !P2 ;  /* 0xff80000078787808 */ /* 0x008fe20005000000 */
[----:B------:R-:W-:Y:S01]  /*36c0*/  BAR.SYNC.DEFER_BLOCKING 0x0 ;  /* 0x0000000000007b1d */ /* 0x000fe20000010000 */
[----:B------:R-:W-:-:S04]  /*36d0*/  ISETP.GE.AND P2, PT, R22, R131, PT ;  /* 0x000000831600720c */ /* 0x000fc80003f46270 */
[----:B------:R-:W-:Y:S01]  /*36e0*/  FSEL R5, R5, -INF , !P2 ;  /* 0xff80000005057808 */ /* 0x000fe20005000000 */
[----:B------:R-:W3:Y:S01]  /*36f0*/  MUFU.TANH R116, R80 ;  /* 0x0000005000747308 */ /* 0x000ee20000002400 */
[----:B-1----:R-:W-:Y:S02]  /*3700*/  FSEL R118, R118, -INF , !P0 ;  /* 0xff80000076767808 */ /* 0x002fe40004000000 */
[----:B------:R-:W-:-:S05]  /*3710*/  ISETP.GE.AND P0, PT, R8, R131, PT ;  /* 0x000000830800720c */ /* 0x000fca0003f06270 */
[----:B------:R-:W1:Y:S01]  /*3720*/  MUFU.TANH R114, R81 ;  /* 0x0000005100727308 */ /* 0x000e620000002400 */
[----:B--2---:R-:W-:Y:S02]  /*3730*/  FSEL R113, R113, -INF , !P4 ;  /* 0xff80000071717808 */ /* 0x004fe40006000000 */
[----:B------:R-:W-:-:S05]  /*3740*/  ISETP.GE.AND P4, PT, R8, R144, PT ;  /* 0x000000900800720c */ /* 0x000fca0003f86270 */
[----:B------:R-:W2:Y:S01]  /*3750*/  MUFU.TANH R111, R82 ;  /* 0x00000052006f7308 */ /* 0x000ea20000002400 */
[----:B---3--:R-:W-:-:S07]  /*3760*/  FSEL R116, R116, -INF , !P5 ;  /* 0xff80000074747808 */ /* 0x008fce0006800000 */
[----:B------:R-:W3:Y:S01]  /*3770*/  MUFU.TANH R110, R83 ;  /* 0x00000053006e7308 */ /* 0x000ee20000002400 */
[----:B-1----:R-:W-:Y:S02]  /*3780*/  FSEL R114, R114, -INF , !P4 ;  /* 0xff80000072727808 */ /* 0x002fe40006000000 */
[----:B--2---:R-:W-:Y:S02]  /*3790*/  FSEL R111, R111, -INF , !P1 ;  /* 0xff8000006f6f7808 */ /* 0x004fe40004800000 */
[----:B---3--:R-:W-:Y:S01]  /*37a0*/  FSEL R110, R110, -INF , !P0 ;  /* 0xff8000006e6e7808 */ /* 0x008fe20004000000 */
        /* <DEDUP_REMOVED lines=9> */
[----:B------:R-:W-:-:S04]  /*3840*/  IMAD R2, R14, R105, R2 ;  /* 0x000000690e027224 */ /* 0x000fc800078e0202 */
        /* <DEDUP_REMOVED lines=14> */
[C---:B------:R-:W-:Y:S02]  /*3930*/  IADD3 R6, P6, R153.reuse, R40, RZ ;  /* 0x0000002899067210 */ /* 0x040fe40007fde0ff */
[--C-:B------:R-:W-:Y:S01]  /*3940*/  @!P1 LEA.HI.X R43, R40, R7, R2.reuse, 0x1, P0 ;  /* 0x00000007282b9211 */ /* 0x100fe200000f0c02 */
[----:B------:R2:W-:Y:S01]  /*3950*/  @P1 STS.128 [R159+0x6000], RZ ;  /* 0x006000ff9f001388 */ /* 0x0005e20000000c00 */
[----:B------:R-:W-:Y:S01]  /*3960*/  IADD3 R8, P0, R153, R6, RZ ;  /* 0x0000000699087210 */ /* 0x000fe20007f1e0ff */
[----:B------:R-:W3:Y:S01]  /*3970*/  @!P1 LDC.64 R14, c[0x0][0x218] ;  /* 0x00008600ff0e9b82 */ /* 0x000ee20000000a00 */
[----:B------:R-:W-:Y:S01]  /*3980*/  IMAD.X R7, R152, 0x1, R2, P6 ;  /* 0x0000000198077824 */ /* 0x000fe200030e0602 */
[C---:B----4-:R-:W-:Y:S01]  /*3990*/  @!P2 LEA R12, P5, R6.reuse, R12, 0x1 ;  /* 0x0000000c060ca211 */ /* 0x050fe200078a08ff */
[----:B------:R-:W-:Y:S01]  /*39a0*/  @!PT LDS RZ, [RZ] ;  /* 0x00000000fffff984 */ /* 0x000fe20000000800 */
[----:B------:R-:W-:Y:S01]  /*39b0*/  @!PT LDS RZ, [RZ] ;  /* 0x00000000fffff984 */ /* 0x000fe20000000800 */
[----:B------:R-:W-:Y:S01]  /*39c0*/  @!PT LDS RZ, [RZ] ;  /* 0x00000000fffff984 */ /* 0x000fe20000000800 */
[----:B------:R2:W-:Y:S03]  /*39d0*/  @!P1 LDGSTS.E.BYPASS.LTC128B.128 [R159+0x6000], desc[UR8][R42.64+0x80] ;  /* 0x060000802a9f9fae */ /* 0x0005e6000b901d48 */
[C---:B------:R-:W-:Y:S01]  /*39e0*/  @!P2 LEA.HI.X R13, R6.reuse, R13, R7, 0x1, P5 ;  /* 0x0000000d060da211 */ /* 0x040fe200028f0c07 */
[----:B------:R2:W-:Y:S01]  /*39f0*/  @P2 STS.128 [R159+0x4800], RZ ;  /* 0x004800ff9f002388 */ /* 0x0005e20000000c00 */
[----:B------:R-:W4:Y:S01]  /*3a00*/  @!P2 LDC.64 R18, c[0x0][0x218] ;  /* 0x00008600ff12ab82 */ /* 0x000f220000000a00 */
[----:B-----5:R-:W-:-:S02]  /*3a10*/  @!P1 LEA R10, P4, R6, R10, 0x1 ;  /* 0x0000000a060a9211 */ /* 0x020fc400078808ff */
[----:B------:R-:W-:Y:S01]  /*3a20*/  IADD3 R2, P5, R153, R8, RZ ;  /* 0x0000000899027210 */ /* 0x000fe20007fbe0ff */
[----:B------:R-:W-:Y:S01]  /*3a30*/  @!PT LDS RZ, [RZ] ;  /* 0x00000000fffff984 */ /* 0x000fe20000000800 */
[----:B------:R-:W-:Y:S01]  /*3a40*/  @!PT LDS RZ, [RZ] ;  /* 0x00000000fffff984 */ /* 0x000fe20000000800 */
[----:B------:R-:W-:Y:S01]  /*3a50*/  @!PT LDS RZ, [RZ] ;  /* 0x00000000fffff984 */ /* 0x000fe20000000800 */
[----:B------:R2:W-:Y:S01]  /*3a60*/  @!P2 LDGSTS.E.BYPASS.LTC128B.128 [R159+0x4800], desc[UR8][R12.64] ;  /* 0x048000000c9fafae */ /* 0x0005e2000b901d48 */
[--C-:B------:R-:W-:Y:S01]  /*3a70*/  @!P1 LEA.HI.X R11, R6, R11, R7.reuse, 0x1, P4 ;  /* 0x0000000b060b9211 */ /* 0x100fe200020f0c07 */
[----:B------:R-:W-:Y:S01]  /*3a80*/  IMAD.X R7, R152, 0x1, R7, P0 ;  /* 0x0000000198077824 */ /* 0x000fe200000e0607 */
[----:B-1----:R-:W-:Y:S01]  /*3a90*/  @!P2 LEA R16, P6, R8, R16, 0x1 ;  /* 0x000000100810a211 */ /* 0x002fe200078c08ff */
[----:B------:R2:W-:Y:S02]  /*3aa0*/  @P1 STS.128 [R159+0x6800], RZ ;  /* 0x006800ff9f001388 */ /* 0x0005e40000000c00 */
[--C-:B------:R-:W-:Y:S01]  /*3ab0*/  IMAD.X R9, R152, 0x1, R7.reuse, P5 ;  /* 0x0000000198097824 */ /* 0x100fe200028e0607 */
[C---:B------:R-:W-:Y:S01]  /*3ac0*/  @!P2 LEA.HI.X R17, R8.reuse, R17, R7, 0x1, P6 ;  /* 0x000000110811a211 */ /* 0x040fe200030f0c07 */
        /* <DEDUP_REMOVED lines=32> */
.L_x_785:
[----:B------:R-:W-:Y:S05]  /*3cd0*/  BSYNC B0 ;  /* 0x0000000000007941 */ /* 0x000fea0003800000 */
.L_x_784:
[----:B------:R-:W0:Y:S02]  /*3ce0*/  LDGDEPBAR ;  /* 0x00000000000079af */ /* 0x000e240000000000 */
.L_x_783:
        /* <DEDUP_REMOVED lines=31> */
[----:B------:R-:W-:Y:S01]  /*3ee0*/  LEA R136, R136, UR4, 0x1 ;  /* 0x0000000488887c11 */ /* 0x000fe2000f8e08ff */
[----:B------:R-:W1:Y:S03]  /*3ef0*/  SHFL.BFLY PT, R7, R8, 0x2, 0x1f ;  /* 0x0c401f0008077f89 */ /* 0x000e6600000e0000 */
[-C--:B------:R-:W-:Y:S01]  /*3f00*/  LEA R134, R4, R136.reuse, 0x1 ;  /* 0x0000008804867211 */ /* 0x080fe200078e08ff */
[----:B------:R-:W3:Y:S01]  /*3f10*/  SHFL.BFLY PT, R6, R9, 0x2, 0x1f ;  /* 0x0c401f0009067f89 */ /* 0x000ee200000e0000 */
[C---:B------:R-:W-:Y:S02]  /*3f20*/  LEA R133, R3.reuse, R136, 0x1 ;  /* 0x0000008803857211 */ /* 0x040fe400078e08ff */
[----:B------:R-:W-:Y:S01]  /*3f30*/  LEA R132, R3, R134, 0x1 ;  /* 0x0000008603847211 */ /* 0x000fe200078e08ff */
[----:B------:R-:W-:Y:S04]  /*3f40*/  LDSM.16.MT88.4 R92, [R136+0x8000] ;  /* 0x00800000885c783b */ /* 0x000fe80000004200 */
[----:B------:R-:W-:Y:S04]  /*3f50*/  LDSM.16.MT88.4 R84, [R134+0x8000] ;  /* 0x008000008654783b */ /* 0x000fe80000004200 */
[----:B--2---:R-:W-:Y:S04]  /*3f60*/  LDSM.16.MT88.4 R12, [R136+0x8800] ;  /* 0x00880000880c783b */ /* 0x004fe80000004200 */
[----:B------:R-:W-:Y:S01]  /*3f70*/  LDSM.16.MT88.4 R68, [R132+0x8000] ;  /* 0x008000008444783b */ /* 0x000fe20000004200 */
[----:B-1----:R-:W-:-:S03]  /*3f80*/  FMNMX.FTZ R7, R8, R7, !PT ;  /* 0x0000000708077209 */ /* 0x002fc60007810000 */
[----:B------:R-:W-:Y:S01]  /*3f90*/  LDSM.16.MT88.4 R40, [R136+0xa000] ;  /* 0x00a000008828783b */ /* 0x000fe20000004200 */
[----:B---3--:R-:W-:-:S03]  /*3fa0*/  FMNMX.FTZ R6, R9, R6, !PT ;  /* 0x0000000609067209 */ /* 0x008fc60007810000 */
[----:B------:R-:W1:Y:S04]  /*3fb0*/  SHFL.BFLY PT, R2, R7, 0x1, 0x1f ;  /* 0x0c201f0007027f89 */ /* 0x000e6800000e0000 */
[----:B------:R-:W-:Y:S04]  /*3fc0*/  LDSM.16.MT88.4 R8, [R134+0x8800] ;  /* 0x008800008608783b */ /* 0x000fe80000004200 */
[----:B------:R-:W-:Y:S04]  /*3fd0*/  LDSM.16.MT88.4 R48, [R134+0xa000] ;  /* 0x00a000008630783b */ /* 0x000fe80000004200 */
[----:B------:R-:W-:Y:S04]  /*3fe0*/  LDSM.16.MT88.4 R16, [R132+0x8800] ;  /* 0x008800008410783b */ /* 0x000fe80000004200 */
[----:B------:R-:W-:Y:S04]  /*3ff0*/  LDSM.16.MT88.4 R76, [R133+0x8000] ;  /* 0x00800000854c783b */ /* 0x000fe80000004200 */
[----:B------:R-:W-:Y:S01]  /*4000*/  LDSM.16.MT88.4 R56, [R133+0xa000] ;  /* 0x00a000008538783b */ /* 0x000fe20000004200 */
[----:B-1----:R-:W-:-:S03]  /*4010*/  FMNMX.FTZ R2, R7, R2, !PT ;  /* 0x0000000207027209 */ /* 0x002fc60007810000 */
        /* <DEDUP_REMOVED lines=17> */
[--C-:B------:R-:W-:Y:S01]  /*4130*/  FFMA.FTZ R118, R118, UR6, -R115.reuse ;  /* 0x0000000676767c23 */ /* 0x100fe20008010873 */
        /* <DEDUP_REMOVED lines=8> */
[--C-:B------:R-:W-:Y:S01]  /*41c0*/  FFMA.FTZ R107, R21, UR6, -R112.reuse ;  /* 0x00000006156b7c23 */ /* 0x100fe20008010870 */
[--C-:B------:R-:W-:Y:S01]  /*41d0*/  FFMA.FTZ R102, R35, UR6, -R112.reuse ;  /* 0x0000000623667c23 */ /* 0x100fe20008010870 */
[----:B------:R-:W2:Y:S01]  /*41e0*/  MUFU.EX2 R101, R101 ;  /* 0x0000006500657308 */ /* 0x000ea20000000800 */
[----:B-1----:R-:W-:Y:S01]  /*41f0*/  F2FP.F16.F32.PACK_AB R64, R103, R106 ;  /* 0x0000006a6740723e */ /* 0x002fe200000000ff */
[--C-:B------:R-:W-:Y:S01]  /*4200*/  FFMA.FTZ R34, R33, UR6, -R112.reuse ;  /* 0x0000000621227c23 */ /* 0x100fe20008010870 */
[--C-:B------:R-:W-:Y:S01]  /*4210*/  FFMA.FTZ R35, R27, UR6, -R112.reuse ;  /* 0x000000061b237c23 */ /* 0x100fe20008010870 */
[--C-:B------:R-:W-:Y:S01]  /*4220*/  FFMA.FTZ R33, R25, UR6, -R112.reuse ;  /* 0x0000000619217c23 */ /* 0x100fe20008010870 */
[--C-:B------:R-:W-:Y:S01]  /*4230*/  FFMA.FTZ R30, R39, UR6, -R112.reuse ;  /* 0x00000006271e7c23 */ /* 0x100fe20008010870 */
[----:B------:R-:W-:Y:S01]  /*4240*/  LDSM.16.MT88.4 R24, [R132+0xa000] ;  /* 0x00a000008418783b */ /* 0x000fe20000004200 */
[--C-:B------:R-:W-:Y:S01]  /*4250*/  FFMA.FTZ R121, R121, UR6, -R112.reuse ;  /* 0x0000000679797c23 */ /* 0x100fe20008010870 */
[----:B------:R-:W-:Y:S01]  /*4260*/  MUFU.EX2 R108, R108 ;  /* 0x0000006c006c7308 */ /* 0x000fe20000000800 */
[--C-:B------:R-:W-:Y:S01]  /*4270*/  FFMA.FTZ R114, R109, UR6, -R112.reuse ;  /* 0x000000066d727c23 */ /* 0x100fe20008010870 */
[----:B------:R-:W-:Y:S01]  /*4280*/  LDSM.16.MT88.4 R20, [R133+0x8800] ;  /* 0x008800008514783b */ /* 0x000fe20000004200 */
[--C-:B------:R-:W-:Y:S01]  /*4290*/  FFMA.FTZ R113, R113, UR6, -R112.reuse ;  /* 0x0000000671717c23 */ /* 0x100fe20008010870 */
[--C-:B------:R-:W-:Y:S01]  /*42a0*/  FFMA.FTZ R109, R111, UR6, -R112.reuse ;  /* 0x000000066f6d7c23 */ /* 0x100fe20008010870 */
[----:B------:R-:W-:Y:S01]  /*42b0*/  FFMA.FTZ R176, R110, UR6, -R112 ;  /* 0x000000066eb07c23 */ /* 0x000fe20008010870 */
[----:B------:R-:W-:-:S02]  /*42c0*/  FADD.FTZ R103, R106, R103 ;  /* 0x000000676a677221 */ /* 0x000fc40000010000 */
[----:B------:R-:W1:Y:S01]  /*42d0*/  MUFU.EX2 R105, R105 ;  /* 0x0000006900697308 */ /* 0x000e620000000800 */
[----:B--2---:R-:W-:Y:S01]  /*42e0*/  F2FP.F16.F32.PACK_AB R66, R101, R104 ;  /* 0x000000686542723e */ /* 0x004fe200000000ff */
[----:B------:R-:W-:-:S04]  /*42f0*/  FADD.FTZ R104, R104, R103 ;  /* 0x0000006768687221 */ /* 0x000fc80000010000 */
[----:B------:R-:W-:Y:S02]  /*4300*/  FADD.FTZ R101, R101, R104 ;  /* 0x0000006865657221 */ /* 0x000fe40000010000 */
[----:B------:R-:W-:Y:S08]  /*4310*/  MUFU.EX2 R107, R107 ;  /* 0x0000006b006b7308 */ /* 0x000ff00000000800 */
[----:B------:R-:W2:Y:S01]  /*4320*/  MUFU.EX2 R102, R102 ;  /* 0x0000006600667308 */ /* 0x000ea20000000800 */
[----:B-1----:R-:W-:Y:S01]  /*4330*/  F2FP.F16.F32.PACK_AB R65, R105, R108 ;  /* 0x0000006c6941723e */ /* 0x002fe200000000ff */
[----:B------:R-:W-:-:S06]  /*4340*/  FADD.FTZ R108, R108, R105 ;  /* 0x000000696c6c7221 */ /* 0x000fcc0000010000 */
[----:B------:R-:W-:Y:S08]  /*4350*/  MUFU.EX2 R100, R100 ;  /* 0x0000006400647308 */ /* 0x000ff00000000800 */
[----:B------:R-:W1:Y:S01]  /*4360*/  MUFU.EX2 R31, R31 ;  /* 0x0000001f001f7308 */ /* 0x000e620000000800 */
[----:B--2---:R-:W-:Y:S01]  /*4370*/  F2FP.F16.F32.PACK_AB R67, R102, R107 ;  /* 0x0000006b6643723e */ /* 0x004fe200000000ff */
[----:B------:R-:W-:-:S04]  /*4380*/  FADD.FTZ R107, R107, R108 ;  /* 0x0000006c6b6b7221 */ /* 0x000fc80000010000 */
[----:B------:R-:W-:Y:S02]  /*4390*/  FADD.FTZ R102, R102, R107 ;  /* 0x0000006b66667221 */ /* 0x000fe40000010000 */
[C---:B------:R-:W-:Y:S01]  /*43a0*/  HMMA.16816.F32 R96, R64.reuse, R92, RZ ;  /* 0x0000005c4060723c */ /* 0x040fe200000018ff */
[----:B------:R-:W-:Y:S05]  /*43b0*/  MUFU.EX2 R32, R32 ;  /* 0x0000002000207308 */ /* 0x000fea0000000800 */
[C---:B------:R-:W-:Y:S03]  /*43c0*/  HMMA.16816.F32 R92, R64.reuse, R94, RZ ;  /* 0x0000005e405c723c */ /* 0x040fe600000018ff */
[----:B------:R-:W2:Y:S01]  /*43d0*/  MUFU.EX2 R29, R29 ;  /* 0x0000001d001d7308 */ /* 0x000ea20000000800 */
        /* <DEDUP_REMOVED lines=8> */
[----:B--2---:R-:W-:Y:S01]  /*4460*/  F2FP.F16.F32.PACK_AB R6, R29, R32 ;  /* 0x000000201d06723e */ /* 0x004fe200000000ff */
[----:B------:R-:W-:-:S03]  /*4470*/  FADD.FTZ R32, R32, R31 ;  /* 0x0000001f20207221 */ /* 0x000fc60000010000 */
[C---:B------:R-:W-:Y:S01]  /*4480*/  HMMA.16816.F32 R36, R64.reuse, R40, RZ ;  /* 0x000000284024723c */ /* 0x040fe200000018ff */
[----:B------:R-:W-:Y:S02]  /*4490*/  FADD.FTZ R32, R29, R32 ;  /* 0x000000201d207221 */ /* 0x000fe40000010000 */
        /* <DEDUP_REMOVED lines=16> */
[----:B------:R-:W-:Y:S05]  /*45a0*/  MUFU.EX2 R118, R118 ;  /* 0x0000007600767308 */ /* 0x000fea0000000800 */
[C---:B------:R-:W-:Y:S01]  /*45b0*/  HMMA.16816.F32 R92, R4.reuse, R14, R92 ;  /* 0x0000000e045c723c */ /* 0x040fe2000000185c */
[----:B------:R-:W1:Y:S02]  /*45c0*/  LDSM.16.MT88.4 R12, [R136+0xa800] ;  /* 0x00a80000880c783b */ /* 0x000e640000004200 */
[----:B------:R-:W-:Y:S03]  /*45d0*/  MUFU.EX2 R116, R116 ;  /* 0x0000007400747308 */ /* 0x000fe60000000800 */
[C---:B------:R-:W-:Y:S05]  /*45e0*/  HMMA.16816.F32 R88, R4.reuse, R8, R88 ;  /* 0x000000080458723c */ /* 0x040fea0000001858 */
[----:B------:R-:W-:Y:S01]  /*45f0*/  MUFU.EX2 R173, R173 ;  /* 0x000000ad00ad7308 */ /* 0x000fe20000000800 */
[C---:B------:R-:W-:Y:S01]  /*4600*/  HMMA.16816.F32 R84, R4.reuse, R10, R84 ;  /* 0x0000000a0454723c */ /* 0x040fe20000001854 */
[----:B------:R-:W2:Y:S05]  /*4610*/  LDSM.16.MT88.4 R8, [R134+0xa800] ;  /* 0x00a800008608783b */ /* 0x000eaa0000004200 */
[C---:B------:R-:W-:Y:S01]  /*4620*/  HMMA.16816.F32 R72, R4.reuse, R16, R72 ;  /* 0x000000100448723c */ /* 0x040fe20000001848 */
[----:B------:R-:W-:Y:S05]  /*4630*/  MUFU.EX2 R113, R113 ;  /* 0x0000007100717308 */ /* 0x000fea0000000800 */
[----:B------:R-:W-:Y:S01]  /*4640*/  HMMA.16816.F32 R68, R4, R18, R68 ;  /* 0x000000120444723c */ /* 0x000fe20000001844 */
[----:B------:R-:W3:Y:S02]  /*4650*/  LDSM.16.MT88.4 R16, [R133+0xa800] ;  /* 0x00a800008510783b */ /* 0x000ee40000004200 */
[----:B------:R-:W-:Y:S03]  /*4660*/  MUFU.EX2 R114, R114 ;  /* 0x0000007200727308 */ /* 0x000fe60000000800 */
[C---:B------:R-:W-:Y:S05]  /*4670*/  HMMA.16816.F32 R52, R64.reuse, R56, RZ ;  /* 0x000000384034723c */ /* 0x040fea00000018ff */
[----:B------:R-:W-:Y:S01]  /*4680*/  MUFU.EX2 R109, R109 ;  /* 0x0000006d006d7308 */ /* 0x000fe20000000800 */
[----:B------:R-:W-:Y:S06]  /*4690*/  HMMA.16816.F32 R76, R64, R78, RZ ;  /* 0x0000004e404c723c */ /* 0x000fec00000018ff */
[C---:B-1----:R-:W-:Y:S01]  /*46a0*/  HMMA.16816.F32 R36, R4.reuse, R12, R36 ;  /* 0x0000000c0424723c */ /* 0x042fe20000001824 */
[----:B------:R-:W-:Y:S05]  /*46b0*/  MUFU.EX2 R176, R176 ;  /* 0x000000b000b07308 */ /* 0x000fea0000000800 */
[C---:B------:R-:W-:Y:S01]  /*46c0*/  HMMA.16816.F32 R40, R4.reuse, R14, R40 ;  /* 0x0000000e0428723c */ /* 0x040fe20000001828 */
[----:B------:R-:W1:Y:S05]  /*46d0*/  LDSM.16.MT88.4 R12, [R132+0xa800] ;  /* 0x00a80000840c783b */ /* 0x000e6a0000004200 */
[C---:B--2---:R-:W-:Y:S06]  /*46e0*/  HMMA.16816.F32 R44, R4.reuse, R8, R44 ;  /* 0x00000008042c723c */ /* 0x044fec000000182c */
[----:B------:R-:W-:Y:S01]  /*46f0*/  HMMA.16816.F32 R48, R4, R10, R48 ;  /* 0x0000000a0430723c */ /* 0x000fe20000001830 */
[----:B------:R-:W2:Y:S05]  /*4700*/  LDSM.16.MT88.4 R8, [R136+0x9000] ;  /* 0x009000008808783b */ /* 0x000eaa0000004200 */
[C---:B------:R-:W-:Y:S06]  /*4710*/  HMMA.16816.F32 R56, R64.reuse, R58, RZ ;  /* 0x0000003a4038723c */ /* 0x040fec00000018ff */
[C---:B------:R-:W-:Y:S06]  /*4720*/  HMMA.16816.F32 R60, R64.reuse, R24, RZ ;  /* 0x00000018403c723c */ /* 0x040fec00000018ff */
[----:B------:R-:W-:Y:S01]  /*4730*/  HMMA.16816.F32 R64, R64, R26, RZ ;  /* 0x0000001a4040723c */ /* 0x000fe200000018ff */
[--C-:B------:R-:W-:Y:S01]  /*4740*/  FFMA.FTZ R25, R146, UR6, -R115.reuse ;  /* 0x0000000692197c23 */ /* 0x100fe20008010873 */
[----:B------:R-:W-:Y:S01]  /*4750*/  FFMA.FTZ R24, R148, UR6, -R115 ;  /* 0x0000000694187c23 */ /* 0x000fe20008010873 */
[----:B------:R-:W-:-:S03]  /*4760*/  FFMA.FTZ R146, R123, UR6, -R112 ;  /* 0x000000067b927c23 */ /* 0x000fc60008010870 */
[C---:B------:R-:W-:Y:S01]  /*4770*/  HMMA.16816.F32 R80, R4.reuse, R20, R80 ;  /* 0x000000140450723c */ /* 0x040fe20000001850 */
[--C-:B------:R-:W-:Y:S01]  /*4780*/  FFMA.FTZ R27, R117, UR6, -R112.reuse ;  /* 0x00000006751b7c23 */ /* 0x100fe20008010870 */
[----:B------:R-:W-:Y:S01]  /*4790*/  FFMA.FTZ R26, R119, UR6, -R112 ;  /* 0x00000006771a7c23 */ /* 0x000fe20008010870 */
[----:B------:R-:W4:Y:S01]  /*47a0*/  MUFU.EX2 R24, R24 ;  /* 0x0000001800187308 */ /* 0x000f220000000800 */
[----:B------:R-:W-:Y:S02]  /*47b0*/  FFMA.FTZ R119, R120, UR6, -R115 ;  /* 0x0000000678777c23 */ /* 0x000fe40008010873 */
[C---:B------:R-:W-:Y:S01]  /*47c0*/  HMMA.16816.F32 R76, R4.reuse, R22, R76 ;  /* 0x00000016044c723c */ /* 0x040fe2000000184c */
[----:B------:R-:W-:Y:S04]  /*47d0*/  LDSM.16.MT88.4 R20, [R134+0x9000] ;  /* 0x009000008614783b */ /* 0x000fe80000004200 */
[----:B------:R-:W5:Y:S01]  /*47e0*/  MUFU.EX2 R25, R25 ;  /* 0x0000001900197308 */ /* 0x000f620000000800 */
[C---:B---3--:R-:W-:Y:S06]  /*47f0*/  HMMA.16816.F32 R52, R4.reuse, R16, R52 ;  /* 0x000000100434723c */ /* 0x048fec0000001834 */
[C---:B------:R-:W-:Y:S01]  /*4800*/  HMMA.16816.F32 R56, R4.reuse, R18, R56 ;  /* 0x000000120438723c */ /* 0x040fe20000001838 */
[----:B------:R-:W-:Y:S01]  /*4810*/  MUFU.EX2 R146, R146 ;  /* 0x0000009200927308 */ /* 0x000fe20000000800 */
[----:B------:R-:W3:Y:S04]  /*4820*/  LDSM.16.MT88.4 R16, [R133+0x9000] ;  /* 0x009000008510783b */ /* 0x000ee80000004200 */
[C---:B-1----:R-:W-:Y:S03]  /*4830*/  HMMA.16816.F32 R60, R4.reuse, R12, R60 ;  /* 0x0000000c043c723c */ /* 0x042fe6000000183c */
[----:B------:R-:W1:Y:S03]  /*4840*/  MUFU.EX2 R117, R121 ;  /* 0x0000007900757308 */ /* 0x000e660000000800 */
[----:B------:R-:W-:Y:S01]  /*4850*/  HMMA.16816.F32 R64, R4, R14, R64 ;  /* 0x0000000e0440723c */ /* 0x000fe20000001840 */
[----:B------:R-:W3:Y:S04]  /*4860*/  LDSM.16.MT88.4 R12, [R132+0x9000] ;  /* 0x00900000840c783b */ /* 0x000ee80000004200 */
[----:B------:R-:W-:Y:S02]  /*4870*/  MUFU.EX2 R27, R27 ;  /* 0x0000001b001b7308 */ /* 0x000fe40000000800 */
[----:B----4-:R-:W-:Y:S01]  /*4880*/  F2FP.F16.F32.PACK_AB R4, R24, R3 ;  /* 0x000000031804723e */ /* 0x010fe200000000ff */
[----:B------:R-:W-:Y:S01]  /*4890*/  FADD.FTZ R3, R3, R32 ;  /* 0x0000002003037221 */ /* 0x000fe20000010000 */
[----:B-----5:R-:W-:-:S03]  /*48a0*/  F2FP.F16.F32.PACK_AB R6, R122, R25 ;  /* 0x000000197a06723e */ /* 0x020fc600000000ff */
[----:B------:R-:W-:Y:S01]  /*48b0*/  FADD.FTZ R24, R24, R3 ;  /* 0x0000000318187221 */ /* 0x000fe20000010000 */
[----:B------:R-:W4:Y:S01]  /*48c0*/  MUFU.EX2 R26, R26 ;  /* 0x0000001a001a7308 */ /* 0x000f220000000800 */
[----:B-1----:R-:W-:Y:S01]  /*48d0*/  F2FP.F16.F32.PACK_AB R5, R117, R146 ;  /* 0x000000927505723e */ /* 0x002fe200000000ff */
[----:B------:R-:W-:Y:S01]  /*48e0*/  FADD.FTZ R146, R146, R33 ;  /* 0x0000002192927221 */ /* 0x000fe20000010000 */
[----:B------:R-:W-:-:S03]  /*48f0*/  FADD.FTZ R25, R25, R24 ;  /* 0x0000001819197221 */ /* 0x000fc60000010000 */
[----:B------:R-:W-:Y:S01]  /*4900*/  FADD.FTZ R146, R117, R146 ;  /* 0x0000009275927221 */ /* 0x000fe20000010000 */
[----:B------:R-:W-:Y:S01]  /*4910*/  FADD.FTZ R122, R122, R25 ;  /* 0x000000197a7a7221 */ /* 0x000fe20000010000 */
[----:B------:R-:W1:Y:S01]  /*4920*/  MUFU.EX2 R119, R119 ;  /* 0x0000007700777308 */ /* 0x000e620000000800 */
[----:B----4-:R-:W-:Y:S01]  /*4930*/  F2FP.F16.F32.PACK_AB R7, R26, R27 ;  /* 0x0000001b1a07723e */ /* 0x010fe200000000ff */
[----:B------:R-:W-:-:S04]  /*4940*/  FADD.FTZ R27, R27, R146 ;  /* 0x000000921b1b7221 */ /* 0x000fc80000010000 */
[----:B------:R-:W-:Y:S02]  /*4950*/  FADD.FTZ R26, R26, R27 ;  /* 0x0000001b1a1a7221 */ /* 0x000fe40000010000 */
[C---:B--2---:R-:W-:Y:S06]  /*4960*/  HMMA.16816.F32 R96, R4.reuse, R8, R96 ;  /* 0x000000080460723c */ /* 0x044fec0000001860 */
[C---:B------:R-:W-:Y:S01]  /*4970*/  HMMA.16816.F32 R92, R4.reuse, R10, R92 ;  /* 0x0000000a045c723c */ /* 0x040fe2000000185c */
[----:B------:R-:W2:Y:S05]  /*4980*/  LDSM.16.MT88.4 R8, [R136+0xb000] ;  /* 0x00b000008808783b */ /* 0x000eaa0000004200 */
[C---:B---3--:R-:W-:Y:S06]  /*4990*/  HMMA.16816.F32 R80, R4.reuse, R16, R80 ;  /* 0x000000100450723c */ /* 0x048fec0000001850 */
[C---:B------:R-:W-:Y:S01]  /*49a0*/  HMMA.16816.F32 R76, R4.reuse, R18, R76 ;  /* 0x00000012044c723c */ /* 0x040fe2000000184c */
[----:B------:R-:W3:Y:S05]  /*49b0*/  LDSM.16.MT88.4 R16, [R134+0xb000] ;  /* 0x00b000008610783b */ /* 0x000eea0000004200 */
[C---:B------:R-:W-:Y:S06]  /*49c0*/  HMMA.16816.F32 R72, R4.reuse, R12, R72 ;  /* 0x0000000c0448723c */ /* 0x040fec0000001848 */
[C---:B------:R-:W-:Y:S01]  /*49d0*/  HMMA.16816.F32 R68, R4.reuse, R14, R68 ;  /* 0x0000000e0444723c */ /* 0x040fe20000001844 */
[----:B------:R-:W4:Y:S05]  /*49e0*/  LDSM.16.MT88.4 R12, [R133+0xb000] ;  /* 0x00b00000850c783b */ /* 0x000f2a0000004200 */
[C---:B------:R-:W-:Y:S06]  /*49f0*/  HMMA.16816.F32 R88, R4.reuse, R20, R88 ;  /* 0x000000140458723c */ /* 0x040fec0000001858 */
[C---:B------:R-:W-:Y:S01]  /*4a00*/  HMMA.16816.F32 R84, R4.reuse, R22, R84 ;  /* 0x000000160454723c */ /* 0x040fe20000001854 */
[----:B------:R-:W-:Y:S05]  /*4a10*/  LDSM.16.MT88.4 R20, [R136+0x9800] ;  /* 0x009800008814783b */ /* 0x000fea0000004200 */
[C---:B--2---:R-:W-:Y:S06]  /*4a20*/  HMMA.16816.F32 R36, R4.reuse, R8, R36 ;  /* 0x000000080424723c */ /* 0x044fec0000001824 */
[C---:B------:R-:W-:Y:S01]  /*4a30*/  HMMA.16816.F32 R40, R4.reuse, R10, R40 ;  /* 0x0000000a0428723c */ /* 0x040fe20000001828 */
[----:B------:R-:W2:Y:S05]  /*4a40*/  LDSM.16.MT88.4 R8, [R132+0xb000] ;  /* 0x00b000008408783b */ /* 0x000eaa0000004200 */
[C---:B---3--:R-:W-:Y:S06]  /*4a50*/  HMMA.16816.F32 R44, R4.reuse, R16, R44 ;  /* 0x00000010042c723c */ /* 0x048fec000000182c */
[C---:B------:R-:W-:Y:S01]  /*4a60*/  HMMA.16816.F32 R48, R4.reuse, R18, R48 ;  /* 0x000000120430723c */ /* 0x040fe20000001830 */
[----:B------:R-:W3:Y:S05]  /*4a70*/  LDSM.16.MT88.4 R16, [R133+0x9800] ;  /* 0x009800008510783b */ /* 0x000eea0000004200 */
[C---:B----4-:R-:W-:Y:S06]  /*4a80*/  HMMA.16816.F32 R52, R4.reuse, R12, R52 ;  /* 0x0000000c0434723c */ /* 0x050fec0000001834 */
[C---:B------:R-:W-:Y:S01]  /*4a90*/  HMMA.16816.F32 R56, R4.reuse, R14, R56 ;  /* 0x0000000e0438723c */ /* 0x040fe20000001838 */
[----:B------:R-:W4:Y:S05]  /*4aa0*/  LDSM.16.MT88.4 R12, [R132+0x9800] ;  /* 0x00980000840c783b */ /* 0x000f2a0000004200 */
[C---:B--2---:R-:W-:Y:S06]  /*4ab0*/  HMMA.16816.F32 R60, R4.reuse, R8, R60 ;  /* 0x00000008043c723c */ /* 0x044fec000000183c */
[----:B------:R-:W-:Y:S01]  /*4ac0*/  HMMA.16816.F32 R64, R4, R10, R64 ;  /* 0x0000000a0440723c */ /* 0x000fe20000001840 */
[----:B------:R-:W2:Y:S06]  /*4ad0*/  LDSM.16.MT88.4 R8, [R134+0x9800] ;  /* 0x009800008608783b */ /* 0x000eac0000004200 */
[----:B-1----:R-:W-:Y:S01]  /*4ae0*/  F2FP.F16.F32.PACK_AB R4, R118, R119 ;  /* 0x000000777604723e */ /* 0x002fe200000000ff */
        /* <DEDUP_REMOVED lines=13> */
[----:B------:R-:W1:Y:S05]  /*4bc0*/  LDSM.16.MT88.4 R16, [R134+0xb800] ;  /* 0x00b800008610783b */ /* 0x000e6a0000004200 */
[C---:B----4-:R-:W-:Y:S06]  /*4bd0*/  HMMA.16816.F32 R72, R4.reuse, R12, R72 ;  /* 0x0000000c0448723c */ /* 0x050fec0000001848 */
[C---:B------:R-:W-:Y:S01]  /*4be0*/  HMMA.16816.F32 R68, R4.reuse, R14, R68 ;  /* 0x0000000e0444723c */ /* 0x040fe20000001844 */
[----:B------:R-:W3:Y:S05]  /*4bf0*/  LDSM.16.MT88.4 R12, [R133+0xb800] ;  /* 0x00b80000850c783b */ /* 0x000eea0000004200 */
[C---:B--2---:R-:W-:Y:S06]  /*4c00*/  HMMA.16816.F32 R88, R4.reuse, R8, R88 ;  /* 0x000000080458723c */ /* 0x044fec0000001858 */
[C---:B------:R-:W-:Y:S01]  /*4c10*/  HMMA.16816.F32 R84, R4.reuse, R10, R84 ;  /* 0x0000000a0454723c */ /* 0x040fe20000001854 */
[----:B------:R-:W2:Y:S05]  /*4c20*/  LDSM.16.MT88.4 R8, [R136+0xb800] ;  /* 0x00b800008808783b */ /* 0x000eaa0000004200 */
[C---:B------:R-:W-:Y:S06]  /*4c30*/  HMMA.16816.F32 R96, R4.reuse, R20, R96 ;  /* 0x000000140460723c */ /* 0x040fec0000001860 */
[C---:B------:R-:W-:Y:S06]  /*4c40*/  HMMA.16816.F32 R92, R4.reuse, R22, R92 ;  /* 0x00000016045c723c */ /* 0x040fec000000185c */
[C---:B-1----:R-:W-:Y:S06]  /*4c50*/  HMMA.16816.F32 R44, R4.reuse, R16, R44 ;  /* 0x00000010042c723c */ /* 0x042fec000000182c */
[C---:B------:R-:W-:Y:S06]  /*4c60*/  HMMA.16816.F32 R48, R4.reuse, R18, R48 ;  /* 0x000000120430723c */ /* 0x040fec0000001830 */
[C---:B---3--:R-:W-:Y:S06]  /*4c70*/  HMMA.16816.F32 R52, R4.reuse, R12, R52 ;  /* 0x0000000c0434723c */ /* 0x048fec0000001834 */
[C---:B------:R-:W-:Y:S06]  /*4c80*/  HMMA.16816.F32 R56, R4.reuse, R14, R56 ;  /* 0x0000000e0438723c */ /* 0x040fec0000001838 */
[C---:B--2---:R-:W-:Y:S06]  /*4c90*/  HMMA.16816.F32 R36, R4.reuse, R8, R36 ;  /* 0x000000080424723c */ /* 0x044fec0000001824 */
        /* <DEDUP_REMOVED lines=90> */
[----:B-1----:R-:W3:Y:S04]  /*5240*/  LDSM.16.M88.4 R24, [R142+0x4000] ;  /* 0x004000008e18783b */ /* 0x002ee80000000200 */
[----:B------:R-:W1:Y:S04]  /*5250*/  LDSM.16.M88.4 R16, [R142+0x4800] ;  /* 0x004800008e10783b */ /* 0x000e680000000200 */
[----:B------:R-:W4:Y:S04]  /*5260*/  LDSM.16.M88.4 R8, [R142+0x5000] ;  /* 0x005000008e08783b */ /* 0x000f280000000200 */
[----:B------:R-:W5:Y:S04]  /*5270*/  LDSM.16.M88.4 R120, [R142+0x5800] ;  /* 0x005800008e78783b */ /* 0x000f680000000200 */
[----:B--2---:R-:W-:Y:S04]  /*5280*/  LDSM.16.M88.4 R28, [R141] ;  /* 0x000000008d1c783b */ /* 0x004fe80000000200 */
[----:B------:R-:W2:Y:S04]  /*5290*/  LDSM.16.M88.4 R116, [R140] ;  /* 0x000000008c74783b */ /* 0x000ea80000000200 */
[----:B------:R-:W2:Y:S04]  /*52a0*/  LDSM.16.M88.4 R112, [R140+0x800] ;  /* 0x000800008c70783b */ /* 0x000ea80000000200 */
[----:B------:R-:W2:Y:S04]  /*52b0*/  LDSM.16.M88.4 R100, [R140+0x1000] ;  /* 0x001000008c64783b */ /* 0x000ea80000000200 */
[----:B------:R-:W2:Y:S01]  /*52c0*/  LDSM.16.M88.4 R32, [R140+0x1800] ;  /* 0x001800008c20783b */ /* 0x000ea20000000200 */
[----:B------:R-:W2:Y:S01]  /*52d0*/  S2R R3, SR_TID.X ;  /* 0x0000000000037919 */ /* 0x000ea20000002100 */
[C---:B---3--:R-:W-:Y:S02]  /*52e0*/  HMMA.16816.F32 R4, R104.reuse, R24, RZ ;  /* 0x000000186804723c */ /* 0x048fe400000018ff */
[----:B------:R-:W0:Y:S04]  /*52f0*/  LDGDEPBAR ;  /* 0x00000000000079af */ /* 0x000e280000000000 */
[C---:B-1----:R-:W-:Y:S06]  /*5300*/  HMMA.16816.F32 R20, R104.reuse, R16, RZ ;  /* 0x000000106814723c */ /* 0x042fec00000018ff */
[C---:B----4-:R-:W-:Y:S06]  /*5310*/  HMMA.16816.F32 R12, R104.reuse, R8, RZ ;  /* 0x00000008680c723c */ /* 0x050fec00000018ff */
[C---:B------:R-:W-:Y:S06]  /*5320*/  HMMA.16816.F32 R24, R104.reuse, R26, RZ ;  /* 0x0000001a6818723c */ /* 0x040fec00000018ff */
[C---:B------:R-:W-:Y:S06]  /*5330*/  HMMA.16816.F32 R16, R104.reuse, R18, RZ ;  /* 0x000000126810723c */ /* 0x040fec00000018ff */
[C---:B------:R-:W-:Y:S06]  /*5340*/  HMMA.16816.F32 R8, R104.reuse, R10, RZ ;  /* 0x0000000a6808723c */ /* 0x040fec00000018ff */
[C---:B-----5:R-:W-:Y:S06]  /*5350*/  HMMA.16816.F32 R108, R104.reuse, R120, RZ ;  /* 0x00000078686c723c */ /* 0x060fec00000018ff */
[----:B------:R-:W-:Y:S01]  /*5360*/  HMMA.16816.F32 R104, R104, R122, RZ ;  /* 0x0000007a6868723c */ /* 0x000fe200000018ff */
[----:B------:R-:W-:Y:S05]  /*5370*/  LDSM.16.M88.4 R120, [R137+0x1800] ;  /* 0x001800008978783b */ /* 0x000fea0000000200 */
[C---:B--2---:R-:W-:Y:S06]  /*5380*/  HMMA.16816.F32 R4, R28.reuse, R116, R4 ;  /* 0x000000741c04723c */ /* 0x044fec0000001804 */
        /* <DEDUP_REMOVED lines=17> */
[----:B------:R-:W1:Y:S05]  /*54a0*/  LDSM.16.M88.4 R112, [R138] ;  /* 0x000000008a70783b */ /* 0x000e6a0000000200 */
[C---:B------:R-:W-:Y:S06]  /*54b0*/  HMMA.16816.F32 R12, R28.reuse, R100, R12 ;  /* 0x000000641c0c723c */ /* 0x040fec000000180c */
[C---:B------:R-:W-:Y:S01]  /*54c0*/  HMMA.16816.F32 R8, R28.reuse, R102, R8 ;  /* 0x000000661c08723c */ /* 0x040fe20000001808 */
[----:B------:R-:W3:Y:S05]  /*54d0*/  LDSM.16.M88.4 R100, [R137] ;  /* 0x000000008964783b */ /* 0x000eea0000000200 */
[C---:B--2---:R-:W-:Y:S06]  /*54e0*/  HMMA.16816.F32 R108, R28.reuse, R32, R108 ;  /* 0x000000201c6c723c */ /* 0x044fec000000186c */
[----:B------:R-:W-:Y:S01]  /*54f0*/  HMMA.16816.F32 R104, R28, R34, R104 ;  /* 0x000000221c68723c */ /* 0x000fe20000001868 */
[----:B------:R-:W2:Y:S04]  /*5500*/  LDSM.16.M88.4 R32, [R137+0x800] ;  /* 0x000800008920783b */ /* 0x000ea80000000200 */
[----:B------:R-:W4:-:S13]  /*5510*/  LDSM.16.M88.4 R28, [R137+0x1000] ;  /* 0x00100000891c783b */ /* 0x000f1a0000000200 */
[C---:B-1----:R-:W-:Y:S06]  /*5520*/  HMMA.16816.F32 R108, R112.reuse, R120, R108 ;  /* 0x00000078706c723c */ /* 0x042fec000000186c */
[C---:B------:R-:W-:Y:S01]  /*5530*/  HMMA.16816.F32 R104, R112.reuse, R122, R104 ;  /* 0x0000007a7068723c */ /* 0x040fe20000001868 */
[----:B------:R-:W-:Y:S05]  /*5540*/  LDSM.16.M88.4 R120, [R140+0x2800] ;  /* 0x002800008c78783b */ /* 0x000fea0000000200 */
[C---:B---3--:R-:W-:Y:S06]  /*5550*/  HMMA.16816.F32 R4, R112.reuse, R100, R4 ;  /* 0x000000647004723c */ /* 0x048fec0000001804 */
[C---:B------:R-:W-:Y:S01]  /*5560*/  HMMA.16816.F32 R24, R112.reuse, R102, R24 ;  /* 0x000000667018723c */ /* 0x040fe20000001818 */
[----:B------:R-:W1:Y:S05]  /*5570*/  LDSM.16.M88.4 R100, [R143+0x2000] ;  /* 0x002000008f64783b */ /* 0x000e6a0000000200 */
[C---:B--2---:R-:W-:Y:S06]  /*5580*/  HMMA.16816.F32 R20, R112.reuse, R32, R20 ;  /* 0x000000207014723c */ /* 0x044fec0000001814 */
[C---:B------:R-:W-:Y:S01]  /*5590*/  HMMA.16816.F32 R16, R112.reuse, R34, R16 ;  /* 0x000000227010723c */ /* 0x040fe20000001810 */
[----:B------:R-:W2:Y:S05]  /*55a0*/  LDSM.16.M88.4 R32, [R142+0x6000] ;  /* 0x006000008e20783b */ /* 0x000eaa0000000200 */
[C---:B----4-:R-:W-:Y:S06]  /*55b0*/  HMMA.16816.F32 R12, R112.reuse, R28, R12 ;  /* 0x0000001c700c723c */ /* 0x050fec000000180c */
[----:B------:R-:W-:Y:S01]  /*55c0*/  HMMA.16816.F32 R8, R112, R30, R8 ;  /* 0x0000001e7008723c */ /* 0x000fe20000001808 */
[----:B------:R-:W3:Y:S04]  /*55d0*/  LDSM.16.M88.4 R28, [R142+0x6800] ;  /* 0x006800008e1c783b */ /* 0x000ee80000000200 */
[----:B------:R-:W4:-:S13]  /*55e0*/  LDSM.16.M88.4 R112, [R142+0x7800] ;  /* 0x007800008e70783b */ /* 0x000f1a0000000200 */
[C---:B-1----:R-:W-:Y:S06]  /*55f0*/  HMMA.16816.F32 R12, R100.reuse, R116, R12 ;  /* 0x00000074640c723c */ /* 0x042fec000000180c */
[C---:B------:R-:W-:Y:S01]  /*5600*/  HMMA.16816.F32 R8, R100.reuse, R118, R8 ;  /* 0x000000766408723c */ /* 0x040fe20000001808 */
[----:B------:R-:W-:Y:S05]  /*5610*/  LDSM.16.M88.4 R116, [R139+0x2000] ;  /* 0x002000008b74783b */ /* 0x000fea0000000200 */
[C---:B--2---:R-:W-:Y:S06]  /*5620*/  HMMA.16816.F32 R4, R100.reuse, R32, R4 ;  /* 0x000000206404723c */ /* 0x044fec0000001804 */
[C---:B------:R-:W-:Y:S01]  /*5630*/  HMMA.16816.F32 R24, R100.reuse, R34, R24 ;  /* 0x000000226418723c */ /* 0x040fe20000001818 */
[----:B------:R-:W-:Y:S05]  /*5640*/  LDSM.16.M88.4 R32, [R140+0x2000] ;  /* 0x002000008c20783b */ /* 0x000fea0000000200 */
[C---:B---3--:R-:W-:Y:S06]  /*5650*/  HMMA.16816.F32 R20, R100.reuse, R28, R20 ;  /* 0x0000001c6414723c */ /* 0x048fec0000001814 */
[C---:B------:R-:W-:Y:S01]  /*5660*/  HMMA.16816.F32 R16, R100.reuse, R30, R16 ;  /* 0x0000001e6410723c */ /* 0x040fe20000001810 */
[----:B------:R-:W1:Y:S05]  /*5670*/  LDSM.16.M88.4 R28, [R141+0x2000] ;  /* 0x002000008d1c783b */ /* 0x000e6a0000000200 */
[C---:B----4-:R-:W-:Y:S06]  /*5680*/  HMMA.16816.F32 R108, R100.reuse, R112, R108 ;  /* 0x00000070646c723c */ /* 0x050fec000000186c */
[----:B------:R-:W-:Y:S01]  /*5690*/  HMMA.16816.F32 R104, R100, R114, R104 ;  /* 0x000000726468723c */ /* 0x000fe20000001868 */
[----:B------:R-:W2:Y:S04]  /*56a0*/  LDSM.16.M88.4 R100, [R140+0x3000] ;  /* 0x003000008c64783b */ /* 0x000ea80000000200 */
[----:B------:R-:W3:Y:S01]  /*56b0*/  LDSM.16.M88.4 R112, [R135+0x6000] ;  /* 0x006000008770783b */ /* 0x000ee20000000200 */
[C---:B-1----:R-:W-:Y:S06]  /*56c0*/  HMMA.16816.F32 R4, R28.reuse, R32, R4 ;  /* 0x000000201c04723c */ /* 0x042fec0000001804 */
[C---:B------:R-:W-:Y:S01]  /*56d0*/  HMMA.16816.F32 R24, R28.reuse, R34, R24 ;  /* 0x000000221c18723c */ /* 0x040fe20000001818 */
[----:B------:R-:W1:Y:S05]  /*56e0*/  LDSM.16.M88.4 R32, [R140+0x3800] ;  /* 0x003800008c20783b */ /* 0x000e6a0000000200 */
[C---:B------:R-:W-:Y:S06]  /*56f0*/  HMMA.16816.F32 R20, R28.reuse, R120, R20 ;  /* 0x000000781c14723c */ /* 0x040fec0000001814 */
[C---:B------:R-:W-:Y:S01]  /*5700*/  HMMA.16816.F32 R16, R28.reuse, R122, R16 ;  /* 0x0000007a1c10723c */ /* 0x040fe20000001810 */
[----:B------:R-:W-:Y:S05]  /*5710*/  LDSM.16.M88.4 R120, [R137+0x2000] ;  /* 0x002000008978783b */ /* 0x000fea0000000200 */
[C---:B--2---:R-:W-:Y:S06]  /*5720*/  HMMA.16816.F32 R12, R28.reuse, R100, R12 ;  /* 0x000000641c0c723c */ /* 0x044fec000000180c */
[----:B------:R-:W-:Y:S01]  /*5730*/  HMMA.16816.F32 R8, R28, R102, R8 ;  /* 0x000000661c08723c */ /* 0x000fe20000001808 */
[----:B------:R-:W2:Y:S05]  /*5740*/  LDSM.16.M88.4 R100, [R138+0x2000] ;  /* 0x002000008a64783b */ /* 0x000eaa0000000200 */
[C---:B---3--:R-:W-:Y:S06]  /*5750*/  HMMA.16816.F32 R4, R116.reuse, R112, R4 ;  /* 0x000000707404723c */ /* 0x048fec0000001804 */
[----:B------:R-:W-:Y:S01]  /*5760*/  HMMA.16816.F32 R24, R116, R114, R24 ;  /* 0x000000727418723c */ /* 0x000fe20000001818 */
[----:B------:R-:W3:Y:S05]  /*5770*/  LDSM.16.M88.4 R112, [R135+0x7800] ;  /* 0x007800008770783b */ /* 0x000eea0000000200 */
[C---:B-1----:R-:W-:Y:S06]  /*5780*/  HMMA.16816.F32 R108, R28.reuse, R32, R108 ;  /* 0x000000201c6c723c */ /* 0x042fec000000186c */
[----:B------:R-:W-:Y:S01]  /*5790*/  HMMA.16816.F32 R104, R28, R34, R104 ;  /* 0x000000221c68723c */ /* 0x000fe20000001868 */
[----:B------:R-:W1:Y:S04]  /*57a0*/  LDSM.16.M88.4 R32, [R135+0x6800] ;  /* 0x006800008720783b */ /* 0x000e680000000200 */
[----:B------:R-:W4:Y:S01]  /*57b0*/  LDSM.16.M88.4 R28, [R135+0x7000] ;  /* 0x00700000871c783b */ /* 0x000f220000000200 */
[C---:B--2---:R-:W-:Y:S06]  /*57c0*/  HMMA.16816.F32 R4, R100.reuse, R120, R4 ;  /* 0x000000786404723c */ /* 0x044fec0000001804 */
[----:B------:R-:W-:Y:S06]  /*57d0*/  HMMA.16816.F32 R24, R100, R122, R24 ;  /* 0x0000007a6418723c */ /* 0x000fec0000001818 */
[C---:B---3--:R-:W-:Y:S06]  /*57e0*/  HMMA.16816.F32 R108, R116.reuse, R112, R108 ;  /* 0x00000070746c723c */ /* 0x048fec000000186c */
[C---:B------:R-:W-:Y:S06]  /*57f0*/  HMMA.16816.F32 R104, R116.reuse, R114, R104 ;  /* 0x000000727468723c */ /* 0x040fec0000001868 */
[----:B-1----:R-:W-:Y:S01]  /*5800*/  HMMA.16816.F32 R20, R116, R32, R20 ;  /* 0x000000207414723c */ /* 0x002fe20000001814 */
[----:B------:R-:W-:Y:S01]  /*5810*/  FMUL.FTZ R4, R4, UR5 ;  /* 0x0000000504047c20 */ /* 0x000fe20008410000 */
[----:B------:R-:W-:Y:S01]  /*5820*/  FMUL.FTZ R5, R5, UR5 ;  /* 0x0000000505057c20 */ /* 0x000fe20008410000 */
[----:B------:R-:W-:Y:S01]  /*5830*/  FMUL.FTZ R6, R6, UR5 ;  /* 0x0000000506067c20 */ /* 0x000fe20008410000 */
[----:B------:R-:W-:-:S02]  /*5840*/  FMUL.FTZ R7, R7, UR5 ;  /* 0x0000000507077c20 */ /* 0x000fc40008410000 */
[C---:B------:R-:W-:Y:S01]  /*5850*/  HMMA.16816.F32 R16, R116.reuse, R34, R16 ;  /* 0x000000227410723c */ /* 0x040fe20000001810 */
[----:B------:R-:W1:Y:S01]  /*5860*/  LDSM.16.M88.4 R32, [R137+0x2800] ;  /* 0x002800008920783b */ /* 0x000e620000000200 */
[----:B------:R-:W-:Y:S01]  /*5870*/  MUFU.TANH R123, R7 ;  /* 0x00000007007b7308 */ /* 0x000fe20000002400 */
[----:B------:R-:W-:Y:S01]  /*5880*/  FMUL.FTZ R26, R26, UR5 ;  /* 0x000000051a1a7c20 */ /* 0x000fe20008410000 */
[----:B------:R-:W-:Y:S02]  /*5890*/  FMUL.FTZ R27, R27, UR5 ;  /* 0x000000051b1b7c20 */ /* 0x000fe40008410000 */
[C---:B----4-:R-:W-:Y:S04]  /*58a0*/  HMMA.16816.F32 R12, R116.reuse, R28, R12 ;  /* 0x0000001c740c723c */ /* 0x050fe8000000180c */
[----:B------:R-:W-:Y:S02]  /*58b0*/  MUFU.TANH R26, R26 ;  /* 0x0000001a001a7308 */ /* 0x000fe40000002400 */
[----:B------:R-:W-:Y:S01]  /*58c0*/  HMMA.16816.F32 R8, R116, R30, R8 ;  /* 0x0000001e7408723c */ /* 0x000fe20000001808 */
[----:B------:R-:W2:Y:S05]  /*58d0*/  LDSM.16.M88.4 R28, [R137+0x3000] ;  /* 0x00300000891c783b */ /* 0x000eaa0000000200 */
[----:B------:R-:W-:Y:S01]  /*58e0*/  MUFU.TANH R27, R27 ;  /* 0x0000001b001b7308 */ /* 0x000fe20000002400 */
[C---:B-1----:R-:W-:Y:S07]  /*58f0*/  HMMA.16816.F32 R20, R100.reuse, R32, R20 ;  /* 0x000000206414723c */ /* 0x042fee0000001814 */
[----:B------:R-:W1:Y:S01]  /*5900*/  MUFU.TANH R32, R5 ;  /* 0x0000000500207308 */ /* 0x000e620000002400 */
[----:B------:R-:W-:Y:S01]  /*5910*/  HMMA.16816.F32 R16, R100, R34, R16 ;  /* 0x000000226410723c */ /* 0x000fe20000001810 */
[----:B------:R-:W-:Y:S01]  /*5920*/  FMUL.FTZ R33, R24, UR5 ;  /* 0x0000000518217c20 */ /* 0x000fe20008410000 */
[----:B------:R-:W-:-:S04]  /*5930*/  FMUL.FTZ R24, R25, UR5 ;  /* 0x0000000519187c20 */ /* 0x000fc80008410000 */
[C---:B--2---:R-:W-:Y:S01]  /*5940*/  HMMA.16816.F32 R12, R100.reuse, R28, R12 ;  /* 0x0000001c640c723c */ /* 0x044fe2000000180c */
[----:B------:R-:W-:Y:S05]  /*5950*/  MUFU.TANH R28, R4 ;  /* 0x00000004001c7308 */ /* 0x000fea0000002400 */
[----:B------:R-:W-:Y:S03]  /*5960*/  HMMA.16816.F32 R8, R100, R30, R8 ;  /* 0x0000001e6408723c */ /* 0x000fe60000001808 */
[----:B------:R2:W-:Y:S01]  /*5970*/  MUFU.TANH R29, R6 ;  /* 0x00000006001d7308 */ /* 0x0005e20000002400 */
[----:B------:R-:W-:Y:S01]  /*5980*/  FMUL.FTZ R21, R21, UR5 ;  /* 0x0000000515157c20 */ /* 0x000fe20008410000 */
[----:B------:R-:W-:Y:S01]  /*5990*/  FMUL.FTZ R22, R22, UR5 ;  /* 0x0000000516167c20 */ /* 0x000fe20008410000 */
[----:B------:R-:W-:Y:S01]  /*59a0*/  FMUL.FTZ R25, R20, UR5 ;  /* 0x0000000514197c20 */ /* 0x000fe20008410000 */
[----:B------:R-:W-:-:S04]  /*59b0*/  FMUL.FTZ R20, R23, UR5 ;  /* 0x0000000517147c20 */ /* 0x000fc80008410000 */
[----:B------:R-:W3:Y:S01]  /*59c0*/  MUFU.TANH R33, R33 ;  /* 0x0000002100217308 */ /* 0x000ee20000002400 */
[----:B------:R-:W-:Y:S01]  /*59d0*/  FMUL.FTZ R16, R16, UR5 ;  /* 0x0000000510107c20 */ /* 0x000fe20008410000 */
[----:B------:R-:W-:Y:S01]  /*59e0*/  FMUL.FTZ R17, R17, UR5 ;  /* 0x0000000511117c20 */ /* 0x000fe20008410000 */
[----:B------:R-:W-:Y:S01]  /*59f0*/  FMUL.FTZ R18, R18, UR5 ;  /* 0x0000000512127c20 */ /* 0x000fe20008410000 */
[----:B------:R-:W-:-:S03]  /*5a00*/  FMUL.FTZ R19, R19, UR5 ;  /* 0x0000000513137c20 */ /* 0x000fc60008410000 */
[----:B------:R-:W-:Y:S01]  /*5a10*/  FMUL.FTZ R118, R12, UR5 ;  /* 0x000000050c767c20 */ /* 0x000fe20008410000 */
[----:B------:R-:W-:Y:S01]  /*5a20*/  IMAD.SHL.U32 R12, R3, 0x2, RZ ;  /* 0x00000002030c7824 */ /* 0x000fe200078e00ff */
[----:B--2---:R-:W2:Y:S01]  /*5a30*/  LDSM.16.M88.4 R4, [R137+0x3800] ;  /* 0x003800008904783b */ /* 0x004ea20000000200 */
[----:B------:R-:W-:Y:S02]  /*5a40*/  VIADD R3, R130, 0xfffffffe ;  /* 0xfffffffe82037836 */ /* 0x000fe40000000000 */
[----:B------:R-:W-:Y:S01]  /*5a50*/  FMUL.FTZ R116, R13, UR5 ;  /* 0x000000050d747c20 */ /* 0x000fe20008410000 */
[----:B------:R-:W4:Y:S01]  /*5a60*/  MUFU.TANH R24, R24 ;  /* 0x0000001800187308 */ /* 0x000f220000002400 */
[----:B------:R-:W-:Y:S01]  /*5a70*/  LOP3.LUT R12, R12, 0x6, RZ, 0xc0, !PT ;  /* 0x000000060c0c7812 */ /* 0x000fe200078ec0ff */
[----:B------:R-:W-:Y:S01]  /*5a80*/  FMUL.FTZ R13, R14, UR5 ;  /* 0x000000050e0d7c20 */ /* 0x000fe20008410000 */
[----:B------:R-:W-:Y:S01]  /*5a90*/  FMUL.FTZ R10, R10, UR5 ;  /* 0x000000050a0a7c20 */ /* 0x000fe20008410000 */
[----:B------:R-:W-:Y:S01]  /*5aa0*/  FMUL.FTZ R8, R8, UR5 ;  /* 0x0000000508087c20 */ /* 0x000fe20008410000 */
[----:B------:R-:W-:Y:S01]  /*5ab0*/  FMUL.FTZ R15, R15, UR5 ;  /* 0x000000050f0f7c20 */ /* 0x000fe20008410000 */
[----:B------:R-:W-:-:S02]  /*5ac0*/  IMAD R12, R3, 0x40, R12 ;  /* 0x00000040030c7824 */ /* 0x000fc400078e020c */
[----:B------:R-:W-:Y:S01]  /*5ad0*/  FMUL.FTZ R11, R11, UR5 ;  /* 0x000000050b0b7c20 */ /* 0x000fe20008410000 */
[----:B------:R-:W5:Y:S01]  /*5ae0*/  MUFU.TANH R21, R21 ;  /* 0x0000001500157308 */ /* 0x000f620000002400 */
[----:B------:R-:W-:-:S04]  /*5af0*/  DEPBAR.LE SB0, 0x0 ;  /* 0x000080000000791a */ /* 0x000fc80000000000 */
[----:B------:R-:W-:-:S03]  /*5b00*/  VIADD R14, R12, 0x1 ;  /* 0x000000010c0e7836 */ /* 0x000fc60000000000 */
[----:B------:R-:W-:Y:S02]  /*5b10*/  MUFU.TANH R22, R22 ;  /* 0x0000001600167308 */ /* 0x000fe40000002400 */
[CC--:B------:R-:W-:Y:S02]  /*5b20*/  ISETP.GE.AND P5, PT, R14.reuse, R144.reuse, PT ;  /* 0x000000900e00720c */ /* 0x0c0fe40003fa6270 */
[----:B------:R-:W-:Y:S01]  /*5b30*/  ISETP.GE.AND P6, PT, R14, R131, PT ;  /* 0x000000830e00720c */ /* 0x000fe20003fc6270 */
[----:B------:R-:W-:Y:S01]  /*5b40*/  VIADD R14, R12, 0x8 ;  /* 0x000000080c0e7836 */ /* 0x000fe20000000000 */
[----:B-1----:R-:W-:Y:S02]  /*5b50*/  FSEL R114, R32, -INF , !P5 ;  /* 0xff80000020727808 */ /* 0x002fe40006800000 */
[----:B------:R-:W-:Y:S01]  /*5b60*/  MUFU.TANH R25, R25 ;  /* 0x0000001900197308 */ /* 0x000fe20000002400 */
[----:B------:R-:W-:Y:S02]  /*5b70*/  FSEL R123, R123, -INF , !P6 ;  /* 0xff8000007b7b7808 */ /* 0x000fe40007000000 */
[----:B------:R-:W-:-:S02]  /*5b80*/  ISETP.GE.AND P4, PT, R14, R144, PT ;  /* 0x000000900e00720c */ /* 0x000fc40003f86270 */
[----:B------:R-:W-:Y:S02]  /*5b90*/  ISETP.GE.AND P0, PT, R14, R131, PT ;  /* 0x000000830e00720c */ /* 0x000fe40003f06270 */
[----:B---3--:R-:W-:Y:S01]  /*5ba0*/  FSEL R32, R33, -INF , !P4 ;  /* 0xff80000021207808 */ /* 0x008fe20006000000 */
[----:B------:R-:W1:Y:S01]  /*5bb0*/  MUFU.TANH R20, R20 ;  /* 0x0000001400147308 */ /* 0x000e620000002400 */
[----:B------:R-:W-:Y:S01]  /*5bc0*/  FSEL R115, R26, -INF , !P0 ;  /* 0xff8000001a737808 */ /* 0x000fe20004000000 */
[C---:B--2---:R-:W-:Y:S06]  /*5bd0*/  HMMA.16816.F32 R108, R100.reuse, R4, R108 ;  /* 0x00000004646c723c */ /* 0x044fec000000186c */
[----:B------:R5:W2:Y:S01]  /*5be0*/  MUFU.TANH R112, R16 ;  /* 0x0000001000707308 */ /* 0x000aa20000002400 */
[----:B------:R-:W-:Y:S01]  /*5bf0*/  HMMA.16816.F32 R104, R100, R6, R104 ;  /* 0x000000066468723c */ /* 0x000fe20000001868 */
[----:B------:R-:W-:-:S02]  /*5c00*/  VIADD R5, R12, 0x9 ;  /* 0x000000090c057836 */ /* 0x000fc40000000000 */
[----:B------:R-:W-:Y:S01]  /*5c10*/  FMUL.FTZ R4, R9, UR5 ;  /* 0x0000000509047c20 */ /* 0x000fe20008410000 */
[----:B------:R-:W-:-:S03]  /*5c20*/  VIADD R9, R12, 0x10 ;  /* 0x000000100c097836 */ /* 0x000fc60000000000 */
[----:B------:R1:W-:Y:S01]  /*5c30*/  MUFU.TANH R23, R17 ;  /* 0x0000001100177308 */ /* 0x0003e20000002400 */
[CC--:B------:R-:W-:Y:S01]  /*5c40*/  ISETP.GE.AND P3, PT, R5.reuse, R144.reuse, PT ;  /* 0x000000900500720c */ /* 0x0c0fe20003f66270 */
[C---:B------:R-:W-:Y:S01]  /*5c50*/  VIADD R7, R12.reuse, 0x21 ;  /* 0x000000210c077836 */ /* 0x040fe20000000000 */
[-C--:B------:R-:W-:Y:S01]  /*5c60*/  ISETP.GE.AND P5, PT, R5, R131.reuse, PT ;  /* 0x000000830500720c */ /* 0x080fe20003fa6270 */
[----:B------:R-:W-:Y:S01]  /*5c70*/  VIADD R5, R12, 0x11 ;  /* 0x000000110c057836 */ /* 0x000fe20000000000 */
[CC--:B------:R-:W-:Y:S02]  /*5c80*/  ISETP.GE.AND P6, PT, R9.reuse, R144.reuse, PT ;  /* 0x000000900900720c */ /* 0x0c0fe40003fc6270 */
[----:B------:R-:W-:Y:S01]  /*5c90*/  ISETP.GE.AND P4, PT, R9, R131, PT ;  /* 0x000000830900720c */ /* 0x000fe20003f86270 */
[----:B------:R3:W2:Y:S01]  /*5ca0*/  MUFU.TANH R113, R18 ;  /* 0x0000001200717308 */ /* 0x0006a20000002400 */
[----:B----4-:R-:W-:Y:S01]  /*5cb0*/  FSEL R26, R24, -INF , !P3 ;  /* 0xff800000181a7808 */ /* 0x010fe20005800000 */
[----:B------:R-:W-:Y:S01]  /*5cc0*/  VIADD R9, R12, 0x19 ;  /* 0x000000190c097836 */ /* 0x000fe20000000000 */
[----:B------:R-:W-:-:S02]  /*5cd0*/  ISETP.GE.AND P0, PT, R5, R144, PT ;  /* 0x000000900500720c */ /* 0x000fc40003f06270 */
[-C--:B------:R-:W-:Y:S01]  /*5ce0*/  ISETP.GE.AND P3, PT, R5, R131.reuse, PT ;  /* 0x000000830500720c */ /* 0x080fe20003f66270 */
[----:B------:R-:W-:Y:S01]  /*5cf0*/  VIADD R5, R12, 0x18 ;  /* 0x000000180c057836 */ /* 0x000fe20000000000 */
[----:B-----5:R-:W-:Y:S01]  /*5d00*/  FSEL R16, R21, -INF , !P0 ;  /* 0xff80000015107808 */ /* 0x020fe20004000000 */
[----:B------:R4:W5:Y:S01]  /*5d10*/  MUFU.TANH R34, R19 ;  /* 0x0000001300227308 */ /* 0x0009620000002400 */
[----:B------:R-:W-:Y:S01]  /*5d20*/  FSEL R31, R27, -INF , !P5 ;  /* 0xff8000001b1f7808 */ /* 0x000fe20006800000 */
[----:B------:R-:W-:Y:S01]  /*5d30*/  FMUL.FTZ R109, R109, UR5 ;  /* 0x000000056d6d7c20 */ /* 0x000fe20008410000 */
[-C--:B------:R-:W-:Y:S01]  /*5d40*/  ISETP.GE.AND P0, PT, R9, R131.reuse, PT ;  /* 0x000000830900720c */ /* 0x080fe20003f06270 */
[----:B------:R-:W-:Y:S01]  /*5d50*/  FMUL.FTZ R35, R106, UR5 ;  /* 0x000000056a237c20 */ /* 0x000fe20008410000 */
[-C--:B------:R-:W-:Y:S01]  /*5d60*/  ISETP.GE.AND P5, PT, R5, R144.reuse, PT ;  /* 0x000000900500720c */ /* 0x080fe20003fa6270 */
[----:B------:R-:W-:Y:S01]  /*5d70*/  FMUL.FTZ R103, R110, UR5 ;  /* 0x000000056e677c20 */ /* 0x000fe20008410000 */
[----:B-1----:R-:W-:Y:S01]  /*5d80*/  FSEL R17, R20, -INF , !P3 ;  /* 0xff80000014117808 */ /* 0x002fe20005800000 */
[----:B------:R-:W1:Y:S01]  /*5d90*/  MUFU.TANH R118, R118 ;  /* 0x0000007600767308 */ /* 0x000e620000002400 */
[----:B---3--:R-:W-:Y:S01]  /*5da0*/  FSEL R18, R25, -INF , !P6 ;  /* 0xff80000019127808 */ /* 0x008fe20007000000 */
[----:B------:R-:W-:Y:S01]  /*5db0*/  FMUL.FTZ R108, R108, UR5 ;  /* 0x000000056c6c7c20 */ /* 0x000fe20008410000 */
[----:B------:R-:W-:Y:S01]  /*5dc0*/  ISETP.GE.AND P6, PT, R5, R131, PT ;  /* 0x000000830500720c */ /* 0x000fe20003fc6270 */
[----:B------:R-:W-:Y:S01]  /*5dd0*/  FMUL.FTZ R101, R111, UR5 ;  /* 0x000000056f657c20 */ /* 0x000fe20008410000 */
[----:B--2---:R-:W-:Y:S01]  /*5de0*/  FSEL R112, R112, -INF , !P5 ;  /* 0xff80000070707808 */ /* 0x004fe20006800000 */
[----:B------:R-:W-:Y:S01]  /*5df0*/  FMUL.FTZ R104, R104, UR5 ;  /* 0x0000000568687c20 */ /* 0x000fe20008410000 */
[----:B------:R-:W-:Y:S01]  /*5e00*/  FSEL R113, R113, -INF , !P6 ;  /* 0xff80000071717808 */ /* 0x000fe20007000000 */
[----:B------:R-:W2:Y:S01]  /*5e10*/  MUFU.TANH R13, R13 ;  /* 0x0000000d000d7308 */ /* 0x000ea20000002400 */
[----:B----4-:R-:W-:Y:S01]  /*5e20*/  FSEL R19, R22, -INF , !P4 ;  /* 0xff80000016137808 */ /* 0x010fe20006000000 */
[----:B------:R-:W-:Y:S01]  /*5e30*/  FMUL.FTZ R102, R105, UR5 ;  /* 0x0000000569667c20 */ /* 0x000fe20008410000 */
[-C--:B------:R-:W-:Y:S01]  /*5e40*/  ISETP.GE.AND P4, PT, R9, R144.reuse, PT ;  /* 0x000000900900720c */ /* 0x080fe20003f86270 */
[----:B------:R-:W-:Y:S01]  /*5e50*/  VIADD R9, R12, 0x20 ;  /* 0x000000200c097836 */ /* 0x000fe20000000000 */
[----:B------:R-:W-:-:S02]  /*5e60*/  ISETP.GE.AND P6, PT, R7, R144, PT ;  /* 0x000000900700720c */ /* 0x000fc40003fc6270 */
[----:B------:R-:W-:Y:S01]  /*5e70*/  FSEL R110, R23, -INF , !P4 ;  /* 0xff800000176e7808 */ /* 0x000fe20006000000 */
[----:B------:R-:W3:Y:S01]  /*5e80*/  MUFU.TANH R4, R4 ;  /* 0x0000000400047308 */ /* 0x000ee20000002400 */
[CC--:B------:R-:W-:Y:S02]  /*5e90*/  ISETP.GE.AND P3, PT, R9.reuse, R144.reuse, PT ;  /* 0x000000900900720c */ /* 0x0c0fe40003f66270 */
[-C--:B------:R-:W-:Y:S01]  /*5ea0*/  ISETP.GE.AND P5, PT, R9, R131.reuse, PT ;  /* 0x000000830900720c */ /* 0x080fe20003fa6270 */
[C---:B------:R-:W-:Y:S01]  /*5eb0*/  VIADD R9, R12.reuse, 0x28 ;  /* 0x000000280c097836 */ /* 0x040fe20000000000 */
[----:B------:R-:W-:Y:S01]  /*5ec0*/  ISETP.GE.AND P4, PT, R7, R131, PT ;  /* 0x000000830700720c */ /* 0x000fe20003f86270 */
[----:B------:R-:W-:Y:S01]  /*5ed0*/  VIADD R7, R12, 0x29 ;  /* 0x000000290c077836 */ /* 0x000fe20000000000 */
[----:B-----5:R-:W-:Y:S01]  /*5ee0*/  FSEL R23, R34, -INF , !P0 ;  /* 0xff80000022177808 */ /* 0x020fe20004000000 */
[----:B------:R-:W4:Y:S01]  /*5ef0*/  MUFU.TANH R119, R10 ;  /* 0x0000000a00777308 */ /* 0x000f220000002400 */
[----:B-1----:R-:W-:Y:S01]  /*5f00*/  FSEL R118, R118, -INF , !P3 ;  /* 0xff80000076767808 */ /* 0x002fe20005800000 */
[----:B------:R-:W-:Y:S01]  /*5f10*/  FMUL.FTZ R34, R107, UR5 ;  /* 0x000000056b227c20 */ /* 0x000fe20008410000 */
[----:B------:R-:W-:-:S02]  /*5f20*/  ISETP.GE.AND P0, PT, R9, R144, PT ;  /* 0x000000900900720c */ /* 0x000fc40003f06270 */
[----:B------:R-:W-:Y:S01]  /*5f30*/  ISETP.GE.AND P3, PT, R9, R131, PT ;  /* 0x000000830900720c */ /* 0x000fe20003f66270 */
[----:B------:R-:W-:Y:S01]  /*5f40*/  VIADD R9, R12, 0x31 ;  /* 0x000000310c097836 */ /* 0x000fe20000000000 */
[----:B--2---:R-:W-:Y:S01]  /*5f50*/  FSEL R21, R13, -INF , !P5 ;  /* 0xff8000000d157808 */ /* 0x004fe20006800000 */
[----:B------:R-:W1:Y:S01]  /*5f60*/  MUFU.TANH R116, R116 ;  /* 0x0000007400747308 */ /* 0x000e620000002400 */
[----:B------:R-:W-:-:S04]  /*5f70*/  ISETP.GE.AND P5, PT, R7, R144, PT ;  /* 0x000000900700720c */ /* 0x000fc80003fa6270 */
[----:B---3--:R-:W-:Y:S01]  /*5f80*/  FSEL R20, R4, -INF , !P5 ;  /* 0xff80000004147808 */ /* 0x008fe20006800000 */
[C---:B------:R-:W-:Y:S01]  /*5f90*/  VIADD R4, R12.reuse, 0x38 ;  /* 0x000000380c047836 */ /* 0x040fe20000000000 */
[----:B------:R-:W-:Y:S01]  /*5fa0*/  ISETP.GE.AND P5, PT, R9, R131, PT ;  /* 0x000000830900720c */ /* 0x000fe20003fa6270 */
[----:B------:R-:W-:Y:S01]  /*5fb0*/  MUFU.TANH R6, R109 ;  /* 0x0000006d00067308 */ /* 0x000fe20000002400 */
[----:B----4-:R-:W-:Y:S01]  /*5fc0*/  FSEL R119, R119, -INF , !P3 ;  /* 0xff80000077777808 */ /* 0x010fe20005800000 */
[----:B------:R-:W-:Y:S01]  /*5fd0*/  VIADD R10, R12, 0x30 ;  /* 0x000000300c0a7836 */ /* 0x000fe20000000000 */
[----:B------:R-:W-:-:S05]  /*5fe0*/  ISETP.GE.AND P3, PT, R9, R144, PT ;  /* 0x000000900900720c */ /* 0x000fca0003f66270 */
[----:B------:R-:W2:Y:S01]  /*5ff0*/  MUFU.TANH R121, R15 ;  /* 0x0000000f00797308 */ /* 0x000ea20000002400 */
[----:B-1----:R-:W-:Y:S02]  /*6000*/  FSEL R116, R116, -INF , !P6 ;  /* 0xff80000074747808 */ /* 0x002fe40007000000 */
[----:B------:R-:W-:-:S05]  /*6010*/  ISETP.GE.AND P6, PT, R7, R131, PT ;  /* 0x000000830700720c */ /* 0x000fca0003fc6270 */
[----:B------:R-:W-:Y:S08]  /*6020*/  MUFU.TANH R35, R35 ;  /* 0x0000002300237308 */ /* 0x000ff00000002400 */
[----:B------:R-:W1:Y:S01]  /*6030*/  MUFU.TANH R8, R8 ;  /* 0x0000000800087308 */ /* 0x000e620000002400 */
[----:B--2---:R-:W-:Y:S02]  /*6040*/  FSEL R121, R121, -INF , !P4 ;  /* 0xff80000079797808 */ /* 0x004fe40006000000 */
[----:B------:R-:W-:-:S05]  /*6050*/  ISETP.GE.AND P4, PT, R10, R144, PT ;  /* 0x000000900a00720c */ /* 0x000fca0003f86270 */
[----:B------:R-:W2:Y:S08]  /*6060*/  MUFU.TANH R117, R11 ;  /* 0x0000000b00757308 */ /* 0x000eb00000002400 */
[----:B------:R-:W3:Y:S01]  /*6070*/  MUFU.TANH R5, R108 ;  /* 0x0000006c00057308 */ /* 0x000ee20000002400 */
[----:B-1----:R-:W-:Y:S02]  /*6080*/  FSEL R22, R8, -INF , !P0 ;  /* 0xff80000008167808 */ /* 0x002fe40004000000 */
[----:B------:R-:W-:-:S05]  /*6090*/  ISETP.GE.AND P0, PT, R10, R131, PT ;  /* 0x000000830a00720c */ /* 0x000fca0003f06270 */
[----:B------:R-:W1:Y:S01]  /*60a0*/  MUFU.TANH R103, R103 ;  /* 0x0000006700677308 */ /* 0x000e620000002400 */
[----:B--2---:R-:W-:Y:S01]  /*60b0*/  FSEL R117, R117, -INF , !P6 ;  /* 0xff80000075757808 */ /* 0x004fe20007000000 */
[----:B------:R-:W-:Y:S01]  /*60c0*/  BAR.SYNC.DEFER_BLOCKING 0x0 ;  /* 0x0000000000007b1d */ /* 0x000fe20000010000 */
[----:B------:R-:W-:-:S04]  /*60d0*/  ISETP.GE.AND P6, PT, R12, R144, PT ;  /* 0x000000900c00720c */ /* 0x000fc80003fc6270 */
[----:B------:R-:W-:Y:S01]  /*60e0*/  FSEL R28, R28, -INF , !P6 ;  /* 0xff8000001c1c7808 */ /* 0x000fe20007000000 */
[----:B------:R-:W2:Y:S01]  /*60f0*/  MUFU.TANH R101, R101 ;  /* 0x0000006500657308 */ /* 0x000ea20000002400 */
[----:B---3--:R-:W-:Y:S02]  /*6100*/  FSEL R105, R5, -INF , !P4 ;  /* 0xff80000005697808 */ /* 0x008fe40006000000 */
[C---:B------:R-:W-:Y:S01]  /*6110*/  ISETP.GE.AND P4, PT, R12.reuse, R131, PT ;  /* 0x000000830c00720c */ /* 0x040fe20003f86270 */
[----:B------:R-:W-:-:S03]  /*6120*/  VIADD R12, R12, 0x39 ;  /* 0x000000390c0c7836 */ /* 0x000fc60000000000 */
[----:B------:R-:W-:Y:S01]  /*6130*/  FSEL R33, R29, -INF , !P4 ;  /* 0xff8000001d217808 */ /* 0x000fe20006000000 */
[----:B------:R3:W4:Y:S01]  /*6140*/  MUFU.TANH R7, R104 ;  /* 0x0000006800077308 */ /* 0x0007220000002400 */
[----:B-1----:R-:W-:Y:S02]  /*6150*/  FSEL R103, R103, -INF , !P0 ;  /* 0xff80000067677808 */ /* 0x002fe40004000000 */
[----:B------:R-:W-:-:S05]  /*6160*/  ISETP.GE.AND P0, PT, R4, R144, PT ;  /* 0x000000900400720c */ /* 0x000fca0003f06270 */
[----:B------:R-:W1:Y:S01]  /*6170*/  MUFU.TANH R102, R102 ;  /* 0x0000006600667308 */ /* 0x000e620000002400 */
[----:B--2---:R-:W-:Y:S02]  /*6180*/  FSEL R101, R101, -INF , !P5 ;  /* 0xff80000065657808 */ /* 0x004fe40006800000 */
[----:B------:R-:W-:-:S05]  /*6190*/  ISETP.GE.AND P5, PT, R12, R144, PT ;  /* 0x000000900c00720c */ /* 0x000fca0003fa6270 */
[----:B------:R-:W2:Y:S01]  /*61a0*/  MUFU.TANH R34, R34 ;  /* 0x0000002200227308 */ /* 0x000ea20000002400 */
[----:B---3--:R-:W-:Y:S02]  /*61b0*/  FSEL R104, R6, -INF , !P3 ;  /* 0xff80000006687808 */ /* 0x008fe40005800000 */
[-C--:B------:R-:W-:Y:S02]  /*61c0*/  ISETP.GE.AND P3, PT, R4, R131.reuse, PT ;  /* 0x000000830400720c */ /* 0x080fe40003f66270 */
[----:B----4-:R-:W-:Y:S02]  /*61d0*/  FSEL R106, R7, -INF , !P0 ;  /* 0xff800000076a7808 */ /* 0x010fe40004000000 */
[----:B------:R-:W-:Y:S02]  /*61e0*/  FSEL R35, R35, -INF , !P3 ;  /* 0xff80000023237808 */ /* 0x000fe40005800000 */
[----:B------:R-:W-:Y:S02]  /*61f0*/  ISETP.GE.AND P3, PT, R130, 0x3, PT ;  /* 0x000000038200780c */ /* 0x000fe40003f66270 */
[----:B------:R-:W-:-:S02]  /*6200*/  ISETP.GE.AND P0, PT, R12, R131, PT ;  /* 0x000000830c00720c */ /* 0x000fc40003f06270 */
[----:B-1----:R-:W-:Y:S02]  /*6210*/  FSEL R102, R102, -INF , !P5 ;  /* 0xff80000066667808 */ /* 0x002fe40006800000 */
[----:B--2---:R-:W-:-:S07]  /*6220*/  FSEL R34, R34, -INF , !P0 ;  /* 0xff80000022227808 */ /* 0x004fce0004000000 */
[----:B------:R-:W-:Y:S05]  /*6230*/  @!P3 BRA `(.L_x_787) ;  /* 0x000000040048b947 */ /* 0x000fea0003800000 */
        /* <DEDUP_REMOVED lines=80> */
.L_x_789:
[----:B------:R-:W-:Y:S05]  /*6740*/  BSYNC B0 ;  /* 0x0000000000007941 */ /* 0x000fea0003800000 */
.L_x_788:
[----:B------:R-:W0:Y:S02]  /*6750*/  LDGDEPBAR ;  /* 0x00000000000079af */ /* 0x000e240000000000 */
.L_x_787:
        /* <DEDUP_REMOVED lines=34> */
[----:B------:R-:W-:Y:S01]  /*6980*/  @P3 IADD3 R172, R130, -0x3, RZ ;  /* 0xfffffffd82ac3810 */ /* 0x000fe20007ffe0ff */
[----:B------:R-:W1:Y:S04]  /*6990*/  SHFL.BFLY PT, R4, R7, 0x2, 0x1f ;  /* 0x0c401f0007047f89 */ /* 0x000e6800000e0000 */
[----:B------:R-:W2:Y:S01]  /*69a0*/  SHFL.BFLY PT, R5, R6, 0x2, 0x1f ;  /* 0x0c401f0006057f89 */ /* 0x000ea200000e0000 */
[----:B-1----:R-:W-:-:S02]  /*69b0*/  FMNMX.FTZ R4, R7, R4, !PT ;  /* 0x0000000407047209 */ /* 0x002fc40007810000 */
[----:B--2---:R-:W-:-:S03]  /*69c0*/  FMNMX.FTZ R5, R6, R5, !PT ;  /* 0x0000000506057209 */ /* 0x004fc60007810000 */
[----:B------:R-:W1:Y:S04]  /*69d0*/  SHFL.BFLY PT, R25, R4, 0x1, 0x1f ;  /* 0x0c201f0004197f89 */ /* 0x000e6800000e0000 */
[----:B------:R-:W2:Y:S01]  /*69e0*/  SHFL.BFLY PT, R24, R5, 0x1, 0x1f ;  /* 0x0c201f0005187f89 */ /* 0x000ea200000e0000 */
[----:B-1----:R-:W-:-:S04]  /*69f0*/  FMNMX.FTZ R25, R4, R25, !PT ;  /* 0x0000001904197209 */ /* 0x002fc80007810000 */
[C---:B------:R-:W-:Y:S01]  /*6a00*/  FSETP.NEU.FTZ.AND P1, PT, R25.reuse, -INF , PT ;  /* 0xff8000001900780b */ /* 0x040fe20003f3d000 */
[----:B------:R-:W-:Y:S01]  /*6a10*/  FMUL.FTZ R107, R25, UR6 ;  /* 0x00000006196b7c20 */ /* 0x000fe20008410000 */
[----:B--2---:R-:W-:Y:S02]  /*6a20*/  FMNMX.FTZ R24, R5, R24, !PT ;  /* 0x0000001805187209 */ /* 0x004fe40007810000 */
[----:B------:R-:W-:Y:S02]  /*6a30*/  FSEL R5, R25, RZ, P1 ;  /* 0x000000ff19057208 */ /* 0x000fe40000800000 */
[----:B------:R-:W-:Y:S01]  /*6a40*/  FSEL R107, R107, RZ, P1 ;  /* 0x000000ff6b6b7208 */ /* 0x000fe20000800000 */
[C---:B------:R-:W-:Y:S01]  /*6a50*/  FMUL.FTZ R100, R24.reuse, UR6 ;  /* 0x0000000618647c20 */ /* 0x040fe20008410000 */
[----:B------:R-:W-:-:S03]  /*6a60*/  FSETP.NEU.FTZ.AND P0, PT, R24, -INF , PT ;  /* 0xff8000001800780b */ /* 0x000fc60003f1d000 */
[--C-:B------:R-:W-:Y:S01]  /*6a70*/  FFMA.FTZ R30, R28, UR6, -R107.reuse ;  /* 0x000000061c1e7c23 */ /* 0x100fe2000801086b */
[----:B------:R-:W-:Y:S01]  /*6a80*/  FFMA.FTZ R28, R32, UR6, -R107 ;  /* 0x00000006201c7c23 */ /* 0x000fe2000801086b */
[----:B------:R-:W-:Y:S01]  /*6a90*/  FADD.FTZ R32, R2, -R5 ;  /* 0x8000000502207221 */ /* 0x000fe20000010000 */
[----:B------:R-:W-:Y:S01]  /*6aa0*/  FSEL R5, R24, RZ, P0 ;  /* 0x000000ff18057208 */ /* 0x000fe20000000000 */
[--C-:B------:R-:W-:Y:S01]  /*6ab0*/  FFMA.FTZ R27, R26, UR6, -R107.reuse ;  /* 0x000000061a1b7c23 */ /* 0x100fe2000801086b */
[----:B------:R-:W-:Y:S01]  /*6ac0*/  FSEL R100, R100, RZ, P0 ;  /* 0x000000ff64647208 */ /* 0x000fe20000000000 */
[----:B------:R-:W-:Y:S01]  /*6ad0*/  FFMA.FTZ R29, R114, UR6, -R107 ;  /* 0x00000006721d7c23 */ /* 0x000fe2000801086b */
[----:B------:R-:W-:Y:S01]  /*6ae0*/  FMUL.FTZ R32, R32, UR6 ;  /* 0x0000000620207c20 */ /* 0x000fe20008410000 */
[----:B------:R-:W-:Y:S01]  /*6af0*/  FADD.FTZ R0, R0, -R5 ;  /* 0x8000000500007221 */ /* 0x000fe20000010000 */
[----:B------:R-:W-:Y:S01]  /*6b00*/  MUFU.EX2 R30, R30 ;  /* 0x0000001e001e7308 */ /* 0x000fe20000000800 */
        /* <DEDUP_REMOVED lines=19> */
[----:B------:R-:W-:Y:S01]  /*6c40*/  LDSM.16.MT88.4 R20, [R133+0xa800] ;  /* 0x00a800008514783b */ /* 0x000fe20000004200 */
        /* <DEDUP_REMOVED lines=8> */
[----:B------:R-:W-:Y:S01]  /*6cd0*/  FFMA.FTZ R107, R102, UR6, -R107 ;  /* 0x00000006666b7c23 */ /* 0x000fe2000801086b */
[--C-:B------:R-:W-:Y:S01]  /*6ce0*/  FFMA.FTZ R102, R103, UR6, -R100.reuse ;  /* 0x0000000667667c23 */ /* 0x100fe20008010864 */
[--C-:B------:R-:W-:Y:S01]  /*6cf0*/  FFMA.FTZ R101, R101, UR6, -R100.reuse ;  /* 0x0000000665657c23 */ /* 0x100fe20008010864 */
[----:B------:R-:W-:Y:S01]  /*6d00*/  MUFU.EX2 R33, R33 ;  /* 0x0000002100217308 */ /* 0x000fe20000000800 */
[--C-:B------:R-:W-:Y:S01]  /*6d10*/  FFMA.FTZ R35, R35, UR6, -R100.reuse ;  /* 0x0000000623237c23 */ /* 0x100fe20008010864 */
[----:B------:R-:W-:-:S06]  /*6d20*/  FFMA.FTZ R34, R34, UR6, -R100 ;  /* 0x0000000622227c23 */ /* 0x000fcc0008010864 */
[----:B------:R-:W1:Y:S01]  /*6d30*/  MUFU.EX2 R26, R26 ;  /* 0x0000001a001a7308 */ /* 0x000e620000000800 */
[----:B--2---:R-:W-:-:S07]  /*6d40*/  F2FP.F16.F32.PACK_AB R6, R27, R28 ;  /* 0x0000001c1b06723e */ /* 0x004fce00000000ff */
[----:B------:R2:W-:Y:S08]  /*6d50*/  MUFU.EX2 R2, R115 ;  /* 0x0000007300027308 */ /* 0x0005f00000000800 */
[----:B------:R-:W3:Y:S01]  /*6d60*/  MUFU.EX2 R32, R32 ;  /* 0x0000002000207308 */ /* 0x000ee20000000800 */
[----:B-1----:R-:W-:-:S07]  /*6d70*/  F2FP.F16.F32.PACK_AB R5, R26, R33 ;  /* 0x000000211a05723e */ /* 0x002fce00000000ff */
[----:B------:R-:W1:Y:S01]  /*6d80*/  MUFU.EX2 R0, R0 ;  /* 0x0000000000007308 */ /* 0x000e620000000800 */
[----:B--2---:R-:W-:Y:S02]  /*6d90*/  FFMA.FTZ R115, R17, UR6, -R100 ;  /* 0x0000000611737c23 */ /* 0x004fe40008010864 */
[----:B------:R-:W-:Y:S05]  /*6da0*/  LDSM.16.MT88.4 R16, [R136+0x8800] ;  /* 0x008800008810783b */ /* 0x000fea0000004200 */
        /* <DEDUP_REMOVED lines=90> */
[-C--:B------:R-:W-:Y:S02]  /*7350*/  MOV R2, R25.reuse ;  /* 0x0000001900027202 */ /* 0x080fe40000000f00 */
[----:B---3--:R-:W-:Y:S01]  /*7360*/  FADD.FTZ R0, R108, R27 ;  /* 0x0000001b6c007221 */ /* 0x008fe20000010000 */
[----:B------:R-:W-:Y:S01]  /*7370*/  MUFU.EX2 R112, R112 ;  /* 0x0000007000707308 */ /* 0x000fe20000000800 */
[----:B------:R-:W-:Y:S02]  /*7380*/  @P3 MOV R2, R25 ;  /* 0x0000001900023202 */ /* 0x000fe40000000f00 */
[----:B-1----:R-:W-:Y:S01]  /*7390*/  FADD.FTZ R0, R111, R0 ;  /* 0x000000006f007221 */ /* 0x002fe20000010000 */
[----:B------:R-:W-:-:S04]  /*73a0*/  MOV R28, R3 ;  /* 0x00000003001c7202 */ /* 0x000fc80000000f00 */
        /* <DEDUP_REMOVED lines=10> */
[----:B------:R-:W-:Y:S08]  /*7450*/  MUFU.EX2 R116, R116 ;  /* 0x0000007400747308 */ /* 0x000ff00000000800 */
[----:B------:R-:W-:Y:S08]  /*7460*/  MUFU.EX2 R118, R118 ;  /* 0x0000007600767308 */ /* 0x000ff00000000800 */
[----:B------:R-:W-:Y:S08]  /*7470*/  MUFU.EX2 R125, R125 ;  /* 0x0000007d007d7308 */ /* 0x000ff00000000800 */
[----:B------:R-:W5:Y:S01]  /*7480*/  MUFU.EX2 R122, R122 ;  /* 0x0000007a007a7308 */ /* 0x000f620000000800 */
[C---:B----4-:R-:W-:Y:S07]  /*7490*/  HMMA.16816.F32 R60, R4.reuse, R12, R60 ;  /* 0x0000000c043c723c */ /* 0x050fee000000183c */
[----:B------:R-:W4:Y:S01]  /*74a0*/  MUFU.EX2 R121, R121 ;  /* 0x0000007900797308 */ /* 0x000f220000000800 */
[C---:B------:R-:W-:Y:S01]  /*74b0*/  HMMA.16816.F32 R64, R4.reuse, R14, R64 ;  /* 0x0000000e0440723c */ /* 0x040fe20000001840 */
[----:B------:R-:W4:Y:S05]  /*74c0*/  LDSM.16.MT88.4 R12, [R134+0x8800] ;  /* 0x00880000860c783b */ /* 0x000f2a0000004200 */
[C---:B--2---:R-:W-:Y:S01]  /*74d0*/  HMMA.16816.F32 R52, R4.reuse, R8, R52 ;  /* 0x000000080434723c */ /* 0x044fe20000001834 */
[----:B------:R-:W-:Y:S05]  /*74e0*/  MUFU.EX2 R119, R119 ;  /* 0x0000007700777308 */ /* 0x000fea0000000800 */
[----:B------:R-:W-:Y:S01]  /*74f0*/  HMMA.16816.F32 R56, R4, R10, R56 ;  /* 0x0000000a0438723c */ /* 0x000fe20000001838 */
[----:B------:R-:W2:Y:S02]  /*7500*/  LDSM.16.MT88.4 R8, [R133+0x8800] ;  /* 0x008800008508783b */ /* 0x000ea40000004200 */
[----:B------:R-:W2:Y:S04]  /*7510*/  MUFU.EX2 R120, R120 ;  /* 0x0000007800787308 */ /* 0x000ea80000000800 */
[----:B------:R-:W-:-:S02]  /*7520*/  F2FP.F16.F32.PACK_AB R4, R111, R108 ;  /* 0x0000006c6f04723e */ /* 0x000fc400000000ff */
[----:B-1----:R-:W-:Y:S01]  /*7530*/  F2FP.F16.F32.PACK_AB R5, R115, R112 ;  /* 0x000000707305723e */ /* 0x002fe200000000ff */
[----:B------:R-:W-:Y:S01]  /*7540*/  FADD.FTZ R112, R112, R31 ;  /* 0x0000001f70707221 */ /* 0x000fe20000010000 */
[----:B------:R-:W-:Y:S01]  /*7550*/  F2FP.F16.F32.PACK_AB R6, R110, R109 ;  /* 0x0000006d6e06723e */ /* 0x000fe200000000ff */
[----:B------:R-:W-:Y:S01]  /*7560*/  MUFU.EX2 R105, R105 ;  /* 0x0000006900697308 */ /* 0x000fe20000000800 */
[----:B---3--:R-:W-:Y:S01]  /*7570*/  F2FP.F16.F32.PACK_AB R7, R113, R114 ;  /* 0x000000727107723e */ /* 0x008fe200000000ff */
        /* <DEDUP_REMOVED lines=8> */
[----:B------:R-:W3:Y:S01]  /*7600*/  LDSM.16.MT88.4 R16, [R132+0x8800] ;  /* 0x008800008410783b */ /* 0x000ee20000004200 */
[----:B-----5:R-:W-:Y:S01]  /*7610*/  FADD.FTZ R0, R122, R113 ;  /* 0x000000717a007221 */ /* 0x020fe20000010000 */
[----:B------:R-:W-:Y:S03]  /*7620*/  MUFU.EX2 R104, R104 ;  /* 0x0000006800687308 */ /* 0x000fe60000000800 */
[----:B----4-:R-:W-:Y:S01]  /*7630*/  HMMA.16816.F32 R88, R4, R12, R88 ;  /* 0x0000000c0458723c */ /* 0x010fe20000001858 */
[----:B------:R-:W-:-:S04]  /*7640*/  FADD.FTZ R0, R121, R0 ;  /* 0x0000000079007221 */ /* 0x000fc80000010000 */
[----:B------:R-:W-:Y:S01]  /*7650*/  MUFU.EX2 R107, R107 ;  /* 0x0000006b006b7308 */ /* 0x000fe20000000800 */
[C---:B------:R-:W-:Y:S01]  /*7660*/  HMMA.16816.F32 R84, R4.reuse, R14, R84 ;  /* 0x0000000e0454723c */ /* 0x040fe20000001854 */
[----:B------:R-:W4:Y:S05]  /*7670*/  LDSM.16.MT88.4 R12, [R136+0xa800] ;  /* 0x00a80000880c783b */ /* 0x000f2a0000004200 */
[C---:B--2---:R-:W-:Y:S01]  /*7680*/  HMMA.16816.F32 R80, R4.reuse, R8, R80 ;  /* 0x000000080450723c */ /* 0x044fe20000001850 */
[----:B------:R-:W-:Y:S05]  /*7690*/  MUFU.EX2 R102, R102 ;  /* 0x0000006600667308 */ /* 0x000fea0000000800 */
[C---:B------:R-:W-:Y:S01]  /*76a0*/  HMMA.16816.F32 R76, R4.reuse, R10, R76 ;  /* 0x0000000a044c723c */ /* 0x040fe2000000184c */
[----:B------:R-:W2:Y:S02]  /*76b0*/  LDSM.16.MT88.4 R8, [R134+0xa800] ;  /* 0x00a800008608783b */ /* 0x000ea40000004200 */
[----:B------:R-:W5:Y:S03]  /*76c0*/  MUFU.EX2 R101, R101 ;  /* 0x0000006500657308 */ /* 0x000f660000000800 */
[C---:B------:R-:W-:Y:S05]  /*76d0*/  HMMA.16816.F32 R52, R4.reuse, R20, R52 ;  /* 0x000000140434723c */ /* 0x040fea0000001834 */
[----:B------:R-:W-:Y:S01]  /*76e0*/  MUFU.EX2 R35, R35 ;  /* 0x0000002300237308 */ /* 0x000fe20000000800 */
[C---:B------:R-:W-:Y:S01]  /*76f0*/  HMMA.16816.F32 R56, R4.reuse, R22, R56 ;  /* 0x000000160438723c */ /* 0x040fe20000001838 */
[----:B------:R-:W-:Y:S05]  /*7700*/  LDSM.16.MT88.4 R20, [R133+0x9000] ;  /* 0x009000008514783b */ /* 0x000fea0000004200 */
[C---:B---3--:R-:W-:Y:S01]  /*7710*/  HMMA.16816.F32 R72, R4.reuse, R16, R72 ;  /* 0x000000100448723c */ /* 0x048fe20000001848 */
[----:B------:R-:W3:Y:S05]  /*7720*/  MUFU.EX2 R34, R34 ;  /* 0x0000002200227308 */ /* 0x000eea0000000800 */
[C---:B------:R-:W-:Y:S01]  /*7730*/  HMMA.16816.F32 R68, R4.reuse, R18, R68 ;  /* 0x000000120444723c */ /* 0x040fe20000001844 */
[----:B------:R-:W1:Y:S05]  /*7740*/  LDSM.16.MT88.4 R16, [R132+0xa800] ;  /* 0x00a800008410783b */ /* 0x000e6a0000004200 */
[C---:B----4-:R-:W-:Y:S06]  /*7750*/  HMMA.16816.F32 R36, R4.reuse, R12, R36 ;  /* 0x0000000c0424723c */ /* 0x050fec0000001824 */
[C---:B------:R-:W-:Y:S01]  /*7760*/  HMMA.16816.F32 R40, R4.reuse, R14, R40 ;  /* 0x0000000e0428723c */ /* 0x040fe20000001828 */
[----:B------:R-:W4:Y:S05]  /*7770*/  LDSM.16.MT88.4 R12, [R136+0x9000] ;  /* 0x00900000880c783b */ /* 0x000f2a0000004200 */
[C---:B--2---:R-:W-:Y:S06]  /*7780*/  HMMA.16816.F32 R44, R4.reuse, R8, R44 ;  /* 0x00000008042c723c */ /* 0x044fec000000182c */
[C---:B------:R-:W-:Y:S01]  /*7790*/  HMMA.16816.F32 R48, R4.reuse, R10, R48 ;  /* 0x0000000a0430723c */ /* 0x040fe20000001830 */
[----:B------:R-:W2:Y:S05]  /*77a0*/  LDSM.16.MT88.4 R8, [R134+0x9000] ;  /* 0x009000008608783b */ /* 0x000eaa0000004200 */
[C---:B-1----:R-:W-:Y:S06]  /*77b0*/  HMMA.16816.F32 R60, R4.reuse, R16, R60 ;  /* 0x00000010043c723c */ /* 0x042fec000000183c */
[----:B------:R-:W-:Y:S01]  /*77c0*/  HMMA.16816.F32 R64, R4, R18, R64 ;  /* 0x000000120440723c */ /* 0x000fe20000001840 */
[----:B------:R-:W1:Y:S06]  /*77d0*/  LDSM.16.MT88.4 R16, [R132+0x9000] ;  /* 0x009000008410783b */ /* 0x000e6c0000004200 */
[----:B------:R-:W-:-:S02]  /*77e0*/  F2FP.F16.F32.PACK_AB R4, R116, R123 ;  /* 0x0000007b7404723e */ /* 0x000fc400000000ff */
[----:B------:R-:W-:Y:S02]  /*77f0*/  F2FP.F16.F32.PACK_AB R5, R121, R122 ;  /* 0x0000007a7905723e */ /* 0x000fe400000000ff */
[----:B------:R-:W-:Y:S02]  /*7800*/  F2FP.F16.F32.PACK_AB R6, R125, R118 ;  /* 0x000000767d06723e */ /* 0x000fe400000000ff */
[----:B------:R-:W-:-:S07]  /*7810*/  F2FP.F16.F32.PACK_AB R7, R120, R119 ;  /* 0x000000777807723e */ /* 0x000fce00000000ff */
[C---:B----4-:R-:W-:Y:S06]  /*7820*/  HMMA.16816.F32 R96, R4.reuse, R12, R96 ;  /* 0x0000000c0460723c */ /* 0x050fec0000001860 */
        /* <DEDUP_REMOVED lines=8> */
[C---:B------:R-:W-:Y:S06]  /*78b0*/  HMMA.16816.F32 R80, R4.reuse, R20, R80 ;  /* 0x000000140450723c */ /* 0x040fec0000001850 */
[C---:B------:R-:W-:Y:S01]  /*78c0*/  HMMA.16816.F32 R76, R4.reuse, R22, R76 ;  /* 0x00000016044c723c */ /* 0x040fe2000000184c */
[----:B------:R-:W-:Y:S05]  /*78d0*/  LDSM.16.MT88.4 R20, [R136+0x9800] ;  /* 0x009800008814783b */ /* 0x000fea0000004200 */
        /* <DEDUP_REMOVED lines=8> */
[----:B------:R-:W-:Y:S05]  /*7960*/  LDSM.16.MT88.4 R16, [R134+0x9800] ;  /* 0x009800008610783b */ /* 0x000fea0000004200 */
[C---:B----4-:R-:W-:Y:S06]  /*7970*/  HMMA.16816.F32 R60, R4.reuse, R12, R60 ;  /* 0x0000000c043c723c */ /* 0x050fec000000183c */
[----:B------:R-:W-:Y:S01]  /*7980*/  HMMA.16816.F32 R64, R4, R14, R64 ;  /* 0x0000000e0440723c */ /* 0x000fe20000001840 */
[----:B------:R-:W1:Y:S06]  /*7990*/  LDSM.16.MT88.4 R12, [R133+0x9800] ;  /* 0x00980000850c783b */ /* 0x000e6c0000004200 */
[----:B------:R-:W-:-:S02]  /*79a0*/  F2FP.F16.F32.PACK_AB R4, R124, R105 ;  /* 0x000000697c04723e */ /* 0x000fc400000000ff */
[----:B-----5:R-:W-:Y:S02]  /*79b0*/  F2FP.F16.F32.PACK_AB R5, R101, R102 ;  /* 0x000000666505723e */ /* 0x020fe400000000ff */
[----:B------:R-:W-:Y:S02]  /*79c0*/  F2FP.F16.F32.PACK_AB R6, R107, R104 ;  /* 0x000000686b06723e */ /* 0x000fe400000000ff */
[----:B---3--:R-:W-:-:S07]  /*79d0*/  F2FP.F16.F32.PACK_AB R7, R34, R35 ;  /* 0x000000232207723e */ /* 0x008fce00000000ff */
[C---:B--2---:R-:W-:Y:S06]  /*79e0*/  HMMA.16816.F32 R72, R4.reuse, R8, R72 ;  /* 0x000000080448723c */ /* 0x044fec0000001848 */
[C---:B------:R-:W-:Y:S01]  /*79f0*/  HMMA.16816.F32 R68, R4.reuse, R10, R68 ;  /* 0x0000000a0444723c */ /* 0x040fe20000001844 */
[----:B------:R-:W2:Y:S05]  /*7a00*/  LDSM.16.MT88.4 R8, [R132+0xb800] ;  /* 0x00b800008408783b */ /* 0x000eaa0000004200 */
[C---:B------:R-:W-:Y:S06]  /*7a10*/  HMMA.16816.F32 R96, R4.reuse, R20, R96 ;  /* 0x000000140460723c */ /* 0x040fec0000001860 */
[C---:B------:R-:W-:Y:S01]  /*7a20*/  HMMA.16816.F32 R92, R4.reuse, R22, R92 ;  /* 0x00000016045c723c */ /* 0x040fe2000000185c */
[----:B------:R-:W3:Y:S05]  /*7a30*/  LDSM.16.MT88.4 R20, [R136+0xb800] ;  /* 0x00b800008814783b */ /* 0x000eea0000004200 */
[C---:B-1----:R-:W-:Y:S06]  /*7a40*/  HMMA.16816.F32 R80, R4.reuse, R12, R80 ;  /* 0x0000000c0450723c */ /* 0x042fec0000001850 */
[C---:B------:R-:W-:Y:S01]  /*7a50*/  HMMA.16816.F32 R76, R4.reuse, R14, R76 ;  /* 0x0000000e044c723c */ /* 0x040fe2000000184c */
[----:B------:R-:W1:Y:S05]  /*7a60*/  LDSM.16.MT88.4 R12, [R133+0xb800] ;  /* 0x00b80000850c783b */ /* 0x000e6a0000004200 */
[C---:B------:R-:W-:Y:S06]  /*7a70*/  HMMA.16816.F32 R88, R4.reuse, R16, R88 ;  /* 0x000000100458723c */ /* 0x040fec0000001858 */
[C---:B------:R-:W-:Y:S01]  /*7a80*/  HMMA.16816.F32 R84, R4.reuse, R18, R84 ;  /* 0x000000120454723c */ /* 0x040fe20000001854 */
[----:B------:R-:W4:Y:S05]  /*7a90*/  LDSM.16.MT88.4 R16, [R134+0xb800] ;  /* 0x00b800008610783b */ /* 0x000f2a0000004200 */
[C---:B--2---:R-:W-:Y:S06]  /*7aa0*/  HMMA.16816.F32 R60, R4.reuse, R8, R60 ;  /* 0x00000008043c723c */ /* 0x044fec000000183c */
[----:B------:R-:W-:Y:S01]  /*7ab0*/  HMMA.16816.F32 R64, R4, R10, R64 ;  /* 0x0000000a0440723c */ /* 0x000fe20000001840 */
[----:B------:R-:W-:-:S04]  /*7ac0*/  FADD.FTZ R9, R119, R0 ;  /* 0x0000000077097221 */ /* 0x000fc80000010000 */
[----:B------:R-:W-:Y:S01]  /*7ad0*/  FADD.FTZ R9, R120, R9 ;  /* 0x0000000978097221 */ /* 0x000fe20000010000 */
[----:B---3--:R-:W-:Y:S03]  /*7ae0*/  HMMA.16816.F32 R36, R4, R20, R36 ;  /* 0x000000140424723c */ /* 0x008fe60000001824 */
[----:B------:R-:W-:-:S03]  /*7af0*/  FADD.FTZ R102, R102, R9 ;  /* 0x0000000966667221 */ /* 0x000fc60000010000 */
[----:B------:R-:W-:Y:S01]  /*7b00*/  HMMA.16816.F32 R40, R4, R22, R40 ;  /* 0x000000160428723c */ /* 0x000fe20000001828 */
[----:B------:R-:W-:-:S04]  /*7b10*/  FADD.FTZ R102, R101, R102 ;  /* 0x0000006665667221 */ /* 0x000fc80000010000 */
[----:B------:R-:W-:Y:S01]  /*7b20*/  FADD.FTZ R35, R35, R102 ;  /* 0x0000006623237221 */ /* 0x000fe20000010000 */
[----:B-1----:R-:W-:Y:S03]  /*7b30*/  HMMA.16816.F32 R52, R4, R12, R52 ;  /* 0x0000000c0434723c */ /* 0x002fe60000001834 */
[----:B------:R-:W-:-:S03]  /*7b40*/  FADD.FTZ R176, R34, R35 ;  /* 0x0000002322b07221 */ /* 0x000fc60000010000 */
[----:B------:R-:W-:Y:S01]  /*7b50*/  HMMA.16816.F32 R56, R4, R14, R56 ;  /* 0x0000000e0438723c */ /* 0x000fe20000001838 */
[----:B------:R-:W-:-:S04]  /*7b60*/  FADD.FTZ R13, R123, R110 ;  /* 0x0000006e7b0d7221 */ /* 0x000fc80000010000 */
[----:B------:R-:W-:Y:S01]  /*7b70*/  FADD.FTZ R13, R116, R13 ;  /* 0x0000000d740d7221 */ /* 0x000fe20000010000 */
[----:B----4-:R-:W-:Y:S03]  /*7b80*/  HMMA.16816.F32 R44, R4, R16, R44 ;  /* 0x00000010042c723c */ /* 0x010fe6000000182c */
[----:B------:R-:W-:-:S03]  /*7b90*/  FADD.FTZ R118, R118, R13 ;  /* 0x0000000d76767221 */ /* 0x000fc60000010000 */
[----:B------:R-:W-:Y:S01]  /*7ba0*/  HMMA.16816.F32 R48, R4, R18, R48 ;  /* 0x000000120430723c */ /* 0x000fe20000001830 */
        /* <DEDUP_REMOVED lines=8> */
.L_x_786:
[----:B------:R-:W-:-:S07]  /*7c30*/  IADD3 R172, R28, -0x1, RZ ;  /* 0xffffffff1cac7810 */ /* 0x000fce0007ffe0ff */
.L_x_790:
        /* <DEDUP_REMOVED lines=10> */
[----:B------:R-:W-:Y:S01]  /*7ce0*/  ULDC UR4, c[0x0][0x2ec] ;  /* 0x0000bb0000047ab9 */ /* 0x000fe20000000800 */
[----:B------:R-:W-:-:S06]  /*7cf0*/  ULDC.64 UR6, c[0x0][0x248] ;  /* 0x0000920000067ab9 */ /* 0x000fcc0000000a00 */
[----:B------:R-:W1:Y:S08]  /*7d00*/  @!P3 LDC.64 R150, c[0x0][0x220] ;  /* 0x00008800ff96bb82 */ /* 0x000e700000000a00 */
[----:B------:R-:W2:Y:S08]  /*7d10*/  @!P3 LDC.64 R148, c[0x0][0x220] ;  /* 0x00008800ff94bb82 */ /* 0x000eb00000000a00 */
[----:B------:R-:W3:Y:S08]  /*7d20*/  @!P3 LDC.64 R146, c[0x0][0x220] ;  /* 0x00008800ff92bb82 */ /* 0x000ef00000000a00 */
[----:B------:R-:W4:Y:S01]  /*7d30*/  @!P3 LDC.64 R144, c[0x0][0x220] ;  /* 0x00008800ff90bb82 */ /* 0x000f220000000a00 */
[----:B------:R-:W-:Y:S05]  /*7d40*/  BRA `(.L_x_792) ;  /* 0x0000000400407947 */ /* 0x000fea0003800000 */
.L_x_794:
[----:B------:R2:W-:Y:S01]  /*7d50*/  @P3 STS.128 [R159+0x4000], RZ ;  /* 0x004000ff9f003388 */ /* 0x0005e20000000c00 */
[----:B------:R-:W3:Y:S01]  /*7d60*/  @!P3 LDC.64 R4, c[0x0][0x218] ;  /* 0x00008600ff04bb82 */ /* 0x000ee20000000a00 */
[----:B------:R-:W-:Y:S04]  /*7d70*/  VIADD R9, R172, 0xffffffff ;  /* 0xffffffffac097836 */ /* 0x000fe80000000000 */
[C---:B------:R-:W-:Y:S01]  /*7d80*/  IMAD.WIDE.U32 R6, R9.reuse, UR6, RZ ;  /* 0x0000000609067c25 */ /* 0x040fe2000f8e00ff */
[----:B------:R-:W-:Y:S02]  /*7d90*/  SHF.R.S32.HI R2, RZ, 0x1f, R9 ;  /* 0x0000001fff027819 */ /* 0x000fe40000011409 */
[----:B------:R-:W5:Y:S01]  /*7da0*/  @!P2 LDC.64 R16, c[0x0][0x218] ;  /* 0x00008600ff10ab82 */ /* 0x000f620000000a00 */
[----:B------:R-:W-:Y:S02]  /*7db0*/  LEA R19, P0, R6, R162, 0x6 ;  /* 0x000000a206137211 */ /* 0x000fe400078030ff */
[----:B------:R-:W-:Y:S04]  /*7dc0*/  IMAD R2, R2, UR6, RZ ;  /* 0x0000000602027c24 */ /* 0x000fe8000f8e02ff */
[----:B------:R-:W-:Y:S01]  /*7dd0*/  IMAD R2, R9, UR7, R2 ;  /* 0x0000000709027c24 */ /* 0x000fe2000f8e0202 */
[----:B------:R-:W1:Y:S03]  /*7de0*/  @!P3 LDC.64 R14, c[0x0][0x218] ;  /* 0x00008600ff0ebb82 */ /* 0x000e660000000a00 */
[----:B------:R-:W-:Y:S05]  /*7df0*/  IMAD.IADD R7, R7, 0x1, R2 ;  /* 0x0000000107077824 */ /* 0x000fea00078e0202 */
[----:B------:R-:W-:Y:S01]  /*7e00*/  LEA.HI.X R2, R6, R165, R7, 0x6, P0 ;  /* 0x000000a506027211 */ /* 0x000fe200000f3407 */
[----:B------:R-:W4:Y:S08]  /*7e10*/  @!P2 LDC.64 R12, c[0x0][0x218] ;  /* 0x00008600ff0cab82 */ /* 0x000f300000000a00 */
[----:B------:R-:W2:Y:S08]  /*7e20*/  @!P3 LDC.64 R10, c[0x0][0x218] ;  /* 0x00008600ff0abb82 */ /* 0x000eb00000000a00 */
[----:B------:R-:W2:Y:S08]  /*7e30*/  @!P2 LDC.64 R8, c[0x0][0x218] ;  /* 0x00008600ff08ab82 */ /* 0x000eb00000000a00 */
[----:B------:R-:W2:Y:S01]  /*7e40*/  @!P3 LDC.64 R6, c[0x0][0x218] ;  /* 0x00008600ff06bb82 */ /* 0x000ea20000000a00 */
[C---:B---3--:R-:W-:Y:S04]  /*7e50*/  @!P3 LEA R22, P0, R19.reuse, R4, 0x1 ;  /* 0x000000041316b211 */ /* 0x048fe800078008ff */
[C-C-:B------:R-:W-:Y:S02]  /*7e60*/  @!P3 LEA.HI.X R23, R19.reuse, R5, R2.reuse, 0x1, P0 ;  /* 0x000000051317b211 */ /* 0x140fe400000f0c02 */
[----:B-----5:R-:W-:Y:S01]  /*7e70*/  @!P2 LEA R18, P0, R19, R16, 0x1 ;  /* 0x000000101312a211 */ /* 0x020fe200078008ff */
[----:B------:R-:W3:Y:S01]  /*7e80*/  @!P2 LDC.64 R4, c[0x0][0x218] ;  /* 0x00008600ff04ab82 */ /* 0x000ee20000000a00 */
[----:B------:R-:W-:Y:S01]  /*7e90*/  IADD3 R16, P1, R153, R19, RZ ;  /* 0x0000001399107210 */ /* 0x000fe20007f3e0ff */
[----:B------:R-:W-:Y:S01]  /*7ea0*/  @!PT LDS RZ, [RZ] ;  /* 0x00000000fffff984 */ /* 0x000fe20000000800 */
[----:B------:R-:W-:Y:S01]  /*7eb0*/  @!PT LDS RZ, [RZ] ;  /* 0x00000000fffff984 */ /* 0x000fe20000000800 */
[----:B------:R-:W-:Y:S01]  /*7ec0*/  @!PT LDS RZ, [RZ] ;  /* 0x00000000fffff984 */ /* 0x000fe20000000800 */
[----:B------:R2:W-:Y:S01]  /*7ed0*/  @!P3 LDGSTS.E.BYPASS.LTC128B.128 [R159+0x4000], desc[UR8][R22.64] ;  /* 0x04000000169fbfae */ /* 0x0005e2000b901d48 */
[--C-:B------:R-:W-:Y:S02]  /*7ee0*/  @!P2 LEA.HI.X R19, R19, R17, R2.reuse, 0x1, P0 ;  /* 0x000000111313a211 */ /* 0x100fe400000f0c02 */
[----:B-1----:R-:W-:Y:S01]  /*7ef0*/  @!P3 LEA R20, P0, R16, R14, 0x1 ;  /* 0x0000000e1014b211 */ /* 0x002fe200078008ff */
[----:B------:R1:W-:Y:S01]  /*7f00*/  @P2 STS.128 [R159+0x6000], RZ ;  /* 0x006000ff9f002388 */ /* 0x0003e20000000c00 */
[----:B------:R-:W-:Y:S01]  /*7f10*/  IMAD.X R17, R152, 0x1, R2, P1 ;  /* 0x0000000198117824 */ /* 0x000fe200008e0602 */
[C---:B------:R-:W-:Y:S02]  /*7f20*/  IADD3 R2, P5, R153.reuse, R16, RZ ;  /* 0x0000001099027210 */ /* 0x040fe40007fbe0ff */
[----:B------:R-:W-:Y:S01]  /*7f30*/  @!PT LDS RZ, [RZ] ;  /* 0x00000000fffff984 */ /* 0x000fe20000000800 */
[----:B------:R-:W-:Y:S01]  /*7f40*/  @!PT LDS RZ, [RZ] ;  /* 0x00000000fffff984 */ /* 0x000fe20000000800 */
[----:B------:R-:W-:Y:S01]  /*7f50*/  @!PT LDS RZ, [RZ] ;  /* 0x00000000fffff984 */ /* 0x000fe20000000800 */
[----:B------:R1:W-:Y:S02]  /*7f60*/  @!P2 LDGSTS.E.BYPASS.LTC128B.128 [R159+0x6000], desc[UR8][R18.64+0x80] ;  /* 0x06000080129fafae */ /* 0x0003e4000b901d48 */
[--C-:B------:R-:W-:Y:S01]  /*7f70*/  @!P3 LEA.HI.X R21, R16, R15, R17.reuse, 0x1, P0 ;  /* 0x0000000f1015b211 */ /* 0x100fe200000f0c11 */
[--C-:B------:R-:W-:Y:S01]  /*7f80*/  IMAD.X R15, R152, 0x1, R17.reuse, P5 ;  /* 0x00000001980f7824 */ /* 0x100fe200028e0611 */
[----:B------:R1:W-:Y:S01]  /*7f90*/  @P3 STS.128 [R159+0x4800], RZ ;  /* 0x004800ff9f003388 */ /* 0x0003e20000000c00 */
[C---:B----4-:R-:W-:Y:S03]  /*7fa0*/  @!P2 LEA R12, P0, R16.reuse, R12, 0x1 ;  /* 0x0000000c100ca211 */ /* 0x050fe600078008ff */
        /* <DEDUP_REMOVED lines=10> */
[C---:B--2---:R-:W-:Y:S03]  /*8050*/  @!P3 LEA R22, P1, R2.reuse, R10, 0x1 ;  /* 0x0000000a0216b211 */ /* 0x044fe600078208ff */
[----:B------:R1:W-:Y:S01]  /*8060*/  @P3 STS.128 [R159+0x5000], RZ ;  /* 0x005000ff9f003388 */ /* 0x0003e20000000c00 */
[----:B------:R-:W-:Y:S02]  /*8070*/  IADD3 R10, P6, R153, R2, RZ ;  /* 0x00000002990a7210 */ /* 0x000fe40007fde0ff */
[C-C-:B------:R-:W-:Y:S02]  /*8080*/  @!P3 LEA.HI.X R23, R2.reuse, R11, R15.reuse, 0x1, P1 ;  /* 0x0000000b0217b211 */ /* 0x140fe400008f0c0f */
[----:B------:R-:W-:Y:S02]  /*8090*/  @!P2 LEA R8, P1, R2, R8, 0x1 ;  /* 0x000000080208a211 */ /* 0x000fe400078208ff */
[----:B---3--:R-:W-:Y:S01]  /*80a0*/  @!P2 LEA R14, P0, R10, R4, 0x1 ;  /* 0x000000040a0ea211 */ /* 0x008fe200078008ff */
[----:B------:R-:W-:Y:S01]  /*80b0*/  @!PT LDS RZ, [RZ] ;  /* 0x00000000fffff984 */ /* 0x000fe20000000800 */
[----:B------:R-:W-:Y:S01]  /*80c0*/  @!PT LDS RZ, [RZ] ;  /* 0x00000000fffff984 */ /* 0x000fe20000000800 */
[----:B------:R-:W-:Y:S01]  /*80d0*/  @!PT LDS RZ, [RZ] ;  /* 0x00000000fffff984 */ /* 0x000fe20000000800 */
[----:B------:R1:W-:Y:S01]  /*80e0*/  @!P3 LDGSTS.E.BYPASS.LTC128B.128 [R159+0x5000], desc[UR8][R22.64] ;  /* 0x05000000169fbfae */ /* 0x0003e2000b901d48 */
[--C-:B------:R-:W-:Y:S01]  /*80f0*/  @!P2 LEA.HI.X R9, R2, R9, R15.reuse, 0x1, P1 ;  /* 0x000000090209a211 */ /* 0x100fe200008f0c0f */
[----:B------:R-:W-:Y:S01]  /*8100*/  IMAD.X R4, R152, 0x1, R15, P6 ;  /* 0x0000000198047824 */ /* 0x000fe200030e060f */
[C---:B------:R-:W-:Y:S01]  /*8110*/  @!P3 LEA R6, P5, R10.reuse, R6, 0x1 ;  /* 0x000000060a06b211 */ /* 0x040fe200078a08ff */
        /* <DEDUP_REMOVED lines=19> */
.L_x_792:
        /* <DEDUP_REMOVED lines=13> */
[----:B------:R-:W1:Y:S04]  /*8320*/  @!P2 LDC.64 R100, c[0x0][0x220] ;  /* 0x00008800ff64ab82 */ /* 0x000e680000000a00 */
[----:B------:R-:W-:Y:S01]  /*8330*/  @!PT LDS RZ, [RZ] ;  /* 0x00000000fffff984 */ /* 0x000fe20000000800 */
[----:B------:R-:W-:Y:S01]  /*8340*/  @!PT LDS RZ, [RZ] ;  /* 0x00000000fffff984 */ /* 0x000fe20000000800 */
[----:B------:R-:W-:Y:S01]  /*8350*/  @!PT LDS RZ, [RZ] ;  /* 0x00000000fffff984 */ /* 0x000fe20000000800 */
[----:B------:R4:W-:Y:S05]  /*8360*/  @!P3 LDGSTS.E.BYPASS.LTC128B.128 [R159+0x8000], desc[UR8][R182.64] ;  /* 0x08000000b69fbfae */ /* 0x0009ea000b901d48 */
        /* <DEDUP_REMOVED lines=11> */
[----:B------:R2:W-:Y:S02]  /*8420*/  @!P2 LDGSTS.E.BYPASS.LTC128B.128 [R159+0xa000], desc[UR8][R184.64+0x80] ;  /* 0x0a000080b89fafae */ /* 0x0005e4000b901d48 */
[--C-:B------:R-:W-:Y:S03]  /*8430*/  @!P3 LEA.HI.X R187, R2, R149, R177.reuse, 0x1, P0 ;  /* 0x0000009502bbb211 */ /* 0x100fe600000f0cb1 */
[----:B------:R-:W-:Y:S01]  /*8440*/  @P3 STS.128 [R159+0x8800], RZ ;  /* 0x008800ff9f003388 */ /* 0x000fe20000000c00 */
[----:B------:R-:W2:Y:S01]  /*8450*/  @!P2 LDC.64 R100, c[0x0][0x220] ;  /* 0x00008800ff64ab82 */ /* 0x000ea20000000a00 */
[C---:B------:R-:W-:Y:S03]  /*8460*/  IADD3 R0, P0, R157.reuse, R2, RZ ;  /* 0x000000029d007210 */ /* 0x040fe60007f1e0ff */
[----:B------:R-:W-:Y:S01]  /*8470*/  @!PT LDS RZ, [RZ] ;  /* 0x00000000fffff984 */ /* 0x000fe20000000800 */
[----:B------:R-:W-:Y:S01]  /*8480*/  @!PT LDS RZ, [RZ] ;  /* 0x00000000fffff984 */ /* 0x000fe20000000800 */
[----:B------:R-:W-:Y:S01]  /*8490*/  @!PT LDS RZ, [RZ] ;  /* 0x00000000fffff984 */ /* 0x000fe20000000800 */
[----:B------:R5:W-:Y:S01]  /*84a0*/  @!P3 LDGSTS.E.BYPASS.LTC128B.128 [R159+0x8800], desc[UR8][R186.64] ;  /* 0x08800000ba9fbfae */ /* 0x000be2000b901d48 */
[----:B---3--:R-:W-:Y:S01]  /*84b0*/  @!P3 LEA R188, P6, R0, R146, 0x1 ;  /* 0x0000009200bcb211 */ /* 0x008fe200078c08ff */
[----:B------:R-:W-:Y:S03]  /*84c0*/  IMAD.X R177, R156, 0x1, R177, P0 ;  /* 0x000000019cb17824 */ /* 0x000fe600000e06b1 */
[----:B------:R-:W-:Y:S01]  /*84d0*/  @P2 STS.128 [R159+0xa800], RZ ;  /* 0x00a800ff9f002388 */ /* 0x000fe20000000c00 */
[----:B------:R-:W-:Y:S04]  /*84e0*/  IADD3 R2, P5, R157, R0, RZ ;  /* 0x000000009d027210 */ /* 0x000fe80007fbe0ff */
[----:B------:R-:W-:Y:S01]  /*84f0*/  @!PT LDS RZ, [RZ] ;  /* 0x00000000fffff984 */ /* 0x000fe20000000800 */
[----:B------:R-:W-:Y:S01]  /*8500*/  @!PT LDS RZ, [RZ] ;  /* 0x00000000fffff984 */ /* 0x000fe20000000800 */
[----:B------:R-:W-:Y:S01]  /*8510*/  @!PT LDS RZ, [RZ] ;  /* 0x00000000fffff984 */ /* 0x000fe20000000800 */
[----:B------:R-:W-:Y:S01]  /*8520*/  @!P2 LDGSTS.E.BYPASS.LTC128B.128 [R159+0xa800], desc[UR8][R180.64+0x80] ;  /* 0x0a800080b49fafae */ /* 0x000fe2000b901d48 */
[--C-:B------:R-:W-:Y:S02]  /*8530*/  @!P3 LEA.HI.X R189, R0, R147, R177.reuse, 0x1, P6 ;  /* 0x0000009300bdb211 */ /* 0x100fe400030f0cb1 */
[----:B----4-:R-:W-:Y:S02]  /*8540*/  @!P3 LEA R182, P4, R2, R144, 0x1 ;  /* 0x0000009002b6b211 */ /* 0x010fe400078808ff */
[----:B------:R-:W-:Y:S01]  /*8550*/  @P3 STS.128 [R159+0x9000], RZ ;  /* 0x009000ff9f003388 */ /* 0x000fe20000000c00 */
[C---:B-1----:R-:W-:Y:S04]  /*8560*/  @!P2 LEA R178, P1, R0.reuse, R178, 0x1 ;  /* 0x000000b200b2a211 */ /* 0x042fe800078208ff */
[----:B------:R-:W-:Y:S01]  /*8570*/  @!PT LDS RZ, [RZ] ;  /* 0x00000000fffff984 */ /* 0x000fe20000000800 */
[----:B------:R-:W-:Y:S01]  /*8580*/  @!PT LDS RZ, [RZ] ;  /* 0x00000000fffff984 */ /* 0x000fe20000000800 */
[----:B------:R-:W-:Y:S01]  /*8590*/  @!PT LDS RZ, [RZ] ;  /* 0x00000000fffff984 */ /* 0x000fe20000000800 */
[----:B------:R1:W-:Y:S01]  /*85a0*/  @!P3 LDGSTS.E.BYPASS.LTC128B.128 [R159+0x9000], desc[UR8][R188.64] ;  /* 0x09000000bc9fbfae */ /* 0x0003e2000b901d48 */
[--C-:B------:R-:W-:Y:S04]  /*85b0*/  @!P2 LEA.HI.X R179, R0, R179, R177.reuse, 0x1, P1 ;  /* 0x000000b300b3a211 */ /* 0x100fe800008f0cb1 */
[----:B------:R-:W-:Y:S01]  /*85c0*/  @P2 STS.128 [R159+0xb000], RZ ;  /* 0x00b000ff9f002388 */ /* 0x000fe20000000c00 */
[----:B--2---:R-:W-:Y:S01]  /*85d0*/  @!P2 LEA R184, P0, R2, R100, 0x1 ;  /* 0x0000006402b8a211 */ /* 0x004fe200078008ff */
[----:B------:R-:W-:Y:S03]  /*85e0*/  IMAD.X R100, R156, 0x1, R177, P5 ;  /* 0x000000019c647824 */ /* 0x000fe600028e06b1 */
[----:B------:R-:W-:Y:S01]  /*85f0*/  @!PT LDS RZ, [RZ] ;  /* 0x00000000fffff984 */ /* 0x000fe20000000800 */
[----:B------:R-:W-:Y:S01]  /*8600*/  @!PT LDS RZ, [RZ] ;  /* 0x00000000fffff984 */ /* 0x000fe20000000800 */
[----:B------:R-:W-:Y:S01]  /*8610*/  @!PT LDS RZ, [RZ] ;  /* 0x00000000fffff984 */ /* 0x000fe20000000800 */
[----:B------:R-:W-:Y:S02]  /*8620*/  @!P2 LDGSTS.E.BYPASS.LTC128B.128 [R159+0xb000], desc[UR8][R178.64+0x80] ;  /* 0x0b000080b29fafae */ /* 0x000fe4000b901d48 */
[C-C-:B------:R-:W-:Y:S03]  /*8630*/  @!P3 LEA.HI.X R183, R2.reuse, R145, R100.reuse, 0x1, P4 ;  /* 0x0000009102b7b211 */ /* 0x140fe600020f0c64 */
[----:B------:R-:W-:Y:S01]  /*8640*/  @P3 STS.128 [R159+0x9800], RZ ;  /* 0x009800ff9f003388 */ /* 0x000fe20000000c00 */
[----:B------:R-:W-:Y:S02]  /*8650*/  @!P2 LEA.HI.X R185, R2, R101, R100, 0x1, P0 ;  /* 0x0000006502b9a211 */ /* 0x000fe400000f0c64 */
[----:B------:R-:W-:Y:S02]  /*8660*/  ISETP.GT.AND P4, PT, R172, RZ, PT ;  /* 0x000000ffac00720c */ /* 0x000fe40003f84270 */
        /* <DEDUP_REMOVED lines=9> */
[----:B------:R-:W-:Y:S05]  /*8700*/  LDSM.16.M88.4 R104, [R143] ;  /* 0x000000008f68783b */ /* 0x000fea0000000200 */
[----:B------:R-:W3:Y:S05]  /*8710*/  LDSM.16.M88.4 R108, [R142+0x4000] ;  /* 0x004000008e6c783b */ /* 0x000eea0000000200 */
[----:B------:R-:W4:Y:S05]  /*8720*/  LDSM.16.M88.4 R112, [R142+0x4800] ;  /* 0x004800008e70783b */ /* 0x000f2a0000000200 */
[----:B------:R-:W5:Y:S05]  /*8730*/  LDSM.16.M88.4 R116, [R142+0x5000] ;  /* 0x005000008e74783b */ /* 0x000f6a0000000200 */
[----:B------:R-:W1:Y:S05]  /*8740*/  LDSM.16.M88.4 R120, [R142+0x5800] ;  /* 0x005800008e78783b */ /* 0x000e6a0000000200 */
[----:B------:R-:W0:Y:S05]  /*8750*/  LDGDEPBAR ;  /* 0x00000000000079af */ /* 0x000e2a0000000000 */
[----:B------:R-:W-:Y:S05]  /*8760*/  LDSM.16.M88.4 R124, [R141] ;  /* 0x000000008d7c783b */ /* 0x000fea0000000200 */
[----:B------:R-:W2:Y:S01]  /*8770*/  LDSM.16.M88.4 R128, [R140] ;  /* 0x000000008c80783b */ /* 0x000ea20000000200 */
[C---:B---3--:R-:W-:Y:S06]  /*8780*/  HMMA.16816.F32 R4, R104.reuse, R108, RZ ;  /* 0x0000006c6804723c */ /* 0x048fec00000018ff */
[C---:B------:R-:W-:Y:S01]  /*8790*/  HMMA.16816.F32 R8, R104.reuse, R110, RZ ;  /* 0x0000006e6808723c */ /* 0x040fe200000018ff */
[----:B------:R-:W-:Y:S05]  /*87a0*/  LDSM.16.M88.4 R108, [R140+0x1000] ;  /* 0x001000008c6c783b */ /* 0x000fea0000000200 */
        /* <DEDUP_REMOVED lines=8> */
[----:B------:R-:W1:Y:S05]  /*8830*/  LDSM.16.M88.4 R104, [R140+0x800] ;  /* 0x000800008c68783b */ /* 0x000e6a0000000200 */
[C---:B--2---:R-:W-:Y:S01]  /*8840*/  HMMA.16816.F32 R4, R124.reuse, R128, R4 ;  /* 0x000000807c04723c */ /* 0x044fe20000001804 */
[----:B------:R-:W-:Y:S05]  /*8850*/  LDSM.16.M88.4 R120, [R137] ;  /* 0x000000008978783b */ /* 0x000fea0000000200 */
[C---:B------:R-:W-:Y:S06]  /*8860*/  HMMA.16816.F32 R8, R124.reuse, R130, R8 ;  /* 0x000000827c08723c */ /* 0x040fec0000001808 */
[C---:B-1----:R-:W-:Y:S06]  /*8870*/  HMMA.16816.F32 R12, R124.reuse, R104, R12 ;  /* 0x000000687c0c723c */ /* 0x042fec000000180c */
[C---:B------:R-:W-:Y:S01]  /*8880*/  HMMA.16816.F32 R16, R124.reuse, R106, R16 ;  /* 0x0000006a7c10723c */ /* 0x040fe20000001810 */
[----:B------:R-:W-:Y:S05]  /*8890*/  LDSM.16.M88.4 R104, [R139] ;  /* 0x000000008b68783b */ /* 0x000fea0000000200 */
[C---:B------:R-:W-:Y:S06]  /*88a0*/  HMMA.16816.F32 R20, R124.reuse, R108, R20 ;  /* 0x0000006c7c14723c */ /* 0x040fec0000001814 */
[C---:B------:R-:W-:Y:S01]  /*88b0*/  HMMA.16816.F32 R24, R124.reuse, R110, R24 ;  /* 0x0000006e7c18723c */ /* 0x040fe20000001818 */
[----:B------:R-:W1:Y:S05]  /*88c0*/  LDSM.16.M88.4 R108, [R135+0x4000] ;  /* 0x00400000876c783b */ /* 0x000e6a0000000200 */
[C---:B------:R-:W-:Y:S06]  /*88d0*/  HMMA.16816.F32 R28, R124.reuse, R112, R28 ;  /* 0x000000707c1c723c */ /* 0x040fec000000181c */
[----:B------:R-:W-:Y:S01]  /*88e0*/  HMMA.16816.F32 R32, R124, R114, R32 ;  /* 0x000000727c20723c */ /* 0x000fe20000001820 */
[----:B------:R-:W2:Y:S05]  /*88f0*/  LDSM.16.M88.4 R112, [R135+0x5000] ;  /* 0x005000008770783b */ /* 0x000eaa0000000200 */
[C---:B-1----:R-:W-:Y:S06]  /*8900*/  HMMA.16816.F32 R4, R104.reuse, R108, R4 ;  /* 0x0000006c6804723c */ /* 0x042fec0000001804 */
[C---:B------:R-:W-:Y:S01]  /*8910*/  HMMA.16816.F32 R8, R104.reuse, R110, R8 ;  /* 0x0000006e6808723c */ /* 0x040fe20000001808 */
[----:B------:R-:W1:Y:S05]  /*8920*/  LDSM.16.M88.4 R108, [R135+0x5800] ;  /* 0x00580000876c783b */ /* 0x000e6a0000000200 */
[C---:B------:R-:W-:Y:S06]  /*8930*/  HMMA.16816.F32 R12, R104.reuse, R116, R12 ;  /* 0x00000074680c723c */ /* 0x040fec000000180c */
[C---:B------:R-:W-:Y:S01]  /*8940*/  HMMA.16816.F32 R16, R104.reuse, R118, R16 ;  /* 0x000000766810723c */ /* 0x040fe20000001810 */
[----:B------:R-:W3:Y:S05]  /*8950*/  LDSM.16.M88.4 R116, [R138] ;  /* 0x000000008a74783b */ /* 0x000eea0000000200 */
[C---:B--2---:R-:W-:Y:S06]  /*8960*/  HMMA.16816.F32 R20, R104.reuse, R112, R20 ;  /* 0x000000706814723c */ /* 0x044fec0000001814 */
[C---:B------:R-:W-:Y:S01]  /*8970*/  HMMA.16816.F32 R24, R104.reuse, R114, R24 ;  /* 0x000000726818723c */ /* 0x040fe20000001818 */
[----:B------:R-:W-:Y:S05]  /*8980*/  LDSM.16.M88.4 R112, [R137+0x1800] ;  /* 0x001800008970783b */ /* 0x000fea0000000200 */
[C---:B-1----:R-:W-:Y:S06]  /*8990*/  HMMA.16816.F32 R28, R104.reuse, R108, R28 ;  /* 0x0000006c681c723c */ /* 0x042fec000000181c */
[----:B------:R-:W-:Y:S01]  /*89a0*/  HMMA.16816.F32 R32, R104, R110, R32 ;  /* 0x0000006e6820723c */ /* 0x000fe20000001820 */
[----:B------:R-:W1:Y:S05]  /*89b0*/  LDSM.16.M88.4 R104, [R137+0x800] ;  /* 0x000800008968783b */ /* 0x000e6a0000000200 */
[----:B------:R-:W2:Y:S01]  /*89c0*/  LDSM.16.M88.4 R108, [R137+0x1000] ;  /* 0x00100000896c783b */ /* 0x000ea20000000200 */
[C---:B---3--:R-:W-:Y:S06]  /*89d0*/  HMMA.16816.F32 R4, R116.reuse, R120, R4 ;  /* 0x000000787404723c */ /* 0x048fec0000001804 */
[C---:B------:R-:W-:Y:S01]  /*89e0*/  HMMA.16816.F32 R8, R116.reuse, R122, R8 ;  /* 0x0000007a7408723c */ /* 0x040fe20000001808 */
[----:B------:R-:W-:Y:S05]  /*89f0*/  LDSM.16.M88.4 R120, [R142+0x6800] ;  /* 0x006800008e78783b */ /* 0x000fea0000000200 */
        /* <DEDUP_REMOVED lines=9> */
[----:B------:R-:W-:Y:S01]  /*8a90*/  LDSM.16.M88.4 R116, [R141+0x2000] ;  /* 0x002000008d74783b */ /* 0x000fe20000000200 */
[C---:B-1----:R-:W-:Y:S06]  /*8aa0*/  HMMA.16816.F32 R4, R104.reuse, R108, R4 ;  /* 0x0000006c6804723c */ /* 0x042fec0000001804 */
[C---:B------:R-:W-:Y:S01]  /*8ab0*/  HMMA.16816.F32 R8, R104.reuse, R110, R8 ;  /* 0x0000006e6808723c */ /* 0x040fe20000001808 */
[----:B------:R-:W1:Y:S05]  /*8ac0*/  LDSM.16.M88.4 R108, [R142+0x7800] ;  /* 0x007800008e6c783b */ /* 0x000e6a0000000200 */
[C---:B------:R-:W-:Y:S06]  /*8ad0*/  HMMA.16816.F32 R12, R104.reuse, R120, R12 ;  /* 0x00000078680c723c */ /* 0x040fec000000180c */
[C---:B------:R-:W-:Y:S01]  /*8ae0*/  HMMA.16816.F32 R16, R104.reuse, R122, R16 ;  /* 0x0000007a6810723c */ /* 0x040fe20000001810 */
[----:B------:R-:W3:Y:S05]  /*8af0*/  LDSM.16.M88.4 R120, [R140+0x2000] ;  /* 0x002000008c78783b */ /* 0x000eea0000000200 */
        /* <DEDUP_REMOVED lines=27> */
[C---:B------:R-:W-:Y:S06]  /*8cb0*/  HMMA.16816.F32 R24, R104.reuse, R114, R24 ;  /* 0x000000726818723c */ /* 0x040fec0000001818 */
[C---:B-1----:R-:W-:Y:S06]  /*8cc0*/  HMMA.16816.F32 R28, R104.reuse, R108, R28 ;  /* 0x0000006c681c723c */ /* 0x042fec000000181c */
[----:B------:R-:W-:Y:S01]  /*8cd0*/  HMMA.16816.F32 R32, R104, R110, R32 ;  /* 0x0000006e6820723c */ /* 0x000fe20000001820 */
[----:B------:R-:W1:Y:S05]  /*8ce0*/  LDSM.16.M88.4 R104, [R137+0x2800] ;  /* 0x002800008968783b */ /* 0x000e6a0000000200 */
[----:B------:R-:W2:Y:S01]  /*8cf0*/  LDSM.16.M88.4 R108, [R137+0x3000] ;  /* 0x00300000896c783b */ /* 0x000ea20000000200 */
[C---:B---3--:R-:W-:Y:S06]  /*8d00*/  HMMA.16816.F32 R4, R116.reuse, R120, R4 ;  /* 0x000000787404723c */ /* 0x048fec0000001804 */
        /* <DEDUP_REMOVED lines=10> */
[C---:B-1----:R-:W-:Y:S03]  /*8db0*/  HMMA.16816.F32 R12, R116.reuse, R104, R12 ;  /* 0x00000068740c723c */ /* 0x042fe6000000180c */
[----:B------:R-:W-:Y:S03]  /*8dc0*/  FMUL.FTZ R205, R11, UR5 ;  /* 0x000000050bcd7c20 */ /* 0x000fe60008410000 */
[----:B------:R-:W1:Y:S01]  /*8dd0*/  MUFU.TANH R200, R200 ;  /* 0x000000c800c87308 */ /* 0x000e620000002400 */
[C---:B------:R-:W-:Y:S01]  /*8de0*/  HMMA.16816.F32 R16, R116.reuse, R106, R16 ;  /* 0x0000006a7410723c */ /* 0x040fe20000001810 */
[----:B------:R-:W4:Y:S01]  /*8df0*/  LDSM.16.M88.4 R104, [R137+0x3800] ;  /* 0x003800008968783b */ /* 0x000f220000000200 */
[----:B------:R-:W-:Y:S07]  /*8e00*/  DEPBAR.LE SB0, 0x0 ;  /* 0x000080000000791a */ /* 0x000fee0000000000 */
[----:B------:R-:W5:Y:S01]  /*8e10*/  MUFU.TANH R206, R206 ;  /* 0x000000ce00ce7308 */ /* 0x000f620000002400 */
[----:B------:R-:W-:Y:S01]  /*8e20*/  BAR.SYNC.DEFER_BLOCKING 0x0 ;  /* 0x0000000000007b1d */ /* 0x000fe20000010000 */
[C---:B--2---:R-:W-:Y:S05]  /*8e30*/  HMMA.16816.F32 R20, R116.reuse, R108, R20 ;  /* 0x0000006c7414723c */ /* 0x044fea0000001814 */
[----:B---3--:R-:W-:Y:S03]  /*8e40*/  FMNMX.FTZ R101, R202, R103, !PT ;  /* 0x00000067ca657209 */ /* 0x008fe60007810000 */
[----:B------:R-:W2:Y:S01]  /*8e50*/  MUFU.TANH R204, R204 ;  /* 0x000000cc00cc7308 */ /* 0x000ea20000002400 */
[C---:B------:R-:W-:Y:S03]  /*8e60*/  HMMA.16816.F32 R24, R116.reuse, R110, R24 ;  /* 0x0000006e7418723c */ /* 0x040fe60000001818 */
[----:B------:R-:W-:Y:S01]  /*8e70*/  FMUL.FTZ R198, R12, UR5 ;  /* 0x000000050cc67c20 */ /* 0x000fe20008410000 */
[----:B------:R-:W-:Y:S01]  /*8e80*/  FMUL.FTZ R196, R13, UR5 ;  /* 0x000000050dc47c20 */ /* 0x000fe20008410000 */
[----:B-1----:R-:W-:Y:S04]  /*8e90*/  FMNMX.FTZ R101, R200, R101, !PT ;  /* 0x00000065c8657209 */ /* 0x002fe80007810000 */
[----:B------:R-:W1:Y:S02]  /*8ea0*/  MUFU.TANH R199, R199 ;  /* 0x000000c700c77308 */ /* 0x000e640000002400 */
[----:B------:R-:W-:Y:S01]  /*8eb0*/  FMUL.FTZ R195, R14, UR5 ;  /* 0x000000050ec37c20 */ /* 0x000fe20008410000 */
[----:B------:R-:W-:Y:S01]  /*8ec0*/  FMUL.FTZ R194, R16, UR5 ;  /* 0x0000000510c27c20 */ /* 0x000fe20008410000 */
[----:B------:R-:W-:Y:S01]  /*8ed0*/  FMUL.FTZ R192, R17, UR5 ;  /* 0x0000000511c07c20 */ /* 0x000fe20008410000 */
[----:B-----5:R-:W-:Y:S01]  /*8ee0*/  FMNMX.FTZ R101, R206, R101, !PT ;  /* 0x00000065ce657209 */ /* 0x020fe20007810000 */
[----:B------:R-:W-:Y:S04]  /*8ef0*/  FMUL.FTZ R197, R15, UR5 ;  /* 0x000000050fc57c20 */ /* 0x000fe80008410000 */
[----:B------:R-:W3:Y:S01]  /*8f00*/  MUFU.TANH R198, R198 ;  /* 0x000000c600c67308 */ /* 0x000ee20000002400 */
[----:B------:R-:W-:Y:S01]  /*8f10*/  FMUL.FTZ R191, R18, UR5 ;  /* 0x0000000512bf7c20 */ /* 0x000fe20008410000 */
[----:B------:R-:W-:Y:S01]  /*8f20*/  FMUL.FTZ R186, R20, UR5 ;  /* 0x0000000514ba7c20 */ /* 0x000fe20008410000 */
[----:B--2---:R-:W-:Y:S01]  /*8f30*/  FMNMX.FTZ R101, R204, R101, !PT ;  /* 0x00000065cc657209 */ /* 0x004fe20007810000 */
[----:B------:R-:W-:Y:S01]  /*8f40*/  FMUL.FTZ R188, R21, UR5 ;  /* 0x0000000515bc7c20 */ /* 0x000fe20008410000 */
[----:B------:R-:W-:Y:S01]  /*8f50*/  FMUL.FTZ R193, R19, UR5 ;  /* 0x0000000513c17c20 */ /* 0x000fe20008410000 */
[----:B------:R-:W-:Y:S01]  /*8f60*/  FMUL.FTZ R187, R22, UR5 ;  /* 0x0000000516bb7c20 */ /* 0x000fe20008410000 */
[----:B------:R-:W-:Y:S03]  /*8f70*/  FMUL.FTZ R189, R23, UR5 ;  /* 0x0000000517bd7c20 */ /* 0x000fe60008410000 */
[----:B------:R-:W2:Y:S01]  /*8f80*/  MUFU.TANH R201, R201 ;  /* 0x000000c900c97308 */ /* 0x000ea20000002400 */
[----:B-1----:R-:W-:Y:S01]  /*8f90*/  FMNMX.FTZ R0, R199, R3, !PT ;  /* 0x00000003c7007209 */ /* 0x002fe20007810000 */
[----:B------:R-:W-:Y:S01]  /*8fa0*/  FMUL.FTZ R190, R24, UR5 ;  /* 0x0000000518be7c20 */ /* 0x000fe20008410000 */
[C---:B----4-:R-:W-:Y:S03]  /*8fb0*/  HMMA.16816.F32 R28, R116.reuse, R104, R28 ;  /* 0x00000068741c723c */ /* 0x050fe6000000181c */
[----:B------:R-:W-:Y:S01]  /*8fc0*/  FMUL.FTZ R184, R25, UR5 ;  /* 0x0000000519b87c20 */ /* 0x000fe20008410000 */
[----:B------:R-:W-:Y:S03]  /*8fd0*/  FMUL.FTZ R185, R26, UR5 ;  /* 0x000000051ab97c20 */ /* 0x000fe60008410000 */
[----:B------:R-:W1:Y:S01]  /*8fe0*/  MUFU.TANH R196, R196 ;  /* 0x000000c400c47308 */ /* 0x000e620000002400 */
[----:B---3--:R-:W-:Y:S01]  /*8ff0*/  FMNMX.FTZ R101, R198, R101, !PT ;  /* 0x00000065c6657209 */ /* 0x008fe20007810000 */
[----:B------:R-:W-:Y:S03]  /*9000*/  HMMA.16816.F32 R32, R116, R106, R32 ;  /* 0x0000006a7420723c */ /* 0x000fe60000001820 */
[----:B------:R-:W-:Y:S05]  /*9010*/  FMUL.FTZ R183, R27, UR5 ;  /* 0x000000051bb77c20 */ /* 0x000fea0008410000 */
[----:B------:R-:W3:Y:S03]  /*9020*/  MUFU.TANH R203, R203 ;  /* 0x000000cb00cb7308 */ /* 0x000ee60000002400 */
[----:B--2---:R-:W-:Y:S07]  /*9030*/  FMNMX.FTZ R0, R201, R0, !PT ;  /* 0x00000000c9007209 */ /* 0x004fee0007810000 */
[----:B------:R-:W2:Y:S01]  /*9040*/  MUFU.TANH R194, R194 ;  /* 0x000000c200c27308 */ /* 0x000ea20000002400 */
[----:B-1----:R-:W-:Y:S01]  /*9050*/  FMNMX.FTZ R101, R196, R101, !PT ;  /* 0x00000065c4657209 */ /* 0x002fe20007810000 */
[----:B------:R-:W-:Y:S01]  /*9060*/  FMUL.FTZ R180, R28, UR5 ;  /* 0x000000051cb47c20 */ /* 0x000fe20008410000 */
[----:B------:R-:W-:Y:S01]  /*9070*/  FMUL.FTZ R181, R30, UR5 ;  /* 0x000000051eb57c20 */ /* 0x000fe20008410000 */
[----:B------:R-:W-:Y:S01]  /*9080*/  FMUL.FTZ R182, R29, UR5 ;  /* 0x000000051db67c20 */ /* 0x000fe20008410000 */
[----:B------:R-:W-:Y:S05]  /*9090*/  FMUL.FTZ R177, R31, UR5 ;  /* 0x000000051fb17c20 */ /* 0x000fea0008410000 */
[----:B------:R-:W1:Y:S01]  /*90a0*/  MUFU.TANH R205, R205 ;  /* 0x000000cd00cd7308 */ /* 0x000e620000002400 */
[----:B---3--:R-:W-:Y:S01]  /*90b0*/  FMNMX.FTZ R0, R203, R0, !PT ;  /* 0x00000000cb007209 */ /* 0x008fe20007810000 */
[----:B------:R-:W-:Y:S01]  /*90c0*/  FMUL.FTZ R178, R32, UR5 ;  /* 0x0000000520b27c20 */ /* 0x000fe20008410000 */
[----:B------:R-:W-:Y:S01]  /*90d0*/  FMUL.FTZ R102, R34, UR5 ;  /* 0x0000000522667c20 */ /* 0x000fe20008410000 */
[----:B------:R-:W-:Y:S01]  /*90e0*/  FMUL.FTZ R179, R33, UR5 ;  /* 0x0000000521b37c20 */ /* 0x000fe20008410000 */
[----:B------:R-:W-:Y:S05]  /*90f0*/  FMUL.FTZ R35, R35, UR5 ;  /* 0x0000000523237c20 */ /* 0x000fea0008410000 */
        /* <DEDUP_REMOVED lines=44> */
.L_x_793:
[----:B------:R-:W2:Y:S01]  /*93c0*/  SHFL.BFLY PT, R2, R207, 0x2, 0x1f ;  /* 0x0c401f00cf027f89 */ /* 0x000ea200000e0000 */
[----:B-1--4-:R-:W-:Y:S02]  /*93d0*/  FMNMX.FTZ R7, R101, R0, !PT ;  /* 0x0000000065077209 */ /* 0x012fe40007810000 */
[----:B------:R-:W-:Y:S05]  /*93e0*/  IADD3 R172, R172, -0x1, RZ ;  /* 0xffffffffacac7810 */ /* 0x000fea0007ffe0ff */
[----:B------:R-:W-:Y:S08]  /*93f0*/  LDSM.16.MT88.4 R16, [R136+0x8000] ;  /* 0x008000008810783b */ /* 0x000ff00000004200 */
[----:B------:R-:W1:Y:S08]  /*9400*/  SHFL.BFLY PT, R0, R7, 0x2, 0x1f ;  /* 0x0c401f0007007f89 */ /* 0x000e7000000e0000 */
[----:B------:R-:W-:Y:S08]  /*9410*/  LDSM.16.MT88.4 R24, [R134+0x8000] ;  /* 0x008000008618783b */ /* 0x000ff00000004200 */
[----:B------:R-:W-:Y:S01]  /*9420*/  LDSM.16.MT88.4 R32, [R133+0x8000] ;  /* 0x008000008520783b */ /* 0x000fe20000004200 */
[----:B--2---:R-:W-:Y:S07]  /*9430*/  FMNMX.FTZ R9, R207, R2, !PT ;  /* 0x00000002cf097209 */ /* 0x004fee0007810000 */
[----:B------:R-:W2:Y:S01]  /*9440*/  SHFL.BFLY PT, R2, R9, 0x1, 0x1f ;  /* 0x0c201f0009027f89 */ /* 0x000ea200000e0000 */
[----:B-1----:R-:W-:Y:S07]  /*9450*/  FMNMX.FTZ R5, R7, R0, !PT ;  /* 0x0000000007057209 */ /* 0x002fee0007810000 */
[----:B------:R-:W1:Y:S01]  /*9460*/  SHFL.BFLY PT, R0, R5, 0x1, 0x1f ;  /* 0x0c201f0005007f89 */ /* 0x000e6200000e0000 */
[----:B--2---:R-:W-:Y:S04]  /*9470*/  FMNMX.FTZ R2, R9, R2, !PT ;  /* 0x0000000209027209 */ /* 0x004fe80007810000 */
[C---:B------:R-:W-:Y:S01]  /*9480*/  FSETP.NEU.FTZ.AND P0, PT, R2.reuse, -INF , PT ;  /* 0xff8000000200780b */ /* 0x040fe20003f1d000 */
[C---:B------:R-:W-:Y:S01]  /*9490*/  FMUL.FTZ R111, R2.reuse, UR4 ;  /* 0x00000004026f7c20 */ /* 0x040fe20008410000 */
[----:B------:R-:W-:Y:S01]  /*94a0*/  FADD.FTZ R4, -R2, R103 ;  /* 0x0000006702047221 */ /* 0x000fe20000010100 */
[----:B-1----:R-:W-:Y:S03]  /*94b0*/  FMNMX.FTZ R0, R5, R0, !PT ;  /* 0x0000000005007209 */ /* 0x002fe60007810000 */
[----:B------:R-:W-:Y:S01]  /*94c0*/  FMUL.FTZ R100, R4, UR4 ;  /* 0x0000000404647c20 */ /* 0x000fe20008410000 */
[----:B------:R-:W-:Y:S02]  /*94d0*/  FSEL R111, R111, RZ, P0 ;  /* 0x000000ff6f6f7208 */ /* 0x000fe40000000000 */
[C---:B------:R-:W-:Y:S01]  /*94e0*/  FSETP.NEU.FTZ.AND P0, PT, R0.reuse, -INF , PT ;  /* 0xff8000000000780b */ /* 0x040fe20003f1d000 */
[C---:B------:R-:W-:Y:S01]  /*94f0*/  FMUL.FTZ R112, R0.reuse, UR4 ;  /* 0x0000000400707c20 */ /* 0x040fe20008410000 */
[----:B------:R-:W-:Y:S01]  /*9500*/  FADD.FTZ R3, -R0, R3 ;  /* 0x0000000300037221 */ /* 0x000fe20000010100 */
[--C-:B------:R-:W-:Y:S01]  /*9510*/  FFMA.FTZ R103, R202, UR4, -R111.reuse ;  /* 0x00000004ca677c23 */ /* 0x100fe2000801086f */
[--C-:B------:R-:W-:Y:S01]  /*9520*/  FFMA.FTZ R109, R200, UR4, -R111.reuse ;  /* 0x00000004c86d7c23 */ /* 0x100fe2000801086f */
[--C-:B------:R-:W-:Y:S01]  /*9530*/  FFMA.FTZ R108, R206, UR4, -R111.reuse ;  /* 0x00000004ce6c7c23 */ /* 0x100fe2000801086f */
[----:B------:R-:W-:Y:S01]  /*9540*/  FSEL R112, R112, RZ, P0 ;  /* 0x000000ff70707208 */ /* 0x000fe20000000000 */
[--C-:B------:R-:W-:Y:S01]  /*9550*/  FFMA.FTZ R107, R204, UR4, -R111.reuse ;  /* 0x00000004cc6b7c23 */ /* 0x100fe2000801086f */
[----:B------:R-:W-:Y:S01]  /*9560*/  FMUL.FTZ R6, R3, UR4 ;  /* 0x0000000403067c20 */ /* 0x000fe20008410000 */
        /* <DEDUP_REMOVED lines=23> */
[C---:B------:R-:W-:Y:S03]  /*96e0*/  FMUL.FTZ R20, R100.reuse, R80 ;  /* 0x0000005064147220 */ /* 0x040fe60000410000 */
[----:B------:R-:W1:Y:S01]  /*96f0*/  MUFU.EX2 R109, R109 ;  /* 0x0000006d006d7308 */ /* 0x000e620000000800 */
[C---:B--2---:R-:W-:Y:S01]  /*9700*/  FMUL.FTZ R6, R3.reuse, R98 ;  /* 0x0000006203067220 */ /* 0x044fe20000410000 */
[C---:B------:R-:W-:Y:S01]  /*9710*/  FMUL.FTZ R7, R3.reuse, R99 ;  /* 0x0000006303077220 */ /* 0x040fe20000410000 */
[C---:B------:R-:W-:Y:S01]  /*9720*/  FMUL.FTZ R10, R3.reuse, R94 ;  /* 0x0000005e030a7220 */ /* 0x040fe20000410000 */
[C---:B------:R-:W-:Y:S01]  /*9730*/  FMUL.FTZ R11, R3.reuse, R95 ;  /* 0x0000005f030b7220 */ /* 0x040fe20000410000 */
[C---:B------:R-:W-:Y:S01]  /*9740*/  FMUL.FTZ R14, R3.reuse, R90 ;  /* 0x0000005a030e7220 */ /* 0x040fe20000410000 */
[C---:B------:R-:W-:Y:S01]  /*9750*/  FMUL.FTZ R15, R3.reuse, R91 ;  /* 0x0000005b030f7220 */ /* 0x040fe20000410000 */
[C---:B------:R-:W-:Y:S03]  /*9760*/  FMUL.FTZ R21, R100.reuse, R81 ;  /* 0x0000005164157220 */ /* 0x040fe60000410000 */
[----:B------:R-:W-:Y:S01]  /*9770*/  MUFU.EX2 R110, R110 ;  /* 0x0000006e006e7308 */ /* 0x000fe20000000800 */
[----:B------:R-:W2:Y:S01]  /*9780*/  LDSM.16.MT88.4 R88, [R132+0x8000] ;  /* 0x008000008458783b */ /* 0x000ea20000004200 */
[C---:B------:R-:W-:Y:S01]  /*9790*/  FMUL.FTZ R22, R3.reuse, R82 ;  /* 0x0000005203167220 */ /* 0x040fe20000410000 */
[C---:B------:R-:W-:Y:S01]  /*97a0*/  FMUL.FTZ R23, R3.reuse, R83 ;  /* 0x0000005303177220 */ /* 0x040fe20000410000 */
[C---:B------:R-:W-:Y:S01]  /*97b0*/  FMUL.FTZ R28, R100.reuse, R72 ;  /* 0x00000048641c7220 */ /* 0x040fe20000410000 */
[C---:B------:R-:W-:Y:S01]  /*97c0*/  FMUL.FTZ R29, R100.reuse, R73 ;  /* 0x00000049641d7220 */ /* 0x040fe20000410000 */
[C---:B------:R-:W-:Y:S01]  /*97d0*/  FMUL.FTZ R30, R3.reuse, R74 ;  /* 0x0000004a031e7220 */ /* 0x040fe20000410000 */
[----:B------:R-:W-:Y:S03]  /*97e0*/  FMUL.FTZ R31, R3, R75 ;  /* 0x0000004b031f7220 */ /* 0x000fe60000410000 */
[----:B------:R-:W3:Y:S01]  /*97f0*/  MUFU.EX2 R106, R106 ;  /* 0x0000006a006a7308 */ /* 0x000ee20000000800 */
[----:B-1----:R-:W-:Y:S01]  /*9800*/  F2FP.F16.F32.PACK_AB R96, R109, R103 ;  /* 0x000000676d60723e */ /* 0x002fe200000000ff */
[----:B------:R-:W1:Y:S01]  /*9810*/  LDSM.16.MT88.4 R80, [R136+0xa000] ;  /* 0x00a000008850783b */ /* 0x000e620000004200 */
[C---:B------:R-:W-:Y:S01]  /*9820*/  FMUL.FTZ R36, R100.reuse, R36 ;  /* 0x0000002464247220 */ /* 0x040fe20000410000 */
[C---:B------:R-:W-:Y:S01]  /*9830*/  FMUL.FTZ R37, R100.reuse, R37 ;  /* 0x0000002564257220 */ /* 0x040fe20000410000 */
[C---:B------:R-:W-:Y:S01]  /*9840*/  FMUL.FTZ R38, R3.reuse, R38 ;  /* 0x0000002603267220 */ /* 0x040fe20000410000 */
[C---:B------:R-:W-:Y:S01]  /*9850*/  FMUL.FTZ R39, R3.reuse, R39 ;  /* 0x0000002703277220 */ /* 0x040fe20000410000 */
[C---:B------:R-:W-:Y:S03]  /*9860*/  FMUL.FTZ R40, R100.reuse, R40 ;  /* 0x0000002864287220 */ /* 0x040fe60000410000 */
[----:B------:R-:W-:Y:S01]  /*9870*/  MUFU.EX2 R108, R108 ;  /* 0x0000006c006c7308 */ /* 0x000fe20000000800 */
[C---:B------:R-:W-:Y:S01]  /*9880*/  FMUL.FTZ R41, R100.reuse, R41 ;  /* 0x0000002964297220 */ /* 0x040fe20000410000 */
[----:B------:R-:W4:Y:S01]  /*9890*/  LDSM.16.MT88.4 R72, [R134+0xa000] ;  /* 0x00a000008648783b */ /* 0x000f220000004200 */
[C---:B------:R-:W-:Y:S01]  /*98a0*/  FMUL.FTZ R42, R3.reuse, R42 ;  /* 0x0000002a032a7220 */ /* 0x040fe20000410000 */
[C---:B------:R-:W-:Y:S01]  /*98b0*/  FMUL.FTZ R43, R3.reuse, R43 ;  /* 0x0000002b032b7220 */ /* 0x040fe20000410000 */
[C---:B------:R-:W-:Y:S01]  /*98c0*/  FMUL.FTZ R44, R100.reuse, R44 ;  /* 0x0000002c642c7220 */ /* 0x040fe20000410000 */
[----:B------:R-:W-:Y:S01]  /*98d0*/  FMUL.FTZ R45, R100, R45 ;  /* 0x0000002d642d7220 */ /* 0x000fe20000410000 */
[C---:B------:R-:W-:Y:S03]  /*98e0*/  FMUL.FTZ R46, R3.reuse, R46 ;  /* 0x0000002e032e7220 */ /* 0x040fe60000410000 */
[----:B------:R-:W5:Y:S01]  /*98f0*/  MUFU.EX2 R107, R107 ;  /* 0x0000006b006b7308 */ /* 0x000f620000000800 */
[----:B---3--:R-:W-:Y:S01]  /*9900*/  F2FP.F16.F32.PACK_AB R97, R106, R110 ;  /* 0x0000006e6a61723e */ /* 0x008fe200000000ff */
        /* <DEDUP_REMOVED lines=10> */
[----:B------:R-:W-:Y:S01]  /*99b0*/  LDSM.16.MT88.4 R92, [R136+0x9800] ;  /* 0x00980000885c783b */ /* 0x000fe20000004200 */
[C---:B------:R-:W-:Y:S01]  /*99c0*/  FMUL.FTZ R60, R100.reuse, R60 ;  /* 0x0000003c643c7220 */ /* 0x040fe20000410000 */
[C---:B------:R-:W-:Y:S01]  /*99d0*/  FMUL.FTZ R61, R100.reuse, R61 ;  /* 0x0000003d643d7220 */ /* 0x040fe20000410000 */
[----:B------:R-:W-:Y:S03]  /*99e0*/  FMUL.FTZ R62, R3, R62 ;  /* 0x0000003e033e7220 */ /* 0x000fe60000410000 */
[----:B------:R-:W3:Y:S01]  /*99f0*/  MUFU.EX2 R104, R104 ;  /* 0x0000006800687308 */ /* 0x000ee20000000800 */
[----:B-----5:R-:W-:Y:S01]  /*9a00*/  F2FP.F16.F32.PACK_AB R98, R107, R108 ;  /* 0x0000006c6b62723e */ /* 0x020fe200000000ff */
[C---:B------:R-:W-:Y:S01]  /*9a10*/  FMUL.FTZ R63, R3.reuse, R63 ;  /* 0x0000003f033f7220 */ /* 0x040fe20000410000 */
        /* <DEDUP_REMOVED lines=9> */
[--C-:B------:R-:W-:Y:S01]  /*9ab0*/  FFMA.FTZ R124, R187, UR4, -R112.reuse ;  /* 0x00000004bb7c7c23 */ /* 0x100fe20008010870 */
[--C-:B------:R-:W-:Y:S01]  /*9ac0*/  FFMA.FTZ R121, R189, UR4, -R112.reuse ;  /* 0x00000004bd797c23 */ /* 0x100fe20008010870 */
[--C-:B------:R-:W-:Y:S01]  /*9ad0*/  FFMA.FTZ R125, R190, UR4, -R111.reuse ;  /* 0x00000004be7d7c23 */ /* 0x100fe2000801086f */
[--C-:B------:R-:W-:Y:S03]  /*9ae0*/  FFMA.FTZ R126, R184, UR4, -R111.reuse ;  /* 0x00000004b87e7c23 */ /* 0x100fe6000801086f */
[----:B------:R-:W-:Y:S01]  /*9af0*/  MUFU.EX2 R123, R123 ;  /* 0x0000007b007b7308 */ /* 0x000fe20000000800 */
[----:B---3--:R-:W-:Y:S01]  /*9b00*/  F2FP.F16.F32.PACK_AB R99, R104, R105 ;  /* 0x000000696863723e */ /* 0x008fe200000000ff */
[--C-:B------:R-:W-:Y:S01]  /*9b10*/  FFMA.FTZ R127, R185, UR4, -R112.reuse ;  /* 0x00000004b97f7c23 */ /* 0x100fe20008010870 */
[--C-:B------:R-:W-:Y:S01]  /*9b20*/  FFMA.FTZ R128, R183, UR4, -R112.reuse ;  /* 0x00000004b7807c23 */ /* 0x100fe20008010870 */
[--C-:B------:R-:W-:Y:S01]  /*9b30*/  FFMA.FTZ R129, R180, UR4, -R111.reuse ;  /* 0x00000004b4817c23 */ /* 0x100fe2000801086f */
[--C-:B------:R-:W-:Y:S01]  /*9b40*/  FFMA.FTZ R180, R177, UR4, -R112.reuse ;  /* 0x00000004b1b47c23 */ /* 0x100fe20008010870 */
[----:B------:R-:W-:Y:S01]  /*9b50*/  FFMA.FTZ R130, R182, UR4, -R111 ;  /* 0x00000004b6827c23 */ /* 0x000fe2000801086f */
[----:B------:R-:W-:Y:S01]  /*9b60*/  FFMA.FTZ R182, R100, R173, R103 ;  /* 0x000000ad64b67223 */ /* 0x000fe20000010067 */
[C---:B------:R-:W-:Y:S02]  /*9b70*/  HMMA.16816.F32 R4, R96.reuse, R16, R4 ;  /* 0x000000106004723c */ /* 0x040fe40000001804 */
[----:B------:R-:W-:Y:S03]  /*9b80*/  MUFU.EX2 R124, R124 ;  /* 0x0000007c007c7308 */ /* 0x000fe60000000800 */
[--C-:B------:R-:W-:Y:S01]  /*9b90*/  FFMA.FTZ R177, R178, UR4, -R111.reuse ;  /* 0x00000004b2b17c23 */ /* 0x100fe2000801086f */
[C---:B------:R-:W-:Y:S06]  /*9ba0*/  HMMA.16816.F32 R8, R96.reuse, R18, R8 ;  /* 0x000000126008723c */ /* 0x040fec0000001808 */
[----:B------:R-:W-:Y:S01]  /*9bb0*/  MUFU.EX2 R121, R121 ;  /* 0x0000007900797308 */ /* 0x000fe20000000800 */
[C---:B------:R-:W-:Y:S01]  /*9bc0*/  FMUL.FTZ R16, R100.reuse, R84 ;  /* 0x0000005464107220 */ /* 0x040fe20000410000 */
[C---:B------:R-:W-:Y:S03]  /*9bd0*/  HMMA.16816.F32 R12, R96.reuse, R24, R12 ;  /* 0x00000018600c723c */ /* 0x040fe6000000180c */
[C---:B------:R-:W-:Y:S01]  /*9be0*/  FMUL.FTZ R17, R100.reuse, R85 ;  /* 0x0000005564117220 */ /* 0x040fe20000410000 */
[C---:B------:R-:W-:Y:S01]  /*9bf0*/  FMUL.FTZ R18, R3.reuse, R86 ;  /* 0x0000005603127220 */ /* 0x040fe20000410000 */
[----:B------:R-:W-:Y:S02]  /*9c00*/  FMUL.FTZ R19, R3, R87 ;  /* 0x0000005703137220 */ /* 0x000fe40000410000 */
[C---:B------:R-:W-:Y:S01]  /*9c10*/  FMUL.FTZ R24, R100.reuse, R76 ;  /* 0x0000004c64187220 */ /* 0x040fe20000410000 */
[----:B------:R-:W-:Y:S01]  /*9c20*/  LDSM.16.MT88.4 R84, [R134+0x9800] ;  /* 0x009800008654783b */ /* 0x000fe20000004200 */
[----:B------:R-:W-:Y:S02]  /*9c30*/  MUFU.EX2 R125, R125 ;  /* 0x0000007d007d7308 */ /* 0x000fe40000000800 */
[----:B------:R-:W-:Y:S01]  /*9c40*/  FMUL.FTZ R25, R100, R77 ;  /* 0x0000004d64197220 */ /* 0x000fe20000410000 */
[----:B------:R-:W-:Y:S01]  /*9c50*/  FFMA.FTZ R111, R179, UR4, -R111 ;  /* 0x00000004b36f7c23 */ /* 0x000fe2000801086f */
[--C-:B------:R-:W-:Y:S01]  /*9c60*/  FFMA.FTZ R179, R102, UR4, -R112.reuse ;  /* 0x0000000466b37c23 */ /* 0x100fe20008010870 */
[C---:B------:R-:W-:Y:S03]  /*9c70*/  HMMA.16816.F32 R16, R96.reuse, R26, R16 ;  /* 0x0000001a6010723c */ /* 0x040fe60000001810 */
[--C-:B------:R-:W-:Y:S02]  /*9c80*/  FFMA.FTZ R131, R181, UR4, -R112.reuse ;  /* 0x00000004b5837c23 */ /* 0x100fe40008010870 */
[----:B------:R-:W-:Y:S01]  /*9c90*/  MUFU.EX2 R126, R126 ;  /* 0x0000007e007e7308 */ /* 0x000fe20000000800 */
[----:B------:R-:W-:Y:S01]  /*9ca0*/  FFMA.FTZ R112, R101, UR4, -R112 ;  /* 0x0000000465707c23 */ /* 0x000fe20008010870 */
[C---:B------:R-:W-:Y:S04]  /*9cb0*/  HMMA.16816.F32 R20, R96.reuse, R32, R20 ;  /* 0x000000206014723c */ /* 0x040fe80000001814 */
[C---:B------:R-:W-:Y:S01]  /*9cc0*/  FMUL.FTZ R26, R3.reuse, R78 ;  /* 0x0000004e031a7220 */ /* 0x040fe20000410000 */
[C---:B------:R-:W-:Y:S02]  /*9cd0*/  FMUL.FTZ R27, R3.reuse, R79 ;  /* 0x0000004f031b7220 */ /* 0x040fe40000410000 */
[C---:B------:R-:W-:Y:S01]  /*9ce0*/  FMUL.FTZ R32, R100.reuse, R68 ;  /* 0x0000004464207220 */ /* 0x040fe20000410000 */
[----:B------:R-:W-:Y:S01]  /*9cf0*/  LDSM.16.MT88.4 R76, [R132+0xa000] ;  /* 0x00a00000844c783b */ /* 0x000fe20000004200 */
[----:B------:R-:W-:Y:S02]  /*9d00*/  MUFU.EX2 R127, R127 ;  /* 0x0000007f007f7308 */ /* 0x000fe40000000800 */
[----:B------:R-:W-:Y:S01]  /*9d10*/  FMUL.FTZ R33, R100, R69 ;  /* 0x0000004564217220 */ /* 0x000fe20000410000 */
[----:B------:R-:W-:Y:S01]  /*9d20*/  FFMA.FTZ R110, R3, R176, R110 ;  /* 0x000000b0036e7223 */ /* 0x000fe2000001006e */
[C---:B------:R-:W-:Y:S03]  /*9d30*/  HMMA.16816.F32 R24, R96.reuse, R34, R24 ;  /* 0x000000226018723c */ /* 0x040fe60000001818 */
[----:B------:R-:W-:Y:S03]  /*9d40*/  FADD.FTZ R109, R109, R182 ;  /* 0x000000b66d6d7221 */ /* 0x000fe60000010000 */
[----:B------:R-:W-:Y:S01]  /*9d50*/  MUFU.EX2 R128, R128 ;  /* 0x0000008000807308 */ /* 0x000fe20000000800 */
[----:B------:R-:W-:Y:S01]  /*9d60*/  FADD.FTZ R110, R106, R110 ;  /* 0x0000006e6a6e7221 */ /* 0x000fe20000010000 */
[C---:B--2---:R-:W-:Y:S03]  /*9d70*/  HMMA.16816.F32 R28, R96.reuse, R88, R28 ;  /* 0x00000058601c723c */ /* 0x044fe6000000181c */
[C---:B------:R-:W-:Y:S01]  /*9d80*/  FMUL.FTZ R34, R3.reuse, R70 ;  /* 0x0000004603227220 */ /* 0x040fe20000410000 */
[----:B------:R-:W-:Y:S04]  /*9d90*/  FMUL.FTZ R35, R3, R71 ;  /* 0x0000004703237220 */ /* 0x000fe80000410000 */
[----:B------:R-:W-:Y:S01]  /*9da0*/  MUFU.EX2 R113, R113 ;  /* 0x0000007100717308 */ /* 0x000fe20000000800 */
[----:B------:R-:W2:Y:S02]  /*9db0*/  LDSM.16.MT88.4 R68, [R133+0xa000] ;  /* 0x00a000008544783b */ /* 0x000ea40000004200 */
[----:B------:R-:W-:Y:S01]  /*9dc0*/  FADD.FTZ R105, R105, R110 ;  /* 0x0000006e69697221 */ /* 0x000fe20000010000 */
[C---:B------:R-:W-:Y:S06]  /*9dd0*/  HMMA.16816.F32 R32, R96.reuse, R90, R32 ;  /* 0x0000005a6020723c */ /* 0x040fec0000001820 */
[----:B------:R-:W3:Y:S01]  /*9de0*/  MUFU.EX2 R114, R114 ;  /* 0x0000007200727308 */ /* 0x000ee20000000800 */
[----:B------:R-:W-:Y:S01]  /*9df0*/  FADD.FTZ R104, R104, R105 ;  /* 0x0000006968687221 */ /* 0x000fe20000010000 */
[C---:B-1----:R-:W-:Y:S08]  /*9e00*/  HMMA.16816.F32 R36, R96.reuse, R80, R36 ;  /* 0x000000506024723c */ /* 0x042ff00000001824 */
[----:B------:R-:W-:Y:S01]  /*9e10*/  MUFU.EX2 R115, R115 ;  /* 0x0000007300737308 */ /* 0x000fe20000000800 */
[C---:B------:R-:W-:Y:S01]  /*9e20*/  HMMA.16816.F32 R40, R96.reuse, R82, R40 ;  /* 0x000000526028723c */ /* 0x040fe20000001828 */
[----:B------:R-:W-:Y:S05]  /*9e30*/  LDSM.16.MT88.4 R80, [R134+0x8800] ;  /* 0x008800008650783b */ /* 0x000fea0000004200 */
[C---:B----4-:R-:W-:Y:S03]  /*9e40*/  HMMA.16816.F32 R44, R96.reuse, R72, R44 ;  /* 0x00000048602c723c */ /* 0x050fe6000000182c */
[----:B------:R-:W1:Y:S03]  /*9e50*/  MUFU.EX2 R116, R116 ;  /* 0x0000007400747308 */ /* 0x000e660000000800 */
[C---:B------:R-:W-:Y:S01]  /*9e60*/  HMMA.16816.F32 R48, R96.reuse, R74, R48 ;  /* 0x0000004a6030723c */ /* 0x040fe20000001830 */
[----:B------:R-:W4:Y:S06]  /*9e70*/  LDSM.16.MT88.4 R72, [R136+0x8800] ;  /* 0x008800008848783b */ /* 0x000f2c0000004200 */
[----:B------:R-:W-:Y:S01]  /*9e80*/  MUFU.EX2 R117, R117 ;  /* 0x0000007500757308 */ /* 0x000fe20000000800 */
[C---:B--2---:R-:W-:Y:S09]  /*9e90*/  HMMA.16816.F32 R52, R96.reuse, R68, R52 ;  /* 0x000000446034723c */ /* 0x044ff20000001834 */
[----:B------:R-:W2:Y:S01]  /*9ea0*/  MUFU.EX2 R118, R118 ;  /* 0x0000007600767308 */ /* 0x000ea20000000800 */
[C---:B------:R-:W-:Y:S09]  /*9eb0*/  HMMA.16816.F32 R56, R96.reuse, R70, R56 ;  /* 0x000000466038723c */ /* 0x040ff20000001838 */
[----:B------:R-:W5:Y:S02]  /*9ec0*/  MUFU.EX2 R119, R119 ;  /* 0x0000007700777308 */ /* 0x000f640000000800 */
[----:B---3--:R-:W-:Y:S01]  /*9ed0*/  F2FP.F16.F32.PACK_AB R68, R114, R113 ;  /* 0x000000717244723e */ /* 0x008fe200000000ff */
[C---:B------:R-:W-:Y:S07]  /*9ee0*/  HMMA.16816.F32 R60, R96.reuse, R76, R60 ;  /* 0x0000004c603c723c */ /* 0x040fee000000183c */
[----:B------:R-:W3:Y:S01]  /*9ef0*/  MUFU.EX2 R120, R120 ;  /* 0x0000007800787308 */ /* 0x000ee20000000800 */
[----:B------:R-:W-:Y:S01]  /*9f00*/  HMMA.16816.F32 R64, R96, R78, R64 ;  /* 0x0000004e6040723c */ /* 0x000fe20000001840 */
[----:B------:R-:W4:Y:S02]  /*9f10*/  LDSM.16.MT88.4 R76, [R133+0x8800] ;  /* 0x00880000854c783b */ /* 0x000f240000004200 */
[----:B-1----:R-:W-:Y:S01]  /*9f20*/  F2FP.F16.F32.PACK_AB R69, R116, R115 ;  /* 0x000000737445723e */ /* 0x002fe200000000ff */
[----:B------:R-:W-:Y:S01]  /*9f30*/  FADD.FTZ R115, R115, R104 ;  /* 0x0000006873737221 */ /* 0x000fe20000010000 */
[----:B--2---:R-:W-:Y:S04]  /*9f40*/  F2FP.F16.F32.PACK_AB R70, R118, R117 ;  /* 0x000000757646723e */ /* 0x004fe800000000ff */
[----:B------:R-:W-:Y:S02]  /*9f50*/  MUFU.EX2 R129, R129 ;  /* 0x0000008100817308 */ /* 0x000fe40000000800 */
[----:B------:R-:W-:Y:S04]  /*9f60*/  FADD.FTZ R116, R116, R115 ;  /* 0x0000007374747221 */ /* 0x000fe80000010000 */
[----:B-----5:R-:W-:Y:S01]  /*9f70*/  FADD.FTZ R3, R119, R116 ;  /* 0x0000007477037221 */ /* 0x020fe20000010000 */
[C---:B---3--:R-:W-:Y:S03]  /*9f80*/  F2FP.F16.F32.PACK_AB R71, R120.reuse, R119 ;  /* 0x000000777847723e */ /* 0x048fe600000000ff */
[----:B------:R-:W1:Y:S01]  /*9f90*/  MUFU.EX2 R130, R130 ;  /* 0x0000008200827308 */ /* 0x000e620000000800 */
[----:B------:R-:W-:Y:S03]  /*9fa0*/  FADD.FTZ R3, R120, R3 ;  /* 0x0000000378037221 */ /* 0x000fe60000010000 */
[C---:B----4-:R-:W-:Y:S06]  /*9fb0*/  HMMA.16816.F32 R4, R68.reuse, R72, R4 ;  /* 0x000000484404723c */ /* 0x050fec0000001804 */
[----:B------:R-:W-:Y:S01]  /*9fc0*/  MUFU.EX2 R131, R131 ;  /* 0x0000008300837308 */ /* 0x000fe20000000800 */
[C---:B------:R-:W-:Y:S01]  /*9fd0*/  HMMA.16816.F32 R8, R68.reuse, R74, R8 ;  /* 0x0000004a4408723c */ /* 0x040fe20000001808 */
[----:B------:R-:W2:Y:S08]  /*9fe0*/  LDSM.16.MT88.4 R72, [R132+0x8800] ;  /* 0x008800008448783b */ /* 0x000eb00000004200 */
[----:B------:R-:W3:Y:S02]  /*9ff0*/  MUFU.EX2 R180, R180 ;  /* 0x000000b400b47308 */ /* 0x000ee40000000800 */
[----:B-1----:R-:W-:Y:S01]  /*a000*/  F2FP.F16.F32.PACK_AB R100, R130, R129 ;  /* 0x000000818264723e */ /* 0x002fe200000000ff */
[C---:B------:R-:W-:Y:S06]  /*a010*/  HMMA.16816.F32 R12, R68.reuse, R80, R12 ;  /* 0x00000050440c723c */ /* 0x040fec000000180c */
[C---:B------:R-:W-:Y:S01]  /*a020*/  HMMA.16816.F32 R16, R68.reuse, R82, R16 ;  /* 0x000000524410723c */ /* 0x040fe20000001810 */
[----:B------:R-:W1:Y:S01]  /*a030*/  LDSM.16.MT88.4 R80, [R136+0xa800] ;  /* 0x00a800008850783b */ /* 0x000e620000004200 */
[----:B------:R-:W-:Y:S04]  /*a040*/  MUFU.EX2 R177, R177 ;  /* 0x000000b100b17308 */ /* 0x000fe80000000800 */
[C---:B------:R-:W-:Y:S06]  /*a050*/  HMMA.16816.F32 R20, R68.reuse, R76, R20 ;  /* 0x0000004c4414723c */ /* 0x040fec0000001814 */
[----:B------:R-:W4:Y:S01]  /*a060*/  MUFU.EX2 R178, R111 ;  /* 0x0000006f00b27308 */ /* 0x000f220000000800 */
[----:B---3--:R-:W-:Y:S01]  /*a070*/  F2FP.F16.F32.PACK_AB R101, R180, R131 ;  /* 0x00000083b465723e */ /* 0x008fe200000000ff */
[C---:B------:R-:W-:Y:S01]  /*a080*/  HMMA.16816.F32 R24, R68.reuse, R78, R24 ;  /* 0x0000004e4418723c */ /* 0x040fe20000001818 */
[----:B------:R-:W3:Y:S07]  /*a090*/  LDSM.16.MT88.4 R76, [R134+0xa800] ;  /* 0x00a80000864c783b */ /* 0x000eee0000004200 */
[----:B------:R-:W-:Y:S10]  /*a0a0*/  MUFU.EX2 R179, R179 ;  /* 0x000000b300b37308 */ /* 0x000ff40000000800 */
[----:B------:R-:W5:Y:S01]  /*a0b0*/  MUFU.EX2 R112, R112 ;  /* 0x0000007000707308 */ /* 0x000f620000000800 */
[----:B----4-:R-:W-:Y:S01]  /*a0c0*/  F2FP.F16.F32.PACK_AB R102, R178, R177 ;  /* 0x000000b1b266723e */ /* 0x010fe200000000ff */
[C---:B--2---:R-:W-:Y:S06]  /*a0d0*/  HMMA.16816.F32 R28, R68.reuse, R72, R28 ;  /* 0x00000048441c723c */ /* 0x044fec000000181c */
[C---:B------:R-:W-:Y:S01]  /*a0e0*/  HMMA.16816.F32 R32, R68.reuse, R74, R32 ;  /* 0x0000004a4420723c */ /* 0x040fe20000001820 */
[----:B------:R-:W2:Y:S05]  /*a0f0*/  LDSM.16.MT88.4 R72, [R133+0xa800] ;  /* 0x00a800008548783b */ /* 0x000eaa0000004200 */
[C---:B-1----:R-:W-:Y:S05]  /*a100*/  HMMA.16816.F32 R36, R68.reuse, R80, R36 ;  /* 0x000000504424723c */ /* 0x042fea0000001824 */
[----:B-----5:R-:W-:Y:S01]  /*a110*/  F2FP.F16.F32.PACK_AB R103, R112, R179 ;  /* 0x000000b37067723e */ /* 0x020fe200000000ff */
        /* <DEDUP_REMOVED lines=11> */
[----:B------:R-:W-:Y:S04]  /*a1d0*/  F2FP.F16.F32.PACK_AB R68, R123, R122 ;  /* 0x0000007a7b44723e */ /* 0x000fe800000000ff */
[C---:B------:R-:W-:Y:S01]  /*a1e0*/  F2FP.F16.F32.PACK_AB R69, R121.reuse, R124 ;  /* 0x0000007c7945723e */ /* 0x040fe200000000ff */
[----:B------:R-:W-:Y:S01]  /*a1f0*/  FADD.FTZ R124, R124, R3 ;  /* 0x000000037c7c7221 */ /* 0x000fe20000010000 */
[----:B------:R-:W-:Y:S02]  /*a200*/  F2FP.F16.F32.PACK_AB R70, R126, R125 ;  /* 0x0000007d7e46723e */ /* 0x000fe400000000ff */
[C---:B------:R-:W-:Y:S01]  /*a210*/  F2FP.F16.F32.PACK_AB R71, R128.reuse, R127 ;  /* 0x0000007f8047723e */ /* 0x040fe200000000ff */
[----:B------:R-:W-:Y:S01]  /*a220*/  FADD.FTZ R124, R121, R124 ;  /* 0x0000007c797c7221 */ /* 0x000fe20000010000 */
[----:B------:R-:W-:Y:S03]  /*a230*/  MOV R3, R0 ;  /* 0x0000000000037202 */ /* 0x000fe60000000f00 */
[----:B------:R-:W-:Y:S02]  /*a240*/  FADD.FTZ R127, R127, R124 ;  /* 0x0000007c7f7f7221 */ /* 0x000fe40000010000 */
[C---:B---3--:R-:W-:Y:S03]  /*a250*/  HMMA.16816.F32 R4, R68.reuse, R76, R4 ;  /* 0x0000004c4404723c */ /* 0x048fe60000001804 */
[----:B------:R-:W-:Y:S03]  /*a260*/  FADD.FTZ R128, R128, R127 ;  /* 0x0000007f80807221 */ /* 0x000fe60000010000 */
[C---:B------:R-:W-:Y:S01]  /*a270*/  HMMA.16816.F32 R8, R68.reuse, R78, R8 ;  /* 0x0000004e4408723c */ /* 0x040fe20000001808 */
[----:B------:R-:W3:Y:S04]  /*a280*/  LDSM.16.MT88.4 R76, [R132+0x9000] ;  /* 0x00900000844c783b */ /* 0x000ee80000004200 */
[----:B------:R-:W-:Y:S01]  /*a290*/  FADD.FTZ R131, R131, R128 ;  /* 0x0000008083837221 */ /* 0x000fe20000010000 */
[C---:B--2---:R-:W-:Y:S05]  /*a2a0*/  HMMA.16816.F32 R12, R68.reuse, R72, R12 ;  /* 0x00000048440c723c */ /* 0x044fea000000180c */
[----:B------:R-:W-:Y:S01]  /*a2b0*/  FADD.FTZ R180, R180, R131 ;  /* 0x00000083b4b47221 */ /* 0x000fe20000010000 */
[C---:B------:R-:W-:Y:S01]  /*a2c0*/  HMMA.16816.F32 R16, R68.reuse, R74, R16 ;  /* 0x0000004a4410723c */ /* 0x040fe20000001810 */
[----:B------:R-:W2:Y:S04]  /*a2d0*/  LDSM.16.MT88.4 R72, [R136+0xb000] ;  /* 0x00b000008848783b */ /* 0x000ea80000004200 */
[----:B------:R-:W-:Y:S01]  /*a2e0*/  FADD.FTZ R179, R179, R180 ;  /* 0x000000b4b3b37221 */ /* 0x000fe20000010000 */
[C---:B-1----:R-:W-:Y:S05]  /*a2f0*/  HMMA.16816.F32 R20, R68.reuse, R80, R20 ;  /* 0x000000504414723c */ /* 0x042fea0000001814 */
[----:B------:R-:W-:Y:S01]  /*a300*/  FADD.FTZ R176, R112, R179 ;  /* 0x000000b370b07221 */ /* 0x000fe20000010000 */
        /* <DEDUP_REMOVED lines=9> */
[C---:B------:R-:W-:Y:S06]  /*a3a0*/  HMMA.16816.F32 R48, R68.reuse, R82, R48 ;  /* 0x000000524430723c */ /* 0x040fec0000001830 */
[C---:B---3--:R-:W-:Y:S06]  /*a3b0*/  HMMA.16816.F32 R52, R68.reuse, R76, R52 ;  /* 0x0000004c4434723c */ /* 0x048fec0000001834 */
[C---:B------:R-:W-:Y:S01]  /*a3c0*/  HMMA.16816.F32 R56, R68.reuse, R78, R56 ;  /* 0x0000004e4438723c */ /* 0x040fe20000001838 */
[----:B------:R-:W1:Y:S05]  /*a3d0*/  LDSM.16.MT88.4 R76, [R133+0x9800] ;  /* 0x00980000854c783b */ /* 0x000e6a0000004200 */
[C---:B--2---:R-:W-:Y:S06]  /*a3e0*/  HMMA.16816.F32 R60, R68.reuse, R72, R60 ;  /* 0x00000048443c723c */ /* 0x044fec000000183c */
        /* <DEDUP_REMOVED lines=15> */
[C---:B------:R-:W-:Y:S05]  /*a4e0*/  HMMA.16816.F32 R40, R100.reuse, R6, R40 ;  /* 0x000000066428723c */ /* 0x040fea0000001828 */
[----:B------:R-:W-:Y:S01]  /*a4f0*/  FADD.FTZ R4, R108, R109 ;  /* 0x0000006d6c047221 */ /* 0x000fe20000010000 */
[C---:B----4-:R-:W-:Y:S05]  /*a500*/  HMMA.16816.F32 R44, R100.reuse, R8, R44 ;  /* 0x00000008642c723c */ /* 0x050fea000000182c */
[----:B------:R-:W-:Y:S01]  /*a510*/  FADD.FTZ R4, R107, R4 ;  /* 0x000000046b047221 */ /* 0x000fe20000010000 */
[C---:B------:R-:W-:Y:S05]  /*a520*/  HMMA.16816.F32 R48, R100.reuse, R10, R48 ;  /* 0x0000000a6430723c */ /* 0x040fea0000001830 */
[----:B------:R-:W-:Y:S01]  /*a530*/  FADD.FTZ R113, R113, R4 ;  /* 0x0000000471717221 */ /* 0x000fe20000010000 */
[C---:B-----5:R-:W-:Y:S05]  /*a540*/  HMMA.16816.F32 R52, R100.reuse, R12, R52 ;  /* 0x0000000c6434723c */ /* 0x060fea0000001834 */
[----:B------:R-:W-:Y:S01]  /*a550*/  FADD.FTZ R114, R114, R113 ;  /* 0x0000007172727221 */ /* 0x000fe20000010000 */
[C---:B------:R-:W-:Y:S05]  /*a560*/  HMMA.16816.F32 R56, R100.reuse, R14, R56 ;  /* 0x0000000e6438723c */ /* 0x040fea0000001838 */
[----:B------:R-:W-:Y:S01]  /*a570*/  FADD.FTZ R117, R117, R114 ;  /* 0x0000007275757221 */ /* 0x000fe20000010000 */
[C---:B-1----:R-:W-:Y:S05]  /*a580*/  HMMA.16816.F32 R60, R100.reuse, R16, R60 ;  /* 0x00000010643c723c */ /* 0x042fea000000183c */
[----:B------:R-:W-:Y:S01]  /*a590*/  FADD.FTZ R117, R118, R117 ;  /* 0x0000007576757221 */ /* 0x000fe20000010000 */
[----:B------:R-:W-:Y:S05]  /*a5a0*/  HMMA.16816.F32 R64, R100, R18, R64 ;  /* 0x000000126440723c */ /* 0x000fea0000001840 */
[----:B------:R-:W-:Y:S02]  /*a5b0*/  FADD.FTZ R4, R122, R117 ;  /* 0x000000757a047221 */ /* 0x000fe40000010000 */
[----:B------:R-:W-:Y:S04]  /*a5c0*/  MOV R103, R2 ;  /* 0x0000000200677202 */ /* 0x000fe80000000f00 */
[----:B------:R-:W-:Y:S04]  /*a5d0*/  FADD.FTZ R4, R123, R4 ;  /* 0x000000047b047221 */ /* 0x000fe80000010000 */
[----:B------:R-:W-:Y:S04]  /*a5e0*/  FADD.FTZ R125, R125, R4 ;  /* 0x000000047d7d7221 */ /* 0x000fe80000010000 */
[----:B------:R-:W-:Y:S04]  /*a5f0*/  FADD.FTZ R126, R126, R125 ;  /* 0x0000007d7e7e7221 */ /* 0x000fe80000010000 */
[----:B------:R-:W-:Y:S04]  /*a600*/  FADD.FTZ R129, R129, R126 ;  /* 0x0000007e81817221 */ /* 0x000fe80000010000 */
[----:B------:R-:W-:Y:S04]  /*a610*/  FADD.FTZ R130, R130, R129 ;  /* 0x0000008182827221 */ /* 0x000fe80000010000 */
[----:B------:R-:W-:Y:S04]  /*a620*/  FADD.FTZ R173, R177, R130 ;  /* 0x00000082b1ad7221 */ /* 0x000fe80000010000 */
[----:B------:R-:W-:Y:S01]  /*a630*/  FADD.FTZ R173, R178, R173 ;  /* 0x000000adb2ad7221 */ /* 0x000fe20000010000 */
[----:B------:R-:W-:Y:S06]  /*a640*/  @P4 BRA `(.L_x_792) ;  /* 0xffffffdc00004947 */ /* 0x000fec000383ffff */
.L_x_791:
        /* <DEDUP_REMOVED lines=139> */
.L_x_795:
        /* <DEDUP_REMOVED lines=23> */
.L_x_796:
        /* <DEDUP_REMOVED lines=107> */
.L_x_798:
[----:B------:R-:W-:Y:S05]  /*b720*/  BSYNC B0 ;  /* 0x0000000000007941 */ /* 0x000fea0003800000 */
.L_x_797:
        /* <DEDUP_REMOVED lines=35> */
.L_x_800:
[----:B------:R-:W-:Y:S05]  /*b960*/  BSYNC B0 ;  /* 0x0000000000007941 */ /* 0x000fea0003800000 */
.L_x_799:
        /* <DEDUP_REMOVED lines=21> */
.L_x_802:
[----:B------:R-:W-:Y:S05]  /*bac0*/  BSYNC B0 ;  /* 0x0000000000007941 */ /* 0x000fea0003800000 */
.L_x_801:
        /* <DEDUP_REMOVED lines=21> */
.L_x_804:
[----:B------:R-:W-:Y:S05]  /*bc20*/  BSYNC B0 ;  /* 0x0000000000007941 */ /* 0x000fea0003800000 */
.L_x_803:
        /* <DEDUP_REMOVED lines=21> */
.L_x_756:
        /* <DEDUP_REMOVED lines=62> */
.L_x_806:
[----:B------:R-:W-:Y:S05]  /*c160*/  BSYNC B0 ;  /* 0x0000000000007941 */ /* 0x000fea0003800000 */
.L_x_805:
        /* <DEDUP_REMOVED lines=23> */
.L_x_808:
[----:B------:R-:W-:Y:S05]  /*c2e0*/  BSYNC B0 ;  /* 0x0000000000007941 */ /* 0x000fea0003800000 */
.L_x_807:
        /* <DEDUP_REMOVED lines=25> */
.L_x_810:
[----:B------:R-:W-:Y:S05]  /*c480*/  BSYNC B0 ;  /* 0x0000000000007941 */ /* 0x000fea0003800000 */
.L_x_809:
        /* <DEDUP_REMOVED lines=28> */
.L_x_812:
[----:B------:R-:W-:Y:S05]  /*c650*/  BSYNC B0 ;  /* 0x0000000000007941 */ /* 0x000fea0003800000 */
.L_x_811:
        /* <DEDUP_REMOVED lines=16> */
.L_x_814:
[----:B------:R-:W-:Y:S05]  /*c760*/  BSYNC B0 ;  /* 0x0000000000007941 */ /* 0x000fea0003800000 */
.L_x_813:
        /* <DEDUP_REMOVED lines=10> */
.L_x_816:
[----:B------:R-:W-:Y:S05]  /*c810*/  BSYNC B0 ;  /* 0x0000000000007941 */ /* 0x000fea0003800000 */
.L_x_815:
        /* <DEDUP_REMOVED lines=10> */
.L_x_818:
[----:B------:R-:W-:Y:S05]  /*c8c0*/  BSYNC B0 ;  /* 0x0000000000007941 */ /* 0x000fea0003800000 */
.L_x_817:
        /* <DEDUP_REMOVED lines=10> */
.L_x_819:
        /* <DEDUP_REMOVED lines=9> */
.L_x_1750:


//--------------------- .text._ZN5flash16flash_fwd_kernelI23Flash_fwd_kernel_traitsILi128ELi64ELi64ELi4ELb0ELb0EN7cutlass6half_tE19Flash_kernel_traitsILi128ELi64ELi64ELi4ES3_EELb0ELb1ELb0ELb1ELb0ELb0ELb0ELb0EEEvNS_16Flash_fwd_paramsE --------------------------
	.section	.text._ZN5flash16flash_fwd_kernelI23Flash_fwd_kernel_traitsILi128ELi64ELi64ELi4ELb0ELb0EN7cutlass6half_tE19Flash_kernel_traitsILi128ELi64ELi64ELi4ES3_EELb0ELb1ELb0ELb1ELb0ELb0ELb0ELb0EEEvNS_16Flash_fwd_paramsE,"ax",@progbits
	.align	128
        .global         _ZN5flash16flash_fwd_kernelI23Flash_fwd_kernel_traitsILi128ELi64ELi64ELi4ELb0ELb0EN7cutlass6half_tE19Flash_kernel_traitsILi128ELi64ELi64ELi4ES3_EELb0ELb1ELb0ELb1ELb0ELb0ELb0ELb0EEEvNS_16Flash_fwd_paramsE
        .type           _ZN5flash16flash_fwd_kernelI23Flash_fwd_kernel_traitsILi128ELi64ELi64ELi4ELb0ELb0EN7cutlass6half_tE19Flash_kernel_traitsILi128ELi64ELi64ELi4ES3_EELb0ELb1ELb0ELb1ELb0ELb0ELb0ELb0EEEvNS_16Flash_fwd_paramsE,@function
        .size           _ZN5flash16flash_fwd_kernelI23Flash_fwd_kernel_traitsILi128ELi64ELi64ELi4ELb0ELb0EN7cutlass6half_tE19Flash_kernel_traitsILi128ELi64ELi64ELi4ES3_EELb0ELb1ELb0ELb1ELb0ELb0ELb0ELb0EEEvNS_16Flash_fwd_paramsE,(.L_x_1751 - _ZN5flash16flash_fwd_kernelI23Flash_fwd_kernel_traitsILi128ELi64ELi64ELi4ELb0ELb0EN7cutlass6half_tE19Flash_kernel_traitsILi128ELi64ELi64ELi4ES3_EELb0ELb1ELb0ELb1ELb0ELb0ELb0ELb0EEEvNS_16Flash_fwd_paramsE)
        .other          _ZN5flash16flash_fwd_kernelI23Flash_fwd_kernel_traitsILi128ELi64ELi64ELi4ELb0ELb0EN7cutlass6half_tE19Flash_kernel_traitsILi128ELi64ELi64ELi4ES3_EELb0ELb1ELb0ELb1ELb0ELb0ELb0ELb0EEEvNS_16Flash_fwd_paramsE,@"STO_CUDA_ENTRY STV_DEFAULT"
_ZN5flash16flash_fwd_kernelI23Flash_fwd_kernel_traitsILi128ELi64ELi64ELi4ELb0ELb0EN7cutlass6half_tE19Flash_kernel_traitsILi128ELi64ELi64ELi4ES3_EELb0ELb1ELb0ELb1ELb0ELb0ELb0ELb0EEEvNS_16Flash_fwd_paramsE:
.text._ZN5flash16flash_fwd_kernelI23Flash_fwd_kernel_traitsILi128ELi64ELi64ELi4ELb0ELb0EN7cutlass6half_tE19Flash_kernel_traitsILi128ELi64ELi64ELi4ES3_EELb0ELb1ELb0ELb1ELb0ELb0ELb0ELb0EEEvNS_16Flash_fwd_paramsE:
        /* <DEDUP_REMOVED lines=27> */
[----:B------:R-:W4:Y:S08]  /*01b0*/  S2R R22, SR_CTAID.Z ;  /* 0x0000000000167919 */ /* 0x000f300000002700 */
        /* <DEDUP_REMOVED lines=10> */
.L_x_820:
[----:B------:R-:W1:Y:S02]  /*0260*/  LDC R5, c[0x0][0x2c8] ;  /* 0x0000b200ff057b82 */ /* 0x000e640000000800 */
.L_x_821:
[----:B------:R-:W4:Y:S02]  /*0270*/  LDC.64 R2, c[0x0][0x308] ;  /* 0x0000c200ff027b82 */ /* 0x000f240000000a00 */
[----:B----4-:R-:W-:-:S04]  /*0280*/  ISETP.NE.U32.AND P1, PT, R2, RZ, PT ;  /* 0x000000ff0200720c */ /* 0x010fc80003f25070 */
[----:B------:R-:W-:-:S13]  /*0290*/  ISETP.NE.AND.EX P1, PT, R3, RZ, PT, P1 ;  /* 0x000000ff0300720c */ /* 0x000fda0003f25310 */
[----:B------:R-:W3:Y:S01]  /*02a0*/  @P1 LDC.64 R2, c[0x0][0x308] ;  /* 0x0000c200ff021b82 */ /* 0x000ee20000000a00 */
[----:B------:R-:W-:-:S07]  /*02b0*/  IMAD.SHL.U32 R87, R179, 0x40, RZ ;  /* 0x00000040b3577824 */ /* 0x000fce00078e00ff */
[----:B------:R-:W4:Y:S01]  /*02c0*/  @!P1 LDC R4, c[0x0][0x2cc] ;  /* 0x0000b300ff049b82 */ /* 0x000f220000000800 */
[----:B---3--:R-:W-:-:S07]  /*02d0*/  @P1 IMAD.WIDE R8, R6, 0x4, R2 ;  /* 0x0000000406081825 */ /* 0x008fce00078e0202 */
[----:B------:R-:W3:Y:S01]  /*02e0*/  @!P1 LDC.64 R2, c[0x0][0x318] ;  /* 0x0000c600ff029b82 */ /* 0x000ee20000000a00 */
[----:B------:R1:W5:Y:S01]  /*02f0*/  @P1 LDG.E R7, desc[UR8][R8.64] ;  /* 0x0000000808071981 */ /* 0x000362000c1e1900 */
[----:B--2---:R-:W-:-:S13]  /*0300*/  ISETP.GT.AND P0, PT, R166, R87, PT ;  /* 0x00000057a600720c */ /* 0x004fda0003f04270 */
[----:B----4-:R-:W-:Y:S05]  /*0310*/  @!P0 EXIT ;  /* 0x000000000000894d */ /* 0x010fea0003800000 */
[----:B------:R-:W2:Y:S01]  /*0320*/  LDC R83, c[0x0][0x398] ;  /* 0x0000e600ff537b82 */ /* 0x000ea20000000800 */
[----:B---3--:R-:W-:Y:S01]  /*0330*/  @!P1 ISETP.NE.U32.AND P0, PT, R2, RZ, PT ;  /* 0x000000ff0200920c */ /* 0x008fe20003f05070 */
[----:B-----5:R-:W-:Y:S01]  /*0340*/  @P1 IMAD.IADD R80, R7, 0x1, -R0 ;  /* 0x0000000107501824 */ /* 0x020fe200078e0a00 */
[----:B------:R-:W3:Y:S02]  /*0350*/  S2R R82, SR_TID.X ;  /* 0x0000000000527919 */ /* 0x000ee40000002100 */
        /* <DEDUP_REMOVED lines=14> */
[----:B---3--:R-:W-:Y:S05]  /*0440*/  @!P0 BRA `(.L_x_822) ;  /* 0x000000b800008947 */ /* 0x008fea0003800000 */
[----:B------:R-:W1:Y:S01]  /*0450*/  LDC R7, c[0x0][0x278] ;  /* 0x00009e00ff077b82 */ /* 0x000e620000000800 */
[----:B------:R-:W-:Y:S02]  /*0460*/  ISETP.NE.AND P2, PT, R163, -0x1, PT ;  /* 0xffffffffa300780c */ /* 0x000fe40003f45270 */
[----:B------:R-:W-:Y:S02]  /*0470*/  IABS R8, R22 ;  /* 0x0000001600087213 */ /* 0x000fe40000000000 */
[----:B------:R-:W-:Y:S02]  /*0480*/  SHF.R.S32.HI R85, RZ, 0x1f, R82 ;  /* 0x0000001fff557819 */ /* 0x000fe40000011452 */
[----:B------:R-:W-:Y:S02]  /*0490*/  ISETP.NE.AND P0, PT, R13, -0x1, PT ;  /* 0xffffffff0d00780c */ /* 0x000fe40003f05270 */
[----:B------:R-:W-:Y:S02]  /*04a0*/  LEA.HI R9, R85, R82, RZ, 0x3 ;  /* 0x0000005255097211 */ /* 0x000fe400078f18ff */
[----:B------:R-:W-:-:S02]  /*04b0*/  IADD3 R12, -R87, R166, RZ ;  /* 0x000000a6570c7210 */ /* 0x000fc40007ffe1ff */
[----:B------:R-:W-:Y:S02]  /*04c0*/  SHF.R.S32.HI R24, RZ, 0x3, R9 ;  /* 0x00000003ff187819 */ /* 0x000fe40000011409 */
[----:B------:R-:W-:Y:S02]  /*04d0*/  LOP3.LUT R9, R9, 0xfffffff8, RZ, 0xc0, !PT ;  /* 0xfffffff809097812 */ /* 0x000fe400078ec0ff */
[----:B------:R-:W-:Y:S01]  /*04e0*/  @!P2 SHF.R.S32.HI R17, RZ, 0x1f, R6 ;  /* 0x0000001fff11a819 */ /* 0x000fe20000011406 */
[C---:B------:R-:W-:Y:S01]  /*04f0*/  VIADD R15, R24.reuse, 0x10 ;  /* 0x00000010180f7836 */ /* 0x040fe20000000000 */
[CC--:B------:R-:W-:Y:S01]  /*0500*/  ISETP.GE.AND P5, PT, R24.reuse, R12.reuse, PT ;  /* 0x0000000c1800720c */ /* 0x0c0fe20003fa6270 */
[C---:B------:R-:W-:Y:S01]  /*0510*/  VIADD R21, R24.reuse, 0x20 ;  /* 0x0000002018157836 */ /* 0x040fe20000000000 */
[----:B------:R-:W2:Y:S01]  /*0520*/  @P0 LDC.64 R112, c[0x0][0x248] ;  /* 0x00009200ff700b82 */ /* 0x000ea20000000a00 */
[C---:B------:R-:W-:Y:S01]  /*0530*/  VIADD R19, R24.reuse, 0x30 ;  /* 0x0000003018137836 */ /* 0x040fe20000000000 */
[-C--:B------:R-:W-:Y:S01]  /*0540*/  ISETP.GE.AND P6, PT, R15, R12.reuse, PT ;  /* 0x0000000c0f00720c */ /* 0x080fe20003fc6270 */
[----:B------:R-:W-:Y:S01]  /*0550*/  IMAD.SHL.U32 R27, R24, 0x40, RZ ;  /* 0x00000040181b7824 */ /* 0x000fe200078e00ff */
[----:B-1----:R-:W-:Y:S01]  /*0560*/  IABS R10, R7 ;  /* 0x00000007000a7213 */ /* 0x002fe20000000000 */
[----:B------:R-:W-:Y:S01]  /*0570*/  IMAD.IADD R16, R82, 0x1, -R9 ;  /* 0x0000000152107824 */ /* 0x000fe200078e0a09 */
[----:B------:R-:W-:-:S02]  /*0580*/  ISETP.GE.AND P4, PT, R21, R12, PT ;  /* 0x0000000c1500720c */ /* 0x000fc40003f86270 */
[----:B------:R-:W1:Y:S01]  /*0590*/  I2F.RP R4, R10 ;  /* 0x0000000a00047306 */ /* 0x000e620000209400 */
[----:B------:R-:W-:Y:S01]  /*05a0*/  IMAD.SHL.U32 R174, R16, 0x8, RZ ;  /* 0x0000000810ae7824 */ /* 0x000fe200078e00ff */
[----:B------:R-:W-:Y:S02]  /*05b0*/  ISETP.GE.AND P3, PT, R19, R12, PT ;  /* 0x0000000c1300720c */ /* 0x000fe40003f66270 */
[----:B------:R-:W-:Y:S02]  /*05c0*/  LOP3.LUT R27, R27, 0x1c0, RZ, 0xc0, !PT ;  /* 0x000001c01b1b7812 */ /* 0x000fe400078ec0ff */
[----:B------:R-:W-:Y:S02]  /*05d0*/  SHF.R.S32.HI R25, RZ, 0x1f, R24 ;  /* 0x0000001fff197819 */ /* 0x000fe40000011418 */
[----:B------:R-:W-:Y:S02]  /*05e0*/  LEA.HI R14, R85, R82, RZ, 0x4 ;  /* 0x00000052550e7211 */ /* 0x000fe400078f20ff */
[----:B------:R-:W-:Y:S01]  /*05f0*/  SHF.R.S32.HI R175, RZ, 0x1f, R174 ;  /* 0x0000001fffaf7819 */ /* 0x000fe200000114ae */
[----:B------:R-:W-:Y:S01]  /*0600*/  IMAD.WIDE R178, R179, 0x40, R24 ;  /* 0x00000040b3b27825 */ /* 0x000fe200078e0218 */
[----:B-1----:R-:W1:Y:S03]  /*0610*/  MUFU.RCP R2, R4 ;  /* 0x0000000400027308 */ /* 0x002e660000001000 */
[----:B-1----:R-:W-:Y:S01]  /*0620*/  VIADD R2, R2, 0xffffffe ;  /* 0x0ffffffe02027836 */ /* 0x002fe20000000000 */
[----:B------:R-:W1:Y:S04]  /*0630*/  @P2 LDC.64 R4, c[0x0][0x240] ;  /* 0x00009000ff042b82 */ /* 0x000e680000000a00 */
[----:B------:R-:W3:Y:S02]  /*0640*/  F2I.FTZ.U32.TRUNC.NTZ R3, R2 ;  /* 0x0000000200037305 */ /* 0x000ee4000021f000 */
[----:B---3--:R-:W-:-:S02]  /*0650*/  IMAD.MOV R117, RZ, RZ, -R3 ;  /* 0x000000ffff757224 */ /* 0x008fc400078e0a03 */
[----:B------:R-:W-:Y:S02]  /*0660*/  IMAD.MOV.U32 R2, RZ, RZ, RZ ;  /* 0x000000ffff027224 */ /* 0x000fe400078e00ff */
[----:B------:R-:W-:Y:S02]  /*0670*/  IMAD R117, R117, R10, RZ ;  /* 0x0000000a75757224 */ /* 0x000fe400078e02ff */
[----:B-1----:R-:W-:Y:S01]  /*0680*/  @P2 IMAD.WIDE.U32 R28, R163, R4, RZ ;  /* 0x00000004a31c2225 */ /* 0x002fe200078e00ff */
[----:B------:R-:W-:-:S03]  /*0690*/  SHF.R.U32.HI R4, RZ, 0x3, R27 ;  /* 0x00000003ff047819 */ /* 0x000fc6000001161b */
[----:B------:R-:W-:Y:S02]  /*06a0*/  IMAD.HI.U32 R117, R3, R117, R2 ;  /* 0x0000007503757227 */ /* 0x000fe400078e0002 */
[----:B------:R-:W1:Y:S02]  /*06b0*/  @!P2 LDC.64 R2, c[0x0][0x228] ;  /* 0x00008a00ff02ab82 */ /* 0x000e640000000a00 */
[----:B------:R-:W-:Y:S02]  /*06c0*/  @P2 IMAD R5, R163, R5, R29 ;  /* 0x00000005a3052224 */ /* 0x000fe400078e021d */
[----:B------:R-:W-:-:S05]  /*06d0*/  IMAD.HI.U32 R117, R117, R8, RZ ;  /* 0x0000000875757227 */ /* 0x000fca00078e00ff */
[----:B------:R-:W-:-:S05]  /*06e0*/  IADD3 R11, -R117, RZ, RZ ;  /* 0x000000ff750b7210 */ /* 0x000fca0007ffe1ff */
[C---:B------:R-:W-:Y:S02]  /*06f0*/  IMAD R11, R10.reuse, R11, R8 ;  /* 0x0000000b0a0b7224 */ /* 0x040fe400078e0208 */
[----:B------:R-:W3:Y:S03]  /*0700*/  @P0 LDC.64 R8, c[0x0][0x250] ;  /* 0x00009400ff080b82 */ /* 0x000ee60000000a00 */
[----:B------:R-:W-:Y:S01]  /*0710*/  ISETP.GT.U32.AND P1, PT, R10, R11, PT ;  /* 0x0000000b0a00720c */ /* 0x000fe20003f24070 */
[-C--:B-1----:R-:W-:Y:S01]  /*0720*/  @!P2 IMAD R12, R17, R2.reuse, RZ ;  /* 0x00000002110ca224 */ /* 0x082fe200078e02ff */
[----:B------:R-:W-:Y:S01]  /*0730*/  LOP3.LUT R17, R27, 0x38, R174, 0xf8, !PT ;  /* 0x000000381b117812 */ /* 0x000fe200078ef8ae */
[C---:B------:R-:W-:Y:S01]  /*0740*/  @!P2 IMAD.WIDE.U32 R26, R6.reuse, R2, RZ ;  /* 0x00000002061aa225 */ /* 0x040fe200078e00ff */
[----:B------:R-:W-:Y:S02]  /*0750*/  LEA.HI R2, R85, R82, RZ, 0x6 ;  /* 0x0000005255027211 */ /* 0x000fe400078f30ff */
[----:B------:R-:W-:Y:S01]  /*0760*/  LOP3.LUT R4, R17, R4, RZ, 0x3c, !PT ;  /* 0x0000000411047212 */ /* 0x000fe200078e3cff */
[----:B------:R-:W-:-:S06]  /*0770*/  @!P2 IMAD R3, R6, R3, R12 ;  /* 0x000000030603a224 */ /* 0x000fcc00078e020c */
[-C--:B------:R-:W-:Y:S01]  /*0780*/  @!P1 IADD3 R11, R11, -R10.reuse, RZ ;  /* 0x8000000a0b0b9210 */ /* 0x080fe20007ffe0ff */
[----:B------:R-:W-:Y:S02]  /*0790*/  @!P2 IMAD.MOV.U32 R28, RZ, RZ, R26 ;  /* 0x000000ffff1ca224 */ /* 0x000fe400078e001a */
[----:B------:R-:W-:Y:S01]  /*07a0*/  @!P2 IMAD.IADD R5, R27, 0x1, R3 ;  /* 0x000000011b05a824 */ /* 0x000fe200078e0203 */
[----:B------:R-:W-:Y:S01]  /*07b0*/  ISETP.GE.U32.AND P2, PT, R11, R10, PT ;  /* 0x0000000a0b00720c */ /* 0x000fe20003f46070 */
[----:B------:R-:W-:Y:S01]  /*07c0*/  IMAD.SHL.U32 R17, R2, 0x8, RZ ;  /* 0x0000000802117824 */ /* 0x000fe200078e00ff */
[----:B------:R-:W1:Y:S01]  /*07d0*/  LDC.64 R10, c[0x0][0x3c8] ;  /* 0x0000f200ff0a7b82 */ /* 0x000e620000000a00 */
[----:B------:R-:W-:Y:S01]  /*07e0*/  @P0 IADD3 R2, R0, R13, RZ ;  /* 0x0000000d00020210 */ /* 0x000fe20007ffe0ff */
[----:B------:R-:W-:Y:S01]  /*07f0*/  @!P1 VIADD R117, R117, 0x1 ;  /* 0x0000000175759836 */ /* 0x000fe20000000000 */
[----:B------:R-:W-:Y:S02]  /*0800*/  LOP3.LUT R3, R22, R7, RZ, 0x3c, !PT ;  /* 0x0000000716037212 */ /* 0x000fe400078e3cff */
[----:B------:R-:W-:Y:S01]  /*0810*/  LOP3.LUT R164, R4, 0xfffffe00, R17, 0xf8, !PT ;  /* 0xfffffe0004a47812 */ /* 0x000fe200078ef811 */
[----:B------:R-:W-:Y:S01]  /*0820*/  @P0 IMAD.IADD R4, R0, 0x1, R13 ;  /* 0x0000000100040824 */ /* 0x000fe200078e020d */
[----:B------:R-:W-:Y:S01]  /*0830*/  ISETP.GE.AND P1, PT, R3, RZ, PT ;  /* 0x000000ff0300720c */ /* 0x000fe20003f26270 */
[----:B---3--:R-:W-:-:S02]  /*0840*/  @P0 IMAD R3, R2, R9, RZ ;  /* 0x0000000902030224 */ /* 0x008fc400078e02ff */
[C---:B--2---:R-:W-:Y:S01]  /*0850*/  @P0 IMAD R13, R4.reuse, R113, RZ ;  /* 0x00000071040d0224 */ /* 0x044fe200078e02ff */
[----:B------:R-:W-:Y:S01]  /*0860*/  @P2 IADD3 R117, R117, 0x1, RZ ;  /* 0x0000000175752810 */ /* 0x000fe20007ffe0ff */
[----:B------:R-:W-:Y:S01]  /*0870*/  @P0 IMAD.WIDE.U32 R26, R4, R112, RZ ;  /* 0x00000070041a0225 */ /* 0x000fe200078e00ff */
[----:B------:R-:W-:-:S03]  /*0880*/  ISETP.NE.AND P2, PT, R7, RZ, PT ;  /* 0x000000ff0700720c */ /* 0x000fc60003f45270 */
[----:B------:R-:W-:Y:S01]  /*0890*/  @P0 IMAD.WIDE.U32 R30, R2, R8, RZ ;  /* 0x00000008021e0225 */ /* 0x000fe200078e00ff */
[----:B------:R-:W-:-:S03]  /*08a0*/  @P0 IADD3 R13, R27, R13, RZ ;  /* 0x0000000d1b0d0210 */ /* 0x000fc60007ffe0ff */
[----:B------:R-:W-:Y:S02]  /*08b0*/  @P0 IMAD.IADD R4, R31, 0x1, R3 ;  /* 0x000000011f040824 */ /* 0x000fe400078e0203 */
[----:B------:R-:W-:Y:S02]  /*08c0*/  @P0 IMAD.MOV.U32 R12, RZ, RZ, R30 ;  /* 0x000000ffff0c0224 */ /* 0x000fe400078e001e */
[----:B------:R-:W-:Y:S01]  /*08d0*/  @P0 IMAD.MOV.U32 R18, RZ, RZ, R26 ;  /* 0x000000ffff120224 */ /* 0x000fe200078e001a */
[----:B------:R-:W-:Y:S06]  /*08e0*/  @P0 BRA `(.L_x_823) ;  /* 0x0000000000340947 */ /* 0x000fec0003800000 */
[----:B------:R-:W2:Y:S01]  /*08f0*/  LDC.64 R112, c[0x0][0x248] ;  /* 0x00009200ff707b82 */ /* 0x000ea20000000a00 */
[----:B------:R-:W-:Y:S02]  /*0900*/  SHF.R.S32.HI R17, RZ, 0x1f, R0 ;  /* 0x0000001fff117819 */ /* 0x000fe40000011400 */
[----:B------:R-:W-:-:S05]  /*0910*/  SHF.R.S32.HI R13, RZ, 0x1f, R6 ;  /* 0x0000001fff0d7819 */ /* 0x000fca0000011406 */
[----:B------:R-:W3:Y:S01]  /*0920*/  LDC.64 R2, c[0x0][0x230] ;  /* 0x00008c00ff027b82 */ /* 0x000ee20000000a00 */
[-C--:B--2---:R-:W-:Y:S02]  /*0930*/  IMAD R17, R17, R112.reuse, RZ ;  /* 0x0000007011117224 */ /* 0x084fe400078e02ff */
[----:B------:R-:W-:-:S04]  /*0940*/  IMAD.WIDE.U32 R26, R0, R112, RZ ;  /* 0x00000070001a7225 */ /* 0x000fc800078e00ff */
[----:B------:R-:W-:Y:S02]  /*0950*/  IMAD R17, R0, R113, R17 ;  /* 0x0000007100117224 */ /* 0x000fe400078e0211 */
[----:B---3--:R-:W-:-:S03]  /*0960*/  IMAD R13, R13, R2, RZ ;  /* 0x000000020d0d7224 */ /* 0x008fc600078e02ff */
[----:B------:R-:W-:Y:S01]  /*0970*/  IADD3 R27, R27, R17, RZ ;  /* 0x000000111b1b7210 */ /* 0x000fe20007ffe0ff */
[C---:B------:R-:W-:Y:S02]  /*0980*/  IMAD R13, R6.reuse, R3, R13 ;  /* 0x00000003060d7224 */ /* 0x040fe400078e020d */
[----:B------:R-:W-:-:S05]  /*0990*/  IMAD.WIDE.U32 R2, R6, R2, R26 ;  /* 0x0000000206027225 */ /* 0x000fca00078e001a */
[----:B------:R-:W-:Y:S02]  /*09a0*/  IADD3 R13, R3, R13, RZ ;  /* 0x0000000d030d7210 */ /* 0x000fe40007ffe0ff */
[----:B------:R-:W-:Y:S02]  /*09b0*/  MOV R18, R2 ;  /* 0x0000000200127202 */ /* 0x000fe40000000f00 */
.L_x_823:
        /* <DEDUP_REMOVED lines=14> */
.L_x_824:
[----:B-1----:R-:W-:Y:S01]  /*0aa0*/  ISETP.NE.U32.AND P0, PT, R10, RZ, PT ;  /* 0x000000ff0a00720c */ /* 0x002fe20003f05070 */
[-C--:B------:R-:W-:Y:S01]  /*0ab0*/  IMAD R0, R25, R112.reuse, RZ ;  /* 0x0000007019007224 */ /* 0x080fe200078e02ff */
[----:B------:R-:W1:Y:S01]  /*0ac0*/  S2UR UR10, SR_CgaCtaId ;  /* 0x00000000000a79c3 */ /* 0x000e620000008800 */
[----:B------:R-:W-:Y:S01]  /*0ad0*/  IMAD.WIDE.U32 R26, R24, R112, R174 ;  /* 0x00000070181a7225 */ /* 0x000fe200078e00ae */
[----:B------:R-:W-:Y:S01]  /*0ae0*/  ISETP.NE.AND.EX P0, PT, R11, RZ, PT, P0 ;  /* 0x000000ff0b00720c */ /* 0x000fe20003f05300 */
[----:B------:R-:W-:Y:S01]  /*0af0*/  ULDC.64 UR4, c[0x0][0x260] ;  /* 0x0000980000047ab9 */ /* 0x000fe20000000a00 */
[----:B------:R-:W-:Y:S01]  /*0b00*/  LOP3.LUT R3, R14, 0xfffffff0, RZ, 0xc0, !PT ;  /* 0xfffffff00e037812 */ /* 0x000fe200078ec0ff */
[----:B------:R-:W-:Y:S01]  /*0b10*/  @!P1 IMAD.MOV R117, RZ, RZ, -R117 ;  /* 0x000000ffff759224 */ /* 0x000fe200078e0a75 */
[----:B------:R-:W-:Y:S01]  /*0b20*/  @!P2 LOP3.LUT R117, RZ, R7, RZ, 0x33, !PT ;  /* 0x00000007ff75a212 */ /* 0x000fe200078e33ff */
[----:B------:R-:W-:Y:S01]  /*0b30*/  IMAD R0, R24, R113, R0 ;  /* 0x0000007118007224 */ /* 0x000fe200078e0200 */
[----:B------:R-:W-:Y:S01]  /*0b40*/  IADD3 R168, P2, R18, R26, RZ ;  /* 0x0000001a12a87210 */ /* 0x000fe20007f5e0ff */
[----:B------:R-:W-:Y:S01]  /*0b50*/  ULDC.64 UR6, c[0x0][0x268] ;  /* 0x00009a0000067ab9 */ /* 0x000fe20000000a00 */
[----:B------:R-:W-:Y:S01]  /*0b60*/  IADD3 R28, P1, R174, R28, RZ ;  /* 0x0000001cae1c7210 */ /* 0x000fe20007f3e0ff */
[----:B------:R-:W-:Y:S01]  /*0b70*/  IMAD.MOV.U32 R7, RZ, RZ, 0x10 ;  /* 0x00000010ff077424 */ /* 0x000fe200078e00ff */
[----:B------:R-:W-:Y:S01]  /*0b80*/  IADD3.X R169, R13, R27, R0, P2, !PT ;  /* 0x0000001b0da97210 */ /* 0x000fe200017fe400 */
[----:B------:R-:W-:Y:S01]  /*0b90*/  IMAD.WIDE.U32 R26, R24, R8, R174 ;  /* 0x00000008181a7225 */ /* 0x000fe200078e00ae */
[----:B------:R-:W-:Y:S01]  /*0ba0*/  IADD3 R20, -R3, R82, RZ ;  /* 0x0000005203147210 */ /* 0x000fe20007ffe1ff */
[----:B------:R-:W-:Y:S01]  /*0bb0*/  BSSY B0, `(.L_x_825) ;  /* 0x000003d000007945 */ /* 0x000fe20003800000 */
[----:B------:R-:W-:Y:S01]  /*0bc0*/  SHF.R.S32.HI R0, RZ, 0x1f, R117 ;  /* 0x0000001fff007819 */ /* 0x000fe20000011475 */
[----:B------:R-:W-:Y:S01]  /*0bd0*/  IMAD.X R29, R175, 0x1, R5, P1 ;  /* 0x00000001af1d7824 */ /* 0x000fe200008e0605 */
[----:B------:R-:W-:Y:S01]  /*0be0*/  SHF.R.S32.HI R17, RZ, 0x1f, R20 ;  /* 0x0000001fff117819 */ /* 0x000fe20000011414 */
[----:B------:R-:W-:Y:S01]  /*0bf0*/  IMAD R3, R25, R8, RZ ;  /* 0x0000000819037224 */ /* 0x000fe200078e02ff */
[----:B------:R-:W-:Y:S01]  /*0c00*/  IADD3 R114, P1, R12, R26, RZ ;  /* 0x0000001a0c727210 */ /* 0x000fe20007f3e0ff */
[----:B------:R-:W-:Y:S01]  /*0c10*/  IMAD R2, R0, UR4, RZ ;  /* 0x0000000400027c24 */ /* 0x000fe2000f8e02ff */
[----:B------:R-:W2:Y:S01]  /*0c20*/  @P0 LDC.64 R12, c[0x0][0x3d0] ;  /* 0x0000f400ff0c0b82 */ /* 0x000ea20000000a00 */
[----:B------:R-:W-:Y:S01]  /*0c30*/  LEA.HI R17, R17, R20, RZ, 0x3 ;  /* 0x0000001411117211 */ /* 0x000fe200078f18ff */
[----:B------:R-:W-:Y:S01]  /*0c40*/  IMAD R3, R24, R9, R3 ;  /* 0x0000000918037224 */ /* 0x000fe200078e0203 */
[----:B------:R-:W-:Y:S01]  /*0c50*/  SHF.R.S32.HI R23, RZ, 0x1f, R22 ;  /* 0x0000001fff177819 */ /* 0x000fe20000011416 */
[----:B------:R-:W-:Y:S01]  /*0c60*/  IMAD.WIDE.U32 R168, R117, UR4, R168 ;  /* 0x0000000475a87c25 */ /* 0x000fe2000f8e00a8 */
[----:B------:R-:W-:-:S02]  /*0c70*/  LOP3.LUT R5, R17, 0xfffffff8, RZ, 0xc0, !PT ;  /* 0xfffffff811057812 */ /* 0x000fc400078ec0ff */
[----:B------:R-:W-:Y:S01]  /*0c80*/  IADD3.X R115, R4, R27, R3, P1, !PT ;  /* 0x0000001b04737210 */ /* 0x000fe20000ffe403 */
[----:B------:R-:W-:Y:S01]  /*0c90*/  IMAD R171, R117, UR5, R2 ;  /* 0x0000000575ab7c24 */ /* 0x000fe2000f8e0202 */
[----:B------:R-:W-:Y:S01]  /*0ca0*/  ULDC.64 UR4, c[0x0][0x258] ;  /* 0x0000960000047ab9 */ /* 0x000fe20000000a00 */
[----:B------:R-:W-:Y:S01]  /*0cb0*/  IMAD R0, R0, UR6, RZ ;  /* 0x0000000600007c24 */ /* 0x000fe2000f8e02ff */
[----:B------:R-:W-:Y:S01]  /*0cc0*/  IADD3 R20, R20, -R5, RZ ;  /* 0x8000000514147210 */ /* 0x000fe20007ffe0ff */
[----:B------:R-:W-:Y:S01]  /*0cd0*/  IMAD R31, R23, UR4, RZ ;  /* 0x00000004171f7c24 */ /* 0x000fe2000f8e02ff */
[----:B------:R-:W-:Y:S01]  /*0ce0*/  IADD3 R119, R118, -0x1, RZ ;  /* 0xffffffff76777810 */ /* 0x000fe20007ffe0ff */
[----:B------:R-:W-:Y:S01]  /*0cf0*/  IMAD.WIDE.U32 R28, R22, UR4, R28 ;  /* 0x00000004161c7c25 */ /* 0x000fe2000f8e001c */
[----:B------:R-:W-:Y:S01]  /*0d00*/  UMOV UR4, 0x400 ;  /* 0x0000040000047882 */ /* 0x000fe20000000000 */
[----:B------:R-:W-:Y:S01]  /*0d10*/  R2P PR, R20, 0x6 ;  /* 0x0000000614007804 */ /* 0x000fe20000000000 */
[----:B-1----:R-:W-:Y:S01]  /*0d20*/  ULEA UR4, UR10, UR4, 0x18 ;  /* 0x000000040a047291 */ /* 0x002fe2000f8ec03f */
[----:B------:R-:W-:Y:S01]  /*0d30*/  IMAD.WIDE.U32 R114, R117, UR6, R114 ;  /* 0x0000000675727c25 */ /* 0x000fe2000f8e0072 */
[----:B------:R-:W-:-:S02]  /*0d40*/  IADD3 R165, R174, 0x40, RZ ;  /* 0x00000040aea57810 */ /* 0x000fc40007ffe0ff */
[----:B------:R-:W-:Y:S01]  /*0d50*/  SEL R7, R7, 0xfffffff0, !P1 ;  /* 0xfffffff007077807 */ /* 0x000fe20004800000 */
[----:B------:R-:W-:Y:S01]  /*0d60*/  IMAD R117, R117, UR7, R0 ;  /* 0x0000000775757c24 */ /* 0x000fe2000f8e0200 */
[----:B------:R-:W-:Y:S01]  /*0d70*/  LEA R164, R164, UR4, 0x1 ;  /* 0x00000004a4a47c11 */ /* 0x000fe2000f8e08ff */
[----:B------:R-:W-:Y:S02]  /*0d80*/  IMAD.MOV.U32 R0, RZ, RZ, 0x20 ;  /* 0x00000020ff007424 */ /* 0x000fe400078e00ff */
[----:B------:R-:W-:Y:S02]  /*0d90*/  IMAD R31, R22, UR5, R31 ;  /* 0x00000005161f7c24 */ /* 0x000fe4000f8e021f */
[----:B------:R-:W-:Y:S01]  /*0da0*/  IMAD R4, R119, -0x40, R80 ;  /* 0xffffffc077047824 */ /* 0x000fe200078e0250 */
[----:B------:R-:W-:Y:S01]  /*0db0*/  SEL R5, R0, 0xffffffe0, !P2 ;  /* 0xffffffe000057807 */ /* 0x000fe20005000000 */
[----:B------:R-:W-:Y:S01]  /*0dc0*/  IMAD.IADD R31, R29, 0x1, R31 ;  /* 0x000000011d1f7824 */ /* 0x000fe200078e021f */
        /* <DEDUP_REMOVED lines=27> */
.L_x_826:
[----:B------:R-:W-:Y:S05]  /*0f80*/  BSYNC B0 ;  /* 0x0000000000007941 */ /* 0x000fea0003800000 */
.L_x_825:
        /* <DEDUP_REMOVED lines=32> */
.L_x_828:
[----:B------:R-:W-:Y:S05]  /*1190*/  BSYNC B0 ;  /* 0x0000000000007941 */ /* 0x000fea0003800000 */
.L_x_827:
        /* <DEDUP_REMOVED lines=32> */
.L_x_830:
[----:B------:R-:W-:Y:S05]  /*13a0*/  BSYNC B0 ;  /* 0x0000000000007941 */ /* 0x000fea0003800000 */
.L_x_829:
        /* <DEDUP_REMOVED lines=31> */
.L_x_832:
[----:B------:R-:W-:Y:S05]  /*15a0*/  BSYNC B0 ;  /* 0x0000000000007941 */ /* 0x000fea0003800000 */
.L_x_831:
[----:B------:R-:W-:Y:S01]  /*15b0*/  ISETP.GE.AND P2, PT, R24, R4, PT ;  /* 0x000000041800720c */ /* 0x000fe20003f46270 */
[----:B------:R-:W-:Y:S01]  /*15c0*/  IMAD.IADD R171, R169, 0x1, R171 ;  /* 0x00000001a9ab7824 */ /* 0x000fe200078e02ab */
[C---:B-1-34-:R-:W-:Y:S01]  /*15d0*/  SHF.L.U64.HI R2, R112.reuse, 0x6, R113 ;  /* 0x0000000670027819 */ /* 0x05afe20000010271 */
[----:B------:R-:W-:Y:S01]  /*15e0*/  IMAD.SHL.U32 R3, R112, 0x40, RZ ;  /* 0x0000004070037824 */ /* 0x000fe200078e00ff */
[----:B------:R-:W-:Y:S01]  /*15f0*/  SHF.R.S32.HI R18, RZ, 0x1f, R119 ;  /* 0x0000001fff127819 */ /* 0x000fe20000011477 */
[----:B------:R-:W-:Y:S01]  /*1600*/  BSSY B0, `(.L_x_833) ;  /* 0x000001e000007945 */ /* 0x000fe20003800000 */
[----:B------:R-:W-:Y:S01]  /*1610*/  MOV R170, R168 ;  /* 0x000000a800aa7202 */ /* 0x000fe20000000f00 */
[----:B------:R-:W-:Y:S01]  /*1620*/  IMAD R33, R2, R119, RZ ;  /* 0x0000007702217224 */ /* 0x000fe200078e02ff */
[----:B------:R-:W-:Y:S02]  /*1630*/  SHF.R.S32.HI R149, RZ, 0x4, R14 ;  /* 0x00000004ff957819 */ /* 0x000fe4000001140e */
[----:B------:R-:W-:Y:S01]  /*1640*/  ISETP.GE.AND P1, PT, R21, R4, PT ;  /* 0x000000041500720c */ /* 0x000fe20003f26270 */
        /* <DEDUP_REMOVED lines=25> */
.L_x_834:
[----:B------:R-:W-:Y:S05]  /*17e0*/  BSYNC B0 ;  /* 0x0000000000007941 */ /* 0x000fea0003800000 */
.L_x_833:
        /* <DEDUP_REMOVED lines=26> */
.L_x_836:
[----:B------:R-:W-:Y:S05]  /*1990*/  BSYNC B0 ;  /* 0x0000000000007941 */ /* 0x000fea0003800000 */
.L_x_835:
[----:B------:R-:W-:Y:S01]  /*19a0*/  LOP3.LUT R26, R26, 0xfffffffe, RZ, 0xc0, !PT ;  /* 0xfffffffe1a1a7812 */ /* 0x000fe200078ec0ff */
[----:B------:R-:W-:Y:S01]  /*19b0*/  BSSY B0, `(.L_x_837) ;  /* 0x000001a000007945 */ /* 0x000fe20003800000 */
[----:B------:R-:W-:-:S03]  /*19c0*/  ISETP.GE.AND P5, PT, R21, R4, PT ;  /* 0x000000041500720c */ /* 0x000fc60003fa6270 */
[----:B------:R-:W-:Y:S01]  /*19d0*/  IMAD.IADD R149, R149, 0x1, -R26 ;  /* 0x0000000195957824 */ /* 0x000fe200078e0a1a */
[----:B------:R-:W-:Y:S09]  /*19e0*/  @P1 BRA `(.L_x_838) ;  /* 0x0000000000581947 */ /* 0x000ff20003800000 */
[----:B------:R-:W-:Y:S01]  /*19f0*/  ULDC UR5, c[0x0][0x2d0] ;  /* 0x0000b40000057ab9 */ /* 0x000fe20000000800 */
[----:B------:R-:W-:Y:S02]  /*1a00*/  LEA R21, P3, R112, R30, 0x5 ;  /* 0x0000001e70157211 */ /* 0x000fe400078628ff */
[----:B------:R-:W-:Y:S02]  /*1a10*/  ISETP.GE.AND P2, PT, R174, UR5, PT ;  /* 0x00000005ae007c0c */ /* 0x000fe4000bf46270 */
[----:B------:R-:W-:Y:S02]  /*1a20*/  ISETP.GE.AND P1, PT, R165, UR5, PT ;  /* 0x00000005a5007c0c */ /* 0x000fe4000bf26270 */
[----:B------:R-:W-:-:S09]  /*1a30*/  LEA.HI.X R26, R112, R33, R113, 0x5, P3 ;  /* 0x00000021701a7211 */ /* 0x000fd200018f2c71 */
        /* <DEDUP_REMOVED lines=17> */
.L_x_838:
[----:B------:R-:W-:Y:S05]  /*1b50*/  BSYNC B0 ;  /* 0x0000000000007941 */ /* 0x000fea0003800000 */
.L_x_837:
[-C--:B------:R-:W-:Y:S01]  /*1b60*/  ISETP.GE.AND P2, PT, R19, R4.reuse, PT ;  /* 0x000000041300720c */ /* 0x080fe20003f46270 */
[----:B-1-34-:R-:W-:Y:S01]  /*1b70*/  IMAD.SHL.U32 R14, R16, 0x40, RZ ;  /* 0x00000040100e7824 */ /* 0x01afe200078e00ff */
[----:B------:R-:W-:Y:S01]  /*1b80*/  ISETP.GE.AND P1, PT, R24, R4, PT ;  /* 0x000000041800720c */ /* 0x000fe20003f26270 */
[----:B------:R-:W-:Y:S01]  /*1b90*/  IMAD.SHL.U32 R27, R20, 0x40, RZ ;  /* 0x00000040141b7824 */ /* 0x000fe200078e00ff */
[----:B------:R-:W-:Y:S01]  /*1ba0*/  BSSY B0, `(.L_x_839) ;  /* 0x0000023000007945 */ /* 0x000fe20003800000 */
[----:B------:R-:W-:Y:S01]  /*1bb0*/  IMAD.SHL.U32 R25, R24, 0x8, RZ ;  /* 0x0000000818197824 */ /* 0x000fe200078e00ff */
[----:B------:R-:W-:Y:S01]  /*1bc0*/  LOP3.LUT R14, R14, 0x1c0, RZ, 0xc0, !PT ;  /* 0x000001c00e0e7812 */ /* 0x000fe200078ec0ff */
[----:B------:R-:W-:Y:S01]  /*1bd0*/  IMAD.SHL.U32 R24, R149, 0x8, RZ ;  /* 0x0000000895187824 */ /* 0x000fe200078e00ff */
[----:B------:R-:W-:Y:S02]  /*1be0*/  LOP3.LUT R27, R27, 0x1c0, RZ, 0xc0, !PT ;  /* 0x000001c01b1b7812 */ /* 0x000fe400078ec0ff */
[----:B------:R-:W-:-:S02]  /*1bf0*/  LOP3.LUT R20, R14, 0x8, R25, 0xf8, !PT ;  /* 0x000000080e147812 */ /* 0x000fc400078ef819 */
[----:B------:R-:W-:Y:S02]  /*1c00*/  LOP3.LUT R24, R27, 0x8, R24, 0xf8, !PT ;  /* 0x000000081b187812 */ /* 0x000fe400078ef818 */
[----:B------:R-:W-:Y:S02]  /*1c10*/  @P0 SHF.R.S32.HI R21, RZ, 0x1f, R6 ;  /* 0x0000001fff150819 */ /* 0x000fe40000011406 */
[----:B------:R-:W-:Y:S02]  /*1c20*/  SHF.R.U32.HI R25, RZ, 0x3, R14 ;  /* 0x00000003ff197819 */ /* 0x000fe4000001160e */
[----:B------:R-:W-:Y:S01]  /*1c30*/  SHF.R.U32.HI R27, RZ, 0x3, R27 ;  /* 0x00000003ff1b7819 */ /* 0x000fe2000001161b */
        /* <DEDUP_REMOVED lines=25> */
.L_x_840:
[----:B------:R-:W-:Y:S05]  /*1dd0*/  BSYNC B0 ;  /* 0x0000000000007941 */ /* 0x000fea0003800000 */
.L_x_839:
[----:B------:R-:W0:Y:S01]  /*1de0*/  LDGDEPBAR ;  /* 0x00000000000079af */ /* 0x000e220000000000 */
[----:B--2---:R-:W-:Y:S01]  /*1df0*/  @P0 IMAD R21, R21, R12, RZ ;  /* 0x0000000c15150224 */ /* 0x004fe200078e02ff */
[----:B------:R-:W-:Y:S01]  /*1e00*/  LEA.HI R85, R85, R82, RZ, 0x5 ;  /* 0x0000005255557211 */ /* 0x000fe200078f28ff */
[----:B------:R-:W-:Y:S01]  /*1e10*/  @P0 IMAD.WIDE.U32 R22, R6, R12, R22 ;  /* 0x0000000c06160225 */ /* 0x000fe200078e0016 */
[----:B------:R-:W-:Y:S02]  /*1e20*/  SHF.L.U64.HI R161, R8, 0x6, R9 ;  /* 0x0000000608a17819 */ /* 0x000fe40000010209 */
[----:B------:R-:W-:Y:S01]  /*1e30*/  SHF.R.S32.HI R84, RZ, 0x5, R85 ;  /* 0x00000005ff547819 */ /* 0x000fe20000011455 */
[----:B------:R-:W-:Y:S01]  /*1e40*/  @P0 IMAD R13, R6, R13, R21 ;  /* 0x0000000d060d0224 */ /* 0x000fe200078e0215 */
[----:B------:R-:W-:Y:S01]  /*1e50*/  @P0 LEA R10, P2, R22, R10, 0x2 ;  /* 0x0000000a160a0211 */ /* 0x000fe200078410ff */
[----:B------:R-:W-:Y:S01]  /*1e60*/  IMAD.SHL.U32 R81, R17, 0x40, RZ ;  /* 0x0000004011517824 */ /* 0x000fe200078e00ff */
[----:B------:R-:W-:Y:S01]  /*1e70*/  ISETP.GE.AND P4, PT, R19, R4, PT ;  /* 0x000000041300720c */ /* 0x000fe20003f86270 */
[----:B------:R-:W-:Y:S01]  /*1e80*/  @P0 IMAD.IADD R6, R23, 0x1, R13 ;  /* 0x0000000117060824 */ /* 0x000fe200078e020d */
[----:B------:R-:W-:Y:S01]  /*1e90*/  LOP3.LUT R20, R20, R25, RZ, 0x3c, !PT ;  /* 0x0000001914147212 */ /* 0x000fe200078e3cff */
[----:B------:R-:W-:Y:S01]  /*1ea0*/  IMAD.SHL.U32 R162, R8, 0x40, RZ ;  /* 0x0000004008a27824 */ /* 0x000fe200078e00ff */
[----:B------:R-:W-:Y:S01]  /*1eb0*/  LOP3.LUT R81, R81, 0xfffffe00, RZ, 0xc0, !PT ;  /* 0xfffffe0051517812 */ /* 0x000fe200078ec0ff */
[----:B------:R-:W-:Y:S01]  /*1ec0*/  IMAD R19, R161, R119, RZ ;  /* 0x00000077a1137224 */ /* 0x000fe200078e02ff */
[----:B------:R-:W-:Y:S01]  /*1ed0*/  @P0 LEA.HI.X R11, R22, R11, R6, 0x2, P2 ;  /* 0x0000000b160b0211 */ /* 0x000fe200010f1406 */
[----:B------:R-:W-:Y:S01]  /*1ee0*/  IMAD.MOV.U32 R116, RZ, RZ, R114 ;  /* 0x000000ffff747224 */ /* 0x000fe200078e0072 */
[----:B------:R-:W-:Y:S01]  /*1ef0*/  LOP3.LUT R4, R24, R27, RZ, 0x3c, !PT ;  /* 0x0000001b18047212 */ /* 0x000fe200078e3cff */
[----:B------:R-:W-:Y:S01]  /*1f00*/  IMAD R149, R149, 0x200, R20 ;  /* 0x0000020095957824 */ /* 0x000fe200078e0214 */
[----:B------:R-:W-:Y:S01]  /*1f10*/  LEA R13, R84, R81, 0xa ;  /* 0x00000051540d7211 */ /* 0x000fe200078e50ff */
[----:B------:R2:W5:Y:S01]  /*1f20*/  @P0 LDG.E R6, desc[UR8][R10.64] ;  /* 0x000000080a060981 */ /* 0x000562000c1e1900 */
[----:B------:R-:W-:Y:S01]  /*1f30*/  IADD3 R117, R115, R117, RZ ;  /* 0x0000007573757210 */ /* 0x000fe20007ffe0ff */
[----:B------:R-:W-:Y:S01]  /*1f40*/  IMAD R19, R18, R162, R19 ;  /* 0x000000a212137224 */ /* 0x000fe200078e0213 */
[----:B------:R-:W-:-:S04]  /*1f50*/  DEPBAR.LE SB0, 0x0 ;  /* 0x000080000000791a */ /* 0x000fc80000000000 */
[----:B------:R-:W-:Y:S01]  /*1f60*/  BAR.SYNC.DEFER_BLOCKING 0x0 ;  /* 0x0000000000007b1d */ /* 0x000fe20000010000 */
[----:B------:R-:W-:Y:S02]  /*1f70*/  IMAD.IADD R150, R4, 0x1, R13 ;  /* 0x0000000104967824 */ /* 0x000fe400078e020d */
[----:B-1-3--:R-:W-:-:S03]  /*1f80*/  IMAD.WIDE.U32 R14, R119, R162, R116 ;  /* 0x000000a2770e7225 */ /* 0x00afc600078e0074 */
[----:B------:R-:W-:Y:S01]  /*1f90*/  BSSY B0, `(.L_x_841) ;  /* 0x000001b000007945 */ /* 0x000fe20003800000 */
[----:B------:R2:W-:Y:S04]  /*1fa0*/  @P1 STS.128 [R164+0x8000], RZ ;  /* 0x008000ffa4001388 */ /* 0x0005e80000000c00 */
[----:B------:R2:W-:Y:S01]  /*1fb0*/  @P1 STS.128 [R164+0xa000], RZ ;  /* 0x00a000ffa4001388 */ /* 0x0005e20000000c00 */
[----:B------:R-:W-:Y:S02]  /*1fc0*/  LEA R149, R149, UR4, 0x1 ;  /* 0x0000000495957c11 */ /* 0x000fe4000f8e08ff */
[----:B------:R-:W-:Y:S02]  /*1fd0*/  LEA R150, R150, UR4, 0x1 ;  /* 0x0000000496967c11 */ /* 0x000fe4000f8e08ff */
[----:B------:R-:W-:Y:S01]  /*1fe0*/  IADD3 R19, R15, R19, RZ ;  /* 0x000000130f137210 */ /* 0x000fe20007ffe0ff */
[----:B------:R-:W-:Y:S06]  /*1ff0*/  @P1 BRA `(.L_x_842) ;  /* 0x0000000000501947 */ /* 0x000fec0003800000 */
[----:B------:R-:W-:Y:S02]  /*2000*/  ULDC UR5, c[0x0][0x2d0] ;  /* 0x0000b40000057ab9 */ /* 0x000fe40000000800 */
[----:B------:R-:W-:Y:S02]  /*2010*/  ISETP.GE.AND P2, PT, R174, UR5, PT ;  /* 0x00000005ae007c0c */ /* 0x000fe4000bf46270 */
[----:B------:R-:W-:-:S11]  /*2020*/  ISETP.GE.AND P1, PT, R165, UR5, PT ;  /* 0x00000005a5007c0c */ /* 0x000fd6000bf26270 */
[----:B--2---:R-:W1:Y:S01]  /*2030*/  @!P2 LDC.64 R10, c[0x0][0x220] ;  /* 0x00008800ff0aab82 */ /* 0x004e620000000a00 */
        /* <DEDUP_REMOVED lines=16> */
.L_x_842:
[----:B------:R-:W-:Y:S05]  /*2140*/  BSYNC B0 ;  /* 0x0000000000007941 */ /* 0x000fea0003800000 */
.L_x_841:
        /* <DEDUP_REMOVED lines=11> */
[----:B-123--:R-:W1:Y:S01]  /*2200*/  @!P2 LDC.64 R10, c[0x0][0x220] ;  /* 0x00008800ff0aab82 */ /* 0x00ee620000000a00 */
        /* <DEDUP_REMOVED lines=16> */
.L_x_844:
[----:B------:R-:W-:Y:S05]  /*2310*/  BSYNC B0 ;  /* 0x0000000000007941 */ /* 0x000fea0003800000 */
.L_x_843:
        /* <DEDUP_REMOVED lines=26> */
.L_x_846:
[----:B------:R-:W-:Y:S05]  /*24c0*/  BSYNC B0 ;  /* 0x0000000000007941 */ /* 0x000fea0003800000 */
.L_x_845:
[----:B------:R1:W-:Y:S01]  /*24d0*/  @P4 STS.128 [R164+0x9800], RZ ;  /* 0x009800ffa4004388 */ /* 0x0003e20000000c00 */
[----:B------:R-:W-:Y:S03]  /*24e0*/  BSSY B0, `(.L_x_847) ;  /* 0x000001b000007945 */ /* 0x000fe60003800000 */
[----:B------:R1:W-:Y:S01]  /*24f0*/  @P4 STS.128 [R164+0xb800], RZ ;  /* 0x00b800ffa4004388 */ /* 0x0003e20000000c00 */
        /* <DEDUP_REMOVED lines=25> */
.L_x_848:
[----:B------:R-:W-:Y:S05]  /*2690*/  BSYNC B0 ;  /* 0x0000000000007941 */ /* 0x000fea0003800000 */
.L_x_847:
[----:B------:R-:W-:Y:S01]  /*26a0*/  LDSM.16.M88.4 R60, [R150] ;  /* 0x00000000963c783b */ /* 0x000fe20000000200 */
[----:B------:R-:W-:Y:S01]  /*26b0*/  LOP3.LUT P1, RZ, R16, 0x2, RZ, 0xc0, !PT ;  /* 0x0000000210ff7812 */ /* 0x000fe2000782c0ff */
[----:B------:R-:W-:Y:S01]  /*26c0*/  VIADD R8, R149, 0x4000 ;  /* 0x0000400095087836 */ /* 0x000fe20000000000 */
[----:B------:R-:W-:Y:S01]  /*26d0*/  LOP3.LUT R85, R85, 0xffffffe0, RZ, 0xc0, !PT ;  /* 0xffffffe055557812 */ /* 0x000fe200078ec0ff */
[----:B------:R-:W4:Y:S01]  /*26e0*/  LDSM.16.M88.4 R40, [R149+0x4000] ;  /* 0x004000009528783b */ /* 0x000f220000000200 */
[----:B------:R-:W-:Y:S01]  /*26f0*/  VIADD R147, R149, 0x4020 ;  /* 0x0000402095937836 */ /* 0x000fe20000000000 */
[----:B------:R-:W-:Y:S01]  /*2700*/  LOP3.LUT R4, R4, R81, RZ, 0xfc, !PT ;  /* 0x0000005104047212 */ /* 0x000fe200078efcff */
[--C-:B------:R-:W-:Y:S01]  /*2710*/  IMAD R148, R7, 0x2, R150.reuse ;  /* 0x0000000207947824 */ /* 0x100fe200078e0296 */
[----:B------:R-:W4:Y:S01]  /*2720*/  LDSM.16.M88.4 R32, [R149+0x4800] ;  /* 0x004800009520783b */ /* 0x000f220000000200 */
[C---:B------:R-:W-:Y:S02]  /*2730*/  IMAD R146, R5.reuse, 0x2, R150 ;  /* 0x0000000205927824 */ /* 0x040fe400078e0296 */
[----:B------:R-:W-:Y:S01]  /*2740*/  IMAD R145, R5, 0x2, R148 ;  /* 0x0000000205917824 */ /* 0x000fe200078e0294 */
[----:B------:R-:W4:Y:S01]  /*2750*/  LDSM.16.M88.4 R24, [R149+0x5000] ;  /* 0x005000009518783b */ /* 0x000f220000000200 */
[----:B------:R-:W-:-:S02]  /*2760*/  IMAD R84, R84, 0x10, R87 ;  /* 0x0000001054547824 */ /* 0x000fc400078e0257 */
[----:B------:R-:W-:Y:S01]  /*2770*/  @P1 VIADD R147, R8, 0xffffffe0 ;  /* 0xffffffe008931836 */ /* 0x000fe20000000000 */
[----:B------:R-:W4:Y:S01]  /*2780*/  LDSM.16.M88.4 R48, [R149+0x5800] ;  /* 0x005800009530783b */ /* 0x000f220000000200 */
[----:B------:R-:W-:Y:S01]  /*2790*/  LOP3.LUT P1, RZ, R16, 0x4, RZ, 0xc0, !PT ;  /* 0x0000000410ff7812 */ /* 0x000fe2000782c0ff */
[----:B------:R-:W-:Y:S02]  /*27a0*/  IMAD.SHL.U32 R176, R82, 0x2, RZ ;  /* 0x0000000252b07824 */ /* 0x000fe400078e00ff */
[----:B------:R-:W-:Y:S01]  /*27b0*/  LDSM.16.M88.4 R52, [R148] ;  /* 0x000000009434783b */ /* 0x000fe20000000200 */
[----:B------:R-:W-:Y:S01]  /*27c0*/  SEL R0, R0, 0xffffffe0, !P1 ;  /* 0xffffffe000007807 */ /* 0x000fe20004800000 */
[C---:B------:R-:W-:Y:S01]  /*27d0*/  VIADD R139, R147.reuse, 0x800 ;  /* 0x00000800938b7836 */ /* 0x040fe20000000000 */
[----:B------:R-:W-:Y:S01]  /*27e0*/  LOP3.LUT R176, R176, 0x6, RZ, 0xc0, !PT ;  /* 0x00000006b0b07812 */ /* 0x000fe200078ec0ff */
[----:B------:R-:W4:Y:S01]  /*27f0*/  LDSM.16.M88.4 R12, [R147] ;  /* 0x00000000930c783b */ /* 0x000f220000000200 */
[----:B------:R-:W-:-:S02]  /*2800*/  VIADD R138, R147, 0x1000 ;  /* 0x00001000938a7836 */ /* 0x000fc40000000000 */
[C---:B------:R-:W-:Y:S01]  /*2810*/  IMAD R143, R0.reuse, 0x2, R149 ;  /* 0x00000002008f7824 */ /* 0x040fe200078e0295 */
[----:B------:R-:W4:Y:S01]  /*2820*/  LDSM.16.M88.4 R56, [R147+0x800] ;  /* 0x000800009338783b */ /* 0x000f220000000200 */
[----:B------:R-:W-:Y:S02]  /*2830*/  IMAD R136, R0, 0x2, R147 ;  /* 0x0000000200887824 */ /* 0x000fe400078e0293 */
[----:B------:R-:W-:Y:S01]  /*2840*/  IMAD.IADD R0, R82, 0x1, -R85 ;  /* 0x0000000152007824 */ /* 0x000fe200078e0a55 */
[----:B-123--:R-:W1:Y:S01]  /*2850*/  LDSM.16.M88.4 R8, [R147+0x1000] ;  /* 0x001000009308783b */ /* 0x00ee620000000200 */
[C---:B------:R-:W-:Y:S02]  /*2860*/  VIADD R137, R147.reuse, 0x1800 ;  /* 0x0000180093897836 */ /* 0x040fe40000000000 */
[C---:B------:R-:W-:Y:S01]  /*2870*/  VIADD R135, R147.reuse, 0x2000 ;  /* 0x0000200093877836 */ /* 0x040fe20000000000 */
[----:B------:R-:W2:Y:S01]  /*2880*/  LDSM.16.M88.4 R64, [R147+0x1800] ;  /* 0x001800009340783b */ /* 0x000ea20000000200 */
[----:B------:R-:W-:-:S02]  /*2890*/  VIADD R134, R147, 0x2800 ;  /* 0x0000280093867836 */ /* 0x000fc40000000000 */
[C---:B------:R-:W-:Y:S01]  /*28a0*/  VIADD R133, R147.reuse, 0x3000 ;  /* 0x0000300093857836 */ /* 0x040fe20000000000 */
[----:B------:R-:W-:Y:S01]  /*28b0*/  LDSM.16.M88.4 R68, [R146] ;  /* 0x000000009244783b */ /* 0x000fe20000000200 */
[----:B------:R-:W-:Y:S01]  /*28c0*/  VIADD R132, R147, 0x3800 ;  /* 0x0000380093847836 */ /* 0x000fe20000000000 */
[C---:B----4-:R-:W-:Y:S02]  /*28d0*/  HMMA.16816.F32 R44, R60.reuse, R40, RZ ;  /* 0x000000283c2c723c */ /* 0x050fe400000018ff */
[----:B------:R-:W3:Y:S04]  /*28e0*/  LDSM.16.M88.4 R16, [R143+0x4000] ;  /* 0x004000008f10783b */ /* 0x000ee80000000200 */
[----:B------:R-:W-:Y:S01]  /*28f0*/  LDSM.16.M88.4 R72, [R143+0x5800] ;  /* 0x005800008f48783b */ /* 0x000fe20000000200 */
[C---:B------:R-:W-:Y:S03]  /*2900*/  HMMA.16816.F32 R40, R60.reuse, R42, RZ ;  /* 0x0000002a3c28723c */ /* 0x040fe600000018ff */
[----:B------:R-:W-:Y:S03]  /*2910*/  LDSM.16.M88.4 R76, [R147+0x3800] ;  /* 0x00380000934c783b */ /* 0x000fe60000000200 */
[C---:B------:R-:W-:Y:S01]  /*2920*/  HMMA.16816.F32 R36, R60.reuse, R32, RZ ;  /* 0x000000203c24723c */ /* 0x040fe200000018ff */
[----:B------:R-:W0:Y:S05]  /*2930*/  LDGDEPBAR ;  /* 0x00000000000079af */ /* 0x000e2a0000000000 */
[C---:B------:R-:W-:Y:S06]  /*2940*/  HMMA.16816.F32 R32, R60.reuse, R34, RZ ;  /* 0x000000223c20723c */ /* 0x040fec00000018ff */
[C---:B------:R-:W-:Y:S06]  /*2950*/  HMMA.16816.F32 R28, R60.reuse, R24, RZ ;  /* 0x000000183c1c723c */ /* 0x040fec00000018ff */
[C---:B------:R-:W-:Y:S06]  /*2960*/  HMMA.16816.F32 R24, R60.reuse, R26, RZ ;  /* 0x0000001a3c18723c */ /* 0x040fec00000018ff */
[C---:B------:R-:W-:Y:S06]  /*2970*/  HMMA.16816.F32 R20, R60.reuse, R48, RZ ;  /* 0x000000303c14723c */ /* 0x040fec00000018ff */
[----:B------:R-:W-:Y:S01]  /*2980*/  HMMA.16816.F32 R60, R60, R50, RZ ;  /* 0x000000323c3c723c */ /* 0x000fe200000018ff */
[----:B------:R-:W4:Y:S05]  /*2990*/  LDSM.16.M88.4 R48, [R143+0x4800] ;  /* 0x004800008f30783b */ /* 0x000f2a0000000200 */
[C---:B------:R-:W-:Y:S06]  /*29a0*/  HMMA.16816.F32 R44, R52.reuse, R12, R44 ;  /* 0x0000000c342c723c */ /* 0x040fec000000182c */
[C---:B------:R-:W-:Y:S01]  /*29b0*/  HMMA.16816.F32 R40, R52.reuse, R14, R40 ;  /* 0x0000000e3428723c */ /* 0x040fe20000001828 */
[----:B------:R-:W4:Y:S05]  /*29c0*/  LDSM.16.M88.4 R12, [R143+0x5000] ;  /* 0x005000008f0c783b */ /* 0x000f2a0000000200 */
[C---:B------:R-:W-:Y:S06]  /*29d0*/  HMMA.16816.F32 R36, R52.reuse, R56, R36 ;  /* 0x000000383424723c */ /* 0x040fec0000001824 */
[C---:B------:R-:W-:Y:S01]  /*29e0*/  HMMA.16816.F32 R32, R52.reuse, R58, R32 ;  /* 0x0000003a3420723c */ /* 0x040fe20000001820 */
[----:B------:R-:W-:Y:S05]  /*29f0*/  LDSM.16.M88.4 R56, [R136] ;  /* 0x000000008838783b */ /* 0x000fea0000000200 */
[C---:B-1----:R-:W-:Y:S06]  /*2a00*/  HMMA.16816.F32 R28, R52.reuse, R8, R28 ;  /* 0x00000008341c723c */ /* 0x042fec000000181c */
[C---:B------:R-:W-:Y:S01]  /*2a10*/  HMMA.16816.F32 R24, R52.reuse, R10, R24 ;  /* 0x0000000a3418723c */ /* 0x040fe20000001818 */
[----:B------:R-:W-:Y:S05]  /*2a20*/  LDSM.16.M88.4 R8, [R145] ;  /* 0x000000009108783b */ /* 0x000fea0000000200 */
[C---:B--2---:R-:W-:Y:S06]  /*2a30*/  HMMA.16816.F32 R20, R52.reuse, R64, R20 ;  /* 0x000000403414723c */ /* 0x044fec0000001814 */
[----:B------:R-:W-:Y:S01]  /*2a40*/  HMMA.16816.F32 R60, R52, R66, R60 ;  /* 0x00000042343c723c */ /* 0x000fe2000000183c */
[----:B------:R-:W1:Y:S04]  /*2a50*/  LDSM.16.M88.4 R52, [R136+0x800] ;  /* 0x000800008834783b */ /* 0x000e680000000200 */
[----:B------:R-:W-:Y:S01]  /*2a60*/  LDSM.16.M88.4 R64, [R136+0x1800] ;  /* 0x001800008840783b */ /* 0x000fe20000000200 */
[C---:B---3--:R-:W-:Y:S06]  /*2a70*/  HMMA.16816.F32 R44, R68.reuse, R16, R44 ;  /* 0x00000010442c723c */ /* 0x048fec000000182c */
[C---:B------:R-:W-:Y:S01]  /*2a80*/  HMMA.16816.F32 R40, R68.reuse, R18, R40 ;  /* 0x000000124428723c */ /* 0x040fe20000001828 */
[----:B------:R-:W2:Y:S05]  /*2a90*/  LDSM.16.M88.4 R16, [R136+0x1000] ;  /* 0x001000008810783b */ /* 0x000eaa0000000200 */
[C---:B----4-:R-:W-:Y:S06]  /*2aa0*/  HMMA.16816.F32 R36, R68.reuse, R48, R36 ;  /* 0x000000304424723c */ /* 0x050fec0000001824 */
[C---:B------:R-:W-:Y:S01]  /*2ab0*/  HMMA.16816.F32 R32, R68.reuse, R50, R32 ;  /* 0x000000324420723c */ /* 0x040fe20000001820 */
[----:B------:R-:W-:Y:S05]  /*2ac0*/  LDSM.16.M88.4 R48, [R150+0x2000] ;  /* 0x002000009630783b */ /* 0x000fea0000000200 */
[C---:B------:R-:W-:Y:S06]  /*2ad0*/  HMMA.16816.F32 R28, R68.reuse, R12, R28 ;  /* 0x0000000c441c723c */ /* 0x040fec000000181c */
[C---:B------:R-:W-:Y:S01]  /*2ae0*/  HMMA.16816.F32 R24, R68.reuse, R14, R24 ;  /* 0x0000000e4418723c */ /* 0x040fe20000001818 */
[----:B------:R-:W3:Y:S05]  /*2af0*/  LDSM.16.M88.4 R12, [R149+0x6000] ;  /* 0x00600000950c783b */ /* 0x000eea0000000200 */
[C---:B------:R-:W-:Y:S06]  /*2b00*/  HMMA.16816.F32 R20, R68.reuse, R72, R20 ;  /* 0x000000484414723c */ /* 0x040fec0000001814 */
[----:B------:R-:W-:Y:S01]  /*2b10*/  HMMA.16816.F32 R68, R68, R74, R60 ;  /* 0x0000004a4444723c */ /* 0x000fe2000000183c */
[----:B------:R-:W4:Y:S04]  /*2b20*/  LDSM.16.M88.4 R60, [R149+0x6800] ;  /* 0x00680000953c783b */ /* 0x000f280000000200 */
[----:B------:R-:W-:Y:S01]  /*2b30*/  LDSM.16.M88.4 R72, [R148+0x2000] ;  /* 0x002000009448783b */ /* 0x000fe20000000200 */
[C---:B-1----:R-:W-:Y:S06]  /*2b40*/  HMMA.16816.F32 R36, R8.reuse, R52, R36 ;  /* 0x000000340824723c */ /* 0x042fec0000001824 */
[C---:B------:R-:W-:Y:S01]  /*2b50*/  HMMA.16816.F32 R32, R8.reuse, R54, R32 ;  /* 0x000000360820723c */ /* 0x040fe20000001820 */
[----:B------:R-:W1:Y:S05]  /*2b60*/  LDSM.16.M88.4 R52, [R149+0x7800] ;  /* 0x007800009534783b */ /* 0x000e6a0000000200 */
        /* <DEDUP_REMOVED lines=8> */
[----:B------:R-:W2:Y:S04]  /*2bf0*/  LDSM.16.M88.4 R8, [R147+0x2800] ;  /* 0x002800009308783b */ /* 0x000ea80000000200 */
[----:B------:R-:W-:Y:S01]  /*2c00*/  LDSM.16.M88.4 R64, [R146+0x2000] ;  /* 0x002000009240783b */ /* 0x000fe20000000200 */
[C---:B---3--:R-:W-:Y:S06]  /*2c10*/  HMMA.16816.F32 R44, R48.reuse, R12, R44 ;  /* 0x0000000c302c723c */ /* 0x048fec000000182c */
[C---:B------:R-:W-:Y:S01]  /*2c20*/  HMMA.16816.F32 R40, R48.reuse, R14, R40 ;  /* 0x0000000e3028723c */ /* 0x040fe20000001828 */
[----:B------:R-:W3:Y:S05]  /*2c30*/  LDSM.16.M88.4 R12, [R147+0x3000] ;  /* 0x00300000930c783b */ /* 0x000eea0000000200 */
[C---:B----4-:R-:W-:Y:S06]  /*2c40*/  HMMA.16816.F32 R36, R48.reuse, R60, R36 ;  /* 0x0000003c3024723c */ /* 0x050fec0000001824 */
[C---:B------:R-:W-:Y:S01]  /*2c50*/  HMMA.16816.F32 R32, R48.reuse, R62, R32 ;  /* 0x0000003e3020723c */ /* 0x040fe20000001820 */
[----:B------:R-:W4:Y:S05]  /*2c60*/  LDSM.16.M88.4 R60, [R143+0x6000] ;  /* 0x006000008f3c783b */ /* 0x000f2a0000000200 */
[C---:B-1----:R-:W-:Y:S06]  /*2c70*/  HMMA.16816.F32 R20, R48.reuse, R52, R20 ;  /* 0x000000343014723c */ /* 0x042fec0000001814 */
[C---:B------:R-:W-:Y:S06]  /*2c80*/  HMMA.16816.F32 R28, R48.reuse, R56, R28 ;  /* 0x00000038301c723c */ /* 0x040fec000000181c */
[C---:B------:R-:W-:Y:S01]  /*2c90*/  HMMA.16816.F32 R24, R48.reuse, R58, R24 ;  /* 0x0000003a3018723c */ /* 0x040fe20000001818 */
[----:B------:R-:W1:Y:S05]  /*2ca0*/  LDSM.16.M88.4 R56, [R143+0x6800] ;  /* 0x006800008f38783b */ /* 0x000e6a0000000200 */
[----:B------:R-:W-:Y:S01]  /*2cb0*/  HMMA.16816.F32 R68, R48, R54, R68 ;  /* 0x000000363044723c */ /* 0x000fe20000001844 */
[----:B------:R-:W1:Y:S04]  /*2cc0*/  LDSM.16.M88.4 R48, [R143+0x7800] ;  /* 0x007800008f30783b */ /* 0x000e680000000200 */
[----:B------:R-:W1:Y:S01]  /*2cd0*/  LDSM.16.M88.4 R52, [R143+0x7000] ;  /* 0x007000008f34783b */ /* 0x000e620000000200 */
[C---:B--2---:R-:W-:Y:S06]  /*2ce0*/  HMMA.16816.F32 R44, R72.reuse, R16, R44 ;  /* 0x00000010482c723c */ /* 0x044fec000000182c */
[C---:B------:R-:W-:Y:S01]  /*2cf0*/  HMMA.16816.F32 R40, R72.reuse, R18, R40 ;  /* 0x000000124828723c */ /* 0x040fe20000001828 */
[----:B------:R-:W-:Y:S05]  /*2d00*/  LDSM.16.M88.4 R16, [R136+0x2000] ;  /* 0x002000008810783b */ /* 0x000fea0000000200 */
[C---:B------:R-:W-:Y:S06]  /*2d10*/  HMMA.16816.F32 R36, R72.reuse, R8, R36 ;  /* 0x000000084824723c */ /* 0x040fec0000001824 */
[C---:B------:R-:W-:Y:S01]  /*2d20*/  HMMA.16816.F32 R32, R72.reuse, R10, R32 ;  /* 0x0000000a4820723c */ /* 0x040fe20000001820 */
[----:B------:R-:W2:Y:S05]  /*2d30*/  LDSM.16.M88.4 R8, [R145+0x2000] ;  /* 0x002000009108783b */ /* 0x000eaa0000000200 */
[C---:B------:R-:W-:Y:S06]  /*2d40*/  HMMA.16816.F32 R20, R72.reuse, R76, R20 ;  /* 0x0000004c4814723c */ /* 0x040fec0000001814 */
[C---:B---3--:R-:W-:Y:S06]  /*2d50*/  HMMA.16816.F32 R28, R72.reuse, R12, R28 ;  /* 0x0000000c481c723c */ /* 0x048fec000000181c */
[----:B------:R-:W-:Y:S01]  /*2d60*/  HMMA.16816.F32 R24, R72, R14, R24 ;  /* 0x0000000e4818723c */ /* 0x000fe20000001818 */
[----:B------:R-:W3:Y:S05]  /*2d70*/  LDSM.16.M88.4 R12, [R136+0x2800] ;  /* 0x00280000880c783b */ /* 0x000eea0000000200 */
[C---:B----4-:R-:W-:Y:S06]  /*2d80*/  HMMA.16816.F32 R44, R64.reuse, R60, R44 ;  /* 0x0000003c402c723c */ /* 0x050fec000000182c */
[C---:B-1----:R-:W-:Y:S06]  /*2d90*/  HMMA.16816.F32 R36, R64.reuse, R56, R36 ;  /* 0x000000384024723c */ /* 0x042fec0000001824 */
[C---:B------:R-:W-:Y:S01]  /*2da0*/  HMMA.16816.F32 R20, R64.reuse, R48, R20 ;  /* 0x000000304014723c */ /* 0x040fe20000001814 */
[----:B------:R-:W1:Y:S05]  /*2db0*/  @P0 LDC R48, c[0x0][0x2e8] ;  /* 0x0000ba00ff300b82 */ /* 0x000e6a0000000800 */
[----:B------:R-:W-:Y:S06]  /*2dc0*/  HMMA.16816.F32 R32, R64, R58, R32 ;  /* 0x0000003a4020723c */ /* 0x000fec0000001820 */
[----:B------:R-:W-:Y:S06]  /*2dd0*/  HMMA.16816.F32 R68, R72, R78, R68 ;  /* 0x0000004e4844723c */ /* 0x000fec0000001844 */
[C---:B------:R-:W-:Y:S01]  /*2de0*/  HMMA.16816.F32 R60, R64.reuse, R62, R40 ;  /* 0x0000003e403c723c */ /* 0x040fe20000001828 */
[----:B------:R-:W4:Y:S05]  /*2df0*/  LDSM.16.M88.4 R40, [R136+0x3000] ;  /* 0x003000008828783b */ /* 0x000f2a0000000200 */
[C---:B------:R-:W-:Y:S06]  /*2e00*/  HMMA.16816.F32 R28, R64.reuse, R52, R28 ;  /* 0x00000034401c723c */ /* 0x040fec000000181c */
[----:B------:R-:W-:Y:S01]  /*2e10*/  HMMA.16816.F32 R24, R64, R54, R24 ;  /* 0x000000364018723c */ /* 0x000fe20000001818 */
[----:B------:R-:W4:Y:S01]  /*2e20*/  LDSM.16.M88.4 R52, [R136+0x3800] ;  /* 0x003800008834783b */ /* 0x000f220000000200 */
[----:B------:R-:W-:-:S04]  /*2e30*/  DEPBAR.LE SB0, 0x0 ;  /* 0x000080000000791a */ /* 0x000fc80000000000 */
[C---:B--2---:R-:W-:Y:S06]  /*2e40*/  HMMA.16816.F32 R44, R8.reuse, R16, R44 ;  /* 0x00000010082c723c */ /* 0x044fec000000182c */
[C---:B---3--:R-:W-:Y:S01]  /*2e50*/  HMMA.16816.F32 R36, R8.reuse, R12, R36 ;  /* 0x0000000c0824723c */ /* 0x048fe20000001824 */
[----:B------:R-:W-:Y:S01]  /*2e60*/  SHF.R.S32.HI R17, RZ, 0x1f, R0 ;  /* 0x0000001fff117819 */ /* 0x000fe20000011400 */
[----:B-1----:R-:W1:Y:S03]  /*2e70*/  @P0 MUFU.RCP R13, R48 ;  /* 0x00000030000d0308 */ /* 0x002e660000001000 */
[----:B------:R-:W-:Y:S01]  /*2e80*/  LEA.HI R17, R17, R0, RZ, 0x2 ;  /* 0x0000000011117211 */ /* 0x000fe200078f10ff */
[----:B------:R-:W-:Y:S01]  /*2e90*/  HMMA.16816.F32 R32, R8, R14, R32 ;  /* 0x0000000e0820723c */ /* 0x000fe20000001820 */
[----:B------:R-:W-:-:S02]  /*2ea0*/  IMAD R12, R119, 0x40, R176 ;  /* 0x00000040770c7824 */ /* 0x000fc400078e02b0 */
[----:B------:R-:W-:-:S03]  /*2eb0*/  SHF.R.S32.HI R173, RZ, 0x2, R17 ;  /* 0x00000002ffad7819 */ /* 0x000fc60000011411 */
[----:B------:R-:W-:Y:S01]  /*2ec0*/  HMMA.16816.F32 R68, R64, R50, R68 ;  /* 0x000000324044723c */ /* 0x000fe20000001844 */
[----:B------:R-:W-:Y:S01]  /*2ed0*/  IADD3 R15, R84, 0x1, R173 ;  /* 0x00000001540f7810 */ /* 0x000fe20007ffe0ad */
[----:B------:R-:W-:-:S03]  /*2ee0*/  VIADD R14, R12, 0x1 ;  /* 0x000000010c0e7836 */ /* 0x000fc60000000000 */
[----:B------:R-:W-:Y:S01]  /*2ef0*/  IADD3 R0, R80, R15, -R166 ;  /* 0x0000000f50007210 */ /* 0x000fe20007ffe8a6 */
[C---:B------:R-:W-:Y:S04]  /*2f00*/  HMMA.16816.F32 R60, R8.reuse, R18, R60 ;  /* 0x00000012083c723c */ /* 0x040fe8000000183c */
[----:B------:R-:W-:Y:S02]  /*2f10*/  IMAD.IADD R83, R0, 0x1, R83 ;  /* 0x0000000100537824 */ /* 0x000fe400078e0253 */
[----:B------:R-:W-:Y:S02]  /*2f20*/  IMAD.MOV.U32 R0, RZ, RZ, RZ ;  /* 0x000000ffff007224 */ /* 0x000fe400078e00ff */
[----:B-1---5:R-:W-:Y:S01]  /*2f30*/  @P0 FMUL.FTZ R0, R6, R13 ;  /* 0x0000000d06000220 */ /* 0x022fe20000410000 */
[C---:B------:R-:W-:Y:S01]  /*2f40*/  VIADD R13, R12.reuse, 0x8 ;  /* 0x000000080c0d7836 */ /* 0x040fe20000000000 */
[C---:B------:R-:W-:Y:S01]  /*2f50*/  VIMNMX R125, R83.reuse, R80, PT ;  /* 0x00000050537d7248 */ /* 0x040fe20003fe0100 */
[----:B----4-:R-:W-:Y:S01]  /*2f60*/  HMMA.16816.F32 R24, R8, R42, R24 ;  /* 0x0000002a0818723c */ /* 0x010fe20000001818 */
[----:B------:R-:W-:Y:S01]  /*2f70*/  VIADDMNMX R124, R83, 0x8, R80, PT ;  /* 0x00000008537c7846 */ /* 0x000fe20003800150 */
[----:B------:R-:W-:Y:S01]  /*2f80*/  VIADD R6, R12, 0x9 ;  /* 0x000000090c067836 */ /* 0x000fe20000000000 */
[----:B------:R-:W-:-:S02]  /*2f90*/  ISETP.GE.AND P6, PT, R14, R125, PT ;  /* 0x0000007d0e00720c */ /* 0x000fc40003fc6270 */
[----:B------:R-:W-:Y:S01]  /*2fa0*/  ISETP.GE.AND P2, PT, R14, R124, PT ;  /* 0x0000007c0e00720c */ /* 0x000fe20003f46270 */
[C---:B------:R-:W-:Y:S01]  /*2fb0*/  HMMA.16816.F32 R28, R8.reuse, R40, R28 ;  /* 0x00000028081c723c */ /* 0x040fe2000000181c */
[----:B------:R-:W-:Y:S02]  /*2fc0*/  I2FP.F32.S32 R14, R14 ;  /* 0x0000000e000e7245 */ /* 0x000fe40000201400 */
[C---:B------:R-:W-:Y:S01]  /*2fd0*/  ISETP.GE.AND P4, PT, R13.reuse, R125, PT ;  /* 0x0000007d0d00720c */ /* 0x040fe20003f86270 */
[----:B------:R-:W-:Y:S01]  /*2fe0*/  BAR.SYNC.DEFER_BLOCKING 0x0 ;  /* 0x0000000000007b1d */ /* 0x000fe20000010000 */
[----:B------:R-:W-:Y:S01]  /*2ff0*/  ISETP.GE.AND P0, PT, R13, R124, PT ;  /* 0x0000007c0d00720c */ /* 0x000fe20003f06270 */
[CC--:B------:R-:W-:Y:S01]  /*3000*/  FFMA.FTZ R42, R14.reuse, R0.reuse, R45 ;  /* 0x000000000e2a7223 */ /* 0x0c0fe2000001002d */
[----:B------:R-:W-:Y:S01]  /*3010*/  I2FP.F32.S32 R13, R13 ;  /* 0x0000000d000d7245 */ /* 0x000fe20000201400 */
[C---:B------:R-:W-:Y:S01]  /*3020*/  HMMA.16816.F32 R20, R8.reuse, R52, R20 ;  /* 0x000000340814723c */ /* 0x040fe20000001814 */
[-C--:B------:R-:W-:Y:S01]  /*3030*/  FFMA.FTZ R41, R14, R0.reuse, R47 ;  /* 0x000000000e297223 */ /* 0x080fe2000001002f */
[----:B------:R-:W-:Y:S01]  /*3040*/  VIADD R45, R12, 0x10 ;  /* 0x000000100c2d7836 */ /* 0x000fe20000000000 */
[C---:B------:R-:W-:Y:S01]  /*3050*/  ISETP.GE.AND P3, PT, R6.reuse, R125, PT ;  /* 0x0000007d0600720c */ /* 0x040fe20003f66270 */
[C---:B------:R-:W-:Y:S01]  /*3060*/  FFMA.FTZ R40, R13.reuse, R0, R60 ;  /* 0x000000000d287223 */ /* 0x040fe2000001003c */
[----:B------:R-:W-:Y:S01]  /*3070*/  ISETP.GE.AND P5, PT, R6, R124, PT ;  /* 0x0000007c0600720c */ /* 0x000fe20003fa6270 */
[----:B------:R-:W-:Y:S01]  /*3080*/  HMMA.16816.F32 R68, R8, R54, R68 ;  /* 0x000000360844723c */ /* 0x000fe20000001844 */
[----:B------:R-:W-:Y:S01]  /*3090*/  FSEL R42, R42, -INF , !P6 ;  /* 0xff8000002a2a7808 */ /* 0x000fe20007000000 */
[----:B------:R-:W-:Y:S01]  /*30a0*/  FFMA.FTZ R43, R13, R0, R62 ;  /* 0x000000000d2b7223 */ /* 0x000fe2000001003e */
[----:B------:R-:W-:-:S02]  /*30b0*/  I2FP.F32.S32 R6, R6 ;  /* 0x0000000600067245 */ /* 0x000fc40000201400 */
[C---:B------:R-:W-:Y:S02]  /*30c0*/  ISETP.GE.AND P1, PT, R45.reuse, R125, PT ;  /* 0x0000007d2d00720c */ /* 0x040fe40003f26270 */
[----:B------:R-:W-:Y:S01]  /*30d0*/  VIADD R8, R12, 0x11 ;  /* 0x000000110c087836 */ /* 0x000fe20000000000 */
[----:B------:R-:W-:Y:S01]  /*30e0*/  ISETP.GE.AND P6, PT, R45, R124, PT ;  /* 0x0000007c2d00720c */ /* 0x000fe20003fc6270 */
[CC--:B------:R-:W-:Y:S01]  /*30f0*/  FFMA.FTZ R48, R6.reuse, R0.reuse, R61 ;  /* 0x0000000006307223 */ /* 0x0c0fe2000001003d */
[----:B------:R-:W-:Y:S01]  /*3100*/  FSEL R41, R41, -INF , !P2 ;  /* 0xff80000029297808 */ /* 0x000fe20005000000 */
[----:B------:R-:W-:Y:S01]  /*3110*/  FFMA.FTZ R47, R6, R0, R63 ;  /* 0x00000000062f7223 */ /* 0x000fe2000001003f */
[----:B------:R-:W-:Y:S01]  /*3120*/  FSEL R40, R40, -INF , !P4 ;  /* 0xff80000028287808 */ /* 0x000fe20006000000 */
[C---:B------:R-:W-:Y:S01]  /*3130*/  VIADD R11, R12.reuse, 0x18 ;  /* 0x000000180c0b7836 */ /* 0x040fe20000000000 */
[----:B------:R-:W-:Y:S01]  /*3140*/  I2FP.F32.S32 R45, R45 ;  /* 0x0000002d002d7245 */ /* 0x000fe20000201400 */
[----:B------:R-:W-:Y:S01]  /*3150*/  VIADD R9, R12, 0x20 ;  /* 0x000000200c097836 */ /* 0x000fe20000000000 */
[----:B------:R-:W-:Y:S01]  /*3160*/  ISETP.GE.AND P2, PT, R8, R125, PT ;  /* 0x0000007d0800720c */ /* 0x000fe20003f46270 */
[----:B------:R-:W-:Y:S01]  /*3170*/  VIADD R10, R12, 0x21 ;  /* 0x000000210c0a7836 */ /* 0x000fe20000000000 */
[----:B------:R-:W-:Y:S01]  /*3180*/  ISETP.GE.AND P4, PT, R8, R124, PT ;  /* 0x0000007c0800720c */ /* 0x000fe20003f86270 */
[C---:B------:R-:W-:Y:S01]  /*3190*/  FFMA.FTZ R6, R45.reuse, R0, R36 ;  /* 0x000000002d067223 */ /* 0x040fe20000010024 */
[----:B------:R-:W-:Y:S01]  /*31a0*/  I2FP.F32.S32 R8, R8 ;  /* 0x0000000800087245 */ /* 0x000fe20000201400 */
[----:B------:R-:W-:Y:S01]  /*31b0*/  FFMA.FTZ R45, R45, R0, R38 ;  /* 0x000000002d2d7223 */ /* 0x000fe20000010026 */
[----:B------:R-:W-:-:S02]  /*31c0*/  FSEL R43, R43, -INF , !P0 ;  /* 0xff8000002b2b7808 */ /* 0x000fc40004000000 */
[----:B------:R-:W-:Y:S01]  /*31d0*/  FSEL R48, R48, -INF , !P3 ;  /* 0xff80000030307808 */ /* 0x000fe20005800000 */
[CC--:B------:R-:W-:Y:S01]  /*31e0*/  FFMA.FTZ R36, R8.reuse, R0.reuse, R37 ;  /* 0x0000000008247223 */ /* 0x0c0fe20000010025 */
[----:B------:R-:W-:Y:S01]  /*31f0*/  FFMA.FTZ R39, R8, R0, R39 ;  /* 0x0000000008277223 */ /* 0x000fe20000010027 */
[----:B------:R-:W-:Y:S01]  /*3200*/  VIADD R8, R12, 0x19 ;  /* 0x000000190c087836 */ /* 0x000fe20000000000 */
[C---:B------:R-:W-:Y:S02]  /*3210*/  ISETP.GE.AND P0, PT, R11.reuse, R125, PT ;  /* 0x0000007d0b00720c */ /* 0x040fe40003f06270 */
[----:B------:R-:W-:Y:S02]  /*3220*/  ISETP.GE.AND P3, PT, R11, R124, PT ;  /* 0x0000007c0b00720c */ /* 0x000fe40003f66270 */
[----:B------:R-:W-:Y:S02]  /*3230*/  I2FP.F32.S32 R11, R11 ;  /* 0x0000000b000b7245 */ /* 0x000fe40000201400 */
[----:B------:R-:W-:-:S02]  /*3240*/  FSEL R47, R47, -INF , !P5 ;  /* 0xff8000002f2f7808 */ /* 0x000fc40006800000 */
[----:B------:R-:W-:Y:S01]  /*3250*/  FSEL R38, R6, -INF , !P1 ;  /* 0xff80000006267808 */ /* 0x000fe20004800000 */
[-C--:B------:R-:W-:Y:S01]  /*3260*/  FFMA.FTZ R32, R11, R0.reuse, R32 ;  /* 0x000000000b207223 */ /* 0x080fe20000010020 */
[----:B------:R-:W-:Y:S01]  /*3270*/  FSEL R45, R45, -INF , !P6 ;  /* 0xff8000002d2d7808 */ /* 0x000fe20007000000 */
[----:B------:R-:W-:Y:S01]  /*3280*/  FFMA.FTZ R34, R11, R0, R34 ;  /* 0x000000000b227223 */ /* 0x000fe20000010022 */
[----:B------:R-:W-:Y:S01]  /*3290*/  FSEL R36, R36, -INF , !P2 ;  /* 0xff80000024247808 */ /* 0x000fe20005000000 */
[----:B------:R-:W-:Y:S01]  /*32a0*/  VIADD R11, R12, 0x30 ;  /* 0x000000300c0b7836 */ /* 0x000fe20000000000 */
[CC--:B------:R-:W-:Y:S02]  /*32b0*/  ISETP.GE.AND P5, PT, R8.reuse, R125.reuse, PT ;  /* 0x0000007d0800720c */ /* 0x0c0fe40003fa6270 */
[----:B------:R-:W-:Y:S02]  /*32c0*/  ISETP.GE.AND P1, PT, R8, R124, PT ;  /* 0x0000007c0800720c */ /* 0x000fe40003f26270 */
[----:B------:R-:W-:-:S02]  /*32d0*/  ISETP.GE.AND P6, PT, R9, R125, PT ;  /* 0x0000007d0900720c */ /* 0x000fc40003fc6270 */
[----:B------:R-:W-:Y:S02]  /*32e0*/  ISETP.GE.AND P2, PT, R9, R124, PT ;  /* 0x0000007c0900720c */ /* 0x000fe40003f46270 */
[----:B------:R-:W-:Y:S02]  /*32f0*/  I2FP.F32.S32 R8, R8 ;  /* 0x0000000800087245 */ /* 0x000fe40000201400 */
[----:B------:R-:W-:-:S03]  /*3300*/  I2FP.F32.S32 R9, R9 ;  /* 0x0000000900097245 */ /* 0x000fc60000201400 */
[CC--:B------:R-:W-:Y:S01]  /*3310*/  FFMA.FTZ R6, R8.reuse, R0.reuse, R33 ;  /* 0x0000000008067223 */ /* 0x0c0fe20000010021 */
[-C--:B------:R-:W-:Y:S01]  /*3320*/  FFMA.FTZ R35, R8, R0.reuse, R35 ;  /* 0x0000000008237223 */ /* 0x080fe20000010023 */
[CC--:B------:R-:W-:Y:S01]  /*3330*/  FFMA.FTZ R128, R9.reuse, R0.reuse, R28 ;  /* 0x0000000009807223 */ /* 0x0c0fe2000001001c */
[----:B------:R-:W-:Y:S01]  /*3340*/  FFMA.FTZ R30, R9, R0, R30 ;  /* 0x00000000091e7223 */ /* 0x000fe2000001001e */
[C---:B------:R-:W-:Y:S01]  /*3350*/  VIADD R9, R12.reuse, 0x28 ;  /* 0x000000280c097836 */ /* 0x040fe20000000000 */
[----:B------:R-:W-:Y:S01]  /*3360*/  FSEL R33, R39, -INF , !P4 ;  /* 0xff80000027217808 */ /* 0x000fe20006000000 */
[----:B------:R-:W-:Y:S01]  /*3370*/  VIADD R8, R12, 0x29 ;  /* 0x000000290c087836 */ /* 0x000fe20000000000 */
[----:B------:R-:W-:Y:S02]  /*3380*/  FSEL R28, R32, -INF , !P0 ;  /* 0xff800000201c7808 */ /* 0x000fe40004000000 */
[C---:B------:R-:W-:Y:S02]  /*3390*/  ISETP.GE.AND P4, PT, R10.reuse, R125, PT ;  /* 0x0000007d0a00720c */ /* 0x040fe40003f86270 */
[----:B------:R-:W-:-:S02]  /*33a0*/  ISETP.GE.AND P0, PT, R10, R124, PT ;  /* 0x0000007c0a00720c */ /* 0x000fc40003f06270 */
[----:B------:R-:W-:Y:S02]  /*33b0*/  I2FP.F32.S32 R10, R10 ;  /* 0x0000000a000a7245 */ /* 0x000fe40000201400 */
[----:B------:R-:W-:Y:S02]  /*33c0*/  FSEL R39, R34, -INF , !P3 ;  /* 0xff80000022277808 */ /* 0x000fe40005800000 */
[----:B------:R-:W-:Y:S01]  /*33d0*/  FSEL R6, R6, -INF , !P5 ;  /* 0xff80000006067808 */ /* 0x000fe20006800000 */
[CC--:B------:R-:W-:Y:S01]  /*33e0*/  FFMA.FTZ R29, R10.reuse, R0.reuse, R29 ;  /* 0x000000000a1d7223 */ /* 0x0c0fe2000001001d */
[----:B------:R-:W-:Y:S01]  /*33f0*/  FSEL R37, R35, -INF , !P1 ;  /* 0xff80000023257808 */ /* 0x000fe20004800000 */
[----:B------:R-:W-:Y:S01]  /*3400*/  FFMA.FTZ R31, R10, R0, R31 ;  /* 0x000000000a1f7223 */ /* 0x000fe2000001001f */
[----:B------:R-:W-:Y:S02]  /*3410*/  FSEL R128, R128, -INF , !P6 ;  /* 0xff80000080807808 */ /* 0x000fe40007000000 */
[----:B------:R-:W-:-:S02]  /*3420*/  ISETP.GE.AND P3, PT, R9, R125, PT ;  /* 0x0000007d0900720c */ /* 0x000fc40003f66270 */
[-C--:B------:R-:W-:Y:S02]  /*3430*/  ISETP.GE.AND P5, PT, R9, R124.reuse, PT ;  /* 0x0000007c0900720c */ /* 0x080fe40003fa6270 */
[C---:B------:R-:W-:Y:S02]  /*3440*/  ISETP.GE.AND P1, PT, R8.reuse, R125, PT ;  /* 0x0000007d0800720c */ /* 0x040fe40003f26270 */
[----:B------:R-:W-:Y:S02]  /*3450*/  ISETP.GE.AND P6, PT, R8, R124, PT ;  /* 0x0000007c0800720c */ /* 0x000fe40003fc6270 */
[----:B------:R-:W-:Y:S02]  /*3460*/  I2FP.F32.S32 R9, R9 ;  /* 0x0000000900097245 */ /* 0x000fe40000201400 */
[----:B------:R-:W-:Y:S02]  /*3470*/  I2FP.F32.S32 R8, R8 ;  /* 0x0000000800087245 */ /* 0x000fe40000201400 */
[----:B------:R-:W-:Y:S01]  /*3480*/  FSEL R155, R30, -INF , !P2 ;  /* 0xff8000001e9b7808 */ /* 0x000fe20005000000 */
[-C--:B------:R-:W-:Y:S01]  /*3490*/  FFMA.FTZ R24, R9, R0.reuse, R24 ;  /* 0x0000000009187223 */ /* 0x080fe20000010018 */
[----:B------:R-:W-:Y:S01]  /*34a0*/  FSEL R154, R29, -INF , !P4 ;  /* 0xff8000001d9a7808 */ /* 0x000fe20006000000 */
[CC--:B------:R-:W-:Y:S01]  /*34b0*/  FFMA.FTZ R25, R8.reuse, R0.reuse, R25 ;  /* 0x0000000008197223 */ /* 0x0c0fe20000010019 */
[-C--:B------:R-:W-:Y:S01]  /*34c0*/  FFMA.FTZ R27, R8, R0.reuse, R27 ;  /* 0x00000000081b7223 */ /* 0x080fe2000001001b */
[C---:B------:R-:W-:Y:S01]  /*34d0*/  VIADD R8, R12.reuse, 0x31 ;  /* 0x000000310c087836 */ /* 0x040fe20000000000 */
[----:B------:R-:W-:Y:S01]  /*34e0*/  ISETP.GE.AND P2, PT, R11, R125, PT ;  /* 0x0000007d0b00720c */ /* 0x000fe20003f46270 */
[----:B------:R-:W-:Y:S01]  /*34f0*/  FFMA.FTZ R26, R9, R0, R26 ;  /* 0x00000000091a7223 */ /* 0x000fe2000001001a */
[----:B------:R-:W-:Y:S01]  /*3500*/  ISETP.GE.AND P4, PT, R11, R124, PT ;  /* 0x0000007c0b00720c */ /* 0x000fe20003f86270 */
[----:B------:R-:W-:Y:S01]  /*3510*/  VIADD R9, R12, 0x38 ;  /* 0x000000380c097836 */ /* 0x000fe20000000000 */
[----:B------:R-:W-:-:S02]  /*3520*/  I2FP.F32.S32 R11, R11 ;  /* 0x0000000b000b7245 */ /* 0x000fc40000201400 */
[----:B------:R-:W-:Y:S02]  /*3530*/  FSEL R153, R31, -INF , !P0 ;  /* 0xff8000001f997808 */ /* 0x000fe40004000000 */
[----:B------:R-:W-:Y:S01]  /*3540*/  FSEL R152, R24, -INF , !P3 ;  /* 0xff80000018987808 */ /* 0x000fe20005800000 */
[CC--:B------:R-:W-:Y:S01]  /*3550*/  FFMA.FTZ R20, R11.reuse, R0.reuse, R20 ;  /* 0x000000000b147223 */ /* 0x0c0fe20000010014 */
[C---:B------:R-:W-:Y:S01]  /*3560*/  ISETP.GE.AND P0, PT, R8.reuse, R125, PT ;  /* 0x0000007d0800720c */ /* 0x040fe20003f06270 */
[----:B------:R-:W-:Y:S01]  /*3570*/  FFMA.FTZ R22, R11, R0, R22 ;  /* 0x000000000b167223 */ /* 0x000fe20000010016 */
[----:B------:R-:W-:Y:S02]  /*3580*/  ISETP.GE.AND P3, PT, R8, R124, PT ;  /* 0x0000007c0800720c */ /* 0x000fe40003f66270 */
[----:B------:R-:W-:Y:S02]  /*3590*/  I2FP.F32.S32 R8, R8 ;  /* 0x0000000800087245 */ /* 0x000fe40000201400 */
[----:B------:R-:W-:-:S02]  /*35a0*/  FSEL R129, R27, -INF , !P6 ;  /* 0xff8000001b817808 */ /* 0x000fc40007000000 */
[----:B------:R-:W-:Y:S01]  /*35b0*/  FSEL R108, R20, -INF , !P2 ;  /* 0xff800000146c7808 */ /* 0x000fe20005000000 */
[CC--:B------:R-:W-:Y:S01]  /*35c0*/  FFMA.FTZ R23, R8.reuse, R0.reuse, R23 ;  /* 0x0000000008177223 */ /* 0x0c0fe20000010017 */
[----:B------:R-:W-:Y:S01]  /*35d0*/  FFMA.FTZ R111, R8, R0, R21 ;  /* 0x00000000086f7223 */ /* 0x000fe20000010015 */
[----:B------:R-:W-:Y:S02]  /*35e0*/  I2FP.F32.S32 R21, R12 ;  /* 0x0000000c00157245 */ /* 0x000fe40000201400 */
[C---:B------:R-:W-:Y:S02]  /*35f0*/  ISETP.GE.AND P6, PT, R12.reuse, R125, PT ;  /* 0x0000007d0c00720c */ /* 0x040fe40003fc6270 */
[C---:B------:R-:W-:Y:S01]  /*3600*/  ISETP.GE.AND P2, PT, R12.reuse, R124, PT ;  /* 0x0000007c0c00720c */ /* 0x040fe20003f46270 */
[----:B------:R-:W-:Y:S01]  /*3610*/  VIADD R12, R12, 0x39 ;  /* 0x000000390c0c7836 */ /* 0x000fe20000000000 */
[----:B------:R-:W-:Y:S01]  /*3620*/  FSEL R109, R23, -INF , !P3 ;  /* 0xff800000176d7808 */ /* 0x000fe20005800000 */
[CC--:B------:R-:W-:Y:S01]  /*3630*/  FFMA.FTZ R20, R21.reuse, R0.reuse, R44 ;  /* 0x0000000015147223 */ /* 0x0c0fe2000001002c */
[----:B------:R-:W-:Y:S01]  /*3640*/  ISETP.GE.AND P3, PT, R118, 0x2, PT ;  /* 0x000000027600780c */ /* 0x000fe20003f66270 */
[----:B------:R-:W-:Y:S01]  /*3650*/  FFMA.FTZ R21, R21, R0, R46 ;  /* 0x0000000015157223 */ /* 0x000fe2000001002e */
[----:B------:R-:W-:-:S02]  /*3660*/  FSEL R131, R26, -INF , !P5 ;  /* 0xff8000001a837808 */ /* 0x000fc40006800000 */
[----:B------:R-:W-:Y:S02]  /*3670*/  FSEL R130, R25, -INF , !P1 ;  /* 0xff80000019827808 */ /* 0x000fe40004800000 */
[----:B------:R-:W-:Y:S02]  /*3680*/  FSEL R110, R22, -INF , !P4 ;  /* 0xff800000166e7808 */ /* 0x000fe40006000000 */
[----:B------:R-:W-:Y:S02]  /*3690*/  FSEL R111, R111, -INF , !P0 ;  /* 0xff8000006f6f7808 */ /* 0x000fe40004000000 */
[CC--:B------:R-:W-:Y:S02]  /*36a0*/  ISETP.GE.AND P5, PT, R9.reuse, R125.reuse, PT ;  /* 0x0000007d0900720c */ /* 0x0c0fe40003fa6270 */
[----:B------:R-:W-:Y:S02]  /*36b0*/  ISETP.GE.AND P1, PT, R9, R124, PT ;  /* 0x0000007c0900720c */ /* 0x000fe40003f26270 */
[----:B------:R-:W-:-:S02]  /*36c0*/  ISETP.GE.AND P4, PT, R12, R125, PT ;  /* 0x0000007d0c00720c */ /* 0x000fc40003f86270 */
[----:B------:R-:W-:Y:S02]  /*36d0*/  ISETP.GE.AND P0, PT, R12, R124, PT ;  /* 0x0000007c0c00720c */ /* 0x000fe40003f06270 */
[----:B------:R-:W-:Y:S02]  /*36e0*/  I2FP.F32.S32 R9, R9 ;  /* 0x0000000900097245 */ /* 0x000fe40000201400 */
[----:B------:R-:W-:Y:S02]  /*36f0*/  I2FP.F32.S32 R12, R12 ;  /* 0x0000000c000c7245 */ /* 0x000fe40000201400 */
[----:B------:R-:W-:Y:S01]  /*3700*/  FSEL R20, R20, -INF , !P6 ;  /* 0xff80000014147808 */ /* 0x000fe20007000000 */
[CC--:B------:R-:W-:Y:S01]  /*3710*/  FFMA.FTZ R68, R9.reuse, R0.reuse, R68 ;  /* 0x0000000009447223 */ /* 0x0c0fe20000010044 */
[-C--:B------:R-:W-:Y:S01]  /*3720*/  FFMA.FTZ R70, R9, R0.reuse, R70 ;  /* 0x0000000009467223 */ /* 0x080fe20000010046 */
[CC--:B------:R-:W-:Y:S01]  /*3730*/  FFMA.FTZ R69, R12.reuse, R0.reuse, R69 ;  /* 0x000000000c457223 */ /* 0x0c0fe20000010045 */
[----:B------:R-:W-:Y:S01]  /*3740*/  FFMA.FTZ R71, R12, R0, R71 ;  /* 0x000000000c477223 */ /* 0x000fe20000010047 */
[----:B------:R-:W-:-:S02]  /*3750*/  FSEL R21, R21, -INF , !P2 ;  /* 0xff80000015157808 */ /* 0x000fc40005000000 */
[----:B------:R-:W-:Y:S02]  /*3760*/  FSEL R123, R68, -INF , !P5 ;  /* 0xff800000447b7808 */ /* 0x000fe40006800000 */
[----:B------:R-:W-:Y:S02]  /*3770*/  FSEL R121, R70, -INF , !P1 ;  /* 0xff80000046797808 */ /* 0x000fe40004800000 */
[----:B------:R-:W-:Y:S02]  /*3780*/  FSEL R122, R69, -INF , !P4 ;  /* 0xff800000457a7808 */ /* 0x000fe40006000000 */
        /* <DEDUP_REMOVED lines=18> */
[--C-:B------:R-:W-:Y:S02]  /*38b0*/  @!P2 LEA.HI.X R31, R24, R11, R22.reuse, 0x1, P0 ;  /* 0x0000000b181fa211 */ /* 0x100fe400000f0c16 */
[----:B------:R-:W-:Y:S01]  /*38c0*/  IADD3 R11, P6, R160, R24, RZ ;  /* 0x00000018a00b7210 */ /* 0x000fe20007fde0ff */
        /* <DEDUP_REMOVED lines=63> */
.L_x_851:
[----:B------:R-:W-:Y:S05]  /*3cc0*/  BSYNC B0 ;  /* 0x0000000000007941 */ /* 0x000fea0003800000 */
.L_x_850:
[----:B------:R-:W0:Y:S02]  /*3cd0*/  LDGDEPBAR ;  /* 0x00000000000079af */ /* 0x000e240000000000 */
.L_x_849:
        /* <DEDUP_REMOVED lines=22> */
[----:B------:R-:W-:Y:S02]  /*3e40*/  LEA R144, R4, UR4, 0x1 ;  /* 0x0000000404907c11 */ /* 0x000fe4000f8e08ff */
[----:B------:R-:W-:Y:S02]  /*3e50*/  FMNMX.FTZ R2, R108, R3, !PT ;  /* 0x000000036c027209 */ /* 0x000fe40007810000 */
[----:B------:R-:W-:Y:S01]  /*3e60*/  FMNMX.FTZ R3, R129, R8, !PT ;  /* 0x0000000881037209 */ /* 0x000fe20007810000 */
[----:B------:R-:W-:Y:S01]  /*3e70*/  LDSM.16.MT88.4 R92, [R144+0x8000] ;  /* 0x00800000905c783b */ /* 0x000fe20000004200 */
[----:B------:R-:W-:-:S02]  /*3e80*/  FMNMX.FTZ R2, R111, R2, !PT ;  /* 0x000000026f027209 */ /* 0x000fc40007810000 */
[----:B------:R-:W-:Y:S01]  /*3e90*/  FMNMX.FTZ R8, R110, R3, !PT ;  /* 0x000000036e087209 */ /* 0x000fe20007810000 */
[----:B------:R-:W-:Y:S01]  /*3ea0*/  LDSM.16.MT88.4 R12, [R144+0x8800] ;  /* 0x00880000900c783b */ /* 0x000fe20000004200 */
[----:B------:R-:W-:Y:S02]  /*3eb0*/  FMNMX.FTZ R9, R123, R2, !PT ;  /* 0x000000027b097209 */ /* 0x000fe40007810000 */
[----:B------:R-:W-:Y:S01]  /*3ec0*/  FMNMX.FTZ R8, R109, R8, !PT ;  /* 0x000000086d087209 */ /* 0x000fe20007810000 */
[----:B------:R-:W-:Y:S01]  /*3ed0*/  LDSM.16.MT88.4 R64, [R144+0xa000] ;  /* 0x00a000009040783b */ /* 0x000fe20000004200 */
[----:B------:R-:W-:Y:S02]  /*3ee0*/  FMNMX.FTZ R9, R122, R9, !PT ;  /* 0x000000097a097209 */ /* 0x000fe40007810000 */
[----:B------:R-:W-:Y:S02]  /*3ef0*/  FMNMX.FTZ R11, R121, R8, !PT ;  /* 0x00000008790b7209 */ /* 0x000fe40007810000 */
[----:B------:R-:W-:Y:S01]  /*3f00*/  LEA R142, R7, R144, 0x1 ;  /* 0x00000090078e7211 */ /* 0x000fe200078e08ff */
[----:B------:R-:W1:Y:S01]  /*3f10*/  SHFL.BFLY PT, R2, R9, 0x2, 0x1f ;  /* 0x0c401f0009027f89 */ /* 0x000e6200000e0000 */
[----:B------:R-:W-:-:S02]  /*3f20*/  FMNMX.FTZ R11, R120, R11, !PT ;  /* 0x0000000b780b7209 */ /* 0x000fc40007810000 */
[C---:B------:R-:W-:Y:S01]  /*3f30*/  LEA R141, R5.reuse, R144, 0x1 ;  /* 0x00000090058d7211 */ /* 0x040fe200078e08ff */
[----:B------:R-:W-:Y:S01]  /*3f40*/  LDSM.16.MT88.4 R72, [R142+0xa000] ;  /* 0x00a000008e48783b */ /* 0x000fe20000004200 */
[----:B------:R-:W-:-:S03]  /*3f50*/  LEA R140, R5, R142, 0x1 ;  /* 0x0000008e058c7211 */ /* 0x000fc600078e08ff */
[----:B------:R-:W2:Y:S04]  /*3f60*/  SHFL.BFLY PT, R8, R11, 0x2, 0x1f ;  /* 0x0c401f000b087f89 */ /* 0x000ea800000e0000 */
[----:B------:R-:W-:Y:S04]  /*3f70*/  LDSM.16.MT88.4 R56, [R140+0x8000] ;  /* 0x008000008c38783b */ /* 0x000fe80000004200 */
[----:B------:R-:W-:Y:S04]  /*3f80*/  LDSM.16.MT88.4 R80, [R141+0xa000] ;  /* 0x00a000008d50783b */ /* 0x000fe80000004200 */
[----:B------:R-:W-:Y:S01]  /*3f90*/  LDSM.16.MT88.4 R16, [R140+0xa000] ;  /* 0x00a000008c10783b */ /* 0x000fe20000004200 */
[----:B-1----:R-:W-:-:S03]  /*3fa0*/  FMNMX.FTZ R2, R9, R2, !PT ;  /* 0x0000000209027209 */ /* 0x002fc60007810000 */
[----:B------:R-:W-:Y:S04]  /*3fb0*/  LDSM.16.MT88.4 R24, [R141+0x8800] ;  /* 0x008800008d18783b */ /* 0x000fe80000004200 */
[----:B------:R-:W1:Y:S01]  /*3fc0*/  SHFL.BFLY PT, R3, R2, 0x1, 0x1f ;  /* 0x0c201f0002037f89 */ /* 0x000e6200000e0000 */
[----:B--2---:R-:W-:-:S05]  /*3fd0*/  FMNMX.FTZ R8, R11, R8, !PT ;  /* 0x000000080b087209 */ /* 0x004fca0007810000 */
[----:B------:R-:W2:Y:S01]  /*3fe0*/  SHFL.BFLY PT, R9, R8, 0x1, 0x1f ;  /* 0x0c201f0008097f89 */ /* 0x000ea200000e0000 */
[----:B-1----:R-:W-:-:S04]  /*3ff0*/  FMNMX.FTZ R3, R2, R3, !PT ;  /* 0x0000000302037209 */ /* 0x002fc80007810000 */
[C---:B------:R-:W-:Y:S01]  /*4000*/  FSETP.NEU.FTZ.AND P0, PT, R3.reuse, -INF , PT ;  /* 0xff8000000300780b */ /* 0x040fe20003f1d000 */
[----:B------:R-:W-:Y:S01]  /*4010*/  FMUL.FTZ R127, R3, UR6 ;  /* 0x00000006037f7c20 */ /* 0x000fe20008410000 */
[----:B--2---:R-:W-:-:S04]  /*4020*/  FMNMX.FTZ R2, R8, R9, !PT ;  /* 0x0000000908027209 */ /* 0x004fc80007810000 */
[----:B------:R-:W-:Y:S01]  /*4030*/  FSEL R127, R127, RZ, P0 ;  /* 0x000000ff7f7f7208 */ /* 0x000fe20000000000 */
[----:B------:R-:W-:Y:S01]  /*4040*/  LDSM.16.MT88.4 R8, [R142+0x8800] ;  /* 0x008800008e08783b */ /* 0x000fe20000004200 */
[C---:B------:R-:W-:Y:S01]  /*4050*/  FSETP.NEU.FTZ.AND P0, PT, R2.reuse, -INF , PT ;  /* 0xff8000000200780b */ /* 0x040fe20003f1d000 */
[----:B------:R-:W-:Y:S02]  /*4060*/  FMUL.FTZ R126, R2, UR6 ;  /* 0x00000006027e7c20 */ /* 0x000fe40008410000 */
[--C-:B------:R-:W-:Y:S01]  /*4070*/  FFMA.FTZ R106, R42, UR6, -R127.reuse ;  /* 0x000000062a6a7c23 */ /* 0x100fe2000801087f */
[--C-:B------:R-:W-:Y:S01]  /*4080*/  FFMA.FTZ R103, R40, UR6, -R127.reuse ;  /* 0x0000000628677c23 */ /* 0x100fe2000801087f */
[--C-:B------:R-:W-:Y:S01]  /*4090*/  FFMA.FTZ R107, R20, UR6, -R127.reuse ;  /* 0x00000006146b7c23 */ /* 0x100fe2000801087f */
[----:B------:R-:W-:Y:S01]  /*40a0*/  FSEL R126, R126, RZ, P0 ;  /* 0x000000ff7e7e7208 */ /* 0x000fe20000000000 */
[--C-:B------:R-:W-:Y:S01]  /*40b0*/  FFMA.FTZ R34, R48, UR6, -R127.reuse ;  /* 0x0000000630227c23 */ /* 0x100fe2000801087f */
[--C-:B------:R-:W-:Y:S01]  /*40c0*/  FFMA.FTZ R31, R28, UR6, -R127.reuse ;  /* 0x000000061c1f7c23 */ /* 0x100fe2000801087f */
[----:B------:R-:W-:Y:S01]  /*40d0*/  MUFU.EX2 R106, R106 ;  /* 0x0000006a006a7308 */ /* 0x000fe20000000800 */
[--C-:B------:R-:W-:Y:S01]  /*40e0*/  FFMA.FTZ R35, R38, UR6, -R127.reuse ;  /* 0x0000000626237c23 */ /* 0x100fe2000801087f */
[--C-:B------:R-:W-:Y:S01]  /*40f0*/  FFMA.FTZ R104, R41, UR6, -R126.reuse ;  /* 0x0000000629687c23 */ /* 0x100fe2000801087e */
[--C-:B------:R-:W-:Y:S01]  /*4100*/  FFMA.FTZ R102, R43, UR6, -R126.reuse ;  /* 0x000000062b667c23 */ /* 0x100fe2000801087e */
[--C-:B------:R-:W-:Y:S01]  /*4110*/  FFMA.FTZ R105, R21, UR6, -R126.reuse ;  /* 0x0000000615697c23 */ /* 0x100fe2000801087e */
[----:B------:R-:W1:Y:S01]  /*4120*/  LDSM.16.MT88.4 R40, [R142+0x8000] ;  /* 0x008000008e28783b */ /* 0x000e620000004200 */
        /* <DEDUP_REMOVED lines=8> */
[----:B------:R-:W3:Y:S01]  /*41b0*/  LDSM.16.MT88.4 R48, [R141+0x8000] ;  /* 0x008000008d30783b */ /* 0x000ee20000004200 */
[--C-:B------:R-:W-:Y:S01]  /*41c0*/  FFMA.FTZ R108, R108, UR6, -R127.reuse ;  /* 0x000000066c6c7c23 */ /* 0x100fe2000801087f */
[----:B------:R-:W-:Y:S01]  /*41d0*/  MUFU.EX2 R103, R103 ;  /* 0x0000006700677308 */ /* 0x000fe20000000800 */
[--C-:B------:R-:W-:Y:S01]  /*41e0*/  FFMA.FTZ R111, R111, UR6, -R127.reuse ;  /* 0x000000066f6f7c23 */ /* 0x100fe2000801087f */
[----:B------:R-:W-:Y:S01]  /*41f0*/  LDSM.16.MT88.4 R20, [R140+0x8800] ;  /* 0x008800008c14783b */ /* 0x000fe20000004200 */
[--C-:B------:R-:W-:Y:S01]  /*4200*/  FFMA.FTZ R123, R123, UR6, -R127.reuse ;  /* 0x000000067b7b7c23 */ /* 0x100fe2000801087f */
[----:B------:R-:W-:Y:S01]  /*4210*/  FFMA.FTZ R182, R122, UR6, -R127 ;  /* 0x000000067ab67c23 */ /* 0x000fe2000801087f */
[--C-:B------:R-:W-:Y:S01]  /*4220*/  FFMA.FTZ R110, R110, UR6, -R126.reuse ;  /* 0x000000066e6e7c23 */ /* 0x100fe2000801087e */
[--C-:B------:R-:W-:Y:S01]  /*4230*/  FFMA.FTZ R109, R109, UR6, -R126.reuse ;  /* 0x000000066d6d7c23 */ /* 0x100fe2000801087e */
[--C-:B------:R-:W-:Y:S01]  /*4240*/  FFMA.FTZ R183, R120, UR6, -R126.reuse ;  /* 0x0000000678b77c23 */ /* 0x100fe2000801087e */
[----:B------:R-:W4:Y:S01]  /*4250*/  MUFU.EX2 R34, R34 ;  /* 0x0000002200227308 */ /* 0x000f220000000800 */
[----:B--2---:R-:W-:Y:S01]  /*4260*/  F2FP.F16.F32.PACK_AB R88, R106, R107 ;  /* 0x0000006b6a58723e */ /* 0x004fe200000000ff */
[----:B------:R-:W-:Y:S01]  /*4270*/  FFMA.FTZ R121, R121, UR6, -R126 ;  /* 0x0000000679797c23 */ /* 0x000fe2000801087e */
[----:B------:R-:W-:-:S05]  /*4280*/  FADD.FTZ R106, R107, R106 ;  /* 0x0000006a6b6a7221 */ /* 0x000fca0000010000 */
[----:B------:R-:W-:Y:S08]  /*4290*/  MUFU.EX2 R105, R105 ;  /* 0x0000006900697308 */ /* 0x000ff00000000800 */
[----:B------:R-:W2:Y:S01]  /*42a0*/  MUFU.EX2 R104, R104 ;  /* 0x0000006800687308 */ /* 0x000ea20000000800 */
[----:B----4-:R-:W-:Y:S01]  /*42b0*/  F2FP.F16.F32.PACK_AB R90, R34, R103 ;  /* 0x00000067225a723e */ /* 0x010fe200000000ff */
[----:B------:R-:W-:-:S04]  /*42c0*/  FADD.FTZ R103, R103, R106 ;  /* 0x0000006a67677221 */ /* 0x000fc80000010000 */
[----:B------:R-:W-:Y:S02]  /*42d0*/  FADD.FTZ R34, R34, R103 ;  /* 0x0000006722227221 */ /* 0x000fe40000010000 */
[----:B------:R-:W-:Y:S08]  /*42e0*/  MUFU.EX2 R102, R102 ;  /* 0x0000006600667308 */ /* 0x000ff00000000800 */
        /* <DEDUP_REMOVED lines=10> */
[C---:B-1----:R-:W-:Y:S03]  /*4390*/  HMMA.16816.F32 R36, R88.reuse, R40, RZ ;  /* 0x000000285824723c */ /* 0x042fe600000018ff */
[----:B------:R-:W1:Y:S01]  /*43a0*/  MUFU.EX2 R28, R28 ;  /* 0x0000001c001c7308 */ /* 0x000e620000000800 */
[C---:B--2---:R-:W-:Y:S01]  /*43b0*/  F2FP.F16.F32.PACK_AB R4, R30.reuse, R35 ;  /* 0x000000231e04723e */ /* 0x044fe200000000ff */
[----:B------:R-:W-:Y:S01]  /*43c0*/  FADD.FTZ R35, R35, R34 ;  /* 0x0000002223237221 */ /* 0x000fe20000010000 */
[----:B------:R-:W-:Y:S03]  /*43d0*/  HMMA.16816.F32 R92, R88, R94, RZ ;  /* 0x0000005e585c723c */ /* 0x000fe600000018ff */
[----:B------:R-:W-:-:S02]  /*43e0*/  FADD.FTZ R30, R30, R35 ;  /* 0x000000231e1e7221 */ /* 0x000fc40000010000 */
[----:B------:R-:W-:Y:S01]  /*43f0*/  MUFU.EX2 R100, R100 ;  /* 0x0000006400647308 */ /* 0x000fe20000000800 */
[C---:B------:R-:W-:Y:S06]  /*4400*/  HMMA.16816.F32 R40, R88.reuse, R42, RZ ;  /* 0x0000002a5828723c */ /* 0x040fec00000018ff */
[----:B------:R-:W-:Y:S01]  /*4410*/  HMMA.16816.F32 R60, R88, R64, RZ ;  /* 0x00000040583c723c */ /* 0x000fe200000018ff */
[----:B------:R-:W2:Y:S01]  /*4420*/  MUFU.EX2 R33, R33 ;  /* 0x0000002100217308 */ /* 0x000ea20000000800 */
[----:B-1----:R-:W-:Y:S01]  /*4430*/  F2FP.F16.F32.PACK_AB R6, R28, R31 ;  /* 0x0000001f1c06723e */ /* 0x002fe200000000ff */
[----:B------:R-:W-:-:S03]  /*4440*/  FADD.FTZ R31, R31, R30 ;  /* 0x0000001e1f1f7221 */ /* 0x000fc60000010000 */
[C---:B------:R-:W-:Y:S01]  /*4450*/  HMMA.16816.F32 R68, R88.reuse, R72, RZ ;  /* 0x000000485844723c */ /* 0x040fe200000018ff */
[----:B------:R-:W-:Y:S02]  /*4460*/  FADD.FTZ R31, R28, R31 ;  /* 0x0000001f1c1f7221 */ /* 0x000fe40000010000 */
[----:B------:R-:W-:Y:S03]  /*4470*/  MUFU.EX2 R32, R32 ;  /* 0x0000002000207308 */ /* 0x000fe60000000800 */
[C---:B------:R-:W-:Y:S05]  /*4480*/  HMMA.16816.F32 R64, R88.reuse, R66, RZ ;  /* 0x000000425840723c */ /* 0x040fea00000018ff */
[----:B------:R-:W1:Y:S01]  /*4490*/  MUFU.EX2 R29, R29 ;  /* 0x0000001d001d7308 */ /* 0x000e620000000800 */
[----:B--2---:R-:W-:Y:S01]  /*44a0*/  F2FP.F16.F32.PACK_AB R5, R33, R100 ;  /* 0x000000642105723e */ /* 0x004fe200000000ff */
[----:B------:R-:W-:Y:S01]  /*44b0*/  HMMA.16816.F32 R72, R88, R74, RZ ;  /* 0x0000004a5848723c */ /* 0x000fe200000018ff */
[----:B------:R-:W-:-:S04]  /*44c0*/  FADD.FTZ R100, R100, R101 ;  /* 0x0000006564647221 */ /* 0x000fc80000010000 */
[----:B------:R-:W-:Y:S01]  /*44d0*/  FADD.FTZ R33, R33, R100 ;  /* 0x0000006421217221 */ /* 0x000fe20000010000 */
[C---:B---3--:R-:W-:Y:S01]  /*44e0*/  HMMA.16816.F32 R44, R88.reuse, R48, RZ ;  /* 0x00000030582c723c */ /* 0x048fe200000018ff */
[----:B------:R-:W-:Y:S05]  /*44f0*/  MUFU.EX2 R108, R108 ;  /* 0x0000006c006c7308 */ /* 0x000fea0000000800 */
[----:B------:R-:W-:Y:S01]  /*4500*/  HMMA.16816.F32 R52, R88, R56, RZ ;  /* 0x000000385834723c */ /* 0x000fe200000018ff */
[----:B-1----:R-:W-:Y:S02]  /*4510*/  F2FP.F16.F32.PACK_AB R7, R29, R32 ;  /* 0x000000201d07723e */ /* 0x002fe400000000ff */
        /* <DEDUP_REMOVED lines=11> */
[----:B------:R-:W-:Y:S01]  /*45d0*/  HMMA.16816.F32 R40, R4, R10, R40 ;  /* 0x0000000a0428723c */ /* 0x000fe20000001828 */
[----:B------:R-:W2:Y:S05]  /*45e0*/  LDSM.16.MT88.4 R8, [R142+0xa800] ;  /* 0x00a800008e08783b */ /* 0x000eaa0000004200 */
[C---:B------:R-:W-:Y:S01]  /*45f0*/  HMMA.16816.F32 R48, R88.reuse, R50, RZ ;  /* 0x000000325830723c */ /* 0x040fe200000018ff */
[----:B------:R-:W-:Y:S05]  /*4600*/  MUFU.EX2 R109, R109 ;  /* 0x0000006d006d7308 */ /* 0x000fea0000000800 */
[C---:B------:R-:W-:Y:S03]  /*4610*/  HMMA.16816.F32 R56, R88.reuse, R58, RZ ;  /* 0x0000003a5838723c */ /* 0x040fe600000018ff */
[----:B------:R-:W-:Y:S03]  /*4620*/  MUFU.EX2 R120, R121 ;  /* 0x0000007900787308 */ /* 0x000fe60000000800 */
[C---:B------:R-:W-:Y:S05]  /*4630*/  HMMA.16816.F32 R80, R88.reuse, R82, RZ ;  /* 0x000000525850723c */ /* 0x040fea00000018ff */
[----:B------:R-:W-:Y:S01]  /*4640*/  MUFU.EX2 R183, R183 ;  /* 0x000000b700b77308 */ /* 0x000fe20000000800 */
        /* <DEDUP_REMOVED lines=10> */
[----:B------:R-:W-:Y:S01]  /*46f0*/  HMMA.16816.F32 R48, R4, R26, R48 ;  /* 0x0000001a0430723c */ /* 0x000fe20000001830 */
[--C-:B------:R-:W-:Y:S01]  /*4700*/  FFMA.FTZ R25, R154, UR6, -R127.reuse ;  /* 0x000000069a197c23 */ /* 0x100fe2000801087f */
[----:B------:R-:W-:-:S04]  /*4710*/  FFMA.FTZ R24, R152, UR6, -R127 ;  /* 0x0000000698187c23 */ /* 0x000fc8000801087f */
[C---:B------:R-:W-:Y:S01]  /*4720*/  HMMA.16816.F32 R52, R4.reuse, R20, R52 ;  /* 0x000000140434723c */ /* 0x040fe20000001834 */
[--C-:B------:R-:W-:Y:S01]  /*4730*/  FFMA.FTZ R26, R128, UR6, -R127.reuse ;  /* 0x00000006801a7c23 */ /* 0x100fe2000801087f */
[--C-:B------:R-:W-:Y:S01]  /*4740*/  FFMA.FTZ R27, R155, UR6, -R126.reuse ;  /* 0x000000069b1b7c23 */ /* 0x100fe2000801087e */
[----:B------:R-:W-:Y:S03]  /*4750*/  MUFU.EX2 R25, R25 ;  /* 0x0000001900197308 */ /* 0x000fe60000000800 */
[----:B-1----:R-:W-:Y:S01]  /*4760*/  HMMA.16816.F32 R76, R4, R12, R76 ;  /* 0x0000000c044c723c */ /* 0x002fe2000000184c */
[----:B------:R-:W-:Y:S01]  /*4770*/  FFMA.FTZ R21, R130, UR6, -R127 ;  /* 0x0000000682157c23 */ /* 0x000fe2000801087f */
[----:B------:R-:W-:-:S03]  /*4780*/  FFMA.FTZ R20, R129, UR6, -R126 ;  /* 0x0000000681147c23 */ /* 0x000fc6000801087e */
[----:B------:R-:W1:Y:S01]  /*4790*/  MUFU.EX2 R26, R26 ;  /* 0x0000001a001a7308 */ /* 0x000e620000000800 */
[C---:B------:R-:W-:Y:S01]  /*47a0*/  HMMA.16816.F32 R80, R4.reuse, R14, R80 ;  /* 0x0000000e0450723c */ /* 0x040fe20000001850 */
[----:B------:R-:W3:Y:S05]  /*47b0*/  LDSM.16.MT88.4 R12, [R144+0x9000] ;  /* 0x00900000900c783b */ /* 0x000eea0000004200 */
[C---:B--2---:R-:W-:Y:S01]  /*47c0*/  HMMA.16816.F32 R84, R4.reuse, R8, R84 ;  /* 0x000000080454723c */ /* 0x044fe20000001854 */
[----:B------:R-:W-:Y:S05]  /*47d0*/  MUFU.EX2 R24, R24 ;  /* 0x0000001800187308 */ /* 0x000fea0000000800 */
[C---:B------:R-:W-:Y:S01]  /*47e0*/  HMMA.16816.F32 R88, R4.reuse, R10, R88 ;  /* 0x0000000a0458723c */ /* 0x040fe20000001858 */
[----:B------:R-:W2:Y:S02]  /*47f0*/  LDSM.16.MT88.4 R8, [R142+0x9000] ;  /* 0x009000008e08783b */ /* 0x000ea40000004200 */
[----:B------:R-:W4:Y:S03]  /*4800*/  MUFU.EX2 R21, R21 ;  /* 0x0000001500157308 */ /* 0x000f260000000800 */
[----:B------:R-:W-:Y:S05]  /*4810*/  HMMA.16816.F32 R56, R4, R22, R56 ;  /* 0x000000160438723c */ /* 0x000fea0000001838 */
[----:B------:R-:W-:Y:S02]  /*4820*/  MUFU.EX2 R27, R27 ;  /* 0x0000001b001b7308 */ /* 0x000fe40000000800 */
[--C-:B------:R-:W-:Y:S01]  /*4830*/  FFMA.FTZ R22, R153, UR6, -R126.reuse ;  /* 0x0000000699167c23 */ /* 0x100fe2000801087e */
[----:B------:R-:W-:Y:S01]  /*4840*/  FFMA.FTZ R23, R131, UR6, -R126 ;  /* 0x0000000683177c23 */ /* 0x000fe2000801087e */
[----:B-1----:R-:W-:Y:S01]  /*4850*/  F2FP.F16.F32.PACK_AB R4, R25, R26 ;  /* 0x0000001a1904723e */ /* 0x002fe200000000ff */
[----:B------:R-:W-:-:S03]  /*4860*/  FADD.FTZ R26, R26, R31 ;  /* 0x0000001f1a1a7221 */ /* 0x000fc60000010000 */
[----:B------:R-:W1:Y:S01]  /*4870*/  MUFU.EX2 R22, R22 ;  /* 0x0000001600167308 */ /* 0x000e620000000800 */
[----:B----4-:R-:W-:Y:S01]  /*4880*/  F2FP.F16.F32.PACK_AB R6, R21, R24 ;  /* 0x000000181506723e */ /* 0x010fe200000000ff */
[----:B------:R-:W-:-:S04]  /*4890*/  FADD.FTZ R25, R25, R26 ;  /* 0x0000001a19197221 */ /* 0x000fc80000010000 */
[----:B------:R-:W-:Y:S02]  /*48a0*/  FADD.FTZ R24, R24, R25 ;  /* 0x0000001918187221 */ /* 0x000fe40000010000 */
[----:B------:R-:W-:Y:S02]  /*48b0*/  MUFU.EX2 R23, R23 ;  /* 0x0000001700177308 */ /* 0x000fe40000000800 */
[----:B------:R-:W-:-:S06]  /*48c0*/  FADD.FTZ R21, R21, R24 ;  /* 0x0000001815157221 */ /* 0x000fcc0000010000 */
[----:B------:R-:W4:Y:S01]  /*48d0*/  MUFU.EX2 R20, R20 ;  /* 0x0000001400147308 */ /* 0x000f220000000800 */
[----:B-1----:R-:W-:Y:S01]  /*48e0*/  F2FP.F16.F32.PACK_AB R5, R22, R27 ;  /* 0x0000001b1605723e */ /* 0x002fe200000000ff */
[----:B------:R-:W-:-:S04]  /*48f0*/  FADD.FTZ R27, R27, R32 ;  /* 0x000000201b1b7221 */ /* 0x000fc80000010000 */
[----:B------:R-:W-:Y:S01]  /*4900*/  FADD.FTZ R22, R22, R27 ;  /* 0x0000001b16167221 */ /* 0x000fe20000010000 */
[----:B----4-:R-:W-:-:S03]  /*4910*/  F2FP.F16.F32.PACK_AB R7, R20, R23 ;  /* 0x000000171407723e */ /* 0x010fc600000000ff */
[----:B------:R-:W-:-:S04]  /*4920*/  FADD.FTZ R23, R23, R22 ;  /* 0x0000001617177221 */ /* 0x000fc80000010000 */
[----:B------:R-:W-:Y:S01]  /*4930*/  FADD.FTZ R23, R20, R23 ;  /* 0x0000001714177221 */ /* 0x000fe20000010000 */
[C---:B---3--:R-:W-:Y:S06]  /*4940*/  HMMA.16816.F32 R96, R4.reuse, R12, R96 ;  /* 0x0000000c0460723c */ /* 0x048fec0000001860 */
[C---:B------:R-:W-:Y:S01]  /*4950*/  HMMA.16816.F32 R92, R4.reuse, R14, R92 ;  /* 0x0000000e045c723c */ /* 0x040fe2000000185c */
[----:B------:R-:W1:Y:S05]  /*4960*/  LDSM.16.MT88.4 R12, [R141+0x9000] ;  /* 0x009000008d0c783b */ /* 0x000e6a0000004200 */
[C---:B--2---:R-:W-:Y:S06]  /*4970*/  HMMA.16816.F32 R36, R4.reuse, R8, R36 ;  /* 0x000000080424723c */ /* 0x044fec0000001824 */
[C---:B------:R-:W-:Y:S01]  /*4980*/  HMMA.16816.F32 R40, R4.reuse, R10, R40 ;  /* 0x0000000a0428723c */ /* 0x040fe20000001828 */
[----:B------:R-:W2:Y:S05]  /*4990*/  LDSM.16.MT88.4 R8, [R140+0x9000] ;  /* 0x009000008c08783b */ /* 0x000eaa0000004200 */
[C---:B-1----:R-:W-:Y:S06]  /*49a0*/  HMMA.16816.F32 R44, R4.reuse, R12, R44 ;  /* 0x0000000c042c723c */ /* 0x042fec000000182c */
        /* <DEDUP_REMOVED lines=15> */
[----:B------:R-:W-:Y:S01]  /*4aa0*/  HMMA.16816.F32 R88, R4, R10, R88 ;  /* 0x0000000a0458723c */ /* 0x000fe20000001858 */
[----:B------:R-:W2:Y:S06]  /*4ab0*/  LDSM.16.MT88.4 R8, [R142+0x9800] ;  /* 0x009800008e08783b */ /* 0x000eac0000004200 */
        /* <DEDUP_REMOVED lines=10> */
[----:B------:R-:W-:Y:S01]  /*4b60*/  HMMA.16816.F32 R44, R4, R16, R44 ;  /* 0x00000010042c723c */ /* 0x000fe2000000182c */
[----:B------:R-:W-:Y:S01]  /*4b70*/  FADD.FTZ R182, R182, R123 ;  /* 0x0000007bb6b67221 */ /* 0x000fe20000010000 */
[----:B------:R-:W-:-:S04]  /*4b80*/  FADD.FTZ R183, R183, R120 ;  /* 0x00000078b7b77221 */ /* 0x000fc80000010000 */
        /* <DEDUP_REMOVED lines=9> */
[C---:B------:R-:W-:Y:S06]  /*4c20*/  HMMA.16816.F32 R72, R4.reuse, R18, R72 ;  /* 0x000000120448723c */ /* 0x040fec0000001848 */
[C---:B-1----:R-:W-:Y:S06]  /*4c30*/  HMMA.16816.F32 R52, R4.reuse, R12, R52 ;  /* 0x0000000c0434723c */ /* 0x042fec0000001834 */
[C---:B------:R-:W-:Y:S01]  /*4c40*/  HMMA.16816.F32 R56, R4.reuse, R14, R56 ;  /* 0x0000000e0438723c */ /* 0x040fe20000001838 */
[----:B------:R-:W1:Y:S05]  /*4c50*/  LDSM.16.MT88.4 R12, [R141+0xb800] ;  /* 0x00b800008d0c783b */ /* 0x000e6a0000004200 */
[C---:B--2---:R-:W-:Y:S06]  /*4c60*/  HMMA.16816.F32 R60, R4.reuse, R8, R60 ;  /* 0x00000008043c723c */ /* 0x044fec000000183c */
[C---:B------:R-:W-:Y:S01]  /*4c70*/  HMMA.16816.F32 R64, R4.reuse, R10, R64 ;  /* 0x0000000a0440723c */ /* 0x040fe20000001840 */
[----:B------:R-:W2:Y:S05]  /*4c80*/  LDSM.16.MT88.4 R8, [R140+0xb800] ;  /* 0x00b800008c08783b */ /* 0x000eaa0000004200 */
[C---:B-1----:R-:W-:Y:S06]  /*4c90*/  HMMA.16816.F32 R76, R4.reuse, R12, R76 ;  /* 0x0000000c044c723c */ /* 0x042fec000000184c */
[C---:B------:R-:W-:Y:S06]  /*4ca0*/  HMMA.16816.F32 R80, R4.reuse, R14, R80 ;  /* 0x0000000e0450723c */ /* 0x040fec0000001850 */
[C---:B--2---:R-:W-:Y:S06]  /*4cb0*/  HMMA.16816.F32 R84, R4.reuse, R8, R84 ;  /* 0x000000080454723c */ /* 0x044fec0000001854 */
        /* <DEDUP_REMOVED lines=10> */
[----:B------:R-:W-:-:S04]  /*4d60*/  DEPBAR.LE SB0, 0x0 ;  /* 0x000080000000791a */ /* 0x000fc80000000000 */
[-C--:B------:R-:W-:Y:S01]  /*4d70*/  IMAD R16, R16, R162.reuse, R9 ;  /* 0x000000a210107224 */ /* 0x080fe200078e0209 */
[----:B------:R-:W-:Y:S01]  /*4d80*/  BAR.SYNC.DEFER_BLOCKING 0x0 ;  /* 0x0000000000007b1d */ /* 0x000fe20000010000 */
[----:B------:R-:W-:Y:S02]  /*4d90*/  IMAD.MOV.U32 R9, RZ, RZ, R117 ;  /* 0x000000ffff097224 */ /* 0x000fe400078e0075 */
[----:B------:R-:W-:-:S05]  /*4da0*/  IMAD.WIDE.U32 R8, R119, R162, R8 ;  /* 0x000000a277087225 */ /* 0x000fca00078e0008 */
[----:B------:R-:W1:Y:S01]  /*4db0*/  @!P1 LDC.64 R6, c[0x0][0x220] ;  /* 0x00008800ff069b82 */ /* 0x000e620000000a00 */
[----:B------:R-:W-:-:S07]  /*4dc0*/  IMAD.IADD R16, R9, 0x1, R16 ;  /* 0x0000000109107824 */ /* 0x000fce00078e0210 */
[----:B------:R-:W2:Y:S08]  /*4dd0*/  @!P0 LDC.64 R4, c[0x0][0x220] ;  /* 0x00008800ff048b82 */ /* 0x000eb00000000a00 */
[----:B------:R-:W3:Y:S01]  /*4de0*/  @!P1 LDC.64 R14, c[0x0][0x220] ;  /* 0x00008800ff0e9b82 */ /* 0x000ee20000000a00 */
[----:B------:R-:W-:Y:S07]  /*4df0*/  @P1 STS.128 [R164+0x8000], RZ ;  /* 0x008000ffa4001388 */ /* 0x000fee0000000c00 */
[----:B------:R-:W4:Y:S01]  /*4e00*/  @!P0 LDC.64 R12, c[0x0][0x220] ;  /* 0x00008800ff0c8b82 */ /* 0x000f220000000a00 */
[----:B-1----:R-:W-:-:S04]  /*4e10*/  @!P1 LEA R20, P3, R8, R6, 0x1 ;  /* 0x0000000608149211 */ /* 0x002fc800078608ff */
[--C-:B------:R-:W-:Y:S02]  /*4e20*/  @!P1 LEA.HI.X R21, R8, R7, R16.reuse, 0x1, P3 ;  /* 0x0000000708159211 */ /* 0x100fe400018f0c10 */
[----:B------:R-:W-:Y:S01]  /*4e30*/  IADD3 R17, P3, R172, R8, RZ ;  /* 0x00000008ac117210 */ /* 0x000fe20007f7e0ff */
[----:B------:R-:W1:Y:S01]  /*4e40*/  @!P1 LDC.64 R10, c[0x0][0x220] ;  /* 0x00008800ff0a9b82 */ /* 0x000e620000000a00 */
[C---:B--2---:R-:W-:Y:S01]  /*4e50*/  @!P0 LEA R18, P2, R8.reuse, R4, 0x1 ;  /* 0x0000000408128211 */ /* 0x044fe200078408ff */
[----:B------:R-:W-:Y:S01]  /*4e60*/  @!PT LDS RZ, [RZ] ;  /* 0x00000000fffff984 */ /* 0x000fe20000000800 */
[----:B------:R-:W-:Y:S01]  /*4e70*/  @!PT LDS RZ, [RZ] ;  /* 0x00000000fffff984 */ /* 0x000fe20000000800 */
[----:B------:R-:W-:Y:S01]  /*4e80*/  @!PT LDS RZ, [RZ] ;  /* 0x00000000fffff984 */ /* 0x000fe20000000800 */
[----:B------:R-:W-:Y:S03]  /*4e90*/  @!P1 LDGSTS.E.BYPASS.LTC128B.128 [R164+0x8000], desc[UR8][R20.64] ;  /* 0x0800000014a49fae */ /* 0x000fe6000b901d48 */
[--C-:B------:R-:W-:Y:S01]  /*4ea0*/  @!P0 LEA.HI.X R19, R8, R5, R16.reuse, 0x1, P2 ;  /* 0x0000000508138211 */ /* 0x100fe200010f0c10 */
[----:B------:R-:W-:Y:S01]  /*4eb0*/  IMAD.X R16, R167, 0x1, R16, P3 ;  /* 0x00000001a7107824 */ /* 0x000fe200018e0610 */
[----:B------:R-:W-:Y:S01]  /*4ec0*/  @P0 STS.128 [R164+0xa000], RZ ;  /* 0x00a000ffa4000388 */ /* 0x000fe20000000c00 */
[----:B------:R-:W2:Y:S01]  /*4ed0*/  @!P0 LDC.64 R8, c[0x0][0x220] ;  /* 0x00008800ff088b82 */ /* 0x000ea20000000a00 */
[----:B---3--:R-:W-:-:S02]  /*4ee0*/  @!P1 LEA R22, P2, R17, R14, 0x1 ;  /* 0x0000000e11169211 */ /* 0x008fc400078408ff */
[----:B------:R-:W-:Y:S01]  /*4ef0*/  @!PT LDS RZ, [RZ] ;  /* 0x00000000fffff984 */ /* 0x000fe20000000800 */
[----:B------:R-:W-:Y:S01]  /*4f00*/  @!PT LDS RZ, [RZ] ;  /* 0x00000000fffff984 */ /* 0x000fe20000000800 */
[----:B------:R-:W-:Y:S01]  /*4f10*/  @!PT LDS RZ, [RZ] ;  /* 0x00000000fffff984 */ /* 0x000fe20000000800 */
[----:B------:R3:W-:Y:S02]  /*4f20*/  @!P0 LDGSTS.E.BYPASS.LTC128B.128 [R164+0xa000], desc[UR8][R18.64+0x80] ;  /* 0x0a00008012a48fae */ /* 0x0007e4000b901d48 */
[C-C-:B------:R-:W-:Y:S02]  /*4f30*/  @!P1 LEA.HI.X R23, R17.reuse, R15, R16.reuse, 0x1, P2 ;  /* 0x0000000f11179211 */ /* 0x140fe400010f0c10 */
[C---:B------:R-:W-:Y:S01]  /*4f40*/  IADD3 R15, P4, R172.reuse, R17, RZ ;  /* 0x00000011ac0f7210 */ /* 0x040fe20007f9e0ff */
[----:B------:R-:W3:Y:S01]  /*4f50*/  @!P0 LDC.64 R4, c[0x0][0x220] ;  /* 0x00008800ff048b82 */ /* 0x000ee20000000a00 */
[----:B----4-:R-:W-:Y:S01]  /*4f60*/  @!P0 LEA R24, P2, R17, R12, 0x1 ;  /* 0x0000000c11188211 */ /* 0x010fe200078408ff */
[----:B------:R-:W-:Y:S02]  /*4f70*/  @P1 STS.128 [R164+0x8800], RZ ;  /* 0x008800ffa4001388 */ /* 0x000fe40000000c00 */
[--C-:B------:R-:W-:Y:S01]  /*4f80*/  IMAD.X R12, R167, 0x1, R16.reuse, P4 ;  /* 0x00000001a70c7824 */ /* 0x100fe200020e0610 */
[----:B------:R-:W-:Y:S01]  /*4f90*/  @!P0 LEA.HI.X R25, R17, R13, R16, 0x1, P2 ;  /* 0x0000000d11198211 */ /* 0x000fe200010f0c10 */
[----:B------:R-:W-:Y:S01]  /*4fa0*/  @!PT LDS RZ, [RZ] ;  /* 0x00000000fffff984 */ /* 0x000fe20000000800 */
[----:B------:R-:W-:Y:S01]  /*4fb0*/  @!PT LDS RZ, [RZ] ;  /* 0x00000000fffff984 */ /* 0x000fe20000000800 */
[----:B------:R-:W-:Y:S01]  /*4fc0*/  @!PT LDS RZ, [RZ] ;  /* 0x00000000fffff984 */ /* 0x000fe20000000800 */
[----:B------:R4:W-:Y:S02]  /*4fd0*/  @!P1 LDGSTS.E.BYPASS.LTC128B.128 [R164+0x8800], desc[UR8][R22.64] ;  /* 0x0880000016a49fae */ /* 0x0009e4000b901d48 */
[----:B------:R-:W5:Y:S01]  /*4fe0*/  @!P1 LDC.64 R6, c[0x0][0x220] ;  /* 0x00008800ff069b82 */ /* 0x000f620000000a00 */
[----:B-1----:R-:W-:Y:S01]  /*4ff0*/  @!P1 LEA R26, P3, R15, R10, 0x1 ;  /* 0x0000000a0f1a9211 */ /* 0x002fe200078608ff */
[----:B------:R-:W-:Y:S01]  /*5000*/  @P0 STS.128 [R164+0xa800], RZ ;  /* 0x00a800ffa4000388 */ /* 0x000fe20000000c00 */
[----:B------:R-:W-:-:S02]  /*5010*/  IADD3 R10, P5, R172, R15, RZ ;  /* 0x0000000fac0a7210 */ /* 0x000fc40007fbe0ff */
[C---:B------:R-:W-:Y:S01]  /*5020*/  @!P1 LEA.HI.X R27, R15.reuse, R11, R12, 0x1, P3 ;  /* 0x0000000b0f1b9211 */ /* 0x040fe200018f0c0c */
        /* <DEDUP_REMOVED lines=11> */
[C---:B---3--:R-:W-:Y:S01]  /*50e0*/  @!P0 LEA R18, P2, R10.reuse, R4, 0x1 ;  /* 0x000000040a128211 */ /* 0x048fe200078408ff */
[----:B------:R-:W-:Y:S02]  /*50f0*/  IMAD.X R4, R167, 0x1, R12, P5 ;  /* 0x00000001a7047824 */ /* 0x000fe400028e060c */
[----:B------:R-:W-:Y:S03]  /*5100*/  @P0 STS.128 [R164+0xb000], RZ ;  /* 0x00b000ffa4000388 */ /* 0x000fe60000000c00 */
[C---:B------:R-:W-:Y:S01]  /*5110*/  @!P0 LEA.HI.X R19, R10.reuse, R5, R4, 0x1, P2 ;  /* 0x000000050a138211 */ /* 0x040fe200010f0c04 */
[----:B------:R-:W-:Y:S01]  /*5120*/  @!PT LDS RZ, [RZ] ;  /* 0x00000000fffff984 */ /* 0x000fe20000000800 */
[----:B------:R-:W-:Y:S01]  /*5130*/  @!PT LDS RZ, [RZ] ;  /* 0x00000000fffff984 */ /* 0x000fe20000000800 */
[----:B------:R-:W-:Y:S01]  /*5140*/  @!PT LDS RZ, [RZ] ;  /* 0x00000000fffff984 */ /* 0x000fe20000000800 */
[----:B------:R-:W-:Y:S01]  /*5150*/  @!P0 LDGSTS.E.BYPASS.LTC128B.128 [R164+0xb000], desc[UR8][R8.64+0x80] ;  /* 0x0b00008008a48fae */ /* 0x000fe2000b901d48 */
[----:B-----5:R-:W-:-:S03]  /*5160*/  @!P1 LEA R16, P4, R10, R6, 0x1 ;  /* 0x000000060a109211 */ /* 0x020fc600078808ff */
[----:B------:R-:W-:Y:S01]  /*5170*/  @P1 STS.128 [R164+0x9800], RZ ;  /* 0x009800ffa4001388 */ /* 0x000fe20000000c00 */
[----:B------:R-:W-:-:S05]  /*5180*/  @!P1 LEA.HI.X R17, R10, R7, R4, 0x1, P4 ;  /* 0x000000070a119211 */ /* 0x000fca00020f0c04 */
        /* <DEDUP_REMOVED lines=10> */
[----:B----4-:R-:W1:Y:S04]  /*5230*/  LDSM.16.M88.4 R20, [R149+0x4800] ;  /* 0x004800009514783b */ /* 0x010e680000000200 */
        /* <DEDUP_REMOVED lines=20> */
[C---:B------:R-:W-:Y:S06]  /*5380*/  HMMA.16816.F32 R28, R100.reuse, R122, R28 ;  /* 0x0000007a641c723c */ /* 0x040fec000000181c */
[C---:B-1----:R-:W-:Y:S06]  /*5390*/  HMMA.16816.F32 R16, R100.reuse, R108, R16 ;  /* 0x0000006c6410723c */ /* 0x042fec0000001810 */
        /* <DEDUP_REMOVED lines=8> */
[----:B------:R-:W1:Y:S05]  /*5420*/  LDSM.16.M88.4 R108, [R143+0x5000] ;  /* 0x005000008f6c783b */ /* 0x000e6a0000000200 */
[C---:B--2---:R-:W-:Y:S06]  /*5430*/  HMMA.16816.F32 R24, R100.reuse, R104, R24 ;  /* 0x000000686418723c */ /* 0x044fec0000001818 */
[C---:B------:R-:W-:Y:S01]  /*5440*/  HMMA.16816.F32 R20, R100.reuse, R106, R20 ;  /* 0x0000006a6414723c */ /* 0x040fe20000001814 */
[----:B------:R-:W2:Y:S05]  /*5450*/  LDSM.16.M88.4 R104, [R143+0x5800] ;  /* 0x005800008f68783b */ /* 0x000eaa0000000200 */
[C---:B-1----:R-:W-:Y:S06]  /*5460*/  HMMA.16816.F32 R16, R100.reuse, R108, R16 ;  /* 0x0000006c6410723c */ /* 0x042fec0000001810 */
[C---:B------:R-:W-:Y:S01]  /*5470*/  HMMA.16816.F32 R12, R100.reuse, R110, R12 ;  /* 0x0000006e640c723c */ /* 0x040fe2000000180c */
[----:B------:R-:W-:Y:S05]  /*5480*/  LDSM.16.M88.4 R108, [R136] ;  /* 0x00000000886c783b */ /* 0x000fea0000000200 */
        /* <DEDUP_REMOVED lines=28> */
[----:B------:R-:W1:Y:S04]  /*5650*/  LDSM.16.M88.4 R100, [R148+0x2000] ;  /* 0x002000009464783b */ /* 0x000e680000000200 */
[----:B------:R-:W2:Y:S01]  /*5660*/  LDSM.16.M88.4 R104, [R134] ;  /* 0x000000008668783b */ /* 0x000ea20000000200 */
[C---:B-1----:R-:W-:Y:S06]  /*5670*/  HMMA.16816.F32 R32, R100.reuse, R108, R32 ;  /* 0x0000006c6420723c */ /* 0x042fec0000001820 */
[C---:B------:R-:W-:Y:S01]  /*5680*/  HMMA.16816.F32 R28, R100.reuse, R110, R28 ;  /* 0x0000006e641c723c */ /* 0x040fe2000000181c */
[----:B------:R-:W1:Y:S05]  /*5690*/  LDSM.16.M88.4 R108, [R133] ;  /* 0x00000000856c783b */ /* 0x000e6a0000000200 */
[C---:B--2---:R-:W-:Y:S06]  /*56a0*/  HMMA.16816.F32 R24, R100.reuse, R104, R24 ;  /* 0x000000686418723c */ /* 0x044fec0000001818 */
[C---:B------:R-:W-:Y:S01]  /*56b0*/  HMMA.16816.F32 R20, R100.reuse, R106, R20 ;  /* 0x0000006a6414723c */ /* 0x040fe20000001814 */
[----:B------:R-:W2:Y:S05]  /*56c0*/  LDSM.16.M88.4 R104, [R132] ;  /* 0x000000008468783b */ /* 0x000eaa0000000200 */
        /* <DEDUP_REMOVED lines=24> */
[----:B------:R-:W-:Y:S01]  /*5850*/  HMMA.16816.F32 R20, R108, R102, R20 ;  /* 0x000000666c14723c */ /* 0x000fe20000001814 */
[----:B------:R-:W2:Y:S01]  /*5860*/  LDSM.16.M88.4 R100, [R136+0x3800] ;  /* 0x003800008864783b */ /* 0x000ea20000000200 */
[----:B------:R-:W-:-:S04]  /*5870*/  DEPBAR.LE SB0, 0x0 ;  /* 0x000080000000791a */ /* 0x000fc80000000000 */
[C---:B-1----:R-:W-:Y:S06]  /*5880*/  HMMA.16816.F32 R16, R108.reuse, R104, R16 ;  /* 0x000000686c10723c */ /* 0x042fec0000001810 */
[----:B------:R-:W-:Y:S01]  /*5890*/  HMMA.16816.F32 R12, R108, R106, R12 ;  /* 0x0000006a6c0c723c */ /* 0x000fe2000000180c */
[----:B------:R-:W-:-:S05]  /*58a0*/  IMAD R104, R119, 0x40, R176 ;  /* 0x0000004077687824 */ /* 0x000fca00078e02b0 */
[C---:B--2---:R-:W-:Y:S01]  /*58b0*/  HMMA.16816.F32 R8, R108.reuse, R100, R8 ;  /* 0x000000646c08723c */ /* 0x044fe20000001808 */
[----:B------:R-:W-:Y:S01]  /*58c0*/  VIADD R106, R104, 0x9 ;  /* 0x00000009686a7836 */ /* 0x000fe20000000000 */
[----:B------:R-:W-:Y:S04]  /*58d0*/  BAR.SYNC.DEFER_BLOCKING 0x0 ;  /* 0x0000000000007b1d */ /* 0x000fe80000010000 */
[----:B------:R-:W-:Y:S01]  /*58e0*/  ISETP.GE.AND P2, PT, R106, R125, PT ;  /* 0x0000007d6a00720c */ /* 0x000fe20003f46270 */
[----:B------:R-:W-:Y:S01]  /*58f0*/  VIADD R101, R104, 0x1 ;  /* 0x0000000168657836 */ /* 0x000fe20000000000 */
[----:B------:R-:W-:Y:S04]  /*5900*/  HMMA.16816.F32 R4, R108, R102, R4 ;  /* 0x000000666c04723c */ /* 0x000fe80000001804 */
[----:B------:R-:W-:-:S02]  /*5910*/  I2FP.F32.S32 R100, R101 ;  /* 0x0000006500647245 */ /* 0x000fc40000201400 */
[C---:B------:R-:W-:Y:S02]  /*5920*/  ISETP.GE.AND P4, PT, R101.reuse, R125, PT ;  /* 0x0000007d6500720c */ /* 0x040fe40003f86270 */
[----:B------:R-:W-:Y:S01]  /*5930*/  ISETP.GE.AND P6, PT, R101, R124, PT ;  /* 0x0000007c6500720c */ /* 0x000fe20003fc6270 */
[----:B------:R-:W-:Y:S02]  /*5940*/  VIADD R101, R104, 0x8 ;  /* 0x0000000868657836 */ /* 0x000fe40000000000 */
[CC--:B------:R-:W-:Y:S01]  /*5950*/  FFMA.FTZ R33, R100.reuse, R0.reuse, R33 ;  /* 0x0000000064217223 */ /* 0x0c0fe20000010021 */
[----:B------:R-:W-:Y:S02]  /*5960*/  FFMA.FTZ R100, R100, R0, R35 ;  /* 0x0000000064647223 */ /* 0x000fe40000010023 */
[----:B------:R-:W-:Y:S02]  /*5970*/  I2FP.F32.S32 R35, R101 ;  /* 0x0000006500237245 */ /* 0x000fe40000201400 */
[----:B------:R-:W-:-:S02]  /*5980*/  FSEL R33, R33, -INF , !P4 ;  /* 0xff80000021217808 */ /* 0x000fc40006000000 */
[----:B------:R-:W-:Y:S01]  /*5990*/  ISETP.GE.AND P4, PT, R106, R124, PT ;  /* 0x0000007c6a00720c */ /* 0x000fe20003f86270 */
[C---:B------:R-:W-:Y:S01]  /*59a0*/  FFMA.FTZ R102, R35.reuse, R0, R28 ;  /* 0x0000000023667223 */ /* 0x040fe2000001001c */
[----:B------:R-:W-:Y:S01]  /*59b0*/  I2FP.F32.S32 R106, R106 ;  /* 0x0000006a006a7245 */ /* 0x000fe20000201400 */
[----:B------:R-:W-:Y:S01]  /*59c0*/  FFMA.FTZ R28, R35, R0, R30 ;  /* 0x00000000231c7223 */ /* 0x000fe2000001001e */
[CC--:B------:R-:W-:Y:S02]  /*59d0*/  ISETP.GE.AND P3, PT, R101.reuse, R125.reuse, PT ;  /* 0x0000007d6500720c */ /* 0x0c0fe40003f66270 */
[----:B------:R-:W-:Y:S01]  /*59e0*/  ISETP.GE.AND P5, PT, R101, R124, PT ;  /* 0x0000007c6500720c */ /* 0x000fe20003fa6270 */
[-C--:B------:R-:W-:Y:S01]  /*59f0*/  FFMA.FTZ R35, R106, R0.reuse, R31 ;  /* 0x000000006a237223 */ /* 0x080fe2000001001f */
[----:B------:R-:W-:Y:S02]  /*5a00*/  VIADD R101, R104, 0x10 ;  /* 0x0000001068657836 */ /* 0x000fe40000000000 */
[----:B------:R-:W-:Y:S01]  /*5a10*/  FFMA.FTZ R29, R106, R0, R29 ;  /* 0x000000006a1d7223 */ /* 0x000fe2000001001d */
[----:B------:R-:W-:Y:S01]  /*5a20*/  FSEL R31, R102, -INF , !P3 ;  /* 0xff800000661f7808 */ /* 0x000fe20005800000 */
[----:B------:R-:W-:Y:S01]  /*5a30*/  VIADD R102, R104, 0x11 ;  /* 0x0000001168667836 */ /* 0x000fe20000000000 */
[----:B------:R-:W-:Y:S01]  /*5a40*/  FSEL R30, R100, -INF , !P6 ;  /* 0xff800000641e7808 */ /* 0x000fe20007000000 */
[----:B------:R-:W-:Y:S01]  /*5a50*/  VIADD R100, R104, 0x18 ;  /* 0x0000001868647836 */ /* 0x000fe20000000000 */
[----:B------:R-:W-:-:S02]  /*5a60*/  ISETP.GE.AND P6, PT, R101, R125, PT ;  /* 0x0000007d6500720c */ /* 0x000fc40003fc6270 */
[-C--:B------:R-:W-:Y:S02]  /*5a70*/  ISETP.GE.AND P3, PT, R101, R124.reuse, PT ;  /* 0x0000007c6500720c */ /* 0x080fe40003f66270 */
[----:B------:R-:W-:Y:S02]  /*5a80*/  FSEL R28, R28, -INF , !P5 ;  /* 0xff8000001c1c7808 */ /* 0x000fe40006800000 */
[----:B------:R-:W-:Y:S02]  /*5a90*/  FSEL R29, R29, -INF , !P2 ;  /* 0xff8000001d1d7808 */ /* 0x000fe40005000000 */
[----:B------:R-:W-:Y:S02]  /*5aa0*/  I2FP.F32.S32 R101, R101 ;  /* 0x0000006500657245 */ /* 0x000fe40000201400 */
[CC--:B------:R-:W-:Y:S02]  /*5ab0*/  ISETP.GE.AND P5, PT, R102.reuse, R125.reuse, PT ;  /* 0x0000007d6600720c */ /* 0x0c0fe40003fa6270 */
[----:B------:R-:W-:Y:S01]  /*5ac0*/  ISETP.GE.AND P2, PT, R102, R124, PT ;  /* 0x0000007c6600720c */ /* 0x000fe20003f46270 */
[C---:B------:R-:W-:Y:S01]  /*5ad0*/  FFMA.FTZ R131, R101.reuse, R0, R24 ;  /* 0x0000000065837223 */ /* 0x040fe20000010018 */
[----:B------:R-:W-:Y:S01]  /*5ae0*/  I2FP.F32.S32 R102, R102 ;  /* 0x0000006600667245 */ /* 0x000fe20000201400 */
[-C--:B------:R-:W-:Y:S01]  /*5af0*/  FFMA.FTZ R26, R101, R0.reuse, R26 ;  /* 0x00000000651a7223 */ /* 0x080fe2000001001a */
[----:B------:R-:W-:Y:S01]  /*5b00*/  FSEL R24, R35, -INF , !P4 ;  /* 0xff80000023187808 */ /* 0x000fe20006000000 */
[----:B------:R-:W-:Y:S01]  /*5b10*/  VIADD R35, R104, 0x19 ;  /* 0x0000001968237836 */ /* 0x000fe20000000000 */
[----:B------:R-:W-:Y:S01]  /*5b20*/  ISETP.GE.AND P4, PT, R100, R125, PT ;  /* 0x0000007d6400720c */ /* 0x000fe20003f86270 */
[C---:B------:R-:W-:Y:S01]  /*5b30*/  FFMA.FTZ R129, R102.reuse, R0, R25 ;  /* 0x0000000066817223 */ /* 0x040fe20000010019 */
[----:B------:R-:W-:Y:S01]  /*5b40*/  I2FP.F32.S32 R25, R100 ;  /* 0x0000006400197245 */ /* 0x000fe20000201400 */
[----:B------:R-:W-:Y:S01]  /*5b50*/  FFMA.FTZ R27, R102, R0, R27 ;  /* 0x00000000661b7223 */ /* 0x000fe2000001001b */
[----:B------:R-:W-:-:S02]  /*5b60*/  FSEL R152, R26, -INF , !P3 ;  /* 0xff8000001a987808 */ /* 0x000fc40005800000 */
[----:B------:R-:W-:Y:S01]  /*5b70*/  I2FP.F32.S32 R26, R35 ;  /* 0x00000023001a7245 */ /* 0x000fe20000201400 */
[CC--:B------:R-:W-:Y:S01]  /*5b80*/  FFMA.FTZ R20, R25.reuse, R0.reuse, R20 ;  /* 0x0000000019147223 */ /* 0x0c0fe20000010014 */
[-C--:B------:R-:W-:Y:S01]  /*5b90*/  FFMA.FTZ R22, R25, R0.reuse, R22 ;  /* 0x0000000019167223 */ /* 0x080fe20000010016 */
[----:B------:R-:W-:Y:S01]  /*5ba0*/  VIADD R25, R104, 0x20 ;  /* 0x0000002068197836 */ /* 0x000fe20000000000 */
[----:B------:R-:W-:Y:S01]  /*5bb0*/  FSEL R131, R131, -INF , !P6 ;  /* 0xff80000083837808 */ /* 0x000fe20007000000 */
[----:B------:R-:W-:Y:S01]  /*5bc0*/  FFMA.FTZ R153, R26, R0, R21 ;  /* 0x000000001a997223 */ /* 0x000fe20000010015 */
[----:B------:R-:W-:Y:S01]  /*5bd0*/  FSEL R177, R20, -INF , !P4 ;  /* 0xff80000014b17808 */ /* 0x000fe20006000000 */
[----:B------:R-:W-:Y:S01]  /*5be0*/  VIADD R20, R104, 0x21 ;  /* 0x0000002168147836 */ /* 0x000fe20000000000 */
[----:B------:R-:W-:Y:S01]  /*5bf0*/  ISETP.GE.AND P6, PT, R100, R124, PT ;  /* 0x0000007c6400720c */ /* 0x000fe20003fc6270 */
[----:B------:R-:W-:Y:S01]  /*5c00*/  FFMA.FTZ R23, R26, R0, R23 ;  /* 0x000000001a177223 */ /* 0x000fe20000010017 */
[----:B------:R-:W-:-:S02]  /*5c10*/  ISETP.GE.AND P3, PT, R35, R125, PT ;  /* 0x0000007d2300720c */ /* 0x000fc40003f66270 */
[----:B------:R-:W-:Y:S02]  /*5c20*/  I2FP.F32.S32 R21, R25 ;  /* 0x0000001900157245 */ /* 0x000fe40000201400 */
[----:B------:R-:W-:Y:S02]  /*5c30*/  FSEL R188, R22, -INF , !P6 ;  /* 0xff80000016bc7808 */ /* 0x000fe40007000000 */
[----:B------:R-:W-:Y:S01]  /*5c40*/  FSEL R153, R153, -INF , !P3 ;  /* 0xff80000099997808 */ /* 0x000fe20005800000 */
[-C--:B------:R-:W-:Y:S01]  /*5c50*/  FFMA.FTZ R16, R21, R0.reuse, R16 ;  /* 0x0000000015107223 */ /* 0x080fe20000010010 */
[----:B------:R-:W-:Y:S01]  /*5c60*/  FSEL R190, R27, -INF , !P2 ;  /* 0xff8000001bbe7808 */ /* 0x000fe20005000000 */
[----:B------:R-:W-:Y:S01]  /*5c70*/  FFMA.FTZ R18, R21, R0, R18 ;  /* 0x0000000015127223 */ /* 0x000fe20000010012 */
[C---:B------:R-:W-:Y:S02]  /*5c80*/  ISETP.GE.AND P6, PT, R20.reuse, R125, PT ;  /* 0x0000007d1400720c */ /* 0x040fe40003fc6270 */
[----:B------:R-:W-:-:S02]  /*5c90*/  ISETP.GE.AND P3, PT, R20, R124, PT ;  /* 0x0000007c1400720c */ /* 0x000fc40003f66270 */
[----:B------:R-:W-:Y:S01]  /*5ca0*/  I2FP.F32.S32 R22, R20 ;  /* 0x0000001400167245 */ /* 0x000fe20000201400 */
[----:B------:R-:W-:Y:S01]  /*5cb0*/  VIADD R20, R104, 0x28 ;  /* 0x0000002868147836 */ /* 0x000fe20000000000 */
[----:B------:R-:W-:Y:S02]  /*5cc0*/  ISETP.GE.AND P2, PT, R25, R125, PT ;  /* 0x0000007d1900720c */ /* 0x000fe40003f46270 */
[----:B------:R-:W-:Y:S01]  /*5cd0*/  FSEL R129, R129, -INF , !P5 ;  /* 0xff80000081817808 */ /* 0x000fe20006800000 */
[----:B------:R-:W-:Y:S01]  /*5ce0*/  FFMA.FTZ R101, R22, R0, R17 ;  /* 0x0000000016657223 */ /* 0x000fe20000010011 */
[----:B------:R-:W-:Y:S01]  /*5cf0*/  FSEL R103, R16, -INF , !P2 ;  /* 0xff80000010677808 */ /* 0x000fe20005000000 */
[----:B------:R-:W-:Y:S01]  /*5d00*/  VIADD R16, R104, 0x29 ;  /* 0x0000002968107836 */ /* 0x000fe20000000000 */
[----:B------:R-:W-:Y:S01]  /*5d10*/  ISETP.GE.AND P4, PT, R25, R124, PT ;  /* 0x0000007c1900720c */ /* 0x000fe20003f86270 */
[----:B------:R-:W-:Y:S01]  /*5d20*/  FFMA.FTZ R19, R22, R0, R19 ;  /* 0x0000000016137223 */ /* 0x000fe20000010013 */
[----:B------:R-:W-:-:S02]  /*5d30*/  I2FP.F32.S32 R17, R20 ;  /* 0x0000001400117245 */ /* 0x000fc40000201400 */
[----:B------:R-:W-:Y:S02]  /*5d40*/  ISETP.GE.AND P5, PT, R35, R124, PT ;  /* 0x0000007c2300720c */ /* 0x000fe40003fa6270 */
[----:B------:R-:W-:Y:S01]  /*5d50*/  FSEL R102, R18, -INF , !P4 ;  /* 0xff80000012667808 */ /* 0x000fe20006000000 */
[-C--:B------:R-:W-:Y:S01]  /*5d60*/  FFMA.FTZ R12, R17, R0.reuse, R12 ;  /* 0x00000000110c7223 */ /* 0x080fe2000001000c */
[----:B------:R-:W-:Y:S01]  /*5d70*/  FSEL R186, R23, -INF , !P5 ;  /* 0xff80000017ba7808 */ /* 0x000fe20006800000 */
[----:B------:R-:W-:Y:S01]  /*5d80*/  FFMA.FTZ R14, R17, R0, R14 ;  /* 0x00000000110e7223 */ /* 0x000fe2000001000e */
[----:B------:R-:W-:Y:S02]  /*5d90*/  I2FP.F32.S32 R18, R16 ;  /* 0x0000001000127245 */ /* 0x000fe40000201400 */
[-C--:B------:R-:W-:Y:S02]  /*5da0*/  ISETP.GE.AND P5, PT, R20, R125.reuse, PT ;  /* 0x0000007d1400720c */ /* 0x080fe40003fa6270 */
[----:B------:R-:W-:Y:S01]  /*5db0*/  FSEL R101, R101, -INF , !P6 ;  /* 0xff80000065657808 */ /* 0x000fe20007000000 */
[----:B------:R-:W-:Y:S01]  /*5dc0*/  FFMA.FTZ R157, R18, R0, R13 ;  /* 0x00000000129d7223 */ /* 0x000fe2000001000d */
[----:B------:R-:W-:Y:S01]  /*5dd0*/  FSEL R159, R12, -INF , !P5 ;  /* 0xff8000000c9f7808 */ /* 0x000fe20006800000 */
[----:B------:R-:W-:Y:S01]  /*5de0*/  VIADD R12, R104, 0x31 ;  /* 0x00000031680c7836 */ /* 0x000fe20000000000 */
[----:B------:R-:W-:Y:S01]  /*5df0*/  ISETP.GE.AND P2, PT, R20, R124, PT ;  /* 0x0000007c1400720c */ /* 0x000fe20003f46270 */
[----:B------:R-:W-:Y:S01]  /*5e00*/  FFMA.FTZ R15, R18, R0, R15 ;  /* 0x00000000120f7223 */ /* 0x000fe2000001000f */
[----:B------:R-:W-:-:S02]  /*5e10*/  ISETP.GE.AND P4, PT, R16, R125, PT ;  /* 0x0000007d1000720c */ /* 0x000fc40003f86270 */
[-C--:B------:R-:W-:Y:S01]  /*5e20*/  ISETP.GE.AND P6, PT, R16, R124.reuse, PT ;  /* 0x0000007c1000720c */ /* 0x080fe20003fc6270 */
[----:B------:R-:W-:Y:S01]  /*5e30*/  VIADD R16, R104, 0x30 ;  /* 0x0000003068107836 */ /* 0x000fe20000000000 */
[----:B------:R-:W-:Y:S02]  /*5e40*/  FSEL R180, R14, -INF , !P2 ;  /* 0xff8000000eb47808 */ /* 0x000fe40005000000 */
[----:B------:R-:W-:Y:S02]  /*5e50*/  FSEL R157, R157, -INF , !P4 ;  /* 0xff8000009d9d7808 */ /* 0x000fe40006000000 */
[C---:B------:R-:W-:Y:S02]  /*5e60*/  ISETP.GE.AND P2, PT, R12.reuse, R125, PT ;  /* 0x0000007d0c00720c */ /* 0x040fe40003f46270 */
[----:B------:R-:W-:Y:S02]  /*5e70*/  ISETP.GE.AND P4, PT, R12, R124, PT ;  /* 0x0000007c0c00720c */ /* 0x000fe40003f86270 */
[----:B------:R-:W-:-:S02]  /*5e80*/  I2FP.F32.S32 R13, R16 ;  /* 0x00000010000d7245 */ /* 0x000fc40000201400 */
[----:B------:R-:W-:Y:S02]  /*5e90*/  I2FP.F32.S32 R12, R12 ;  /* 0x0000000c000c7245 */ /* 0x000fe40000201400 */
[----:B------:R-:W-:Y:S01]  /*5ea0*/  FSEL R184, R19, -INF , !P3 ;  /* 0xff80000013b87808 */ /* 0x000fe20005800000 */
[CC--:B------:R-:W-:Y:S01]  /*5eb0*/  FFMA.FTZ R106, R13.reuse, R0.reuse, R8 ;  /* 0x000000000d6a7223 */ /* 0x0c0fe20000010008 */
[-C--:B------:R-:W-:Y:S01]  /*5ec0*/  ISETP.GE.AND P3, PT, R16, R125.reuse, PT ;  /* 0x0000007d1000720c */ /* 0x080fe20003f66270 */
[-C--:B------:R-:W-:Y:S01]  /*5ed0*/  FFMA.FTZ R107, R12, R0.reuse, R9 ;  /* 0x000000000c6b7223 */ /* 0x080fe20000010009 */
[----:B------:R-:W-:Y:S02]  /*5ee0*/  VIADD R9, R104, 0x38 ;  /* 0x0000003868097836 */ /* 0x000fe40000000000 */
[-C--:B------:R-:W-:Y:S01]  /*5ef0*/  FFMA.FTZ R10, R13, R0.reuse, R10 ;  /* 0x000000000d0a7223 */ /* 0x080fe2000001000a */
[----:B------:R-:W-:Y:S01]  /*5f00*/  FSEL R106, R106, -INF , !P3 ;  /* 0xff8000006a6a7808 */ /* 0x000fe20005800000 */
[----:B------:R-:W-:Y:S01]  /*5f10*/  VIADD R8, R104, 0x39 ;  /* 0x0000003968087836 */ /* 0x000fe20000000000 */
[----:B------:R-:W-:Y:S01]  /*5f20*/  FSEL R107, R107, -INF , !P2 ;  /* 0xff8000006b6b7808 */ /* 0x000fe20005000000 */
[----:B------:R-:W-:Y:S01]  /*5f30*/  FFMA.FTZ R11, R12, R0, R11 ;  /* 0x000000000c0b7223 */ /* 0x000fe2000001000b */
[----:B------:R-:W-:-:S02]  /*5f40*/  ISETP.GE.AND P3, PT, R9, R125, PT ;  /* 0x0000007d0900720c */ /* 0x000fc40003f66270 */
[-C--:B------:R-:W-:Y:S02]  /*5f50*/  ISETP.GE.AND P2, PT, R9, R124.reuse, PT ;  /* 0x0000007c0900720c */ /* 0x080fe40003f46270 */
[----:B------:R-:W-:Y:S02]  /*5f60*/  I2FP.F32.S32 R9, R9 ;  /* 0x0000000900097245 */ /* 0x000fe40000201400 */
[----:B------:R-:W-:Y:S02]  /*5f70*/  ISETP.GE.AND P5, PT, R16, R124, PT ;  /* 0x0000007c1000720c */ /* 0x000fe40003fa6270 */
[----:B------:R-:W-:Y:S01]  /*5f80*/  FSEL R100, R15, -INF , !P6 ;  /* 0xff8000000f647808 */ /* 0x000fe20007000000 */
[CC--:B------:R-:W-:Y:S01]  /*5f90*/  FFMA.FTZ R6, R9.reuse, R0.reuse, R6 ;  /* 0x0000000009067223 */ /* 0x0c0fe20000010006 */
[----:B------:R-:W-:Y:S01]  /*5fa0*/  FFMA.FTZ R4, R9, R0, R4 ;  /* 0x0000000009047223 */ /* 0x000fe20000010004 */
[----:B------:R-:W-:Y:S02]  /*5fb0*/  FSEL R105, R10, -INF , !P5 ;  /* 0xff8000000a697808 */ /* 0x000fe40006800000 */
[----:B------:R-:W-:-:S02]  /*5fc0*/  ISETP.GE.AND P6, PT, R104, R125, PT ;  /* 0x0000007d6800720c */ /* 0x000fc40003fc6270 */
[----:B------:R-:W-:Y:S02]  /*5fd0*/  FSEL R128, R6, -INF , !P2 ;  /* 0xff80000006807808 */ /* 0x000fe40005000000 */
[----:B------:R-:W-:Y:S02]  /*5fe0*/  ISETP.GE.AND P2, PT, R118, 0x3, PT ;  /* 0x000000037600780c */ /* 0x000fe40003f46270 */
[----:B------:R-:W-:Y:S02]  /*5ff0*/  ISETP.GE.AND P5, PT, R8, R125, PT ;  /* 0x0000007d0800720c */ /* 0x000fe40003fa6270 */
[----:B------:R-:W-:Y:S02]  /*6000*/  FSEL R125, R4, -INF , !P3 ;  /* 0xff800000047d7808 */ /* 0x000fe40005800000 */
[----:B------:R-:W-:Y:S02]  /*6010*/  FSEL R120, R11, -INF , !P4 ;  /* 0xff8000000b787808 */ /* 0x000fe40006000000 */
[----:B------:R-:W-:-:S02]  /*6020*/  ISETP.GE.AND P3, PT, R8, R124, PT ;  /* 0x0000007c0800720c */ /* 0x000fc40003f66270 */
[----:B------:R-:W-:Y:S02]  /*6030*/  I2FP.F32.S32 R11, R104 ;  /* 0x00000068000b7245 */ /* 0x000fe40000201400 */
[----:B------:R-:W-:Y:S02]  /*6040*/  I2FP.F32.S32 R8, R8 ;  /* 0x0000000800087245 */ /* 0x000fe40000201400 */
[----:B------:R-:W-:Y:S01]  /*6050*/  ISETP.GE.AND P4, PT, R104, R124, PT ;  /* 0x0000007c6800720c */ /* 0x000fe20003f86270 */
[CC--:B------:R-:W-:Y:S01]  /*6060*/  FFMA.FTZ R32, R11.reuse, R0.reuse, R32 ;  /* 0x000000000b207223 */ /* 0x0c0fe20000010020 */
[-C--:B------:R-:W-:Y:S01]  /*6070*/  FFMA.FTZ R10, R11, R0.reuse, R34 ;  /* 0x000000000b0a7223 */ /* 0x080fe20000010022 */
[CC--:B------:R-:W-:Y:S01]  /*6080*/  FFMA.FTZ R5, R8.reuse, R0.reuse, R5 ;  /* 0x0000000008057223 */ /* 0x0c0fe20000010005 */
[----:B------:R-:W-:Y:S02]  /*6090*/  FFMA.FTZ R7, R8, R0, R7 ;  /* 0x0000000008077223 */ /* 0x000fe40000010007 */
[----:B------:R-:W-:-:S02]  /*60a0*/  FSEL R11, R32, -INF , !P6 ;  /* 0xff800000200b7808 */ /* 0x000fc40007000000 */
[----:B------:R-:W-:Y:S02]  /*60b0*/  FSEL R10, R10, -INF , !P4 ;  /* 0xff8000000a0a7808 */ /* 0x000fe40006000000 */
[----:B------:R-:W-:Y:S02]  /*60c0*/  FSEL R127, R5, -INF , !P5 ;  /* 0xff800000057f7808 */ /* 0x000fe40006800000 */
[----:B------:R-:W-:Y:S01]  /*60d0*/  FSEL R104, R7, -INF , !P3 ;  /* 0xff80000007687808 */ /* 0x000fe20005800000 */
[----:B------:R-:W-:Y:S06]  /*60e0*/  @!P2 BRA `(.L_x_853) ;  /* 0x000000040048a947 */ /* 0x000fec0003800000 */
[----:B------:R-:W-:Y:S01]  /*60f0*/  VIADD R6, R118, 0xfffffffd ;  /* 0xfffffffd76067836 */ /* 0x000fe20000000000 */
[----:B------:R-:W1:Y:S01]  /*6100*/  @!P1 LDC.64 R4, c[0x0][0x218] ;  /* 0x00008600ff049b82 */ /* 0x000e620000000a00 */
[----:B------:R2:W-:Y:S01]  /*6110*/  @P1 STS.128 [R164+0x4000], RZ ;  /* 0x004000ffa4001388 */ /* 0x0005e20000000c00 */
[----:B------:R-:W-:Y:S02]  /*6120*/  BSSY B0, `(.L_x_854) ;  /* 0x000004d000007945 */ /* 0x000fe40003800000 */
[----:B------:R-:W-:-:S04]  /*6130*/  SHF.R.S32.HI R7, RZ, 0x1f, R6 ;  /* 0x0000001fff077819 */ /* 0x000fc80000011406 */
[----:B------:R-:W3:Y:S01]  /*6140*/  @!P0 LDC.64 R8, c[0x0][0x218] ;  /* 0x00008600ff088b82 */ /* 0x000ee20000000a00 */
[----:B------:R-:W-:-:S04]  /*6150*/  IMAD R7, R7, R112, RZ ;  /* 0x0000007007077224 */ /* 0x000fc800078e02ff */
[C---:B------:R-:W-:Y:S02]  /*6160*/  IMAD R113, R6.reuse, R113, R7 ;  /* 0x0000007106717224 */ /* 0x040fe400078e0207 */
[----:B------:R-:W-:-:S04]  /*6170*/  IMAD.WIDE.U32 R6, R6, R112, RZ ;  /* 0x0000007006067225 */ /* 0x000fc800078e00ff */
[----:B------:R-:W-:Y:S01]  /*6180*/  IMAD.IADD R113, R7, 0x1, R113 ;  /* 0x0000000107717824 */ /* 0x000fe200078e0271 */
[----:B------:R-:W-:-:S04]  /*6190*/  LEA R13, P3, R6, R168, 0x6 ;  /* 0x000000a8060d7211 */ /* 0x000fc800078630ff */
[----:B------:R-:W-:Y:S02]  /*61a0*/  LEA.HI.X R12, R6, R171, R113, 0x6, P3 ;  /* 0x000000ab060c7211 */ /* 0x000fe400018f3471 */
[----:B------:R-:W4:Y:S01]  /*61b0*/  @!P1 LDC.64 R6, c[0x0][0x218] ;  /* 0x00008600ff069b82 */ /* 0x000f220000000a00 */
[----:B-1----:R-:W-:-:S04]  /*61c0*/  @!P1 LEA R20, P3, R13, R4, 0x1 ;  /* 0x000000040d149211 */ /* 0x002fc800078608ff */
[C-C-:B------:R-:W-:Y:S02]  /*61d0*/  @!P1 LEA.HI.X R21, R13.reuse, R5, R12.reuse, 0x1, P3 ;  /* 0x000000050d159211 */ /* 0x140fe400018f0c0c */
[C---:B---3--:R-:W-:Y:S01]  /*61e0*/  @!P0 LEA R18, P3, R13.reuse, R8, 0x1 ;  /* 0x000000080d128211 */ /* 0x048fe200078608ff */
[----:B------:R-:W1:Y:S02]  /*61f0*/  @!P0 LDC.64 R4, c[0x0][0x218] ;  /* 0x00008600ff048b82 */ /* 0x000e640000000a00 */
[----:B------:R-:W-:Y:S01]  /*6200*/  @!PT LDS RZ, [RZ] ;  /* 0x00000000fffff984 */ /* 0x000fe20000000800 */
[----:B------:R-:W-:Y:S01]  /*6210*/  @!PT LDS RZ, [RZ] ;  /* 0x00000000fffff984 */ /* 0x000fe20000000800 */
[----:B------:R-:W-:Y:S01]  /*6220*/  @!PT LDS RZ, [RZ] ;  /* 0x00000000fffff984 */ /* 0x000fe20000000800 */
[----:B------:R-:W-:Y:S01]  /*6230*/  @!P1 LDGSTS.E.BYPASS.LTC128B.128 [R164+0x4000], desc[UR8][R20.64] ;  /* 0x0400000014a49fae */ /* 0x000fe2000b901d48 */
[--C-:B------:R-:W-:Y:S02]  /*6240*/  @!P0 LEA.HI.X R19, R13, R9, R12.reuse, 0x1, P3 ;  /* 0x000000090d138211 */ /* 0x100fe400018f0c0c */
[----:B------:R-:W-:Y:S01]  /*6250*/  IADD3 R13, P3, R160, R13, RZ ;  /* 0x0000000da00d7210 */ /* 0x000fe20007f7e0ff */
[----:B------:R2:W-:Y:S02]  /*6260*/  @P0 STS.128 [R164+0x6000], RZ ;  /* 0x006000ffa4000388 */ /* 0x0005e40000000c00 */
[----:B------:R-:W3:Y:S02]  /*6270*/  @!P1 LDC.64 R8, c[0x0][0x218] ;  /* 0x00008600ff089b82 */ /* 0x000ee40000000a00 */
[----:B------:R-:W-:Y:S01]  /*6280*/  IMAD.X R12, R151, 0x1, R12, P3 ;  /* 0x00000001970c7824 */ /* 0x000fe200018e060c */
[----:B------:R-:W-:Y:S01]  /*6290*/  @!PT LDS RZ, [RZ] ;  /* 0x00000000fffff984 */ /* 0x000fe20000000800 */
[----:B------:R-:W-:Y:S01]  /*62a0*/  @!PT LDS RZ, [RZ] ;  /* 0x00000000fffff984 */ /* 0x000fe20000000800 */
[----:B------:R-:W-:Y:S01]  /*62b0*/  @!PT LDS RZ, [RZ] ;  /* 0x00000000fffff984 */ /* 0x000fe20000000800 */
[----:B------:R-:W-:Y:S04]  /*62c0*/  @!P0 LDGSTS.E.BYPASS.LTC128B.128 [R164+0x6000], desc[UR8][R18.64+0x80] ;  /* 0x0600008012a48fae */ /* 0x000fe8000b901d48 */
[----:B------:R2:W-:Y:S01]  /*62d0*/  @P1 STS.128 [R164+0x4800], RZ ;  /* 0x004800ffa4001388 */ /* 0x0005e20000000c00 */
[----:B----4-:R-:W-:-:S04]  /*62e0*/  @!P1 LEA R14, P4, R13, R6, 0x1 ;  /* 0x000000060d0e9211 */ /* 0x010fc800078808ff */
[C-C-:B------:R-:W-:Y:S02]  /*62f0*/  @!P1 LEA.HI.X R15, R13.reuse, R7, R12.reuse, 0x1, P4 ;  /* 0x000000070d0f9211 */ /* 0x140fe400020f0c0c */
[----:B------:R-:W4:Y:S01]  /*6300*/  @!P0 LDC.64 R6, c[0x0][0x218] ;  /* 0x00008600ff068b82 */ /* 0x000f220000000a00 */
[C---:B-1----:R-:W-:Y:S02]  /*6310*/  @!P0 LEA R16, P3, R13.reuse, R4, 0x1 ;  /* 0x000000040d108211 */ /* 0x042fe400078608ff */
[----:B------:R-:W-:Y:S01]  /*6320*/  @!PT LDS RZ, [RZ] ;  /* 0x00000000fffff984 */ /* 0x000fe20000000800 */
[----:B------:R-:W-:Y:S01]  /*6330*/  @!PT LDS RZ, [RZ] ;  /* 0x00000000fffff984 */ /* 0x000fe20000000800 */
[----:B------:R-:W-:Y:S01]  /*6340*/  @!PT LDS RZ, [RZ] ;  /* 0x00000000fffff984 */ /* 0x000fe20000000800 */
[----:B------:R4:W-:Y:S02]  /*6350*/  @!P1 LDGSTS.E.BYPASS.LTC128B.128 [R164+0x4800], desc[UR8][R14.64] ;  /* 0x048000000ea49fae */ /* 0x0009e4000b901d48 */
[----:B------:R-:W-:Y:S02]  /*6360*/  @!P0 LEA.HI.X R17, R13, R5, R12, 0x1, P3 ;  /* 0x000000050d118211 */ /* 0x000fe400018f0c0c */
[----:B------:R2:W-:Y:S01]  /*6370*/  @P0 STS.128 [R164+0x6800], RZ ;  /* 0x006800ffa4000388 */ /* 0x0005e20000000c00 */
[----:B------:R-:W1:Y:S01]  /*6380*/  @!P1 LDC.64 R4, c[0x0][0x218] ;  /* 0x00008600ff049b82 */ /* 0x000e620000000a00 */
[----:B------:R-:W-:-:S02]  /*6390*/  IADD3 R13, P4, R160, R13, RZ ;  /* 0x0000000da00d7210 */ /* 0x000fc40007f9e0ff */
[----:B------:R-:W-:Y:S01]  /*63a0*/  @!PT LDS RZ, [RZ] ;  /* 0x00000000fffff984 */ /* 0x000fe20000000800 */
[----:B------:R-:W-:Y:S01]  /*63b0*/  @!PT LDS RZ, [RZ] ;  /* 0x00000000fffff984 */ /* 0x000fe20000000800 */
[----:B------:R-:W-:Y:S01]  /*63c0*/  @!PT LDS RZ, [RZ] ;  /* 0x00000000fffff984 */ /* 0x000fe20000000800 */
[----:B------:R2:W-:Y:S02]  /*63d0*/  @!P0 LDGSTS.E.BYPASS.LTC128B.128 [R164+0x6800], desc[UR8][R16.64+0x80] ;  /* 0x0680008010a48fae */ /* 0x0005e4000b901d48 */
[----:B---3--:R-:W-:Y:S01]  /*63e0*/  @!P1 LEA R8, P3, R13, R8, 0x1 ;  /* 0x000000080d089211 */ /* 0x008fe200078608ff */
[----:B------:R-:W-:Y:S01]  /*63f0*/  IMAD.X R12, R151, 0x1, R12, P4 ;  /* 0x00000001970c7824 */ /* 0x000fe200020e060c */
[----:B------:R2:W-:Y:S04]  /*6400*/  @P1 STS.128 [R164+0x5000], RZ ;  /* 0x005000ffa4001388 */ /* 0x0005e80000000c00 */
[----:B------:R-:W-:-:S05]  /*6410*/  @!P1 LEA.HI.X R9, R13, R9, R12, 0x1, P3 ;  /* 0x000000090d099211 */ /* 0x000fca00018f0c0c */
[----:B------:R-:W-:Y:S01]  /*6420*/  @!PT LDS RZ, [RZ] ;  /* 0x00000000fffff984 */ /* 0x000fe20000000800 */
[----:B------:R-:W-:Y:S01]  /*6430*/  @!PT LDS RZ, [RZ] ;  /* 0x00000000fffff984 */ /* 0x000fe20000000800 */
[----:B------:R-:W-:Y:S01]  /*6440*/  @!PT LDS RZ, [RZ] ;  /* 0x00000000fffff984 */ /* 0x000fe20000000800 */
[----:B------:R2:W-:Y:S04]  /*6450*/  @!P1 LDGSTS.E.BYPASS.LTC128B.128 [R164+0x5000], desc[UR8][R8.64] ;  /* 0x0500000008a49fae */ /* 0x0005e8000b901d48 */
[----:B------:R2:W-:Y:S01]  /*6460*/  @P0 STS.128 [R164+0x7000], RZ ;  /* 0x007000ffa4000388 */ /* 0x0005e20000000c00 */
[C---:B----4-:R-:W-:Y:S02]  /*6470*/  @!P0 LEA R14, P3, R13.reuse, R6, 0x1 ;  /* 0x000000060d0e8211 */ /* 0x050fe400078608ff */
[----:B------:R-:W-:Y:S02]  /*6480*/  IADD3 R6, P4, R160, R13, RZ ;  /* 0x0000000da0067210 */ /* 0x000fe40007f9e0ff */
[--C-:B------:R-:W-:Y:S02]  /*6490*/  @!P0 LEA.HI.X R15, R13, R7, R12.reuse, 0x1, P3 ;  /* 0x000000070d0f8211 */ /* 0x100fe400018f0c0c */
[----:B-1----:R-:W-:Y:S01]  /*64a0*/  @!P1 LEA R4, P3, R6, R4, 0x1 ;  /* 0x0000000406049211 */ /* 0x002fe200078608ff */
        /* <DEDUP_REMOVED lines=20> */
.L_x_855:
[----:B------:R-:W-:Y:S05]  /*65f0*/  BSYNC B0 ;  /* 0x0000000000007941 */ /* 0x000fea0003800000 */
.L_x_854:
[----:B------:R-:W0:Y:S02]  /*6600*/  LDGDEPBAR ;  /* 0x00000000000079af */ /* 0x000e240000000000 */
.L_x_853:
[----:B-12---:R-:W-:Y:S01]  /*6610*/  FMNMX.FTZ R4, R3, R11, !PT ;  /* 0x0000000b03047209 */ /* 0x006fe20007810000 */
[----:B------:R-:W-:Y:S01]  /*6620*/  LDSM.16.MT88.4 R16, [R142+0x8000] ;  /* 0x008000008e10783b */ /* 0x000fe20000004200 */
        /* <DEDUP_REMOVED lines=31> */
[----:B------:R-:W1:Y:S04]  /*6820*/  SHFL.BFLY PT, R4, R7, 0x2, 0x1f ;  /* 0x0c401f0007047f89 */ /* 0x000e6800000e0000 */
[----:B------:R-:W2:Y:S01]  /*6830*/  SHFL.BFLY PT, R5, R6, 0x2, 0x1f ;  /* 0x0c401f0006057f89 */ /* 0x000ea200000e0000 */
[----:B-1----:R-:W-:Y:S02]  /*6840*/  FMNMX.FTZ R4, R7, R4, !PT ;  /* 0x0000000407047209 */ /* 0x002fe40007810000 */
        /* <DEDUP_REMOVED lines=14> */
[----:B------:R-:W-:Y:S01]  /*6930*/  FMUL.FTZ R126, R4, UR6 ;  /* 0x00000006047e7c20 */ /* 0x000fe20008410000 */
[--C-:B------:R-:W-:Y:S01]  /*6940*/  FFMA.FTZ R123, R11, UR6, -R130.reuse ;  /* 0x000000060b7b7c23 */ /* 0x100fe20008010882 */
[----:B------:R-:W-:Y:S01]  /*6950*/  FADD.FTZ R3, R2, -R3 ;  /* 0x8000000302037221 */ /* 0x000fe20000010000 */
[--C-:B------:R-:W-:Y:S01]  /*6960*/  FFMA.FTZ R121, R33, UR6, -R130.reuse ;  /* 0x0000000621797c23 */ /* 0x100fe20008010882 */
[--C-:B------:R-:W-:Y:S01]  /*6970*/  FFMA.FTZ R2, R24, UR6, -R113.reuse ;  /* 0x0000000618027c23 */ /* 0x100fe20008010871 */
[--C-:B------:R-:W-:Y:S01]  /*6980*/  FFMA.FTZ R111, R31, UR6, -R130.reuse ;  /* 0x000000061f6f7c23 */ /* 0x100fe20008010882 */
[----:B------:R-:W1:Y:S01]  /*6990*/  LDSM.16.MT88.4 R24, [R141+0x8000] ;  /* 0x008000008d18783b */ /* 0x000e620000004200 */
[----:B------:R-:W-:Y:S01]  /*69a0*/  FMUL.FTZ R124, R3, UR6 ;  /* 0x00000006037c7c20 */ /* 0x000fe20008410000 */
[--C-:B------:R-:W-:Y:S01]  /*69b0*/  FFMA.FTZ R110, R29, UR6, -R130.reuse ;  /* 0x000000061d6e7c23 */ /* 0x100fe20008010882 */
[--C-:B------:R-:W-:Y:S01]  /*69c0*/  FFMA.FTZ R122, R10, UR6, -R113.reuse ;  /* 0x000000060a7a7c23 */ /* 0x100fe20008010871 */
[--C-:B------:R-:W-:Y:S01]  /*69d0*/  FFMA.FTZ R112, R30, UR6, -R113.reuse ;  /* 0x000000061e707c23 */ /* 0x100fe20008010871 */
[--C-:B------:R-:W-:Y:S01]  /*69e0*/  FFMA.FTZ R3, R28, UR6, -R113.reuse ;  /* 0x000000061c037c23 */ /* 0x100fe20008010871 */
[----:B------:R-:W2:Y:S01]  /*69f0*/  MUFU.EX2 R126, R126 ;  /* 0x0000007e007e7308 */ /* 0x000ea20000000800 */
[----:B------:R-:W3:Y:S01]  /*6a00*/  LDSM.16.MT88.4 R8, [R144+0x8000] ;  /* 0x008000009008783b */ /* 0x000ee20000004200 */
[--C-:B------:R-:W-:Y:S01]  /*6a10*/  FFMA.FTZ R158, R131, UR6, -R130.reuse ;  /* 0x00000006839e7c23 */ /* 0x100fe20008010882 */
[--C-:B------:R-:W-:Y:S01]  /*6a20*/  FFMA.FTZ R155, R129, UR6, -R130.reuse ;  /* 0x00000006819b7c23 */ /* 0x100fe20008010882 */
[--C-:B------:R-:W-:Y:S01]  /*6a30*/  FFMA.FTZ R131, R153, UR6, -R130.reuse ;  /* 0x0000000699837c23 */ /* 0x100fe20008010882 */
[--C-:B------:R-:W-:Y:S01]  /*6a40*/  FFMA.FTZ R156, R152, UR6, -R113.reuse ;  /* 0x00000006989c7c23 */ /* 0x100fe20008010871 */
[--C-:B------:R-:W-:Y:S01]  /*6a50*/  FFMA.FTZ R154, R177, UR6, -R130.reuse ;  /* 0x00000006b19a7c23 */ /* 0x100fe20008010882 */
[--C-:B------:R-:W-:Y:S01]  /*6a60*/  FFMA.FTZ R153, R190, UR6, -R113.reuse ;  /* 0x00000006be997c23 */ /* 0x100fe20008010871 */
[----:B------:R-:W4:Y:S01]  /*6a70*/  MUFU.EX2 R124, R124 ;  /* 0x0000007c007c7308 */ /* 0x000f220000000800 */
[--C-:B------:R-:W-:Y:S01]  /*6a80*/  FFMA.FTZ R152, R188, UR6, -R113.reuse ;  /* 0x00000006bc987c23 */ /* 0x100fe20008010871 */
[--C-:B------:R-:W-:Y:S01]  /*6a90*/  FFMA.FTZ R129, R186, UR6, -R113.reuse ;  /* 0x00000006ba817c23 */ /* 0x100fe20008010871 */
[----:B------:R-:W5:Y:S01]  /*6aa0*/  LDSM.16.MT88.4 R32, [R140+0x8000] ;  /* 0x008000008c20783b */ /* 0x000f620000004200 */
[--C-:B------:R-:W-:Y:S01]  /*6ab0*/  FFMA.FTZ R186, R157, UR6, -R130.reuse ;  /* 0x000000069dba7c23 */ /* 0x100fe20008010882 */
[--C-:B------:R-:W-:Y:S01]  /*6ac0*/  FFMA.FTZ R157, R180, UR6, -R113.reuse ;  /* 0x00000006b49d7c23 */ /* 0x100fe20008010871 */
[--C-:B------:R-:W-:Y:S01]  /*6ad0*/  FFMA.FTZ R177, R103, UR6, -R130.reuse ;  /* 0x0000000667b17c23 */ /* 0x100fe20008010882 */
[--C-:B------:R-:W-:Y:S01]  /*6ae0*/  FFMA.FTZ R188, R101, UR6, -R130.reuse ;  /* 0x0000000665bc7c23 */ /* 0x100fe20008010882 */
[----:B------:R-:W-:Y:S01]  /*6af0*/  MUFU.EX2 R123, R123 ;  /* 0x0000007b007b7308 */ /* 0x000fe20000000800 */
[-C--:B--2---:R-:W-:Y:S01]  /*6b00*/  FMUL.FTZ R4, R96, R126.reuse ;  /* 0x0000007e60047220 */ /* 0x084fe20000410000 */
[-C--:B------:R-:W-:Y:S01]  /*6b10*/  FMUL.FTZ R5, R97, R126.reuse ;  /* 0x0000007e61057220 */ /* 0x080fe20000410000 */
[-C--:B------:R-:W-:Y:S01]  /*6b20*/  FMUL.FTZ R20, R44, R126.reuse ;  /* 0x0000007e2c147220 */ /* 0x080fe20000410000 */
[-C--:B------:R-:W-:Y:S01]  /*6b30*/  FMUL.FTZ R21, R45, R126.reuse ;  /* 0x0000007e2d157220 */ /* 0x080fe20000410000 */
[-C--:B------:R-:W-:Y:S01]  /*6b40*/  FMUL.FTZ R48, R48, R126.reuse ;  /* 0x0000007e30307220 */ /* 0x080fe20000410000 */
[-C--:B------:R-:W-:Y:S01]  /*6b50*/  FMUL.FTZ R49, R49, R126.reuse ;  /* 0x0000007e31317220 */ /* 0x080fe20000410000 */
[----:B------:R-:W-:Y:S01]  /*6b60*/  FMUL.FTZ R44, R68, R126 ;  /* 0x0000007e442c7220 */ /* 0x000fe20000410000 */
[----:B------:R-:W2:Y:S01]  /*6b70*/  MUFU.EX2 R121, R121 ;  /* 0x0000007900797308 */ /* 0x000ea20000000800 */
[-C--:B----4-:R-:W-:Y:S01]  /*6b80*/  FMUL.FTZ R6, R98, R124.reuse ;  /* 0x0000007c62067220 */ /* 0x090fe20000410000 */
[-C--:B------:R-:W-:Y:S01]  /*6b90*/  FMUL.FTZ R7, R99, R124.reuse ;  /* 0x0000007c63077220 */ /* 0x080fe20000410000 */
[-C--:B------:R-:W-:Y:S01]  /*6ba0*/  FMUL.FTZ R22, R46, R124.reuse ;  /* 0x0000007c2e167220 */ /* 0x080fe20000410000 */
[-C--:B------:R-:W-:Y:S01]  /*6bb0*/  FMUL.FTZ R23, R47, R124.reuse ;  /* 0x0000007c2f177220 */ /* 0x080fe20000410000 */
[-C--:B------:R-:W-:Y:S01]  /*6bc0*/  FMUL.FTZ R50, R50, R124.reuse ;  /* 0x0000007c32327220 */ /* 0x080fe20000410000 */
[----:B------:R-:W-:Y:S01]  /*6bd0*/  FMUL.FTZ R51, R51, R124 ;  /* 0x0000007c33337220 */ /* 0x000fe20000410000 */
[----:B------:R-:W-:Y:S01]  /*6be0*/  FMUL.FTZ R45, R69, R126 ;  /* 0x0000007e452d7220 */ /* 0x000fe20000410000 */
[----:B------:R-:W-:Y:S01]  /*6bf0*/  MUFU.EX2 R111, R111 ;  /* 0x0000006f006f7308 */ /* 0x000fe20000000800 */
[-C--:B------:R-:W-:Y:S01]  /*6c00*/  FMUL.FTZ R46, R70, R124.reuse ;  /* 0x0000007c462e7220 */ /* 0x080fe20000410000 */
[----:B------:R-:W-:Y:S01]  /*6c10*/  FMUL.FTZ R47, R71, R124 ;  /* 0x0000007c472f7220 */ /* 0x000fe20000410000 */
[-C--:B------:R-:W-:Y:S01]  /*6c20*/  FMUL.FTZ R72, R72, R126.reuse ;  /* 0x0000007e48487220 */ /* 0x080fe20000410000 */
[----:B------:R-:W-:Y:S01]  /*6c30*/  FMUL.FTZ R73, R73, R126 ;  /* 0x0000007e49497220 */ /* 0x000fe20000410000 */
[-C--:B------:R-:W-:Y:S01]  /*6c40*/  FMUL.FTZ R74, R74, R124.reuse ;  /* 0x0000007c4a4a7220 */ /* 0x080fe20000410000 */
[----:B------:R-:W-:Y:S01]  /*6c50*/  FMUL.FTZ R75, R75, R124 ;  /* 0x0000007c4b4b7220 */ /* 0x000fe20000410000 */
[-C--:B------:R-:W-:Y:S01]  /*6c60*/  FMUL.FTZ R28, R52, R126.reuse ;  /* 0x0000007e341c7220 */ /* 0x080fe20000410000 */
[----:B------:R-:W4:Y:S01]  /*6c70*/  MUFU.EX2 R110, R110 ;  /* 0x0000006e006e7308 */ /* 0x000f220000000800 */
[----:B--2---:R-:W-:Y:S01]  /*6c80*/  F2FP.F16.F32.PACK_AB R96, R121, R123 ;  /* 0x0000007b7960723e */ /* 0x004fe200000000ff */
[----:B------:R-:W-:Y:S01]  /*6c90*/  FMUL.FTZ R29, R53, R126 ;  /* 0x0000007e351d7220 */ /* 0x000fe20000410000 */
[-C--:B------:R-:W-:Y:S01]  /*6ca0*/  FMUL.FTZ R30, R54, R124.reuse ;  /* 0x0000007c361e7220 */ /* 0x080fe20000410000 */
[----:B------:R-:W-:Y:S01]  /*6cb0*/  FMUL.FTZ R31, R55, R124 ;  /* 0x0000007c371f7220 */ /* 0x000fe20000410000 */
[-C--:B------:R-:W-:Y:S01]  /*6cc0*/  FMUL.FTZ R52, R76, R126.reuse ;  /* 0x0000007e4c347220 */ /* 0x080fe20000410000 */
[----:B------:R-:W-:Y:S01]  /*6cd0*/  FMUL.FTZ R53, R77, R126 ;  /* 0x0000007e4d357220 */ /* 0x000fe20000410000 */
[-C--:B------:R-:W-:Y:S01]  /*6ce0*/  FMUL.FTZ R54, R78, R124.reuse ;  /* 0x0000007c4e367220 */ /* 0x080fe20000410000 */
[----:B------:R-:W-:Y:S01]  /*6cf0*/  MUFU.EX2 R122, R122 ;  /* 0x0000007a007a7308 */ /* 0x000fe20000000800 */
[----:B------:R-:W-:Y:S01]  /*6d00*/  FMUL.FTZ R55, R79, R124 ;  /* 0x0000007c4f377220 */ /* 0x000fe20000410000 */
[-C--:B------:R-:W-:Y:S01]  /*6d10*/  FMUL.FTZ R12, R36, R126.reuse ;  /* 0x0000007e240c7220 */ /* 0x080fe20000410000 */
[----:B------:R-:W-:Y:S01]  /*6d20*/  LDSM.16.MT88.4 R76, [R144+0x8800] ;  /* 0x00880000904c783b */ /* 0x000fe20000004200 */
[----:B------:R-:W-:Y:S01]  /*6d30*/  FMUL.FTZ R13, R37, R126 ;  /* 0x0000007e250d7220 */ /* 0x000fe20000410000 */
[-C--:B------:R-:W-:Y:S01]  /*6d40*/  FMUL.FTZ R14, R38, R124.reuse ;  /* 0x0000007c260e7220 */ /* 0x080fe20000410000 */
[----:B------:R-:W-:Y:S01]  /*6d50*/  FMUL.FTZ R15, R39, R124 ;  /* 0x0000007c270f7220 */ /* 0x000fe20000410000 */
[-C--:B------:R-:W-:Y:S01]  /*6d60*/  FMUL.FTZ R92, R92, R126.reuse ;  /* 0x0000007e5c5c7220 */ /* 0x080fe20000410000 */
[----:B------:R-:W2:Y:S01]  /*6d70*/  MUFU.EX2 R112, R112 ;  /* 0x0000007000707308 */ /* 0x000ea20000000800 */
[----:B----4-:R-:W-:Y:S01]  /*6d80*/  F2FP.F16.F32.PACK_AB R98, R110, R111 ;  /* 0x0000006f6e62723e */ /* 0x010fe200000000ff */
        /* <DEDUP_REMOVED lines=37> */
[--C-:B------:R-:W-:Y:S01]  /*6fe0*/  FFMA.FTZ R159, R159, UR6, -R130.reuse ;  /* 0x000000069f9f7c23 */ /* 0x100fe20008010882 */
[C---:B-1----:R-:W-:Y:S01]  /*6ff0*/  HMMA.16816.F32 R20, R96.reuse, R24, R20 ;  /* 0x000000186014723c */ /* 0x042fe20000001814 */
[----:B------:R-:W-:Y:S01]  /*7000*/  MUFU.EX2 R154, R154 ;  /* 0x0000009a009a7308 */ /* 0x000fe20000000800 */
[--C-:B------:R-:W-:Y:S01]  /*7010*/  FFMA.FTZ R181, R102, UR6, -R113.reuse ;  /* 0x0000000666b57c23 */ /* 0x100fe20008010871 */
[--C-:B------:R-:W-:Y:S01]  /*7020*/  FFMA.FTZ R184, R184, UR6, -R113.reuse ;  /* 0x00000006b8b87c23 */ /* 0x100fe20008010871 */
[--C-:B------:R-:W-:Y:S01]  /*7030*/  FFMA.FTZ R180, R100, UR6, -R113.reuse ;  /* 0x0000000664b47c23 */ /* 0x100fe20008010871 */
[--C-:B------:R-:W-:Y:S01]  /*7040*/  FFMA.FTZ R185, R106, UR6, -R130.reuse ;  /* 0x000000066ab97c23 */ /* 0x100fe20008010882 */
[C---:B------:R-:W-:Y:S01]  /*7050*/  HMMA.16816.F32 R24, R96.reuse, R26, R48 ;  /* 0x0000001a6018723c */ /* 0x040fe20000001830 */
[----:B------:R-:W1:Y:S01]  /*7060*/  LDSM.16.MT88.4 R48, [R142+0xa000] ;  /* 0x00a000008e30783b */ /* 0x000e620000004200 */
[--C-:B------:R-:W-:Y:S01]  /*7070*/  FFMA.FTZ R190, R107, UR6, -R130.reuse ;  /* 0x000000066bbe7c23 */ /* 0x100fe20008010882 */
[----:B------:R-:W4:Y:S01]  /*7080*/  MUFU.EX2 R131, R131 ;  /* 0x0000008300837308 */ /* 0x000f220000000800 */
[----:B--2---:R-:W-:Y:S01]  /*7090*/  F2FP.F16.F32.PACK_AB R68, R155, R158 ;  /* 0x0000009e9b44723e */ /* 0x004fe200000000ff */
[--C-:B------:R-:W-:Y:S01]  /*70a0*/  FFMA.FTZ R125, R125, UR6, -R130.reuse ;  /* 0x000000067d7d7c23 */ /* 0x100fe20008010882 */
[C---:B---3--:R-:W-:Y:S01]  /*70b0*/  HMMA.16816.F32 R4, R96.reuse, R8, R4 ;  /* 0x000000086004723c */ /* 0x048fe20000001804 */
[----:B------:R-:W-:Y:S01]  /*70c0*/  FFMA.FTZ R130, R127, UR6, -R130 ;  /* 0x000000067f827c23 */ /* 0x000fe20008010882 */
[--C-:B------:R-:W-:Y:S01]  /*70d0*/  FFMA.FTZ R192, R120, UR6, -R113.reuse ;  /* 0x0000000678c07c23 */ /* 0x100fe20008010871 */
[----:B------:R-:W-:Y:S01]  /*70e0*/  LDSM.16.MT88.4 R100, [R140+0xb000] ;  /* 0x00b000008c64783b */ /* 0x000fe20000004200 */
[--C-:B------:R-:W-:Y:S01]  /*70f0*/  FFMA.FTZ R127, R105, UR6, -R113.reuse ;  /* 0x00000006697f7c23 */ /* 0x100fe20008010871 */
[----:B------:R-:W-:Y:S01]  /*7100*/  MUFU.EX2 R156, R156 ;  /* 0x0000009c009c7308 */ /* 0x000fe20000000800 */
[----:B------:R-:W-:Y:S01]  /*7110*/  HMMA.16816.F32 R12, R96, R16, R12 ;  /* 0x00000010600c723c */ /* 0x000fe2000000180c */
[--C-:B------:R-:W-:Y:S01]  /*7120*/  FFMA.FTZ R120, R128, UR6, -R113.reuse ;  /* 0x0000000680787c23 */ /* 0x100fe20008010871 */
[----:B------:R-:W-:Y:S01]  /*7130*/  FFMA.FTZ R113, R104, UR6, -R113 ;  /* 0x0000000668717c23 */ /* 0x000fe20008010871 */
[----:B------:R-:W-:Y:S01]  /*7140*/  FFMA.FTZ R126, R182, R126, R123 ;  /* 0x0000007eb67e7223 */ /* 0x000fe2000001007b */
[----:B------:R-:W-:-:S02]  /*7150*/  FFMA.FTZ R183, R183, R124, R122 ;  /* 0x0000007cb7b77223 */ /* 0x000fc4000001007a */
[C---:B------:R-:W-:Y:S01]  /*7160*/  HMMA.16816.F32 R8, R96.reuse, R10, R92 ;  /* 0x0000000a6008723c */ /* 0x040fe2000000185c */
[----:B------:R-:W2:Y:S01]  /*7170*/  MUFU.EX2 R153, R153 ;  /* 0x0000009900997308 */ /* 0x000ea20000000800 */
[----:B----4-:R-:W-:Y:S01]  /*7180*/  F2FP.F16.F32.PACK_AB R70, R131, R154 ;  /* 0x0000009a8346723e */ /* 0x010fe200000000ff */
[----:B------:R-:W-:Y:S01]  /*7190*/  LDSM.16.MT88.4 R92, [R144+0x9000] ;  /* 0x00900000905c783b */ /* 0x000fe20000004200 */
[----:B------:R-:W-:Y:S01]  /*71a0*/  FADD.FTZ R122, R121, R126 ;  /* 0x0000007e797a7221 */ /* 0x000fe20000010000 */
[----:B------:R-:W-:Y:S01]  /*71b0*/  FADD.FTZ R112, R112, R183 ;  /* 0x000000b770707221 */ /* 0x000fe20000010000 */
[C---:B------:R-:W-:Y:S01]  /*71c0*/  HMMA.16816.F32 R16, R96.reuse, R18, R40 ;  /* 0x000000126010723c */ /* 0x040fe20000001828 */
[----:B------:R-:W3:Y:S01]  /*71d0*/  LDSM.16.MT88.4 R40, [R144+0xa000] ;  /* 0x00a000009028783b */ /* 0x000ee20000004200 */
[----:B------:R-:W-:Y:S01]  /*71e0*/  FADD.FTZ R111, R111, R122 ;  /* 0x0000007a6f6f7221 */ /* 0x000fe20000010000 */
[----:B------:R-:W-:Y:S03]  /*71f0*/  MUFU.EX2 R152, R152 ;  /* 0x0000009800987308 */ /* 0x000fe60000000800 */
[C---:B-----5:R-:W-:Y:S05]  /*7200*/  HMMA.16816.F32 R28, R96.reuse, R32, R28 ;  /* 0x00000020601c723c */ /* 0x060fea000000181c */
[----:B------:R-:W4:Y:S01]  /*7210*/  MUFU.EX2 R129, R129 ;  /* 0x0000008100817308 */ /* 0x000f220000000800 */
[----:B--2---:R-:W-:Y:S01]  /*7220*/  F2FP.F16.F32.PACK_AB R69, R153, R156 ;  /* 0x0000009c9945723e */ /* 0x004fe200000000ff */
[C---:B------:R-:W-:Y:S01]  /*7230*/  HMMA.16816.F32 R32, R96.reuse, R34, R56 ;  /* 0x000000226020723c */ /* 0x040fe20000001838 */
[----:B------:R-:W2:Y:S05]  /*7240*/  LDSM.16.MT88.4 R56, [R141+0xa000] ;  /* 0x00a000008d38783b */ /* 0x000eaa0000004200 */
[C---:B-1----:R-:W-:Y:S01]  /*7250*/  HMMA.16816.F32 R44, R96.reuse, R48, R44 ;  /* 0x00000030602c723c */ /* 0x042fe2000000182c */
[----:B------:R-:W-:Y:S05]  /*7260*/  MUFU.EX2 R177, R177 ;  /* 0x000000b100b17308 */ /* 0x000fea0000000800 */
[----:B------:R-:W-:Y:S01]  /*7270*/  HMMA.16816.F32 R48, R96, R50, R72 ;  /* 0x000000326030723c */ /* 0x000fe20000001848 */
[----:B------:R-:W1:Y:S01]  /*7280*/  LDSM.16.MT88.4 R72, [R142+0x8800] ;  /* 0x008800008e48783b */ /* 0x000e620000004200 */
[----:B----4-:R-:W-:Y:S01]  /*7290*/  F2FP.F16.F32.PACK_AB R71, R129, R152 ;  /* 0x000000988147723e */ /* 0x010fe200000000ff */
[----:B------:R-:W-:Y:S06]  /*72a0*/  MUFU.EX2 R188, R188 ;  /* 0x000000bc00bc7308 */ /* 0x000fec0000000800 */
[C---:B------:R-:W-:Y:S02]  /*72b0*/  HMMA.16816.F32 R4, R68.reuse, R76, R4 ;  /* 0x0000004c4404723c */ /* 0x040fe40000001804 */
[----:B------:R-:W-:Y:S04]  /*72c0*/  MUFU.EX2 R159, R159 ;  /* 0x0000009f009f7308 */ /* 0x000fe80000000800 */
[----:B------:R-:W-:Y:S01]  /*72d0*/  HMMA.16816.F32 R8, R68, R78, R8 ;  /* 0x0000004e4408723c */ /* 0x000fe20000001808 */
[----:B------:R-:W4:Y:S03]  /*72e0*/  LDSM.16.MT88.4 R76, [R141+0x8800] ;  /* 0x008800008d4c783b */ /* 0x000f260000004200 */
[----:B------:R-:W-:Y:S02]  /*72f0*/  MUFU.EX2 R186, R186 ;  /* 0x000000ba00ba7308 */ /* 0x000fe40000000800 */
[C---:B---3--:R-:W-:Y:S06]  /*7300*/  HMMA.16816.F32 R36, R96.reuse, R40, R36 ;  /* 0x000000286024723c */ /* 0x048fec0000001824 */
[C---:B------:R-:W-:Y:S01]  /*7310*/  HMMA.16816.F32 R40, R96.reuse, R42, R64 ;  /* 0x0000002a6028723c */ /* 0x040fe20000001840 */
[----:B------:R-:W3:Y:S01]  /*7320*/  LDSM.16.MT88.4 R64, [R140+0xa000] ;  /* 0x00a000008c40783b */ /* 0x000ee20000004200 */
[----:B------:R-:W-:Y:S04]  /*7330*/  MUFU.EX2 R181, R181 ;  /* 0x000000b500b57308 */ /* 0x000fe80000000800 */
[C---:B--2---:R-:W-:Y:S04]  /*7340*/  HMMA.16816.F32 R52, R96.reuse, R56, R52 ;  /* 0x000000386034723c */ /* 0x044fe80000001834 */
[----:B------:R-:W-:Y:S02]  /*7350*/  MUFU.EX2 R184, R184 ;  /* 0x000000b800b87308 */ /* 0x000fe40000000800 */
[----:B------:R-:W-:Y:S01]  /*7360*/  HMMA.16816.F32 R56, R96, R58, R80 ;  /* 0x0000003a6038723c */ /* 0x000fe20000001850 */
[----:B------:R-:W-:Y:S05]  /*7370*/  LDSM.16.MT88.4 R80, [R141+0xb000] ;  /* 0x00b000008d50783b */ /* 0x000fea0000004200 */
[C---:B-1----:R-:W-:Y:S01]  /*7380*/  HMMA.16816.F32 R12, R68.reuse, R72, R12 ;  /* 0x00000048440c723c */ /* 0x042fe2000000180c */
[----:B------:R-:W-:Y:S05]  /*7390*/  MUFU.EX2 R157, R157 ;  /* 0x0000009d009d7308 */ /* 0x000fea0000000800 */
[C---:B------:R-:W-:Y:S01]  /*73a0*/  HMMA.16816.F32 R16, R68.reuse, R74, R16 ;  /* 0x0000004a4410723c */ /* 0x040fe20000001810 */
[----:B------:R-:W1:Y:S02]  /*73b0*/  LDSM.16.MT88.4 R72, [R140+0x8800] ;  /* 0x008800008c48783b */ /* 0x000e640000004200 */
[----:B------:R-:W-:Y:S03]  /*73c0*/  MUFU.EX2 R180, R180 ;  /* 0x000000b400b47308 */ /* 0x000fe60000000800 */
[C---:B----4-:R-:W-:Y:S05]  /*73d0*/  HMMA.16816.F32 R20, R68.reuse, R76, R20 ;  /* 0x0000004c4414723c */ /* 0x050fea0000001814 */
[----:B------:R-:W-:Y:S01]  /*73e0*/  MUFU.EX2 R185, R185 ;  /* 0x000000b900b97308 */ /* 0x000fe20000000800 */
[----:B------:R-:W-:Y:S01]  /*73f0*/  HMMA.16816.F32 R24, R68, R78, R24 ;  /* 0x0000004e4418723c */ /* 0x000fe20000001818 */
[----:B------:R-:W2:Y:S05]  /*7400*/  LDSM.16.MT88.4 R76, [R144+0xa800] ;  /* 0x00a80000904c783b */ /* 0x000eaa0000004200 */
[C---:B---3--:R-:W-:Y:S01]  /*7410*/  HMMA.16816.F32 R60, R96.reuse, R64, R60 ;  /* 0x00000040603c723c */ /* 0x048fe2000000183c */
[----:B------:R-:W3:Y:S05]  /*7420*/  MUFU.EX2 R190, R190 ;  /* 0x000000be00be7308 */ /* 0x000eea0000000800 */
[----:B------:R-:W-:Y:S03]  /*7430*/  HMMA.16816.F32 R64, R96, R66, R88 ;  /* 0x000000426040723c */ /* 0x000fe60000001858 */
[----:B------:R-:W-:Y:S08]  /*7440*/  MUFU.EX2 R125, R125 ;  /* 0x0000007d007d7308 */ /* 0x000ff00000000800 */
[----:B------:R-:W4:Y:S01]  /*7450*/  MUFU.EX2 R130, R130 ;  /* 0x0000008200827308 */ /* 0x000f220000000800 */
[----:B---3--:R-:W-:Y:S01]  /*7460*/  F2FP.F16.F32.PACK_AB R104, R190, R185 ;  /* 0x000000b9be68723e */ /* 0x008fe200000000ff */
[C---:B-1----:R-:W-:Y:S06]  /*7470*/  HMMA.16816.F32 R28, R68.reuse, R72, R28 ;  /* 0x00000048441c723c */ /* 0x042fec000000181c */
[----:B------:R-:W-:Y:S01]  /*7480*/  MUFU.EX2 R127, R127 ;  /* 0x0000007f007f7308 */ /* 0x000fe20000000800 */
[C---:B------:R-:W-:Y:S01]  /*7490*/  HMMA.16816.F32 R32, R68.reuse, R74, R32 ;  /* 0x0000004a4420723c */ /* 0x040fe20000001820 */
[----:B------:R-:W1:Y:S06]  /*74a0*/  LDSM.16.MT88.4 R72, [R142+0xa800] ;  /* 0x00a800008e48783b */ /* 0x000e6c0000004200 */
[----:B------:R-:W3:Y:S01]  /*74b0*/  MUFU.EX2 R192, R192 ;  /* 0x000000c000c07308 */ /* 0x000ee20000000800 */
[----:B----4-:R-:W-:Y:S01]  /*74c0*/  F2FP.F16.F32.PACK_AB R106, R130, R125 ;  /* 0x0000007d826a723e */ /* 0x010fe200000000ff */
[C---:B--2---:R-:W-:Y:S06]  /*74d0*/  HMMA.16816.F32 R36, R68.reuse, R76, R36 ;  /* 0x0000004c4424723c */ /* 0x044fec0000001824 */
[----:B------:R-:W-:Y:S01]  /*74e0*/  HMMA.16816.F32 R40, R68, R78, R40 ;  /* 0x0000004e4428723c */ /* 0x000fe20000001828 */
[----:B------:R-:W2:Y:S01]  /*74f0*/  LDSM.16.MT88.4 R76, [R141+0xa800] ;  /* 0x00a800008d4c783b */ /* 0x000ea20000004200 */
[----:B------:R-:W-:Y:S01]  /*7500*/  MUFU.EX2 R120, R120 ;  /* 0x0000007800787308 */ /* 0x000fe20000000800 */
[----:B---3--:R-:W-:-:S07]  /*7510*/  F2FP.F16.F32.PACK_AB R105, R192, R127 ;  /* 0x0000007fc069723e */ /* 0x008fce00000000ff */
[----:B------:R-:W3:Y:S02]  /*7520*/  MUFU.EX2 R113, R113 ;  /* 0x0000007100717308 */ /* 0x000ee40000000800 */
[----:B---3--:R-:W-:Y:S01]  /*7530*/  F2FP.F16.F32.PACK_AB R107, R113, R120 ;  /* 0x00000078716b723e */ /* 0x008fe200000000ff */
[C---:B-1----:R-:W-:Y:S06]  /*7540*/  HMMA.16816.F32 R44, R68.reuse, R72, R44 ;  /* 0x00000048442c723c */ /* 0x042fec000000182c */
[C---:B------:R-:W-:Y:S01]  /*7550*/  HMMA.16816.F32 R48, R68.reuse, R74, R48 ;  /* 0x0000004a4430723c */ /* 0x040fe20000001830 */
[----:B------:R-:W1:Y:S05]  /*7560*/  LDSM.16.MT88.4 R72, [R140+0xa800] ;  /* 0x00a800008c48783b */ /* 0x000e6a0000004200 */
[C---:B--2---:R-:W-:Y:S06]  /*7570*/  HMMA.16816.F32 R52, R68.reuse, R76, R52 ;  /* 0x0000004c4434723c */ /* 0x044fec0000001834 */
[C---:B------:R-:W-:Y:S06]  /*7580*/  HMMA.16816.F32 R56, R68.reuse, R78, R56 ;  /* 0x0000004e4438723c */ /* 0x040fec0000001838 */
[C---:B-1----:R-:W-:Y:S06]  /*7590*/  HMMA.16816.F32 R60, R68.reuse, R72, R60 ;  /* 0x00000048443c723c */ /* 0x042fec000000183c */
[----:B------:R-:W-:Y:S01]  /*75a0*/  HMMA.16816.F32 R64, R68, R74, R64 ;  /* 0x0000004a4440723c */ /* 0x000fe20000001840 */
[----:B------:R-:W1:Y:S06]  /*75b0*/  LDSM.16.MT88.4 R72, [R142+0x9000] ;  /* 0x009000008e48783b */ /* 0x000e6c0000004200 */
        /* <DEDUP_REMOVED lines=8> */
[C---:B------:R-:W-:Y:S06]  /*7640*/  HMMA.16816.F32 R84, R68.reuse, R100, R60 ;  /* 0x000000644454723c */ /* 0x040fec000000183c */
[C---:B------:R-:W-:Y:S01]  /*7650*/  HMMA.16816.F32 R100, R68.reuse, R102, R64 ;  /* 0x000000664464723c */ /* 0x040fe20000001840 */
[----:B------:R-:W-:Y:S05]  /*7660*/  LDSM.16.MT88.4 R64, [R144+0xb800] ;  /* 0x00b800009040783b */ /* 0x000fea0000004200 */
[C---:B-1----:R-:W-:Y:S06]  /*7670*/  HMMA.16816.F32 R88, R68.reuse, R72, R12 ;  /* 0x000000484458723c */ /* 0x042fec000000180c */
[C---:B------:R-:W-:Y:S01]  /*7680*/  HMMA.16816.F32 R16, R68.reuse, R74, R16 ;  /* 0x0000004a4410723c */ /* 0x040fe20000001810 */
[----:B------:R-:W1:Y:S05]  /*7690*/  LDSM.16.MT88.4 R72, [R142+0xb000] ;  /* 0x00b000008e48783b */ /* 0x000e6a0000004200 */
[C---:B------:R-:W-:Y:S06]  /*76a0*/  HMMA.16816.F32 R76, R68.reuse, R80, R52 ;  /* 0x00000050444c723c */ /* 0x040fec0000001834 */
[C---:B--2---:R-:W-:Y:S06]  /*76b0*/  HMMA.16816.F32 R28, R68.reuse, R4, R28 ;  /* 0x00000004441c723c */ /* 0x044fec000000181c */
[C---:B---3--:R-:W-:Y:S06]  /*76c0*/  HMMA.16816.F32 R20, R68.reuse, R8, R20 ;  /* 0x000000084414723c */ /* 0x048fec0000001814 */
        /* <DEDUP_REMOVED lines=8> */
[C---:B--2---:R-:W-:Y:S01]  /*7750*/  HMMA.16816.F32 R12, R68.reuse, R8, R36 ;  /* 0x00000008440c723c */ /* 0x044fe20000001824 */
[----:B------:R-:W2:Y:S05]  /*7760*/  LDSM.16.MT88.4 R36, [R144+0x9800] ;  /* 0x009800009024783b */ /* 0x000eaa0000004200 */
[----:B------:R-:W-:Y:S01]  /*7770*/  HMMA.16816.F32 R8, R68, R10, R40 ;  /* 0x0000000a4408723c */ /* 0x000fe20000001828 */
[----:B------:R-:W4:Y:S05]  /*7780*/  LDSM.16.MT88.4 R40, [R142+0x9800] ;  /* 0x009800008e28783b */ /* 0x000f2a0000004200 */
[C---:B---3--:R-:W-:Y:S06]  /*7790*/  HMMA.16816.F32 R52, R104.reuse, R56, R28 ;  /* 0x000000386834723c */ /* 0x048fec000000181c */
[C---:B------:R-:W-:Y:S06]  /*77a0*/  HMMA.16816.F32 R56, R104.reuse, R58, R32 ;  /* 0x0000003a6838723c */ /* 0x040fec0000001820 */
[C---:B------:R-:W-:Y:S06]  /*77b0*/  HMMA.16816.F32 R60, R104.reuse, R64, R12 ;  /* 0x00000040683c723c */ /* 0x040fec000000180c */
[C---:B------:R-:W-:Y:S01]  /*77c0*/  HMMA.16816.F32 R64, R104.reuse, R66, R8 ;  /* 0x000000426840723c */ /* 0x040fe20000001808 */
[----:B------:R-:W3:Y:S05]  /*77d0*/  LDSM.16.MT88.4 R8, [R141+0xb800] ;  /* 0x00b800008d08783b */ /* 0x000eea0000004200 */
[C---:B-1----:R-:W-:Y:S06]  /*77e0*/  HMMA.16816.F32 R44, R104.reuse, R48, R20 ;  /* 0x00000030682c723c */ /* 0x042fec0000001814 */
[C---:B--2---:R-:W-:Y:S06]  /*77f0*/  HMMA.16816.F32 R96, R104.reuse, R36, R96 ;  /* 0x000000246860723c */ /* 0x044fec0000001860 */
[C---:B------:R-:W-:Y:S06]  /*7800*/  HMMA.16816.F32 R92, R104.reuse, R38, R92 ;  /* 0x00000026685c723c */ /* 0x040fec000000185c */
[C---:B----4-:R-:W-:Y:S01]  /*7810*/  HMMA.16816.F32 R36, R104.reuse, R40, R88 ;  /* 0x000000286824723c */ /* 0x050fe20000001858 */
[----:B------:R-:W1:Y:S05]  /*7820*/  LDSM.16.MT88.4 R88, [R140+0xb800] ;  /* 0x00b800008c58783b */ /* 0x000e6a0000004200 */
[C---:B------:R-:W-:Y:S01]  /*7830*/  HMMA.16816.F32 R40, R104.reuse, R42, R16 ;  /* 0x0000002a6828723c */ /* 0x040fe20000001810 */
[----:B------:R-:W2:Y:S05]  /*7840*/  LDSM.16.MT88.4 R16, [R142+0xb800] ;  /* 0x00b800008e10783b */ /* 0x000eaa0000004200 */
[C---:B------:R-:W-:Y:S06]  /*7850*/  HMMA.16816.F32 R48, R104.reuse, R50, R24 ;  /* 0x000000326830723c */ /* 0x040fec0000001818 */
[C---:B---3--:R-:W-:Y:S06]  /*7860*/  HMMA.16816.F32 R76, R104.reuse, R8, R76 ;  /* 0x00000008684c723c */ /* 0x048fec000000184c */
[C---:B------:R-:W-:Y:S06]  /*7870*/  HMMA.16816.F32 R80, R104.reuse, R10, R80 ;  /* 0x0000000a6850723c */ /* 0x040fec0000001850 */
[C---:B-1----:R-:W-:Y:S06]  /*7880*/  HMMA.16816.F32 R84, R104.reuse, R88, R84 ;  /* 0x000000586854723c */ /* 0x042fec0000001854 */
[C---:B--2---:R-:W-:Y:S06]  /*7890*/  HMMA.16816.F32 R68, R104.reuse, R16, R4 ;  /* 0x000000106844723c */ /* 0x044fec0000001804 */
[----:B------:R-:W-:Y:S01]  /*78a0*/  HMMA.16816.F32 R72, R104, R18, R72 ;  /* 0x000000126848723c */ /* 0x000fe20000001848 */
[----:B------:R-:W-:Y:S01]  /*78b0*/  FADD.FTZ R5, R3, R112 ;  /* 0x0000007003057221 */ /* 0x000fe20000010000 */
[----:B------:R-:W-:-:S03]  /*78c0*/  FADD.FTZ R3, R110, R111 ;  /* 0x0000006f6e037221 */ /* 0x000fc60000010000 */
[----:B------:R-:W-:Y:S01]  /*78d0*/  FADD.FTZ R5, R2, R5 ;  /* 0x0000000502057221 */ /* 0x000fe20000010000 */
[----:B------:R-:W-:Y:S01]  /*78e0*/  FADD.FTZ R158, R158, R3 ;  /* 0x000000039e9e7221 */ /* 0x000fe20000010000 */
[----:B------:R-:W-:Y:S01]  /*78f0*/  HMMA.16816.F32 R88, R104, R90, R100 ;  /* 0x0000005a6858723c */ /* 0x000fe20000001864 */
[-C--:B------:R-:W-:Y:S01]  /*7900*/  MOV R3, R109.reuse ;  /* 0x0000006d00037202 */ /* 0x080fe20000000f00 */
[----:B------:R-:W-:Y:S01]  /*7910*/  FADD.FTZ R156, R156, R5 ;  /* 0x000000059c9c7221 */ /* 0x000fe20000010000 */
[----:B------:R-:W-:Y:S01]  /*7920*/  FADD.FTZ R155, R155, R158 ;  /* 0x0000009e9b9b7221 */ /* 0x000fe20000010000 */
[----:B------:R-:W-:Y:S02]  /*7930*/  @P2 MOV R3, R109 ;  /* 0x0000006d00032202 */ /* 0x000fe40000000f00 */
[----:B------:R-:W-:Y:S01]  /*7940*/  FADD.FTZ R153, R153, R156 ;  /* 0x0000009c99997221 */ /* 0x000fe20000010000 */
[----:B------:R-:W-:-:S03]  /*7950*/  FADD.FTZ R2, R154, R155 ;  /* 0x0000009b9a027221 */ /* 0x000fc60000010000 */
[----:B------:R-:W-:Y:S01]  /*7960*/  FADD.FTZ R4, R152, R153 ;  /* 0x0000009998047221 */ /* 0x000fe20000010000 */
[----:B------:R-:W-:-:S03]  /*7970*/  FADD.FTZ R2, R131, R2 ;  /* 0x0000000283027221 */ /* 0x000fc60000010000 */
[----:B------:R-:W-:Y:S01]  /*7980*/  FADD.FTZ R4, R129, R4 ;  /* 0x0000000481047221 */ /* 0x000fe20000010000 */
[----:B------:R-:W-:Y:S01]  /*7990*/  FADD.FTZ R177, R177, R2 ;  /* 0x00000002b1b17221 */ /* 0x000fe20000010000 */
[-C--:B------:R-:W-:Y:S02]  /*79a0*/  MOV R2, R108.reuse ;  /* 0x0000006c00027202 */ /* 0x080fe40000000f00 */
[----:B------:R-:W-:Y:S01]  /*79b0*/  FADD.FTZ R181, R181, R4 ;  /* 0x00000004b5b57221 */ /* 0x000fe20000010000 */
[----:B------:R-:W-:Y:S01]  /*79c0*/  FADD.FTZ R188, R188, R177 ;  /* 0x000000b1bcbc7221 */ /* 0x000fe20000010000 */
[----:B------:R-:W-:Y:S02]  /*79d0*/  @P2 MOV R2, R108 ;  /* 0x0000006c00022202 */ /* 0x000fe40000000f00 */
[----:B------:R-:W-:Y:S01]  /*79e0*/  FADD.FTZ R184, R184, R181 ;  /* 0x000000b5b8b87221 */ /* 0x000fe20000010000 */
[----:B------:R-:W-:Y:S01]  /*79f0*/  FADD.FTZ R159, R159, R188 ;  /* 0x000000bc9f9f7221 */ /* 0x000fe20000010000 */
[----:B------:R-:W-:-:S02]  /*7a00*/  @P2 IADD3 R177, R118, -0x3, RZ ;  /* 0xfffffffd76b12810 */ /* 0x000fc40007ffe0ff */
[----:B------:R-:W-:Y:S01]  /*7a10*/  FADD.FTZ R157, R157, R184 ;  /* 0x000000b89d9d7221 */ /* 0x000fe20000010000 */
[----:B------:R-:W-:-:S03]  /*7a20*/  FADD.FTZ R186, R186, R159 ;  /* 0x0000009fbaba7221 */ /* 0x000fc60000010000 */
        /* <DEDUP_REMOVED lines=9> */
[----:B------:R-:W-:Y:S06]  /*7ac0*/  @P2 BRA `(.L_x_856) ;  /* 0x0000000000042947 */ /* 0x000fec0003800000 */
.L_x_852:
[----:B------:R-:W-:-:S07]  /*7ad0*/  IADD3 R177, R119, -0x1, RZ ;  /* 0xffffffff77b17810 */ /* 0x000fce0007ffe0ff */
.L_x_856:
        /* <DEDUP_REMOVED lines=16> */
.L_x_860:
[----:B------:R1:W-:Y:S01]  /*7be0*/  @P3 STS.128 [R164+0x4000], RZ ;  /* 0x004000ffa4003388 */ /* 0x0003e20000000c00 */
[----:B------:R-:W2:Y:S01]  /*7bf0*/  @!P3 LDC.64 R106, c[0x0][0x218] ;  /* 0x00008600ff6abb82 */ /* 0x000ea20000000a00 */
[----:B------:R-:W-:Y:S04]  /*7c00*/  VIADD R2, R177, 0xffffffff ;  /* 0xffffffffb1027836 */ /* 0x000fe80000000000 */
[----:B------:R-:W-:Y:S01]  /*7c10*/  IMAD.WIDE.U32 R108, R2, UR6, RZ ;  /* 0x00000006026c7c25 */ /* 0x000fe2000f8e00ff */
[----:B------:R-:W-:Y:S02]  /*7c20*/  SHF.R.S32.HI R3, RZ, 0x1f, R2 ;  /* 0x0000001fff037819 */ /* 0x000fe40000011402 */
[----:B------:R-:W3:Y:S01]  /*7c30*/  @!P2 LDC.64 R104, c[0x0][0x218] ;  /* 0x00008600ff68ab82 */ /* 0x000ee20000000a00 */
[----:B------:R-:W-:Y:S02]  /*7c40*/  LEA R111, P0, R108, R168, 0x6 ;  /* 0x000000a86c6f7211 */ /* 0x000fe400078030ff */
[----:B------:R-:W-:Y:S04]  /*7c50*/  IMAD R3, R3, UR6, RZ ;  /* 0x0000000603037c24 */ /* 0x000fe8000f8e02ff */
[----:B------:R-:W-:Y:S01]  /*7c60*/  IMAD R3, R2, UR7, R3 ;  /* 0x0000000702037c24 */ /* 0x000fe2000f8e0203 */
[----:B------:R-:W4:Y:S03]  /*7c70*/  @!P3 LDC.64 R102, c[0x0][0x218] ;  /* 0x00008600ff66bb82 */ /* 0x000f260000000a00 */
[----:B------:R-:W-:Y:S01]  /*7c80*/  IMAD.IADD R3, R109, 0x1, R3 ;  /* 0x000000016d037824 */ /* 0x000fe200078e0203 */
[----:B------:R-:W-:Y:S04]  /*7c90*/  IADD3 R109, P4, R160, R111, RZ ;  /* 0x0000006fa06d7210 */ /* 0x000fe80007f9e0ff */
[----:B------:R-:W-:Y:S02]  /*7ca0*/  LEA.HI.X R108, R108, R171, R3, 0x6, P0 ;  /* 0x000000ab6c6c7211 */ /* 0x000fe400000f3403 */
[----:B------:R-:W5:Y:S01]  /*7cb0*/  @!P2 LDC.64 R2, c[0x0][0x218] ;  /* 0x00008600ff02ab82 */ /* 0x000f620000000a00 */
        /* <DEDUP_REMOVED lines=9> */
[----:B------:R-:W-:Y:S02]  /*7d50*/  IMAD.X R108, R151, 0x1, R108, P4 ;  /* 0x00000001976c7824 */ /* 0x000fe400020e066c */
[----:B------:R1:W-:Y:S01]  /*7d60*/  @P2 STS.128 [R164+0x6000], RZ ;  /* 0x006000ffa4002388 */ /* 0x0003e20000000c00 */
[C---:B----4-:R-:W-:Y:S01]  /*7d70*/  @!P3 LEA R116, P0, R109.reuse, R102, 0x1 ;  /* 0x000000666d74b211 */ /* 0x050fe200078008ff */
[----:B------:R-:W3:Y:S02]  /*7d80*/  @!P2 LDC.64 R104, c[0x0][0x218] ;  /* 0x00008600ff68ab82 */ /* 0x000ee40000000a00 */
[----:B------:R-:W-:Y:S01]  /*7d90*/  @!PT LDS RZ, [RZ] ;  /* 0x00000000fffff984 */ /* 0x000fe20000000800 */
[----:B------:R-:W-:Y:S01]  /*7da0*/  @!PT LDS RZ, [RZ] ;  /* 0x00000000fffff984 */ /* 0x000fe20000000800 */
[----:B------:R-:W-:Y:S01]  /*7db0*/  @!PT LDS RZ, [RZ] ;  /* 0x00000000fffff984 */ /* 0x000fe20000000800 */
[----:B------:R1:W-:Y:S01]  /*7dc0*/  @!P2 LDGSTS.E.BYPASS.LTC128B.128 [R164+0x6000], desc[UR8][R114.64+0x80] ;  /* 0x0600008072a4afae */ /* 0x0003e2000b901d48 */
[C-C-:B------:R-:W-:Y:S03]  /*7dd0*/  @!P3 LEA.HI.X R117, R109.reuse, R103, R108.reuse, 0x1, P0 ;  /* 0x000000676d75b211 */ /* 0x140fe600000f0c6c */
[----:B------:R1:W-:Y:S01]  /*7de0*/  @P3 STS.128 [R164+0x4800], RZ ;  /* 0x004800ffa4003388 */ /* 0x0003e20000000c00 */
[C---:B-----5:R-:W-:Y:S01]  /*7df0*/  @!P2 LEA R110, P4, R109.reuse, R2, 0x1 ;  /* 0x000000026d6ea211 */ /* 0x060fe200078808ff */
[----:B------:R-:W4:Y:S02]  /*7e00*/  @!P3 LDC.64 R102, c[0x0][0x218] ;  /* 0x00008600ff66bb82 */ /* 0x000f240000000a00 */
[----:B------:R-:W-:Y:S01]  /*7e10*/  @!PT LDS RZ, [RZ] ;  /* 0x00000000fffff984 */ /* 0x000fe20000000800 */
[----:B------:R-:W-:Y:S01]  /*7e20*/  @!PT LDS RZ, [RZ] ;  /* 0x00000000fffff984 */ /* 0x000fe20000000800 */
[----:B------:R-:W-:Y:S01]  /*7e30*/  @!PT LDS RZ, [RZ] ;  /* 0x00000000fffff984 */ /* 0x000fe20000000800 */
[----:B------:R1:W-:Y:S01]  /*7e40*/  @!P3 LDGSTS.E.BYPASS.LTC128B.128 [R164+0x4800], desc[UR8][R116.64] ;  /* 0x0480000074a4bfae */ /* 0x0003e2000b901d48 */
[--C-:B------:R-:W-:Y:S03]  /*7e50*/  @!P2 LEA.HI.X R111, R109, R3, R108.reuse, 0x1, P4 ;  /* 0x000000036d6fa211 */ /* 0x100fe600020f0c6c */
[----:B------:R1:W-:Y:S01]  /*7e60*/  @P2 STS.128 [R164+0x6800], RZ ;  /* 0x006800ffa4002388 */ /* 0x0003e20000000c00 */
[C---:B------:R-:W-:Y:S01]  /*7e70*/  IADD3 R109, P0, R160.reuse, R109, RZ ;  /* 0x0000006da06d7210 */ /* 0x040fe20007f1e0ff */
[----:B------:R-:W5:Y:S02]  /*7e80*/  @!P2 LDC.64 R2, c[0x0][0x218] ;  /* 0x00008600ff02ab82 */ /* 0x000f640000000a00 */
[----:B------:R-:W-:Y:S01]  /*7e90*/  @!PT LDS RZ, [RZ] ;  /* 0x00000000fffff984 */ /* 0x000fe20000000800 */
[----:B------:R-:W-:Y:S01]  /*7ea0*/  @!PT LDS RZ, [RZ] ;  /* 0x00000000fffff984 */ /* 0x000fe20000000800 */
[----:B------:R-:W-:Y:S01]  /*7eb0*/  @!PT LDS RZ, [RZ] ;  /* 0x00000000fffff984 */ /* 0x000fe20000000800 */
[----:B------:R1:W-:Y:S01]  /*7ec0*/  @!P2 LDGSTS.E.BYPASS.LTC128B.128 [R164+0x6800], desc[UR8][R110.64+0x80] ;  /* 0x068000806ea4afae */ /* 0x0003e2000b901d48 */
[----:B--2---:R-:W-:Y:S01]  /*7ed0*/  @!P3 LEA R106, P5, R109, R106, 0x1 ;  /* 0x0000006a6d6ab211 */ /* 0x004fe200078a08ff */
[----:B------:R-:W-:Y:S02]  /*7ee0*/  IMAD.X R108, R151, 0x1, R108, P0 ;  /* 0x00000001976c7824 */ /* 0x000fe400000e066c */
[----:B------:R1:W-:Y:S01]  /*7ef0*/  @P3 STS.128 [R164+0x5000], RZ ;  /* 0x005000ffa4003388 */ /* 0x0003e20000000c00 */
[C---:B---3--:R-:W-:Y:S02]  /*7f00*/  @!P2 LEA R112, P0, R109.reuse, R104, 0x1 ;  /* 0x000000686d70a211 */ /* 0x048fe400078008ff */
[C-C-:B------:R-:W-:Y:S02]  /*7f10*/  @!P3 LEA.HI.X R107, R109.reuse, R107, R108.reuse, 0x1, P5 ;  /* 0x0000006b6d6bb211 */ /* 0x140fe400028f0c6c */
[--C-:B------:R-:W-:Y:S02]  /*7f20*/  @!P2 LEA.HI.X R113, R109, R105, R108.reuse, 0x1, P0 ;  /* 0x000000696d71a211 */ /* 0x100fe400000f0c6c */
[----:B------:R-:W-:Y:S01]  /*7f30*/  IADD3 R104, P4, R160, R109, RZ ;  /* 0x0000006da0687210 */ /* 0x000fe20007f9e0ff */
[----:B------:R-:W-:Y:S01]  /*7f40*/  @!PT LDS RZ, [RZ] ;  /* 0x00000000fffff984 */ /* 0x000fe20000000800 */
[----:B------:R-:W-:Y:S01]  /*7f50*/  @!PT LDS RZ, [RZ] ;  /* 0x00000000fffff984 */ /* 0x000fe20000000800 */
[----:B------:R-:W-:Y:S01]  /*7f60*/  @!PT LDS RZ, [RZ] ;  /* 0x00000000fffff984 */ /* 0x000fe20000000800 */
[----:B------:R1:W-:Y:S03]  /*7f70*/  @!P3 LDGSTS.E.BYPASS.LTC128B.128 [R164+0x5000], desc[UR8][R106.64] ;  /* 0x050000006aa4bfae */ /* 0x0003e6000b901d48 */
[C---:B----4-:R-:W-:Y:S01]  /*7f80*/  @!P3 LEA R102, P0, R104.reuse, R102, 0x1 ;  /* 0x000000666866b211 */ /* 0x050fe200078008ff */
[----:B------:R1:W-:Y:S01]  /*7f90*/  @P2 STS.128 [R164+0x7000], RZ ;  /* 0x007000ffa4002388 */ /* 0x0003e20000000c00 */
[----:B------:R-:W-:Y:S03]  /*7fa0*/  IMAD.X R108, R151, 0x1, R108, P4 ;  /* 0x00000001976c7824 */ /* 0x000fe600020e066c */
[----:B------:R-:W-:Y:S01]  /*7fb0*/  @!PT LDS RZ, [RZ] ;  /* 0x00000000fffff984 */ /* 0x000fe20000000800 */
[----:B------:R-:W-:Y:S01]  /*7fc0*/  @!PT LDS RZ, [RZ] ;  /* 0x00000000fffff984 */ /* 0x000fe20000000800 */
[----:B------:R-:W-:Y:S01]  /*7fd0*/  @!PT LDS RZ, [RZ] ;  /* 0x00000000fffff984 */ /* 0x000fe20000000800 */
[----:B------:R1:W-:Y:S02]  /*7fe0*/  @!P2 LDGSTS.E.BYPASS.LTC128B.128 [R164+0x7000], desc[UR8][R112.64+0x80] ;  /* 0x0700008070a4afae */ /* 0x0003e4000b901d48 */
[C-C-:B------:R-:W-:Y:S02]  /*7ff0*/  @!P3 LEA.HI.X R103, R104.reuse, R103, R108.reuse, 0x1, P0 ;  /* 0x000000676867b211 */ /* 0x140fe400000f0c6c */
[----:B------:R1:W-:Y:S01]  /*8000*/  @P3 STS.128 [R164+0x5800], RZ ;  /* 0x005800ffa4003388 */ /* 0x0003e20000000c00 */
[C---:B-----5:R-:W-:Y:S03]  /*8010*/  @!P2 LEA R2, P4, R104.reuse, R2, 0x1 ;  /* 0x000000026802a211 */ /* 0x060fe600078808ff */
        /* <DEDUP_REMOVED lines=10> */
[----:B------:R-:W0:Y:S01]  /*80c0*/  LDGDEPBAR ;  /* 0x00000000000079af */ /* 0x000e220000000000 */
[----:B------:R-:W-:Y:S05]  /*80d0*/  BRA `(.L_x_859) ;  /* 0x0000000800e47947 */ /* 0x000fea0003800000 */
.L_x_858:
        /* <DEDUP_REMOVED lines=9> */
[----:B------:R-:W-:Y:S05]  /*8170*/  IMAD.IADD R186, R103, 0x1, R186 ;  /* 0x0000000167ba7824 */ /* 0x000fea00078e02ba */
[C-C-:B------:R-:W-:Y:S01]  /*8180*/  @!P3 LEA.HI.X R191, R102.reuse, R159, R186.reuse, 0x1, P4 ;  /* 0x0000009f66bfb211 */ /* 0x140fe200020f0cba */
[----:B------:R-:W-:Y:S01]  /*8190*/  @P3 STS.128 [R164+0x8000], RZ ;  /* 0x008000ffa4003388 */ /* 0x000fe20000000c00 */
[----:B------:R-:W1:Y:S03]  /*81a0*/  @!P2 LDC.64 R2, c[0x0][0x220] ;  /* 0x00008800ff02ab82 */ /* 0x000e660000000a00 */
[----:B------:R-:W-:Y:S01]  /*81b0*/  @!PT LDS RZ, [RZ] ;  /* 0x00000000fffff984 */ /* 0x000fe20000000800 */
[----:B------:R-:W-:Y:S01]  /*81c0*/  @!PT LDS RZ, [RZ] ;  /* 0x00000000fffff984 */ /* 0x000fe20000000800 */
[----:B------:R-:W-:Y:S01]  /*81d0*/  @!PT LDS RZ, [RZ] ;  /* 0x00000000fffff984 */ /* 0x000fe20000000800 */
[----:B------:R5:W-:Y:S04]  /*81e0*/  @!P3 LDGSTS.E.BYPASS.LTC128B.128 [R164+0x8000], desc[UR8][R190.64] ;  /* 0x08000000bea4bfae */ /* 0x000be8000b901d48 */
[----:B------:R-:W-:Y:S01]  /*81f0*/  @P2 STS.128 [R164+0xa000], RZ ;  /* 0x00a000ffa4002388 */ /* 0x000fe20000000c00 */
[----:B------:R-:W3:Y:S01]  /*8200*/  @!P2 LDC.64 R184, c[0x0][0x220] ;  /* 0x00008800ffb8ab82 */ /* 0x000ee20000000a00 */
[C---:B-1----:R-:W-:Y:S04]  /*8210*/  @!P2 LEA R192, P0, R102.reuse, R2, 0x1 ;  /* 0x0000000266c0a211 */ /* 0x042fe800078008ff */
[--C-:B------:R-:W-:Y:S01]  /*8220*/  @!P2 LEA.HI.X R193, R102, R3, R186.reuse, 0x1, P0 ;  /* 0x0000000366c1a211 */ /* 0x100fe200000f0cba */
[----:B------:R-:W-:Y:S02]  /*8230*/  IMAD.X R186, R167, 0x1, R186, P1 ;  /* 0x00000001a7ba7824 */ /* 0x000fe400008e06ba */
[----:B------:R-:W1:Y:S01]  /*8240*/  @!P2 LDC.64 R102, c[0x0][0x220] ;  /* 0x00008800ff66ab82 */ /* 0x000e620000000a00 */
[C---:B--2---:R-:W-:Y:S01]  /*8250*/  @!P3 LEA R194, P0, R187.reuse, R156, 0x1 ;  /* 0x0000009cbbc2b211 */ /* 0x044fe200078008ff */
[----:B------:R-:W-:Y:S01]  /*8260*/  @!PT LDS RZ, [RZ] ;  /* 0x00000000fffff984 */ /* 0x000fe20000000800 */
[----:B------:R-:W-:Y:S01]  /*8270*/  @!PT LDS RZ, [RZ] ;  /* 0x00000000fffff984 */ /* 0x000fe20000000800 */
[----:B------:R-:W-:Y:S01]  /*8280*/  @!PT LDS RZ, [RZ] ;  /* 0x00000000fffff984 */ /* 0x000fe20000000800 */
[----:B------:R2:W-:Y:S01]  /*8290*/  @!P2 LDGSTS.E.BYPASS.LTC128B.128 [R164+0xa000], desc[UR8][R192.64+0x80] ;  /* 0x0a000080c0a4afae */ /* 0x0005e2000b901d48 */
[C---:B---3--:R-:W-:Y:S02]  /*82a0*/  @!P2 LEA R196, P1, R187.reuse, R184, 0x1 ;  /* 0x000000b8bbc4a211 */ /* 0x048fe400078208ff */
[C-C-:B------:R-:W-:Y:S01]  /*82b0*/  @!P3 LEA.HI.X R195, R187.reuse, R157, R186.reuse, 0x1, P0 ;  /* 0x0000009dbbc3b211 */ /* 0x140fe200000f0cba */
[----:B------:R-:W-:Y:S02]  /*82c0*/  @P3 STS.128 [R164+0x8800], RZ ;  /* 0x008800ffa4003388 */ /* 0x000fe40000000c00 */
[----:B------:R-:W5:Y:S01]  /*82d0*/  @!P2 LDC.64 R2, c[0x0][0x220] ;  /* 0x00008800ff02ab82 */ /* 0x000f620000000a00 */
[C---:B------:R-:W-:Y:S01]  /*82e0*/  IADD3 R189, P0, R172.reuse, R187, RZ ;  /* 0x000000bbacbd7210 */ /* 0x040fe20007f1e0ff */
[----:B------:R-:W-:Y:S01]  /*82f0*/  @!PT LDS RZ, [RZ] ;  /* 0x00000000fffff984 */ /* 0x000fe20000000800 */
[----:B------:R-:W-:Y:S01]  /*8300*/  @!PT LDS RZ, [RZ] ;  /* 0x00000000fffff984 */ /* 0x000fe20000000800 */
[----:B------:R-:W-:Y:S01]  /*8310*/  @!PT LDS RZ, [RZ] ;  /* 0x00000000fffff984 */ /* 0x000fe20000000800 */
[----:B------:R2:W-:Y:S01]  /*8320*/  @!P3 LDGSTS.E.BYPASS.LTC128B.128 [R164+0x8800], desc[UR8][R194.64] ;  /* 0x08800000c2a4bfae */ /* 0x0005e2000b901d48 */
[--C-:B------:R-:W-:Y:S03]  /*8330*/  @!P2 LEA.HI.X R197, R187, R185, R186.reuse, 0x1, P1 ;  /* 0x000000b9bbc5a211 */ /* 0x100fe600008f0cba */
[----:B------:R-:W-:Y:S01]  /*8340*/  IMAD.X R186, R167, 0x1, R186, P0 ;  /* 0x00000001a7ba7824 */ /* 0x000fe200000e06ba */
[----:B------:R-:W-:Y:S01]  /*8350*/  @P2 STS.128 [R164+0xa800], RZ ;  /* 0x00a800ffa4002388 */ /* 0x000fe20000000c00 */
[C---:B------:R-:W-:Y:S02]  /*8360*/  @!P3 LEA R198, P6, R189.reuse, R154, 0x1 ;  /* 0x0000009abdc6b211 */ /* 0x040fe400078c08ff */
[----:B------:R-:W-:Y:S01]  /*8370*/  IADD3 R184, P5, R172, R189, RZ ;  /* 0x000000bdacb87210 */ /* 0x000fe20007fbe0ff */
[----:B------:R-:W-:Y:S01]  /*8380*/  @!PT LDS RZ, [RZ] ;  /* 0x00000000fffff984 */ /* 0x000fe20000000800 */
[----:B------:R-:W-:Y:S01]  /*8390*/  @!PT LDS RZ, [RZ] ;  /* 0x00000000fffff984 */ /* 0x000fe20000000800 */
[----:B------:R-:W-:Y:S01]  /*83a0*/  @!PT LDS RZ, [RZ] ;  /* 0x00000000fffff984 */ /* 0x000fe20000000800 */
[----:B------:R2:W-:Y:S01]  /*83b0*/  @!P2 LDGSTS.E.BYPASS.LTC128B.128 [R164+0xa800], desc[UR8][R196.64+0x80] ;  /* 0x0a800080c4a4afae */ /* 0x0005e2000b901d48 */
[C-C-:B------:R-:W-:Y:S02]  /*83c0*/  @!P3 LEA.HI.X R199, R189.reuse, R155, R186.reuse, 0x1, P6 ;  /* 0x0000009bbdc7b211 */ /* 0x140fe400030f0cba */
[C---:B----4-:R-:W-:Y:S01]  /*83d0*/  @!P3 LEA R188, P4, R184.reuse, R152, 0x1 ;  /* 0x00000098b8bcb211 */ /* 0x050fe200078808ff */
[----:B------:R-:W-:Y:S01]  /*83e0*/  @P3 STS.128 [R164+0x9000], RZ ;  /* 0x009000ffa4003388 */ /* 0x000fe20000000c00 */
[C---:B-1----:R-:W-:Y:S03]  /*83f0*/  @!P2 LEA R102, P1, R189.reuse, R102, 0x1 ;  /* 0x00000066bd66a211 */ /* 0x042fe600078208ff */
[----:B------:R-:W-:Y:S01]  /*8400*/  @!PT LDS RZ, [RZ] ;  /* 0x00000000fffff984 */ /* 0x000fe20000000800 */
[----:B------:R-:W-:Y:S01]  /*8410*/  @!PT LDS RZ, [RZ] ;  /* 0x00000000fffff984 */ /* 0x000fe20000000800 */
[----:B------:R-:W-:Y:S01]  /*8420*/  @!PT LDS RZ, [RZ] ;  /* 0x00000000fffff984 */ /* 0x000fe20000000800 */
[----:B------:R2:W-:Y:S01]  /*8430*/  @!P3 LDGSTS.E.BYPASS.LTC128B.128 [R164+0x9000], desc[UR8][R198.64] ;  /* 0x09000000c6a4bfae */ /* 0x0005e2000b901d48 */
[--C-:B------:R-:W-:Y:S02]  /*8440*/  @!P2 LEA.HI.X R103, R189, R103, R186.reuse, 0x1, P1 ;  /* 0x00000067bd67a211 */ /* 0x100fe400008f0cba */
[----:B------:R-:W-:Y:S01]  /*8450*/  ISETP.GT.AND P1, PT, R177, RZ, PT ;  /* 0x000000ffb100720c */ /* 0x000fe20003f24270 */
[----:B------:R-:W-:Y:S01]  /*8460*/  @P2 STS.128 [R164+0xb000], RZ ;  /* 0x00b000ffa4002388 */ /* 0x000fe20000000c00 */
[C---:B-----5:R-:W-:Y:S01]  /*8470*/  @!P2 LEA R190, P0, R184.reuse, R2, 0x1 ;  /* 0x00000002b8bea211 */ /* 0x060fe200078008ff */
[----:B------:R-:W-:Y:S02]  /*8480*/  IMAD.X R2, R167, 0x1, R186, P5 ;  /* 0x00000001a7027824 */ /* 0x000fe400028e06ba */
[----:B------:R-:W-:Y:S01]  /*8490*/  @!PT LDS RZ, [RZ] ;  /* 0x00000000fffff984 */ /* 0x000fe20000000800 */
[----:B------:R-:W-:Y:S01]  /*84a0*/  @!PT LDS RZ, [RZ] ;  /* 0x00000000fffff984 */ /* 0x000fe20000000800 */
[----:B------:R-:W-:Y:S01]  /*84b0*/  @!PT LDS RZ, [RZ] ;  /* 0x00000000fffff984 */ /* 0x000fe20000000800 */
[----:B------:R2:W-:Y:S03]  /*84c0*/  @!P2 LDGSTS.E.BYPASS.LTC128B.128 [R164+0xb000], desc[UR8][R102.64+0x80] ;  /* 0x0b00008066a4afae */ /* 0x0005e6000b901d48 */
[C-C-:B------:R-:W-:Y:S01]  /*84d0*/  @!P3 LEA.HI.X R189, R184.reuse, R153, R2.reuse, 0x1, P4 ;  /* 0x00000099b8bdb211 */ /* 0x140fe200020f0c02 */
[----:B------:R-:W-:Y:S01]  /*84e0*/  @P3 STS.128 [R164+0x9800], RZ ;  /* 0x009800ffa4003388 */ /* 0x000fe20000000c00 */
[----:B------:R-:W-:Y:S03]  /*84f0*/  @!P2 LEA.HI.X R191, R184, R3, R2, 0x1, P0 ;  /* 0x00000003b8bfa211 */ /* 0x000fe600000f0c02 */
        /* <DEDUP_REMOVED lines=9> */
[----:B------:R-:W-:Y:S04]  /*8590*/  LDSM.16.M88.4 R104, [R150] ;  /* 0x000000009668783b */ /* 0x000fe80000000200 */
[----:B------:R-:W1:Y:S04]  /*85a0*/  LDSM.16.M88.4 R108, [R149+0x4000] ;  /* 0x00400000956c783b */ /* 0x000e680000000200 */
[----:B------:R-:W3:Y:S04]  /*85b0*/  LDSM.16.M88.4 R112, [R149+0x4800] ;  /* 0x004800009570783b */ /* 0x000ee80000000200 */
[----:B------:R-:W4:Y:S04]  /*85c0*/  LDSM.16.M88.4 R116, [R149+0x5000] ;  /* 0x005000009574783b */ /* 0x000f280000000200 */
[----:B------:R-:W5:Y:S04]  /*85d0*/  LDSM.16.M88.4 R120, [R149+0x5800] ;  /* 0x005800009578783b */ /* 0x000f680000000200 */
[----:B------:R-:W0:Y:S04]  /*85e0*/  LDGDEPBAR ;  /* 0x00000000000079af */ /* 0x000e280000000000 */
[----:B------:R-:W-:Y:S04]  /*85f0*/  LDSM.16.M88.4 R124, [R148] ;  /* 0x00000000947c783b */ /* 0x000fe80000000200 */
[----:B------:R-:W2:Y:S01]  /*8600*/  LDSM.16.M88.4 R128, [R147] ;  /* 0x000000009380783b */ /* 0x000ea20000000200 */
[C---:B-1----:R-:W-:Y:S06]  /*8610*/  HMMA.16816.F32 R4, R104.reuse, R108, RZ ;  /* 0x0000006c6804723c */ /* 0x042fec00000018ff */
[C---:B------:R-:W-:Y:S01]  /*8620*/  HMMA.16816.F32 R8, R104.reuse, R110, RZ ;  /* 0x0000006e6808723c */ /* 0x040fe200000018ff */
[----:B------:R-:W-:Y:S05]  /*8630*/  LDSM.16.M88.4 R108, [R138] ;  /* 0x000000008a6c783b */ /* 0x000fea0000000200 */
[C---:B---3--:R-:W-:Y:S06]  /*8640*/  HMMA.16816.F32 R12, R104.reuse, R112, RZ ;  /* 0x00000070680c723c */ /* 0x048fec00000018ff */
[C---:B------:R-:W-:Y:S01]  /*8650*/  HMMA.16816.F32 R16, R104.reuse, R114, RZ ;  /* 0x000000726810723c */ /* 0x040fe200000018ff */
[----:B------:R-:W-:Y:S05]  /*8660*/  LDSM.16.M88.4 R112, [R143+0x4800] ;  /* 0x004800008f70783b */ /* 0x000fea0000000200 */
[C---:B----4-:R-:W-:Y:S06]  /*8670*/  HMMA.16816.F32 R20, R104.reuse, R116, RZ ;  /* 0x000000746814723c */ /* 0x050fec00000018ff */
[C---:B------:R-:W-:Y:S06]  /*8680*/  HMMA.16816.F32 R24, R104.reuse, R118, RZ ;  /* 0x000000766818723c */ /* 0x040fec00000018ff */
[C---:B-----5:R-:W-:Y:S06]  /*8690*/  HMMA.16816.F32 R28, R104.reuse, R120, RZ ;  /* 0x00000078681c723c */ /* 0x060fec00000018ff */
[----:B------:R-:W-:Y:S01]  /*86a0*/  HMMA.16816.F32 R32, R104, R122, RZ ;  /* 0x0000007a6820723c */ /* 0x000fe200000018ff */
[----:B------:R-:W1:Y:S05]  /*86b0*/  LDSM.16.M88.4 R104, [R139] ;  /* 0x000000008b68783b */ /* 0x000e6a0000000200 */
[C---:B--2---:R-:W-:Y:S06]  /*86c0*/  HMMA.16816.F32 R4, R124.reuse, R128, R4 ;  /* 0x000000807c04723c */ /* 0x044fec0000001804 */
[C---:B------:R-:W-:Y:S06]  /*86d0*/  HMMA.16816.F32 R8, R124.reuse, R130, R8 ;  /* 0x000000827c08723c */ /* 0x040fec0000001808 */
[C---:B-1----:R-:W-:Y:S06]  /*86e0*/  HMMA.16816.F32 R12, R124.reuse, R104, R12 ;  /* 0x000000687c0c723c */ /* 0x042fec000000180c */
[C---:B------:R-:W-:Y:S01]  /*86f0*/  HMMA.16816.F32 R16, R124.reuse, R106, R16 ;  /* 0x0000006a7c10723c */ /* 0x040fe20000001810 */
[----:B------:R-:W1:Y:S05]  /*8700*/  LDSM.16.M88.4 R104, [R137] ;  /* 0x000000008968783b */ /* 0x000e6a0000000200 */
[C---:B------:R-:W-:Y:S06]  /*8710*/  HMMA.16816.F32 R20, R124.reuse, R108, R20 ;  /* 0x0000006c7c14723c */ /* 0x040fec0000001814 */
[C---:B------:R-:W-:Y:S01]  /*8720*/  HMMA.16816.F32 R24, R124.reuse, R110, R24 ;  /* 0x0000006e7c18723c */ /* 0x040fe20000001818 */
[----:B------:R-:W-:Y:S05]  /*8730*/  LDSM.16.M88.4 R108, [R146] ;  /* 0x00000000926c783b */ /* 0x000fea0000000200 */
[C---:B-1----:R-:W-:Y:S06]  /*8740*/  HMMA.16816.F32 R28, R124.reuse, R104, R28 ;  /* 0x000000687c1c723c */ /* 0x042fec000000181c */
[----:B------:R-:W-:Y:S01]  /*8750*/  HMMA.16816.F32 R32, R124, R106, R32 ;  /* 0x0000006a7c20723c */ /* 0x000fe20000001820 */
[----:B------:R-:W1:Y:S05]  /*8760*/  LDSM.16.M88.4 R104, [R143+0x4000] ;  /* 0x004000008f68783b */ /* 0x000e6a0000000200 */
[C---:B-1----:R-:W-:Y:S06]  /*8770*/  HMMA.16816.F32 R4, R108.reuse, R104, R4 ;  /* 0x000000686c04723c */ /* 0x042fec0000001804 */
[C---:B------:R-:W-:Y:S01]  /*8780*/  HMMA.16816.F32 R8, R108.reuse, R106, R8 ;  /* 0x0000006a6c08723c */ /* 0x040fe20000001808 */
[----:B------:R-:W1:Y:S05]  /*8790*/  LDSM.16.M88.4 R104, [R143+0x5000] ;  /* 0x005000008f68783b */ /* 0x000e6a0000000200 */
[C---:B------:R-:W-:Y:S06]  /*87a0*/  HMMA.16816.F32 R12, R108.reuse, R112, R12 ;  /* 0x000000706c0c723c */ /* 0x040fec000000180c */
        /* <DEDUP_REMOVED lines=33> */
[----:B------:R-:W1:Y:S04]  /*89c0*/  LDSM.16.M88.4 R108, [R135] ;  /* 0x00000000876c783b */ /* 0x000e680000000200 */
        /* <DEDUP_REMOVED lines=32> */
[----:B------:R-:W2:Y:S01]  /*8bd0*/  LDSM.16.M88.4 R112, [R136+0x3800] ;  /* 0x003800008870783b */ /* 0x000ea20000000200 */
[----:B------:R-:W-:Y:S04]  /*8be0*/  DEPBAR.LE SB0, 0x0 ;  /* 0x000080000000791a */ /* 0x000fe80000000000 */
[----:B------:R-:W-:Y:S01]  /*8bf0*/  BAR.SYNC.DEFER_BLOCKING 0x0 ;  /* 0x0000000000007b1d */ /* 0x000fe20000010000 */
[C---:B-1----:R-:W-:Y:S06]  /*8c00*/  HMMA.16816.F32 R20, R104.reuse, R108, R20 ;  /* 0x0000006c6814723c */ /* 0x042fec0000001814 */
[C---:B------:R-:W-:Y:S06]  /*8c10*/  HMMA.16816.F32 R24, R104.reuse, R110, R24 ;  /* 0x0000006e6818723c */ /* 0x040fec0000001818 */
[C---:B--2---:R-:W-:Y:S06]  /*8c20*/  HMMA.16816.F32 R28, R104.reuse, R112, R28 ;  /* 0x00000070681c723c */ /* 0x044fec000000181c */
[----:B------:R-:W-:Y:S01]  /*8c30*/  HMMA.16816.F32 R32, R104, R114, R32 ;  /* 0x000000726820723c */ /* 0x000fe20000001820 */
[----:B------:R-:W-:Y:S11]  /*8c40*/  @!UPT UIADD3 URZ, URZ, URZ, URZ ;  /* 0x0000003f3f3ff290 */ /* 0x000ff6000fffe03f */
[----:B------:R-:W-:Y:S01]  /*8c50*/  @!UPT UIADD3 URZ, URZ, URZ, URZ ;  /* 0x0000003f3f3ff290 */ /* 0x000fe2000fffe03f */
[----:B------:R-:W-:Y:S11]  /*8c60*/  @P1 BRA `(.L_x_860) ;  /* 0xffffffec00dc1947 */ /* 0x000ff6000383ffff */
.L_x_859:
[C---:B-1----:R-:W-:Y:S02]  /*8c70*/  LEA R2, R177.reuse, R176, 0x6 ;  /* 0x000000b0b1027211 */ /* 0x042fe400078e30ff */
[----:B------:R-:W-:Y:S02]  /*8c80*/  IADD3 R177, R177, -0x1, RZ ;  /* 0xffffffffb1b17810 */ /* 0x000fe40007ffe0ff */
[C---:B------:R-:W-:Y:S02]  /*8c90*/  IADD3 R103, R2.reuse, 0x8, RZ ;  /* 0x0000000802677810 */ /* 0x040fe40007ffe0ff */
[----:B------:R-:W-:Y:S02]  /*8ca0*/  I2FP.F32.S32 R3, R2 ;  /* 0x0000000200037245 */ /* 0x000fe40000201400 */
[C---:B------:R-:W-:Y:S02]  /*8cb0*/  IADD3 R104, R2.reuse, 0x1, RZ ;  /* 0x0000000102687810 */ /* 0x040fe40007ffe0ff */
[C---:B------:R-:W-:Y:S01]  /*8cc0*/  IADD3 R102, R2.reuse, 0x9, RZ ;  /* 0x0000000902667810 */ /* 0x040fe20007ffe0ff */
[CC--:B------:R-:W-:Y:S01]  /*8cd0*/  FFMA.FTZ R6, R3.reuse, R0.reuse, R6 ;  /* 0x0000000003067223 */ /* 0x0c0fe20000010006 */
[----:B------:R-:W-:Y:S01]  /*8ce0*/  I2FP.F32.S32 R103, R103 ;  /* 0x0000006700677245 */ /* 0x000fe20000201400 */
[----:B------:R-:W-:Y:S01]  /*8cf0*/  FFMA.FTZ R4, R3, R0, R4 ;  /* 0x0000000003047223 */ /* 0x000fe20000010004 */
[C---:B------:R-:W-:Y:S02]  /*8d00*/  IADD3 R3, R2.reuse, 0x10, RZ ;  /* 0x0000001002037810 */ /* 0x040fe40007ffe0ff */
[----:B------:R-:W-:Y:S01]  /*8d10*/  I2FP.F32.S32 R102, R102 ;  /* 0x0000006600667245 */ /* 0x000fe20000201400 */
[C---:B------:R-:W-:Y:S01]  /*8d20*/  FFMA.FTZ R10, R103.reuse, R0, R10 ;  /* 0x00000000670a7223 */ /* 0x040fe2000001000a */
[----:B------:R-:W-:Y:S01]  /*8d30*/  I2FP.F32.S32 R104, R104 ;  /* 0x0000006800687245 */ /* 0x000fe20000201400 */
[-C--:B------:R-:W-:Y:S01]  /*8d40*/  FFMA.FTZ R8, R103, R0.reuse, R8 ;  /* 0x0000000067087223 */ /* 0x080fe20000010008 */
[----:B------:R-:W-:Y:S01]  /*8d50*/  IADD3 R103, R2, 0x18, RZ ;  /* 0x0000001802677810 */ /* 0x000fe20007ffe0ff */
[CC--:B------:R-:W-:Y:S01]  /*8d60*/  FFMA.FTZ R9, R102.reuse, R0.reuse, R9 ;  /* 0x0000000066097223 */ /* 0x0c0fe20000010009 */
[----:B------:R-:W-:Y:S01]  /*8d70*/  I2FP.F32.S32 R3, R3 ;  /* 0x0000000300037245 */ /* 0x000fe20000201400 */
[-C--:B------:R-:W-:Y:S01]  /*8d80*/  FFMA.FTZ R11, R102, R0.reuse, R11 ;  /* 0x00000000660b7223 */ /* 0x080fe2000001000b */
[CC--:B------:R-:W-:Y:S01]  /*8d90*/  FFMA.FTZ R7, R104.reuse, R0.reuse, R7 ;  /* 0x0000000068077223 */ /* 0x0c0fe20000010007 */
[-C--:B------:R-:W-:Y:S01]  /*8da0*/  FFMA.FTZ R5, R104, R0.reuse, R5 ;  /* 0x0000000068057223 */ /* 0x080fe20000010005 */
[----:B------:R-:W-:Y:S01]  /*8db0*/  I2FP.F32.S32 R103, R103 ;  /* 0x0000006700677245 */ /* 0x000fe20000201400 */
[CC--:B------:R-:W-:Y:S01]  /*8dc0*/  FFMA.FTZ R14, R3.reuse, R0.reuse, R14 ;  /* 0x00000000030e7223 */ /* 0x0c0fe2000001000e */
[C---:B------:R-:W-:Y:S01]  /*8dd0*/  IADD3 R104, R2.reuse, 0x11, RZ ;  /* 0x0000001102687810 */ /* 0x040fe20007ffe0ff */
[-C--:B------:R-:W-:Y:S01]  /*8de0*/  FFMA.FTZ R12, R3, R0.reuse, R12 ;  /* 0x00000000030c7223 */ /* 0x080fe2000001000c */
[C---:B------:R-:W-:Y:S01]  /*8df0*/  IADD3 R102, R2.reuse, 0x19, RZ ;  /* 0x0000001902667810 */ /* 0x040fe20007ffe0ff */
[CC--:B------:R-:W-:Y:S01]  /*8e00*/  FFMA.FTZ R18, R103.reuse, R0.reuse, R18 ;  /* 0x0000000067127223 */ /* 0x0c0fe20000010012 */
[C---:B------:R-:W-:Y:S01]  /*8e10*/  IADD3 R3, R2.reuse, 0x20, RZ ;  /* 0x0000002002037810 */ /* 0x040fe20007ffe0ff */
[----:B------:R-:W-:Y:S01]  /*8e20*/  FFMA.FTZ R16, R103, R0, R16 ;  /* 0x0000000067107223 */ /* 0x000fe20000010010 */
[----:B------:R-:W-:Y:S02]  /*8e30*/  I2FP.F32.S32 R102, R102 ;  /* 0x0000006600667245 */ /* 0x000fe40000201400 */
[----:B------:R-:W-:Y:S02]  /*8e40*/  I2FP.F32.S32 R104, R104 ;  /* 0x0000006800687245 */ /* 0x000fe40000201400 */
[----:B------:R-:W-:Y:S01]  /*8e50*/  IADD3 R103, R2, 0x21, RZ ;  /* 0x0000002102677810 */ /* 0x000fe20007ffe0ff */
[-C--:B------:R-:W-:Y:S01]  /*8e60*/  FFMA.FTZ R19, R102, R0.reuse, R19 ;  /* 0x0000000066137223 */ /* 0x080fe20000010013 */
[----:B------:R-:W-:Y:S01]  /*8e70*/  FMNMX.FTZ R106, R6, R101, !PT ;  /* 0x00000065066a7209 */ /* 0x000fe20007810000 */
[-C--:B------:R-:W-:Y:S01]  /*8e80*/  FFMA.FTZ R17, R102, R0.reuse, R17 ;  /* 0x0000000066117223 */ /* 0x080fe20000010011 */
[----:B------:R-:W-:Y:S01]  /*8e90*/  I2FP.F32.S32 R3, R3 ;  /* 0x0000000300037245 */ /* 0x000fe20000201400 */
[CC--:B------:R-:W-:Y:S01]  /*8ea0*/  FFMA.FTZ R15, R104.reuse, R0.reuse, R15 ;  /* 0x00000000680f7223 */ /* 0x0c0fe2000001000f */
[----:B------:R-:W-:Y:S01]  /*8eb0*/  FFMA.FTZ R13, R104, R0, R13 ;  /* 0x00000000680d7223 */ /* 0x000fe2000001000d */
[----:B------:R-:W-:Y:S02]  /*8ec0*/  I2FP.F32.S32 R102, R103 ;  /* 0x0000006700667245 */ /* 0x000fe40000201400 */
[----:B------:R-:W-:Y:S01]  /*8ed0*/  FMNMX.FTZ R104, R4, R100, !PT ;  /* 0x0000006404687209 */ /* 0x000fe20007810000 */
[----:B------:R-:W-:Y:S01]  /*8ee0*/  FFMA.FTZ R22, R3, R0, R22 ;  /* 0x0000000003167223 */ /* 0x000fe20000010016 */
[----:B------:R-:W-:Y:S01]  /*8ef0*/  FMNMX.FTZ R103, R7, R106, !PT ;  /* 0x0000006a07677209 */ /* 0x000fe20007810000 */
[----:B------:R-:W-:Y:S01]  /*8f00*/  FFMA.FTZ R20, R3, R0, R20 ;  /* 0x0000000003147223 */ /* 0x000fe20000010014 */
[----:B------:R-:W-:Y:S01]  /*8f10*/  FMNMX.FTZ R3, R5, R104, !PT ;  /* 0x0000006805037209 */ /* 0x000fe20007810000 */
[-C--:B------:R-:W-:Y:S01]  /*8f20*/  FFMA.FTZ R23, R102, R0.reuse, R23 ;  /* 0x0000000066177223 */ /* 0x080fe20000010017 */
[----:B------:R-:W-:Y:S01]  /*8f30*/  FMNMX.FTZ R104, R10, R103, !PT ;  /* 0x000000670a687209 */ /* 0x000fe20007810000 */
[----:B------:R-:W-:Y:S01]  /*8f40*/  FFMA.FTZ R21, R102, R0, R21 ;  /* 0x0000000066157223 */ /* 0x000fe20000010015 */
[----:B------:R-:W-:Y:S02]  /*8f50*/  FMNMX.FTZ R106, R8, R3, !PT ;  /* 0x00000003086a7209 */ /* 0x000fe40007810000 */
[----:B------:R-:W-:Y:S02]  /*8f60*/  FMNMX.FTZ R3, R11, R104, !PT ;  /* 0x000000680b037209 */ /* 0x000fe40007810000 */
[----:B------:R-:W-:Y:S02]  /*8f70*/  IADD3 R103, R2, 0x28, RZ ;  /* 0x0000002802677810 */ /* 0x000fe40007ffe0ff */
[----:B------:R-:W-:Y:S02]  /*8f80*/  FMNMX.FTZ R105, R9, R106, !PT ;  /* 0x0000006a09697209 */ /* 0x000fe40007810000 */
[----:B------:R-:W-:Y:S02]  /*8f90*/  FMNMX.FTZ R106, R14, R3, !PT ;  /* 0x000000030e6a7209 */ /* 0x000fe40007810000 */
[----:B------:R-:W-:Y:S02]  /*8fa0*/  I2FP.F32.S32 R103, R103 ;  /* 0x0000006700677245 */ /* 0x000fe40000201400 */
[----:B------:R-:W-:Y:S02]  /*8fb0*/  FMNMX.FTZ R104, R12, R105, !PT ;  /* 0x000000690c687209 */ /* 0x000fe40007810000 */
[----:B------:R-:W-:Y:S01]  /*8fc0*/  FMNMX.FTZ R105, R15, R106, !PT ;  /* 0x0000006a0f697209 */ /* 0x000fe20007810000 */
[CC--:B------:R-:W-:Y:S01]  /*8fd0*/  FFMA.FTZ R26, R103.reuse, R0.reuse, R26 ;  /* 0x00000000671a7223 */ /* 0x0c0fe2000001001a */
[----:B------:R-:W-:Y:S01]  /*8fe0*/  FFMA.FTZ R24, R103, R0, R24 ;  /* 0x0000000067187223 */ /* 0x000fe20000010018 */
[----:B------:R-:W-:Y:S02]  /*8ff0*/  FMNMX.FTZ R103, R13, R104, !PT ;  /* 0x000000680d677209 */ /* 0x000fe40007810000 */
[----:B------:R-:W-:Y:S02]  /*9000*/  FMNMX.FTZ R106, R18, R105, !PT ;  /* 0x00000069126a7209 */ /* 0x000fe40007810000 */
[C---:B------:R-:W-:Y:S02]  /*9010*/  IADD3 R3, R2.reuse, 0x30, RZ ;  /* 0x0000003002037810 */ /* 0x040fe40007ffe0ff */
[----:B------:R-:W-:Y:S02]  /*9020*/  IADD3 R102, R2, 0x29, RZ ;  /* 0x0000002902667810 */ /* 0x000fe40007ffe0ff */
[----:B------:R-:W-:Y:S02]  /*9030*/  FMNMX.FTZ R104, R16, R103, !PT ;  /* 0x0000006710687209 */ /* 0x000fe40007810000 */
[----:B------:R-:W-:Y:S02]  /*9040*/  FMNMX.FTZ R103, R19, R106, !PT ;  /* 0x0000006a13677209 */ /* 0x000fe40007810000 */
[----:B------:R-:W-:Y:S02]  /*9050*/  I2FP.F32.S32 R3, R3 ;  /* 0x0000000300037245 */ /* 0x000fe40000201400 */
[----:B------:R-:W-:Y:S02]  /*9060*/  I2FP.F32.S32 R102, R102 ;  /* 0x0000006600667245 */ /* 0x000fe40000201400 */
[----:B------:R-:W-:Y:S01]  /*9070*/  FMNMX.FTZ R105, R17, R104, !PT ;  /* 0x0000006811697209 */ /* 0x000fe20007810000 */
[CC--:B------:R-:W-:Y:S01]  /*9080*/  FFMA.FTZ R30, R3.reuse, R0.reuse, R30 ;  /* 0x00000000031e7223 */ /* 0x0c0fe2000001001e */
[----:B------:R-:W-:Y:S01]  /*9090*/  FMNMX.FTZ R104, R22, R103, !PT ;  /* 0x0000006716687209 */ /* 0x000fe20007810000 */
[-C--:B------:R-:W-:Y:S01]  /*90a0*/  FFMA.FTZ R28, R3, R0.reuse, R28 ;  /* 0x00000000031c7223 */ /* 0x080fe2000001001c */
[CC--:B------:R-:W-:Y:S01]  /*90b0*/  FFMA.FTZ R27, R102.reuse, R0.reuse, R27 ;  /* 0x00000000661b7223 */ /* 0x0c0fe2000001001b */
[----:B------:R-:W-:Y:S01]  /*90c0*/  FFMA.FTZ R25, R102, R0, R25 ;  /* 0x0000000066197223 */ /* 0x000fe20000010019 */
[----:B------:R-:W-:Y:S02]  /*90d0*/  IADD3 R3, R2, 0x31, RZ ;  /* 0x0000003102037810 */ /* 0x000fe40007ffe0ff */
[----:B------:R-:W-:Y:S02]  /*90e0*/  FMNMX.FTZ R102, R20, R105, !PT ;  /* 0x0000006914667209 */ /* 0x000fe40007810000 */
[----:B------:R-:W-:Y:S02]  /*90f0*/  FMNMX.FTZ R105, R23, R104, !PT ;  /* 0x0000006817697209 */ /* 0x000fe40007810000 */
[----:B------:R-:W-:Y:S02]  /*9100*/  I2FP.F32.S32 R104, R3 ;  /* 0x0000000300687245 */ /* 0x000fe40000201400 */
[----:B------:R-:W-:Y:S02]  /*9110*/  FMNMX.FTZ R3, R21, R102, !PT ;  /* 0x0000006615037209 */ /* 0x000fe40007810000 */
[----:B------:R-:W-:Y:S01]  /*9120*/  FMNMX.FTZ R106, R26, R105, !PT ;  /* 0x000000691a6a7209 */ /* 0x000fe20007810000 */
[-C--:B------:R-:W-:Y:S01]  /*9130*/  FFMA.FTZ R31, R104, R0.reuse, R31 ;  /* 0x00000000681f7223 */ /* 0x080fe2000001001f */
[----:B------:R-:W-:Y:S01]  /*9140*/  IADD3 R103, R2, 0x38, RZ ;  /* 0x0000003802677810 */ /* 0x000fe20007ffe0ff */
[----:B------:R-:W-:Y:S01]  /*9150*/  FFMA.FTZ R29, R104, R0, R29 ;  /* 0x00000000681d7223 */ /* 0x000fe2000001001d */
[----:B------:R-:W-:Y:S02]  /*9160*/  IADD3 R102, R2, 0x39, RZ ;  /* 0x0000003902667810 */ /* 0x000fe40007ffe0ff */
[----:B------:R-:W-:Y:S02]  /*9170*/  FMNMX.FTZ R2, R24, R3, !PT ;  /* 0x0000000318027209 */ /* 0x000fe40007810000 */
[----:B------:R-:W-:Y:S02]  /*9180*/  FMNMX.FTZ R105, R27, R106, !PT ;  /* 0x0000006a1b697209 */ /* 0x000fe40007810000 */
[----:B------:R-:W-:Y:S02]  /*9190*/  I2FP.F32.S32 R103, R103 ;  /* 0x0000006700677245 */ /* 0x000fe40000201400 */
[----:B------:R-:W-:Y:S02]  /*91a0*/  FMNMX.FTZ R3, R25, R2, !PT ;  /* 0x0000000219037209 */ /* 0x000fe40007810000 */
[----:B------:R-:W-:Y:S01]  /*91b0*/  FMNMX.FTZ R104, R30, R105, !PT ;  /* 0x000000691e687209 */ /* 0x000fe20007810000 */
[C---:B------:R-:W-:Y:S01]  /*91c0*/  FFMA.FTZ R34, R103.reuse, R0, R34 ;  /* 0x0000000067227223 */ /* 0x040fe20000010022 */
[----:B------:R-:W-:Y:S01]  /*91d0*/  I2FP.F32.S32 R102, R102 ;  /* 0x0000006600667245 */ /* 0x000fe20000201400 */
[----:B------:R-:W-:Y:S01]  /*91e0*/  FFMA.FTZ R32, R103, R0, R32 ;  /* 0x0000000067207223 */ /* 0x000fe20000010020 */
[----:B------:R-:W-:Y:S02]  /*91f0*/  FMNMX.FTZ R2, R28, R3, !PT ;  /* 0x000000031c027209 */ /* 0x000fe40007810000 */
[----:B------:R-:W-:Y:S01]  /*9200*/  FMNMX.FTZ R3, R31, R104, !PT ;  /* 0x000000681f037209 */ /* 0x000fe20007810000 */
[C---:B------:R-:W-:Y:S01]  /*9210*/  FFMA.FTZ R35, R102.reuse, R0, R35 ;  /* 0x0000000066237223 */ /* 0x040fe20000010023 */
[----:B------:R-:W-:Y:S01]  /*9220*/  FMNMX.FTZ R107, R29, R2, !PT ;  /* 0x000000021d6b7209 */ /* 0x000fe20007810000 */
[----:B------:R-:W-:Y:S01]  /*9230*/  FFMA.FTZ R33, R102, R0, R33 ;  /* 0x0000000066217223 */ /* 0x000fe20000010021 */
[----:B------:R-:W-:Y:S02]  /*9240*/  FMNMX.FTZ R2, R34, R3, !PT ;  /* 0x0000000322027209 */ /* 0x000fe40007810000 */
[----:B------:R-:W-:Y:S02]  /*9250*/  FMNMX.FTZ R102, R32, R107, !PT ;  /* 0x0000006b20667209 */ /* 0x000fe40007810000 */
[----:B------:R-:W-:Y:S02]  /*9260*/  FMNMX.FTZ R103, R35, R2, !PT ;  /* 0x0000000223677209 */ /* 0x000fe40007810000 */
[----:B------:R-:W-:Y:S03]  /*9270*/  FMNMX.FTZ R106, R33, R102, !PT ;  /* 0x00000066216a7209 */ /* 0x000fe60007810000 */
[----:B------:R-:W-:Y:S08]  /*9280*/  SHFL.BFLY PT, R2, R103, 0x2, 0x1f ;  /* 0x0c401f0067027f89 */ /* 0x000ff000000e0000 */
[----:B------:R-:W1:Y:S02]  /*9290*/  SHFL.BFLY PT, R3, R106, 0x2, 0x1f ;  /* 0x0c401f006a037f89 */ /* 0x000e6400000e0000 */
[----:B-1----:R-:W-:Y:S02]  /*92a0*/  FMNMX.FTZ R104, R106, R3, !PT ;  /* 0x000000036a687209 */ /* 0x002fe40007810000 */
[----:B------:R-:W-:Y:S04]  /*92b0*/  FMNMX.FTZ R105, R103, R2, !PT ;  /* 0x0000000267697209 */ /* 0x000fe80007810000 */
[----:B------:R-:W1:Y:S08]  /*92c0*/  SHFL.BFLY PT, R3, R104, 0x1, 0x1f ;  /* 0x0c201f0068037f89 */ /* 0x000e7000000e0000 */
[----:B------:R-:W2:Y:S01]  /*92d0*/  SHFL.BFLY PT, R2, R105, 0x1, 0x1f ;  /* 0x0c201f0069027f89 */ /* 0x000ea200000e0000 */
[----:B-1----:R-:W-:Y:S02]  /*92e0*/  FMNMX.FTZ R3, R104, R3, !PT ;  /* 0x0000000368037209 */ /* 0x002fe40007810000 */
[----:B--2---:R-:W-:Y:S03]  /*92f0*/  FMNMX.FTZ R2, R105, R2, !PT ;  /* 0x0000000269027209 */ /* 0x004fe60007810000 */
[C---:B------:R-:W-:Y:S01]  /*9300*/  FADD.FTZ R102, -R3.reuse, R100 ;  /* 0x0000006403667221 */ /* 0x040fe20000010100 */
[----:B------:R-:W-:Y:S01]  /*9310*/  FMUL.FTZ R111, R3, UR4 ;  /* 0x00000004036f7c20 */ /* 0x000fe20008410000 */
[----:B------:R-:W1:Y:S01]  /*9320*/  LDSM.16.MT88.4 R104, [R144+0x8000] ;  /* 0x008000009068783b */ /* 0x000e620000004200 */
[C---:B------:R-:W-:Y:S01]  /*9330*/  FSETP.NEU.FTZ.AND P0, PT, R2.reuse, -INF , PT ;  /* 0xff8000000200780b */ /* 0x040fe20003f1d000 */
[C---:B------:R-:W-:Y:S01]  /*9340*/  FMUL.FTZ R118, R2.reuse, UR4 ;  /* 0x0000000402767c20 */ /* 0x040fe20008410000 */
[----:B------:R-:W-:Y:S01]  /*9350*/  FADD.FTZ R101, -R2, R101 ;  /* 0x0000006502657221 */ /* 0x000fe20000010100 */
[----:B------:R-:W-:Y:S03]  /*9360*/  FMUL.FTZ R103, R102, UR4 ;  /* 0x0000000466677c20 */ /* 0x000fe60008410000 */
[----:B------:R-:W-:Y:S01]  /*9370*/  FSEL R118, R118, RZ, P0 ;  /* 0x000000ff76767208 */ /* 0x000fe20000000000 */
[----:B------:R-:W-:Y:S01]  /*9380*/  FMUL.FTZ R100, R101, UR4 ;  /* 0x0000000465647c20 */ /* 0x000fe20008410000 */
[----:B------:R-:W-:Y:S01]  /*9390*/  FSETP.NEU.FTZ.AND P0, PT, R3, -INF , PT ;  /* 0xff8000000300780b */ /* 0x000fe20003f1d000 */
[----:B------:R-:W2:Y:S02]  /*93a0*/  MUFU.EX2 R101, R103 ;  /* 0x0000006700657308 */ /* 0x000ea40000000800 */
[--C-:B------:R-:W-:Y:S01]  /*93b0*/  FFMA.FTZ R11, R11, UR4, -R118.reuse ;  /* 0x000000040b0b7c23 */ /* 0x100fe20008010876 */
[----:B------:R-:W-:Y:S01]  /*93c0*/  FSEL R111, R111, RZ, P0 ;  /* 0x000000ff6f6f7208 */ /* 0x000fe20000000000 */
[--C-:B------:R-:W-:Y:S01]  /*93d0*/  FFMA.FTZ R108, R10, UR4, -R118.reuse ;  /* 0x000000040a6c7c23 */ /* 0x100fe20008010876 */
[--C-:B------:R-:W-:Y:S01]  /*93e0*/  FFMA.FTZ R117, R6, UR4, -R118.reuse ;  /* 0x0000000406757c23 */ /* 0x100fe20008010876 */
[--C-:B------:R-:W-:Y:S01]  /*93f0*/  FFMA.FTZ R112, R7, UR4, -R118.reuse ;  /* 0x0000000407707c23 */ /* 0x100fe20008010876 */
[--C-:B------:R-:W-:Y:S03]  /*9400*/  FFMA.FTZ R120, R14, UR4, -R118.reuse ;  /* 0x000000040e787c23 */ /* 0x100fe60008010876 */
[----:B------:R-:W3:Y:S01]  /*9410*/  MUFU.EX2 R100, R100 ;  /* 0x0000006400647308 */ /* 0x000ee20000000800 */
[--C-:B------:R-:W-:Y:S01]  /*9420*/  FFMA.FTZ R109, R8, UR4, -R111.reuse ;  /* 0x00000004086d7c23 */ /* 0x100fe2000801086f */
[--C-:B------:R-:W-:Y:S01]  /*9430*/  FFMA.FTZ R102, R9, UR4, -R111.reuse ;  /* 0x0000000409667c23 */ /* 0x100fe2000801086f */
[--C-:B------:R-:W-:Y:S01]  /*9440*/  FFMA.FTZ R116, R4, UR4, -R111.reuse ;  /* 0x0000000404747c23 */ /* 0x100fe2000801086f */
[--C-:B------:R-:W-:Y:S01]  /*9450*/  FFMA.FTZ R110, R5, UR4, -R111.reuse ;  /* 0x00000004056e7c23 */ /* 0x100fe2000801086f */
[--C-:B------:R-:W-:Y:S01]  /*9460*/  FFMA.FTZ R114, R16, UR4, -R111.reuse ;  /* 0x0000000410727c23 */ /* 0x100fe2000801086f */
[--C-:B------:R-:W-:Y:S01]  /*9470*/  FFMA.FTZ R113, R17, UR4, -R111.reuse ;  /* 0x0000000411717c23 */ /* 0x100fe2000801086f */
[--C-:B------:R-:W-:Y:S03]  /*9480*/  FFMA.FTZ R115, R13, UR4, -R111.reuse ;  /* 0x000000040d737c23 */ /* 0x100fe6000801086f */
        /* <DEDUP_REMOVED lines=9> */
[C---:B---3--:R-:W-:Y:S01]  /*9520*/  FMUL.FTZ R10, R100.reuse, R94 ;  /* 0x0000005e640a7220 */ /* 0x048fe20000410000 */
[C---:B------:R-:W-:Y:S01]  /*9530*/  FMUL.FTZ R6, R100.reuse, R98 ;  /* 0x0000006264067220 */ /* 0x040fe20000410000 */
[C---:B------:R-:W-:Y:S01]  /*9540*/  FMUL.FTZ R7, R100.reuse, R99 ;  /* 0x0000006364077220 */ /* 0x040fe20000410000 */
[C---:B------:R-:W-:Y:S01]  /*9550*/  FMUL.FTZ R38, R100.reuse, R38 ;  /* 0x0000002664267220 */ /* 0x040fe20000410000 */
[C---:B------:R-:W-:Y:S01]  /*9560*/  FMUL.FTZ R39, R100.reuse, R39 ;  /* 0x0000002764277220 */ /* 0x040fe20000410000 */
[C---:B------:R-:W-:Y:S01]  /*9570*/  FMUL.FTZ R42, R100.reuse, R42 ;  /* 0x0000002a642a7220 */ /* 0x040fe20000410000 */
[C---:B------:R-:W-:Y:S03]  /*9580*/  FMUL.FTZ R43, R100.reuse, R43 ;  /* 0x0000002b642b7220 */ /* 0x040fe60000410000 */
[----:B------:R-:W2:Y:S01]  /*9590*/  MUFU.EX2 R112, R112 ;  /* 0x0000007000707308 */ /* 0x000ea20000000800 */
[C---:B----4-:R-:W-:Y:S01]  /*95a0*/  FMUL.FTZ R11, R100.reuse, R95 ;  /* 0x0000005f640b7220 */ /* 0x050fe20000410000 */
[C---:B------:R-:W-:Y:S01]  /*95b0*/  FMUL.FTZ R41, R101.reuse, R41 ;  /* 0x0000002965297220 */ /* 0x040fe20000410000 */
[----:B------:R-:W3:Y:S01]  /*95c0*/  LDSM.16.MT88.4 R92, [R142+0x8000] ;  /* 0x008000008e5c783b */ /* 0x000ee20000004200 */
[C---:B------:R-:W-:Y:S01]  /*95d0*/  FMUL.FTZ R46, R100.reuse, R46 ;  /* 0x0000002e642e7220 */ /* 0x040fe20000410000 */
[C---:B------:R-:W-:Y:S01]  /*95e0*/  FMUL.FTZ R47, R100.reuse, R47 ;  /* 0x0000002f642f7220 */ /* 0x040fe20000410000 */
[C---:B------:R-:W-:Y:S01]  /*95f0*/  FMUL.FTZ R44, R101.reuse, R44 ;  /* 0x0000002c652c7220 */ /* 0x040fe20000410000 */
[C---:B------:R-:W-:Y:S03]  /*9600*/  FMUL.FTZ R45, R101.reuse, R45 ;  /* 0x0000002d652d7220 */ /* 0x040fe60000410000 */
[----:B------:R-:W4:Y:S01]  /*9610*/  MUFU.EX2 R108, R108 ;  /* 0x0000006c006c7308 */ /* 0x000f220000000800 */
[C---:B------:R-:W-:Y:S01]  /*9620*/  FMUL.FTZ R50, R100.reuse, R50 ;  /* 0x0000003264327220 */ /* 0x040fe20000410000 */
[C---:B------:R-:W-:Y:S01]  /*9630*/  FMUL.FTZ R51, R100.reuse, R51 ;  /* 0x0000003364337220 */ /* 0x040fe20000410000 */
[C---:B------:R-:W-:Y:S01]  /*9640*/  FMUL.FTZ R48, R101.reuse, R48 ;  /* 0x0000003065307220 */ /* 0x040fe20000410000 */
[C---:B------:R-:W-:Y:S01]  /*9650*/  FMUL.FTZ R49, R101.reuse, R49 ;  /* 0x0000003165317220 */ /* 0x040fe20000410000 */
[C---:B------:R-:W-:Y:S01]  /*9660*/  FMUL.FTZ R54, R100.reuse, R54 ;  /* 0x0000003664367220 */ /* 0x040fe20000410000 */
[----:B------:R-:W-:Y:S01]  /*9670*/  FMUL.FTZ R55, R100, R55 ;  /* 0x0000003764377220 */ /* 0x000fe20000410000 */
[C---:B------:R-:W-:Y:S03]  /*9680*/  FMUL.FTZ R52, R101.reuse, R52 ;  /* 0x0000003465347220 */ /* 0x040fe60000410000 */
[----:B------:R-:W-:Y:S01]  /*9690*/  MUFU.EX2 R116, R116 ;  /* 0x0000007400747308 */ /* 0x000fe20000000800 */
[----:B--2---:R-:W-:Y:S01]  /*96a0*/  F2FP.F16.F32.PACK_AB R97, R112, R117 ;  /* 0x000000757061723e */ /* 0x004fe200000000ff */
[C---:B------:R-:W-:Y:S01]  /*96b0*/  FMUL.FTZ R53, R101.reuse, R53 ;  /* 0x0000003565357220 */ /* 0x040fe20000410000 */
[C---:B------:R-:W-:Y:S01]  /*96c0*/  FMUL.FTZ R58, R100.reuse, R58 ;  /* 0x0000003a643a7220 */ /* 0x040fe20000410000 */
[C---:B------:R-:W-:Y:S01]  /*96d0*/  FMUL.FTZ R59, R100.reuse, R59 ;  /* 0x0000003b643b7220 */ /* 0x040fe20000410000 */
[C---:B------:R-:W-:Y:S01]  /*96e0*/  FMUL.FTZ R56, R101.reuse, R56 ;  /* 0x0000003865387220 */ /* 0x040fe20000410000 */
[----:B------:R-:W-:Y:S01]  /*96f0*/  FMUL.FTZ R57, R101, R57 ;  /* 0x0000003965397220 */ /* 0x000fe20000410000 */
[C---:B------:R-:W-:Y:S03]  /*9700*/  FMUL.FTZ R62, R100.reuse, R62 ;  /* 0x0000003e643e7220 */ /* 0x040fe60000410000 */
        /* <DEDUP_REMOVED lines=32> */
[----:B------:R-:W-:Y:S01]  /*9910*/  FMUL.FTZ R90, R100, R90 ;  /* 0x0000005a645a7220 */ /* 0x000fe20000410000 */
[----:B----4-:R-:W-:Y:S01]  /*9920*/  F2FP.F16.F32.PACK_AB R98, R102, R109 ;  /* 0x0000006d6662723e */ /* 0x010fe200000000ff */
[--C-:B------:R-:W-:Y:S01]  /*9930*/  FFMA.FTZ R121, R22, UR4, -R118.reuse ;  /* 0x0000000416797c23 */ /* 0x100fe20008010876 */
[--C-:B------:R-:W-:Y:S01]  /*9940*/  FFMA.FTZ R124, R23, UR4, -R118.reuse ;  /* 0x00000004177c7c23 */ /* 0x100fe20008010876 */
[--C-:B------:R-:W-:Y:S01]  /*9950*/  FFMA.FTZ R122, R26, UR4, -R118.reuse ;  /* 0x000000041a7a7c23 */ /* 0x100fe20008010876 */
[--C-:B------:R-:W-:Y:S01]  /*9960*/  FFMA.FTZ R119, R27, UR4, -R118.reuse ;  /* 0x000000041b777c23 */ /* 0x100fe20008010876 */
[--C-:B------:R-:W-:Y:S01]  /*9970*/  FFMA.FTZ R123, R20, UR4, -R111.reuse ;  /* 0x00000004147b7c23 */ /* 0x100fe2000801086f */
[--C-:B------:R-:W-:Y:S01]  /*9980*/  FFMA.FTZ R126, R21, UR4, -R111.reuse ;  /* 0x00000004157e7c23 */ /* 0x100fe2000801086f */
[C---:B-1----:R-:W-:Y:S01]  /*9990*/  HMMA.16816.F32 R4, R96.reuse, R104, R4 ;  /* 0x000000686004723c */ /* 0x042fe20000001804 */
[----:B------:R-:W-:Y:S01]  /*99a0*/  LDSM.16.MT88.4 R20, [R142+0x9000] ;  /* 0x009000008e14783b */ /* 0x000fe20000004200 */
[----:B------:R-:W-:Y:S03]  /*99b0*/  MUFU.EX2 R120, R120 ;  /* 0x0000007800787308 */ /* 0x000fe60000000800 */
[--C-:B------:R-:W-:Y:S01]  /*99c0*/  FFMA.FTZ R125, R25, UR4, -R111.reuse ;  /* 0x00000004197d7c23 */ /* 0x100fe2000801086f */
[C---:B------:R-:W-:Y:S06]  /*99d0*/  HMMA.16816.F32 R8, R96.reuse, R106, R8 ;  /* 0x0000006a6008723c */ /* 0x040fec0000001808 */
[----:B------:R-:W-:Y:S01]  /*99e0*/  MUFU.EX2 R115, R115 ;  /* 0x0000007300737308 */ /* 0x000fe20000000800 */
[--C-:B------:R-:W-:Y:S01]  /*99f0*/  FFMA.FTZ R104, R18, UR4, -R118.reuse ;  /* 0x0000000412687c23 */ /* 0x100fe20008010876 */
[C---:B---3--:R-:W-:Y:S03]  /*9a00*/  HMMA.16816.F32 R36, R96.reuse, R92, R36 ;  /* 0x0000005c6024723c */ /* 0x048fe60000001824 */
[--C-:B------:R-:W-:Y:S03]  /*9a10*/  FFMA.FTZ R107, R19, UR4, -R118.reuse ;  /* 0x00000004136b7c23 */ /* 0x100fe60008010876 */
[C---:B------:R-:W-:Y:S01]  /*9a20*/  HMMA.16816.F32 R40, R96.reuse, R94, R40 ;  /* 0x0000005e6028723c */ /* 0x040fe20000001828 */
[----:B------:R-:W1:Y:S01]  /*9a30*/  LDSM.16.MT88.4 R92, [R141+0x8000] ;  /* 0x008000008d5c783b */ /* 0x000e620000004200 */
[----:B------:R-:W-:Y:S03]  /*9a40*/  MUFU.EX2 R104, R104 ;  /* 0x0000006800687308 */ /* 0x000fe60000000800 */
[----:B------:R-:W-:Y:S01]  /*9a50*/  FMUL.FTZ R91, R100, R91 ;  /* 0x0000005b645b7220 */ /* 0x000fe20000410000 */
[C---:B------:R-:W-:Y:S01]  /*9a60*/  FMUL.FTZ R88, R101.reuse, R88 ;  /* 0x0000005865587220 */ /* 0x040fe20000410000 */
[----:B------:R-:W-:Y:S01]  /*9a70*/  FMUL.FTZ R89, R101, R89 ;  /* 0x0000005965597220 */ /* 0x000fe20000410000 */
[--C-:B------:R-:W-:Y:S01]  /*9a80*/  FFMA.FTZ R128, R24, UR4, -R111.reuse ;  /* 0x0000000418807c23 */ /* 0x100fe2000801086f */
[----:B------:R-:W-:Y:S03]  /*9a90*/  LDSM.16.MT88.4 R16, [R142+0x8800] ;  /* 0x008800008e10783b */ /* 0x000fe60000004200 */
[----:B------:R-:W2:Y:S01]  /*9aa0*/  MUFU.EX2 R107, R107 ;  /* 0x0000006b006b7308 */ /* 0x000ea20000000800 */
[--C-:B------:R-:W-:Y:S01]  /*9ab0*/  FFMA.FTZ R24, R30, UR4, -R118.reuse ;  /* 0x000000041e187c23 */ /* 0x100fe20008010876 */
[--C-:B------:R-:W-:Y:S01]  /*9ac0*/  FFMA.FTZ R30, R31, UR4, -R118.reuse ;  /* 0x000000041f1e7c23 */ /* 0x100fe20008010876 */
[--C-:B------:R-:W-:Y:S01]  /*9ad0*/  FFMA.FTZ R105, R15, UR4, -R118.reuse ;  /* 0x000000040f697c23 */ /* 0x100fe20008010876 */
[----:B------:R-:W-:Y:S01]  /*9ae0*/  FFMA.FTZ R106, R12, UR4, -R111 ;  /* 0x000000040c6a7c23 */ /* 0x000fe2000801086f */
[--C-:B------:R-:W-:Y:S01]  /*9af0*/  FFMA.FTZ R34, R34, UR4, -R118.reuse ;  /* 0x0000000422227c23 */ /* 0x100fe20008010876 */
[----:B------:R-:W-:Y:S01]  /*9b00*/  FFMA.FTZ R118, R35, UR4, -R118 ;  /* 0x0000000423767c23 */ /* 0x000fe20008010876 */
[----:B------:R-:W-:Y:S03]  /*9b10*/  FFMA.FTZ R117, R100, R183, R117 ;  /* 0x000000b764757223 */ /* 0x000fe60000010075 */
[----:B------:R3:W-:Y:S01]  /*9b20*/  MUFU.EX2 R31, R24 ;  /* 0x00000018001f7308 */ /* 0x0007e20000000800 */
[----:B------:R-:W-:Y:S01]  /*9b30*/  FFMA.FTZ R116, R101, R182, R116 ;  /* 0x000000b665747223 */ /* 0x000fe20000010074 */
[----:B------:R-:W-:Y:S01]  /*9b40*/  MOV R101, R2 ;  /* 0x0000000200657202 */ /* 0x000fe20000000f00 */
[----:B------:R-:W-:Y:S01]  /*9b50*/  FADD.FTZ R117, R112, R117 ;  /* 0x0000007570757221 */ /* 0x000fe20000010000 */
[----:B------:R-:W-:Y:S01]  /*9b60*/  MOV R100, R3 ;  /* 0x0000000300647202 */ /* 0x000fe20000000f00 */
[----:B------:R-:W-:Y:S02]  /*9b70*/  FADD.FTZ R116, R110, R116 ;  /* 0x000000746e747221 */ /* 0x000fe40000010000 */
[----:B------:R-:W-:Y:S03]  /*9b80*/  FADD.FTZ R108, R108, R117 ;  /* 0x000000756c6c7221 */ /* 0x000fe60000010000 */
[----:B------:R-:W4:Y:S01]  /*9b90*/  MUFU.EX2 R105, R105 ;  /* 0x0000006900697308 */ /* 0x000f220000000800 */
[----:B--2---:R-:W-:Y:S01]  /*9ba0*/  F2FP.F16.F32.PACK_AB R15, R107, R104 ;  /* 0x000000686b0f723e */ /* 0x004fe200000000ff */
[----:B------:R-:W-:Y:S01]  /*9bb0*/  FADD.FTZ R35, R109, R116 ;  /* 0x000000746d237221 */ /* 0x000fe20000010000 */
[----:B------:R-:W-:Y:S03]  /*9bc0*/  FADD.FTZ R103, R103, R108 ;  /* 0x0000006c67677221 */ /* 0x000fe60000010000 */
[----:B------:R-:W-:Y:S04]  /*9bd0*/  FADD.FTZ R35, R102, R35 ;  /* 0x0000002366237221 */ /* 0x000fe80000010000 */
[----:B------:R-:W2:Y:S01]  /*9be0*/  MUFU.EX2 R106, R106 ;  /* 0x0000006a006a7308 */ /* 0x000ea20000000800 */
[----:B---3--:R-:W-:Y:S01]  /*9bf0*/  LDSM.16.MT88.4 R24, [R141+0x9800] ;  /* 0x009800008d18783b */ /* 0x008fe20000004200 */
[C---:B-1----:R-:W-:Y:S08]  /*9c00*/  HMMA.16816.F32 R44, R96.reuse, R92, R44 ;  /* 0x0000005c602c723c */ /* 0x042ff0000000182c */
[----:B------:R-:W-:Y:S03]  /*9c10*/  MUFU.EX2 R114, R114 ;  /* 0x0000007200727308 */ /* 0x000fe60000000800 */
[----:B----4-:R-:W-:Y:S01]  /*9c20*/  F2FP.F16.F32.PACK_AB R13, R105, R120 ;  /* 0x00000078690d723e */ /* 0x010fe200000000ff */
[----:B------:R-:W-:Y:S01]  /*9c30*/  FADD.FTZ R120, R120, R103 ;  /* 0x0000006778787221 */ /* 0x000fe20000010000 */
[C---:B------:R-:W-:Y:S01]  /*9c40*/  HMMA.16816.F32 R48, R96.reuse, R94, R48 ;  /* 0x0000005e6030723c */ /* 0x040fe20000001830 */
[----:B------:R-:W1:Y:S04]  /*9c50*/  LDSM.16.MT88.4 R92, [R140+0x8000] ;  /* 0x008000008c5c783b */ /* 0x000e680000004200 */
[----:B------:R-:W3:Y:S01]  /*9c60*/  MUFU.EX2 R113, R113 ;  /* 0x0000007100717308 */ /* 0x000ee20000000800 */
[----:B--2---:R-:W-:Y:S01]  /*9c70*/  F2FP.F16.F32.PACK_AB R12, R115, R106 ;  /* 0x0000006a730c723e */ /* 0x004fe200000000ff */
[----:B------:R-:W-:Y:S01]  /*9c80*/  FADD.FTZ R106, R106, R35 ;  /* 0x000000236a6a7221 */ /* 0x000fe20000010000 */
[----:B------:R-:W-:Y:S07]  /*9c90*/  FADD.FTZ R105, R105, R120 ;  /* 0x0000007869697221 */ /* 0x000fee0000010000 */
[----:B------:R-:W-:Y:S01]  /*9ca0*/  MUFU.EX2 R121, R121 ;  /* 0x0000007900797308 */ /* 0x000fe20000000800 */
[----:B------:R-:W-:Y:S01]  /*9cb0*/  FADD.FTZ R115, R115, R106 ;  /* 0x0000006a73737221 */ /* 0x000fe20000010000 */
[----:B------:R-:W-:Y:S04]  /*9cc0*/  FADD.FTZ R104, R104, R105 ;  /* 0x0000006968687221 */ /* 0x000fe80000010000 */
[----:B------:R-:W-:Y:S04]  /*9cd0*/  FADD.FTZ R104, R107, R104 ;  /* 0x000000686b687221 */ /* 0x000fe80000010000 */
[----:B------:R-:W2:Y:S01]  /*9ce0*/  MUFU.EX2 R124, R124 ;  /* 0x0000007c007c7308 */ /* 0x000ea20000000800 */
[----:B---3--:R-:W-:Y:S09]  /*9cf0*/  F2FP.F16.F32.PACK_AB R14, R113, R114 ;  /* 0x00000072710e723e */ /* 0x008ff200000000ff */
[----:B------:R-:W-:Y:S10]  /*9d00*/  MUFU.EX2 R122, R122 ;  /* 0x0000007a007a7308 */ /* 0x000ff40000000800 */
[----:B------:R-:W3:Y:S01]  /*9d10*/  MUFU.EX2 R119, R119 ;  /* 0x0000007700777308 */ /* 0x000ee20000000800 */
[C---:B-1----:R-:W-:Y:S09]  /*9d20*/  HMMA.16816.F32 R52, R96.reuse, R92, R52 ;  /* 0x0000005c6034723c */ /* 0x042ff20000001834 */
[----:B------:R-:W-:Y:S01]  /*9d30*/  MUFU.EX2 R123, R123 ;  /* 0x0000007b007b7308 */ /* 0x000fe20000000800 */
[C---:B------:R-:W-:Y:S01]  /*9d40*/  HMMA.16816.F32 R56, R96.reuse, R94, R56 ;  /* 0x0000005e6038723c */ /* 0x040fe20000001838 */
[----:B------:R-:W1:Y:S08]  /*9d50*/  LDSM.16.MT88.4 R92, [R144+0xa000] ;  /* 0x00a00000905c783b */ /* 0x000e700000004200 */
[----:B------:R-:W4:Y:S10]  /*9d60*/  MUFU.EX2 R126, R126 ;  /* 0x0000007e007e7308 */ /* 0x000f340000000800 */
[----:B------:R-:W-:Y:S10]  /*9d70*/  MUFU.EX2 R128, R128 ;  /* 0x0000008000807308 */ /* 0x000ff40000000800 */
[----:B------:R-:W5:Y:S10]  /*9d80*/  MUFU.EX2 R125, R125 ;  /* 0x0000007d007d7308 */ /* 0x000f740000000800 */
[----:B------:R-:W5:Y:S10]  /*9d90*/  MUFU.EX2 R30, R30 ;  /* 0x0000001e001e7308 */ /* 0x000f740000000800 */
[----:B------:R-:W-:Y:S01]  /*9da0*/  MUFU.EX2 R183, R118 ;  /* 0x0000007600b77308 */ /* 0x000fe20000000800 */
[C---:B-1----:R-:W-:Y:S06]  /*9db0*/  HMMA.16816.F32 R60, R96.reuse, R92, R60 ;  /* 0x0000005c603c723c */ /* 0x042fec000000183c */
[C---:B------:R-:W-:Y:S01]  /*9dc0*/  HMMA.16816.F32 R64, R96.reuse, R94, R64 ;  /* 0x0000005e6040723c */ /* 0x040fe20000001840 */
[----:B------:R-:W1:Y:S05]  /*9dd0*/  LDSM.16.MT88.4 R92, [R142+0xa000] ;  /* 0x00a000008e5c783b */ /* 0x000e6a0000004200 */
[C---:B-1----:R-:W-:Y:S06]  /*9de0*/  HMMA.16816.F32 R68, R96.reuse, R92, R68 ;  /* 0x0000005c6044723c */ /* 0x042fec0000001844 */
[C---:B------:R-:W-:Y:S01]  /*9df0*/  HMMA.16816.F32 R72, R96.reuse, R94, R72 ;  /* 0x0000005e6048723c */ /* 0x040fe20000001848 */
[----:B------:R-:W1:Y:S05]  /*9e00*/  LDSM.16.MT88.4 R92, [R141+0xa000] ;  /* 0x00a000008d5c783b */ /* 0x000e6a0000004200 */
[C---:B-1----:R-:W-:Y:S06]  /*9e10*/  HMMA.16816.F32 R76, R96.reuse, R92, R76 ;  /* 0x0000005c604c723c */ /* 0x042fec000000184c */
[C---:B------:R-:W-:Y:S01]  /*9e20*/  HMMA.16816.F32 R80, R96.reuse, R94, R80 ;  /* 0x0000005e6050723c */ /* 0x040fe20000001850 */
[----:B------:R-:W1:Y:S05]  /*9e30*/  LDSM.16.MT88.4 R92, [R140+0xa000] ;  /* 0x00a000008c5c783b */ /* 0x000e6a0000004200 */
[C---:B-1----:R-:W-:Y:S06]  /*9e40*/  HMMA.16816.F32 R84, R96.reuse, R92, R84 ;  /* 0x0000005c6054723c */ /* 0x042fec0000001854 */
[----:B------:R-:W-:Y:S01]  /*9e50*/  HMMA.16816.F32 R88, R96, R94, R88 ;  /* 0x0000005e6058723c */ /* 0x000fe20000001858 */
[----:B------:R-:W1:Y:S06]  /*9e60*/  LDSM.16.MT88.4 R92, [R144+0x8800] ;  /* 0x00880000905c783b */ /* 0x000e6c0000004200 */
[--C-:B------:R-:W-:Y:S01]  /*9e70*/  FFMA.FTZ R97, R29, UR4, -R111.reuse ;  /* 0x000000041d617c23 */ /* 0x100fe2000801086f */
[--C-:B------:R-:W-:Y:S02]  /*9e80*/  FFMA.FTZ R96, R28, UR4, -R111.reuse ;  /* 0x000000041c607c23 */ /* 0x100fe4000801086f */
[----:B------:R-:W5:Y:S01]  /*9e90*/  MUFU.EX2 R28, R34 ;  /* 0x00000022001c7308 */ /* 0x000f620000000800 */
[--C-:B------:R-:W-:Y:S01]  /*9ea0*/  FFMA.FTZ R29, R32, UR4, -R111.reuse ;  /* 0x00000004201d7c23 */ /* 0x100fe2000801086f */
[----:B------:R-:W-:Y:S08]  /*9eb0*/  FFMA.FTZ R111, R33, UR4, -R111 ;  /* 0x00000004216f7c23 */ /* 0x000ff0000801086f */
[----:B------:R-:W-:Y:S10]  /*9ec0*/  MUFU.EX2 R33, R96 ;  /* 0x0000006000217308 */ /* 0x000ff40000000800 */
[----:B------:R-:W5:Y:S10]  /*9ed0*/  MUFU.EX2 R32, R97 ;  /* 0x0000006100207308 */ /* 0x000f740000000800 */
[----:B------:R-:W-:Y:S01]  /*9ee0*/  MUFU.EX2 R29, R29 ;  /* 0x0000001d001d7308 */ /* 0x000fe20000000800 */
[C---:B-1----:R-:W-:Y:S09]  /*9ef0*/  HMMA.16816.F32 R4, R12.reuse, R92, R4 ;  /* 0x0000005c0c04723c */ /* 0x042ff20000001804 */
[----:B------:R-:W1:Y:S01]  /*9f00*/  MUFU.EX2 R182, R111 ;  /* 0x0000006f00b67308 */ /* 0x000e620000000800 */
[C---:B------:R-:W-:Y:S01]  /*9f10*/  HMMA.16816.F32 R8, R12.reuse, R94, R8 ;  /* 0x0000005e0c08723c */ /* 0x040fe20000001808 */
[----:B------:R-:W-:Y:S05]  /*9f20*/  LDSM.16.MT88.4 R92, [R144+0x9800] ;  /* 0x00980000905c783b */ /* 0x000fea0000004200 */
[C---:B------:R-:W-:Y:S06]  /*9f30*/  HMMA.16816.F32 R36, R12.reuse, R16, R36 ;  /* 0x000000100c24723c */ /* 0x040fec0000001824 */
[C---:B------:R-:W-:Y:S01]  /*9f40*/  HMMA.16816.F32 R40, R12.reuse, R18, R40 ;  /* 0x000000120c28723c */ /* 0x040fe20000001828 */
[----:B------:R-:W2:Y:S05]  /*9f50*/  LDSM.16.MT88.4 R16, [R141+0x8800] ;  /* 0x008800008d10783b */ /* 0x000eaa0000004200 */
[C---:B--2---:R-:W-:Y:S06]  /*9f60*/  HMMA.16816.F32 R44, R12.reuse, R16, R44 ;  /* 0x000000100c2c723c */ /* 0x044fec000000182c */
        /* <DEDUP_REMOVED lines=15> */
[----:B------:R-:W-:Y:S01]  /*a060*/  HMMA.16816.F32 R88, R12, R18, R88 ;  /* 0x000000120c58723c */ /* 0x000fe20000001858 */
[----:B------:R-:W2:Y:S06]  /*a070*/  LDSM.16.MT88.4 R16, [R144+0x9000] ;  /* 0x009000009010783b */ /* 0x000eac0000004200 */
[----:B------:R-:W-:Y:S04]  /*a080*/  F2FP.F16.F32.PACK_AB R13, R124, R121 ;  /* 0x000000797c0d723e */ /* 0x000fe800000000ff */
[----:B---3--:R-:W-:Y:S02]  /*a090*/  F2FP.F16.F32.PACK_AB R15, R119, R122 ;  /* 0x0000007a770f723e */ /* 0x008fe400000000ff */
[----:B----4-:R-:W-:Y:S02]  /*a0a0*/  F2FP.F16.F32.PACK_AB R12, R126, R123 ;  /* 0x0000007b7e0c723e */ /* 0x010fe400000000ff */
[----:B-----5:R-:W-:Y:S07]  /*a0b0*/  F2FP.F16.F32.PACK_AB R14, R125, R128 ;  /* 0x000000807d0e723e */ /* 0x020fee00000000ff */
[C---:B--2---:R-:W-:Y:S06]  /*a0c0*/  HMMA.16816.F32 R4, R12.reuse, R16, R4 ;  /* 0x000000100c04723c */ /* 0x044fec0000001804 */
[C---:B------:R-:W-:Y:S01]  /*a0d0*/  HMMA.16816.F32 R8, R12.reuse, R18, R8 ;  /* 0x000000120c08723c */ /* 0x040fe20000001808 */
[----:B------:R-:W2:Y:S05]  /*a0e0*/  LDSM.16.MT88.4 R16, [R141+0x9000] ;  /* 0x009000008d10783b */ /* 0x000eaa0000004200 */
[C---:B------:R-:W-:Y:S06]  /*a0f0*/  HMMA.16816.F32 R36, R12.reuse, R20, R36 ;  /* 0x000000140c24723c */ /* 0x040fec0000001824 */
[C---:B------:R-:W-:Y:S01]  /*a100*/  HMMA.16816.F32 R40, R12.reuse, R22, R40 ;  /* 0x000000160c28723c */ /* 0x040fe20000001828 */
[----:B------:R-:W3:Y:S05]  /*a110*/  LDSM.16.MT88.4 R20, [R140+0x9000] ;  /* 0x009000008c14783b */ /* 0x000eea0000004200 */
[C---:B--2---:R-:W-:Y:S06]  /*a120*/  HMMA.16816.F32 R44, R12.reuse, R16, R44 ;  /* 0x000000100c2c723c */ /* 0x044fec000000182c */
[C---:B------:R-:W-:Y:S01]  /*a130*/  HMMA.16816.F32 R48, R12.reuse, R18, R48 ;  /* 0x000000120c30723c */ /* 0x040fe20000001830 */
[----:B------:R-:W2:Y:S05]  /*a140*/  LDSM.16.MT88.4 R16, [R144+0xb000] ;  /* 0x00b000009010783b */ /* 0x000eaa0000004200 */
[C---:B---3--:R-:W-:Y:S06]  /*a150*/  HMMA.16816.F32 R52, R12.reuse, R20, R52 ;  /* 0x000000140c34723c */ /* 0x048fec0000001834 */
        /* <DEDUP_REMOVED lines=12> */
[----:B------:R-:W-:Y:S01]  /*a220*/  HMMA.16816.F32 R88, R12, R22, R88 ;  /* 0x000000160c58723c */ /* 0x000fe20000001858 */
[----:B------:R-:W3:Y:S06]  /*a230*/  LDSM.16.MT88.4 R20, [R140+0x9800] ;  /* 0x009800008c14783b */ /* 0x000eec0000004200 */
[----:B------:R-:W-:Y:S04]  /*a240*/  F2FP.F16.F32.PACK_AB R13, R30, R31 ;  /* 0x0000001f1e0d723e */ /* 0x000fe800000000ff */
[----:B------:R-:W-:Y:S02]  /*a250*/  F2FP.F16.F32.PACK_AB R15, R183, R28 ;  /* 0x0000001cb70f723e */ /* 0x000fe400000000ff */
[----:B------:R-:W-:Y:S02]  /*a260*/  F2FP.F16.F32.PACK_AB R12, R32, R33 ;  /* 0x00000021200c723e */ /* 0x000fe400000000ff */
[----:B-1----:R-:W-:Y:S07]  /*a270*/  F2FP.F16.F32.PACK_AB R14, R182, R29 ;  /* 0x0000001db60e723e */ /* 0x002fee00000000ff */
[C---:B------:R-:W-:Y:S01]  /*a280*/  HMMA.16816.F32 R96, R12.reuse, R92, R4 ;  /* 0x0000005c0c60723c */ /* 0x040fe20000001804 */
[----:B------:R-:W1:Y:S05]  /*a290*/  LDSM.16.MT88.4 R4, [R144+0xb800] ;  /* 0x00b800009004783b */ /* 0x000e6a0000004200 */
[C---:B------:R-:W-:Y:S03]  /*a2a0*/  HMMA.16816.F32 R92, R12.reuse, R94, R8 ;  /* 0x0000005e0c5c723c */ /* 0x040fe60000001808 */
[----:B------:R-:W4:Y:S03]  /*a2b0*/  LDSM.16.MT88.4 R8, [R142+0xb800] ;  /* 0x00b800008e08783b */ /* 0x000f260000004200 */
[C---:B--2---:R-:W-:Y:S06]  /*a2c0*/  HMMA.16816.F32 R36, R12.reuse, R16, R36 ;  /* 0x000000100c24723c */ /* 0x044fec0000001824 */
[C---:B------:R-:W-:Y:S01]  /*a2d0*/  HMMA.16816.F32 R40, R12.reuse, R18, R40 ;  /* 0x000000120c28723c */ /* 0x040fe20000001828 */
[----:B------:R-:W2:Y:S05]  /*a2e0*/  LDSM.16.MT88.4 R16, [R141+0xb800] ;  /* 0x00b800008d10783b */ /* 0x000eaa0000004200 */
[C---:B------:R-:W-:Y:S06]  /*a2f0*/  HMMA.16816.F32 R44, R12.reuse, R24, R44 ;  /* 0x000000180c2c723c */ /* 0x040fec000000182c */
[C---:B------:R-:W-:Y:S06]  /*a300*/  HMMA.16816.F32 R48, R12.reuse, R26, R48 ;  /* 0x0000001a0c30723c */ /* 0x040fec0000001830 */
[C---:B---3--:R-:W-:Y:S06]  /*a310*/  HMMA.16816.F32 R52, R12.reuse, R20, R52 ;  /* 0x000000140c34723c */ /* 0x048fec0000001834 */
[C---:B------:R-:W-:Y:S01]  /*a320*/  HMMA.16816.F32 R56, R12.reuse, R22, R56 ;  /* 0x000000160c38723c */ /* 0x040fe20000001838 */
[----:B------:R-:W3:Y:S05]  /*a330*/  LDSM.16.MT88.4 R20, [R140+0xb800] ;  /* 0x00b800008c14783b */ /* 0x000eea0000004200 */
[C---:B-1----:R-:W-:Y:S06]  /*a340*/  HMMA.16816.F32 R60, R12.reuse, R4, R60 ;  /* 0x000000040c3c723c */ /* 0x042fec000000183c */
[C---:B------:R-:W-:Y:S05]  /*a350*/  HMMA.16816.F32 R64, R12.reuse, R6, R64 ;  /* 0x000000060c40723c */ /* 0x040fea0000001840 */
[----:B------:R-:W-:Y:S01]  /*a360*/  FADD.FTZ R4, R114, R115 ;  /* 0x0000007372047221 */ /* 0x000fe20000010000 */
[C---:B----4-:R-:W-:Y:S05]  /*a370*/  HMMA.16816.F32 R68, R12.reuse, R8, R68 ;  /* 0x000000080c44723c */ /* 0x050fea0000001844 */
[----:B------:R-:W-:Y:S01]  /*a380*/  FADD.FTZ R4, R113, R4 ;  /* 0x0000000471047221 */ /* 0x000fe20000010000 */
[C---:B------:R-:W-:Y:S05]  /*a390*/  HMMA.16816.F32 R72, R12.reuse, R10, R72 ;  /* 0x0000000a0c48723c */ /* 0x040fea0000001848 */
[----:B------:R-:W-:Y:S01]  /*a3a0*/  FADD.FTZ R5, R121, R104 ;  /* 0x0000006879057221 */ /* 0x000fe20000010000 */
[C---:B--2---:R-:W-:Y:S05]  /*a3b0*/  HMMA.16816.F32 R76, R12.reuse, R16, R76 ;  /* 0x000000100c4c723c */ /* 0x044fea000000184c */
[----:B------:R-:W-:Y:S01]  /*a3c0*/  FADD.FTZ R123, R123, R4 ;  /* 0x000000047b7b7221 */ /* 0x000fe20000010000 */
[C---:B------:R-:W-:Y:S05]  /*a3d0*/  HMMA.16816.F32 R80, R12.reuse, R18, R80 ;  /* 0x000000120c50723c */ /* 0x040fea0000001850 */
[----:B------:R-:W-:Y:S01]  /*a3e0*/  FADD.FTZ R5, R124, R5 ;  /* 0x000000057c057221 */ /* 0x000fe20000010000 */
[----:B------:R-:W-:Y:S01]  /*a3f0*/  FADD.FTZ R123, R126, R123 ;  /* 0x0000007b7e7b7221 */ /* 0x000fe20000010000 */
[C---:B---3--:R-:W-:Y:S04]  /*a400*/  HMMA.16816.F32 R84, R12.reuse, R20, R84 ;  /* 0x000000140c54723c */ /* 0x048fe80000001854 */
[----:B------:R-:W-:Y:S01]  /*a410*/  FADD.FTZ R122, R122, R5 ;  /* 0x000000057a7a7221 */ /* 0x000fe20000010000 */
[----:B------:R-:W-:Y:S01]  /*a420*/  FADD.FTZ R128, R128, R123 ;  /* 0x0000007b80807221 */ /* 0x000fe20000010000 */
[----:B------:R-:W-:Y:S05]  /*a430*/  HMMA.16816.F32 R88, R12, R22, R88 ;  /* 0x000000160c58723c */ /* 0x000fea0000001858 */
[----:B------:R-:W-:Y:S01]  /*a440*/  FADD.FTZ R122, R119, R122 ;  /* 0x0000007a777a7221 */ /* 0x000fe20000010000 */
[----:B------:R-:W-:Y:S05]  /*a450*/  FADD.FTZ R128, R125, R128 ;  /* 0x000000807d807221 */ /* 0x000fea0000010000 */
        /* <DEDUP_REMOVED lines=9> */
.L_x_857:
        /* <DEDUP_REMOVED lines=12> */
[----:B------:R-:W1:Y:S04]  /*a5b0*/  SHFL.BFLY PT, R5, R8, 0x1, 0x1f ;  /* 0x0c201f0008057f89 */ /* 0x000e6800000e0000 */
[----:B------:R-:W2:Y:S01]  /*a5c0*/  SHFL.BFLY PT, R4, R9, 0x1, 0x1f ;  /* 0x0c201f0009047f89 */ /* 0x000ea200000e0000 */
[----:B------:R-:W3:Y:S01]  /*a5d0*/  S2R R0, SR_TID.X ;  /* 0x0000000000007919 */ /* 0x000ee20000002100 */
[----:B-1----:R-:W-:Y:S01]  /*a5e0*/  FADD.FTZ R5, R8, R5 ;  /* 0x0000000508057221 */ /* 0x002fe20000010000 */
[----:B--2---:R-:W-:-:S04]  /*a5f0*/  FADD.FTZ R4, R9, R4 ;  /* 0x0000000409047221 */ /* 0x004fc80000010000 */
[----:B------:R-:W-:Y:S02]  /*a600*/  FSETP.NE.FTZ.AND P4, PT, R5, RZ, PT ;  /* 0x000000ff0500720b */ /* 0x000fe40003f95000 */
[----:B------:R-:W-:Y:S02]  /*a610*/  FSETP.NE.FTZ.AND P3, PT, R4, RZ, PT ;  /* 0x000000ff0400720b */ /* 0x000fe40003f75000 */
[----:B---3--:R-:W-:-:S09]  /*a620*/  SHF.R.S32.HI R9, RZ, 0x1f, R0 ;  /* 0x0000001fff097819 */ /* 0x008fd20000011400 */
[----:B------:R-:W1:Y:S01]  /*a630*/  @P4 MUFU.RCP R6, R5 ;  /* 0x0000000500064308 */ /* 0x000e620000001000 */
[CC--:B------:R-:W-:Y:S02]  /*a640*/  LEA.HI R8, R9.reuse, R0.reuse, RZ, 0x2 ;  /* 0x0000000009087211 */ /* 0x0c0fe400078f10ff */
[----:B------:R-:W-:Y:S02]  /*a650*/  LEA.HI R10, R9, R0, RZ, 0x5 ;  /* 0x00000000090a7211 */ /* 0x000fe400078f28ff */
[----:B------:R-:W-:-:S03]  /*a660*/  SHF.R.S32.HI R11, RZ, 0x2, R8 ;  /* 0x00000002ff0b7819 */ /* 0x000fc60000011408 */
[----:B------:R-:W2:Y:S01]  /*a670*/  @P3 MUFU.RCP R7, R4 ;  /* 0x0000000400073308 */ /* 0x000ea20000001000 */
[----:B------:R-:W-:-:S04]  /*a680*/  LOP3.LUT R13, R8, 0x3ffffffc, RZ, 0xc0, !PT ;  /* 0x3ffffffc080d7812 */ /* 0x000fc800078ec0ff */
[----:B------:R-:W-:Y:S01]  /*a690*/  IADD3 R13, -R13, R0, RZ ;  /* 0x000000000d0d7210 */ /* 0x000fe20007ffe1ff */
        /* <DEDUP_REMOVED lines=32> */
[----:B------:R-:W-:Y:S01]  /*a8a0*/  SHF.R.S32.HI R6, RZ, 0x1f, R8 ;  /* 0x0000001fff067819 */ /* 0x000fe20000011408 */
[C---:B--2---:R-:W-:Y:S01]  /*a8b0*/  FMUL.FTZ R99, R7.reuse, R99 ;  /* 0x0000006307637220 */ /* 0x044fe20000410000 */
        /* <DEDUP_REMOVED lines=35> */
[----:B------:R-:W-:Y:S02]  /*aaf0*/  SHF.R.S32.HI R8, RZ, 0x5, R10 ;  /* 0x00000005ff087819 */ /* 0x000fe4000001140a */
[C---:B------:R-:W-:Y:S02]  /*ab00*/  SHF.L.U32 R12, R11.reuse, 0x6, RZ ;  /* 0x000000060b0c7819 */ /* 0x040fe400000006ff */
[----:B------:R-:W-:Y:S02]  /*ab10*/  LEA R13, R8, R13, 0x9 ;  /* 0x0000000d080d7211 */ /* 0x000fe400078e48ff */
[----:B------:R-:W-:Y:S02]  /*ab20*/  LOP3.LUT R12, R12, 0x1c0, RZ, 0xc0, !PT ;  /* 0x000001c00c0c7812 */ /* 0x000fe400078ec0ff */
[----:B------:R-:W-:Y:S02]  /*ab30*/  R2P PR, R11, 0x6 ;  /* 0x000000060b007804 */ /* 0x000fe40000000000 */
[----:B------:R-:W-:-:S02]  /*ab40*/  LEA.HI R12, R12, R12, RZ, 0x1d ;  /* 0x0000000c0c0c7211 */ /* 0x000fc400078fe8ff */
[----:B------:R-:W-:Y:S02]  /*ab50*/  F2FP.F16.F32.PACK_AB R96, R97, R96 ;  /* 0x000000606160723e */ /* 0x000fe400000000ff */
[----:B------:R-:W-:Y:S02]  /*ab60*/  LEA R12, R13, R12, 0x1 ;  /* 0x0000000c0d0c7211 */ /* 0x000fe400078e08ff */
[----:B------:R-:W-:Y:S02]  /*ab70*/  F2FP.F16.F32.PACK_AB R98, R99, R98 ;  /* 0x000000626362723e */ /* 0x000fe400000000ff */
[----:B------:R-:W-:Y:S02]  /*ab80*/  F2FP.F16.F32.PACK_AB R92, R93, R92 ;  /* 0x0000005c5d5c723e */ /* 0x000fe400000000ff */
[----:B------:R-:W-:Y:S02]  /*ab90*/  F2FP.F16.F32.PACK_AB R94, R95, R94 ;  /* 0x0000005e5f5e723e */ /* 0x000fe400000000ff */
[----:B------:R-:W-:Y:S01]  /*aba0*/  F2FP.F16.F32.PACK_AB R36, R37, R36 ;  /* 0x000000242524723e */ /* 0x000fe200000000ff */
[----:B-1----:R-:W-:Y:S01]  /*abb0*/  @P0 IMAD.WIDE.U32 R16, R163, R6, RZ ;  /* 0x00000006a3100225 */ /* 0x002fe200078e00ff */
[----:B------:R-:W-:-:S02]  /*abc0*/  F2FP.F16.F32.PACK_AB R38, R39, R38 ;  /* 0x000000262726723e */ /* 0x000fc400000000ff */
[----:B------:R-:W-:Y:S01]  /*abd0*/  F2FP.F16.F32.PACK_AB R40, R41, R40 ;  /* 0x000000282928723e */ /* 0x000fe200000000ff */
[----:B------:R-:W-:Y:S01]  /*abe0*/  @P0 IMAD R7, R163, R7, R17 ;  /* 0x00000007a3070224 */ /* 0x000fe200078e0211 */
[----:B------:R-:W-:Y:S02]  /*abf0*/  LEA R17, R12, UR4, 0x1 ;  /* 0x000000040c117c11 */ /* 0x000fe4000f8e08ff */
        /* <DEDUP_REMOVED lines=25> */
.L_x_861:
        /* <DEDUP_REMOVED lines=21> */
[----:B------:R-:W-:-:S07]  /*aee0*/  SHF.R.S32.HI R13, RZ, 0x1f, R12 ;  /* 0x0000001fff0d7819 */ /* 0x000fce000001140c */
.L_x_862:
[----:B------:R-:W-:Y:S01]  /*aef0*/  ISETP.NE.AND P0, PT, RZ, UR4, PT ;  /* 0x00000004ff007c0c */ /* 0x000fe2000bf05270 */
[C---:B------:R-:W-:Y:S01]  /*af00*/  VIADD R11, R17.reuse, 0xfffffff0 ;  /* 0xfffffff0110b7836 */ /* 0x040fe20000000000 */
[----:B------:R-:W-:Y:S01]  /*af10*/  STS [R17], R96 ;  /* 0x0000006011007388 */ /* 0x000fe20000000800 */
[----:B------:R-:W-:Y:S01]  /*af20*/  @P2 VIADD R11, R17, 0x10 ;  /* 0x00000010110b2836 */ /* 0x000fe20000000000 */
[----:B------:R-:W-:Y:S01]  /*af30*/  F2FP.F16.F32.PACK_AB R82, R83, R82 ;  /* 0x000000525352723e */ /* 0x000fe200000000ff */
[C---:B------:R-:W-:Y:S01]  /*af40*/  IMAD.IADD R19, R17.reuse, 0x1, R15 ;  /* 0x0000000111137824 */ /* 0x040fe200078e020f */
[----:B------:R-:W-:Y:S01]  /*af50*/  STS [R17+0x400], R98 ;  /* 0x0004006211007388 */ /* 0x000fe20000000800 */
[--C-:B------:R-:W-:Y:S01]  /*af60*/  IMAD.IADD R21, R17, 0x1, R14.reuse ;  /* 0x0000000111157824 */ /* 0x100fe200078e020e */
[----:B------:R-:W-:Y:S01]  /*af70*/  IADD3 R23, R15, R11, RZ ;  /* 0x0000000b0f177210 */ /* 0x000fe20007ffe0ff */
[----:B------:R-:W-:Y:S01]  /*af80*/  IMAD.IADD R27, R14, 0x1, R11 ;  /* 0x000000010e1b7824 */ /* 0x000fe200078e020b */
[----:B------:R-:W-:Y:S01]  /*af90*/  STS [R11], R92 ;  /* 0x0000005c0b007388 */ /* 0x000fe20000000800 */
[----:B------:R-:W-:Y:S01]  /*afa0*/  IADD3 R25, R19, R14, RZ ;  /* 0x0000000e13197210 */ /* 0x000fe20007ffe0ff */
[----:B------:R-:W-:Y:S01]  /*afb0*/  @P4 MUFU.LG2 R5, R5 ;  /* 0x0000000500054308 */ /* 0x000fe20000000c00 */
[----:B------:R-:W1:Y:S01]  /*afc0*/  @!P0 LDC R16, c[0x0][0x2c4] ;  /* 0x0000b100ff108b82 */ /* 0x000e620000000800 */
[----:B------:R-:W-:Y:S01]  /*afd0*/  STS [R11+0x400], R94 ;  /* 0x0004005e0b007388 */ /* 0x000fe20000000800 */
[----:B------:R-:W-:Y:S01]  /*afe0*/  IMAD.IADD R29, R23, 0x1, R14 ;  /* 0x00000001171d7824 */ /* 0x000fe200078e020e */
[----:B------:R-:W-:Y:S01]  /*aff0*/  F2FP.F16.F32.PACK_AB R84, R85, R84 ;  /* 0x000000545554723e */ /* 0x000fe200000000ff */
[----:B------:R-:W-:Y:S01]  /*b000*/  BSSY B0, `(.L_x_863) ;  /* 0x000005f000007945 */ /* 0x000fe20003800000 */
[----:B------:R-:W-:Y:S01]  /*b010*/  STS [R19], R36 ;  /* 0x0000002413007388 */ /* 0x000fe20000000800 */
[----:B------:R-:W-:Y:S01]  /*b020*/  F2FP.F16.F32.PACK_AB R86, R87, R86 ;  /* 0x000000565756723e */ /* 0x000fe200000000ff */
[----:B------:R-:W2:Y:S01]  /*b030*/  @P3 MUFU.LG2 R4, R4 ;  /* 0x0000000400043308 */ /* 0x000ea20000000c00 */
[----:B------:R-:W-:Y:S01]  /*b040*/  F2FP.F16.F32.PACK_AB R88, R89, R88 ;  /* 0x000000585958723e */ /* 0x000fe200000000ff */
[----:B------:R-:W-:Y:S01]  /*b050*/  STS [R19+0x400], R38 ;  /* 0x0004002613007388 */ /* 0x000fe20000000800 */
[----:B------:R-:W-:Y:S01]  /*b060*/  F2FP.F16.F32.PACK_AB R90, R91, R90 ;  /* 0x0000005a5b5a723e */ /* 0x000fe200000000ff */
[----:B------:R-:W3:Y:S01]  /*b070*/  @!P0 LDC R31, c[0x0][0x270] ;  /* 0x00009c00ff1f8b82 */ /* 0x000ee20000000800 */
[----:B------:R-:W-:Y:S01]  /*b080*/  PLOP3.LUT P2, PT, PT, PT, PT, 0x8, 0x0 ;  /* 0x000000000000781c */ /* 0x000fe20003f4e170 */
[----:B------:R-:W-:Y:S01]  /*b090*/  STS [R23], R40 ;  /* 0x0000002817007388 */ /* 0x000fe20000000800 */
[----:B------:R-:W-:-:S03]  /*b0a0*/  @!P0 PLOP3.LUT P2, PT, P1, PT, PT, 0x80, 0x0 ;  /* 0x000000000000881c */ /* 0x000fc60000f4f070 */
[----:B------:R-:W-:Y:S02]  /*b0b0*/  STS [R23+0x400], R42 ;  /* 0x0004002a17007388 */ /* 0x000fe40000000800 */
[----:B------:R-:W4:Y:S02]  /*b0c0*/  @P0 LDC.64 R14, c[0x0][0x2c0] ;  /* 0x0000b000ff0e0b82 */ /* 0x000f240000000a00 */
[----:B------:R-:W-:Y:S04]  /*b0d0*/  STS [R21], R44 ;  /* 0x0000002c15007388 */ /* 0x000fe80000000800 */
[----:B------:R-:W-:Y:S02]  /*b0e0*/  STS [R21+0x400], R46 ;  /* 0x0004002e15007388 */ /* 0x000fe40000000800 */
[----:B-1----:R-:W3:Y:S02]  /*b0f0*/  @P2 LDC R16, c[0x0][0x2e4] ;  /* 0x0000b900ff102b82 */ /* 0x002ee40000000800 */
[----:B------:R-:W-:Y:S04]  /*b100*/  STS [R27], R48 ;  /* 0x000000301b007388 */ /* 0x000fe80000000800 */
[----:B------:R-:W-:Y:S02]  /*b110*/  STS [R27+0x400], R50 ;  /* 0x000400321b007388 */ /* 0x000fe40000000800 */
[----:B------:R-:W1:Y:S02]  /*b120*/  @P0 LDC R22, c[0x0][0x2c0] ;  /* 0x0000b000ff160b82 */ /* 0x000e640000000800 */
[----:B------:R-:W-:Y:S04]  /*b130*/  STS [R25], R52 ;  /* 0x0000003419007388 */ /* 0x000fe80000000800 */
[----:B------:R-:W-:Y:S04]  /*b140*/  STS [R25+0x400], R54 ;  /* 0x0004003619007388 */ /* 0x000fe80000000800 */
[----:B------:R-:W-:Y:S04]  /*b150*/  STS [R29], R56 ;  /* 0x000000381d007388 */ /* 0x000fe80000000800 */
[----:B------:R-:W-:Y:S04]  /*b160*/  STS [R29+0x400], R58 ;  /* 0x0004003a1d007388 */ /* 0x000fe80000000800 */
[----:B------:R-:W-:Y:S04]  /*b170*/  STS [R17+0x2000], R60 ;  /* 0x0020003c11007388 */ /* 0x000fe80000000800 */
[----:B------:R-:W-:Y:S01]  /*b180*/  STS [R17+0x2400], R62 ;  /* 0x0024003e11007388 */ /* 0x000fe20000000800 */
[----:B------:R-:W-:-:S03]  /*b190*/  @!P0 IMAD.MOV.U32 R22, RZ, RZ, 0x1 ;  /* 0x00000001ff168424 */ /* 0x000fc600078e00ff */
[----:B------:R-:W-:Y:S04]  /*b1a0*/  STS [R11+0x2000], R64 ;  /* 0x002000400b007388 */ /* 0x000fe80000000800 */
[----:B------:R5:W-:Y:S04]  /*b1b0*/  STS [R11+0x2400], R66 ;  /* 0x002400420b007388 */ /* 0x000be80000000800 */
[----:B------:R-:W-:Y:S04]  /*b1c0*/  STS [R19+0x2000], R68 ;  /* 0x0020004413007388 */ /* 0x000fe80000000800 */
[----:B------:R2:W-:Y:S04]  /*b1d0*/  STS [R19+0x2400], R70 ;  /* 0x0024004613007388 */ /* 0x0005e80000000800 */
[----:B------:R-:W-:Y:S04]  /*b1e0*/  STS [R23+0x2000], R72 ;  /* 0x0020004817007388 */ /* 0x000fe80000000800 */
[----:B------:R-:W-:Y:S04]  /*b1f0*/  STS [R23+0x2400], R74 ;  /* 0x0024004a17007388 */ /* 0x000fe80000000800 */
[----:B------:R-:W-:Y:S04]  /*b200*/  STS [R21+0x2000], R76 ;  /* 0x0020004c15007388 */ /* 0x000fe80000000800 */
[----:B------:R4:W-:Y:S01]  /*b210*/  STS [R21+0x2400], R78 ;  /* 0x0024004e15007388 */ /* 0x0009e20000000800 */
[----:B-----5:R-:W-:-:S03]  /*b220*/  SHF.R.S32.HI R11, RZ, 0x1f, R8 ;  /* 0x0000001fff0b7819 */ /* 0x020fc60000011408 */
[----:B------:R1:W-:Y:S01]  /*b230*/  STS [R27+0x2000], R80 ;  /* 0x002000501b007388 */ /* 0x0003e20000000800 */
[----:B------:R-:W-:-:S03]  /*b240*/  LEA.HI R11, R11, R8, RZ, 0x2 ;  /* 0x000000080b0b7211 */ /* 0x000fc600078f10ff */
[----:B------:R1:W-:Y:S01]  /*b250*/  STS [R27+0x2400], R82 ;  /* 0x002400521b007388 */ /* 0x0003e20000000800 */
[----:B--2---:R-:W-:Y:S01]  /*b260*/  @P0 IMAD.MOV.U32 R19, RZ, RZ, 0x1 ;  /* 0x00000001ff130424 */ /* 0x004fe200078e00ff */
[----:B------:R-:W-:Y:S01]  /*b270*/  LOP3.LUT R11, R11, 0xffffffc, RZ, 0xc0, !PT ;  /* 0x0ffffffc0b0b7812 */ /* 0x000fe200078ec0ff */
[----:B---3--:R-:W-:Y:S01]  /*b280*/  @!P0 IMAD R19, R16, R31, RZ ;  /* 0x0000001f10138224 */ /* 0x008fe200078e02ff */
[----:B------:R2:W-:Y:S02]  /*b290*/  STS [R25+0x2000], R84 ;  /* 0x0020005419007388 */ /* 0x0005e40000000800 */
[----:B------:R-:W-:Y:S01]  /*b2a0*/  IADD3 R8, R8, -R11, RZ ;  /* 0x8000000b08087210 */ /* 0x000fe20007ffe0ff */
[----:B------:R-:W-:Y:S01]  /*b2b0*/  @P3 FMUL.FTZ R11, R4, 0.69314718246459960938 ;  /* 0x3f317218040b3820 */ /* 0x000fe20000410000 */
[----:B------:R2:W-:Y:S03]  /*b2c0*/  STS [R25+0x2400], R86 ;  /* 0x0024005619007388 */ /* 0x0005e60000000800 */
[----:B------:R-:W-:Y:S01]  /*b2d0*/  IMAD R173, R8, 0x10, R173 ;  /* 0x0000001008ad7824 */ /* 0x000fe200078e02ad */
[----:B------:R2:W-:Y:S01]  /*b2e0*/  STS [R29+0x2000], R88 ;  /* 0x002000581d007388 */ /* 0x0005e20000000800 */
[----:B------:R-:W-:-:S03]  /*b2f0*/  IMAD.MOV.U32 R8, RZ, RZ, 0x7f800000 ;  /* 0x7f800000ff087424 */ /* 0x000fc600078e00ff */
[----:B------:R2:W-:Y:S01]  /*b300*/  STS [R29+0x2400], R90 ;  /* 0x0024005a1d007388 */ /* 0x0005e20000000800 */
[----:B----4-:R-:W-:Y:S02]  /*b310*/  @P0 IMAD R21, R15, R14, RZ ;  /* 0x0000000e0f150224 */ /* 0x010fe400078e02ff */
[----:B------:R-:W3:Y:S08]  /*b320*/  @P3 LDC R15, c[0x0][0x2e8] ;  /* 0x0000ba00ff0f3b82 */ /* 0x000ef00000000800 */
[----:B------:R-:W-:Y:S01]  /*b330*/  BAR.SYNC.DEFER_BLOCKING 0x0 ;  /* 0x0000000000007b1d */ /* 0x000fe20000010000 */
[----:B------:R-:W-:-:S02]  /*b340*/  @!P0 IMAD.MOV.U32 R21, RZ, RZ, R16 ;  /* 0x000000ffff158224 */ /* 0x000fc400078e0010 */
[----:B------:R-:W-:-:S05]  /*b350*/  @P4 FMUL.FTZ R16, R5, 0.69314718246459960938 ;  /* 0x3f31721805104820 */ /* 0x000fca0000410000 */
[----:B------:R-:W4:Y:S01]  /*b360*/  @P4 LDC R14, c[0x0][0x2e8] ;  /* 0x0000ba00ff0e4b82 */ /* 0x000f220000000800 */
[----:B------:R-:W5:Y:S01]  /*b370*/  S2R R18, SR_CTAID.Y ;  /* 0x0000000000127919 */ /* 0x000f620000002600 */
[----:B------:R-:W1:Y:S01]  /*b380*/  S2R R17, SR_CTAID.X ;  /* 0x0000000000117919 */ /* 0x000e620000002500 */
[----:B------:R-:W2:Y:S01]  /*b390*/  S2R R20, SR_CTAID.Z ;  /* 0x0000000000147919 */ /* 0x000ea20000002700 */
[----:B------:R1:W1:Y:S01]  /*b3a0*/  LDS.128 R32, [R164+0x1800] ;  /* 0x00180000a4207984 */ /* 0x0002620000000c00 */
[----:B----4-:R-:W-:Y:S01]  /*b3b0*/  @P4 FFMA.FTZ R8, R3, R14, R16 ;  /* 0x0000000e03084223 */ /* 0x010fe20000010010 */
[----:B-----5:R-:W-:Y:S01]  /*b3c0*/  IMAD R18, R18, R19, RZ ;  /* 0x0000001312127224 */ /* 0x020fe200078e02ff */
[----:B------:R-:W-:-:S04]  /*b3d0*/  LOP3.LUT R19, R10, 0xffffffe0, RZ, 0xc0, !PT ;  /* 0xffffffe00a137812 */ /* 0x000fc800078ec0ff */
[-C--:B------:R-:W-:Y:S02]  /*b3e0*/  IADD3 R19, -R19, R0.reuse, RZ ;  /* 0x0000000013137210 */ /* 0x080fe40007ffe1ff */
[----:B------:R-:W-:Y:S01]  /*b3f0*/  LEA.HI R0, R9, R0, RZ, 0x3 ;  /* 0x0000000009007211 */ /* 0x000fe200078f18ff */
[----:B-1----:R-:W-:Y:S01]  /*b400*/  IMAD R9, R17, R22, RZ ;  /* 0x0000001611097224 */ /* 0x002fe200078e02ff */
[----:B------:R-:W-:Y:S02]  /*b410*/  SEL R18, R18, RZ, !P5 ;  /* 0x000000ff12127207 */ /* 0x000fe40006800000 */
[----:B------:R-:W-:Y:S02]  /*b420*/  LOP3.LUT P2, RZ, R19, 0x3, RZ, 0xc0, !PT ;  /* 0x0000000313ff7812 */ /* 0x000fe4000784c0ff */
[----:B------:R-:W-:Y:S01]  /*b430*/  SHF.L.U32 R10, R9, 0x6, RZ ;  /* 0x00000006090a7819 */ /* 0x000fe200000006ff */
[----:B--2---:R-:W-:Y:S02]  /*b440*/  IMAD R21, R20, R21, R18 ;  /* 0x0000001514157224 */ /* 0x004fe400078e0212 */
[----:B------:R-:W-:Y:S01]  /*b450*/  IMAD.MOV.U32 R9, RZ, RZ, 0x7f800000 ;  /* 0x7f800000ff097424 */ /* 0x000fe200078e00ff */
[----:B------:R-:W-:Y:S01]  /*b460*/  SHF.R.S32.HI R5, RZ, 0x1f, R10 ;  /* 0x0000001fff057819 */ /* 0x000fe2000001140a */
[----:B---3--:R-:W-:Y:S01]  /*b470*/  @P3 FFMA.FTZ R9, R2, R15, R11 ;  /* 0x0000000f02093223 */ /* 0x008fe2000001000b */
[--C-:B------:R-:W-:Y:S01]  /*b480*/  IADD3 R10, P1, P0, R10, R12, R21.reuse ;  /* 0x0000000c0a0a7210 */ /* 0x100fe2000783e015 */
[----:B------:R-:W-:Y:S01]  /*b490*/  IMAD R11, R17, -0x40, R166 ;  /* 0xffffffc0110b7824 */ /* 0x000fe200078e02a6 */
        /* <DEDUP_REMOVED lines=21> */
.L_x_864:
[----:B------:R-:W-:Y:S05]  /*b5f0*/  BSYNC B0 ;  /* 0x0000000000007941 */ /* 0x000fea0003800000 */
.L_x_863:
[----:B-1----:R-:W-:Y:S01]  /*b600*/  SHF.R.S32.HI R4, RZ, 0x3, R0 ;  /* 0x00000003ff047819 */ /* 0x002fe20000011400 */
[----:B------:R-:W-:Y:S01]  /*b610*/  ULDC.64 UR4, c[0x0][0x2a0] ;  /* 0x0000a80000047ab9 */ /* 0x000fe20000000a00 */
[----:B------:R-:W-:Y:S01]  /*b620*/  SHF.R.S32.HI R2, RZ, 0x1f, R174 ;  /* 0x0000001fff027819 */ /* 0x000fe200000114ae */
[----:B------:R-:W-:Y:S01]  /*b630*/  BSSY B0, `(.L_x_865) ;  /* 0x0000020000007945 */ /* 0x000fe20003800000 */
[----:B------:R-:W-:Y:S02]  /*b640*/  IADD3 R12, P1, R174, R6, RZ ;  /* 0x00000006ae0c7210 */ /* 0x000fe40007f3e0ff */
[----:B------:R-:W-:Y:S02]  /*b650*/  ISETP.GE.AND P0, PT, R4, R11, PT ;  /* 0x0000000b0400720c */ /* 0x000fe40003f06270 */
[----:B------:R-:W-:Y:S01]  /*b660*/  LEA.HI.SX32 R6, R0, 0x10, 0x1d ;  /* 0x0000001000067811 */ /* 0x000fe200078feaff */
[----:B------:R-:W-:Y:S01]  /*b670*/  IMAD.X R13, R2, 0x1, R7, P1 ;  /* 0x00000001020d7824 */ /* 0x000fe200008e0607 */
[----:B------:R-:W-:-:S02]  /*b680*/  LEA.HI.SX32 R4, R0, 0x20, 0x1d ;  /* 0x0000002000047811 */ /* 0x000fc400078feaff */
[----:B------:R-:W-:Y:S01]  /*b690*/  LEA.HI.SX32 R0, R0, 0x30, 0x1d ;  /* 0x0000003000007811 */ /* 0x000fe200078feaff */
[----:B------:R-:W-:Y:S01]  /*b6a0*/  IMAD.WIDE.U32 R12, R20, UR4, R12 ;  /* 0x00000004140c7c25 */ /* 0x000fe2000f8e000c */
[-C--:B------:R-:W-:Y:S02]  /*b6b0*/  ISETP.GE.AND P3, PT, R6, R11.reuse, PT ;  /* 0x0000000b0600720c */ /* 0x080fe40003f66270 */
[-C--:B------:R-:W-:Y:S02]  /*b6c0*/  ISETP.GE.AND P2, PT, R4, R11.reuse, PT ;  /* 0x0000000b0400720c */ /* 0x080fe40003f46270 */
[----:B------:R-:W-:Y:S01]  /*b6d0*/  ISETP.GE.AND P1, PT, R0, R11, PT ;  /* 0x0000000b0000720c */ /* 0x000fe20003f26270 */
[----:B------:R1:W2:Y:S01]  /*b6e0*/  LDS.128 R4, [R164+0x2000] ;  /* 0x00200000a4047984 */ /* 0x0002a20000000c00 */
[----:B------:R-:W-:-:S03]  /*b6f0*/  SHF.R.S32.HI R2, RZ, 0x1f, R20 ;  /* 0x0000001fff027819 */ /* 0x000fc60000011414 */
[----:B------:R1:W3:Y:S02]  /*b700*/  LDS.128 R8, [R164] ;  /* 0x00000000a4087984 */ /* 0x0002e40000000c00 */
        /* <DEDUP_REMOVED lines=16> */
[----:B---3--:R4:W-:Y:S04]  /*b810*/  @!P5 STG.E.128 desc[UR8][R2.64], R8 ;  /* 0x000000080200d986 */ /* 0x0089e8000c101d08 */
[----:B--2---:R4:W-:Y:S02]  /*b820*/  @!P4 STG.E.128 desc[UR8][R2.64+0x80], R4 ;  /* 0x000080040200c986 */ /* 0x0049e4000c101d08 */
.L_x_866:
[----:B------:R-:W-:Y:S05]  /*b830*/  BSYNC B0 ;  /* 0x0000000000007941 */ /* 0x000fea0003800000 */
.L_x_865:
[----:B---34-:R3:W4:Y:S01]  /*b840*/  LDS.128 R8, [R164+0x800] ;  /* 0x00080000a4087984 */ /* 0x0187220000000c00 */
[----:B------:R-:W-:Y:S03]  /*b850*/  BSSY B0, `(.L_x_867) ;  /* 0x0000014000007945 */ /* 0x000fe60003800000 */
[----:B--2---:R3:W2:Y:S01]  /*b860*/  LDS.128 R4, [R164+0x2800] ;  /* 0x00280000a4047984 */ /* 0x0046a20000000c00 */
        /* <DEDUP_REMOVED lines=17> */
[----:B--2---:R4:W-:Y:S02]  /*b980*/  @!P0 STG.E.128 desc[UR8][R2.64+0x80], R4 ;  /* 0x0000800402008986 */ /* 0x0049e4000c101d08 */
.L_x_868:
[----:B------:R-:W-:Y:S05]  /*b990*/  BSYNC B0 ;  /* 0x0000000000007941 */ /* 0x000fea0003800000 */
.L_x_867:
[----:B----4-:R4:W1:Y:S01]  /*b9a0*/  LDS.128 R8, [R164+0x1000] ;  /* 0x00100000a4087984 */ /* 0x0108620000000c00 */
        /* <DEDUP_REMOVED lines=19> */
[----:B--2---:R1:W-:Y:S02]  /*bae0*/  @!P0 STG.E.128 desc[UR8][R2.64+0x80], R4 ;  /* 0x0000800402008986 */ /* 0x0043e4000c101d08 */
.L_x_870:
[----:B------:R-:W-:Y:S05]  /*baf0*/  BSYNC B0 ;  /* 0x0000000000007941 */ /* 0x000fea0003800000 */
.L_x_869:
[----:B-12---:R1:W2:Y:S01]  /*bb00*/  LDS.128 R4, [R164+0x3800] ;  /* 0x00380000a4047984 */ /* 0x0062a20000000c00 */
        /* <DEDUP_REMOVED lines=18> */
[----:B--2---:R-:W-:Y:S01]  /*bc30*/  STG.E.128 desc[UR8][R2.64+0x80], R4 ;  /* 0x0000800402007986 */ /* 0x004fe2000c101d08 */
[----:B------:R-:W-:Y:S05]  /*bc40*/  EXIT ;  /* 0x000000000000794d */ /* 0x000fea0003800000 */
.L_x_822:
[----:B------:R-:W-:Y:S01]  /*bc50*/  ISETP.NE.AND P3, PT, R163, -0x1, PT ;  /* 0xffffffffa300780c */ /* 0x000fe20003f65270 */
[----:B------:R-:W1:Y:S01]  /*bc60*/  LDC.U8 R8, c[0x0][0x3d9] ;  /* 0x0000f640ff087b82 */ /* 0x000e620000000000 */
[----:B------:R-:W-:Y:S01]  /*bc70*/  IADD3 R166, -R87, R166, RZ ;  /* 0x000000a657a67210 */ /* 0x000fe20007ffe1ff */
[----:B------:R-:W-:Y:S01]  /*bc80*/  ULDC.64 UR4, c[0x0][0x2a0] ;  /* 0x0000a80000047ab9 */ /* 0x000fe20000000a00 */
[----:B------:R-:W-:Y:S01]  /*bc90*/  SHF.R.S32.HI R21, RZ, 0x1f, R22 ;  /* 0x0000001fff157819 */ /* 0x000fe20000011416 */
[----:B------:R-:W-:Y:S04]  /*bca0*/  BSSY B0, `(.L_x_871) ;  /* 0x0000039000007945 */ /* 0x000fe80003800000 */
[----:B------:R-:W2:Y:S01]  /*bcb0*/  LDC.U8 R7, c[0x0][0x3d8] ;  /* 0x0000f600ff077b82 */ /* 0x000ea20000000000 */
[----:B------:R-:W-:-:S03]  /*bcc0*/  IMAD R21, R21, UR4, RZ ;  /* 0x0000000415157c24 */ /* 0x000fc6000f8e02ff */
[----:B------:R-:W-:Y:S01]  /*bcd0*/  @!P3 SHF.R.S32.HI R9, RZ, 0x1f, R6 ;  /* 0x0000001fff09b819 */ /* 0x000fe20000011406 */
[----:B------:R-:W-:-:S03]  /*bce0*/  IMAD R21, R22, UR5, R21 ;  /* 0x0000000516157c24 */ /* 0x000fc6000f8e0215 */
        /* <DEDUP_REMOVED lines=8> */
[----:B---3--:R-:W-:Y:S01]  /*bd70*/  @!P3 IMAD R10, R9, R2, RZ ;  /* 0x00000002090ab224 */ /* 0x008fe200078e02ff */
[----:B------:R-:W-:-:S03]  /*bd80*/  SHF.R.S32.HI R9, RZ, 0x1f, R82 ;  /* 0x0000001fff097819 */ /* 0x000fc60000011452 */
[C---:B------:R-:W-:Y:S01]  /*bd90*/  @!P3 IMAD R3, R6.reuse, R3, R10 ;  /* 0x000000030603b224 */ /* 0x040fe200078e020a */
[----:B------:R-:W-:Y:S01]  /*bda0*/  LEA.HI R14, R9, R82, RZ, 0x3 ;  /* 0x00000052090e7211 */ /* 0x000fe200078f18ff */
[----:B------:R-:W-:-:S04]  /*bdb0*/  @!P3 IMAD.WIDE.U32 R8, R6, R2, RZ ;  /* 0x000000020608b225 */ /* 0x000fc800078e00ff */
[----:B----4-:R-:W-:-:S04]  /*bdc0*/  @P3 IMAD.WIDE.U32 R18, R163, R4, RZ ;  /* 0x00000004a3123225 */ /* 0x010fc800078e00ff */
[----:B------:R-:W-:Y:S01]  /*bdd0*/  @P3 IMAD R11, R163, R5, R19 ;  /* 0x00000005a30b3224 */ /* 0x000fe200078e0213 */
[----:B------:R-:W-:Y:S01]  /*bde0*/  LOP3.LUT R5, R14, 0xfffffff8, RZ, 0xc0, !PT ;  /* 0xfffffff80e057812 */ /* 0x000fe200078ec0ff */
[----:B------:R-:W-:Y:S01]  /*bdf0*/  @!P3 IMAD.IADD R11, R9, 0x1, R3 ;  /* 0x00000001090bb824 */ /* 0x000fe200078e0203 */
[----:B------:R-:W-:Y:S01]  /*be00*/  SHF.R.S32.HI R14, RZ, 0x3, R14 ;  /* 0x00000003ff0e7819 */ /* 0x000fe2000001140e */
[----:B------:R-:W-:Y:S01]  /*be10*/  @!P3 IMAD.MOV.U32 R18, RZ, RZ, R8 ;  /* 0x000000ffff12b224 */ /* 0x000fe200078e0008 */
[----:B------:R-:W2:Y:S01]  /*be20*/  @!P0 LDC R9, c[0x0][0x270] ;  /* 0x00009c00ff098b82 */ /* 0x000ea20000000800 */
[----:B------:R-:W-:Y:S01]  /*be30*/  IMAD.IADD R4, R82, 0x1, -R5 ;  /* 0x0000000152047824 */ /* 0x000fe200078e0a05 */
[C---:B------:R-:W-:Y:S01]  /*be40*/  ISETP.GE.AND P4, PT, R14.reuse, R166, PT ;  /* 0x000000a60e00720c */ /* 0x040fe20003f86270 */
[----:B------:R-:W-:Y:S01]  /*be50*/  VIADD R7, R14, 0x10 ;  /* 0x000000100e077836 */ /* 0x000fe20000000000 */
[--C-:B------:R-:W-:Y:S02]  /*be60*/  SHF.R.S32.HI R15, RZ, 0x1f, R14.reuse ;  /* 0x0000001fff0f7819 */ /* 0x100fe4000001140e */
[C---:B------:R-:W-:Y:S01]  /*be70*/  ISETP.NE.AND P3, PT, R4.reuse, RZ, PT ;  /* 0x000000ff0400720c */ /* 0x040fe20003f65270 */
[----:B------:R-:W-:Y:S01]  /*be80*/  IMAD.SHL.U32 R4, R4, 0x8, RZ ;  /* 0x0000000804047824 */ /* 0x000fe200078e00ff */
[----:B------:R-:W3:Y:S01]  /*be90*/  @P0 LDC R8, c[0x0][0x2c0] ;  /* 0x0000b000ff080b82 */ /* 0x000ee20000000800 */
[----:B------:R-:W-:-:S03]  /*bea0*/  IMAD.WIDE R24, R179, 0x40, R14 ;  /* 0x00000040b3187825 */ /* 0x000fc600078e020e */
[----:B------:R-:W-:-:S04]  /*beb0*/  IADD3 R10, R4, 0x40, RZ ;  /* 0x00000040040a7810 */ /* 0x000fc80007ffe0ff */
[----:B------:R-:W4:Y:S08]  /*bec0*/  @P0 LDC.64 R2, c[0x0][0x2c0] ;  /* 0x0000b000ff020b82 */ /* 0x000f300000000a00 */
[----:B------:R-:W2:Y:S08]  /*bed0*/  @!P2 LDC R5, c[0x0][0x2c4] ;  /* 0x0000b100ff05ab82 */ /* 0x000eb00000000800 */
        /* <DEDUP_REMOVED lines=21> */
.L_x_872:
[----:B------:R-:W-:Y:S05]  /*c030*/  BSYNC B0 ;  /* 0x0000000000007941 */ /* 0x000fea0003800000 */
.L_x_871:
[----:B------:R-:W-:Y:S01]  /*c040*/  BSSY B0, `(.L_x_873) ;  /* 0x0000017000007945 */ /* 0x000fe20003800000 */
[----:B-12---:R-:W-:Y:S01]  /*c050*/  @!P0 IMAD R17, R0, R9, RZ ;  /* 0x0000000900118224 */ /* 0x006fe200078e02ff */
[----:B------:R-:W-:Y:S02]  /*c060*/  ISETP.NE.OR P4, PT, R163, -0x1, P2 ;  /* 0xffffffffa300780c */ /* 0x000fe40001785670 */
[C---:B------:R-:W-:Y:S02]  /*c070*/  IADD3 R11, R14.reuse, 0x20, RZ ;  /* 0x000000200e0b7810 */ /* 0x040fe40007ffe0ff */
[----:B------:R-:W-:Y:S01]  /*c080*/  IADD3 R9, R14, 0x30, RZ ;  /* 0x000000300e097810 */ /* 0x000fe20007ffe0ff */
        /* <DEDUP_REMOVED lines=18> */
.L_x_874:
[----:B------:R-:W-:Y:S05]  /*c1b0*/  BSYNC B0 ;  /* 0x0000000000007941 */ /* 0x000fea0003800000 */
.L_x_873:
[----:B------:R-:W-:Y:S01]  /*c1c0*/  ISETP.GE.AND P5, PT, R11, R166, PT ;  /* 0x000000a60b00720c */ /* 0x000fe20003fa6270 */
        /* <DEDUP_REMOVED lines=24> */
.L_x_876:
[----:B------:R-:W-:Y:S05]  /*c350*/  BSYNC B0 ;  /* 0x0000000000007941 */ /* 0x000fea0003800000 */
.L_x_875:
[----:B------:R-:W-:Y:S01]  /*c360*/  SEL R17, R17, RZ, P2 ;  /* 0x000000ff11117207 */ /* 0x000fe20001000000 */
[----:B---3--:R-:W-:Y:S01]  /*c370*/  @!P0 IMAD.MOV.U32 R8, RZ, RZ, 0x1 ;  /* 0x00000001ff088424 */ /* 0x008fe200078e00ff */
[----:B------:R-:W-:Y:S01]  /*c380*/  BSSY B0, `(.L_x_877) ;  /* 0x000001b000007945 */ /* 0x000fe20003800000 */
[-C--:B------:R-:W-:Y:S02]  /*c390*/  ISETP.GE.OR P6, PT, R14, R166.reuse, P3 ;  /* 0x000000a60e00720c */ /* 0x080fe40001fc6670 */
[----:B------:R-:W-:Y:S02]  /*c3a0*/  CS2R R12, SRZ ;  /* 0x00000000000c7805 */ /* 0x000fe4000001ff00 */
[-C--:B------:R-:W-:Y:S01]  /*c3b0*/  ISETP.GE.OR P5, PT, R7, R166.reuse, P3 ;  /* 0x000000a60700720c */ /* 0x080fe20001fa6670 */
[----:B------:R-:W-:Y:S01]  /*c3c0*/  IMAD R3, R22, R3, R17 ;  /* 0x0000000316037224 */ /* 0x000fe200078e0211 */
[----:B------:R-:W-:Y:S01]  /*c3d0*/  ISETP.GE.OR P4, PT, R11, R166, P3 ;  /* 0x000000a60b00720c */ /* 0x000fe20001f86670 */
[----:B------:R-:W-:Y:S01]  /*c3e0*/  IMAD R6, R87, R8, RZ ;  /* 0x0000000857067224 */ /* 0x000fe200078e02ff */
[----:B------:R-:W-:-:S02]  /*c3f0*/  ISETP.GE.OR P3, PT, R9, R166, P3 ;  /* 0x000000a60900720c */ /* 0x000fc40001f66670 */
[----:B------:R-:W-:Y:S01]  /*c400*/  @!P2 SHF.R.S32.HI R2, RZ, 0x1f, R163 ;  /* 0x0000001fff02a819 */ /* 0x000fe200000114a3 */
        /* <DEDUP_REMOVED lines=15> */
[----:B------:R-:W-:-:S09]  /*c500*/  ISETP.GE.AND P0, PT, R10, UR4, PT ;  /* 0x000000040a007c0c */ /* 0x000fd2000bf06270 */
[----:B------:R3:W-:Y:S04]  /*c510*/  @!P1 STG.E.128 desc[UR8][R18.64], RZ ;  /* 0x000000ff12009986 */ /* 0x0007e8000c101d08 */
[----:B------:R3:W-:Y:S02]  /*c520*/  @!P0 STG.E.128 desc[UR8][R18.64+0x80], RZ ;  /* 0x000080ff12008986 */ /* 0x0007e4000c101d08 */
.L_x_878:
[----:B------:R-:W-:Y:S05]  /*c530*/  BSYNC B0 ;  /* 0x0000000000007941 */ /* 0x000fea0003800000 */
.L_x_877:
[----:B------:R-:W-:Y:S01]  /*c540*/  @!P2 IMAD.MOV.U32 R12, RZ, RZ, R163 ;  /* 0x000000ffff0ca224 */ /* 0x000fe200078e00a3 */
[----:B------:R-:W-:Y:S01]  /*c550*/  SHF.R.S32.HI R5, RZ, 0x1f, R6 ;  /* 0x0000001fff057819 */ /* 0x000fe20000011406 */
[----:B------:R-:W-:Y:S01]  /*c560*/  @!P2 IMAD.MOV.U32 R13, RZ, RZ, R2 ;  /* 0x000000ffff0da224 */ /* 0x000fe200078e0002 */
[----:B------:R-:W-:Y:S02]  /*c570*/  BSSY B0, `(.L_x_879) ;  /* 0x000000d000007945 */ /* 0x000fe40003800000 */
[--C-:B------:R-:W-:Y:S02]  /*c580*/  IADD3 R6, P1, P0, R6, R12, R3.reuse ;  /* 0x0000000c06067210 */ /* 0x100fe4000783e003 */
[----:B------:R-:W-:-:S04]  /*c590*/  SHF.R.S32.HI R12, RZ, 0x1f, R3 ;  /* 0x0000001fff0c7819 */ /* 0x000fc80000011403 */
[----:B------:R-:W-:Y:S01]  /*c5a0*/  IADD3.X R12, R5, R13, R12, P1, P0 ;  /* 0x0000000d050c7210 */ /* 0x000fe20000fe040c */
[----:B------:R-:W-:Y:S06]  /*c5b0*/  @P6 BRA `(.L_x_880) ;  /* 0x0000000000206947 */ /* 0x000fec0003800000 */
[----:B------:R-:W-:Y:S01]  /*c5c0*/  IMAD R15, R14, R8, RZ ;  /* 0x000000080e0f7224 */ /* 0x000fe200078e02ff */
[----:B------:R-:W-:Y:S01]  /*c5d0*/  ULDC.64 UR4, c[0x0][0x2b0] ;  /* 0x0000ac0000047ab9 */ /* 0x000fe20000000a00 */
[----:B------:R-:W-:-:S03]  /*c5e0*/  IMAD.MOV.U32 R5, RZ, RZ, 0x7f800000 ;  /* 0x7f800000ff057424 */ /* 0x000fc600078e00ff */
[----:B------:R-:W-:-:S04]  /*c5f0*/  IADD3 R3, P0, R15, R6, RZ ;  /* 0x000000060f037210 */ /* 0x000fc80007f1e0ff */
[----:B------:R-:W-:Y:S02]  /*c600*/  LEA.HI.X.SX32 R0, R15, R12, 0x1, P0 ;  /* 0x0000000c0f007211 */ /* 0x000fe400000f0eff */
[----:B------:R-:W-:-:S04]  /*c610*/  LEA R2, P0, R3, UR4, 0x2 ;  /* 0x0000000403027c11 */ /* 0x000fc8000f8010ff */
[----:B------:R-:W-:-:S05]  /*c620*/  LEA.HI.X R3, R3, UR5, R0, 0x2, P0 ;  /* 0x0000000503037c11 */ /* 0x000fca00080f1400 */
[----:B------:R4:W-:Y:S04]  /*c630*/  STG.E desc[UR8][R2.64], R5 ;  /* 0x0000000502007986 */ /* 0x0009e8000c101908 */
.L_x_880:
[----:B------:R-:W-:Y:S05]  /*c640*/  BSYNC B0 ;  /* 0x0000000000007941 */ /* 0x000fea0003800000 */
.L_x_879:
        /* <DEDUP_REMOVED lines=10> */
.L_x_882:
[----:B------:R-:W-:Y:S05]  /*c6f0*/  BSYNC B0 ;  /* 0x0000000000007941 */ /* 0x000fea0003800000 */
.L_x_881:
        /* <DEDUP_REMOVED lines=10> */
.L_x_884:
[----:B------:R-:W-:Y:S05]  /*c7a0*/  BSYNC B0 ;  /* 0x0000000000007941 */ /* 0x000fea0003800000 */
.L_x_883:
[----:B------:R-:W-:Y:S05]  /*c7b0*/  @P3 EXIT ;  /* 0x000000000000394d */ /* 0x000fea0003800000 */
[----:B------:R-:W-:Y:S01]  /*c7c0*/  IMAD R9, R9, R8, RZ ;  /* 0x0000000809097224 */ /* 0x000fe200078e02ff */
[----:B------:R-:W-:Y:S01]  /*c7d0*/  ULDC.64 UR4, c[0x0][0x2b0] ;  /* 0x0000ac0000047ab9 */ /* 0x000fe20000000a00 */
[----:B----4-:R-:W-:-:S03]  /*c7e0*/  IMAD.MOV.U32 R5, RZ, RZ, 0x7f800000 ;  /* 0x7f800000ff057424 */ /* 0x010fc600078e00ff */
[----:B------:R-:W-:-:S04]  /*c7f0*/  IADD3 R6, P0, R9, R6, RZ ;  /* 0x0000000609067210 */ /* 0x000fc80007f1e0ff */
[----:B------:R-:W-:Y:S02]  /*c800*/  LEA.HI.X.SX32 R9, R9, R12, 0x1, P0 ;  /* 0x0000000c09097211 */ /* 0x000fe400000f0eff */
[----:B------:R-:W-:-:S04]  /*c810*/  LEA R2, P0, R6, UR4, 0x2 ;  /* 0x0000000406027c11 */ /* 0x000fc8000f8010ff */
[----:B------:R-:W-:-:S05]  /*c820*/  LEA.HI.X R3, R6, UR5, R9, 0x2, P0 ;  /* 0x0000000506037c11 */ /* 0x000fca00080f1409 */
[----:B------:R-:W-:Y:S01]  /*c830*/  STG.E desc[UR8][R2.64], R5 ;  /* 0x0000000502007986 */ /* 0x000fe2000c101908 */
[----:B------:R-:W-:Y:S05]  /*c840*/  EXIT ;  /* 0x000000000000794d */ /* 0x000fea0003800000 */
.L_x_885:
        /* <DEDUP_REMOVED lines=11> */
.L_x_1751:


//--------------------- .text._ZN5flash16flash_fwd_kernelI23Flash_fwd_kernel_traitsILi128ELi64ELi64ELi4ELb0ELb0EN7cutlass6half_tE19Flash_kernel_traitsILi128ELi64ELi64ELi4ES3_EELb0ELb1ELb0ELb1ELb0ELb0ELb1ELb0EEEvNS_16Flash_fwd_paramsE --------------------------
	.section	.text._ZN5flash16flash_fwd_kernelI23Flash_fwd_kernel_traitsILi128ELi64ELi64ELi4ELb0ELb0EN7cutlass6half_tE19Flash_kernel_traitsILi128ELi64ELi64ELi4ES3_EELb0ELb1ELb0ELb1ELb0ELb0ELb1ELb0EEEvNS_16Flash_fwd_paramsE,"ax",@progbits
	.align	128
        .global         _ZN5flash16flash_fwd_kernelI23Flash_fwd_kernel_traitsILi128ELi64ELi64ELi4ELb0ELb0EN7cutlass6half_tE19Flash_kernel_traitsILi128ELi64ELi64ELi4ES3_EELb0ELb1ELb0ELb1ELb0ELb0ELb1ELb0EEEvNS_16Flash_fwd_paramsE
        .type           _ZN5flash16flash_fwd_kernelI23Flash_fwd_kernel_traitsILi128ELi64ELi64ELi4ELb0ELb0EN7cutlass6half_tE19Flash_kernel_traitsILi128ELi64ELi64ELi4ES3_EELb0ELb1ELb0ELb1ELb0ELb0ELb1ELb0EEEvNS_16Flash_fwd_paramsE,@function
        .size           _ZN5flash16flash_fwd_kernelI23Flash_fwd_kernel_traitsILi128ELi64ELi64ELi4ELb0ELb0EN7cutlass6half_tE19Flash_kernel_traitsILi128ELi64ELi64ELi4ES3_EELb0ELb1ELb0ELb1ELb0ELb0ELb1ELb0EEEvNS_16Flash_fwd_paramsE,(.L_x_1752 - _ZN5flash16flash_fwd_kernelI23Flash_fwd_kernel_traitsILi128ELi64ELi64ELi4ELb0ELb0EN7cutlass6half_tE19Flash_kernel_traitsILi128ELi64ELi64ELi4ES3_EELb0ELb1ELb0ELb1ELb0ELb0ELb1ELb0EEEvNS_16Flash_fwd_paramsE)
        .other          _ZN5flash16flash_fwd_kernelI23Flash_fwd_kernel_traitsILi128ELi64ELi64ELi4ELb0ELb0EN7cutlass6half_tE19Flash_kernel_traitsILi128ELi64ELi64ELi4ES3_EELb0ELb1ELb0ELb1ELb0ELb0ELb1ELb0EEEvNS_16Flash_fwd_paramsE,@"STO_CUDA_ENTRY STV_DEFAULT"
_ZN5flash16flash_fwd_kernelI23Flash_fwd_kernel_traitsILi128ELi64ELi64ELi4ELb0ELb0EN7cutlass6half_tE19Flash_kernel_traitsILi128ELi64ELi64ELi4ES3_EELb0ELb1ELb0ELb1ELb0ELb0ELb1ELb0EEEvNS_16Flash_fwd_paramsE:
.text._ZN5flash16flash_fwd_kernelI23Flash_fwd_kernel_traitsILi128ELi64ELi64ELi4ELb0ELb0EN7cutlass6half_tE19Flash_kernel_traitsILi128ELi64ELi64ELi4ES3_EELb0ELb1ELb0ELb1ELb0ELb0ELb1ELb0EEEvNS_16Flash_fwd_paramsE:
        /* <DEDUP_REMOVED lines=38> */
.L_x_886:
[----:B------:R-:W1:Y:S02]  /*0260*/  LDC R5, c[0x0][0x2c8] ;  /* 0x0000b200ff057b82 */ /* 0x000e640000000800 */
.L_x_887:
        /* <DEDUP_REMOVED lines=39> */
[CC--:B------:R-:W-:Y:S01]  /*04e0*/  ISETP.GE.AND P5, PT, R24.reuse, R12.reuse, PT ;  /* 0x0000000c1800720c */ /* 0x0c0fe20003fa6270 */
[C---:B------:R-:W-:Y:S01]  /*04f0*/  VIADD R17, R24.reuse, 0x10 ;  /* 0x0000001018117836 */ /* 0x040fe20000000000 */
[----:B------:R-:W-:Y:S01]  /*0500*/  @!P2 SHF.R.S32.HI R15, RZ, 0x1f, R6 ;  /* 0x0000001fff0fa819 */ /* 0x000fe20000011406 */
[C---:B------:R-:W-:Y:S01]  /*0510*/  VIADD R21, R24.reuse, 0x20 ;  /* 0x0000002018157836 */ /* 0x040fe20000000000 */
[----:B------:R-:W2:Y:S01]  /*0520*/  @P0 LDC.64 R116, c[0x0][0x248] ;  /* 0x00009200ff740b82 */ /* 0x000ea20000000a00 */
[C---:B------:R-:W-:Y:S01]  /*0530*/  VIADD R19, R24.reuse, 0x30 ;  /* 0x0000003018137836 */ /* 0x040fe20000000000 */
[----:B------:R-:W-:Y:S01]  /*0540*/  ISETP.GE.AND P6, PT, R17, R12, PT ;  /* 0x0000000c1100720c */ /* 0x000fe20003fc6270 */
[----:B------:R-:W-:Y:S01]  /*0550*/  IMAD.SHL.U32 R27, R24, 0x40, RZ ;  /* 0x00000040181b7824 */ /* 0x000fe200078e00ff */
[----:B-1----:R-:W-:-:S02]  /*0560*/  IABS R10, R7 ;  /* 0x00000007000a7213 */ /* 0x002fc40000000000 */
[-C--:B------:R-:W-:Y:S02]  /*0570*/  ISETP.GE.AND P4, PT, R21, R12.reuse, PT ;  /* 0x0000000c1500720c */ /* 0x080fe40003f86270 */
[----:B------:R-:W1:Y:S01]  /*0580*/  I2F.RP R4, R10 ;  /* 0x0000000a00047306 */ /* 0x000e620000209400 */
[----:B------:R-:W-:Y:S01]  /*0590*/  ISETP.GE.AND P3, PT, R19, R12, PT ;  /* 0x0000000c1300720c */ /* 0x000fe20003f66270 */
[----:B------:R-:W-:Y:S01]  /*05a0*/  IMAD.IADD R12, R96, 0x1, -R9 ;  /* 0x00000001600c7824 */ /* 0x000fe200078e0a09 */
[----:B------:R-:W-:Y:S02]  /*05b0*/  LOP3.LUT R27, R27, 0x1c0, RZ, 0xc0, !PT ;  /* 0x000001c01b1b7812 */ /* 0x000fe400078ec0ff */
[--C-:B------:R-:W-:Y:S01]  /*05c0*/  SHF.R.S32.HI R25, RZ, 0x1f, R24.reuse ;  /* 0x0000001fff197819 */ /* 0x100fe20000011418 */
[----:B------:R-:W-:Y:S01]  /*05d0*/  IMAD.SHL.U32 R174, R12, 0x8, RZ ;  /* 0x000000080cae7824 */ /* 0x000fe200078e00ff */
[----:B------:R-:W-:Y:S01]  /*05e0*/  LEA.HI R16, R101, R96, RZ, 0x4 ;  /* 0x0000006065107211 */ /* 0x000fe200078f20ff */
[----:B------:R-:W-:-:S03]  /*05f0*/  IMAD.WIDE R178, R179, 0x40, R24 ;  /* 0x00000040b3b27825 */ /* 0x000fc600078e0218 */
[----:B------:R-:W-:Y:S01]  /*0600*/  SHF.R.S32.HI R175, RZ, 0x1f, R174 ;  /* 0x0000001fffaf7819 */ /* 0x000fe200000114ae */
[----:B-1----:R-:W1:Y:S02]  /*0610*/  MUFU.RCP R2, R4 ;  /* 0x0000000400027308 */ /* 0x002e640000001000 */
[----:B-1----:R-:W-:Y:S01]  /*0620*/  VIADD R2, R2, 0xffffffe ;  /* 0x0ffffffe02027836 */ /* 0x002fe20000000000 */
[----:B------:R-:W1:Y:S05]  /*0630*/  @P2 LDC.64 R4, c[0x0][0x240] ;  /* 0x00009000ff042b82 */ /* 0x000e6a0000000a00 */
        /* <DEDUP_REMOVED lines=19> */
[----:B------:R-:W-:Y:S01]  /*0770*/  @!P2 IMAD R3, R6, R3, R14 ;  /* 0x000000030603a224 */ /* 0x000fe200078e020e */
[----:B------:R-:W-:Y:S01]  /*0780*/  SHF.L.U32 R15, R2, 0x3, RZ ;  /* 0x00000003020f7819 */ /* 0x000fe200000006ff */
[----:B------:R-:W-:-:S04]  /*0790*/  @!P2 IMAD.MOV.U32 R28, RZ, RZ, R26 ;  /* 0x000000ffff1ca224 */ /* 0x000fc800078e001a */
[-C--:B------:R-:W-:Y:S01]  /*07a0*/  @!P1 IADD3 R11, R11, -R10.reuse, RZ ;  /* 0x8000000a0b0b9210 */ /* 0x080fe20007ffe0ff */
[----:B------:R-:W-:Y:S01]  /*07b0*/  @!P2 IMAD.IADD R5, R27, 0x1, R3 ;  /* 0x000000011b05a824 */ /* 0x000fe200078e0203 */
[----:B------:R-:W-:Y:S01]  /*07c0*/  LOP3.LUT R164, R4, 0xfffffe00, R15, 0xf8, !PT ;  /* 0xfffffe0004a47812 */ /* 0x000fe200078ef80f */
[C-C-:B------:R-:W-:Y:S01]  /*07d0*/  @P0 IMAD.IADD R4, R0.reuse, 0x1, R13.reuse ;  /* 0x0000000100040824 */ /* 0x140fe200078e020d */
[----:B------:R-:W-:Y:S01]  /*07e0*/  ISETP.GE.U32.AND P2, PT, R11, R10, PT ;  /* 0x0000000a0b00720c */ /* 0x000fe20003f46070 */
[----:B------:R-:W-:Y:S01]  /*07f0*/  @P0 IMAD.IADD R2, R0, 0x1, R13 ;  /* 0x0000000100020824 */ /* 0x000fe200078e020d */
[----:B------:R-:W1:Y:S01]  /*0800*/  LDC.64 R10, c[0x0][0x3c8] ;  /* 0x0000f200ff0a7b82 */ /* 0x000e620000000a00 */
[----:B------:R-:W-:Y:S01]  /*0810*/  LOP3.LUT R3, R22, R7, RZ, 0x3c, !PT ;  /* 0x0000000716037212 */ /* 0x000fe200078e3cff */
[C---:B--2---:R-:W-:Y:S01]  /*0820*/  @P0 IMAD R13, R4.reuse, R117, RZ ;  /* 0x00000075040d0224 */ /* 0x044fe200078e02ff */
[----:B------:R-:W-:Y:S01]  /*0830*/  @!P1 IADD3 R121, R121, 0x1, RZ ;  /* 0x0000000179799810 */ /* 0x000fe20007ffe0ff */
[----:B------:R-:W-:Y:S01]  /*0840*/  @P0 IMAD.WIDE.U32 R26, R4, R116, RZ ;  /* 0x00000074041a0225 */ /* 0x000fe200078e00ff */
[----:B------:R-:W-:-:S03]  /*0850*/  ISETP.GE.AND P1, PT, R3, RZ, PT ;  /* 0x000000ff0300720c */ /* 0x000fc60003f26270 */
[C---:B---3--:R-:W-:Y:S01]  /*0860*/  @P0 IMAD R3, R2.reuse, R9, RZ ;  /* 0x0000000902030224 */ /* 0x048fe200078e02ff */
[----:B------:R-:W-:Y:S01]  /*0870*/  @P0 IADD3 R13, R27, R13, RZ ;  /* 0x0000000d1b0d0210 */ /* 0x000fe20007ffe0ff */
[----:B------:R-:W-:-:S04]  /*0880*/  @P0 IMAD.WIDE.U32 R14, R2, R8, RZ ;  /* 0x00000008020e0225 */ /* 0x000fc800078e00ff */
[----:B------:R-:W-:Y:S01]  /*0890*/  @P2 VIADD R121, R121, 0x1 ;  /* 0x0000000179792836 */ /* 0x000fe20000000000 */
[----:B------:R-:W-:Y:S01]  /*08a0*/  ISETP.NE.AND P2, PT, R7, RZ, PT ;  /* 0x000000ff0700720c */ /* 0x000fe20003f45270 */
[----:B------:R-:W-:Y:S02]  /*08b0*/  @P0 IMAD.IADD R4, R15, 0x1, R3 ;  /* 0x000000010f040824 */ /* 0x000fe400078e0203 */
[----:B------:R-:W-:Y:S01]  /*08c0*/  @P0 IMAD.MOV.U32 R18, RZ, RZ, R26 ;  /* 0x000000ffff120224 */ /* 0x000fe200078e001a */
[----:B------:R-:W-:Y:S09]  /*08d0*/  @P0 BRA `(.L_x_889) ;  /* 0x0000000000340947 */ /* 0x000ff20003800000 */
        /* <DEDUP_REMOVED lines=13> */
.L_x_889:
        /* <DEDUP_REMOVED lines=12> */
[----:B------:R-:W-:-:S07]  /*0a70*/  IADD3 R4, R15, R3, RZ ;  /* 0x000000030f047210 */ /* 0x000fce0007ffe0ff */
.L_x_890:
[----:B-1----:R-:W-:Y:S01]  /*0a80*/  ISETP.NE.U32.AND P0, PT, R10, RZ, PT ;  /* 0x000000ff0a00720c */ /* 0x002fe20003f05070 */
[-C--:B------:R-:W-:Y:S01]  /*0a90*/  IMAD R0, R25, R116.reuse, RZ ;  /* 0x0000007419007224 */ /* 0x080fe200078e02ff */
[----:B------:R-:W-:Y:S01]  /*0aa0*/  LOP3.LUT R3, R16, 0xfffffff0, RZ, 0xc0, !PT ;  /* 0xfffffff010037812 */ /* 0x000fe200078ec0ff */
[C---:B------:R-:W-:Y:S01]  /*0ab0*/  IMAD.WIDE.U32 R26, R24.reuse, R116, R174 ;  /* 0x00000074181a7225 */ /* 0x040fe200078e00ae */
[----:B------:R-:W-:Y:S01]  /*0ac0*/  ISETP.NE.AND.EX P0, PT, R11, RZ, PT, P0 ;  /* 0x000000ff0b00720c */ /* 0x000fe20003f05300 */
[----:B------:R-:W1:Y:S01]  /*0ad0*/  S2UR UR10, SR_CgaCtaId ;  /* 0x00000000000a79c3 */ /* 0x000e620000008800 */
[----:B------:R-:W-:Y:S01]  /*0ae0*/  IADD3 R20, -R3, R96, RZ ;  /* 0x0000006003147210 */ /* 0x000fe20007ffe1ff */
[----:B------:R-:W-:Y:S01]  /*0af0*/  @!P1 IMAD.MOV R121, RZ, RZ, -R121 ;  /* 0x000000ffff799224 */ /* 0x000fe200078e0a79 */
[----:B------:R-:W-:Y:S01]  /*0b00*/  @!P2 LOP3.LUT R121, RZ, R7, RZ, 0x33, !PT ;  /* 0x00000007ff79a212 */ /* 0x000fe200078e33ff */
[----:B------:R-:W-:Y:S01]  /*0b10*/  IMAD R0, R24, R117, R0 ;  /* 0x0000007518007224 */ /* 0x000fe200078e0200 */
[----:B------:R-:W-:Y:S01]  /*0b20*/  IADD3 R168, P2, R18, R26, RZ ;  /* 0x0000001a12a87210 */ /* 0x000fe20007f5e0ff */
[----:B------:R-:W-:Y:S01]  /*0b30*/  ULDC.64 UR4, c[0x0][0x260] ;  /* 0x0000980000047ab9 */ /* 0x000fe20000000a00 */
[----:B------:R-:W-:Y:S01]  /*0b40*/  IADD3 R28, P1, R174, R28, RZ ;  /* 0x0000001cae1c7210 */ /* 0x000fe20007f3e0ff */
[----:B------:R-:W-:Y:S01]  /*0b50*/  ULDC.64 UR6, c[0x0][0x268] ;  /* 0x00009a0000067ab9 */ /* 0x000fe20000000a00 */
[----:B------:R-:W-:Y:S01]  /*0b60*/  IADD3.X R169, R13, R27, R0, P2, !PT ;  /* 0x0000001b0da97210 */ /* 0x000fe200017fe400 */
[----:B------:R-:W-:Y:S01]  /*0b70*/  IMAD.WIDE.U32 R26, R24, R8, R174 ;  /* 0x00000008181a7225 */ /* 0x000fe200078e00ae */
[----:B------:R-:W-:Y:S01]  /*0b80*/  SHF.R.S32.HI R3, RZ, 0x1f, R20 ;  /* 0x0000001fff037819 */ /* 0x000fe20000011414 */
[----:B------:R-:W-:Y:S01]  /*0b90*/  BSSY B0, `(.L_x_891) ;  /* 0x000003d000007945 */ /* 0x000fe20003800000 */
[----:B------:R-:W-:Y:S01]  /*0ba0*/  SHF.R.S32.HI R0, RZ, 0x1f, R121 ;  /* 0x0000001fff007819 */ /* 0x000fe20000011479 */
[----:B------:R-:W-:Y:S01]  /*0bb0*/  IMAD.X R29, R175, 0x1, R5, P1 ;  /* 0x00000001af1d7824 */ /* 0x000fe200008e0605 */
[----:B------:R-:W-:Y:S01]  /*0bc0*/  LEA.HI R13, R3, R20, RZ, 0x3 ;  /* 0x00000014030d7211 */ /* 0x000fe200078f18ff */
[----:B------:R-:W-:Y:S01]  /*0bd0*/  IMAD R3, R25, R8, RZ ;  /* 0x0000000819037224 */ /* 0x000fe200078e02ff */
[----:B------:R-:W-:Y:S01]  /*0be0*/  IADD3 R118, P1, R14, R26, RZ ;  /* 0x0000001a0e767210 */ /* 0x000fe20007f3e0ff */
[----:B------:R-:W-:Y:S01]  /*0bf0*/  IMAD R2, R0, UR4, RZ ;  /* 0x0000000400027c24 */ /* 0x000fe2000f8e02ff */
[----:B------:R-:W2:Y:S01]  /*0c00*/  @P0 LDC.64 R14, c[0x0][0x3d0] ;  /* 0x0000f400ff0e0b82 */ /* 0x000ea20000000a00 */
        /* <DEDUP_REMOVED lines=16> */
[----:B------:R-:W-:-:S03]  /*0d10*/  IADD3 R165, R174, 0x40, RZ ;  /* 0x00000040aea57810 */ /* 0x000fc60007ffe0ff */
[----:B------:R-:W-:Y:S01]  /*0d20*/  IMAD R121, R121, UR7, R0 ;  /* 0x0000000779797c24 */ /* 0x000fe2000f8e0200 */
[----:B------:R-:W-:Y:S01]  /*0d30*/  LEA R164, R164, UR4, 0x1 ;  /* 0x00000004a4a47c11 */ /* 0x000fe2000f8e08ff */
[----:B------:R-:W-:Y:S02]  /*0d40*/  IMAD.MOV.U32 R7, RZ, RZ, 0x10 ;  /* 0x00000010ff077424 */ /* 0x000fe400078e00ff */
[----:B------:R-:W-:Y:S02]  /*0d50*/  IMAD.MOV.U32 R0, RZ, RZ, 0x20 ;  /* 0x00000020ff007424 */ /* 0x000fe400078e00ff */
[----:B------:R-:W-:Y:S01]  /*0d60*/  IMAD R31, R22, UR5, R31 ;  /* 0x00000005161f7c24 */ /* 0x000fe2000f8e021f */
[----:B------:R-:W-:Y:S01]  /*0d70*/  SEL R7, R7, 0xfffffff0, !P1 ;  /* 0xfffffff007077807 */ /* 0x000fe20004800000 */
        /* <DEDUP_REMOVED lines=30> */
.L_x_892:
[----:B------:R-:W-:Y:S05]  /*0f60*/  BSYNC B0 ;  /* 0x0000000000007941 */ /* 0x000fea0003800000 */
.L_x_891:
        /* <DEDUP_REMOVED lines=32> */
.L_x_894:
[----:B------:R-:W-:Y:S05]  /*1170*/  BSYNC B0 ;  /* 0x0000000000007941 */ /* 0x000fea0003800000 */
.L_x_893:
        /* <DEDUP_REMOVED lines=32> */
.L_x_896:
[----:B------:R-:W-:Y:S05]  /*1380*/  BSYNC B0 ;  /* 0x0000000000007941 */ /* 0x000fea0003800000 */
.L_x_895:
        /* <DEDUP_REMOVED lines=31> */
.L_x_898:
[----:B------:R-:W-:Y:S05]  /*1580*/  BSYNC B0 ;  /* 0x0000000000007941 */ /* 0x000fea0003800000 */
.L_x_897:
        /* <DEDUP_REMOVED lines=35> */
.L_x_900:
[----:B------:R-:W-:Y:S05]  /*17c0*/  BSYNC B0 ;  /* 0x0000000000007941 */ /* 0x000fea0003800000 */
.L_x_899:
        /* <DEDUP_REMOVED lines=26> */
.L_x_902:
[----:B------:R-:W-:Y:S05]  /*1970*/  BSYNC B0 ;  /* 0x0000000000007941 */ /* 0x000fea0003800000 */
.L_x_901:
        /* <DEDUP_REMOVED lines=27> */
.L_x_904:
[----:B------:R-:W-:Y:S05]  /*1b30*/  BSYNC B0 ;  /* 0x0000000000007941 */ /* 0x000fea0003800000 */
.L_x_903:
        /* <DEDUP_REMOVED lines=39> */
.L_x_906:
[----:B------:R-:W-:Y:S05]  /*1db0*/  BSYNC B0 ;  /* 0x0000000000007941 */ /* 0x000fea0003800000 */
.L_x_905:
        /* <DEDUP_REMOVED lines=54> */
.L_x_908:
[----:B------:R-:W-:Y:S05]  /*2120*/  BSYNC B0 ;  /* 0x0000000000007941 */ /* 0x000fea0003800000 */
.L_x_907:
        /* <DEDUP_REMOVED lines=28> */
.L_x_910:
[----:B------:R-:W-:Y:S05]  /*22f0*/  BSYNC B0 ;  /* 0x0000000000007941 */ /* 0x000fea0003800000 */
.L_x_909:
        /* <DEDUP_REMOVED lines=26> */
.L_x_912:
[----:B------:R-:W-:Y:S05]  /*24a0*/  BSYNC B0 ;  /* 0x0000000000007941 */ /* 0x000fea0003800000 */
.L_x_911:
        /* <DEDUP_REMOVED lines=28> */
.L_x_914:
[----:B------:R-:W-:Y:S05]  /*2670*/  BSYNC B0 ;  /* 0x0000000000007941 */ /* 0x000fea0003800000 */
.L_x_913:
[----:B------:R-:W-:Y:S01]  /*2680*/  LDSM.16.M88.4 R24, [R150] ;  /* 0x000000009618783b */ /* 0x000fe20000000200 */
[----:B------:R-:W-:Y:S01]  /*2690*/  LOP3.LUT P1, RZ, R12, 0x2, RZ, 0xc0, !PT ;  /* 0x000000020cff7812 */ /* 0x000fe2000782c0ff */
[----:B------:R-:W-:Y:S01]  /*26a0*/  VIADD R8, R149, 0x4000 ;  /* 0x0000400095087836 */ /* 0x000fe20000000000 */
[----:B------:R-:W-:Y:S01]  /*26b0*/  LOP3.LUT R101, R101, 0xffffffe0, RZ, 0xc0, !PT ;  /* 0xffffffe065657812 */ /* 0x000fe200078ec0ff */
[----:B------:R-:W4:Y:S01]  /*26c0*/  LDSM.16.M88.4 R28, [R149+0x4000] ;  /* 0x00400000951c783b */ /* 0x000f220000000200 */
[----:B------:R-:W-:Y:S01]  /*26d0*/  VIADD R147, R149, 0x4020 ;  /* 0x0000402095937836 */ /* 0x000fe20000000000 */
[----:B------:R-:W-:Y:S01]  /*26e0*/  ULDC UR5, c[0x0][0x39c] ;  /* 0x0000e70000057ab9 */ /* 0x000fe20000000800 */
[--C-:B------:R-:W-:Y:S01]  /*26f0*/  IMAD R148, R7, 0x2, R150.reuse ;  /* 0x0000000207947824 */ /* 0x100fe200078e0296 */
[----:B------:R-:W4:Y:S01]  /*2700*/  LDSM.16.M88.4 R72, [R149+0x4800] ;  /* 0x004800009548783b */ /* 0x000f220000000200 */
[C---:B------:R-:W-:Y:S01]  /*2710*/  IMAD R146, R5.reuse, 0x2, R150 ;  /* 0x0000000205927824 */ /* 0x040fe200078e0296 */
[----:B------:R-:W-:Y:S01]  /*2720*/  LOP3.LUT R4, R4, R97, RZ, 0xfc, !PT ;  /* 0x0000006104047212 */ /* 0x000fe200078efcff */
[----:B------:R-:W-:Y:S01]  /*2730*/  IMAD R145, R5, 0x2, R148 ;  /* 0x0000000205917824 */ /* 0x000fe200078e0294 */
[----:B------:R-:W-:Y:S01]  /*2740*/  LDSM.16.M88.4 R64, [R149+0x5000] ;  /* 0x005000009540783b */ /* 0x000fe20000000200 */
[----:B------:R-:W-:-:S02]  /*2750*/  IMAD R100, R100, 0x10, R103 ;  /* 0x0000001064647824 */ /* 0x000fc400078e0267 */
[----:B------:R-:W-:Y:S01]  /*2760*/  @P1 VIADD R147, R8, 0xffffffe0 ;  /* 0xffffffe008931836 */ /* 0x000fe20000000000 */
[----:B------:R-:W-:Y:S01]  /*2770*/  LOP3.LUT P1, RZ, R12, 0x4, RZ, 0xc0, !PT ;  /* 0x000000040cff7812 */ /* 0x000fe2000782c0ff */
[----:B-123--:R-:W-:Y:S01]  /*2780*/  LDSM.16.M88.4 R8, [R148] ;  /* 0x000000009408783b */ /* 0x00efe20000000200 */
[----:B------:R-:W-:Y:S02]  /*2790*/  IMAD.SHL.U32 R176, R96, 0x2, RZ ;  /* 0x0000000260b07824 */ /* 0x000fe400078e00ff */
[----:B------:R-:W-:Y:S01]  /*27a0*/  SEL R0, R0, 0xffffffe0, !P1 ;  /* 0xffffffe000007807 */ /* 0x000fe20004800000 */
[----:B------:R-:W1:Y:S01]  /*27b0*/  LDSM.16.M88.4 R20, [R147] ;  /* 0x000000009314783b */ /* 0x000e620000000200 */
[C---:B------:R-:W-:Y:S01]  /*27c0*/  VIADD R139, R147.reuse, 0x800 ;  /* 0x00000800938b7836 */ /* 0x040fe20000000000 */
[----:B------:R-:W-:Y:S01]  /*27d0*/  LOP3.LUT R176, R176, 0x6, RZ, 0xc0, !PT ;  /* 0x00000006b0b07812 */ /* 0x000fe200078ec0ff */
[C---:B------:R-:W-:Y:S01]  /*27e0*/  VIADD R138, R147.reuse, 0x1000 ;  /* 0x00001000938a7836 */ /* 0x040fe20000000000 */
[----:B------:R-:W-:Y:S01]  /*27f0*/  LDSM.16.M88.4 R56, [R146] ;  /* 0x000000009238783b */ /* 0x000fe20000000200 */
[C---:B------:R-:W-:Y:S01]  /*2800*/  IMAD R143, R0.reuse, 0x2, R149 ;  /* 0x00000002008f7824 */ /* 0x040fe200078e0295 */
[----:B------:R-:W-:Y:S01]  /*2810*/  LEA R136, R0, R147, 0x1 ;  /* 0x0000009300887211 */ /* 0x000fe200078e08ff */
[----:B------:R-:W-:Y:S01]  /*2820*/  IMAD.IADD R0, R96, 0x1, -R101 ;  /* 0x0000000160007824 */ /* 0x000fe200078e0a65 */
[----:B------:R-:W-:Y:S01]  /*2830*/  LDSM.16.M88.4 R32, [R149+0x5800] ;  /* 0x005800009520783b */ /* 0x000fe20000000200 */
[C---:B------:R-:W-:Y:S01]  /*2840*/  IADD3 R137, R147.reuse, 0x1800, RZ ;  /* 0x0000180093897810 */ /* 0x040fe20007ffe0ff */
[----:B------:R-:W-:-:S02]  /*2850*/  VIADD R135, R147, 0x2000 ;  /* 0x0000200093877836 */ /* 0x000fc40000000000 */
[----:B------:R-:W2:Y:S01]  /*2860*/  LDSM.16.M88.4 R36, [R143+0x4000] ;  /* 0x004000008f24783b */ /* 0x000ea20000000200 */
[----:B------:R-:W-:Y:S01]  /*2870*/  SHF.R.S32.HI R173, RZ, 0x1f, R0 ;  /* 0x0000001fffad7819 */ /* 0x000fe20000011400 */
[----:B------:R-:W-:Y:S02]  /*2880*/  VIADD R134, R147, 0x2800 ;  /* 0x0000280093867836 */ /* 0x000fe40000000000 */
[----:B------:R-:W-:Y:S01]  /*2890*/  LDSM.16.M88.4 R84, [R145] ;  /* 0x000000009154783b */ /* 0x000fe20000000200 */
[----:B------:R-:W-:Y:S01]  /*28a0*/  LEA.HI R173, R173, R0, RZ, 0x2 ;  /* 0x00000000adad7211 */ /* 0x000fe200078f10ff */
[C---:B------:R-:W-:Y:S02]  /*28b0*/  VIADD R133, R147.reuse, 0x3000 ;  /* 0x0000300093857836 */ /* 0x040fe40000000000 */
[----:B------:R-:W3:Y:S01]  /*28c0*/  LDSM.16.M88.4 R80, [R136] ;  /* 0x000000008850783b */ /* 0x000ee20000000200 */
[----:B------:R-:W-:Y:S01]  /*28d0*/  SHF.R.S32.HI R173, RZ, 0x2, R173 ;  /* 0x00000002ffad7819 */ /* 0x000fe200000114ad */
[----:B------:R-:W-:Y:S01]  /*28e0*/  VIADD R132, R147, 0x3800 ;  /* 0x0000380093847836 */ /* 0x000fe20000000000 */
[C---:B----4-:R-:W-:Y:S01]  /*28f0*/  HMMA.16816.F32 R16, R24.reuse, R28, RZ ;  /* 0x0000001c1810723c */ /* 0x050fe200000018ff */
[----:B------:R-:W4:Y:S04]  /*2900*/  LDSM.16.M88.4 R12, [R147+0x800] ;  /* 0x00080000930c783b */ /* 0x000f280000000200 */
[----:B------:R-:W4:Y:S01]  /*2910*/  LDSM.16.M88.4 R76, [R147+0x1000] ;  /* 0x00100000934c783b */ /* 0x000f220000000200 */
[C---:B------:R-:W-:Y:S03]  /*2920*/  HMMA.16816.F32 R28, R24.reuse, R30, RZ ;  /* 0x0000001e181c723c */ /* 0x040fe600000018ff */
[----:B------:R-:W4:Y:S03]  /*2930*/  LDSM.16.M88.4 R48, [R147+0x1800] ;  /* 0x001800009330783b */ /* 0x000f260000000200 */
[C---:B------:R-:W-:Y:S01]  /*2940*/  HMMA.16816.F32 R40, R24.reuse, R72, RZ ;  /* 0x000000481828723c */ /* 0x040fe200000018ff */
[----:B------:R-:W-:Y:S04]  /*2950*/  LDSM.16.M88.4 R52, [R150+0x2000] ;  /* 0x002000009634783b */ /* 0x000fe80000000200 */
[----:B------:R-:W4:Y:S01]  /*2960*/  LDSM.16.M88.4 R44, [R149+0x6000] ;  /* 0x00600000952c783b */ /* 0x000f220000000200 */
[----:B------:R-:W-:Y:S03]  /*2970*/  HMMA.16816.F32 R72, R24, R74, RZ ;  /* 0x0000004a1848723c */ /* 0x000fe600000018ff */
[----:B------:R-:W-:Y:S03]  /*2980*/  LDSM.16.M88.4 R88, [R147+0x2000] ;  /* 0x002000009358783b */ /* 0x000fe60000000200 */
[C---:B-1----:R-:W-:Y:S01]  /*2990*/  HMMA.16816.F32 R16, R8.reuse, R20, R16 ;  /* 0x000000140810723c */ /* 0x042fe20000001810 */
[----:B------:R-:W-:Y:S04]  /*29a0*/  LDSM.16.M88.4 R92, [R136+0x800] ;  /* 0x00080000885c783b */ /* 0x000fe80000000200 */
[----:B------:R-:W0:Y:S01]  /*29b0*/  LDGDEPBAR ;  /* 0x00000000000079af */ /* 0x000e220000000000 */
[----:B------:R-:W-:Y:S03]  /*29c0*/  HMMA.16816.F32 R28, R8, R22, R28 ;  /* 0x00000016081c723c */ /* 0x000fe6000000181c */
[----:B------:R-:W1:Y:S03]  /*29d0*/  LDSM.16.M88.4 R20, [R143+0x4800] ;  /* 0x004800008f14783b */ /* 0x000e660000000200 */
[C---:B------:R-:W-:Y:S06]  /*29e0*/  HMMA.16816.F32 R68, R24.reuse, R64, RZ ;  /* 0x000000401844723c */ /* 0x040fec00000018ff */
[----:B------:R-:W-:Y:S06]  /*29f0*/  HMMA.16816.F32 R64, R24, R66, RZ ;  /* 0x000000421840723c */ /* 0x000fec00000018ff */
[C---:B--2---:R-:W-:Y:S06]  /*2a00*/  HMMA.16816.F32 R16, R56.reuse, R36, R16 ;  /* 0x000000243810723c */ /* 0x044fec0000001810 */
[----:B------:R-:W-:Y:S01]  /*2a10*/  HMMA.16816.F32 R28, R56, R38, R28 ;  /* 0x00000026381c723c */ /* 0x000fe2000000181c */
[----:B------:R-:W-:Y:S05]  /*2a20*/  LDSM.16.M88.4 R36, [R148+0x2000] ;  /* 0x002000009424783b */ /* 0x000fea0000000200 */
[C---:B------:R-:W-:Y:S06]  /*2a30*/  HMMA.16816.F32 R60, R24.reuse, R32, RZ ;  /* 0x00000020183c723c */ /* 0x040fec00000018ff */
[----:B------:R-:W-:Y:S01]  /*2a40*/  HMMA.16816.F32 R24, R24, R34, RZ ;  /* 0x000000221818723c */ /* 0x000fe200000018ff */
[----:B------:R-:W2:Y:S05]  /*2a50*/  LDSM.16.M88.4 R32, [R143+0x5000] ;  /* 0x005000008f20783b */ /* 0x000eaa0000000200 */
[C---:B---3--:R-:W-:Y:S06]  /*2a60*/  HMMA.16816.F32 R16, R84.reuse, R80, R16 ;  /* 0x000000505410723c */ /* 0x048fec0000001810 */
[----:B------:R-:W-:Y:S01]  /*2a70*/  HMMA.16816.F32 R28, R84, R82, R28 ;  /* 0x00000052541c723c */ /* 0x000fe2000000181c */
[----:B------:R-:W-:Y:S05]  /*2a80*/  LDSM.16.M88.4 R80, [R136+0x1000] ;  /* 0x001000008850783b */ /* 0x000fea0000000200 */
[C---:B----4-:R-:W-:Y:S06]  /*2a90*/  HMMA.16816.F32 R40, R8.reuse, R12, R40 ;  /* 0x0000000c0828723c */ /* 0x050fec0000001828 */
[C---:B------:R-:W-:Y:S01]  /*2aa0*/  HMMA.16816.F32 R72, R8.reuse, R14, R72 ;  /* 0x0000000e0848723c */ /* 0x040fe20000001848 */
[----:B------:R-:W3:Y:S05]  /*2ab0*/  LDSM.16.M88.4 R12, [R143+0x5800] ;  /* 0x005800008f0c783b */ /* 0x000eea0000000200 */
[C---:B------:R-:W-:Y:S06]  /*2ac0*/  HMMA.16816.F32 R68, R8.reuse, R76, R68 ;  /* 0x0000004c0844723c */ /* 0x040fec0000001844 */
[C---:B------:R-:W-:Y:S01]  /*2ad0*/  HMMA.16816.F32 R64, R8.reuse, R78, R64 ;  /* 0x0000004e0840723c */ /* 0x040fe20000001840 */
[----:B------:R-:W4:Y:S05]  /*2ae0*/  LDSM.16.M88.4 R76, [R136+0x1800] ;  /* 0x00180000884c783b */ /* 0x000f2a0000000200 */
[C---:B------:R-:W-:Y:S06]  /*2af0*/  HMMA.16816.F32 R60, R8.reuse, R48, R60 ;  /* 0x00000030083c723c */ /* 0x040fec000000183c */
[----:B------:R-:W-:Y:S01]  /*2b00*/  HMMA.16816.F32 R8, R8, R50, R24 ;  /* 0x000000320808723c */ /* 0x000fe20000001818 */
[----:B------:R-:W-:Y:S04]  /*2b10*/  LDSM.16.M88.4 R24, [R146+0x2000] ;  /* 0x002000009218783b */ /* 0x000fe80000000200 */
[----:B------:R-:W-:Y:S01]  /*2b20*/  LDSM.16.M88.4 R48, [R149+0x6800] ;  /* 0x006800009530783b */ /* 0x000fe20000000200 */
[C---:B------:R-:W-:Y:S06]  /*2b30*/  HMMA.16816.F32 R16, R52.reuse, R44, R16 ;  /* 0x0000002c3410723c */ /* 0x040fec0000001810 */
[----:B------:R-:W-:Y:S01]  /*2b40*/  HMMA.16816.F32 R28, R52, R46, R28 ;  /* 0x0000002e341c723c */ /* 0x000fe2000000181c */
[----:B------:R-:W-:Y:S05]  /*2b50*/  LDSM.16.M88.4 R44, [R149+0x7000] ;  /* 0x00700000952c783b */ /* 0x000fea0000000200 */
[C---:B-1----:R-:W-:Y:S06]  /*2b60*/  HMMA.16816.F32 R40, R56.reuse, R20, R40 ;  /* 0x000000143828723c */ /* 0x042fec0000001828 */
[C---:B------:R-:W-:Y:S01]  /*2b70*/  HMMA.16816.F32 R72, R56.reuse, R22, R72 ;  /* 0x000000163848723c */ /* 0x040fe20000001848 */
[----:B------:R-:W1:Y:S05]  /*2b80*/  LDSM.16.M88.4 R20, [R143+0x6000] ;  /* 0x006000008f14783b */ /* 0x000e6a0000000200 */
[C---:B--2---:R-:W-:Y:S06]  /*2b90*/  HMMA.16816.F32 R68, R56.reuse, R32, R68 ;  /* 0x000000203844723c */ /* 0x044fec0000001844 */
[C---:B------:R-:W-:Y:S01]  /*2ba0*/  HMMA.16816.F32 R64, R56.reuse, R34, R64 ;  /* 0x000000223840723c */ /* 0x040fe20000001840 */
[----:B------:R-:W-:Y:S05]  /*2bb0*/  LDSM.16.M88.4 R32, [R147+0x2800] ;  /* 0x002800009320783b */ /* 0x000fea0000000200 */
[----:B---3--:R-:W-:Y:S06]  /*2bc0*/  HMMA.16816.F32 R60, R56, R12, R60 ;  /* 0x0000000c383c723c */ /* 0x008fec000000183c */
[----:B------:R-:W-:Y:S06]  /*2bd0*/  HMMA.16816.F32 R16, R36, R88, R16 ;  /* 0x000000582410723c */ /* 0x000fec0000001810 */
[----:B------:R-:W-:Y:S01]  /*2be0*/  HMMA.16816.F32 R56, R56, R14, R8 ;  /* 0x0000000e3838723c */ /* 0x000fe20000001808 */
[----:B------:R-:W-:Y:S04]  /*2bf0*/  LDSM.16.M88.4 R8, [R145+0x2000] ;  /* 0x002000009108783b */ /* 0x000fe80000000200 */
[----:B------:R-:W2:Y:S01]  /*2c00*/  LDSM.16.M88.4 R12, [R136+0x2000] ;  /* 0x00200000880c783b */ /* 0x000ea20000000200 */
[----:B------:R-:W-:Y:S06]  /*2c10*/  HMMA.16816.F32 R28, R36, R90, R28 ;  /* 0x0000005a241c723c */ /* 0x000fec000000181c */
[C---:B------:R-:W-:Y:S06]  /*2c20*/  HMMA.16816.F32 R40, R84.reuse, R92, R40 ;  /* 0x0000005c5428723c */ /* 0x040fec0000001828 */
[C---:B------:R-:W-:Y:S06]  /*2c30*/  HMMA.16816.F32 R72, R84.reuse, R94, R72 ;  /* 0x0000005e5448723c */ /* 0x040fec0000001848 */
[C---:B------:R-:W-:Y:S06]  /*2c40*/  HMMA.16816.F32 R68, R84.reuse, R80, R68 ;  /* 0x000000505444723c */ /* 0x040fec0000001844 */
[C---:B------:R-:W-:Y:S01]  /*2c50*/  HMMA.16816.F32 R64, R84.reuse, R82, R64 ;  /* 0x000000525440723c */ /* 0x040fe20000001840 */
[----:B------:R-:W3:Y:S05]  /*2c60*/  LDSM.16.M88.4 R80, [R149+0x7800] ;  /* 0x007800009550783b */ /* 0x000eea0000000200 */
[----:B----4-:R-:W-:Y:S01]  /*2c70*/  HMMA.16816.F32 R88, R84, R76, R60 ;  /* 0x0000004c5458723c */ /* 0x010fe2000000183c */
[----:B------:R-:W-:Y:S05]  /*2c80*/  LDSM.16.M88.4 R60, [R143+0x6800] ;  /* 0x006800008f3c783b */ /* 0x000fea0000000200 */
[----:B-1----:R-:W-:Y:S06]  /*2c90*/  HMMA.16816.F32 R16, R24, R20, R16 ;  /* 0x000000141810723c */ /* 0x002fec0000001810 */
[----:B------:R-:W-:Y:S01]  /*2ca0*/  HMMA.16816.F32 R76, R84, R78, R56 ;  /* 0x0000004e544c723c */ /* 0x000fe20000001838 */
[----:B------:R-:W1:Y:S05]  /*2cb0*/  LDSM.16.M88.4 R56, [R147+0x3000] ;  /* 0x003000009338783b */ /* 0x000e6a0000000200 */
[----:B------:R-:W-:Y:S01]  /*2cc0*/  HMMA.16816.F32 R28, R24, R22, R28 ;  /* 0x00000016181c723c */ /* 0x000fe2000000181c */
[----:B------:R-:W4:Y:S05]  /*2cd0*/  LDSM.16.M88.4 R20, [R147+0x3800] ;  /* 0x003800009314783b */ /* 0x000f2a0000000200 */
[C---:B------:R-:W-:Y:S01]  /*2ce0*/  HMMA.16816.F32 R40, R52.reuse, R48, R40 ;  /* 0x000000303428723c */ /* 0x040fe20000001828 */
[----:B------:R-:W3:Y:S05]  /*2cf0*/  @P0 LDC R49, c[0x0][0x2e8] ;  /* 0x0000ba00ff310b82 */ /* 0x000eea0000000800 */
[C---:B------:R-:W-:Y:S06]  /*2d00*/  HMMA.16816.F32 R72, R52.reuse, R50, R72 ;  /* 0x000000323448723c */ /* 0x040fec0000001848 */
[C---:B------:R-:W-:Y:S06]  /*2d10*/  HMMA.16816.F32 R68, R52.reuse, R44, R68 ;  /* 0x0000002c3444723c */ /* 0x040fec0000001844 */
[----:B------:R-:W-:Y:S01]  /*2d20*/  HMMA.16816.F32 R64, R52, R46, R64 ;  /* 0x0000002e3440723c */ /* 0x000fe20000001840 */
[----:B------:R-:W-:Y:S05]  /*2d30*/  LDSM.16.M88.4 R44, [R136+0x2800] ;  /* 0x00280000882c783b */ /* 0x000fea0000000200 */
[C---:B--2---:R-:W-:Y:S01]  /*2d40*/  HMMA.16816.F32 R16, R8.reuse, R12, R16 ;  /* 0x0000000c0810723c */ /* 0x044fe20000001810 */
[----:B---3--:R-:W2:Y:S05]  /*2d50*/  @P0 MUFU.RCP R49, R49 ;  /* 0x0000003100310308 */ /* 0x008eaa0000001000 */
[----:B------:R-:W-:Y:S01]  /*2d60*/  HMMA.16816.F32 R28, R8, R14, R28 ;  /* 0x0000000e081c723c */ /* 0x000fe2000000181c */
[----:B------:R-:W3:Y:S05]  /*2d70*/  LDSM.16.M88.4 R12, [R143+0x7000] ;  /* 0x007000008f0c783b */ /* 0x000eea0000000200 */
[C---:B------:R-:W-:Y:S06]  /*2d80*/  HMMA.16816.F32 R88, R52.reuse, R80, R88 ;  /* 0x000000503458723c */ /* 0x040fec0000001858 */
[----:B------:R-:W-:Y:S06]  /*2d90*/  HMMA.16816.F32 R76, R52, R82, R76 ;  /* 0x00000052344c723c */ /* 0x000fec000000184c */
[----:B------:R-:W-:Y:S01]  /*2da0*/  HMMA.16816.F32 R40, R36, R32, R40 ;  /* 0x000000202428723c */ /* 0x000fe20000001828 */
[----:B------:R-:W-:Y:S01]  /*2db0*/  FMUL.FTZ R17, R17, UR5 ;  /* 0x0000000511117c20 */ /* 0x000fe20008410000 */
[----:B------:R-:W-:Y:S01]  /*2dc0*/  FMUL.FTZ R19, R19, UR5 ;  /* 0x0000000513137c20 */ /* 0x000fe20008410000 */
[----:B------:R-:W-:Y:S01]  /*2dd0*/  FMUL.FTZ R16, R16, UR5 ;  /* 0x0000000510107c20 */ /* 0x000fe20008410000 */
[----:B------:R-:W-:-:S02]  /*2de0*/  FMUL.FTZ R18, R18, UR5 ;  /* 0x0000000512127c20 */ /* 0x000fc40008410000 */
[C---:B------:R-:W-:Y:S01]  /*2df0*/  HMMA.16816.F32 R72, R36.reuse, R34, R72 ;  /* 0x000000222448723c */ /* 0x040fe20000001848 */
[----:B------:R-:W2:Y:S01]  /*2e00*/  LDSM.16.M88.4 R32, [R143+0x7800] ;  /* 0x007800008f20783b */ /* 0x000ea20000000200 */
[----:B------:R-:W-:Y:S01]  /*2e10*/  FMUL.FTZ R28, R28, UR5 ;  /* 0x000000051c1c7c20 */ /* 0x000fe20008410000 */
[----:B------:R-:W2:Y:S01]  /*2e20*/  MUFU.TANH R17, R17 ;  /* 0x0000001100117308 */ /* 0x000ea20000002400 */
[----:B------:R-:W-:Y:S01]  /*2e30*/  FMUL.FTZ R29, R29, UR5 ;  /* 0x000000051d1d7c20 */ /* 0x000fe20008410000 */
[----:B------:R-:W-:Y:S01]  /*2e40*/  FMUL.FTZ R30, R30, UR5 ;  /* 0x000000051e1e7c20 */ /* 0x000fe20008410000 */
[----:B-1----:R-:W-:Y:S01]  /*2e50*/  HMMA.16816.F32 R68, R36, R56, R68 ;  /* 0x000000382444723c */ /* 0x002fe20000001844 */
[----:B------:R-:W-:-:S04]  /*2e60*/  FMUL.FTZ R31, R31, UR5 ;  /* 0x000000051f1f7c20 */ /* 0x000fc80008410000 */
[----:B------:R-:W1:Y:S01]  /*2e70*/  MUFU.TANH R19, R19 ;  /* 0x0000001300137308 */ /* 0x000e620000002400 */
[C---:B------:R-:W-:Y:S06]  /*2e80*/  HMMA.16816.F32 R64, R36.reuse, R58, R64 ;  /* 0x0000003a2440723c */ /* 0x040fec0000001840 */
[C---:B----4-:R-:W-:Y:S01]  /*2e90*/  HMMA.16816.F32 R88, R36.reuse, R20, R88 ;  /* 0x000000142458723c */ /* 0x050fe20000001858 */
[----:B------:R-:W-:Y:S05]  /*2ea0*/  MUFU.TANH R29, R29 ;  /* 0x0000001d001d7308 */ /* 0x000fea0000002400 */
[----:B------:R-:W-:Y:S01]  /*2eb0*/  HMMA.16816.F32 R76, R36, R22, R76 ;  /* 0x00000016244c723c */ /* 0x000fe2000000184c */
[----:B------:R-:W4:Y:S02]  /*2ec0*/  LDSM.16.M88.4 R20, [R136+0x3000] ;  /* 0x003000008814783b */ /* 0x000f240000000200 */
[----:B------:R-:W1:Y:S03]  /*2ed0*/  MUFU.TANH R37, R28 ;  /* 0x0000001c00257308 */ /* 0x000e660000002400 */
[C---:B------:R-:W-:Y:S05]  /*2ee0*/  HMMA.16816.F32 R40, R24.reuse, R60, R40 ;  /* 0x0000003c1828723c */ /* 0x040fea0000001828 */
[----:B------:R-:W1:Y:S01]  /*2ef0*/  MUFU.TANH R39, R30 ;  /* 0x0000001e00277308 */ /* 0x000e620000002400 */
[C---:B---3--:R-:W-:Y:S06]  /*2f00*/  HMMA.16816.F32 R68, R24.reuse, R12, R68 ;  /* 0x0000000c1844723c */ /* 0x048fec0000001844 */
[----:B------:R-:W-:Y:S01]  /*2f10*/  HMMA.16816.F32 R64, R24, R14, R64 ;  /* 0x0000000e1840723c */ /* 0x000fe20000001840 */
[----:B------:R-:W3:Y:S01]  /*2f20*/  LDSM.16.M88.4 R12, [R136+0x3800] ;  /* 0x00380000880c783b */ /* 0x000ee20000000200 */
[----:B------:R-:W-:Y:S01]  /*2f30*/  MUFU.TANH R31, R31 ;  /* 0x0000001f001f7308 */ /* 0x000fe20000002400 */
[----:B------:R-:W-:-:S04]  /*2f40*/  DEPBAR.LE SB0, 0x0 ;  /* 0x000080000000791a */ /* 0x000fc80000000000 */
[C---:B------:R-:W-:Y:S03]  /*2f50*/  HMMA.16816.F32 R72, R24.reuse, R62, R72 ;  /* 0x0000003e1848723c */ /* 0x040fe60000001848 */
[----:B------:R-:W-:Y:S03]  /*2f60*/  MUFU.TANH R51, R16 ;  /* 0x0000001000337308 */ /* 0x000fe60000002400 */
[C---:B--2---:R-:W-:Y:S06]  /*2f70*/  HMMA.16816.F32 R88, R24.reuse, R32, R88 ;  /* 0x000000201858723c */ /* 0x044fec0000001858 */
[----:B------:R-:W-:Y:S06]  /*2f80*/  HMMA.16816.F32 R76, R24, R34, R76 ;  /* 0x00000022184c723c */ /* 0x000fec000000184c */
[----:B------:R-:W-:Y:S01]  /*2f90*/  HMMA.16816.F32 R40, R8, R44, R40 ;  /* 0x0000002c0828723c */ /* 0x000fe20000001828 */
[----:B------:R-:W-:-:S04]  /*2fa0*/  IADD3 R27, R100, 0x1, R173 ;  /* 0x00000001641b7810 */ /* 0x000fc80007ffe0ad */
[----:B------:R-:W-:Y:S01]  /*2fb0*/  IADD3 R0, R98, R27, -R166 ;  /* 0x0000001b62007210 */ /* 0x000fe20007ffe8a6 */
[C---:B------:R-:W-:Y:S04]  /*2fc0*/  HMMA.16816.F32 R72, R8.reuse, R46, R72 ;  /* 0x0000002e0848723c */ /* 0x040fe80000001848 */
[----:B------:R-:W-:Y:S01]  /*2fd0*/  IMAD.IADD R99, R0, 0x1, R99 ;  /* 0x0000000100637824 */ /* 0x000fe200078e0263 */
[----:B------:R-:W-:Y:S01]  /*2fe0*/  MOV R0, RZ ;  /* 0x000000ff00007202 */ /* 0x000fe20000000f00 */
[----:B----4-:R-:W-:Y:S01]  /*2ff0*/  HMMA.16816.F32 R68, R8, R20, R68 ;  /* 0x000000140844723c */ /* 0x010fe20000001844 */
[----:B-----5:R-:W-:Y:S02]  /*3000*/  @P0 FMUL.FTZ R0, R6, R49 ;  /* 0x0000003106000220 */ /* 0x020fe40000410000 */
[----:B------:R-:W-:-:S02]  /*3010*/  VIMNMX R124, R99, R98, PT ;  /* 0x00000062637c7248 */ /* 0x000fc40003fe0100 */
[----:B------:R-:W-:Y:S01]  /*3020*/  VIADDMNMX R123, R99, 0x8, R98, PT ;  /* 0x00000008637b7846 */ /* 0x000fe20003800162 */
[C---:B------:R-:W-:Y:S06]  /*3030*/  HMMA.16816.F32 R64, R8.reuse, R22, R64 ;  /* 0x000000160840723c */ /* 0x040fec0000001840 */
[----:B---3--:R-:W-:Y:S01]  /*3040*/  HMMA.16816.F32 R88, R8, R12, R88 ;  /* 0x0000000c0858723c */ /* 0x008fe20000001858 */
[----:B------:R-:W-:Y:S01]  /*3050*/  FMUL.FTZ R33, R40, UR5 ;  /* 0x0000000528217c20 */ /* 0x000fe20008410000 */
[----:B------:R-:W-:Y:S01]  /*3060*/  FMUL.FTZ R25, R42, UR5 ;  /* 0x000000052a197c20 */ /* 0x000fe20008410000 */
[----:B------:R-:W-:Y:S01]  /*3070*/  FMUL.FTZ R41, R41, UR5 ;  /* 0x0000000529297c20 */ /* 0x000fe20008410000 */
[----:B------:R-:W-:-:S02]  /*3080*/  FMUL.FTZ R21, R43, UR5 ;  /* 0x000000052b157c20 */ /* 0x000fc40008410000 */
[----:B------:R-:W-:Y:S01]  /*3090*/  HMMA.16816.F32 R76, R8, R14, R76 ;  /* 0x0000000e084c723c */ /* 0x000fe2000000184c */
[----:B------:R-:W2:Y:S01]  /*30a0*/  MUFU.TANH R33, R33 ;  /* 0x0000002100217308 */ /* 0x000ea20000002400 */
[----:B------:R-:W-:Y:S01]  /*30b0*/  FMUL.FTZ R23, R72, UR5 ;  /* 0x0000000548177c20 */ /* 0x000fe20008410000 */
[----:B------:R-:W-:-:S03]  /*30c0*/  FMUL.FTZ R73, R73, UR5 ;  /* 0x0000000549497c20 */ /* 0x000fc60008410000 */
[----:B------:R-:W-:Y:S01]  /*30d0*/  FMUL.FTZ R43, R68, UR5 ;  /* 0x00000005442b7c20 */ /* 0x000fe20008410000 */
[----:B------:R-:W-:Y:S02]  /*30e0*/  IMAD R8, R105, 0x40, R176 ;  /* 0x0000004069087824 */ /* 0x000fe400078e02b0 */
[----:B------:R-:W-:Y:S01]  /*30f0*/  FMUL.FTZ R9, R74, UR5 ;  /* 0x000000054a097c20 */ /* 0x000fe20008410000 */
[----:B------:R-:W3:Y:S01]  /*3100*/  MUFU.TANH R25, R25 ;  /* 0x0000001900197308 */ /* 0x000ee20000002400 */
[----:B------:R-:W-:Y:S01]  /*3110*/  FMUL.FTZ R11, R75, UR5 ;  /* 0x000000054b0b7c20 */ /* 0x000fe20008410000 */
[----:B------:R-:W-:Y:S02]  /*3120*/  VIADD R10, R8, 0x1 ;  /* 0x00000001080a7836 */ /* 0x000fe40000000000 */
[----:B------:R-:W-:Y:S01]  /*3130*/  FMUL.FTZ R70, R70, UR5 ;  /* 0x0000000546467c20 */ /* 0x000fe20008410000 */
[C---:B------:R-:W-:Y:S02]  /*3140*/  VIADD R32, R8.reuse, 0x8 ;  /* 0x0000000808207836 */ /* 0x040fe40000000000 */
[----:B------:R-:W-:Y:S01]  /*3150*/  FMUL.FTZ R15, R69, UR5 ;  /* 0x00000005450f7c20 */ /* 0x000fe20008410000 */
[----:B------:R-:W-:Y:S01]  /*3160*/  VIADD R26, R8, 0x9 ;  /* 0x00000009081a7836 */ /* 0x000fe20000000000 */
[----:B------:R-:W-:Y:S01]  /*3170*/  I2FP.F32.S32 R6, R10 ;  /* 0x0000000a00067245 */ /* 0x000fe20000201400 */
[----:B------:R-:W4:Y:S01]  /*3180*/  MUFU.TANH R41, R41 ;  /* 0x0000002900297308 */ /* 0x000f220000002400 */
[----:B------:R-:W-:Y:S01]  /*3190*/  ISETP.GE.AND P4, PT, R32, R124, PT ;  /* 0x0000007c2000720c */ /* 0x000fe20003f86270 */
[----:B------:R-:W-:Y:S01]  /*31a0*/  VIADD R24, R8, 0x10 ;  /* 0x0000001008187836 */ /* 0x000fe20000000000 */
[-C--:B------:R-:W-:Y:S01]  /*31b0*/  ISETP.GE.AND P0, PT, R32, R123.reuse, PT ;  /* 0x0000007b2000720c */ /* 0x080fe20003f06270 */
[C---:B------:R-:W-:Y:S01]  /*31c0*/  FFMA.FTZ R17, R6.reuse, R0, R17 ;  /* 0x0000000006117223 */ /* 0x040fe20000010011 */
[----:B------:R-:W-:Y:S01]  /*31d0*/  I2FP.F32.S32 R32, R32 ;  /* 0x0000002000207245 */ /* 0x000fe20000201400 */
[----:B-1----:R-:W-:Y:S01]  /*31e0*/  FFMA.FTZ R19, R6, R0, R19 ;  /* 0x0000000006137223 */ /* 0x002fe20000010013 */
[C---:B------:R-:W-:Y:S01]  /*31f0*/  ISETP.GE.AND P6, PT, R10.reuse, R124, PT ;  /* 0x0000007c0a00720c */ /* 0x040fe20003fc6270 */
[----:B------:R-:W1:Y:S01]  /*3200*/  MUFU.TANH R21, R21 ;  /* 0x0000001500157308 */ /* 0x000e620000002400 */
[-C--:B------:R-:W-:Y:S01]  /*3210*/  ISETP.GE.AND P2, PT, R10, R123.reuse, PT ;  /* 0x0000007b0a00720c */ /* 0x080fe20003f46270 */
[----:B------:R-:W-:Y:S01]  /*3220*/  FFMA.FTZ R27, R32, R0, R37 ;  /* 0x00000000201b7223 */ /* 0x000fe20000010025 */
[----:B------:R-:W-:Y:S01]  /*3230*/  VIADD R10, R8, 0x11 ;  /* 0x00000011080a7836 */ /* 0x000fe20000000000 */
[----:B------:R-:W-:Y:S01]  /*3240*/  ISETP.GE.AND P3, PT, R26, R124, PT ;  /* 0x0000007c1a00720c */ /* 0x000fe20003f66270 */
[----:B------:R-:W-:Y:S01]  /*3250*/  FFMA.FTZ R32, R32, R0, R39 ;  /* 0x0000000020207223 */ /* 0x000fe20000010027 */
[-C--:B------:R-:W-:Y:S01]  /*3260*/  ISETP.GE.AND P5, PT, R26, R123.reuse, PT ;  /* 0x0000007b1a00720c */ /* 0x080fe20003fa6270 */
[----:B------:R-:W-:Y:S01]  /*3270*/  FMUL.FTZ R71, R71, UR5 ;  /* 0x0000000547477c20 */ /* 0x000fe20008410000 */
[----:B------:R-:W-:Y:S01]  /*3280*/  FSEL R35, R17, -INF , !P6 ;  /* 0xff80000011237808 */ /* 0x000fe20007000000 */
[----:B------:R-:W1:Y:S01]  /*3290*/  MUFU.TANH R23, R23 ;  /* 0x0000001700177308 */ /* 0x000e620000002400 */
[----:B------:R-:W-:Y:S01]  /*32a0*/  I2FP.F32.S32 R26, R26 ;  /* 0x0000001a001a7245 */ /* 0x000fe20000201400 */
[----:B------:R-:W-:Y:S01]  /*32b0*/  FMUL.FTZ R65, R65, UR5 ;  /* 0x0000000541417c20 */ /* 0x000fe20008410000 */
[C---:B------:R-:W-:Y:S01]  /*32c0*/  ISETP.GE.AND P1, PT, R24.reuse, R124, PT ;  /* 0x0000007c1800720c */ /* 0x040fe20003f26270 */
[----:B------:R-:W-:Y:S01]  /*32d0*/  FMUL.FTZ R67, R67, UR5 ;  /* 0x0000000543437c20 */ /* 0x000fe20008410000 */
[-C--:B------:R-:W-:Y:S01]  /*32e0*/  ISETP.GE.AND P6, PT, R24, R123.reuse, PT ;  /* 0x0000007b1800720c */ /* 0x080fe20003fc6270 */
[----:B------:R-:W-:Y:S01]  /*32f0*/  FFMA.FTZ R6, R26, R0, R29 ;  /* 0x000000001a067223 */ /* 0x000fe2000001001d */
[----:B------:R-:W-:Y:S01]  /*3300*/  I2FP.F32.S32 R24, R24 ;  /* 0x0000001800187245 */ /* 0x000fe20000201400 */
[----:B------:R-:W-:Y:S01]  /*3310*/  MUFU.TANH R13, R73 ;  /* 0x00000049000d7308 */ /* 0x000fe20000002400 */
[----:B------:R-:W-:Y:S01]  /*3320*/  FSEL R28, R19, -INF , !P2 ;  /* 0xff800000131c7808 */ /* 0x000fe20005000000 */
[----:B------:R-:W-:Y:S01]  /*3330*/  VIADD R12, R8, 0x19 ;  /* 0x00000019080c7836 */ /* 0x000fe20000000000 */
[----:B------:R-:W-:Y:S01]  /*3340*/  FSEL R27, R27, -INF , !P4 ;  /* 0xff8000001b1b7808 */ /* 0x000fe20006000000 */
[----:B--2---:R-:W-:Y:S01]  /*3350*/  FFMA.FTZ R29, R24, R0, R33 ;  /* 0x00000000181d7223 */ /* 0x004fe20000010021 */
[----:B------:R-:W-:Y:S01]  /*3360*/  ISETP.GE.AND P2, PT, R10, R124, PT ;  /* 0x0000007c0a00720c */ /* 0x000fe20003f46270 */
[----:B---3--:R-:W-:Y:S01]  /*3370*/  FFMA.FTZ R24, R24, R0, R25 ;  /* 0x0000000018187223 */ /* 0x008fe20000010019 */
[-C--:B------:R-:W-:Y:S01]  /*3380*/  ISETP.GE.AND P4, PT, R10, R123.reuse, PT ;  /* 0x0000007b0a00720c */ /* 0x080fe20003f86270 */
[----:B------:R-:W2:Y:S01]  /*3390*/  MUFU.TANH R9, R9 ;  /* 0x0000000900097308 */ /* 0x000ea20000002400 */
[----:B------:R-:W-:Y:S01]  /*33a0*/  I2FP.F32.S32 R10, R10 ;  /* 0x0000000a000a7245 */ /* 0x000fe20000201400 */
[----:B------:R-:W-:Y:S01]  /*33b0*/  FMUL.FTZ R64, R64, UR5 ;  /* 0x0000000540407c20 */ /* 0x000fe20008410000 */
[----:B------:R-:W-:Y:S01]  /*33c0*/  IADD3 R20, R8, 0x18, RZ ;  /* 0x0000001808147810 */ /* 0x000fe20007ffe0ff */
[----:B------:R-:W-:Y:S01]  /*33d0*/  FMUL.FTZ R66, R66, UR5 ;  /* 0x0000000542427c20 */ /* 0x000fe20008410000 */
[-C--:B------:R-:W-:Y:S01]  /*33e0*/  FFMA.FTZ R26, R26, R0.reuse, R31 ;  /* 0x000000001a1a7223 */ /* 0x080fe2000001001f */
[CC--:B----4-:R-:W-:Y:S01]  /*33f0*/  FFMA.FTZ R25, R10.reuse, R0.reuse, R41 ;  /* 0x000000000a197223 */ /* 0x0d0fe20000010029 */
[----:B-1----:R-:W-:Y:S01]  /*3400*/  FFMA.FTZ R21, R10, R0, R21 ;  /* 0x000000000a157223 */ /* 0x002fe20000010015 */
[----:B------:R-:W1:Y:S01]  /*3410*/  MUFU.TANH R11, R11 ;  /* 0x0000000b000b7308 */ /* 0x000e620000002400 */
[----:B------:R-:W-:Y:S01]  /*3420*/  VIADD R10, R8, 0x20 ;  /* 0x00000020080a7836 */ /* 0x000fe20000000000 */
[----:B------:R-:W-:Y:S01]  /*3430*/  FSEL R32, R32, -INF , !P0 ;  /* 0xff80000020207808 */ /* 0x000fe20004000000 */
[----:B------:R-:W-:Y:S01]  /*3440*/  VIADD R14, R8, 0x21 ;  /* 0x00000021080e7836 */ /* 0x000fe20000000000 */
[----:B------:R-:W-:Y:S01]  /*3450*/  FSEL R31, R6, -INF , !P3 ;  /* 0xff800000061f7808 */ /* 0x000fe20005800000 */
[----:B------:R-:W-:Y:S01]  /*3460*/  FMUL.FTZ R88, R88, UR5 ;  /* 0x0000000558587c20 */ /* 0x000fe20008410000 */
[C---:B------:R-:W-:Y:S01]  /*3470*/  ISETP.GE.AND P0, PT, R20.reuse, R124, PT ;  /* 0x0000007c1400720c */ /* 0x040fe20003f06270 */
[----:B------:R-:W-:Y:S01]  /*3480*/  FMUL.FTZ R91, R91, UR5 ;  /* 0x000000055b5b7c20 */ /* 0x000fe20008410000 */
[----:B------:R-:W3:Y:S01]  /*3490*/  MUFU.TANH R43, R43 ;  /* 0x0000002b002b7308 */ /* 0x000ee20000002400 */
[-C--:B------:R-:W-:Y:S01]  /*34a0*/  ISETP.GE.AND P3, PT, R20, R123.reuse, PT ;  /* 0x0000007b1400720c */ /* 0x080fe20003f66270 */
[----:B------:R-:W-:Y:S01]  /*34b0*/  FMUL.FTZ R89, R89, UR5 ;  /* 0x0000000559597c20 */ /* 0x000fe20008410000 */
[----:B------:R-:W-:Y:S01]  /*34c0*/  I2FP.F32.S32 R20, R20 ;  /* 0x0000001400147245 */ /* 0x000fe20000201400 */
[----:B------:R-:W-:Y:S01]  /*34d0*/  FMUL.FTZ R90, R90, UR5 ;  /* 0x000000055a5a7c20 */ /* 0x000fe20008410000 */
[----:B------:R-:W-:Y:S01]  /*34e0*/  FSEL R24, R24, -INF , !P6 ;  /* 0xff80000018187808 */ /* 0x000fe20007000000 */
[----:B------:R-:W-:Y:S01]  /*34f0*/  FMUL.FTZ R77, R77, UR5 ;  /* 0x000000054d4d7c20 */ /* 0x000fe20008410000 */
[----:B------:R-:W-:Y:S01]  /*3500*/  FSEL R25, R25, -INF , !P2 ;  /* 0xff80000019197808 */ /* 0x000fe20005000000 */
[----:B------:R-:W4:Y:S01]  /*3510*/  MUFU.TANH R45, R70 ;  /* 0x00000046002d7308 */ /* 0x000f220000002400 */
[----:B------:R-:W-:Y:S01]  /*3520*/  I2FP.F32.S32 R6, R12 ;  /* 0x0000000c00067245 */ /* 0x000fe20000201400 */
[----:B------:R-:W-:Y:S01]  /*3530*/  FFMA.FTZ R23, R20, R0, R23 ;  /* 0x0000000014177223 */ /* 0x000fe20000010017 */
[----:B------:R-:W-:Y:S01]  /*3540*/  ISETP.GE.AND P6, PT, R10, R124, PT ;  /* 0x0000007c0a00720c */ /* 0x000fe20003fc6270 */
[-C--:B--2---:R-:W-:Y:S01]  /*3550*/  FFMA.FTZ R20, R20, R0.reuse, R9 ;  /* 0x0000000014147223 */ /* 0x084fe20000010009 */
[-C--:B------:R-:W-:Y:S01]  /*3560*/  ISETP.GE.AND P2, PT, R10, R123.reuse, PT ;  /* 0x0000007b0a00720c */ /* 0x080fe20003f46270 */
[----:B------:R-:W-:Y:S01]  /*3570*/  FFMA.FTZ R13, R6, R0, R13 ;  /* 0x00000000060d7223 */ /* 0x000fe2000001000d */
[----:B------:R-:W-:Y:S01]  /*3580*/  I2FP.F32.S32 R10, R10 ;  /* 0x0000000a000a7245 */ /* 0x000fe20000201400 */
[----:B------:R-:W2:Y:S01]  /*3590*/  MUFU.TANH R15, R15 ;  /* 0x0000000f000f7308 */ /* 0x000ea20000002400 */
[----:B------:R-:W-:Y:S01]  /*35a0*/  FSEL R26, R26, -INF , !P5 ;  /* 0xff8000001a1a7808 */ /* 0x000fe20006800000 */
[-C--:B-1----:R-:W-:Y:S01]  /*35b0*/  FFMA.FTZ R6, R6, R0.reuse, R11 ;  /* 0x0000000006067223 */ /* 0x082fe2000001000b */
[----:B------:R-:W-:Y:S01]  /*35c0*/  FSEL R29, R29, -INF , !P1 ;  /* 0xff8000001d1d7808 */ /* 0x000fe20004800000 */
[----:B---3--:R-:W-:Y:S01]  /*35d0*/  FFMA.FTZ R43, R10, R0, R43 ;  /* 0x000000000a2b7223 */ /* 0x008fe2000001002b */
[C---:B------:R-:W-:Y:S01]  /*35e0*/  ISETP.GE.AND P5, PT, R12.reuse, R124, PT ;  /* 0x0000007c0c00720c */ /* 0x040fe20003fa6270 */
[----:B------:R-:W-:Y:S01]  /*35f0*/  FMUL.FTZ R79, R79, UR5 ;  /* 0x000000054f4f7c20 */ /* 0x000fe20008410000 */
[-C--:B------:R-:W-:Y:S01]  /*3600*/  ISETP.GE.AND P1, PT, R12, R123.reuse, PT ;  /* 0x0000007b0c00720c */ /* 0x080fe20003f26270 */
[----:B------:R-:W1:Y:S01]  /*3610*/  MUFU.TANH R17, R64 ;  /* 0x0000004000117308 */ /* 0x000e620000002400 */
[----:B----4-:R-:W-:Y:S01]  /*3620*/  FFMA.FTZ R45, R10, R0, R45 ;  /* 0x000000000a2d7223 */ /* 0x010fe2000001002d */
[C---:B------:R-:W-:Y:S01]  /*3630*/  VIADD R12, R8.reuse, 0x28 ;  /* 0x00000028080c7836 */ /* 0x040fe20000000000 */
[----:B------:R-:W-:Y:S01]  /*3640*/  FSEL R22, R21, -INF , !P4 ;  /* 0xff80000015167808 */ /* 0x000fe20006000000 */
[----:B------:R-:W-:Y:S01]  /*3650*/  VIADD R10, R8, 0x29 ;  /* 0x00000029080a7836 */ /* 0x000fe20000000000 */
[----:B------:R-:W-:Y:S01]  /*3660*/  FSEL R23, R23, -INF , !P0 ;  /* 0xff80000017177808 */ /* 0x000fe20004000000 */
[----:B------:R-:W-:Y:S01]  /*3670*/  FMUL.FTZ R76, R76, UR5 ;  /* 0x000000054c4c7c20 */ /* 0x000fe20008410000 */
[C---:B------:R-:W-:Y:S01]  /*3680*/  ISETP.GE.AND P4, PT, R14.reuse, R124, PT ;  /* 0x0000007c0e00720c */ /* 0x040fe20003f86270 */
[----:B------:R-:W3:Y:S01]  /*3690*/  MUFU.TANH R33, R66 ;  /* 0x0000004200217308 */ /* 0x000ee20000002400 */
[----:B------:R-:W-:Y:S01]  /*36a0*/  ISETP.GE.AND P0, PT, R14, R123, PT ;  /* 0x0000007b0e00720c */ /* 0x000fe20003f06270 */
[----:B------:R-:W-:Y:S01]  /*36b0*/  FMUL.FTZ R78, R78, UR5 ;  /* 0x000000054e4e7c20 */ /* 0x000fe20008410000 */
[----:B------:R-:W-:Y:S01]  /*36c0*/  FSEL R20, R20, -INF , !P3 ;  /* 0xff80000014147808 */ /* 0x000fe20005800000 */
[----:B------:R-:W-:Y:S01]  /*36d0*/  VIADD R114, R8, 0x38 ;  /* 0x0000003808727836 */ /* 0x000fe20000000000 */
[----:B------:R-:W-:-:S02]  /*36e0*/  FSEL R21, R13, -INF , !P5 ;  /* 0xff8000000d157808 */ /* 0x000fc40006800000 */
[----:B------:R-:W-:Y:S01]  /*36f0*/  I2FP.F32.S32 R14, R14 ;  /* 0x0000000e000e7245 */ /* 0x000fe20000201400 */
[----:B------:R-:W4:Y:S01]  /*3700*/  MUFU.TANH R71, R71 ;  /* 0x0000004700477308 */ /* 0x000f220000002400 */
[C---:B------:R-:W-:Y:S02]  /*3710*/  ISETP.GE.AND P3, PT, R12.reuse, R124, PT ;  /* 0x0000007c0c00720c */ /* 0x040fe40003f66270 */
[----:B------:R-:W-:Y:S01]  /*3720*/  ISETP.GE.AND P5, PT, R12, R123, PT ;  /* 0x0000007b0c00720c */ /* 0x000fe20003fa6270 */
[----:B--2---:R-:W-:Y:S01]  /*3730*/  FFMA.FTZ R15, R14, R0, R15 ;  /* 0x000000000e0f7223 */ /* 0x004fe2000001000f */
[----:B------:R-:W-:Y:S02]  /*3740*/  FSEL R6, R6, -INF , !P1 ;  /* 0xff80000006067808 */ /* 0x000fe40004800000 */
[----:B------:R-:W-:Y:S01]  /*3750*/  FSEL R155, R43, -INF , !P6 ;  /* 0xff8000002b9b7808 */ /* 0x000fe20007000000 */
[----:B------:R-:W2:Y:S01]  /*3760*/  MUFU.TANH R65, R65 ;  /* 0x0000004100417308 */ /* 0x000ea20000002400 */
[----:B------:R-:W-:-:S02]  /*3770*/  I2FP.F32.S32 R12, R12 ;  /* 0x0000000c000c7245 */ /* 0x000fc40000201400 */
[C---:B------:R-:W-:Y:S02]  /*3780*/  ISETP.GE.AND P1, PT, R10.reuse, R124, PT ;  /* 0x0000007c0a00720c */ /* 0x040fe40003f26270 */
[----:B------:R-:W-:Y:S01]  /*3790*/  ISETP.GE.AND P6, PT, R10, R123, PT ;  /* 0x0000007b0a00720c */ /* 0x000fe20003fc6270 */
[C---:B-1----:R-:W-:Y:S01]  /*37a0*/  FFMA.FTZ R17, R12.reuse, R0, R17 ;  /* 0x000000000c117223 */ /* 0x042fe20000010011 */
[----:B------:R-:W-:Y:S01]  /*37b0*/  I2FP.F32.S32 R10, R10 ;  /* 0x0000000a000a7245 */ /* 0x000fe20000201400 */
[----:B------:R-:W1:Y:S01]  /*37c0*/  MUFU.TANH R67, R67 ;  /* 0x0000004300437308 */ /* 0x000e620000002400 */
[-C--:B---3--:R-:W-:Y:S01]  /*37d0*/  FFMA.FTZ R33, R12, R0.reuse, R33 ;  /* 0x000000000c217223 */ /* 0x088fe20000010021 */
[----:B----4-:R-:W-:Y:S01]  /*37e0*/  FFMA.FTZ R71, R14, R0, R71 ;  /* 0x000000000e477223 */ /* 0x010fe20000010047 */
[----:B------:R-:W-:Y:S02]  /*37f0*/  IADD3 R12, R8, 0x30, RZ ;  /* 0x00000030080c7810 */ /* 0x000fe40007ffe0ff */
[----:B------:R-:W-:-:S02]  /*3800*/  FSEL R154, R45, -INF , !P2 ;  /* 0xff8000002d9a7808 */ /* 0x000fc40005000000 */
[----:B------:R-:W-:Y:S01]  /*3810*/  FSEL R153, R15, -INF , !P4 ;  /* 0xff8000000f997808 */ /* 0x000fe20006000000 */
[----:B------:R-:W3:Y:S01]  /*3820*/  MUFU.TANH R19, R88 ;  /* 0x0000005800137308 */ /* 0x000ee20000002400 */
[----:B--2---:R-:W-:Y:S01]  /*3830*/  FFMA.FTZ R65, R10, R0, R65 ;  /* 0x000000000a417223 */ /* 0x004fe20000010041 */
[C---:B------:R-:W-:Y:S02]  /*3840*/  ISETP.GE.AND P2, PT, R12.reuse, R124, PT ;  /* 0x0000007c0c00720c */ /* 0x040fe40003f46270 */
[----:B------:R-:W-:Y:S02]  /*3850*/  ISETP.GE.AND P4, PT, R12, R123, PT ;  /* 0x0000007b0c00720c */ /* 0x000fe40003f86270 */
[----:B------:R-:W-:Y:S02]  /*3860*/  I2FP.F32.S32 R12, R12 ;  /* 0x0000000c000c7245 */ /* 0x000fe40000201400 */
[----:B------:R-:W2:Y:S01]  /*3870*/  MUFU.TANH R91, R91 ;  /* 0x0000005b005b7308 */ /* 0x000ea20000002400 */
[----:B-1----:R-:W-:Y:S01]  /*3880*/  FFMA.FTZ R67, R10, R0, R67 ;  /* 0x000000000a437223 */ /* 0x002fe20000010043 */
[----:B------:R-:W-:Y:S01]  /*3890*/  VIADD R10, R8, 0x31 ;  /* 0x00000031080a7836 */ /* 0x000fe20000000000 */
[----:B------:R-:W-:-:S02]  /*38a0*/  FSEL R152, R71, -INF , !P0 ;  /* 0xff80000047987808 */ /* 0x000fc40004000000 */
[----:B------:R-:W-:Y:S02]  /*38b0*/  FSEL R131, R17, -INF , !P3 ;  /* 0xff80000011837808 */ /* 0x000fe40005800000 */
[C---:B------:R-:W-:Y:S01]  /*38c0*/  ISETP.GE.AND P0, PT, R10.reuse, R124, PT ;  /* 0x0000007c0a00720c */ /* 0x040fe20003f06270 */
[----:B------:R-:W1:Y:S01]  /*38d0*/  MUFU.TANH R89, R89 ;  /* 0x0000005900597308 */ /* 0x000e620000002400 */
[----:B------:R-:W-:Y:S01]  /*38e0*/  ISETP.GE.AND P3, PT, R10, R123, PT ;  /* 0x0000007b0a00720c */ /* 0x000fe20003f66270 */
[----:B---3--:R-:W-:Y:S01]  /*38f0*/  FFMA.FTZ R19, R12, R0, R19 ;  /* 0x000000000c137223 */ /* 0x008fe20000010013 */
[----:B------:R-:W-:Y:S02]  /*3900*/  I2FP.F32.S32 R10, R10 ;  /* 0x0000000a000a7245 */ /* 0x000fe40000201400 */
[----:B------:R-:W-:Y:S02]  /*3910*/  FSEL R128, R67, -INF , !P6 ;  /* 0xff80000043807808 */ /* 0x000fe40007000000 */
[----:B------:R-:W-:Y:S01]  /*3920*/  FSEL R112, R19, -INF , !P2 ;  /* 0xff80000013707808 */ /* 0x000fe20005000000 */
[----:B------:R-:W3:Y:S01]  /*3930*/  MUFU.TANH R9, R90 ;  /* 0x0000005a00097308 */ /* 0x000ee20000002400 */
[----:B--2---:R-:W-:Y:S01]  /*3940*/  FFMA.FTZ R91, R10, R0, R91 ;  /* 0x000000000a5b7223 */ /* 0x004fe2000001005b */
[----:B------:R-:W-:-:S02]  /*3950*/  I2FP.F32.S32 R36, R8 ;  /* 0x0000000800247245 */ /* 0x000fc40000201400 */
[C---:B------:R-:W-:Y:S02]  /*3960*/  ISETP.GE.AND P6, PT, R8.reuse, R124, PT ;  /* 0x0000007c0800720c */ /* 0x040fe40003fc6270 */
[C---:B------:R-:W-:Y:S01]  /*3970*/  ISETP.GE.AND P2, PT, R8.reuse, R123, PT ;  /* 0x0000007b0800720c */ /* 0x040fe20003f46270 */
[----:B------:R-:W-:Y:S01]  /*3980*/  VIADD R8, R8, 0x39 ;  /* 0x0000003908087836 */ /* 0x000fe20000000000 */
[----:B------:R-:W2:Y:S01]  /*3990*/  MUFU.TANH R125, R76 ;  /* 0x0000004c007d7308 */ /* 0x000ea20000002400 */
[-C--:B-1----:R-:W-:Y:S01]  /*39a0*/  FFMA.FTZ R89, R10, R0.reuse, R89 ;  /* 0x000000000a597223 */ /* 0x082fe20000010059 */
[----:B------:R-:W-:Y:S02]  /*39b0*/  FSEL R108, R91, -INF , !P3 ;  /* 0xff8000005b6c7808 */ /* 0x000fe40005800000 */
[----:B------:R-:W-:Y:S02]  /*39c0*/  ISETP.GE.AND P3, PT, R122, 0x2, PT ;  /* 0x000000027a00780c */ /* 0x000fe40003f66270 */
[----:B------:R-:W-:Y:S01]  /*39d0*/  FSEL R130, R33, -INF , !P5 ;  /* 0xff80000021827808 */ /* 0x000fe20006800000 */
[-C--:B------:R-:W-:Y:S01]  /*39e0*/  FFMA.FTZ R33, R36, R0.reuse, R51 ;  /* 0x0000000024217223 */ /* 0x080fe20000010033 */
[----:B------:R-:W1:Y:S01]  /*39f0*/  MUFU.TANH R13, R78 ;  /* 0x0000004e000d7308 */ /* 0x000e620000002400 */
[----:B---3--:R-:W-:Y:S01]  /*3a00*/  FFMA.FTZ R9, R12, R0, R9 ;  /* 0x000000000c097223 */ /* 0x008fe20000010009 */
[----:B------:R-:W-:-:S02]  /*3a10*/  FSEL R129, R65, -INF , !P1 ;  /* 0xff80000041817808 */ /* 0x000fc40004800000 */
[C---:B------:R-:W-:Y:S01]  /*3a20*/  ISETP.GE.AND P5, PT, R114.reuse, R124, PT ;  /* 0x0000007c7200720c */ /* 0x040fe20003fa6270 */
[----:B------:R-:W-:Y:S01]  /*3a30*/  BAR.SYNC.DEFER_BLOCKING 0x0 ;  /* 0x0000000000007b1d */ /* 0x000fe20000010000 */
[----:B------:R-:W-:Y:S02]  /*3a40*/  ISETP.GE.AND P1, PT, R114, R123, PT ;  /* 0x0000007b7200720c */ /* 0x000fe40003f26270 */
[----:B------:R-:W-:Y:S02]  /*3a50*/  FSEL R110, R9, -INF , !P4 ;  /* 0xff800000096e7808 */ /* 0x000fe40006000000 */
[----:B------:R-:W-:Y:S01]  /*3a60*/  FSEL R111, R89, -INF , !P0 ;  /* 0xff800000596f7808 */ /* 0x000fe20004000000 */
[----:B------:R-:W3:Y:S01]  /*3a70*/  MUFU.TANH R11, R18 ;  /* 0x00000012000b7308 */ /* 0x000ee20000002400 */
[----:B------:R-:W-:Y:S02]  /*3a80*/  I2FP.F32.S32 R114, R114 ;  /* 0x0000007200727245 */ /* 0x000fe40000201400 */
[----:B------:R-:W-:-:S02]  /*3a90*/  ISETP.GE.AND P4, PT, R8, R124, PT ;  /* 0x0000007c0800720c */ /* 0x000fc40003f86270 */
[----:B------:R-:W-:Y:S01]  /*3aa0*/  ISETP.GE.AND P0, PT, R8, R123, PT ;  /* 0x0000007b0800720c */ /* 0x000fe20003f06270 */
[C---:B--2---:R-:W-:Y:S01]  /*3ab0*/  FFMA.FTZ R125, R114.reuse, R0, R125 ;  /* 0x00000000727d7223 */ /* 0x044fe2000001007d */
[----:B------:R-:W-:Y:S01]  /*3ac0*/  I2FP.F32.S32 R8, R8 ;  /* 0x0000000800087245 */ /* 0x000fe20000201400 */
[----:B------:R-:W2:Y:S01]  /*3ad0*/  MUFU.TANH R77, R77 ;  /* 0x0000004d004d7308 */ /* 0x000ea20000002400 */
[-C--:B-1----:R-:W-:Y:S01]  /*3ae0*/  FFMA.FTZ R114, R114, R0.reuse, R13 ;  /* 0x0000000072727223 */ /* 0x082fe2000001000d */
[----:B------:R-:W-:Y:S02]  /*3af0*/  FSEL R33, R33, -INF , !P6 ;  /* 0xff80000021217808 */ /* 0x000fe40007000000 */
[----:B------:R-:W-:Y:S02]  /*3b00*/  FSEL R125, R125, -INF , !P5 ;  /* 0xff8000007d7d7808 */ /* 0x000fe40006800000 */
[----:B------:R-:W-:Y:S02]  /*3b10*/  FSEL R114, R114, -INF , !P1 ;  /* 0xff80000072727808 */ /* 0x000fe40004800000 */
[----:B------:R-:W1:Y:S01]  /*3b20*/  MUFU.TANH R79, R79 ;  /* 0x0000004f004f7308 */ /* 0x000e620000002400 */
[----:B---3--:R-:W-:-:S05]  /*3b30*/  FFMA.FTZ R36, R36, R0, R11 ;  /* 0x0000000024247223 */ /* 0x008fca000001000b */
[----:B------:R-:W-:Y:S01]  /*3b40*/  FSEL R36, R36, -INF , !P2 ;  /* 0xff80000024247808 */ /* 0x000fe20005000000 */
[----:B--2---:R-:W-:-:S05]  /*3b50*/  FFMA.FTZ R115, R8, R0, R77 ;  /* 0x0000000008737223 */ /* 0x004fca000001004d */
[----:B------:R-:W-:Y:S01]  /*3b60*/  FSEL R115, R115, -INF , !P4 ;  /* 0xff80000073737808 */ /* 0x000fe20006000000 */
[----:B-1----:R-:W-:-:S05]  /*3b70*/  FFMA.FTZ R113, R8, R0, R79 ;  /* 0x0000000008717223 */ /* 0x002fca000001004f */
        /* <DEDUP_REMOVED lines=83> */
.L_x_917:
[----:B------:R-:W-:Y:S05]  /*40b0*/  BSYNC B0 ;  /* 0x0000000000007941 */ /* 0x000fea0003800000 */
.L_x_916:
[----:B------:R-:W0:Y:S02]  /*40c0*/  LDGDEPBAR ;  /* 0x00000000000079af */ /* 0x000e240000000000 */
.L_x_915:
        /* <DEDUP_REMOVED lines=30> */
[----:B------:R-:W-:-:S03]  /*42b0*/  LEA R144, R4, UR4, 0x1 ;  /* 0x0000000404907c11 */ /* 0x000fc6000f8e08ff */
[----:B------:R-:W1:Y:S01]  /*42c0*/  SHFL.BFLY PT, R2, R11, 0x2, 0x1f ;  /* 0x0c401f000b027f89 */ /* 0x000e6200000e0000 */
[-C--:B------:R-:W-:Y:S02]  /*42d0*/  LEA R142, R7, R144.reuse, 0x1 ;  /* 0x00000090078e7211 */ /* 0x080fe400078e08ff */
[C---:B------:R-:W-:Y:S01]  /*42e0*/  LEA R141, R5.reuse, R144, 0x1 ;  /* 0x00000090058d7211 */ /* 0x040fe200078e08ff */
[----:B------:R-:W-:Y:S01]  /*42f0*/  LDSM.16.MT88.4 R92, [R144+0x8000] ;  /* 0x00800000905c783b */ /* 0x000fe20000004200 */
[----:B------:R-:W-:-:S03]  /*4300*/  LEA R140, R5, R142, 0x1 ;  /* 0x0000008e058c7211 */ /* 0x000fc600078e08ff */
[----:B------:R-:W-:Y:S04]  /*4310*/  LDSM.16.MT88.4 R84, [R142+0x8000] ;  /* 0x008000008e54783b */ /* 0x000fe80000004200 */
[----:B------:R-:W-:Y:S04]  /*4320*/  LDSM.16.MT88.4 R12, [R144+0x8800] ;  /* 0x00880000900c783b */ /* 0x000fe80000004200 */
[----:B------:R-:W-:Y:S04]  /*4330*/  LDSM.16.MT88.4 R40, [R144+0xa000] ;  /* 0x00a000009028783b */ /* 0x000fe80000004200 */
[----:B------:R-:W-:Y:S01]  /*4340*/  LDSM.16.MT88.4 R48, [R142+0xa000] ;  /* 0x00a000008e30783b */ /* 0x000fe20000004200 */
[----:B-1----:R-:W-:-:S03]  /*4350*/  FMNMX.FTZ R2, R11, R2, !PT ;  /* 0x000000020b027209 */ /* 0x002fc60007810000 */
[----:B------:R-:W-:Y:S01]  /*4360*/  LDSM.16.MT88.4 R76, [R141+0x8000] ;  /* 0x008000008d4c783b */ /* 0x000fe20000004200 */
[----:B------:R-:W-:-:S03]  /*4370*/  FMNMX.FTZ R11, R113, R8, !PT ;  /* 0x00000008710b7209 */ /* 0x000fc60007810000 */
[----:B------:R-:W1:Y:S04]  /*4380*/  SHFL.BFLY PT, R3, R2, 0x1, 0x1f ;  /* 0x0c201f0002037f89 */ /* 0x000e6800000e0000 */
[----:B------:R-:W2:Y:S04]  /*4390*/  SHFL.BFLY PT, R8, R11, 0x2, 0x1f ;  /* 0x0c401f000b087f89 */ /* 0x000ea800000e0000 */
[----:B------:R-:W-:Y:S04]  /*43a0*/  LDSM.16.MT88.4 R68, [R140+0x8000] ;  /* 0x008000008c44783b */ /* 0x000fe80000004200 */
[----:B------:R-:W-:Y:S04]  /*43b0*/  LDSM.16.MT88.4 R56, [R141+0xa000] ;  /* 0x00a000008d38783b */ /* 0x000fe80000004200 */
[----:B------:R-:W-:Y:S01]  /*43c0*/  LDSM.16.MT88.4 R16, [R140+0xa000] ;  /* 0x00a000008c10783b */ /* 0x000fe20000004200 */
[----:B-1----:R-:W-:-:S02]  /*43d0*/  FMNMX.FTZ R3, R2, R3, !PT ;  /* 0x0000000302037209 */ /* 0x002fc40007810000 */
[----:B--2---:R-:W-:-:S03]  /*43e0*/  FMNMX.FTZ R8, R11, R8, !PT ;  /* 0x000000080b087209 */ /* 0x004fc60007810000 */
[C---:B------:R-:W-:Y:S01]  /*43f0*/  FMUL.FTZ R126, R3.reuse, UR6 ;  /* 0x00000006037e7c20 */ /* 0x040fe20008410000 */
[----:B------:R-:W-:Y:S01]  /*4400*/  FSETP.NEU.FTZ.AND P0, PT, R3, -INF , PT ;  /* 0xff8000000300780b */ /* 0x000fe20003f1d000 */
[----:B------:R-:W1:Y:S03]  /*4410*/  SHFL.BFLY PT, R9, R8, 0x1, 0x1f ;  /* 0x0c201f0008097f89 */ /* 0x000e6600000e0000 */
        /* <DEDUP_REMOVED lines=12> */
[----:B------:R-:W-:-:S03]  /*44e0*/  FFMA.FTZ R125, R125, UR6, -R126 ;  /* 0x000000067d7d7c23 */ /* 0x000fc6000801087e */
[----:B------:R-:W2:Y:S01]  /*44f0*/  MUFU.EX2 R106, R106 ;  /* 0x0000006a006a7308 */ /* 0x000ea20000000800 */
[----:B-1----:R-:W-:Y:S02]  /*4500*/  FMNMX.FTZ R2, R8, R9, !PT ;  /* 0x0000000908027209 */ /* 0x002fe40007810000 */
[----:B------:R-:W1:Y:S02]  /*4510*/  LDSM.16.MT88.4 R8, [R142+0x8800] ;  /* 0x008800008e08783b */ /* 0x000e640000004200 */
[C---:B------:R-:W-:Y:S01]  /*4520*/  FSETP.NEU.FTZ.AND P0, PT, R2.reuse, -INF , PT ;  /* 0xff8000000200780b */ /* 0x040fe20003f1d000 */
[----:B------:R-:W-:Y:S02]  /*4530*/  FMUL.FTZ R127, R2, UR6 ;  /* 0x00000006027f7c20 */ /* 0x000fe40008410000 */
[----:B------:R-:W-:Y:S03]  /*4540*/  MUFU.EX2 R103, R103 ;  /* 0x0000006700677308 */ /* 0x000fe60000000800 */
[----:B------:R-:W-:-:S02]  /*4550*/  FSEL R127, R127, RZ, P0 ;  /* 0x000000ff7f7f7208 */ /* 0x000fc40000000000 */
[----:B--2---:R-:W-:-:S03]  /*4560*/  F2FP.F16.F32.PACK_AB R64, R106, R109 ;  /* 0x0000006d6a40723e */ /* 0x004fc600000000ff */
[----:B------:R-:W2:Y:S01]  /*4570*/  MUFU.EX2 R34, R34 ;  /* 0x0000002200227308 */ /* 0x000ea20000000800 */
[--C-:B------:R-:W-:Y:S01]  /*4580*/  FFMA.FTZ R107, R36, UR6, -R127.reuse ;  /* 0x00000006246b7c23 */ /* 0x100fe2000801087f */
        /* <DEDUP_REMOVED lines=8> */
[--C-:B------:R-:W-:Y:S01]  /*4610*/  FFMA.FTZ R29, R6, UR6, -R127.reuse ;  /* 0x00000006061d7c23 */ /* 0x100fe2000801087f */
[----:B------:R-:W-:Y:S01]  /*4620*/  LDSM.16.MT88.4 R24, [R141+0x8800] ;  /* 0x008800008d18783b */ /* 0x000fe20000004200 */
[--C-:B------:R-:W-:Y:S01]  /*4630*/  FFMA.FTZ R115, R108, UR6, -R127.reuse ;  /* 0x000000066c737c23 */ /* 0x100fe2000801087f */
[--C-:B------:R-:W-:Y:S01]  /*4640*/  FFMA.FTZ R110, R110, UR6, -R127.reuse ;  /* 0x000000066e6e7c23 */ /* 0x100fe2000801087f */
[--C-:B------:R-:W-:Y:S01]  /*4650*/  FFMA.FTZ R108, R114, UR6, -R127.reuse ;  /* 0x00000006726c7c23 */ /* 0x100fe2000801087f */
[----:B------:R-:W-:Y:S01]  /*4660*/  LDSM.16.MT88.4 R20, [R140+0x8800] ;  /* 0x008800008c14783b */ /* 0x000fe20000004200 */
[----:B------:R-:W3:Y:S01]  /*4670*/  MUFU.EX2 R104, R104 ;  /* 0x0000006800687308 */ /* 0x000ee20000000800 */
[----:B--2---:R-:W-:Y:S01]  /*4680*/  F2FP.F16.F32.PACK_AB R66, R34, R103 ;  /* 0x000000672242723e */ /* 0x004fe200000000ff */
[----:B------:R-:W-:Y:S01]  /*4690*/  FFMA.FTZ R183, R113, UR6, -R127 ;  /* 0x0000000671b77c23 */ /* 0x000fe2000801087f */
[----:B------:R-:W-:-:S04]  /*46a0*/  FADD.FTZ R106, R109, R106 ;  /* 0x0000006a6d6a7221 */ /* 0x000fc80000010000 */
[----:B------:R-:W-:Y:S01]  /*46b0*/  FADD.FTZ R103, R103, R106 ;  /* 0x0000006a67677221 */ /* 0x000fe20000010000 */
[----:B------:R-:W-:Y:S03]  /*46c0*/  MUFU.EX2 R102, R102 ;  /* 0x0000006600667308 */ /* 0x000fe60000000800 */
[----:B------:R-:W-:-:S05]  /*46d0*/  FADD.FTZ R34, R34, R103 ;  /* 0x0000006722227221 */ /* 0x000fca0000010000 */
[----:B------:R-:W2:Y:S01]  /*46e0*/  MUFU.EX2 R101, R101 ;  /* 0x0000006500657308 */ /* 0x000ea20000000800 */
[----:B---3--:R-:W-:Y:S01]  /*46f0*/  F2FP.F16.F32.PACK_AB R65, R104, R107 ;  /* 0x0000006b6841723e */ /* 0x008fe200000000ff */
[----:B------:R-:W-:-:S06]  /*4700*/  FADD.FTZ R107, R107, R104 ;  /* 0x000000686b6b7221 */ /* 0x000fcc0000010000 */
[----:B------:R-:W-:Y:S08]  /*4710*/  MUFU.EX2 R35, R35 ;  /* 0x0000002300237308 */ /* 0x000ff00000000800 */
[----:B------:R-:W3:Y:S01]  /*4720*/  MUFU.EX2 R30, R30 ;  /* 0x0000001e001e7308 */ /* 0x000ee20000000800 */
[----:B--2---:R-:W-:Y:S01]  /*4730*/  F2FP.F16.F32.PACK_AB R67, R101, R102 ;  /* 0x000000666543723e */ /* 0x004fe200000000ff */
[----:B------:R-:W-:-:S04]  /*4740*/  FADD.FTZ R102, R102, R107 ;  /* 0x0000006b66667221 */ /* 0x000fc80000010000 */
[----:B------:R-:W-:Y:S02]  /*4750*/  FADD.FTZ R101, R101, R102 ;  /* 0x0000006665657221 */ /* 0x000fe40000010000 */
[C---:B------:R-:W-:Y:S01]  /*4760*/  HMMA.16816.F32 R96, R64.reuse, R92, RZ ;  /* 0x0000005c4060723c */ /* 0x040fe200000018ff */
[----:B------:R-:W-:Y:S05]  /*4770*/  MUFU.EX2 R31, R31 ;  /* 0x0000001f001f7308 */ /* 0x000fea0000000800 */
[C---:B------:R-:W-:Y:S03]  /*4780*/  HMMA.16816.F32 R88, R64.reuse, R84, RZ ;  /* 0x000000544058723c */ /* 0x040fe600000018ff */
[----:B------:R-:W2:Y:S01]  /*4790*/  MUFU.EX2 R28, R28 ;  /* 0x0000001c001c7308 */ /* 0x000ea20000000800 */
[C---:B---3--:R-:W-:Y:S01]  /*47a0*/  F2FP.F16.F32.PACK_AB R4, R30.reuse, R35 ;  /* 0x000000231e04723e */ /* 0x048fe200000000ff */
[----:B------:R-:W-:Y:S01]  /*47b0*/  FADD.FTZ R35, R35, R34 ;  /* 0x0000002223237221 */ /* 0x000fe20000010000 */
[----:B------:R-:W-:Y:S03]  /*47c0*/  HMMA.16816.F32 R92, R64, R94, RZ ;  /* 0x0000005e405c723c */ /* 0x000fe600000018ff */
[----:B------:R-:W-:-:S02]  /*47d0*/  FADD.FTZ R30, R30, R35 ;  /* 0x000000231e1e7221 */ /* 0x000fc40000010000 */
[----:B------:R-:W-:Y:S01]  /*47e0*/  MUFU.EX2 R100, R100 ;  /* 0x0000006400647308 */ /* 0x000fe20000000800 */
[C---:B------:R-:W-:Y:S06]  /*47f0*/  HMMA.16816.F32 R84, R64.reuse, R86, RZ ;  /* 0x000000564054723c */ /* 0x040fec00000018ff */
[----:B------:R-:W-:Y:S01]  /*4800*/  HMMA.16816.F32 R36, R64, R40, RZ ;  /* 0x000000284024723c */ /* 0x000fe200000018ff */
[----:B------:R-:W3:Y:S01]  /*4810*/  MUFU.EX2 R33, R33 ;  /* 0x0000002100217308 */ /* 0x000ee20000000800 */
[----:B--2---:R-:W-:Y:S01]  /*4820*/  F2FP.F16.F32.PACK_AB R6, R28, R31 ;  /* 0x0000001f1c06723e */ /* 0x004fe200000000ff */
[----:B------:R-:W-:-:S03]  /*4830*/  FADD.FTZ R31, R31, R30 ;  /* 0x0000001e1f1f7221 */ /* 0x000fc60000010000 */
[C---:B------:R-:W-:Y:S01]  /*4840*/  HMMA.16816.F32 R44, R64.reuse, R48, RZ ;  /* 0x00000030402c723c */ /* 0x040fe200000018ff */
[----:B------:R-:W-:Y:S02]  /*4850*/  FADD.FTZ R31, R28, R31 ;  /* 0x0000001f1c1f7221 */ /* 0x000fe40000010000 */
[----:B------:R-:W-:Y:S03]  /*4860*/  MUFU.EX2 R32, R32 ;  /* 0x0000002000207308 */ /* 0x000fe60000000800 */
[C---:B------:R-:W-:Y:S05]  /*4870*/  HMMA.16816.F32 R40, R64.reuse, R42, RZ ;  /* 0x0000002a4028723c */ /* 0x040fea00000018ff */
[----:B------:R-:W2:Y:S01]  /*4880*/  MUFU.EX2 R29, R29 ;  /* 0x0000001d001d7308 */ /* 0x000ea20000000800 */
[----:B---3--:R-:W-:Y:S01]  /*4890*/  F2FP.F16.F32.PACK_AB R5, R33, R100 ;  /* 0x000000642105723e */ /* 0x008fe200000000ff */
        /* <DEDUP_REMOVED lines=16> */
[C---:B-1----:R-:W-:Y:S05]  /*49a0*/  HMMA.16816.F32 R88, R4.reuse, R8, R88 ;  /* 0x000000080458723c */ /* 0x042fea0000001858 */
[----:B------:R-:W-:Y:S01]  /*49b0*/  MUFU.EX2 R110, R110 ;  /* 0x0000006e006e7308 */ /* 0x000fe20000000800 */
[----:B------:R-:W-:Y:S01]  /*49c0*/  HMMA.16816.F32 R84, R4, R10, R84 ;  /* 0x0000000a0454723c */ /* 0x000fe20000001854 */
[----:B------:R-:W1:Y:S05]  /*49d0*/  LDSM.16.MT88.4 R8, [R142+0xa800] ;  /* 0x00a800008e08783b */ /* 0x000e6a0000004200 */
[C---:B------:R-:W-:Y:S01]  /*49e0*/  HMMA.16816.F32 R76, R64.reuse, R78, RZ ;  /* 0x0000004e404c723c */ /* 0x040fe200000018ff */
[----:B------:R-:W-:Y:S05]  /*49f0*/  MUFU.EX2 R115, R115 ;  /* 0x0000007300737308 */ /* 0x000fea0000000800 */
[C---:B------:R-:W-:Y:S03]  /*4a00*/  HMMA.16816.F32 R68, R64.reuse, R70, RZ ;  /* 0x000000464044723c */ /* 0x040fe600000018ff */
[----:B------:R-:W-:Y:S03]  /*4a10*/  MUFU.EX2 R108, R108 ;  /* 0x0000006c006c7308 */ /* 0x000fe60000000800 */
[C---:B------:R-:W-:Y:S05]  /*4a20*/  HMMA.16816.F32 R56, R64.reuse, R58, RZ ;  /* 0x0000003a4038723c */ /* 0x040fea00000018ff */
[----:B------:R-:W-:Y:S01]  /*4a30*/  MUFU.EX2 R183, R183 ;  /* 0x000000b700b77308 */ /* 0x000fe20000000800 */
[----:B------:R-:W-:Y:S06]  /*4a40*/  HMMA.16816.F32 R60, R64, R16, RZ ;  /* 0x00000010403c723c */ /* 0x000fec00000018ff */
[C---:B--2---:R-:W-:Y:S06]  /*4a50*/  HMMA.16816.F32 R36, R4.reuse, R12, R36 ;  /* 0x0000000c0424723c */ /* 0x044fec0000001824 */
[C---:B------:R-:W-:Y:S01]  /*4a60*/  HMMA.16816.F32 R40, R4.reuse, R14, R40 ;  /* 0x0000000e0428723c */ /* 0x040fe20000001828 */
[----:B------:R-:W2:Y:S05]  /*4a70*/  LDSM.16.MT88.4 R12, [R141+0xa800] ;  /* 0x00a800008d0c783b */ /* 0x000eaa0000004200 */
[C---:B-1----:R-:W-:Y:S06]  /*4a80*/  HMMA.16816.F32 R44, R4.reuse, R8, R44 ;  /* 0x00000008042c723c */ /* 0x042fec000000182c */
[----:B------:R-:W-:Y:S01]  /*4a90*/  HMMA.16816.F32 R48, R4, R10, R48 ;  /* 0x0000000a0430723c */ /* 0x000fe20000001830 */
[----:B------:R-:W1:Y:S05]  /*4aa0*/  LDSM.16.MT88.4 R8, [R140+0xa800] ;  /* 0x00a800008c08783b */ /* 0x000e6a0000004200 */
        /* <DEDUP_REMOVED lines=10> */
[----:B--2---:R-:W-:Y:S01]  /*4b50*/  HMMA.16816.F32 R52, R4, R12, R52 ;  /* 0x0000000c0434723c */ /* 0x004fe20000001834 */
[----:B------:R-:W-:Y:S01]  /*4b60*/  FFMA.FTZ R21, R129, UR6, -R126 ;  /* 0x0000000681157c23 */ /* 0x000fe2000801087e */
[----:B------:R-:W-:-:S03]  /*4b70*/  FFMA.FTZ R20, R128, UR6, -R127 ;  /* 0x0000000680147c23 */ /* 0x000fc6000801087f */
[----:B------:R-:W2:Y:S01]  /*4b80*/  MUFU.EX2 R26, R26 ;  /* 0x0000001a001a7308 */ /* 0x000ea20000000800 */
[C---:B------:R-:W-:Y:S01]  /*4b90*/  HMMA.16816.F32 R56, R4.reuse, R14, R56 ;  /* 0x0000000e0438723c */ /* 0x040fe20000001838 */
[----:B------:R-:W3:Y:S05]  /*4ba0*/  LDSM.16.MT88.4 R12, [R144+0x9000] ;  /* 0x00900000900c783b */ /* 0x000eea0000004200 */
[C---:B-1----:R-:W-:Y:S01]  /*4bb0*/  HMMA.16816.F32 R60, R4.reuse, R8, R60 ;  /* 0x00000008043c723c */ /* 0x042fe2000000183c */
[----:B------:R-:W-:Y:S05]  /*4bc0*/  MUFU.EX2 R24, R24 ;  /* 0x0000001800187308 */ /* 0x000fea0000000800 */
[C---:B------:R-:W-:Y:S01]  /*4bd0*/  HMMA.16816.F32 R64, R4.reuse, R10, R64 ;  /* 0x0000000a0440723c */ /* 0x040fe20000001840 */
[----:B------:R-:W1:Y:S02]  /*4be0*/  LDSM.16.MT88.4 R8, [R142+0x9000] ;  /* 0x009000008e08783b */ /* 0x000e640000004200 */
[----:B------:R-:W4:Y:S03]  /*4bf0*/  MUFU.EX2 R21, R21 ;  /* 0x0000001500157308 */ /* 0x000f260000000800 */
[----:B------:R-:W-:Y:S05]  /*4c00*/  HMMA.16816.F32 R68, R4, R22, R68 ;  /* 0x000000160444723c */ /* 0x000fea0000001844 */
[----:B------:R-:W-:Y:S02]  /*4c10*/  MUFU.EX2 R27, R27 ;  /* 0x0000001b001b7308 */ /* 0x000fe40000000800 */
[--C-:B------:R-:W-:Y:S01]  /*4c20*/  FFMA.FTZ R22, R152, UR6, -R127.reuse ;  /* 0x0000000698167c23 */ /* 0x100fe2000801087f */
[----:B------:R-:W-:Y:S01]  /*4c30*/  FFMA.FTZ R23, R130, UR6, -R127 ;  /* 0x0000000682177c23 */ /* 0x000fe2000801087f */
[----:B--2---:R-:W-:Y:S01]  /*4c40*/  F2FP.F16.F32.PACK_AB R4, R25, R26 ;  /* 0x0000001a1904723e */ /* 0x004fe200000000ff */
[----:B------:R-:W-:-:S03]  /*4c50*/  FADD.FTZ R26, R26, R31 ;  /* 0x0000001f1a1a7221 */ /* 0x000fc60000010000 */
[----:B------:R-:W2:Y:S01]  /*4c60*/  MUFU.EX2 R22, R22 ;  /* 0x0000001600167308 */ /* 0x000ea20000000800 */
[----:B----4-:R-:W-:Y:S01]  /*4c70*/  F2FP.F16.F32.PACK_AB R6, R21, R24 ;  /* 0x000000181506723e */ /* 0x010fe200000000ff */
[----:B------:R-:W-:-:S04]  /*4c80*/  FADD.FTZ R25, R25, R26 ;  /* 0x0000001a19197221 */ /* 0x000fc80000010000 */
[----:B------:R-:W-:Y:S02]  /*4c90*/  FADD.FTZ R24, R24, R25 ;  /* 0x0000001918187221 */ /* 0x000fe40000010000 */
[----:B------:R-:W-:Y:S02]  /*4ca0*/  MUFU.EX2 R23, R23 ;  /* 0x0000001700177308 */ /* 0x000fe40000000800 */
[----:B------:R-:W-:-:S06]  /*4cb0*/  FADD.FTZ R21, R21, R24 ;  /* 0x0000001815157221 */ /* 0x000fcc0000010000 */
[----:B------:R-:W4:Y:S01]  /*4cc0*/  MUFU.EX2 R20, R20 ;  /* 0x0000001400147308 */ /* 0x000f220000000800 */
[----:B--2---:R-:W-:Y:S01]  /*4cd0*/  F2FP.F16.F32.PACK_AB R5, R22, R27 ;  /* 0x0000001b1605723e */ /* 0x004fe200000000ff */
[----:B------:R-:W-:-:S04]  /*4ce0*/  FADD.FTZ R27, R27, R32 ;  /* 0x000000201b1b7221 */ /* 0x000fc80000010000 */
[----:B------:R-:W-:Y:S01]  /*4cf0*/  FADD.FTZ R22, R22, R27 ;  /* 0x0000001b16167221 */ /* 0x000fe20000010000 */
[----:B----4-:R-:W-:-:S03]  /*4d00*/  F2FP.F16.F32.PACK_AB R7, R20, R23 ;  /* 0x000000171407723e */ /* 0x010fc600000000ff */
[----:B------:R-:W-:-:S04]  /*4d10*/  FADD.FTZ R23, R23, R22 ;  /* 0x0000001617177221 */ /* 0x000fc80000010000 */
[----:B------:R-:W-:Y:S01]  /*4d20*/  FADD.FTZ R23, R20, R23 ;  /* 0x0000001714177221 */ /* 0x000fe20000010000 */
[C---:B---3--:R-:W-:Y:S06]  /*4d30*/  HMMA.16816.F32 R96, R4.reuse, R12, R96 ;  /* 0x0000000c0460723c */ /* 0x048fec0000001860 */
        /* <DEDUP_REMOVED lines=44> */
[C---:B---3--:R-:W-:Y:S06]  /*5000*/  HMMA.16816.F32 R44, R4.reuse, R16, R44 ;  /* 0x00000010042c723c */ /* 0x048fec000000182c */
[C---:B------:R-:W-:Y:S06]  /*5010*/  HMMA.16816.F32 R48, R4.reuse, R18, R48 ;  /* 0x000000120430723c */ /* 0x040fec0000001830 */
[C---:B--2---:R-:W-:Y:S06]  /*5020*/  HMMA.16816.F32 R72, R4.reuse, R12, R72 ;  /* 0x0000000c0448723c */ /* 0x044fec0000001848 */
[C---:B------:R-:W-:Y:S01]  /*5030*/  HMMA.16816.F32 R68, R4.reuse, R14, R68 ;  /* 0x0000000e0444723c */ /* 0x040fe20000001844 */
[----:B------:R-:W2:Y:S05]  /*5040*/  LDSM.16.MT88.4 R12, [R141+0xb800] ;  /* 0x00b800008d0c783b */ /* 0x000eaa0000004200 */
[C---:B-1----:R-:W-:Y:S06]  /*5050*/  HMMA.16816.F32 R36, R4.reuse, R8, R36 ;  /* 0x000000080424723c */ /* 0x042fec0000001824 */
[C---:B------:R-:W-:Y:S01]  /*5060*/  HMMA.16816.F32 R40, R4.reuse, R10, R40 ;  /* 0x0000000a0428723c */ /* 0x040fe20000001828 */
[----:B------:R-:W1:Y:S05]  /*5070*/  LDSM.16.MT88.4 R8, [R140+0xb800] ;  /* 0x00b800008c08783b */ /* 0x000e6a0000004200 */
[C---:B--2---:R-:W-:Y:S06]  /*5080*/  HMMA.16816.F32 R52, R4.reuse, R12, R52 ;  /* 0x0000000c0434723c */ /* 0x044fec0000001834 */
[C---:B------:R-:W-:Y:S06]  /*5090*/  HMMA.16816.F32 R56, R4.reuse, R14, R56 ;  /* 0x0000000e0438723c */ /* 0x040fec0000001838 */
        /* <DEDUP_REMOVED lines=30> */
[----:B------:R2:W-:Y:S03]  /*5280*/  @!P1 LDGSTS.E.BYPASS.LTC128B.128 [R164+0x8000], desc[UR8][R20.64] ;  /* 0x0800000014a49fae */ /* 0x0005e6000b901d48 */
[--C-:B------:R-:W-:Y:S01]  /*5290*/  @!P0 LEA.HI.X R19, R8, R5, R16.reuse, 0x1, P2 ;  /* 0x0000000508138211 */ /* 0x100fe200010f0c10 */
[----:B------:R-:W-:Y:S01]  /*52a0*/  IMAD.X R16, R167, 0x1, R16, P3 ;  /* 0x00000001a7107824 */ /* 0x000fe200018e0610 */
[----:B------:R-:W-:Y:S01]  /*52b0*/  @P0 STS.128 [R164+0xa000], RZ ;  /* 0x00a000ffa4000388 */ /* 0x000fe20000000c00 */
[----:B------:R-:W5:Y:S01]  /*52c0*/  @!P0 LDC.64 R8, c[0x0][0x220] ;  /* 0x00008800ff088b82 */ /* 0x000f620000000a00 */
[----:B---3--:R-:W-:-:S02]  /*52d0*/  @!P1 LEA R22, P2, R17, R14, 0x1 ;  /* 0x0000000e11169211 */ /* 0x008fc400078408ff */
[----:B------:R-:W-:Y:S01]  /*52e0*/  @!PT LDS RZ, [RZ] ;  /* 0x00000000fffff984 */ /* 0x000fe20000000800 */
[----:B------:R-:W-:Y:S01]  /*52f0*/  @!PT LDS RZ, [RZ] ;  /* 0x00000000fffff984 */ /* 0x000fe20000000800 */
[----:B------:R-:W-:Y:S01]  /*5300*/  @!PT LDS RZ, [RZ] ;  /* 0x00000000fffff984 */ /* 0x000fe20000000800 */
[----:B------:R3:W-:Y:S02]  /*5310*/  @!P0 LDGSTS.E.BYPASS.LTC128B.128 [R164+0xa000], desc[UR8][R18.64+0x80] ;  /* 0x0a00008012a48fae */ /* 0x0007e4000b901d48 */
[C-C-:B------:R-:W-:Y:S02]  /*5320*/  @!P1 LEA.HI.X R23, R17.reuse, R15, R16.reuse, 0x1, P2 ;  /* 0x0000000f11179211 */ /* 0x140fe400010f0c10 */
[C---:B------:R-:W-:Y:S01]  /*5330*/  IADD3 R15, P4, R172.reuse, R17, RZ ;  /* 0x00000011ac0f7210 */ /* 0x040fe20007f9e0ff */
[----:B------:R-:W2:Y:S01]  /*5340*/  @!P0 LDC.64 R4, c[0x0][0x220] ;  /* 0x00008800ff048b82 */ /* 0x000ea20000000a00 */
[----:B----4-:R-:W-:Y:S01]  /*5350*/  @!P0 LEA R24, P2, R17, R12, 0x1 ;  /* 0x0000000c11188211 */ /* 0x010fe200078408ff */
[----:B------:R-:W-:Y:S02]  /*5360*/  @P1 STS.128 [R164+0x8800], RZ ;  /* 0x008800ffa4001388 */ /* 0x000fe40000000c00 */
[--C-:B------:R-:W-:Y:S01]  /*5370*/  IMAD.X R12, R167, 0x1, R16.reuse, P4 ;  /* 0x00000001a70c7824 */ /* 0x100fe200020e0610 */
[----:B------:R-:W-:Y:S01]  /*5380*/  @!P0 LEA.HI.X R25, R17, R13, R16, 0x1, P2 ;  /* 0x0000000d11198211 */ /* 0x000fe200010f0c10 */
[----:B------:R-:W-:Y:S01]  /*5390*/  @!PT LDS RZ, [RZ] ;  /* 0x00000000fffff984 */ /* 0x000fe20000000800 */
[----:B------:R-:W-:Y:S01]  /*53a0*/  @!PT LDS RZ, [RZ] ;  /* 0x00000000fffff984 */ /* 0x000fe20000000800 */
[----:B------:R-:W-:Y:S01]  /*53b0*/  @!PT LDS RZ, [RZ] ;  /* 0x00000000fffff984 */ /* 0x000fe20000000800 */
[----:B------:R-:W-:Y:S02]  /*53c0*/  @!P1 LDGSTS.E.BYPASS.LTC128B.128 [R164+0x8800], desc[UR8][R22.64] ;  /* 0x0880000016a49fae */ /* 0x000fe4000b901d48 */
[----:B------:R-:W4:Y:S01]  /*53d0*/  @!P1 LDC.64 R6, c[0x0][0x220] ;  /* 0x00008800ff069b82 */ /* 0x000f220000000a00 */
[----:B-1----:R-:W-:Y:S01]  /*53e0*/  @!P1 LEA R28, P3, R15, R10, 0x1 ;  /* 0x0000000a0f1c9211 */ /* 0x002fe200078608ff */
[----:B------:R-:W-:Y:S01]  /*53f0*/  @P0 STS.128 [R164+0xa800], RZ ;  /* 0x00a800ffa4000388 */ /* 0x000fe20000000c00 */
[----:B------:R-:W-:-:S02]  /*5400*/  IADD3 R10, P5, R172, R15, RZ ;  /* 0x0000000fac0a7210 */ /* 0x000fc40007fbe0ff */
[C---:B------:R-:W-:Y:S01]  /*5410*/  @!P1 LEA.HI.X R29, R15.reuse, R11, R12, 0x1, P3 ;  /* 0x0000000b0f1d9211 */ /* 0x040fe200018f0c0c */
[----:B------:R-:W-:Y:S01]  /*5420*/  @!PT LDS RZ, [RZ] ;  /* 0x00000000fffff984 */ /* 0x000fe20000000800 */
[----:B------:R-:W-:Y:S01]  /*5430*/  @!PT LDS RZ, [RZ] ;  /* 0x00000000fffff984 */ /* 0x000fe20000000800 */
[----:B------:R-:W-:Y:S01]  /*5440*/  @!PT LDS RZ, [RZ] ;  /* 0x00000000fffff984 */ /* 0x000fe20000000800 */
[----:B------:R1:W-:Y:S01]  /*5450*/  @!P0 LDGSTS.E.BYPASS.LTC128B.128 [R164+0xa800], desc[UR8][R24.64+0x80] ;  /* 0x0a80008018a48fae */ /* 0x0003e2000b901d48 */
[----:B-----5:R-:W-:-:S03]  /*5460*/  @!P0 LEA R14, P3, R15, R8, 0x1 ;  /* 0x000000080f0e8211 */ /* 0x020fc600078608ff */
[----:B------:R-:W-:Y:S01]  /*5470*/  @P1 STS.128 [R164+0x9000], RZ ;  /* 0x009000ffa4001388 */ /* 0x000fe20000000c00 */
[----:B------:R-:W-:-:S03]  /*5480*/  @!P0 LEA.HI.X R15, R15, R9, R12, 0x1, P3 ;  /* 0x000000090f0f8211 */ /* 0x000fc600018f0c0c */
[----:B------:R-:W-:Y:S01]  /*5490*/  @!PT LDS RZ, [RZ] ;  /* 0x00000000fffff984 */ /* 0x000fe20000000800 */
[----:B------:R-:W-:Y:S01]  /*54a0*/  @!PT LDS RZ, [RZ] ;  /* 0x00000000fffff984 */ /* 0x000fe20000000800 */
[----:B------:R-:W-:Y:S01]  /*54b0*/  @!PT LDS RZ, [RZ] ;  /* 0x00000000fffff984 */ /* 0x000fe20000000800 */
[----:B------:R-:W-:Y:S01]  /*54c0*/  @!P1 LDGSTS.E.BYPASS.LTC128B.128 [R164+0x9000], desc[UR8][R28.64] ;  /* 0x090000001ca49fae */ /* 0x000fe2000b901d48 */
[C---:B--2---:R-:W-:Y:S01]  /*54d0*/  @!P0 LEA R20, P2, R10.reuse, R4, 0x1 ;  /* 0x000000040a148211 */ /* 0x044fe200078408ff */
[----:B------:R-:W-:Y:S02]  /*54e0*/  IMAD.X R4, R167, 0x1, R12, P5 ;  /* 0x00000001a7047824 */ /* 0x000fe400028e060c */
[----:B------:R-:W-:Y:S03]  /*54f0*/  @P0 STS.128 [R164+0xb000], RZ ;  /* 0x00b000ffa4000388 */ /* 0x000fe60000000c00 */
[C---:B------:R-:W-:Y:S01]  /*5500*/  @!P0 LEA.HI.X R21, R10.reuse, R5, R4, 0x1, P2 ;  /* 0x000000050a158211 */ /* 0x040fe200010f0c04 */
[----:B------:R-:W-:Y:S01]  /*5510*/  @!PT LDS RZ, [RZ] ;  /* 0x00000000fffff984 */ /* 0x000fe20000000800 */
[----:B------:R-:W-:Y:S01]  /*5520*/  @!PT LDS RZ, [RZ] ;  /* 0x00000000fffff984 */ /* 0x000fe20000000800 */
[----:B------:R-:W-:Y:S01]  /*5530*/  @!PT LDS RZ, [RZ] ;  /* 0x00000000fffff984 */ /* 0x000fe20000000800 */
[----:B------:R2:W-:Y:S01]  /*5540*/  @!P0 LDGSTS.E.BYPASS.LTC128B.128 [R164+0xb000], desc[UR8][R14.64+0x80] ;  /* 0x0b0000800ea48fae */ /* 0x0005e2000b901d48 */
[----:B----4-:R-:W-:-:S03]  /*5550*/  @!P1 LEA R6, P4, R10, R6, 0x1 ;  /* 0x000000060a069211 */ /* 0x010fc600078808ff */
[----:B------:R-:W-:Y:S01]  /*5560*/  @P1 STS.128 [R164+0x9800], RZ ;  /* 0x009800ffa4001388 */ /* 0x000fe20000000c00 */
[----:B------:R-:W-:-:S05]  /*5570*/  @!P1 LEA.HI.X R7, R10, R7, R4, 0x1, P4 ;  /* 0x000000070a079211 */ /* 0x000fca00020f0c04 */
        /* <DEDUP_REMOVED lines=9> */
[----:B---3--:R-:W-:Y:S04]  /*5610*/  LDSM.16.M88.4 R16, [R150] ;  /* 0x000000009610783b */ /* 0x008fe80000000200 */
[----:B------:R-:W2:Y:S04]  /*5620*/  LDSM.16.M88.4 R8, [R149+0x4000] ;  /* 0x004000009508783b */ /* 0x000ea80000000200 */
[----:B------:R-:W4:Y:S04]  /*5630*/  LDSM.16.M88.4 R32, [R149+0x4800] ;  /* 0x004800009520783b */ /* 0x000f280000000200 */
[----:B-1----:R-:W1:Y:S04]  /*5640*/  LDSM.16.M88.4 R24, [R149+0x5000] ;  /* 0x005000009518783b */ /* 0x002e680000000200 */
[----:B------:R-:W5:Y:S04]  /*5650*/  LDSM.16.M88.4 R108, [R149+0x5800] ;  /* 0x00580000956c783b */ /* 0x000f680000000200 */
[----:B------:R-:W-:Y:S04]  /*5660*/  LDSM.16.M88.4 R100, [R148] ;  /* 0x000000009464783b */ /* 0x000fe80000000200 */
[----:B------:R-:W3:Y:S04]  /*5670*/  LDSM.16.M88.4 R104, [R147] ;  /* 0x000000009368783b */ /* 0x000ee80000000200 */
[----:B------:R-:W3:Y:S04]  /*5680*/  LDSM.16.M88.4 R112, [R139] ;  /* 0x000000008b70783b */ /* 0x000ee80000000200 */
[----:B------:R-:W0:Y:S01]  /*5690*/  LDGDEPBAR ;  /* 0x00000000000079af */ /* 0x000e220000000000 */
[C---:B--2---:R-:W-:Y:S06]  /*56a0*/  HMMA.16816.F32 R12, R16.reuse, R8, RZ ;  /* 0x00000008100c723c */ /* 0x044fec00000018ff */
[C---:B------:R-:W-:Y:S06]  /*56b0*/  HMMA.16816.F32 R8, R16.reuse, R10, RZ ;  /* 0x0000000a1008723c */ /* 0x040fec00000018ff */
[C---:B----4-:R-:W-:Y:S06]  /*56c0*/  HMMA.16816.F32 R4, R16.reuse, R32, RZ ;  /* 0x000000201004723c */ /* 0x050fec00000018ff */
[C---:B-1----:R-:W-:Y:S06]  /*56d0*/  HMMA.16816.F32 R28, R16.reuse, R24, RZ ;  /* 0x00000018101c723c */ /* 0x042fec00000018ff */
[C---:B------:R-:W-:Y:S06]  /*56e0*/  HMMA.16816.F32 R32, R16.reuse, R34, RZ ;  /* 0x000000221020723c */ /* 0x040fec00000018ff */
[C---:B------:R-:W-:Y:S06]  /*56f0*/  HMMA.16816.F32 R24, R16.reuse, R26, RZ ;  /* 0x0000001a1018723c */ /* 0x040fec00000018ff */
[C---:B-----5:R-:W-:Y:S06]  /*5700*/  HMMA.16816.F32 R20, R16.reuse, R108, RZ ;  /* 0x0000006c1014723c */ /* 0x060fec00000018ff */
[----:B------:R-:W-:Y:S01]  /*5710*/  HMMA.16816.F32 R16, R16, R110, RZ ;  /* 0x0000006e1010723c */ /* 0x000fe200000018ff */
[----:B------:R-:W1:Y:S05]  /*5720*/  LDSM.16.M88.4 R108, [R138] ;  /* 0x000000008a6c783b */ /* 0x000e6a0000000200 */
[C---:B---3--:R-:W-:Y:S06]  /*5730*/  HMMA.16816.F32 R12, R100.reuse, R104, R12 ;  /* 0x00000068640c723c */ /* 0x048fec000000180c */
[C---:B------:R-:W-:Y:S01]  /*5740*/  HMMA.16816.F32 R8, R100.reuse, R106, R8 ;  /* 0x0000006a6408723c */ /* 0x040fe20000001808 */
[----:B------:R-:W2:Y:S05]  /*5750*/  LDSM.16.M88.4 R104, [R137] ;  /* 0x000000008968783b */ /* 0x000eaa0000000200 */
[C---:B------:R-:W-:Y:S06]  /*5760*/  HMMA.16816.F32 R4, R100.reuse, R112, R4 ;  /* 0x000000706404723c */ /* 0x040fec0000001804 */
[C---:B------:R-:W-:Y:S01]  /*5770*/  HMMA.16816.F32 R32, R100.reuse, R114, R32 ;  /* 0x000000726420723c */ /* 0x040fe20000001820 */
[----:B------:R-:W-:Y:S05]  /*5780*/  LDSM.16.M88.4 R112, [R143+0x4800] ;  /* 0x004800008f70783b */ /* 0x000fea0000000200 */
        /* <DEDUP_REMOVED lines=8> */
[C---:B--2---:R-:W-:Y:S06]  /*5810*/  HMMA.16816.F32 R12, R100.reuse, R104, R12 ;  /* 0x00000068640c723c */ /* 0x044fec000000180c */
[C---:B------:R-:W-:Y:S01]  /*5820*/  HMMA.16816.F32 R8, R100.reuse, R106, R8 ;  /* 0x0000006a6408723c */ /* 0x040fe20000001808 */
[----:B------:R-:W1:Y:S05]  /*5830*/  LDSM.16.M88.4 R104, [R143+0x5800] ;  /* 0x005800008f68783b */ /* 0x000e6a0000000200 */
[C---:B------:R-:W-:Y:S01]  /*5840*/  HMMA.16816.F32 R32, R100.reuse, R114, R32 ;  /* 0x000000726420723c */ /* 0x040fe20000001820 */
[----:B------:R-:W-:Y:S05]  /*5850*/  LDSM.16.M88.4 R112, [R136+0x800] ;  /* 0x000800008870783b */ /* 0x000fea0000000200 */
[C---:B------:R-:W-:Y:S06]  /*5860*/  HMMA.16816.F32 R28, R100.reuse, R108, R28 ;  /* 0x0000006c641c723c */ /* 0x040fec000000181c */
[C---:B------:R-:W-:Y:S01]  /*5870*/  HMMA.16816.F32 R24, R100.reuse, R110, R24 ;  /* 0x0000006e6418723c */ /* 0x040fe20000001818 */
[----:B------:R-:W-:Y:S05]  /*5880*/  LDSM.16.M88.4 R108, [R136+0x1000] ;  /* 0x00100000886c783b */ /* 0x000fea0000000200 */
[C---:B-1----:R-:W-:Y:S06]  /*5890*/  HMMA.16816.F32 R20, R100.reuse, R104, R20 ;  /* 0x000000686414723c */ /* 0x042fec0000001814 */
[----:B------:R-:W-:Y:S01]  /*58a0*/  HMMA.16816.F32 R16, R100, R106, R16 ;  /* 0x0000006a6410723c */ /* 0x000fe20000001810 */
[----:B------:R-:W1:Y:S04]  /*58b0*/  LDSM.16.M88.4 R100, [R145] ;  /* 0x000000009164783b */ /* 0x000e680000000200 */
[----:B------:R-:W2:Y:S01]  /*58c0*/  LDSM.16.M88.4 R104, [R136] ;  /* 0x000000008868783b */ /* 0x000ea20000000200 */
        /* <DEDUP_REMOVED lines=11> */
[----:B------:R-:W1:Y:S04]  /*5980*/  LDSM.16.M88.4 R100, [R150+0x2000] ;  /* 0x002000009664783b */ /* 0x000e680000000200 */
[----:B------:R-:W2:Y:S01]  /*5990*/  LDSM.16.M88.4 R104, [R149+0x6000] ;  /* 0x006000009568783b */ /* 0x000ea20000000200 */
[C---:B-1----:R-:W-:Y:S06]  /*59a0*/  HMMA.16816.F32 R4, R100.reuse, R112, R4 ;  /* 0x000000706404723c */ /* 0x042fec0000001804 */
[C---:B--2---:R-:W-:Y:S06]  /*59b0*/  HMMA.16816.F32 R12, R100.reuse, R104, R12 ;  /* 0x00000068640c723c */ /* 0x044fec000000180c */
[C---:B------:R-:W-:Y:S01]  /*59c0*/  HMMA.16816.F32 R8, R100.reuse, R106, R8 ;  /* 0x0000006a6408723c */ /* 0x040fe20000001808 */
[----:B------:R-:W1:Y:S05]  /*59d0*/  LDSM.16.M88.4 R104, [R149+0x7800] ;  /* 0x007800009568783b */ /* 0x000e6a0000000200 */
[C---:B------:R-:W-:Y:S01]  /*59e0*/  HMMA.16816.F32 R32, R100.reuse, R114, R32 ;  /* 0x000000726420723c */ /* 0x040fe20000001820 */
[----:B------:R-:W-:Y:S05]  /*59f0*/  LDSM.16.M88.4 R112, [R134] ;  /* 0x000000008670783b */ /* 0x000fea0000000200 */
[C---:B------:R-:W-:Y:S06]  /*5a00*/  HMMA.16816.F32 R28, R100.reuse, R108, R28 ;  /* 0x0000006c641c723c */ /* 0x040fec000000181c */
[C---:B------:R-:W-:Y:S01]  /*5a10*/  HMMA.16816.F32 R24, R100.reuse, R110, R24 ;  /* 0x0000006e6418723c */ /* 0x040fe20000001818 */
[----:B------:R-:W-:Y:S05]  /*5a20*/  LDSM.16.M88.4 R108, [R133] ;  /* 0x00000000856c783b */ /* 0x000fea0000000200 */
[C---:B-1----:R-:W-:Y:S06]  /*5a30*/  HMMA.16816.F32 R20, R100.reuse, R104, R20 ;  /* 0x000000686414723c */ /* 0x042fec0000001814 */
[----:B------:R-:W-:Y:S01]  /*5a40*/  HMMA.16816.F32 R16, R100, R106, R16 ;  /* 0x0000006a6410723c */ /* 0x000fe20000001810 */
[----:B------:R-:W1:Y:S04]  /*5a50*/  LDSM.16.M88.4 R100, [R148+0x2000] ;  /* 0x002000009464783b */ /* 0x000e680000000200 */
[----:B------:R-:W2:Y:S01]  /*5a60*/  LDSM.16.M88.4 R104, [R135] ;  /* 0x000000008768783b */ /* 0x000ea20000000200 */
[C---:B-1----:R-:W-:Y:S06]  /*5a70*/  HMMA.16816.F32 R4, R100.reuse, R112, R4 ;  /* 0x000000706404723c */ /* 0x042fec0000001804 */
[C---:B--2---:R-:W-:Y:S06]  /*5a80*/  HMMA.16816.F32 R12, R100.reuse, R104, R12 ;  /* 0x00000068640c723c */ /* 0x044fec000000180c */
[C---:B------:R-:W-:Y:S01]  /*5a90*/  HMMA.16816.F32 R8, R100.reuse, R106, R8 ;  /* 0x0000006a6408723c */ /* 0x040fe20000001808 */
[----:B------:R-:W1:Y:S05]  /*5aa0*/  LDSM.16.M88.4 R104, [R132] ;  /* 0x000000008468783b */ /* 0x000e6a0000000200 */
        /* <DEDUP_REMOVED lines=17> */
[----:B------:R-:W2:Y:S05]  /*5bc0*/  LDSM.16.M88.4 R108, [R145+0x2000] ;  /* 0x00200000916c783b */ /* 0x000eaa0000000200 */
[C---:B-1----:R-:W-:Y:S06]  /*5bd0*/  HMMA.16816.F32 R20, R100.reuse, R104, R20 ;  /* 0x000000686414723c */ /* 0x042fec0000001814 */
[----:B------:R-:W-:Y:S01]  /*5be0*/  HMMA.16816.F32 R16, R100, R106, R16 ;  /* 0x0000006a6410723c */ /* 0x000fe20000001810 */
[----:B------:R-:W1:Y:S04]  /*5bf0*/  LDSM.16.M88.4 R100, [R136+0x2000] ;  /* 0x002000008864783b */ /* 0x000e680000000200 */
[----:B------:R-:W3:Y:S01]  /*5c00*/  LDSM.16.M88.4 R104, [R136+0x3000] ;  /* 0x003000008868783b */ /* 0x000ee20000000200 */
[C---:B--2---:R-:W-:Y:S06]  /*5c10*/  HMMA.16816.F32 R4, R108.reuse, R112, R4 ;  /* 0x000000706c04723c */ /* 0x044fec0000001804 */
[----:B------:R-:W-:-:S15]  /*5c20*/  HMMA.16816.F32 R32, R108, R114, R32 ;  /* 0x000000726c20723c */ /* 0x000fde0000001820 */
[----:B------:R-:W-:-:S03]  /*5c30*/  NOP ;  /* 0x0000000000007918 */ /* 0x000fc60000000000 */
[----:B------:R-:W-:Y:S01]  /*5c40*/  FMUL.FTZ R125, R7, UR5 ;  /* 0x00000005077d7c20 */ /* 0x000fe20008410000 */
[----:B------:R-:W-:Y:S01]  /*5c50*/  FMUL.FTZ R6, R6, UR5 ;  /* 0x0000000506067c20 */ /* 0x000fe20008410000 */
[C---:B-1----:R-:W-:Y:S03]  /*5c60*/  HMMA.16816.F32 R12, R108.reuse, R100, R12 ;  /* 0x000000646c0c723c */ /* 0x042fe6000000180c */
[----:B------:R1:W-:Y:S01]  /*5c70*/  MUFU.TANH R113, R6 ;  /* 0x0000000600717308 */ /* 0x0003e20000002400 */
[----:B------:R-:W-:Y:S01]  /*5c80*/  FMUL.FTZ R7, R33, UR5 ;  /* 0x0000000521077c20 */ /* 0x000fe20008410000 */
[----:B------:R-:W-:Y:S01]  /*5c90*/  FMUL.FTZ R33, R34, UR5 ;  /* 0x0000000522217c20 */ /* 0x000fe20008410000 */
[----:B------:R-:W-:Y:S01]  /*5ca0*/  FMUL.FTZ R32, R32, UR5 ;  /* 0x0000000520207c20 */ /* 0x000fe20008410000 */
[----:B------:R-:W-:Y:S01]  /*5cb0*/  HMMA.16816.F32 R8, R108, R102, R8 ;  /* 0x000000666c08723c */ /* 0x000fe20000001808 */
[----:B------:R-:W2:Y:S01]  /*5cc0*/  LDSM.16.M88.4 R100, [R136+0x3800] ;  /* 0x003800008864783b */ /* 0x000ea20000000200 */
[----:B------:R-:W-:-:S04]  /*5cd0*/  DEPBAR.LE SB0, 0x0 ;  /* 0x000080000000791a */ /* 0x000fc80000000000 */
[C---:B---3--:R-:W-:Y:S01]  /*5ce0*/  HMMA.16816.F32 R28, R108.reuse, R104, R28 ;  /* 0x000000686c1c723c */ /* 0x048fe2000000181c */
[----:B------:R-:W-:Y:S05]  /*5cf0*/  MUFU.TANH R125, R125 ;  /* 0x0000007d007d7308 */ /* 0x000fea0000002400 */
[----:B------:R-:W-:Y:S01]  /*5d00*/  HMMA.16816.F32 R24, R108, R106, R24 ;  /* 0x0000006a6c18723c */ /* 0x000fe20000001818 */
[----:B------:R-:W-:Y:S02]  /*5d10*/  VIADD R105, R122, 0xfffffffe ;  /* 0xfffffffe7a697836 */ /* 0x000fe40000000000 */
[----:B------:R-:W-:Y:S02]  /*5d20*/  MUFU.TANH R7, R7 ;  /* 0x0000000700077308 */ /* 0x000fe40000002400 */
[----:B------:R-:W-:Y:S01]  /*5d30*/  FMUL.FTZ R13, R13, UR5 ;  /* 0x000000050d0d7c20 */ /* 0x000fe20008410000 */
[----:B------:R-:W-:Y:S01]  /*5d40*/  FMUL.FTZ R15, R15, UR5 ;  /* 0x000000050f0f7c20 */ /* 0x000fe20008410000 */
[----:B------:R-:W-:Y:S01]  /*5d50*/  FMUL.FTZ R12, R12, UR5 ;  /* 0x000000050c0c7c20 */ /* 0x000fe20008410000 */
[----:B------:R-:W-:-:S03]  /*5d60*/  FMUL.FTZ R14, R14, UR5 ;  /* 0x000000050e0e7c20 */ /* 0x000fc60008410000 */
[----:B------:R-:W-:Y:S01]  /*5d70*/  MUFU.TANH R33, R33 ;  /* 0x0000002100217308 */ /* 0x000fe20000002400 */
[----:B------:R-:W-:Y:S01]  /*5d80*/  FMUL.FTZ R8, R8, UR5 ;  /* 0x0000000508087c20 */ /* 0x000fe20008410000 */
[----:B------:R-:W-:Y:S01]  /*5d90*/  FMUL.FTZ R10, R10, UR5 ;  /* 0x000000050a0a7c20 */ /* 0x000fe20008410000 */
[----:B------:R-:W-:-:S04]  /*5da0*/  FMUL.FTZ R11, R11, UR5 ;  /* 0x000000050b0b7c20 */ /* 0x000fc80008410000 */
[----:B------:R-:W-:Y:S01]  /*5db0*/  FMUL.FTZ R29, R29, UR5 ;  /* 0x000000051d1d7c20 */ /* 0x000fe20008410000 */
[----:B------:R-:W3:Y:S01]  /*5dc0*/  MUFU.TANH R13, R13 ;  /* 0x0000000d000d7308 */ /* 0x000ee20000002400 */
[----:B------:R-:W-:Y:S01]  /*5dd0*/  FMUL.FTZ R28, R28, UR5 ;  /* 0x000000051c1c7c20 */ /* 0x000fe20008410000 */
[----:B------:R-:W-:Y:S01]  /*5de0*/  FMUL.FTZ R30, R30, UR5 ;  /* 0x000000051e1e7c20 */ /* 0x000fe20008410000 */
[----:B------:R-:W-:Y:S02]  /*5df0*/  FMUL.FTZ R31, R31, UR5 ;  /* 0x000000051f1f7c20 */ /* 0x000fe40008410000 */
[----:B------:R-:W-:-:S03]  /*5e00*/  FMUL.FTZ R27, R27, UR5 ;  /* 0x000000051b1b7c20 */ /* 0x000fc60008410000 */
[----:B------:R-:W4:Y:S01]  /*5e10*/  MUFU.TANH R15, R15 ;  /* 0x0000000f000f7308 */ /* 0x000f220000002400 */
[C---:B--2---:R-:W-:Y:S06]  /*5e20*/  HMMA.16816.F32 R20, R108.reuse, R100, R20 ;  /* 0x000000646c14723c */ /* 0x044fec0000001814 */
[----:B------:R-:W-:Y:S01]  /*5e30*/  HMMA.16816.F32 R16, R108, R102, R16 ;  /* 0x000000666c10723c */ /* 0x000fe20000001810 */
[----:B------:R2:W5:Y:S06]  /*5e40*/  MUFU.TANH R107, R8 ;  /* 0x00000008006b7308 */ /* 0x00056c0000002400 */
[----:B------:R-:W-:Y:S01]  /*5e50*/  FMUL.FTZ R111, R9, UR5 ;  /* 0x00000005096f7c20 */ /* 0x000fe20008410000 */
[----:B------:R-:W-:Y:S01]  /*5e60*/  FMUL.FTZ R9, R4, UR5 ;  /* 0x0000000504097c20 */ /* 0x000fe20008410000 */
[----:B------:R-:W-:-:S02]  /*5e70*/  IMAD R4, R105, 0x40, R176 ;  /* 0x0000004069047824 */ /* 0x000fc400078e02b0 */
[----:B------:R-:W-:Y:S01]  /*5e80*/  FMUL.FTZ R109, R5, UR5 ;  /* 0x00000005056d7c20 */ /* 0x000fe20008410000 */
[----:B------:R3:W5:Y:S01]  /*5e90*/  MUFU.TANH R115, R10 ;  /* 0x0000000a00737308 */ /* 0x0007620000002400 */
[C---:B------:R-:W-:Y:S02]  /*5ea0*/  VIADD R5, R4.reuse, 0x1 ;  /* 0x0000000104057836 */ /* 0x040fe40000000000 */
[C---:B-1----:R-:W-:Y:S02]  /*5eb0*/  VIADD R6, R4.reuse, 0x11 ;  /* 0x0000001104067836 */ /* 0x042fe40000000000 */
[C---:B------:R-:W-:Y:S01]  /*5ec0*/  VIADD R184, R4.reuse, 0x28 ;  /* 0x0000002804b87836 */ /* 0x040fe20000000000 */
[C---:B------:R-:W-:Y:S02]  /*5ed0*/  ISETP.GE.AND P4, PT, R5.reuse, R124, PT ;  /* 0x0000007c0500720c */ /* 0x040fe40003f86270 */
[----:B------:R-:W1:Y:S01]  /*5ee0*/  MUFU.TANH R111, R111 ;  /* 0x0000006f006f7308 */ /* 0x000e620000002400 */
[----:B------:R-:W-:Y:S01]  /*5ef0*/  ISETP.GE.AND P6, PT, R5, R123, PT ;  /* 0x0000007b0500720c */ /* 0x000fe20003fc6270 */
[----:B--2---:R-:W-:-:S02]  /*5f00*/  VIADD R8, R4, 0x10 ;  /* 0x0000001004087836 */ /* 0x004fc40000000000 */
[----:B------:R-:W-:Y:S01]  /*5f10*/  FMUL.FTZ R21, R21, UR5 ;  /* 0x0000000515157c20 */ /* 0x000fe20008410000 */
[----:B------:R-:W-:Y:S02]  /*5f20*/  VIADD R114, R4, 0x30 ;  /* 0x0000003004727836 */ /* 0x000fe40000000000 */
[----:B------:R-:W-:Y:S01]  /*5f30*/  FMUL.FTZ R22, R22, UR5 ;  /* 0x0000000516167c20 */ /* 0x000fe20008410000 */
[----:B------:R-:W-:Y:S01]  /*5f40*/  FMUL.FTZ R23, R23, UR5 ;  /* 0x0000000517177c20 */ /* 0x000fe20008410000 */
[----:B------:R-:W-:Y:S01]  /*5f50*/  FMUL.FTZ R19, R19, UR5 ;  /* 0x0000000513137c20 */ /* 0x000fe20008410000 */
[----:B------:R2:W-:Y:S01]  /*5f60*/  MUFU.TANH R101, R12 ;  /* 0x0000000c00657308 */ /* 0x0005e20000002400 */
[----:B---3--:R-:W-:-:S05]  /*5f70*/  I2FP.F32.S32 R10, R5 ;  /* 0x00000005000a7245 */ /* 0x008fca0000201400 */
[CC--:B------:R-:W-:Y:S01]  /*5f80*/  FFMA.FTZ R13, R10.reuse, R0.reuse, R13 ;  /* 0x000000000a0d7223 */ /* 0x0c0fe2000001000d */
[----:B----4-:R-:W-:Y:S01]  /*5f90*/  FFMA.FTZ R10, R10, R0, R15 ;  /* 0x000000000a0a7223 */ /* 0x010fe2000001000f */
[----:B------:R-:W3:Y:S03]  /*5fa0*/  MUFU.TANH R11, R11 ;  /* 0x0000000b000b7308 */ /* 0x000ee60000002400 */
[----:B------:R-:W-:Y:S02]  /*5fb0*/  FSEL R15, R13, -INF , !P4 ;  /* 0xff8000000d0f7808 */ /* 0x000fe40006000000 */
[----:B------:R-:W-:Y:S02]  /*5fc0*/  FSEL R10, R10, -INF , !P6 ;  /* 0xff8000000a0a7808 */ /* 0x000fe40007000000 */
[----:B------:R-:W-:Y:S01]  /*5fd0*/  ISETP.GE.AND P6, PT, R8, R124, PT ;  /* 0x0000007c0800720c */ /* 0x000fe20003fc6270 */
[----:B------:R4:W-:Y:S01]  /*5fe0*/  MUFU.TANH R103, R14 ;  /* 0x0000000e00677308 */ /* 0x0009e20000002400 */
[----:B--2---:R-:W-:-:S05]  /*5ff0*/  VIADD R12, R4, 0x8 ;  /* 0x00000008040c7836 */ /* 0x004fca0000000000 */
[C---:B------:R-:W-:Y:S02]  /*6000*/  ISETP.GE.AND P3, PT, R12.reuse, R124, PT ;  /* 0x0000007c0c00720c */ /* 0x040fe40003f66270 */
[----:B------:R-:W-:Y:S01]  /*6010*/  ISETP.GE.AND P5, PT, R12, R123, PT ;  /* 0x0000007b0c00720c */ /* 0x000fe20003fa6270 */
[----:B------:R-:W2:Y:S01]  /*6020*/  MUFU.TANH R9, R9 ;  /* 0x0000000900097308 */ /* 0x000ea20000002400 */
[----:B------:R-:W-:-:S05]  /*6030*/  I2FP.F32.S32 R12, R12 ;  /* 0x0000000c000c7245 */ /* 0x000fca0000201400 */
[CC--:B-----5:R-:W-:Y:S01]  /*6040*/  FFMA.FTZ R13, R12.reuse, R0.reuse, R107 ;  /* 0x000000000c0d7223 */ /* 0x0e0fe2000001006b */
[----:B------:R-:W-:Y:S01]  /*6050*/  FFMA.FTZ R12, R12, R0, R115 ;  /* 0x000000000c0c7223 */ /* 0x000fe20000010073 */
[----:B----4-:R-:W-:Y:S01]  /*6060*/  VIADD R14, R4, 0x9 ;  /* 0x00000009040e7836 */ /* 0x010fe20000000000 */
[----:B------:R-:W4:Y:S01]  /*6070*/  MUFU.TANH R109, R109 ;  /* 0x0000006d006d7308 */ /* 0x000f220000002400 */
[----:B------:R-:W-:Y:S01]  /*6080*/  FMUL.FTZ R107, R35, UR5 ;  /* 0x00000005236b7c20 */ /* 0x000fe20008410000 */
[----:B------:R-:W-:Y:S02]  /*6090*/  FSEL R13, R13, -INF , !P3 ;  /* 0xff8000000d0d7808 */ /* 0x000fe40005800000 */
[C---:B------:R-:W-:Y:S02]  /*60a0*/  ISETP.GE.AND P2, PT, R14.reuse, R124, PT ;  /* 0x0000007c0e00720c */ /* 0x040fe40003f46270 */
[----:B------:R-:W-:Y:S02]  /*60b0*/  ISETP.GE.AND P4, PT, R14, R123, PT ;  /* 0x0000007b0e00720c */ /* 0x000fe40003f86270 */
[----:B------:R-:W-:Y:S01]  /*60c0*/  I2FP.F32.S32 R14, R14 ;  /* 0x0000000e000e7245 */ /* 0x000fe20000201400 */
[----:B------:R-:W5:Y:S01]  /*60d0*/  MUFU.TANH R5, R32 ;  /* 0x0000002000057308 */ /* 0x000f620000002400 */
[----:B------:R-:W-:-:S02]  /*60e0*/  FSEL R12, R12, -INF , !P5 ;  /* 0xff8000000c0c7808 */ /* 0x000fc40006800000 */
[-C--:B------:R-:W-:Y:S01]  /*60f0*/  ISETP.GE.AND P3, PT, R8, R123.reuse, PT ;  /* 0x0000007b0800720c */ /* 0x080fe20003f66270 */
[CC--:B-1----:R-:W-:Y:S01]  /*6100*/  FFMA.FTZ R111, R14.reuse, R0.reuse, R111 ;  /* 0x000000000e6f7223 */ /* 0x0c2fe2000001006f */
[----:B---3--:R-:W-:Y:S01]  /*6110*/  FFMA.FTZ R14, R14, R0, R11 ;  /* 0x000000000e0e7223 */ /* 0x008fe2000001000b */
[C---:B------:R-:W-:Y:S02]  /*6120*/  ISETP.GE.AND P5, PT, R6.reuse, R124, PT ;  /* 0x0000007c0600720c */ /* 0x040fe40003fa6270 */
[----:B------:R-:W1:Y:S01]  /*6130*/  MUFU.TANH R107, R107 ;  /* 0x0000006b006b7308 */ /* 0x000e620000002400 */
[----:B------:R-:W-:Y:S02]  /*6140*/  FSEL R11, R111, -INF , !P2 ;  /* 0xff8000006f0b7808 */ /* 0x000fe40005000000 */
[----:B------:R-:W-:Y:S02]  /*6150*/  ISETP.GE.AND P2, PT, R6, R123, PT ;  /* 0x0000007b0600720c */ /* 0x000fe40003f46270 */
[----:B------:R-:W-:-:S02]  /*6160*/  I2FP.F32.S32 R8, R8 ;  /* 0x0000000800087245 */ /* 0x000fc40000201400 */
[----:B------:R-:W-:Y:S01]  /*6170*/  I2FP.F32.S32 R6, R6 ;  /* 0x0000000600067245 */ /* 0x000fe20000201400 */
[----:B------:R-:W3:Y:S01]  /*6180*/  MUFU.TANH R35, R28 ;  /* 0x0000001c00237308 */ /* 0x000ee20000002400 */
[----:B------:R-:W-:Y:S01]  /*6190*/  FSEL R14, R14, -INF , !P4 ;  /* 0xff8000000e0e7808 */ /* 0x000fe20006000000 */
[CC--:B--2---:R-:W-:Y:S01]  /*61a0*/  FFMA.FTZ R9, R8.reuse, R0.reuse, R9 ;  /* 0x0000000008097223 */ /* 0x0c4fe20000010009 */
[-C--:B------:R-:W-:Y:S01]  /*61b0*/  FFMA.FTZ R113, R8, R0.reuse, R113 ;  /* 0x0000000008717223 */ /* 0x080fe20000010071 */
[CC--:B----4-:R-:W-:Y:S01]  /*61c0*/  FFMA.FTZ R127, R6.reuse, R0.reuse, R109 ;  /* 0x00000000067f7223 */ /* 0x0d0fe2000001006d */
[----:B------:R-:W-:Y:S01]  /*61d0*/  FFMA.FTZ R125, R6, R0, R125 ;  /* 0x00000000067d7223 */ /* 0x000fe2000001007d */
[C---:B------:R-:W-:Y:S01]  /*61e0*/  VIADD R8, R4.reuse, 0x18 ;  /* 0x0000001804087836 */ /* 0x040fe20000000000 */
[----:B------:R-:W-:Y:S01]  /*61f0*/  FSEL R129, R9, -INF , !P6 ;  /* 0xff80000009817808 */ /* 0x000fe20007000000 */
[----:B------:R-:W-:Y:S01]  /*6200*/  VIADD R6, R4, 0x19 ;  /* 0x0000001904067836 */ /* 0x000fe20000000000 */
[----:B------:R-:W-:Y:S01]  /*6210*/  FSEL R128, R113, -INF , !P3 ;  /* 0xff80000071807808 */ /* 0x000fe20005800000 */
[----:B------:R-:W-:Y:S01]  /*6220*/  MUFU.TANH R29, R29 ;  /* 0x0000001d001d7308 */ /* 0x000fe20000002400 */
[----:B------:R-:W-:Y:S01]  /*6230*/  FSEL R127, R127, -INF , !P5 ;  /* 0xff8000007f7f7808 */ /* 0x000fe20006800000 */
[----:B------:R-:W-:Y:S01]  /*6240*/  FMUL.FTZ R9, R24, UR5 ;  /* 0x0000000518097c20 */ /* 0x000fe20008410000 */
[----:B------:R-:W-:-:S02]  /*6250*/  ISETP.GE.AND P4, PT, R8, R124, PT ;  /* 0x0000007c0800720c */ /* 0x000fc40003f86270 */
[-C--:B------:R-:W-:Y:S02]  /*6260*/  ISETP.GE.AND P6, PT, R8, R123.reuse, PT ;  /* 0x0000007b0800720c */ /* 0x080fe40003fc6270 */
[C---:B------:R-:W-:Y:S01]  /*6270*/  ISETP.GE.AND P3, PT, R6.reuse, R124, PT ;  /* 0x0000007c0600720c */ /* 0x040fe20003f66270 */
[----:B------:R-:W2:Y:S01]  /*6280*/  MUFU.TANH R109, R30 ;  /* 0x0000001e006d7308 */ /* 0x000ea20000002400 */
[-C--:B------:R-:W-:Y:S02]  /*6290*/  ISETP.GE.AND P5, PT, R6, R123.reuse, PT ;  /* 0x0000007b0600720c */ /* 0x080fe40003fa6270 */
[----:B------:R-:W-:Y:S02]  /*62a0*/  I2FP.F32.S32 R8, R8 ;  /* 0x0000000800087245 */ /* 0x000fe40000201400 */
[----:B------:R-:W-:Y:S02]  /*62b0*/  I2FP.F32.S32 R6, R6 ;  /* 0x0000000600067245 */ /* 0x000fe40000201400 */
[----:B------:R-:W-:Y:S01]  /*62c0*/  FSEL R190, R125, -INF , !P2 ;  /* 0xff8000007dbe7808 */ /* 0x000fe20005000000 */
[CC--:B-----5:R-:W-:Y:S01]  /*62d0*/  FFMA.FTZ R181, R8.reuse, R0.reuse, R5 ;  /* 0x0000000008b57223 */ /* 0x0e0fe20000010005 */
[-C--:B------:R-:W-:Y:S01]  /*62e0*/  FFMA.FTZ R33, R8, R0.reuse, R33 ;  /* 0x0000000008217223 */ /* 0x080fe20000010021 */
[CC--:B------:R-:W-:Y:S01]  /*62f0*/  FFMA.FTZ R7, R6.reuse, R0.reuse, R7 ;  /* 0x0000000006077223 */ /* 0x0c0fe20000010007 */
[----:B-1----:R-:W-:Y:S01]  /*6300*/  FFMA.FTZ R107, R6, R0, R107 ;  /* 0x00000000066b7223 */ /* 0x002fe2000001006b */
[----:B------:R-:W-:Y:S01]  /*6310*/  FMUL.FTZ R5, R25, UR5 ;  /* 0x0000000519057c20 */ /* 0x000fe20008410000 */
[C---:B------:R-:W-:Y:S01]  /*6320*/  VIADD R6, R4.reuse, 0x20 ;  /* 0x0000002004067836 */ /* 0x040fe20000000000 */
[----:B------:R-:W-:Y:S01]  /*6330*/  FSEL R181, R181, -INF , !P4 ;  /* 0xff800000b5b57808 */ /* 0x000fe20006000000 */
[----:B------:R-:W-:Y:S01]  /*6340*/  VIADD R8, R4, 0x21 ;  /* 0x0000002104087836 */ /* 0x000fe20000000000 */
[----:B------:R-:W-:Y:S01]  /*6350*/  FSEL R188, R33, -INF , !P6 ;  /* 0xff80000021bc7808 */ /* 0x000fe20007000000 */
[----:B------:R-:W-:Y:S01]  /*6360*/  FMUL.FTZ R25, R26, UR5 ;  /* 0x000000051a197c20 */ /* 0x000fe20008410000 */
[----:B------:R-:W-:Y:S01]  /*6370*/  FSEL R177, R7, -INF , !P3 ;  /* 0xff80000007b17808 */ /* 0x000fe20005800000 */
[----:B------:R-:W1:Y:S01]  /*6380*/  MUFU.TANH R5, R5 ;  /* 0x0000000500057308 */ /* 0x000e620000002400 */
[----:B------:R-:W-:Y:S01]  /*6390*/  ISETP.GE.AND P2, PT, R6, R124, PT ;  /* 0x0000007c0600720c */ /* 0x000fe20003f46270 */
[----:B------:R-:W-:Y:S01]  /*63a0*/  FMUL.FTZ R7, R20, UR5 ;  /* 0x0000000514077c20 */ /* 0x000fe20008410000 */
[----:B------:R-:W-:-:S02]  /*63b0*/  ISETP.GE.AND P4, PT, R6, R123, PT ;  /* 0x0000007b0600720c */ /* 0x000fc40003f86270 */
[C---:B------:R-:W-:Y:S02]  /*63c0*/  ISETP.GE.AND P6, PT, R8.reuse, R124, PT ;  /* 0x0000007c0800720c */ /* 0x040fe40003fc6270 */
[----:B------:R-:W-:Y:S01]  /*63d0*/  ISETP.GE.AND P3, PT, R8, R123, PT ;  /* 0x0000007b0800720c */ /* 0x000fe20003f66270 */
[----:B------:R-:W-:Y:S01]  /*63e0*/  MUFU.TANH R9, R9 ;  /* 0x0000000900097308 */ /* 0x000fe20000002400 */
[----:B------:R-:W-:Y:S02]  /*63f0*/  I2FP.F32.S32 R6, R6 ;  /* 0x0000000600067245 */ /* 0x000fe40000201400 */
[----:B------:R-:W-:Y:S02]  /*6400*/  I2FP.F32.S32 R8, R8 ;  /* 0x0000000800087245 */ /* 0x000fe40000201400 */
[----:B------:R-:W-:Y:S01]  /*6410*/  FSEL R186, R107, -INF , !P5 ;  /* 0xff8000006bba7808 */ /* 0x000fe20006800000 */
[CC--:B---3--:R-:W-:Y:S01]  /*6420*/  FFMA.FTZ R35, R6.reuse, R0.reuse, R35 ;  /* 0x0000000006237223 */ /* 0x0c8fe20000010023 */
[-C--:B--2---:R-:W-:Y:S01]  /*6430*/  FFMA.FTZ R109, R6, R0.reuse, R109 ;  /* 0x00000000066d7223 */ /* 0x084fe2000001006d */
[----:B------:R-:W-:Y:S01]  /*6440*/  FFMA.FTZ R29, R8, R0, R29 ;  /* 0x00000000081d7223 */ /* 0x000fe2000001001d */
[----:B------:R-:W2:Y:S01]  /*6450*/  MUFU.TANH R31, R31 ;  /* 0x0000001f001f7308 */ /* 0x000ea20000002400 */
[----:B------:R-:W-:Y:S01]  /*6460*/  VIADD R6, R4, 0x29 ;  /* 0x0000002904067836 */ /* 0x000fe20000000000 */
[----:B------:R-:W-:-:S02]  /*6470*/  FSEL R153, R35, -INF , !P2 ;  /* 0xff80000023997808 */ /* 0x000fc40005000000 */
[----:B------:R-:W-:Y:S02]  /*6480*/  FSEL R158, R109, -INF , !P4 ;  /* 0xff8000006d9e7808 */ /* 0x000fe40006000000 */
[----:B------:R-:W-:Y:S02]  /*6490*/  FSEL R155, R29, -INF , !P6 ;  /* 0xff8000001d9b7808 */ /* 0x000fe40007000000 */
[----:B------:R-:W3:Y:S01]  /*64a0*/  MUFU.TANH R25, R25 ;  /* 0x0000001900197308 */ /* 0x000ee20000002400 */
[C---:B------:R-:W-:Y:S02]  /*64b0*/  ISETP.GE.AND P4, PT, R6.reuse, R124, PT ;  /* 0x0000007c0600720c */ /* 0x040fe40003f86270 */
[-C--:B------:R-:W-:Y:S02]  /*64c0*/  ISETP.GE.AND P6, PT, R6, R123.reuse, PT ;  /* 0x0000007b0600720c */ /* 0x080fe40003fc6270 */
[----:B------:R-:W-:Y:S02]  /*64d0*/  I2FP.F32.S32 R6, R6 ;  /* 0x0000000600067245 */ /* 0x000fe40000201400 */
[C---:B------:R-:W-:Y:S01]  /*64e0*/  ISETP.GE.AND P5, PT, R184.reuse, R124, PT ;  /* 0x0000007cb800720c */ /* 0x040fe20003fa6270 */
[----:B------:R-:W4:Y:S01]  /*64f0*/  MUFU.TANH R27, R27 ;  /* 0x0000001b001b7308 */ /* 0x000f220000002400 */
[----:B------:R-:W-:Y:S01]  /*6500*/  ISETP.GE.AND P2, PT, R184, R123, PT ;  /* 0x0000007bb800720c */ /* 0x000fe20003f46270 */
[----:B-1----:R-:W-:Y:S01]  /*6510*/  FFMA.FTZ R5, R6, R0, R5 ;  /* 0x0000000006057223 */ /* 0x002fe20000010005 */
[----:B------:R-:W-:Y:S01]  /*6520*/  I2FP.F32.S32 R184, R184 ;  /* 0x000000b800b87245 */ /* 0x000fe20000201400 */
[----:B--2---:R-:W-:Y:S01]  /*6530*/  FFMA.FTZ R31, R8, R0, R31 ;  /* 0x00000000081f7223 */ /* 0x004fe2000001001f */
[----:B------:R-:W-:-:S02]  /*6540*/  VIADD R8, R4, 0x38 ;  /* 0x0000003804087836 */ /* 0x000fc40000000000 */
[----:B------:R-:W-:Y:S01]  /*6550*/  FSEL R159, R5, -INF , !P4 ;  /* 0xff800000059f7808 */ /* 0x000fe20006000000 */
[----:B------:R-:W1:Y:S01]  /*6560*/  MUFU.TANH R7, R7 ;  /* 0x0000000700077308 */ /* 0x000e620000002400 */
[CC--:B------:R-:W-:Y:S01]  /*6570*/  FFMA.FTZ R9, R184.reuse, R0.reuse, R9 ;  /* 0x00000000b8097223 */ /* 0x0c0fe20000010009 */
[-C--:B---3--:R-:W-:Y:S01]  /*6580*/  FFMA.FTZ R184, R184, R0.reuse, R25 ;  /* 0x00000000b8b87223 */ /* 0x088fe20000010019 */
[----:B------:R-:W-:Y:S01]  /*6590*/  FMUL.FTZ R5, R17, UR5 ;  /* 0x0000000511057c20 */ /* 0x000fe20008410000 */
[----:B------:R-:W-:Y:S01]  /*65a0*/  FMUL.FTZ R17, R18, UR5 ;  /* 0x0000000512117c20 */ /* 0x000fe20008410000 */
[----:B------:R-:W-:Y:S02]  /*65b0*/  FSEL R180, R31, -INF , !P3 ;  /* 0xff8000001fb47808 */ /* 0x000fe40005800000 */
[----:B------:R-:W-:Y:S01]  /*65c0*/  FSEL R157, R9, -INF , !P5 ;  /* 0xff800000099d7808 */ /* 0x000fe20006800000 */
[----:B------:R-:W2:Y:S01]  /*65d0*/  MUFU.TANH R21, R21 ;  /* 0x0000001500157308 */ /* 0x000ea20000002400 */
[----:B----4-:R-:W-:Y:S01]  /*65e0*/  FFMA.FTZ R27, R6, R0, R27 ;  /* 0x00000000061b7223 */ /* 0x010fe2000001001b */
[----:B------:R-:W-:Y:S01]  /*65f0*/  VIADD R6, R4, 0x31 ;  /* 0x0000003104067836 */ /* 0x000fe20000000000 */
[----:B------:R-:W-:Y:S01]  /*6600*/  FSEL R184, R184, -INF , !P2 ;  /* 0xff800000b8b87808 */ /* 0x000fe20005000000 */
[----:B------:R-:W-:Y:S01]  /*6610*/  FMUL.FTZ R9, R16, UR5 ;  /* 0x0000000510097c20 */ /* 0x000fe20008410000 */
[----:B------:R-:W-:-:S02]  /*6620*/  ISETP.GE.AND P3, PT, R114, R124, PT ;  /* 0x0000007c7200720c */ /* 0x000fc40003f66270 */
[-C--:B------:R-:W-:Y:S01]  /*6630*/  ISETP.GE.AND P5, PT, R114, R123.reuse, PT ;  /* 0x0000007b7200720c */ /* 0x080fe20003fa6270 */
[----:B------:R-:W-:Y:S01]  /*6640*/  MUFU.TANH R17, R17 ;  /* 0x0000001100117308 */ /* 0x000fe20000002400 */
[C---:B------:R-:W-:Y:S02]  /*6650*/  ISETP.GE.AND P2, PT, R6.reuse, R124, PT ;  /* 0x0000007c0600720c */ /* 0x040fe40003f46270 */
[----:B------:R-:W-:Y:S02]  /*6660*/  ISETP.GE.AND P4, PT, R6, R123, PT ;  /* 0x0000007b0600720c */ /* 0x000fe40003f86270 */
[----:B------:R-:W-:Y:S02]  /*6670*/  I2FP.F32.S32 R114, R114 ;  /* 0x0000007200727245 */ /* 0x000fe40000201400 */
[----:B------:R-:W-:Y:S01]  /*6680*/  I2FP.F32.S32 R6, R6 ;  /* 0x0000000600067245 */ /* 0x000fe20000201400 */
[----:B------:R-:W3:Y:S01]  /*6690*/  MUFU.TANH R25, R22 ;  /* 0x0000001600197308 */ /* 0x000ee20000002400 */
[----:B------:R-:W-:Y:S01]  /*66a0*/  FSEL R156, R27, -INF , !P6 ;  /* 0xff8000001b9c7808 */ /* 0x000fe20007000000 */
[----:B-1----:R-:W-:Y:S01]  /*66b0*/  FFMA.FTZ R113, R114, R0, R7 ;  /* 0x0000000072717223 */ /* 0x002fe20000010007 */
[----:B------:R-:W-:-:S02]  /*66c0*/  VIADD R7, R4, 0x39 ;  /* 0x0000003904077836 */ /* 0x000fc40000000000 */
[----:B--2---:R-:W-:Y:S01]  /*66d0*/  FFMA.FTZ R21, R6, R0, R21 ;  /* 0x0000000006157223 */ /* 0x004fe20000010015 */
[-C--:B------:R-:W-:Y:S02]  /*66e0*/  ISETP.GE.AND P6, PT, R4, R124.reuse, PT ;  /* 0x0000007c0400720c */ /* 0x080fe40003fc6270 */
[----:B------:R-:W-:Y:S01]  /*66f0*/  FSEL R113, R113, -INF , !P3 ;  /* 0xff80000071717808 */ /* 0x000fe20005800000 */
[----:B------:R-:W1:Y:S01]  /*6700*/  MUFU.TANH R23, R23 ;  /* 0x0000001700177308 */ /* 0x000e620000002400 */
[----:B------:R-:W-:Y:S01]  /*6710*/  FSEL R125, R21, -INF , !P2 ;  /* 0xff800000157d7808 */ /* 0x000fe20005000000 */
[----:B------:R-:W-:Y:S01]  /*6720*/  BAR.SYNC.DEFER_BLOCKING 0x0 ;  /* 0x0000000000007b1d */ /* 0x000fe20000010000 */
[C---:B------:R-:W-:Y:S02]  /*6730*/  ISETP.GE.AND P3, PT, R8.reuse, R124, PT ;  /* 0x0000007c0800720c */ /* 0x040fe40003f66270 */
[----:B------:R-:W-:Y:S02]  /*6740*/  ISETP.GE.AND P2, PT, R8, R123, PT ;  /* 0x0000007b0800720c */ /* 0x000fe40003f46270 */
[----:B------:R-:W-:Y:S01]  /*6750*/  I2FP.F32.S32 R8, R8 ;  /* 0x0000000800087245 */ /* 0x000fe20000201400 */
[----:B------:R-:W2:Y:S01]  /*6760*/  MUFU.TANH R9, R9 ;  /* 0x0000000900097308 */ /* 0x000ea20000002400 */
[----:B---3--:R-:W-:-:S03]  /*6770*/  FFMA.FTZ R114, R114, R0, R25 ;  /* 0x0000000072727223 */ /* 0x008fc60000010019 */
[-C--:B------:R-:W-:Y:S02]  /*6780*/  FFMA.FTZ R17, R8, R0.reuse, R17 ;  /* 0x0000000008117223 */ /* 0x080fe40000010011 */
[----:B------:R-:W-:Y:S02]  /*6790*/  FSEL R114, R114, -INF , !P5 ;  /* 0xff80000072727808 */ /* 0x000fe40006800000 */
[----:B------:R-:W3:Y:S01]  /*67a0*/  MUFU.TANH R5, R5 ;  /* 0x0000000500057308 */ /* 0x000ee20000002400 */
[----:B-1----:R-:W-:Y:S01]  /*67b0*/  FFMA.FTZ R6, R6, R0, R23 ;  /* 0x0000000006067223 */ /* 0x002fe20000010017 */
[----:B------:R-:W-:Y:S02]  /*67c0*/  FSEL R126, R17, -INF , !P2 ;  /* 0xff800000117e7808 */ /* 0x000fe40005000000 */
[----:B------:R-:W-:Y:S02]  /*67d0*/  ISETP.GE.AND P2, PT, R122, 0x3, PT ;  /* 0x000000037a00780c */ /* 0x000fe40003f46270 */
[----:B------:R-:W-:-:S02]  /*67e0*/  ISETP.GE.AND P5, PT, R7, R124, PT ;  /* 0x0000007c0700720c */ /* 0x000fc40003fa6270 */
[----:B------:R-:W1:Y:S01]  /*67f0*/  MUFU.TANH R19, R19 ;  /* 0x0000001300137308 */ /* 0x000e620000002400 */
[----:B------:R-:W-:Y:S01]  /*6800*/  FSEL R124, R6, -INF , !P4 ;  /* 0xff800000067c7808 */ /* 0x000fe20006000000 */
[----:B--2---:R-:W-:Y:S01]  /*6810*/  FFMA.FTZ R9, R8, R0, R9 ;  /* 0x0000000008097223 */ /* 0x004fe20000010009 */
[----:B------:R-:W-:Y:S02]  /*6820*/  ISETP.GE.AND P4, PT, R4, R123, PT ;  /* 0x0000007b0400720c */ /* 0x000fe40003f86270 */
[----:B------:R-:W-:Y:S02]  /*6830*/  I2FP.F32.S32 R4, R4 ;  /* 0x0000000400047245 */ /* 0x000fe40000201400 */
[----:B------:R-:W-:Y:S02]  /*6840*/  I2FP.F32.S32 R6, R7 ;  /* 0x0000000700067245 */ /* 0x000fe40000201400 */
[----:B------:R-:W-:Y:S01]  /*6850*/  FSEL R115, R9, -INF , !P3 ;  /* 0xff80000009737808 */ /* 0x000fe20005800000 */
[CC--:B------:R-:W-:Y:S01]  /*6860*/  FFMA.FTZ R101, R4.reuse, R0.reuse, R101 ;  /* 0x0000000004657223 */ /* 0x0c0fe20000010065 */
[-C--:B------:R-:W-:Y:S01]  /*6870*/  FFMA.FTZ R16, R4, R0.reuse, R103 ;  /* 0x0000000004107223 */ /* 0x080fe20000010067 */
[----:B---3--:R-:W-:Y:S01]  /*6880*/  FFMA.FTZ R5, R6, R0, R5 ;  /* 0x0000000006057223 */ /* 0x008fe20000010005 */
[----:B------:R-:W-:-:S02]  /*6890*/  ISETP.GE.AND P3, PT, R7, R123, PT ;  /* 0x0000007b0700720c */ /* 0x000fc40003f66270 */
[----:B------:R-:W-:Y:S01]  /*68a0*/  FSEL R17, R101, -INF , !P6 ;  /* 0xff80000065117808 */ /* 0x000fe20007000000 */
[----:B-1----:R-:W-:Y:S01]  /*68b0*/  FFMA.FTZ R19, R6, R0, R19 ;  /* 0x0000000006137223 */ /* 0x002fe20000010013 */
        /* <DEDUP_REMOVED lines=84> */
.L_x_921:
[----:B------:R-:W-:Y:S05]  /*6e00*/  BSYNC B0 ;  /* 0x0000000000007941 */ /* 0x000fea0003800000 */
.L_x_920:
[----:B------:R-:W0:Y:S02]  /*6e10*/  LDGDEPBAR ;  /* 0x00000000000079af */ /* 0x000e240000000000 */
.L_x_919:
[----:B------:R-:W-:Y:S01]  /*6e20*/  FMNMX.FTZ R6, R3, R17, !PT ;  /* 0x0000001103067209 */ /* 0x000fe20007810000 */
[----:B------:R-:W-:Y:S01]  /*6e30*/  LDSM.16.MT88.4 R32, [R140+0x8000] ;  /* 0x008000008c20783b */ /* 0x000fe20000004200 */
[----:B-12---:R-:W-:Y:S02]  /*6e40*/  FMNMX.FTZ R5, R2, R16, !PT ;  /* 0x0000001002057209 */ /* 0x006fe40007810000 */
        /* <DEDUP_REMOVED lines=39> */
[C---:B------:R-:W-:Y:S01]  /*70c0*/  FMUL.FTZ R116, R106.reuse, UR6 ;  /* 0x000000066a747c20 */ /* 0x040fe20008410000 */
        /* <DEDUP_REMOVED lines=14> */
[----:B------:R-:W-:Y:S01]  /*71b0*/  FMUL.FTZ R110, R3, UR6 ;  /* 0x00000006036e7c20 */ /* 0x000fe20008410000 */
[----:B------:R-:W1:Y:S01]  /*71c0*/  MUFU.EX2 R112, R112 ;  /* 0x0000007000707308 */ /* 0x000e620000000800 */
[--C-:B------:R-:W-:Y:S01]  /*71d0*/  FFMA.FTZ R102, R16, UR6, -R101.reuse ;  /* 0x0000000610667c23 */ /* 0x100fe20008010865 */
[--C-:B------:R-:W-:Y:S01]  /*71e0*/  FFMA.FTZ R109, R10, UR6, -R101.reuse ;  /* 0x000000060a6d7c23 */ /* 0x100fe20008010865 */
[--C-:B------:R-:W-:Y:S01]  /*71f0*/  FFMA.FTZ R3, R12, UR6, -R101.reuse ;  /* 0x000000060c037c23 */ /* 0x100fe20008010865 */
[--C-:B------:R-:W-:Y:S01]  /*7200*/  FFMA.FTZ R2, R14, UR6, -R101.reuse ;  /* 0x000000060e027c23 */ /* 0x100fe20008010865 */
[----:B------:R-:W-:Y:S01]  /*7210*/  LDSM.16.MT88.4 R8, [R144+0x8000] ;  /* 0x008000009008783b */ /* 0x000fe20000004200 */
[--C-:B------:R-:W-:Y:S01]  /*7220*/  FFMA.FTZ R154, R129, UR6, -R116.reuse ;  /* 0x00000006819a7c23 */ /* 0x100fe20008010874 */
[--C-:B------:R-:W-:Y:S01]  /*7230*/  FFMA.FTZ R131, R127, UR6, -R116.reuse ;  /* 0x000000067f837c23 */ /* 0x100fe20008010874 */
[----:B------:R-:W2:Y:S01]  /*7240*/  MUFU.EX2 R110, R110 ;  /* 0x0000006e006e7308 */ /* 0x000ea20000000800 */
[----:B------:R-:W-:Y:S01]  /*7250*/  LDSM.16.MT88.4 R16, [R142+0x8000] ;  /* 0x008000008e10783b */ /* 0x000fe20000004200 */
[--C-:B------:R-:W-:Y:S01]  /*7260*/  FFMA.FTZ R152, R128, UR6, -R101.reuse ;  /* 0x0000000680987c23 */ /* 0x100fe20008010865 */
[--C-:B------:R-:W-:Y:S01]  /*7270*/  FFMA.FTZ R130, R181, UR6, -R116.reuse ;  /* 0x00000006b5827c23 */ /* 0x100fe20008010874 */
[--C-:B------:R-:W-:Y:S01]  /*7280*/  FFMA.FTZ R127, R177, UR6, -R116.reuse ;  /* 0x00000006b17f7c23 */ /* 0x100fe20008010874 */
[--C-:B------:R-:W-:Y:S01]  /*7290*/  FFMA.FTZ R129, R190, UR6, -R101.reuse ;  /* 0x00000006be817c23 */ /* 0x100fe20008010865 */
[--C-:B------:R-:W-:Y:S01]  /*72a0*/  FFMA.FTZ R128, R188, UR6, -R101.reuse ;  /* 0x00000006bc807c23 */ /* 0x100fe20008010865 */
[--C-:B------:R-:W-:Y:S01]  /*72b0*/  FFMA.FTZ R117, R186, UR6, -R101.reuse ;  /* 0x00000006ba757c23 */ /* 0x100fe20008010865 */
[----:B------:R-:W-:Y:S01]  /*72c0*/  MUFU.EX2 R111, R111 ;  /* 0x0000006f006f7308 */ /* 0x000fe20000000800 */
[-C--:B-1----:R-:W-:Y:S01]  /*72d0*/  FMUL.FTZ R28, R72, R112.reuse ;  /* 0x00000070481c7220 */ /* 0x082fe20000410000 */
[-C--:B------:R-:W-:Y:S01]  /*72e0*/  FMUL.FTZ R29, R73, R112.reuse ;  /* 0x00000070491d7220 */ /* 0x080fe20000410000 */
[-C--:B------:R-:W-:Y:S01]  /*72f0*/  FMUL.FTZ R4, R96, R112.reuse ;  /* 0x0000007060047220 */ /* 0x080fe20000410000 */
[-C--:B------:R-:W-:Y:S01]  /*7300*/  FMUL.FTZ R5, R97, R112.reuse ;  /* 0x0000007061057220 */ /* 0x080fe20000410000 */
[-C--:B------:R-:W-:Y:S01]  /*7310*/  FMUL.FTZ R68, R68, R112.reuse ;  /* 0x0000007044447220 */ /* 0x080fe20000410000 */
[-C--:B------:R-:W-:Y:S01]  /*7320*/  FMUL.FTZ R69, R69, R112.reuse ;  /* 0x0000007045457220 */ /* 0x080fe20000410000 */
[----:B------:R-:W-:Y:S01]  /*7330*/  FMUL.FTZ R36, R36, R112 ;  /* 0x0000007024247220 */ /* 0x000fe20000410000 */
[----:B------:R-:W1:Y:S01]  /*7340*/  MUFU.EX2 R103, R103 ;  /* 0x0000006700677308 */ /* 0x000e620000000800 */
[-C--:B--2---:R-:W-:Y:S01]  /*7350*/  FMUL.FTZ R30, R74, R110.reuse ;  /* 0x0000006e4a1e7220 */ /* 0x084fe20000410000 */
[-C--:B------:R-:W-:Y:S01]  /*7360*/  FMUL.FTZ R31, R75, R110.reuse ;  /* 0x0000006e4b1f7220 */ /* 0x080fe20000410000 */
[-C--:B------:R-:W-:Y:S01]  /*7370*/  FMUL.FTZ R6, R98, R110.reuse ;  /* 0x0000006e62067220 */ /* 0x080fe20000410000 */
[----:B------:R-:W2:Y:S01]  /*7380*/  LDSM.16.MT88.4 R72, [R144+0xa000] ;  /* 0x00a000009048783b */ /* 0x000ea20000004200 */
[-C--:B------:R-:W-:Y:S01]  /*7390*/  FMUL.FTZ R7, R99, R110.reuse ;  /* 0x0000006e63077220 */ /* 0x080fe20000410000 */
[-C--:B------:R-:W-:Y:S01]  /*73a0*/  FMUL.FTZ R70, R70, R110.reuse ;  /* 0x0000006e46467220 */ /* 0x080fe20000410000 */
[----:B------:R-:W-:Y:S01]  /*73b0*/  FMUL.FTZ R71, R71, R110 ;  /* 0x0000006e47477220 */ /* 0x000fe20000410000 */
        /* <DEDUP_REMOVED lines=9> */
[----:B-1----:R-:W-:Y:S01]  /*7450*/  F2FP.F16.F32.PACK_AB R96, R103, R111 ;  /* 0x0000006f6760723e */ /* 0x002fe200000000ff */
        /* <DEDUP_REMOVED lines=13> */
[----:B------:R-:W-:Y:S01]  /*7530*/  FMUL.FTZ R76, R76, R112 ;  /* 0x000000704c4c7220 */ /* 0x000fe20000410000 */
[----:B------:R-:W1:Y:S01]  /*7540*/  MUFU.EX2 R109, R109 ;  /* 0x0000006d006d7308 */ /* 0x000e620000000800 */
[----:B---3--:R-:W-:Y:S01]  /*7550*/  F2FP.F16.F32.PACK_AB R98, R107, R108 ;  /* 0x0000006c6b62723e */ /* 0x008fe200000000ff */
        /* <DEDUP_REMOVED lines=31> */
[----:B---3--:R-:W-:Y:S01]  /*7750*/  F2FP.F16.F32.PACK_AB R99, R2, R3 ;  /* 0x000000030263723e */ /* 0x008fe200000000ff */
[-C--:B------:R-:W-:Y:S01]  /*7760*/  FMUL.FTZ R64, R64, R112.reuse ;  /* 0x0000007040407220 */ /* 0x080fe20000410000 */
[----:B------:R-:W-:Y:S01]  /*7770*/  FMUL.FTZ R65, R65, R112 ;  /* 0x0000007041417220 */ /* 0x000fe20000410000 */
[----:B------:R-:W1:Y:S01]  /*7780*/  MUFU.EX2 R131, R131 ;  /* 0x0000008300837308 */ /* 0x000e620000000800 */
[-C--:B------:R-:W-:Y:S01]  /*7790*/  FMUL.FTZ R66, R66, R110.reuse ;  /* 0x0000006e42427220 */ /* 0x080fe20000410000 */
[----:B------:R-:W-:Y:S01]  /*77a0*/  FMUL.FTZ R67, R67, R110 ;  /* 0x0000006e43437220 */ /* 0x000fe20000410000 */
[--C-:B------:R-:W-:Y:S01]  /*77b0*/  FFMA.FTZ R177, R153, UR6, -R116.reuse ;  /* 0x0000000699b17c23 */ /* 0x100fe20008010874 */
[C---:B------:R-:W-:Y:S01]  /*77c0*/  HMMA.16816.F32 R28, R96.reuse, R32, R28 ;  /* 0x00000020601c723c */ /* 0x040fe2000000181c */
[--C-:B------:R-:W-:Y:S01]  /*77d0*/  FFMA.FTZ R153, R157, UR6, -R116.reuse ;  /* 0x000000069d997c23 */ /* 0x100fe20008010874 */
[--C-:B------:R-:W-:Y:S01]  /*77e0*/  FFMA.FTZ R188, R155, UR6, -R116.reuse ;  /* 0x000000069bbc7c23 */ /* 0x100fe20008010874 */
[--C-:B------:R-:W-:Y:S01]  /*77f0*/  FFMA.FTZ R157, R158, UR6, -R101.reuse ;  /* 0x000000069e9d7c23 */ /* 0x100fe20008010865 */
[----:B------:R-:W-:Y:S01]  /*7800*/  MUFU.EX2 R130, R130 ;  /* 0x0000008200827308 */ /* 0x000fe20000000800 */
[--C-:B------:R-:W-:Y:S01]  /*7810*/  FFMA.FTZ R186, R159, UR6, -R116.reuse ;  /* 0x000000069fba7c23 */ /* 0x100fe20008010874 */
[C---:B------:R-:W-:Y:S01]  /*7820*/  HMMA.16816.F32 R32, R96.reuse, R34, R68 ;  /* 0x000000226020723c */ /* 0x040fe20000001844 */
[----:B------:R-:W3:Y:S01]  /*7830*/  LDSM.16.MT88.4 R68, [R142+0xa000] ;  /* 0x00a000008e44783b */ /* 0x000ee20000004200 */
[--C-:B------:R-:W-:Y:S01]  /*7840*/  FFMA.FTZ R158, R180, UR6, -R101.reuse ;  /* 0x00000006b49e7c23 */ /* 0x100fe20008010865 */
[--C-:B------:R-:W-:Y:S01]  /*7850*/  FFMA.FTZ R155, R184, UR6, -R101.reuse ;  /* 0x00000006b89b7c23 */ /* 0x100fe20008010865 */
[--C-:B------:R-:W-:Y:S01]  /*7860*/  FFMA.FTZ R156, R156, UR6, -R101.reuse ;  /* 0x000000069c9c7c23 */ /* 0x100fe20008010865 */
[--C-:B------:R-:W-:Y:S01]  /*7870*/  FFMA.FTZ R159, R113, UR6, -R116.reuse ;  /* 0x00000006719f7c23 */ /* 0x100fe20008010874 */
[C---:B--2---:R-:W-:Y:S01]  /*7880*/  HMMA.16816.F32 R36, R96.reuse, R72, R36 ;  /* 0x000000486024723c */ /* 0x044fe20000001824 */
[----:B------:R-:W-:Y:S01]  /*7890*/  MUFU.EX2 R127, R127 ;  /* 0x0000007f007f7308 */ /* 0x000fe20000000800 */
[--C-:B------:R-:W-:Y:S01]  /*78a0*/  FFMA.FTZ R180, R125, UR6, -R116.reuse ;  /* 0x000000067db47c23 */ /* 0x100fe20008010874 */
[--C-:B------:R-:W-:Y:S01]  /*78b0*/  FFMA.FTZ R113, R115, UR6, -R116.reuse ;  /* 0x0000000673717c23 */ /* 0x100fe20008010874 */
[----:B------:R-:W-:Y:S01]  /*78c0*/  FFMA.FTZ R116, R123, UR6, -R116 ;  /* 0x000000067b747c23 */ /* 0x000fe20008010874 */
[--C-:B------:R-:W-:Y:S01]  /*78d0*/  FFMA.FTZ R115, R114, UR6, -R101.reuse ;  /* 0x0000000672737c23 */ /* 0x100fe20008010865 */
[C---:B------:R-:W-:Y:S01]  /*78e0*/  HMMA.16816.F32 R40, R96.reuse, R74, R40 ;  /* 0x0000004a6028723c */ /* 0x040fe20000001828 */
[----:B------:R-:W2:Y:S01]  /*78f0*/  LDSM.16.MT88.4 R72, [R141+0xa000] ;  /* 0x00a000008d48783b */ /* 0x000ea20000004200 */
[--C-:B------:R-:W-:Y:S01]  /*7900*/  FFMA.FTZ R124, R124, UR6, -R101.reuse ;  /* 0x000000067c7c7c23 */ /* 0x100fe20008010865 */
[----:B------:R-:W-:Y:S01]  /*7910*/  MUFU.EX2 R152, R152 ;  /* 0x0000009800987308 */ /* 0x000fe20000000800 */
[--C-:B------:R-:W-:Y:S01]  /*7920*/  FFMA.FTZ R114, R126, UR6, -R101.reuse ;  /* 0x000000067e727c23 */ /* 0x100fe20008010865 */
[----:B------:R-:W-:Y:S01]  /*7930*/  FFMA.FTZ R123, R100, UR6, -R101 ;  /* 0x00000006647b7c23 */ /* 0x000fe20008010865 */
[----:B------:R-:W-:Y:S01]  /*7940*/  HMMA.16816.F32 R20, R96, R24, R20 ;  /* 0x000000186014723c */ /* 0x000fe20000001814 */
[----:B------:R-:W-:Y:S01]  /*7950*/  FFMA.FTZ R112, R182, R112, R111 ;  /* 0x00000070b6707223 */ /* 0x000fe2000001006f */
[----:B------:R-:W-:-:S03]  /*7960*/  FFMA.FTZ R110, R183, R110, R102 ;  /* 0x0000006eb76e7223 */ /* 0x000fc60000010066 */
[----:B------:R-:W4:Y:S01]  /*7970*/  MUFU.EX2 R129, R129 ;  /* 0x0000008100817308 */ /* 0x000f220000000800 */
[----:B------:R-:W-:Y:S01]  /*7980*/  HMMA.16816.F32 R24, R96, R26, R76 ;  /* 0x0000001a6018723c */ /* 0x000fe2000000184c */
[----:B------:R-:W-:Y:S01]  /*7990*/  LDSM.16.MT88.4 R76, [R144+0x8800] ;  /* 0x00880000904c783b */ /* 0x000fe20000004200 */
[----:B------:R-:W-:Y:S01]  /*79a0*/  FADD.FTZ R111, R103, R112 ;  /* 0x00000070676f7221 */ /* 0x000fe20000010000 */
[----:B------:R-:W-:-:S03]  /*79b0*/  FADD.FTZ R110, R109, R110 ;  /* 0x0000006e6d6e7221 */ /* 0x000fc60000010000 */
[----:B------:R-:W-:Y:S01]  /*79c0*/  HMMA.16816.F32 R4, R96, R8, R4 ;  /* 0x000000086004723c */ /* 0x000fe20000001804 */
[----:B------:R-:W-:Y:S01]  /*79d0*/  MUFU.EX2 R128, R128 ;  /* 0x0000008000807308 */ /* 0x000fe20000000800 */
[----:B------:R-:W-:Y:S01]  /*79e0*/  FADD.FTZ R108, R108, R111 ;  /* 0x0000006f6c6c7221 */ /* 0x000fe20000010000 */
[----:B------:R-:W-:-:S03]  /*79f0*/  FADD.FTZ R3, R3, R110 ;  /* 0x0000006e03037221 */ /* 0x000fc60000010000 */
[C---:B------:R-:W-:Y:S01]  /*7a00*/  HMMA.16816.F32 R12, R96.reuse, R16, R12 ;  /* 0x00000010600c723c */ /* 0x040fe2000000180c */
[----:B------:R-:W-:Y:S01]  /*7a10*/  FADD.FTZ R107, R107, R108 ;  /* 0x0000006c6b6b7221 */ /* 0x000fe20000010000 */
[----:B------:R-:W-:Y:S01]  /*7a20*/  FADD.FTZ R3, R2, R3 ;  /* 0x0000000302037221 */ /* 0x000fe20000010000 */
[----:B------:R-:W5:Y:S03]  /*7a30*/  MUFU.EX2 R117, R117 ;  /* 0x0000007500757308 */ /* 0x000f660000000800 */
[C---:B---3--:R-:W-:Y:S05]  /*7a40*/  HMMA.16816.F32 R44, R96.reuse, R68, R44 ;  /* 0x00000044602c723c */ /* 0x048fea000000182c */
[----:B------:R-:W-:Y:S01]  /*7a50*/  MUFU.EX2 R177, R177 ;  /* 0x000000b100b17308 */ /* 0x000fe20000000800 */
[C---:B------:R-:W-:Y:S01]  /*7a60*/  HMMA.16816.F32 R48, R96.reuse, R70, R48 ;  /* 0x000000466030723c */ /* 0x040fe20000001830 */
[----:B------:R-:W3:Y:S05]  /*7a70*/  LDSM.16.MT88.4 R68, [R140+0xa000] ;  /* 0x00a000008c44783b */ /* 0x000eea0000004200 */
[C---:B--2---:R-:W-:Y:S01]  /*7a80*/  HMMA.16816.F32 R52, R96.reuse, R72, R52 ;  /* 0x000000486034723c */ /* 0x044fe20000001834 */
[----:B------:R-:W-:Y:S05]  /*7a90*/  MUFU.EX2 R188, R188 ;  /* 0x000000bc00bc7308 */ /* 0x000fea0000000800 */
[C---:B------:R-:W-:Y:S01]  /*7aa0*/  HMMA.16816.F32 R56, R96.reuse, R74, R56 ;  /* 0x0000004a6038723c */ /* 0x040fe20000001838 */
[----:B------:R-:W2:Y:S02]  /*7ab0*/  LDSM.16.MT88.4 R72, [R142+0x8800] ;  /* 0x008800008e48783b */ /* 0x000ea40000004200 */
[----:B------:R-:W-:Y:S03]  /*7ac0*/  MUFU.EX2 R153, R153 ;  /* 0x0000009900997308 */ /* 0x000fe60000000800 */
[C---:B------:R-:W-:Y:S01]  /*7ad0*/  HMMA.16816.F32 R8, R96.reuse, R10, R92 ;  /* 0x0000000a6008723c */ /* 0x040fe2000000185c */
[----:B------:R-:W-:Y:S04]  /*7ae0*/  LDSM.16.MT88.4 R92, [R144+0x9800] ;  /* 0x00980000905c783b */ /* 0x000fe80000004200 */
[----:B------:R-:W-:Y:S01]  /*7af0*/  MUFU.EX2 R186, R186 ;  /* 0x000000ba00ba7308 */ /* 0x000fe20000000800 */
[C---:B------:R-:W-:Y:S01]  /*7b00*/  HMMA.16816.F32 R16, R96.reuse, R18, R84 ;  /* 0x000000126010723c */ /* 0x040fe20000001854 */
[----:B------:R-:W-:Y:S06]  /*7b10*/  LDSM.16.MT88.4 R84, [R142+0x9800] ;  /* 0x009800008e54783b */ /* 0x000fec0000004200 */
[----:B------:R-:W-:Y:S08]  /*7b20*/  MUFU.EX2 R157, R157 ;  /* 0x0000009d009d7308 */ /* 0x000ff00000000800 */
[----:B------:R-:W-:Y:S01]  /*7b30*/  MUFU.EX2 R158, R158 ;  /* 0x0000009e009e7308 */ /* 0x000fe20000000800 */
[C---:B---3--:R-:W-:Y:S06]  /*7b40*/  HMMA.16816.F32 R60, R96.reuse, R68, R60 ;  /* 0x00000044603c723c */ /* 0x048fec000000183c */
[----:B------:R-:W-:Y:S01]  /*7b50*/  HMMA.16816.F32 R64, R96, R70, R64 ;  /* 0x000000466040723c */ /* 0x000fe20000001840 */
[----:B-1----:R-:W-:Y:S01]  /*7b60*/  F2FP.F16.F32.PACK_AB R68, R131, R154 ;  /* 0x0000009a8344723e */ /* 0x002fe200000000ff */
[----:B------:R-:W-:Y:S01]  /*7b70*/  MUFU.EX2 R155, R155 ;  /* 0x0000009b009b7308 */ /* 0x000fe20000000800 */
[----:B----4-:R-:W-:Y:S01]  /*7b80*/  F2FP.F16.F32.PACK_AB R69, R129, R152 ;  /* 0x000000988145723e */ /* 0x010fe200000000ff */
[----:B------:R-:W-:Y:S01]  /*7b90*/  FADD.FTZ R154, R154, R107 ;  /* 0x0000006b9a9a7221 */ /* 0x000fe20000010000 */
[----:B------:R-:W-:Y:S01]  /*7ba0*/  FADD.FTZ R152, R152, R3 ;  /* 0x0000000398987221 */ /* 0x000fe20000010000 */
[----:B------:R-:W-:-:S02]  /*7bb0*/  MOV R3, R106 ;  /* 0x0000006a00037202 */ /* 0x000fc40000000f00 */
[----:B------:R-:W-:Y:S01]  /*7bc0*/  F2FP.F16.F32.PACK_AB R70, R127, R130 ;  /* 0x000000827f46723e */ /* 0x000fe200000000ff */
[----:B------:R-:W-:Y:S01]  /*7bd0*/  FADD.FTZ R131, R131, R154 ;  /* 0x0000009a83837221 */ /* 0x000fe20000010000 */
[----:B-----5:R-:W-:Y:S01]  /*7be0*/  F2FP.F16.F32.PACK_AB R71, R117, R128 ;  /* 0x000000807547723e */ /* 0x020fe200000000ff */
[----:B------:R-:W-:Y:S01]  /*7bf0*/  MUFU.EX2 R156, R156 ;  /* 0x0000009c009c7308 */ /* 0x000fe20000000800 */
[----:B------:R-:W-:Y:S01]  /*7c00*/  FADD.FTZ R129, R129, R152 ;  /* 0x0000009881817221 */ /* 0x000fe20000010000 */
[----:B------:R-:W-:Y:S01]  /*7c10*/  FADD.FTZ R2, R130, R131 ;  /* 0x0000008382027221 */ /* 0x000fe20000010000 */
[----:B------:R-:W-:-:S03]  /*7c20*/  @P2 MOV R3, R106 ;  /* 0x0000006a00032202 */ /* 0x000fc60000000f00 */
[C---:B------:R-:W-:Y:S01]  /*7c30*/  HMMA.16816.F32 R4, R68.reuse, R76, R4 ;  /* 0x0000004c4404723c */ /* 0x040fe20000001804 */
[----:B------:R-:W-:Y:S01]  /*7c40*/  FADD.FTZ R2, R127, R2 ;  /* 0x000000027f027221 */ /* 0x000fe20000010000 */
[----:B------:R-:W-:Y:S04]  /*7c50*/  MUFU.EX2 R159, R159 ;  /* 0x0000009f009f7308 */ /* 0x000fe80000000800 */
[C---:B------:R-:W-:Y:S01]  /*7c60*/  HMMA.16816.F32 R8, R68.reuse, R78, R8 ;  /* 0x0000004e4408723c */ /* 0x040fe20000001808 */
[----:B------:R-:W1:Y:S03]  /*7c70*/  LDSM.16.MT88.4 R76, [R141+0x8800] ;  /* 0x008800008d4c783b */ /* 0x000e660000004200 */
[----:B------:R-:W3:Y:S02]  /*7c80*/  MUFU.EX2 R180, R180 ;  /* 0x000000b400b47308 */ /* 0x000ee40000000800 */
[C---:B--2---:R-:W-:Y:S06]  /*7c90*/  HMMA.16816.F32 R12, R68.reuse, R72, R12 ;  /* 0x00000048440c723c */ /* 0x044fec000000180c */
[----:B------:R-:W-:Y:S01]  /*7ca0*/  HMMA.16816.F32 R16, R68, R74, R16 ;  /* 0x0000004a4410723c */ /* 0x000fe20000001810 */
[----:B------:R-:W2:Y:S01]  /*7cb0*/  LDSM.16.MT88.4 R72, [R140+0x8800] ;  /* 0x008800008c48783b */ /* 0x000ea20000004200 */
[----:B------:R-:W-:Y:S01]  /*7cc0*/  MUFU.EX2 R113, R113 ;  /* 0x0000007100717308 */ /* 0x000fe20000000800 */
[----:B---3--:R-:W-:-:S07]  /*7cd0*/  F2FP.F16.F32.PACK_AB R100, R180, R159 ;  /* 0x0000009fb464723e */ /* 0x008fce00000000ff */
[----:B------:R-:W3:Y:S08]  /*7ce0*/  MUFU.EX2 R116, R116 ;  /* 0x0000007400747308 */ /* 0x000ef00000000800 */
[----:B------:R-:W-:Y:S08]  /*7cf0*/  MUFU.EX2 R115, R115 ;  /* 0x0000007300737308 */ /* 0x000ff00000000800 */
[----:B------:R-:W4:Y:S01]  /*7d00*/  MUFU.EX2 R124, R124 ;  /* 0x0000007c007c7308 */ /* 0x000f220000000800 */
[----:B---3--:R-:W-:Y:S01]  /*7d10*/  F2FP.F16.F32.PACK_AB R102, R116, R113 ;  /* 0x000000717466723e */ /* 0x008fe200000000ff */
[C---:B-1----:R-:W-:Y:S06]  /*7d20*/  HMMA.16816.F32 R20, R68.reuse, R76, R20 ;  /* 0x0000004c4414723c */ /* 0x042fec0000001814 */
[----:B------:R-:W-:Y:S01]  /*7d30*/  MUFU.EX2 R114, R114 ;  /* 0x0000007200727308 */ /* 0x000fe20000000800 */
[C---:B------:R-:W-:Y:S01]  /*7d40*/  HMMA.16816.F32 R24, R68.reuse, R78, R24 ;  /* 0x0000004e4418723c */ /* 0x040fe20000001818 */
[----:B------:R-:W1:Y:S05]  /*7d50*/  LDSM.16.MT88.4 R76, [R144+0xa800] ;  /* 0x00a80000904c783b */ /* 0x000e6a0000004200 */
[----:B--2---:R-:W-:Y:S01]  /*7d60*/  HMMA.16816.F32 R28, R68, R72, R28 ;  /* 0x00000048441c723c */ /* 0x004fe2000000181c */
[----:B------:R-:W2:Y:S01]  /*7d70*/  MUFU.EX2 R123, R123 ;  /* 0x0000007b007b7308 */ /* 0x000ea20000000800 */
[----:B----4-:R-:W-:-:S04]  /*7d80*/  F2FP.F16.F32.PACK_AB R101, R124, R115 ;  /* 0x000000737c65723e */ /* 0x010fc800000000ff */
[----:B------:R-:W-:Y:S01]  /*7d90*/  HMMA.16816.F32 R32, R68, R74, R32 ;  /* 0x0000004a4420723c */ /* 0x000fe20000001820 */
[----:B------:R-:W3:Y:S01]  /*7da0*/  LDSM.16.MT88.4 R72, [R142+0xa800] ;  /* 0x00a800008e48783b */ /* 0x000ee20000004200 */
[----:B--2---:R-:W-:-:S04]  /*7db0*/  F2FP.F16.F32.PACK_AB R103, R123, R114 ;  /* 0x000000727b67723e */ /* 0x004fc800000000ff */
[C---:B-1----:R-:W-:Y:S06]  /*7dc0*/  HMMA.16816.F32 R36, R68.reuse, R76, R36 ;  /* 0x0000004c4424723c */ /* 0x042fec0000001824 */
[C---:B------:R-:W-:Y:S01]  /*7dd0*/  HMMA.16816.F32 R40, R68.reuse, R78, R40 ;  /* 0x0000004e4428723c */ /* 0x040fe20000001828 */
[----:B------:R-:W1:Y:S05]  /*7de0*/  LDSM.16.MT88.4 R76, [R141+0xa800] ;  /* 0x00a800008d4c783b */ /* 0x000e6a0000004200 */
[C---:B---3--:R-:W-:Y:S06]  /*7df0*/  HMMA.16816.F32 R44, R68.reuse, R72, R44 ;  /* 0x00000048442c723c */ /* 0x048fec000000182c */
        /* <DEDUP_REMOVED lines=10> */
[----:B------:R-:W-:-:S02]  /*7ea0*/  F2FP.F16.F32.PACK_AB R69, R158, R157 ;  /* 0x0000009d9e45723e */ /* 0x000fc400000000ff */
[----:B------:R-:W-:Y:S01]  /*7eb0*/  F2FP.F16.F32.PACK_AB R70, R186, R153 ;  /* 0x00000099ba46723e */ /* 0x000fe200000000ff */
[----:B------:R-:W-:Y:S01]  /*7ec0*/  FADD.FTZ R188, R188, R177 ;  /* 0x000000b1bcbc7221 */ /* 0x000fe20000010000 */
[----:B------:R-:W-:Y:S02]  /*7ed0*/  F2FP.F16.F32.PACK_AB R71, R156, R155 ;  /* 0x0000009b9c47723e */ /* 0x000fe400000000ff */
[-C--:B------:R-:W-:Y:S01]  /*7ee0*/  MOV R2, R104.reuse ;  /* 0x0000006800027202 */ /* 0x080fe20000000f00 */
[----:B------:R-:W-:Y:S01]  /*7ef0*/  FADD.FTZ R153, R153, R188 ;  /* 0x000000bc99997221 */ /* 0x000fe20000010000 */
[----:B------:R-:W-:Y:S02]  /*7f00*/  @P2 MOV R2, R104 ;  /* 0x0000006800022202 */ /* 0x000fe40000000f00 */
[----:B------:R-:W-:Y:S01]  /*7f10*/  @P2 IADD3 R177, R122, -0x3, RZ ;  /* 0xfffffffd7ab12810 */ /* 0x000fe20007ffe0ff */
[----:B------:R-:W-:-:S04]  /*7f20*/  FADD.FTZ R186, R186, R153 ;  /* 0x00000099baba7221 */ /* 0x000fc80000010000 */
[----:B------:R-:W-:-:S04]  /*7f30*/  FADD.FTZ R159, R159, R186 ;  /* 0x000000ba9f9f7221 */ /* 0x000fc80000010000 */
[----:B------:R-:W-:Y:S01]  /*7f40*/  FADD.FTZ R180, R180, R159 ;  /* 0x0000009fb4b47221 */ /* 0x000fe20000010000 */
[----:B-1----:R-:W-:Y:S03]  /*7f50*/  HMMA.16816.F32 R4, R68, R76, R4 ;  /* 0x0000004c4404723c */ /* 0x002fe60000001804 */
[----:B------:R-:W-:-:S03]  /*7f60*/  FADD.FTZ R113, R113, R180 ;  /* 0x000000b471717221 */ /* 0x000fc60000010000 */
[----:B------:R-:W-:Y:S01]  /*7f70*/  HMMA.16816.F32 R8, R68, R78, R8 ;  /* 0x0000004e4408723c */ /* 0x000fe20000001808 */
[----:B------:R-:W1:Y:S01]  /*7f80*/  LDSM.16.MT88.4 R76, [R141+0x9000] ;  /* 0x009000008d4c783b */ /* 0x000e620000004200 */
[----:B------:R-:W-:-:S04]  /*7f90*/  FADD.FTZ R182, R116, R113 ;  /* 0x0000007174b67221 */ /* 0x000fc80000010000 */
[C---:B--2---:R-:W-:Y:S06]  /*7fa0*/  HMMA.16816.F32 R12, R68.reuse, R72, R12 ;  /* 0x00000048440c723c */ /* 0x044fec000000180c */
[----:B------:R-:W-:Y:S01]  /*7fb0*/  HMMA.16816.F32 R16, R68, R74, R16 ;  /* 0x0000004a4410723c */ /* 0x000fe20000001810 */
[----:B------:R-:W2:Y:S05]  /*7fc0*/  LDSM.16.MT88.4 R72, [R140+0x9000] ;  /* 0x009000008c48783b */ /* 0x000eaa0000004200 */
[C---:B------:R-:W-:Y:S01]  /*7fd0*/  HMMA.16816.F32 R96, R100.reuse, R92, R4 ;  /* 0x0000005c6460723c */ /* 0x040fe20000001804 */
[----:B------:R-:W-:Y:S05]  /*7fe0*/  LDSM.16.MT88.4 R4, [R142+0xb800] ;  /* 0x00b800008e04783b */ /* 0x000fea0000004200 */
[C---:B------:R-:W-:Y:S01]  /*7ff0*/  HMMA.16816.F32 R92, R100.reuse, R94, R8 ;  /* 0x0000005e645c723c */ /* 0x040fe20000001808 */
[----:B------:R-:W-:Y:S05]  /*8000*/  LDSM.16.MT88.4 R8, [R144+0xb800] ;  /* 0x00b800009008783b */ /* 0x000fea0000004200 */
[C---:B------:R-:W-:Y:S01]  /*8010*/  HMMA.16816.F32 R88, R100.reuse, R84, R12 ;  /* 0x000000546458723c */ /* 0x040fe2000000180c */
[----:B------:R-:W-:Y:S05]  /*8020*/  LDSM.16.MT88.4 R12, [R141+0xb800] ;  /* 0x00b800008d0c783b */ /* 0x000fea0000004200 */
[----:B------:R-:W-:Y:S06]  /*8030*/  HMMA.16816.F32 R84, R100, R86, R16 ;  /* 0x000000566454723c */ /* 0x000fec0000001810 */
        /* <DEDUP_REMOVED lines=11> */
[----:B------:R-:W2:Y:S05]  /*80f0*/  LDSM.16.MT88.4 R72, [R140+0xb000] ;  /* 0x00b000008c48783b */ /* 0x000eaa0000004200 */
[C---:B------:R-:W-:Y:S06]  /*8100*/  HMMA.16816.F32 R36, R100.reuse, R8, R36 ;  /* 0x000000086424723c */ /* 0x040fec0000001824 */
[C---:B------:R-:W-:Y:S01]  /*8110*/  HMMA.16816.F32 R40, R100.reuse, R10, R40 ;  /* 0x0000000a6428723c */ /* 0x040fe20000001828 */
[----:B------:R-:W3:Y:S05]  /*8120*/  LDSM.16.MT88.4 R8, [R140+0xb800] ;  /* 0x00b800008c08783b */ /* 0x000eea0000004200 */
[C---:B------:R-:W-:Y:S06]  /*8130*/  HMMA.16816.F32 R44, R100.reuse, R4, R44 ;  /* 0x00000004642c723c */ /* 0x040fec000000182c */
[----:B------:R-:W-:Y:S01]  /*8140*/  HMMA.16816.F32 R48, R100, R6, R48 ;  /* 0x000000066430723c */ /* 0x000fe20000001830 */
[----:B------:R-:W-:-:S04]  /*8150*/  FADD.FTZ R4, R128, R129 ;  /* 0x0000008180047221 */ /* 0x000fc80000010000 */
[----:B------:R-:W-:Y:S01]  /*8160*/  FADD.FTZ R4, R117, R4 ;  /* 0x0000000475047221 */ /* 0x000fe20000010000 */
[----:B-1----:R-:W-:Y:S03]  /*8170*/  HMMA.16816.F32 R52, R68, R76, R52 ;  /* 0x0000004c4434723c */ /* 0x002fe60000001834 */
[----:B------:R-:W-:-:S03]  /*8180*/  FADD.FTZ R157, R157, R4 ;  /* 0x000000049d9d7221 */ /* 0x000fc60000010000 */
[----:B------:R-:W-:Y:S01]  /*8190*/  HMMA.16816.F32 R56, R68, R78, R56 ;  /* 0x0000004e4438723c */ /* 0x000fe20000001838 */
[----:B------:R-:W1:Y:S01]  /*81a0*/  LDSM.16.MT88.4 R76, [R141+0x9800] ;  /* 0x009800008d4c783b */ /* 0x000e620000004200 */
[----:B------:R-:W-:-:S04]  /*81b0*/  FADD.FTZ R158, R158, R157 ;  /* 0x0000009d9e9e7221 */ /* 0x000fc80000010000 */
[----:B--2---:R-:W-:Y:S01]  /*81c0*/  HMMA.16816.F32 R60, R68, R72, R60 ;  /* 0x00000048443c723c */ /* 0x004fe2000000183c */
[----:B------:R-:W-:-:S04]  /*81d0*/  FADD.FTZ R155, R155, R158 ;  /* 0x0000009e9b9b7221 */ /* 0x000fc80000010000 */
[----:B------:R-:W-:Y:S01]  /*81e0*/  FADD.FTZ R156, R156, R155 ;  /* 0x0000009b9c9c7221 */ /* 0x000fe20000010000 */
[----:B------:R-:W-:Y:S01]  /*81f0*/  HMMA.16816.F32 R64, R68, R74, R64 ;  /* 0x0000004a4440723c */ /* 0x000fe20000001840 */
[----:B------:R-:W2:Y:S02]  /*8200*/  LDSM.16.MT88.4 R68, [R140+0x9800] ;  /* 0x009800008c44783b */ /* 0x000ea40000004200 */
[----:B------:R-:W-:-:S03]  /*8210*/  FADD.FTZ R115, R115, R156 ;  /* 0x0000009c73737221 */ /* 0x000fc60000010000 */
[----:B------:R-:W-:Y:S01]  /*8220*/  HMMA.16816.F32 R52, R100, R12, R52 ;  /* 0x0000000c6434723c */ /* 0x000fe20000001834 */
[----:B------:R-:W-:-:S04]  /*8230*/  FADD.FTZ R115, R124, R115 ;  /* 0x000000737c737221 */ /* 0x000fc80000010000 */
[----:B------:R-:W-:Y:S01]  /*8240*/  FADD.FTZ R114, R114, R115 ;  /* 0x0000007372727221 */ /* 0x000fe20000010000 */
[----:B------:R-:W-:Y:S03]  /*8250*/  HMMA.16816.F32 R56, R100, R14, R56 ;  /* 0x0000000e6438723c */ /* 0x000fe60000001838 */
[----:B------:R-:W-:-:S03]  /*8260*/  FADD.FTZ R183, R123, R114 ;  /* 0x000000727bb77221 */ /* 0x000fc60000010000 */
[C---:B---3--:R-:W-:Y:S06]  /*8270*/  HMMA.16816.F32 R60, R100.reuse, R8, R60 ;  /* 0x00000008643c723c */ /* 0x048fec000000183c */
[C---:B------:R-:W-:Y:S06]  /*8280*/  HMMA.16816.F32 R64, R100.reuse, R10, R64 ;  /* 0x0000000a6440723c */ /* 0x040fec0000001840 */
[C---:B-1----:R-:W-:Y:S06]  /*8290*/  HMMA.16816.F32 R80, R100.reuse, R76, R20 ;  /* 0x0000004c6450723c */ /* 0x042fec0000001814 */
[C---:B------:R-:W-:Y:S06]  /*82a0*/  HMMA.16816.F32 R76, R100.reuse, R78, R24 ;  /* 0x0000004e644c723c */ /* 0x040fec0000001818 */
[C---:B--2---:R-:W-:Y:S06]  /*82b0*/  HMMA.16816.F32 R72, R100.reuse, R68, R28 ;  /* 0x000000446448723c */ /* 0x044fec000000181c */
[----:B------:R-:W-:Y:S01]  /*82c0*/  HMMA.16816.F32 R68, R100, R70, R32 ;  /* 0x000000466444723c */ /* 0x000fe20000001820 */
[----:B------:R-:W-:-:S08]  /*82d0*/  NOP ;  /* 0x0000000000007918 */ /* 0x000fd00000000000 */
[----:B------:R-:W-:-:S15]  /*82e0*/  @P2 BRA `(.L_x_922) ;  /* 0x0000000000042947 */ /* 0x000fde0003800000 */
.L_x_918:
[----:B------:R-:W-:-:S07]  /*82f0*/  IADD3 R177, R105, -0x1, RZ ;  /* 0xffffffff69b17810 */ /* 0x000fce0007ffe0ff */
.L_x_922:
        /* <DEDUP_REMOVED lines=17> */
.L_x_926:
[----:B------:R2:W-:Y:S01]  /*8410*/  @P3 STS.128 [R164+0x4000], RZ ;  /* 0x004000ffa4003388 */ /* 0x0005e20000000c00 */
[----:B------:R-:W3:Y:S01]  /*8420*/  @!P3 LDC.64 R8, c[0x0][0x218] ;  /* 0x00008600ff08bb82 */ /* 0x000ee20000000a00 */
[----:B-1----:R-:W-:Y:S04]  /*8430*/  VIADD R2, R177, 0xffffffff ;  /* 0xffffffffb1027836 */ /* 0x002fe80000000000 */
[----:B------:R-:W-:Y:S01]  /*8440*/  IMAD.WIDE.U32 R10, R2, UR6, RZ ;  /* 0x00000006020a7c25 */ /* 0x000fe2000f8e00ff */
[----:B------:R-:W-:Y:S02]  /*8450*/  SHF.R.S32.HI R3, RZ, 0x1f, R2 ;  /* 0x0000001fff037819 */ /* 0x000fe40000011402 */
[----:B------:R-:W1:Y:S01]  /*8460*/  @!P2 LDC.64 R6, c[0x0][0x218] ;  /* 0x00008600ff06ab82 */ /* 0x000e620000000a00 */
        /* <DEDUP_REMOVED lines=8> */
[C---:B---3--:R-:W-:Y:S04]  /*84f0*/  @!P3 LEA R14, P5, R13.reuse, R8, 0x1 ;  /* 0x000000080d0eb211 */ /* 0x048fe800078a08ff */
[C-C-:B------:R-:W-:Y:S02]  /*8500*/  @!P3 LEA.HI.X R15, R13.reuse, R9, R10.reuse, 0x1, P5 ;  /* 0x000000090d0fb211 */ /* 0x140fe400028f0c0a */
[C---:B-1----:R-:W-:Y:S01]  /*8510*/  @!P2 LEA R16, P0, R13.reuse, R6, 0x1 ;  /* 0x000000060d10a211 */ /* 0x042fe200078008ff */
[----:B------:R-:W1:Y:S02]  /*8520*/  @!P3 LDC.64 R8, c[0x0][0x218] ;  /* 0x00008600ff08bb82 */ /* 0x000e640000000a00 */
        /* <DEDUP_REMOVED lines=29> */
[----:B-1----:R-:W-:Y:S01]  /*8700*/  @!P3 LEA R8, P5, R11, R8, 0x1 ;  /* 0x000000080b08b211 */ /* 0x002fe200078a08ff */
        /* <DEDUP_REMOVED lines=32> */
.L_x_924:
        /* <DEDUP_REMOVED lines=27> */
[----:B------:R-:W-:Y:S01]  /*8ac0*/  @!P2 LDGSTS.E.BYPASS.LTC128B.128 [R164+0xa000], desc[UR8][R192.64+0x80] ;  /* 0x0a000080c0a4afae */ /* 0x000fe2000b901d48 */
[C---:B---3--:R-:W-:Y:S02]  /*8ad0*/  @!P2 LEA R196, P1, R187.reuse, R184, 0x1 ;  /* 0x000000b8bbc4a211 */ /* 0x048fe400078208ff */
[C-C-:B------:R-:W-:Y:S01]  /*8ae0*/  @!P3 LEA.HI.X R195, R187.reuse, R157, R186.reuse, 0x1, P0 ;  /* 0x0000009dbbc3b211 */ /* 0x140fe200000f0cba */
[----:B------:R-:W-:Y:S02]  /*8af0*/  @P3 STS.128 [R164+0x8800], RZ ;  /* 0x008800ffa4003388 */ /* 0x000fe40000000c00 */
[----:B------:R-:W5:Y:S01]  /*8b00*/  @!P2 LDC.64 R2, c[0x0][0x220] ;  /* 0x00008800ff02ab82 */ /* 0x000f620000000a00 */
[----:B------:R-:W-:Y:S01]  /*8b10*/  @!P2 LEA.HI.X R197, R187, R185, R186, 0x1, P1 ;  /* 0x000000b9bbc5a211 */ /* 0x000fe200008f0cba */
[----:B------:R-:W-:Y:S01]  /*8b20*/  @!PT LDS RZ, [RZ] ;  /* 0x00000000fffff984 */ /* 0x000fe20000000800 */
[----:B------:R-:W-:Y:S01]  /*8b30*/  @!PT LDS RZ, [RZ] ;  /* 0x00000000fffff984 */ /* 0x000fe20000000800 */
[----:B------:R-:W-:Y:S01]  /*8b40*/  @!PT LDS RZ, [RZ] ;  /* 0x00000000fffff984 */ /* 0x000fe20000000800 */
[----:B------:R-:W-:Y:S01]  /*8b50*/  @!P3 LDGSTS.E.BYPASS.LTC128B.128 [R164+0x8800], desc[UR8][R194.64] ;  /* 0x08800000c2a4bfae */ /* 0x000fe2000b901d48 */
[C---:B------:R-:W-:Y:S03]  /*8b60*/  IADD3 R189, P0, R172.reuse, R187, RZ ;  /* 0x000000bbacbd7210 */ /* 0x040fe60007f1e0ff */
[----:B------:R-:W-:Y:S01]  /*8b70*/  @P2 STS.128 [R164+0xa800], RZ ;  /* 0x00a800ffa4002388 */ /* 0x000fe20000000c00 */
[----:B------:R-:W-:Y:S02]  /*8b80*/  @!P3 LEA R198, P6, R189, R154, 0x1 ;  /* 0x0000009abdc6b211 */ /* 0x000fe400078c08ff */
[----:B------:R-:W-:Y:S01]  /*8b90*/  IADD3.X R186, R167, R186, RZ, P0, !PT ;  /* 0x000000baa7ba7210 */ /* 0x000fe200007fe4ff */
[----:B------:R-:W-:Y:S01]  /*8ba0*/  @!PT LDS RZ, [RZ] ;  /* 0x00000000fffff984 */ /* 0x000fe20000000800 */
[----:B------:R-:W-:Y:S01]  /*8bb0*/  @!PT LDS RZ, [RZ] ;  /* 0x00000000fffff984 */ /* 0x000fe20000000800 */
[----:B------:R-:W-:Y:S01]  /*8bc0*/  @!PT LDS RZ, [RZ] ;  /* 0x00000000fffff984 */ /* 0x000fe20000000800 */
[----:B------:R-:W-:Y:S01]  /*8bd0*/  @!P2 LDGSTS.E.BYPASS.LTC128B.128 [R164+0xa800], desc[UR8][R196.64+0x80] ;  /* 0x0a800080c4a4afae */ /* 0x000fe2000b901d48 */
[----:B------:R-:W-:Y:S02]  /*8be0*/  IADD3 R184, P5, R172, R189, RZ ;  /* 0x000000bdacb87210 */ /* 0x000fe40007fbe0ff */
[C-C-:B------:R-:W-:Y:S01]  /*8bf0*/  @!P3 LEA.HI.X R199, R189.reuse, R155, R186.reuse, 0x1, P6 ;  /* 0x0000009bbdc7b211 */ /* 0x140fe200030f0cba */
[----:B------:R-:W-:Y:S01]  /*8c00*/  @P3 STS.128 [R164+0x9000], RZ ;  /* 0x009000ffa4003388 */ /* 0x000fe20000000c00 */
[C---:B-1----:R-:W-:Y:S02]  /*8c10*/  @!P2 LEA R102, P1, R189.reuse, R102, 0x1 ;  /* 0x00000066bd66a211 */ /* 0x042fe400078208ff */
[C---:B----4-:R-:W-:Y:S01]  /*8c20*/  @!P3 LEA R188, P4, R184.reuse, R152, 0x1 ;  /* 0x00000098b8bcb211 */ /* 0x050fe200078808ff */
[----:B------:R-:W-:Y:S01]  /*8c30*/  @!PT LDS RZ, [RZ] ;  /* 0x00000000fffff984 */ /* 0x000fe20000000800 */
[----:B------:R-:W-:Y:S01]  /*8c40*/  @!PT LDS RZ, [RZ] ;  /* 0x00000000fffff984 */ /* 0x000fe20000000800 */
[----:B------:R-:W-:Y:S01]  /*8c50*/  @!PT LDS RZ, [RZ] ;  /* 0x00000000fffff984 */ /* 0x000fe20000000800 */
[----:B------:R-:W-:Y:S01]  /*8c60*/  @!P3 LDGSTS.E.BYPASS.LTC128B.128 [R164+0x9000], desc[UR8][R198.64] ;  /* 0x09000000c6a4bfae */ /* 0x000fe2000b901d48 */
[----:B------:R-:W-:Y:S02]  /*8c70*/  @!P2 LEA.HI.X R103, R189, R103, R186, 0x1, P1 ;  /* 0x00000067bd67a211 */ /* 0x000fe400008f0cba */
[----:B------:R-:W-:Y:S01]  /*8c80*/  ISETP.GT.AND P1, PT, R177, RZ, PT ;  /* 0x000000ffb100720c */ /* 0x000fe20003f24270 */
[----:B------:R-:W-:Y:S01]  /*8c90*/  @P2 STS.128 [R164+0xb000], RZ ;  /* 0x00b000ffa4002388 */ /* 0x000fe20000000c00 */
[C---:B-----5:R-:W-:Y:S02]  /*8ca0*/  @!P2 LEA R190, P0, R184.reuse, R2, 0x1 ;  /* 0x00000002b8bea211 */ /* 0x060fe400078008ff */
[----:B------:R-:W-:Y:S01]  /*8cb0*/  IADD3.X R2, R167, R186, RZ, P5, !PT ;  /* 0x000000baa7027210 */ /* 0x000fe20002ffe4ff */
        /* <DEDUP_REMOVED lines=17> */
[----:B------:R-:W4:Y:S04]  /*8dd0*/  LDSM.16.M88.4 R108, [R149+0x4000] ;  /* 0x00400000956c783b */ /* 0x000f280000000200 */
[----:B------:R-:W5:Y:S04]  /*8de0*/  LDSM.16.M88.4 R112, [R149+0x4800] ;  /* 0x004800009570783b */ /* 0x000f680000000200 */
[----:B------:R-:W1:Y:S04]  /*8df0*/  LDSM.16.M88.4 R116, [R149+0x5000] ;  /* 0x005000009574783b */ /* 0x000e680000000200 */
[----:B------:R-:W2:Y:S04]  /*8e00*/  LDSM.16.M88.4 R120, [R149+0x5800] ;  /* 0x005800009578783b */ /* 0x000ea80000000200 */
[----:B------:R-:W0:Y:S04]  /*8e10*/  LDGDEPBAR ;  /* 0x00000000000079af */ /* 0x000e280000000000 */
[----:B------:R-:W-:Y:S04]  /*8e20*/  LDSM.16.M88.4 R124, [R148] ;  /* 0x00000000947c783b */ /* 0x000fe80000000200 */
[----:B------:R-:W3:Y:S01]  /*8e30*/  LDSM.16.M88.4 R128, [R147] ;  /* 0x000000009380783b */ /* 0x000ee20000000200 */
[C---:B----4-:R-:W-:Y:S06]  /*8e40*/  HMMA.16816.F32 R4, R104.reuse, R108, RZ ;  /* 0x0000006c6804723c */ /* 0x050fec00000018ff */
[C---:B------:R-:W-:Y:S01]  /*8e50*/  HMMA.16816.F32 R8, R104.reuse, R110, RZ ;  /* 0x0000006e6808723c */ /* 0x040fe200000018ff */
[----:B------:R-:W-:Y:S05]  /*8e60*/  LDSM.16.M88.4 R108, [R138] ;  /* 0x000000008a6c783b */ /* 0x000fea0000000200 */
[C---:B-----5:R-:W-:Y:S06]  /*8e70*/  HMMA.16816.F32 R12, R104.reuse, R112, RZ ;  /* 0x00000070680c723c */ /* 0x060fec00000018ff */
[C---:B------:R-:W-:Y:S01]  /*8e80*/  HMMA.16816.F32 R16, R104.reuse, R114, RZ ;  /* 0x000000726810723c */ /* 0x040fe200000018ff */
[----:B------:R-:W-:Y:S05]  /*8e90*/  LDSM.16.M88.4 R112, [R143+0x4800] ;  /* 0x004800008f70783b */ /* 0x000fea0000000200 */
[C---:B-1----:R-:W-:Y:S06]  /*8ea0*/  HMMA.16816.F32 R20, R104.reuse, R116, RZ ;  /* 0x000000746814723c */ /* 0x042fec00000018ff */
[C---:B------:R-:W-:Y:S06]  /*8eb0*/  HMMA.16816.F32 R24, R104.reuse, R118, RZ ;  /* 0x000000766818723c */ /* 0x040fec00000018ff */
[C---:B--2---:R-:W-:Y:S06]  /*8ec0*/  HMMA.16816.F32 R28, R104.reuse, R120, RZ ;  /* 0x00000078681c723c */ /* 0x044fec00000018ff */
[----:B------:R-:W-:Y:S01]  /*8ed0*/  HMMA.16816.F32 R32, R104, R122, RZ ;  /* 0x0000007a6820723c */ /* 0x000fe200000018ff */
[----:B------:R-:W1:Y:S05]  /*8ee0*/  LDSM.16.M88.4 R104, [R139] ;  /* 0x000000008b68783b */ /* 0x000e6a0000000200 */
[C---:B---3--:R-:W-:Y:S06]  /*8ef0*/  HMMA.16816.F32 R4, R124.reuse, R128, R4 ;  /* 0x000000807c04723c */ /* 0x048fec0000001804 */
        /* <DEDUP_REMOVED lines=83> */
[----:B------:R-:W-:Y:S01]  /*9430*/  FMUL.FTZ R103, R6, UR5 ;  /* 0x0000000506677c20 */ /* 0x000fe20008410000 */
[----:B------:R-:W-:Y:S03]  /*9440*/  FMUL.FTZ R185, R4, UR5 ;  /* 0x0000000504b97c20 */ /* 0x000fe60008410000 */
[----:B------:R-:W-:Y:S01]  /*9450*/  FMUL.FTZ R189, R7, UR5 ;  /* 0x0000000507bd7c20 */ /* 0x000fe20008410000 */
[----:B------:R-:W-:Y:S01]  /*9460*/  FMUL.FTZ R191, R5, UR5 ;  /* 0x0000000505bf7c20 */ /* 0x000fe20008410000 */
[----:B------:R-:W3:Y:S01]  /*9470*/  MUFU.TANH R103, R103 ;  /* 0x0000006700677308 */ /* 0x000ee20000002400 */
[----:B------:R-:W-:Y:S01]  /*9480*/  FMUL.FTZ R193, R10, UR5 ;  /* 0x000000050ac17c20 */ /* 0x000fe20008410000 */
[----:B------:R-:W-:Y:S01]  /*9490*/  FMUL.FTZ R195, R8, UR5 ;  /* 0x0000000508c37c20 */ /* 0x000fe20008410000 */
[----:B------:R-:W-:Y:S01]  /*94a0*/  FMUL.FTZ R197, R11, UR5 ;  /* 0x000000050bc57c20 */ /* 0x000fe20008410000 */
[----:B------:R-:W-:Y:S01]  /*94b0*/  FMUL.FTZ R199, R9, UR5 ;  /* 0x0000000509c77c20 */ /* 0x000fe20008410000 */
[----:B------:R-:W-:Y:S01]  /*94c0*/  FMUL.FTZ R2, R15, UR5 ;  /* 0x000000050f027c20 */ /* 0x000fe20008410000 */
[----:B------:R-:W-:Y:S01]  /*94d0*/  FMUL.FTZ R187, R14, UR5 ;  /* 0x000000050ebb7c20 */ /* 0x000fe20008410000 */
[----:B------:R-:W-:Y:S03]  /*94e0*/  FMUL.FTZ R190, R12, UR5 ;  /* 0x000000050cbe7c20 */ /* 0x000fe60008410000 */
[----:B------:R-:W4:Y:S01]  /*94f0*/  MUFU.TANH R185, R185 ;  /* 0x000000b900b97308 */ /* 0x000f220000002400 */
[----:B------:R-:W-:Y:S01]  /*9500*/  FMUL.FTZ R186, R13, UR5 ;  /* 0x000000050dba7c20 */ /* 0x000fe20008410000 */
[----:B------:R-:W-:Y:S01]  /*9510*/  FMUL.FTZ R201, R18, UR5 ;  /* 0x0000000512c97c20 */ /* 0x000fe20008410000 */
[----:B------:R-:W-:Y:S01]  /*9520*/  FMUL.FTZ R188, R17, UR5 ;  /* 0x0000000511bc7c20 */ /* 0x000fe20008410000 */
[----:B------:R-:W-:Y:S01]  /*9530*/  FMUL.FTZ R184, R16, UR5 ;  /* 0x0000000510b87c20 */ /* 0x000fe20008410000 */
[----:B------:R-:W-:Y:S05]  /*9540*/  FMUL.FTZ R102, R19, UR5 ;  /* 0x0000000513667c20 */ /* 0x000fea0008410000 */
[----:B------:R5:W3:Y:S01]  /*9550*/  MUFU.TANH R117, R2 ;  /* 0x0000000200757308 */ /* 0x000ae20000002400 */
[C---:B-1----:R-:W-:Y:S06]  /*9560*/  HMMA.16816.F32 R20, R104.reuse, R108, R20 ;  /* 0x0000006c6814723c */ /* 0x042fec0000001814 */
[C---:B------:R-:W-:Y:S03]  /*9570*/  HMMA.16816.F32 R24, R104.reuse, R110, R24 ;  /* 0x0000006e6818723c */ /* 0x040fe60000001818 */
[----:B------:R-:W1:Y:S03]  /*9580*/  MUFU.TANH R189, R189 ;  /* 0x000000bd00bd7308 */ /* 0x000e660000002400 */
[C---:B--2---:R-:W-:Y:S07]  /*9590*/  HMMA.16816.F32 R28, R104.reuse, R112, R28 ;  /* 0x00000070681c723c */ /* 0x044fee000000181c */
[----:B------:R-:W2:Y:S01]  /*95a0*/  MUFU.TANH R191, R191 ;  /* 0x000000bf00bf7308 */ /* 0x000ea20000002400 */
[----:B------:R-:W-:Y:S09]  /*95b0*/  HMMA.16816.F32 R32, R104, R114, R32 ;  /* 0x000000726820723c */ /* 0x000ff20000001820 */
[----:B------:R-:W1:Y:S02]  /*95c0*/  MUFU.TANH R193, R193 ;  /* 0x000000c100c17308 */ /* 0x000e640000002400 */
[----:B------:R-:W-:Y:S01]  /*95d0*/  FMUL.FTZ R3, R22, UR5 ;  /* 0x0000000516037c20 */ /* 0x000fe20008410000 */
[----:B-----5:R-:W-:Y:S07]  /*95e0*/  FMUL.FTZ R2, R20, UR5 ;  /* 0x0000000514027c20 */ /* 0x020fee0008410000 */
[----:B------:R-:W1:Y:S10]  /*95f0*/  MUFU.TANH R195, R195 ;  /* 0x000000c300c37308 */ /* 0x000e740000002400 */
[----:B------:R-:W1:Y:S10]  /*9600*/  MUFU.TANH R197, R197 ;  /* 0x000000c500c57308 */ /* 0x000e740000002400 */
[----:B------:R-:W1:Y:S10]  /*9610*/  MUFU.TANH R199, R199 ;  /* 0x000000c700c77308 */ /* 0x000e740000002400 */
[----:B------:R-:W1:Y:S10]  /*9620*/  MUFU.TANH R187, R187 ;  /* 0x000000bb00bb7308 */ /* 0x000e740000002400 */
[----:B------:R-:W1:Y:S10]  /*9630*/  MUFU.TANH R190, R190 ;  /* 0x000000be00be7308 */ /* 0x000e740000002400 */
[----:B------:R-:W1:Y:S10]  /*9640*/  MUFU.TANH R130, R186 ;  /* 0x000000ba00827308 */ /* 0x000e740000002400 */
[----:B------:R-:W1:Y:S10]  /*9650*/  MUFU.TANH R201, R201 ;  /* 0x000000c900c97308 */ /* 0x000e740000002400 */
[----:B------:R-:W1:Y:S10]  /*9660*/  MUFU.TANH R126, R184 ;  /* 0x000000b8007e7308 */ /* 0x000e740000002400 */
[----:B------:R5:W1:Y:S10]  /*9670*/  MUFU.TANH R119, R102 ;  /* 0x0000006600777308 */ /* 0x000a740000002400 */
[----:B------:R-:W1:Y:S10]  /*9680*/  MUFU.TANH R188, R188 ;  /* 0x000000bc00bc7308 */ /* 0x000e740000002400 */
[----:B------:R1:W1:Y:S01]  /*9690*/  MUFU.TANH R125, R3 ;  /* 0x00000003007d7308 */ /* 0x0002620000002400 */
[----:B-----5:R-:W-:Y:S09]  /*96a0*/  FMUL.FTZ R102, R23, UR5 ;  /* 0x0000000517667c20 */ /* 0x020ff20008410000 */
[----:B------:R1:W1:Y:S01]  /*96b0*/  MUFU.TANH R128, R2 ;  /* 0x0000000200807308 */ /* 0x0002620000002400 */
[----:B--234-:R-:W-:Y:S05]  /*96c0*/  @P1 BRA `(.L_x_926) ;  /* 0xffffffec00501947 */ /* 0x01cfea000383ffff */
.L_x_925:
[----:B-12---:R-:W-:Y:S01]  /*96d0*/  LEA R2, R177, R176, 0x6 ;  /* 0x000000b0b1027211 */ /* 0x006fe200078e30ff */
[----:B------:R-:W-:Y:S01]  /*96e0*/  FMUL.FTZ R26, R26, UR5 ;  /* 0x000000051a1a7c20 */ /* 0x000fe20008410000 */
[----:B------:R-:W-:Y:S01]  /*96f0*/  FMUL.FTZ R24, R24, UR5 ;  /* 0x0000000518187c20 */ /* 0x000fe20008410000 */
[----:B------:R-:W-:Y:S01]  /*9700*/  FMUL.FTZ R21, R21, UR5 ;  /* 0x0000000515157c20 */ /* 0x000fe20008410000 */
[----:B------:R-:W-:Y:S01]  /*9710*/  IADD3 R4, R2, 0x1, RZ ;  /* 0x0000000102047810 */ /* 0x000fe20007ffe0ff */
[----:B------:R-:W1:Y:S01]  /*9720*/  MUFU.TANH R131, R26 ;  /* 0x0000001a00837308 */ /* 0x000e620000002400 */
[----:B------:R-:W-:Y:S01]  /*9730*/  I2FP.F32.S32 R6, R2 ;  /* 0x0000000200067245 */ /* 0x000fe20000201400 */
[----:B------:R-:W-:Y:S01]  /*9740*/  FMUL.FTZ R30, R30, UR5 ;  /* 0x000000051e1e7c20 */ /* 0x000fe20008410000 */
[----:B------:R-:W-:Y:S01]  /*9750*/  I2FP.F32.S32 R4, R4 ;  /* 0x0000000400047245 */ /* 0x000fe20000201400 */
[----:B------:R-:W-:Y:S01]  /*9760*/  FMUL.FTZ R28, R28, UR5 ;  /* 0x000000051c1c7c20 */ /* 0x000fe20008410000 */
[----:B------:R-:W-:Y:S01]  /*9770*/  IADD3 R8, R2, 0x9, RZ ;  /* 0x0000000902087810 */ /* 0x000fe20007ffe0ff */
[-C--:B------:R-:W-:Y:S01]  /*9780*/  FFMA.FTZ R11, R6, R0.reuse, R103 ;  /* 0x00000000060b7223 */ /* 0x080fe20000010067 */
[----:B------:R-:W-:Y:S01]  /*9790*/  IADD3 R10, R2, 0x8, RZ ;  /* 0x00000008020a7810 */ /* 0x000fe20007ffe0ff */
[CC--:B------:R-:W-:Y:S01]  /*97a0*/  FFMA.FTZ R189, R4.reuse, R0.reuse, R189 ;  /* 0x0000000004bd7223 */ /* 0x0c0fe200000100bd */
[----:B------:R-:W-:Y:S01]  /*97b0*/  FFMA.FTZ R191, R4, R0, R191 ;  /* 0x0000000004bf7223 */ /* 0x000fe200000100bf */
[----:B------:R-:W-:Y:S01]  /*97c0*/  IADD3 R4, R2, 0x10, RZ ;  /* 0x0000001002047810 */ /* 0x000fe20007ffe0ff */
[----:B------:R-:W2:Y:S01]  /*97d0*/  MUFU.TANH R124, R24 ;  /* 0x00000018007c7308 */ /* 0x000ea20000002400 */
[----:B------:R-:W-:Y:S01]  /*97e0*/  I2FP.F32.S32 R8, R8 ;  /* 0x0000000800087245 */ /* 0x000fe20000201400 */
[----:B------:R-:W-:Y:S01]  /*97f0*/  FFMA.FTZ R6, R6, R0, R185 ;  /* 0x0000000006067223 */ /* 0x000fe200000100b9 */
[----:B------:R-:W-:Y:S01]  /*9800*/  I2FP.F32.S32 R4, R4 ;  /* 0x0000000400047245 */ /* 0x000fe20000201400 */
[----:B------:R-:W-:Y:S01]  /*9810*/  FMUL.FTZ R27, R27, UR5 ;  /* 0x000000051b1b7c20 */ /* 0x000fe20008410000 */
[----:B------:R-:W-:Y:S01]  /*9820*/  IADD3 R5, R2, 0x20, RZ ;  /* 0x0000002002057810 */ /* 0x000fe20007ffe0ff */
[----:B------:R-:W-:Y:S01]  /*9830*/  FFMA.FTZ R197, R8, R0, R197 ;  /* 0x0000000008c57223 */ /* 0x000fe200000100c5 */
[----:B------:R-:W-:Y:S01]  /*9840*/  I2FP.F32.S32 R10, R10 ;  /* 0x0000000a000a7245 */ /* 0x000fe20000201400 */
[CC--:B------:R-:W-:Y:S01]  /*9850*/  FFMA.FTZ R187, R4.reuse, R0.reuse, R187 ;  /* 0x0000000004bb7223 */ /* 0x0c0fe200000100bb */
[-C--:B------:R-:W-:Y:S01]  /*9860*/  FFMA.FTZ R190, R4, R0.reuse, R190 ;  /* 0x0000000004be7223 */ /* 0x080fe200000100be */
[----:B------:R-:W-:Y:S01]  /*9870*/  IADD3 R4, R2, 0x19, RZ ;  /* 0x0000001902047810 */ /* 0x000fe20007ffe0ff */
[-C--:B------:R-:W-:Y:S01]  /*9880*/  FFMA.FTZ R199, R8, R0.reuse, R199 ;  /* 0x0000000008c77223 */ /* 0x080fe200000100c7 */
[----:B------:R-:W-:Y:S01]  /*9890*/  I2FP.F32.S32 R5, R5 ;  /* 0x0000000500057245 */ /* 0x000fe20000201400 */
[C---:B------:R-:W-:Y:S01]  /*98a0*/  FFMA.FTZ R193, R10.reuse, R0, R193 ;  /* 0x000000000ac17223 */ /* 0x040fe200000100c1 */
[----:B------:R-:W-:Y:S01]  /*98b0*/  I2FP.F32.S32 R4, R4 ;  /* 0x0000000400047245 */ /* 0x000fe20000201400 */
[-C--:B------:R-:W-:Y:S01]  /*98c0*/  FFMA.FTZ R195, R10, R0.reuse, R195 ;  /* 0x000000000ac37223 */ /* 0x080fe200000100c3 */
[----:B------:R-:W-:Y:S01]  /*98d0*/  FMNMX.FTZ R8, R11, R101, !PT ;  /* 0x000000650b087209 */ /* 0x000fe20007810000 */
[CC--:B------:R-:W-:Y:S01]  /*98e0*/  FFMA.FTZ R125, R5.reuse, R0.reuse, R125 ;  /* 0x00000000057d7223 */ /* 0x0c0fe2000001007d */
[-C--:B------:R-:W-:Y:S01]  /*98f0*/  FFMA.FTZ R128, R5, R0.reuse, R128 ;  /* 0x0000000005807223 */ /* 0x080fe20000010080 */
[CC--:B------:R-:W-:Y:S01]  /*9900*/  FFMA.FTZ R188, R4.reuse, R0.reuse, R188 ;  /* 0x0000000004bc7223 */ /* 0x0c0fe200000100bc */
[----:B------:R-:W-:Y:S01]  /*9910*/  FFMA.FTZ R119, R4, R0, R119 ;  /* 0x0000000004777223 */ /* 0x000fe20000010077 */
[----:B------:R-:W-:Y:S01]  /*9920*/  FMNMX.FTZ R4, R6, R100, !PT ;  /* 0x0000006406047209 */ /* 0x000fe20007810000 */
[----:B------:R3:W-:Y:S01]  /*9930*/  MUFU.TANH R120, R21 ;  /* 0x0000001500787308 */ /* 0x0007e20000002400 */
[----:B------:R-:W-:Y:S01]  /*9940*/  FMNMX.FTZ R8, R189, R8, !PT ;  /* 0x00000008bd087209 */ /* 0x000fe20007810000 */
[----:B------:R-:W-:Y:S01]  /*9950*/  FMUL.FTZ R25, R25, UR5 ;  /* 0x0000000519197c20 */ /* 0x000fe20008410000 */
[C---:B------:R-:W-:Y:S01]  /*9960*/  IADD3 R5, R2.reuse, 0x28, RZ ;  /* 0x0000002802057810 */ /* 0x040fe20007ffe0ff */
[----:B------:R-:W-:Y:S01]  /*9970*/  FMUL.FTZ R31, R31, UR5 ;  /* 0x000000051f1f7c20 */ /* 0x000fe20008410000 */
[----:B------:R-:W-:Y:S01]  /*9980*/  IADD3 R3, R2, 0x11, RZ ;  /* 0x0000001102037810 */ /* 0x000fe20007ffe0ff */
[----:B------:R-:W-:Y:S01]  /*9990*/  FMUL.FTZ R29, R29, UR5 ;  /* 0x000000051d1d7c20 */ /* 0x000fe20008410000 */
[----:B------:R-:W-:Y:S03]  /*99a0*/  FMNMX.FTZ R4, R191, R4, !PT ;  /* 0x00000004bf047209 */ /* 0x000fe60007810000 */
[----:B------:R-:W4:Y:S01]  /*99b0*/  MUFU.TANH R127, R102 ;  /* 0x00000066007f7308 */ /* 0x000f220000002400 */
[----:B------:R-:W-:Y:S01]  /*99c0*/  FMNMX.FTZ R8, R193, R8, !PT ;  /* 0x00000008c1087209 */ /* 0x000fe20007810000 */
[----:B------:R-:W-:Y:S01]  /*99d0*/  FMUL.FTZ R34, R34, UR5 ;  /* 0x0000000522227c20 */ /* 0x000fe20008410000 */
[----:B------:R-:W-:Y:S01]  /*99e0*/  I2FP.F32.S32 R5, R5 ;  /* 0x0000000500057245 */ /* 0x000fe20000201400 */
[----:B------:R-:W-:Y:S01]  /*99f0*/  FMUL.FTZ R32, R32, UR5 ;  /* 0x0000000520207c20 */ /* 0x000fe20008410000 */
[C---:B------:R-:W-:Y:S01]  /*9a00*/  IADD3 R7, R2.reuse, 0x18, RZ ;  /* 0x0000001802077810 */ /* 0x040fe20007ffe0ff */
[----:B------:R-:W-:Y:S01]  /*9a10*/  FMUL.FTZ R35, R35, UR5 ;  /* 0x0000000523237c20 */ /* 0x000fe20008410000 */
[----:B------:R-:W-:Y:S03]  /*9a20*/  I2FP.F32.S32 R3, R3 ;  /* 0x0000000300037245 */ /* 0x000fe60000201400 */
[----:B------:R-:W-:Y:S01]  /*9a30*/  MUFU.TANH R123, R30 ;  /* 0x0000001e007b7308 */ /* 0x000fe20000002400 */
[----:B------:R-:W-:Y:S01]  /*9a40*/  FMNMX.FTZ R10, R195, R4, !PT ;  /* 0x00000004c30a7209 */ /* 0x000fe20007810000 */
[----:B------:R-:W-:Y:S01]  /*9a50*/  FMUL.FTZ R33, R33, UR5 ;  /* 0x0000000521217c20 */ /* 0x000fe20008410000 */
[----:B------:R-:W-:Y:S01]  /*9a60*/  FMNMX.FTZ R8, R197, R8, !PT ;  /* 0x00000008c5087209 */ /* 0x000fe20007810000 */
[CC--:B------:R-:W-:Y:S01]  /*9a70*/  FFMA.FTZ R117, R3.reuse, R0.reuse, R117 ;  /* 0x0000000003757223 */ /* 0x0c0fe20000010075 */
[----:B------:R-:W-:Y:S01]  /*9a80*/  I2FP.F32.S32 R7, R7 ;  /* 0x0000000700077245 */ /* 0x000fe20000201400 */
[----:B------:R-:W-:Y:S01]  /*9a90*/  FFMA.FTZ R130, R3, R0, R130 ;  /* 0x0000000003827223 */ /* 0x000fe20000010082 */
[----:B------:R-:W-:Y:S03]  /*9aa0*/  FMNMX.FTZ R8, R187, R8, !PT ;  /* 0x00000008bb087209 */ /* 0x000fe60007810000 */
[----:B------:R-:W5:Y:S01]  /*9ab0*/  MUFU.TANH R107, R28 ;  /* 0x0000001c006b7308 */ /* 0x000f620000002400 */
[C---:B------:R-:W-:Y:S01]  /*9ac0*/  IADD3 R3, R2.reuse, 0x21, RZ ;  /* 0x0000002102037810 */ /* 0x040fe20007ffe0ff */
[----:B------:R-:W-:Y:S01]  /*9ad0*/  FFMA.FTZ R115, R7, R0, R201 ;  /* 0x0000000007737223 */ /* 0x000fe200000100c9 */
[----:B------:R-:W-:Y:S01]  /*9ae0*/  FMNMX.FTZ R8, R117, R8, !PT ;  /* 0x0000000875087209 */ /* 0x000fe20007810000 */
[----:B------:R-:W-:Y:S01]  /*9af0*/  FFMA.FTZ R126, R7, R0, R126 ;  /* 0x00000000077e7223 */ /* 0x000fe2000001007e */
[----:B------:R-:W-:Y:S01]  /*9b00*/  I2FP.F32.S32 R3, R3 ;  /* 0x0000000300037245 */ /* 0x000fe20000201400 */
[----:B------:R-:W-:Y:S01]  /*9b10*/  LDSM.16.MT88.4 R12, [R144+0x8000] ;  /* 0x00800000900c783b */ /* 0x000fe20000004200 */
[----:B------:R-:W-:Y:S03]  /*9b20*/  FMNMX.FTZ R8, R115, R8, !PT ;  /* 0x0000000873087209 */ /* 0x000fe60007810000 */
[----:B------:R-:W-:Y:S01]  /*9b30*/  MUFU.TANH R129, R27 ;  /* 0x0000001b00817308 */ /* 0x000fe20000002400 */
[C---:B------:R-:W-:Y:S02]  /*9b40*/  IADD3 R4, R2.reuse, 0x30, RZ ;  /* 0x0000003002047810 */ /* 0x040fe40007ffe0ff */
[----:B------:R-:W-:Y:S02]  /*9b50*/  FMNMX.FTZ R8, R119, R8, !PT ;  /* 0x0000000877087209 */ /* 0x000fe40007810000 */
[----:B------:R-:W-:Y:S01]  /*9b60*/  I2FP.F32.S32 R4, R4 ;  /* 0x0000000400047245 */ /* 0x000fe20000201400 */
[----:B---3--:R-:W-:Y:S01]  /*9b70*/  LDSM.16.MT88.4 R20, [R142+0x8000] ;  /* 0x008000008e14783b */ /* 0x008fe20000004200 */
[----:B------:R-:W-:Y:S03]  /*9b80*/  FMNMX.FTZ R8, R125, R8, !PT ;  /* 0x000000087d087209 */ /* 0x000fe60007810000 */
[----:B------:R-:W-:Y:S01]  /*9b90*/  MUFU.TANH R122, R25 ;  /* 0x00000019007a7308 */ /* 0x000fe20000002400 */
[C---:B------:R-:W-:Y:S02]  /*9ba0*/  IADD3 R7, R2.reuse, 0x31, RZ ;  /* 0x0000003102077810 */ /* 0x040fe40007ffe0ff */
[----:B------:R-:W-:Y:S02]  /*9bb0*/  IADD3 R177, R177, -0x1, RZ ;  /* 0xffffffffb1b17810 */ /* 0x000fe40007ffe0ff */
[----:B------:R-:W-:Y:S05]  /*9bc0*/  I2FP.F32.S32 R7, R7 ;  /* 0x0000000700077245 */ /* 0x000fea0000201400 */
[----:B------:R-:W3:Y:S10]  /*9bd0*/  MUFU.TANH R121, R31 ;  /* 0x0000001f00797308 */ /* 0x000ef40000002400 */
[----:B------:R1:W3:Y:S10]  /*9be0*/  MUFU.TANH R106, R29 ;  /* 0x0000001d006a7308 */ /* 0x0002f40000002400 */
[----:B------:R-:W3:Y:S10]  /*9bf0*/  MUFU.TANH R103, R34 ;  /* 0x0000002200677308 */ /* 0x000ef40000002400 */
[----:B------:R-:W3:Y:S01]  /*9c00*/  MUFU.TANH R105, R32 ;  /* 0x0000002000697308 */ /* 0x000ee20000002400 */
[----:B-1----:R-:W-:Y:S09]  /*9c10*/  LDSM.16.MT88.4 R28, [R141+0x8000] ;  /* 0x008000008d1c783b */ /* 0x002ff20000004200 */
[----:B------:R-:W1:Y:S10]  /*9c20*/  MUFU.TANH R102, R35 ;  /* 0x0000002300667308 */ /* 0x000e740000002400 */
[----:B------:R-:W1:Y:S01]  /*9c30*/  MUFU.TANH R110, R33 ;  /* 0x00000021006e7308 */ /* 0x000e620000002400 */
[CC--:B------:R-:W-:Y:S01]  /*9c40*/  FFMA.FTZ R131, R5.reuse, R0.reuse, R131 ;  /* 0x0000000005837223 */ /* 0x0c0fe20000010083 */
[----:B--2---:R-:W-:Y:S01]  /*9c50*/  FFMA.FTZ R124, R5, R0, R124 ;  /* 0x00000000057c7223 */ /* 0x004fe2000001007c */
[----:B------:R-:W-:Y:S01]  /*9c60*/  FMNMX.FTZ R5, R199, R10, !PT ;  /* 0x0000000ac7057209 */ /* 0x000fe20007810000 */
[CC--:B----4-:R-:W-:Y:S01]  /*9c70*/  FFMA.FTZ R127, R3.reuse, R0.reuse, R127 ;  /* 0x00000000037f7223 */ /* 0x0d0fe2000001007f */
[-C--:B------:R-:W-:Y:S01]  /*9c80*/  FFMA.FTZ R120, R3, R0.reuse, R120 ;  /* 0x0000000003787223 */ /* 0x080fe20000010078 */
[----:B------:R-:W-:Y:S01]  /*9c90*/  IADD3 R3, R2, 0x29, RZ ;  /* 0x0000002902037810 */ /* 0x000fe20007ffe0ff */
[-C--:B-----5:R-:W-:Y:S01]  /*9ca0*/  FFMA.FTZ R107, R4, R0.reuse, R107 ;  /* 0x00000000046b7223 */ /* 0x0a0fe2000001006b */
[----:B------:R-:W-:Y:S01]  /*9cb0*/  FMNMX.FTZ R5, R190, R5, !PT ;  /* 0x00000005be057209 */ /* 0x000fe20007810000 */
[-C--:B------:R-:W-:Y:S01]  /*9cc0*/  FFMA.FTZ R123, R4, R0.reuse, R123 ;  /* 0x00000000047b7223 */ /* 0x080fe2000001007b */
[----:B------:R-:W-:Y:S01]  /*9cd0*/  I2FP.F32.S32 R3, R3 ;  /* 0x0000000300037245 */ /* 0x000fe20000201400 */
[CC--:B---3--:R-:W-:Y:S01]  /*9ce0*/  FFMA.FTZ R121, R7.reuse, R0.reuse, R121 ;  /* 0x0000000007797223 */ /* 0x0c8fe20000010079 */
[----:B------:R-:W-:Y:S01]  /*9cf0*/  FMNMX.FTZ R5, R130, R5, !PT ;  /* 0x0000000582057209 */ /* 0x000fe20007810000 */
[----:B------:R-:W-:Y:S01]  /*9d00*/  FFMA.FTZ R106, R7, R0, R106 ;  /* 0x00000000076a7223 */ /* 0x000fe2000001006a */
[----:B------:R-:W-:Y:S01]  /*9d10*/  FMNMX.FTZ R8, R127, R8, !PT ;  /* 0x000000087f087209 */ /* 0x000fe20007810000 */
[CC--:B------:R-:W-:Y:S01]  /*9d20*/  FFMA.FTZ R129, R3.reuse, R0.reuse, R129 ;  /* 0x0000000003817223 */ /* 0x0c0fe20000010081 */
[----:B------:R-:W-:Y:S01]  /*9d30*/  FMNMX.FTZ R5, R126, R5, !PT ;  /* 0x000000057e057209 */ /* 0x000fe20007810000 */
[----:B------:R-:W-:Y:S01]  /*9d40*/  FFMA.FTZ R122, R3, R0, R122 ;  /* 0x00000000037a7223 */ /* 0x000fe2000001007a */
[----:B------:R-:W-:Y:S02]  /*9d50*/  IADD3 R4, R2, 0x38, RZ ;  /* 0x0000003802047810 */ /* 0x000fe40007ffe0ff */
[----:B------:R-:W-:Y:S02]  /*9d60*/  FMNMX.FTZ R5, R188, R5, !PT ;  /* 0x00000005bc057209 */ /* 0x000fe40007810000 */
[----:B------:R-:W-:Y:S02]  /*9d70*/  IADD3 R3, R2, 0x39, RZ ;  /* 0x0000003902037810 */ /* 0x000fe40007ffe0ff */
        /* <DEDUP_REMOVED lines=8> */
[CC--:B------:R-:W-:Y:S01]  /*9e00*/  FFMA.FTZ R103, R4.reuse, R0.reuse, R103 ;  /* 0x0000000004677223 */ /* 0x0c0fe20000010067 */
[----:B------:R-:W-:Y:S01]  /*9e10*/  I2FP.F32.S32 R3, R3 ;  /* 0x0000000300037245 */ /* 0x000fe20000201400 */
[----:B------:R-:W-:Y:S01]  /*9e20*/  FFMA.FTZ R105, R4, R0, R105 ;  /* 0x0000000004697223 */ /* 0x000fe20000010069 */
[----:B------:R-:W-:Y:S02]  /*9e30*/  FMNMX.FTZ R5, R107, R8, !PT ;  /* 0x000000086b057209 */ /* 0x000fe40007810000 */
[----:B------:R-:W-:Y:S01]  /*9e40*/  FMNMX.FTZ R2, R121, R2, !PT ;  /* 0x0000000279027209 */ /* 0x000fe20007810000 */
[CC--:B-1----:R-:W-:Y:S01]  /*9e50*/  FFMA.FTZ R102, R3.reuse, R0.reuse, R102 ;  /* 0x0000000003667223 */ /* 0x0c2fe20000010066 */
[----:B------:R-:W-:Y:S01]  /*9e60*/  FMNMX.FTZ R4, R106, R5, !PT ;  /* 0x000000056a047209 */ /* 0x000fe20007810000 */
[----:B------:R-:W-:Y:S01]  /*9e70*/  FFMA.FTZ R110, R3, R0, R110 ;  /* 0x00000000036e7223 */ /* 0x000fe2000001006e */
[----:B------:R-:W-:Y:S02]  /*9e80*/  FMNMX.FTZ R5, R103, R2, !PT ;  /* 0x0000000267057209 */ /* 0x000fe40007810000 */
[----:B------:R-:W-:Y:S02]  /*9e90*/  FMNMX.FTZ R3, R105, R4, !PT ;  /* 0x0000000469037209 */ /* 0x000fe40007810000 */
[----:B------:R-:W-:Y:S02]  /*9ea0*/  FMNMX.FTZ R9, R102, R5, !PT ;  /* 0x0000000566097209 */ /* 0x000fe40007810000 */
[----:B------:R-:W-:Y:S03]  /*9eb0*/  FMNMX.FTZ R10, R110, R3, !PT ;  /* 0x000000036e0a7209 */ /* 0x000fe60007810000 */
[----:B------:R-:W1:Y:S08]  /*9ec0*/  SHFL.BFLY PT, R2, R9, 0x2, 0x1f ;  /* 0x0c401f0009027f89 */ /* 0x000e7000000e0000 */
[----:B------:R-:W2:Y:S01]  /*9ed0*/  SHFL.BFLY PT, R3, R10, 0x2, 0x1f ;  /* 0x0c401f000a037f89 */ /* 0x000ea200000e0000 */
        /* <DEDUP_REMOVED lines=9> */
[C---:B------:R-:W-:Y:S02]  /*9f70*/  FMUL.FTZ R113, R3.reuse, UR4 ;  /* 0x0000000403717c20 */ /* 0x040fe40008410000 */
        /* <DEDUP_REMOVED lines=27> */
[----:B------:R-:W-:Y:S01]  /*a130*/  FFMA.FTZ R120, R122, UR4, -R113 ;  /* 0x000000047a787c23 */ /* 0x000fe20008010871 */
[--C-:B------:R-:W-:Y:S01]  /*a140*/  FFMA.FTZ R103, R103, UR4, -R186.reuse ;  /* 0x0000000467677c23 */ /* 0x100fe200080108ba */
[----:B------:R-:W-:Y:S03]  /*a150*/  FFMA.FTZ R122, R123, UR4, -R186 ;  /* 0x000000047b7a7c23 */ /* 0x000fe600080108ba */
        /* <DEDUP_REMOVED lines=19> */
[----:B------:R-:W2:Y:S01]  /*a290*/  LDSM.16.MT88.4 R76, [R140+0x8000] ;  /* 0x008000008c4c783b */ /* 0x000ea20000004200 */
[C---:B------:R-:W-:Y:S01]  /*a2a0*/  FMUL.FTZ R34, R100.reuse, R70 ;  /* 0x0000004664227220 */ /* 0x040fe20000410000 */
[----:B------:R-:W-:Y:S01]  /*a2b0*/  FMUL.FTZ R35, R100, R71 ;  /* 0x0000004764237220 */ /* 0x000fe20000410000 */
[C---:B------:R-:W-:Y:S01]  /*a2c0*/  FMUL.FTZ R32, R101.reuse, R68 ;  /* 0x0000004465207220 */ /* 0x040fe20000410000 */
[C---:B------:R-:W-:Y:S03]  /*a2d0*/  FMUL.FTZ R33, R101.reuse, R69 ;  /* 0x0000004565217220 */ /* 0x040fe60000410000 */
[----:B------:R-:W3:Y:S01]  /*a2e0*/  MUFU.EX2 R114, R114 ;  /* 0x0000007200727308 */ /* 0x000ee20000000800 */
[----:B-1----:R-:W-:Y:S01]  /*a2f0*/  F2FP.F16.F32.PACK_AB R99, R108, R111 ;  /* 0x0000006f6c63723e */ /* 0x002fe200000000ff */
[C---:B------:R-:W-:Y:S01]  /*a300*/  FMUL.FTZ R38, R100.reuse, R38 ;  /* 0x0000002664267220 */ /* 0x040fe20000410000 */
[----:B------:R-:W1:Y:S01]  /*a310*/  LDSM.16.MT88.4 R68, [R144+0xa000] ;  /* 0x00a000009044783b */ /* 0x000e620000004200 */
        /* <DEDUP_REMOVED lines=9> */
[----:B------:R-:W-:Y:S01]  /*a3b0*/  FMUL.FTZ R47, R100, R47 ;  /* 0x0000002f642f7220 */ /* 0x000fe20000410000 */
[C---:B------:R-:W-:Y:S01]  /*a3c0*/  FMUL.FTZ R44, R101.reuse, R44 ;  /* 0x0000002c652c7220 */ /* 0x040fe20000410000 */
[C---:B------:R-:W-:Y:S03]  /*a3d0*/  FMUL.FTZ R45, R101.reuse, R45 ;  /* 0x0000002d652d7220 */ /* 0x040fe60000410000 */
[----:B------:R-:W4:Y:S01]  /*a3e0*/  MUFU.EX2 R112, R112 ;  /* 0x0000007000707308 */ /* 0x000f220000000800 */
        /* <DEDUP_REMOVED lines=15> */
[----:B------:R-:W3:Y:S01]  /*a4e0*/  MUFU.EX2 R104, R104 ;  /* 0x0000006800687308 */ /* 0x000ee20000000800 */
        /* <DEDUP_REMOVED lines=9> */
[----:B------:R-:W-:Y:S01]  /*a580*/  LDSM.16.MT88.4 R92, [R144+0x9800] ;  /* 0x00980000905c783b */ /* 0x000fe20000004200 */
[----:B------:R-:W-:Y:S01]  /*a590*/  FFMA.FTZ R185, R100, R183, R185 ;  /* 0x000000b764b97223 */ /* 0x000fe200000100b9 */
[----:B------:R-:W-:Y:S01]  /*a5a0*/  FFMA.FTZ R184, R101, R182, R184 ;  /* 0x000000b665b87223 */ /* 0x000fe200000100b8 */
[----:B------:R-:W-:Y:S01]  /*a5b0*/  FFMA.FTZ R121, R121, UR4, -R186 ;  /* 0x0000000479797c23 */ /* 0x000fe200080108ba */
[----:B------:R-:W-:Y:S01]  /*a5c0*/  FFMA.FTZ R106, R106, UR4, -R113 ;  /* 0x000000046a6a7c23 */ /* 0x000fe20008010871 */
[----:B------:R-:W-:Y:S03]  /*a5d0*/  FADD.FTZ R114, R114, R185 ;  /* 0x000000b972727221 */ /* 0x000fe60000010000 */
[----:B------:R-:W-:Y:S01]  /*a5e0*/  MUFU.EX2 R115, R115 ;  /* 0x0000007300737308 */ /* 0x000fe20000000800 */
[----:B---3--:R-:W-:Y:S01]  /*a5f0*/  F2FP.F16.F32.PACK_AB R98, R104, R109 ;  /* 0x0000006d6862723e */ /* 0x008fe200000000ff */
[----:B------:R-:W-:Y:S01]  /*a600*/  LDSM.16.MT88.4 R84, [R142+0x9800] ;  /* 0x009800008e54783b */ /* 0x000fe20000004200 */
[----:B------:R-:W-:Y:S01]  /*a610*/  FFMA.FTZ R105, R105, UR4, -R113 ;  /* 0x0000000469697c23 */ /* 0x000fe20008010871 */
[----:B------:R-:W-:Y:S04]  /*a620*/  FADD.FTZ R184, R112, R184 ;  /* 0x000000b870b87221 */ /* 0x000fe80000010000 */
[C---:B------:R-:W-:Y:S02]  /*a630*/  HMMA.16816.F32 R4, R96.reuse, R12, R4 ;  /* 0x0000000c6004723c */ /* 0x040fe40000001804 */
[----:B------:R-:W-:Y:S03]  /*a640*/  MUFU.EX2 R190, R190 ;  /* 0x000000be00be7308 */ /* 0x000fe60000000800 */
[----:B------:R-:W-:Y:S01]  /*a650*/  FADD.FTZ R109, R109, R184 ;  /* 0x000000b86d6d7221 */ /* 0x000fe20000010000 */
[C---:B------:R-:W-:Y:S06]  /*a660*/  HMMA.16816.F32 R8, R96.reuse, R14, R8 ;  /* 0x0000000e6008723c */ /* 0x040fec0000001808 */
[----:B------:R-:W-:Y:S01]  /*a670*/  MUFU.EX2 R118, R118 ;  /* 0x0000007600767308 */ /* 0x000fe20000000800 */
[C---:B------:R-:W-:Y:S01]  /*a680*/  FMUL.FTZ R12, R101.reuse, R88 ;  /* 0x00000058650c7220 */ /* 0x040fe20000410000 */
[C---:B------:R-:W-:Y:S03]  /*a690*/  FMUL.FTZ R13, R101.reuse, R89 ;  /* 0x00000059650d7220 */ /* 0x040fe60000410000 */
[C---:B------:R-:W-:Y:S01]  /*a6a0*/  FMUL.FTZ R14, R100.reuse, R90 ;  /* 0x0000005a640e7220 */ /* 0x040fe20000410000 */
[----:B------:R-:W-:Y:S04]  /*a6b0*/  FMUL.FTZ R15, R100, R91 ;  /* 0x0000005b640f7220 */ /* 0x000fe80000410000 */
[----:B------:R-:W-:Y:S01]  /*a6c0*/  MUFU.EX2 R188, R188 ;  /* 0x000000bc00bc7308 */ /* 0x000fe20000000800 */
[----:B------:R-:W-:Y:S02]  /*a6d0*/  FADD.FTZ R104, R104, R109 ;  /* 0x0000006d68687221 */ /* 0x000fe40000010000 */
[C---:B------:R-:W-:Y:S07]  /*a6e0*/  HMMA.16816.F32 R12, R96.reuse, R20, R12 ;  /* 0x00000014600c723c */ /* 0x040fee000000180c */
[----:B------:R-:W-:Y:S01]  /*a6f0*/  MUFU.EX2 R127, R127 ;  /* 0x0000007f007f7308 */ /* 0x000fe20000000800 */
[C---:B------:R-:W-:Y:S03]  /*a700*/  HMMA.16816.F32 R16, R96.reuse, R22, R16 ;  /* 0x000000166010723c */ /* 0x040fe60000001810 */
[C---:B------:R-:W-:Y:S01]  /*a710*/  FMUL.FTZ R20, R101.reuse, R80 ;  /* 0x0000005065147220 */ /* 0x040fe20000410000 */
[----:B------:R-:W-:Y:S03]  /*a720*/  FMUL.FTZ R21, R101, R81 ;  /* 0x0000005165157220 */ /* 0x000fe60000410000 */
[C---:B------:R-:W-:Y:S01]  /*a730*/  FMUL.FTZ R22, R100.reuse, R82 ;  /* 0x0000005264167220 */ /* 0x040fe20000410000 */
[----:B------:R-:W-:Y:S01]  /*a740*/  FMUL.FTZ R23, R100, R83 ;  /* 0x0000005364177220 */ /* 0x000fe20000410000 */
[----:B------:R-:W-:Y:S02]  /*a750*/  MUFU.EX2 R128, R128 ;  /* 0x0000008000807308 */ /* 0x000fe40000000800 */
[--C-:B------:R-:W-:Y:S01]  /*a760*/  FFMA.FTZ R81, R187, UR4, -R186.reuse ;  /* 0x00000004bb517c23 */ /* 0x100fe200080108ba */
[--C-:B------:R-:W-:Y:S01]  /*a770*/  FFMA.FTZ R187, R125, UR4, -R186.reuse ;  /* 0x000000047dbb7c23 */ /* 0x100fe200080108ba */
[--C-:B------:R-:W-:Y:S01]  /*a780*/  FFMA.FTZ R125, R129, UR4, -R186.reuse ;  /* 0x00000004817d7c23 */ /* 0x100fe200080108ba */
[--C-:B------:R-:W-:Y:S01]  /*a790*/  FFMA.FTZ R129, R124, UR4, -R113.reuse ;  /* 0x000000047c817c23 */ /* 0x100fe20008010871 */
[C---:B------:R-:W-:Y:S04]  /*a7a0*/  HMMA.16816.F32 R20, R96.reuse, R28, R20 ;  /* 0x0000001c6014723c */ /* 0x040fe80000001814 */
[----:B------:R-:W-:Y:S01]  /*a7b0*/  MUFU.EX2 R120, R120 ;  /* 0x0000007800787308 */ /* 0x000fe20000000800 */
[----:B------:R-:W-:Y:S01]  /*a7c0*/  FFMA.FTZ R186, R102, UR4, -R186 ;  /* 0x0000000466ba7c23 */ /* 0x000fe200080108ba */
[--C-:B------:R-:W-:Y:S01]  /*a7d0*/  FFMA.FTZ R80, R107, UR4, -R113.reuse ;  /* 0x000000046b507c23 */ /* 0x100fe20008010871 */
[----:B------:R-:W-:Y:S01]  /*a7e0*/  FFMA.FTZ R113, R110, UR4, -R113 ;  /* 0x000000046e717c23 */ /* 0x000fe20008010871 */
[C---:B------:R-:W-:Y:S06]  /*a7f0*/  HMMA.16816.F32 R24, R96.reuse, R30, R24 ;  /* 0x0000001e6018723c */ /* 0x040fec0000001818 */
[----:B------:R-:W-:Y:S01]  /*a800*/  MUFU.EX2 R81, R81 ;  /* 0x0000005100517308 */ /* 0x000fe20000000800 */
[C---:B------:R-:W-:Y:S01]  /*a810*/  FMUL.FTZ R28, R101.reuse, R72 ;  /* 0x00000048651c7220 */ /* 0x040fe20000410000 */
[----:B------:R-:W-:Y:S03]  /*a820*/  FMUL.FTZ R29, R101, R73 ;  /* 0x00000049651d7220 */ /* 0x000fe60000410000 */
[C---:B------:R-:W-:Y:S01]  /*a830*/  FMUL.FTZ R30, R100.reuse, R74 ;  /* 0x0000004a641e7220 */ /* 0x040fe20000410000 */
[----:B------:R-:W-:Y:S02]  /*a840*/  FMUL.FTZ R31, R100, R75 ;  /* 0x0000004b641f7220 */ /* 0x000fe40000410000 */
[----:B------:R-:W-:Y:S02]  /*a850*/  LDSM.16.MT88.4 R72, [R144+0x8800] ;  /* 0x008800009048783b */ /* 0x000fe40000004200 */
[----:B------:R-:W-:Y:S03]  /*a860*/  MUFU.EX2 R187, R187 ;  /* 0x000000bb00bb7308 */ /* 0x000fe60000000800 */
[C---:B--2---:R-:W-:Y:S07]  /*a870*/  HMMA.16816.F32 R28, R96.reuse, R76, R28 ;  /* 0x0000004c601c723c */ /* 0x044fee000000181c */
[----:B------:R-:W-:Y:S01]  /*a880*/  MUFU.EX2 R125, R125 ;  /* 0x0000007d007d7308 */ /* 0x000fe20000000800 */
[C---:B------:R-:W-:Y:S01]  /*a890*/  HMMA.16816.F32 R32, R96.reuse, R78, R32 ;  /* 0x0000004e6020723c */ /* 0x040fe20000001820 */
[----:B------:R-:W-:Y:S05]  /*a8a0*/  LDSM.16.MT88.4 R76, [R142+0x9000] ;  /* 0x009000008e4c783b */ /* 0x000fea0000004200 */
[C---:B-1----:R-:W-:Y:S03]  /*a8b0*/  HMMA.16816.F32 R36, R96.reuse, R68, R36 ;  /* 0x000000446024723c */ /* 0x042fe60000001824 */
[----:B------:R-:W-:Y:S03]  /*a8c0*/  MUFU.EX2 R129, R129 ;  /* 0x0000008100817308 */ /* 0x000fe60000000800 */
[C---:B------:R-:W-:Y:S01]  /*a8d0*/  HMMA.16816.F32 R40, R96.reuse, R70, R40 ;  /* 0x000000466028723c */ /* 0x040fe20000001828 */
[----:B------:R-:W1:Y:S06]  /*a8e0*/  LDSM.16.MT88.4 R68, [R142+0xa000] ;  /* 0x00a000008e44783b */ /* 0x000e6c0000004200 */
[----:B------:R-:W-:Y:S10]  /*a8f0*/  MUFU.EX2 R117, R117 ;  /* 0x0000007500757308 */ /* 0x000ff40000000800 */
[----:B------:R-:W-:Y:S10]  /*a900*/  MUFU.EX2 R130, R130 ;  /* 0x0000008200827308 */ /* 0x000ff40000000800 */
[----:B------:R-:W-:Y:S10]  /*a910*/  MUFU.EX2 R126, R126 ;  /* 0x0000007e007e7308 */ /* 0x000ff40000000800 */
[----:B------:R-:W-:Y:S10]  /*a920*/  MUFU.EX2 R119, R119 ;  /* 0x0000007700777308 */ /* 0x000ff40000000800 */
[----:B------:R-:W-:Y:S01]  /*a930*/  MUFU.EX2 R122, R122 ;  /* 0x0000007a007a7308 */ /* 0x000fe20000000800 */
[C---:B-1----:R-:W-:Y:S09]  /*a940*/  HMMA.16816.F32 R44, R96.reuse, R68, R44 ;  /* 0x00000044602c723c */ /* 0x042ff2000000182c */
[----:B------:R-:W1:Y:S01]  /*a950*/  MUFU.EX2 R121, R121 ;  /* 0x0000007900797308 */ /* 0x000e620000000800 */
[C---:B------:R-:W-:Y:S01]  /*a960*/  HMMA.16816.F32 R48, R96.reuse, R70, R48 ;  /* 0x000000466030723c */ /* 0x040fe20000001830 */
[----:B------:R-:W2:Y:S08]  /*a970*/  LDSM.16.MT88.4 R68, [R141+0xa000] ;  /* 0x00a000008d44783b */ /* 0x000eb00000004200 */
[----:B------:R-:W-:Y:S10]  /*a980*/  MUFU.EX2 R107, R103 ;  /* 0x00000067006b7308 */ /* 0x000ff40000000800 */
[----:B------:R-:W3:Y:S01]  /*a990*/  MUFU.EX2 R186, R186 ;  /* 0x000000ba00ba7308 */ /* 0x000ee20000000800 */
[----:B-1----:R-:W-:Y:S09]  /*a9a0*/  F2FP.F16.F32.PACK_AB R101, R121, R122 ;  /* 0x0000007a7965723e */ /* 0x002ff200000000ff */
[----:B------:R-:W-:Y:S10]  /*a9b0*/  MUFU.EX2 R106, R106 ;  /* 0x0000006a006a7308 */ /* 0x000ff40000000800 */
[----:B------:R-:W-:Y:S01]  /*a9c0*/  MUFU.EX2 R105, R105 ;  /* 0x0000006900697308 */ /* 0x000fe20000000800 */
[----:B---3--:R-:W-:Y:S09]  /*a9d0*/  F2FP.F16.F32.PACK_AB R103, R186, R107 ;  /* 0x0000006bba67723e */ /* 0x008ff200000000ff */
[----:B------:R-:W1:Y:S01]  /*a9e0*/  MUFU.EX2 R182, R113 ;  /* 0x0000007100b67308 */ /* 0x000e620000000800 */
[C---:B--2---:R-:W-:Y:S06]  /*a9f0*/  HMMA.16816.F32 R52, R96.reuse, R68, R52 ;  /* 0x000000446034723c */ /* 0x044fec0000001834 */
[C---:B------:R-:W-:Y:S01]  /*aa00*/  HMMA.16816.F32 R56, R96.reuse, R70, R56 ;  /* 0x000000466038723c */ /* 0x040fe20000001838 */
[----:B------:R-:W2:Y:S04]  /*aa10*/  LDSM.16.MT88.4 R68, [R140+0xa000] ;  /* 0x00a000008c44783b */ /* 0x000ea80000004200 */
[----:B-1----:R-:W-:Y:S01]  /*aa20*/  F2FP.F16.F32.PACK_AB R102, R182, R105 ;  /* 0x00000069b666723e */ /* 0x002fe200000000ff */
[C---:B--2---:R-:W-:Y:S06]  /*aa30*/  HMMA.16816.F32 R60, R96.reuse, R68, R60 ;  /* 0x00000044603c723c */ /* 0x044fec000000183c */
[----:B------:R-:W-:Y:S05]  /*aa40*/  HMMA.16816.F32 R64, R96, R70, R64 ;  /* 0x000000466040723c */ /* 0x000fea0000001840 */
[----:B------:R-:W-:Y:S02]  /*aa50*/  F2FP.F16.F32.PACK_AB R69, R116, R81 ;  /* 0x000000517445723e */ /* 0x000fe400000000ff */
[----:B------:R-:W-:Y:S04]  /*aa60*/  F2FP.F16.F32.PACK_AB R71, R118, R115 ;  /* 0x000000737647723e */ /* 0x000fe800000000ff */
[C---:B------:R-:W-:Y:S01]  /*aa70*/  F2FP.F16.F32.PACK_AB R68, R130.reuse, R117 ;  /* 0x000000758244723e */ /* 0x040fe200000000ff */
[----:B------:R-:W-:Y:S01]  /*aa80*/  FADD.FTZ R117, R117, R104 ;  /* 0x0000006875757221 */ /* 0x000fe20000010000 */
[----:B------:R-:W-:Y:S03]  /*aa90*/  F2FP.F16.F32.PACK_AB R70, R119, R126 ;  /* 0x0000007e7746723e */ /* 0x000fe600000000ff */
[----:B------:R-:W-:Y:S04]  /*aaa0*/  FADD.FTZ R117, R130, R117 ;  /* 0x0000007582757221 */ /* 0x000fe80000010000 */
[C---:B------:R-:W-:Y:S06]  /*aab0*/  HMMA.16816.F32 R4, R68.reuse, R72, R4 ;  /* 0x000000484404723c */ /* 0x040fec0000001804 */
        /* <DEDUP_REMOVED lines=23> */
[----:B------:R-:W-:Y:S04]  /*ac30*/  F2FP.F16.F32.PACK_AB R69, R190, R187 ;  /* 0x000000bbbe45723e */ /* 0x000fe800000000ff */
[----:B------:R-:W-:Y:S02]  /*ac40*/  F2FP.F16.F32.PACK_AB R71, R125, R188 ;  /* 0x000000bc7d47723e */ /* 0x000fe400000000ff */
[----:B------:R-:W-:Y:S02]  /*ac50*/  F2FP.F16.F32.PACK_AB R68, R128, R127 ;  /* 0x0000007f8044723e */ /* 0x000fe400000000ff */
[----:B------:R-:W-:Y:S07]  /*ac60*/  F2FP.F16.F32.PACK_AB R70, R120, R129 ;  /* 0x000000817846723e */ /* 0x000fee00000000ff */
[C---:B-1----:R-:W-:Y:S06]  /*ac70*/  HMMA.16816.F32 R4, R68.reuse, R72, R4 ;  /* 0x000000484404723c */ /* 0x042fec0000001804 */
[C---:B------:R-:W-:Y:S01]  /*ac80*/  HMMA.16816.F32 R8, R68.reuse, R74, R8 ;  /* 0x0000004a4408723c */ /* 0x040fe20000001808 */
[----:B------:R-:W1:Y:S05]  /*ac90*/  LDSM.16.MT88.4 R72, [R141+0x9000] ;  /* 0x009000008d48783b */ /* 0x000e6a0000004200 */
[C---:B------:R-:W-:Y:S06]  /*aca0*/  HMMA.16816.F32 R12, R68.reuse, R76, R12 ;  /* 0x0000004c440c723c */ /* 0x040fec000000180c */
        /* <DEDUP_REMOVED lines=15> */
[C---:B------:R-:W-:Y:S05]  /*ada0*/  HMMA.16816.F32 R56, R68.reuse, R74, R56 ;  /* 0x0000004a4438723c */ /* 0x040fea0000001838 */
[----:B------:R-:W-:Y:S01]  /*adb0*/  FADD.FTZ R73, R111, R114 ;  /* 0x000000726f497221 */ /* 0x000fe20000010000 */
[C---:B--2---:R-:W-:Y:S01]  /*adc0*/  HMMA.16816.F32 R60, R68.reuse, R76, R60 ;  /* 0x0000004c443c723c */ /* 0x044fe2000000183c */
[----:B------:R-:W1:Y:S04]  /*add0*/  MUFU.EX2 R111, R80 ;  /* 0x00000050006f7308 */ /* 0x000e680000000800 */
[----:B------:R-:W-:Y:S01]  /*ade0*/  FADD.FTZ R108, R108, R73 ;  /* 0x000000496c6c7221 */ /* 0x000fe20000010000 */
[----:B------:R-:W-:Y:S01]  /*adf0*/  HMMA.16816.F32 R64, R68, R78, R64 ;  /* 0x0000004e4440723c */ /* 0x000fe20000001840 */
[----:B------:R-:W2:Y:S04]  /*ae00*/  LDSM.16.MT88.4 R72, [R141+0x9800] ;  /* 0x009800008d48783b */ /* 0x000ea80000004200 */
[----:B------:R-:W-:Y:S04]  /*ae10*/  FADD.FTZ R109, R81, R108 ;  /* 0x0000006c516d7221 */ /* 0x000fe80000010000 */
[----:B------:R-:W3:Y:S02]  /*ae20*/  LDSM.16.MT88.4 R68, [R140+0x9800] ;  /* 0x009800008c44783b */ /* 0x000ee40000004200 */
[----:B------:R-:W-:Y:S01]  /*ae30*/  FADD.FTZ R116, R116, R109 ;  /* 0x0000006d74747221 */ /* 0x000fe20000010000 */
[----:B-1----:R-:W-:Y:S03]  /*ae40*/  F2FP.F16.F32.PACK_AB R100, R106, R111 ;  /* 0x0000006f6a64723e */ /* 0x002fe600000000ff */
[----:B------:R-:W-:Y:S04]  /*ae50*/  FADD.FTZ R115, R115, R116 ;  /* 0x0000007473737221 */ /* 0x000fe80000010000 */
[C---:B------:R-:W-:Y:S01]  /*ae60*/  HMMA.16816.F32 R96, R100.reuse, R92, R4 ;  /* 0x0000005c6460723c */ /* 0x040fe20000001804 */
[----:B------:R-:W1:Y:S04]  /*ae70*/  LDSM.16.MT88.4 R4, [R144+0xb800] ;  /* 0x00b800009004783b */ /* 0x000e680000004200 */
[----:B------:R-:W-:Y:S01]  /*ae80*/  FADD.FTZ R118, R118, R115 ;  /* 0x0000007376767221 */ /* 0x000fe20000010000 */
[C---:B------:R-:W-:Y:S03]  /*ae90*/  HMMA.16816.F32 R92, R100.reuse, R94, R8 ;  /* 0x0000005e645c723c */ /* 0x040fe60000001808 */
[----:B------:R-:W4:Y:S03]  /*aea0*/  LDSM.16.MT88.4 R8, [R142+0xb800] ;  /* 0x00b800008e08783b */ /* 0x000f260000004200 */
[C---:B------:R-:W-:Y:S05]  /*aeb0*/  HMMA.16816.F32 R88, R100.reuse, R84, R12 ;  /* 0x000000546458723c */ /* 0x040fea000000180c */
[----:B------:R-:W5:Y:S01]  /*aec0*/  LDSM.16.MT88.4 R12, [R141+0xb800] ;  /* 0x00b800008d0c783b */ /* 0x000f620000004200 */
[C---:B------:R-:W-:Y:S06]  /*aed0*/  HMMA.16816.F32 R84, R100.reuse, R86, R16 ;  /* 0x000000566454723c */ /* 0x040fec0000001810 */
[C---:B--2---:R-:W-:Y:S01]  /*aee0*/  HMMA.16816.F32 R80, R100.reuse, R72, R20 ;  /* 0x000000486450723c */ /* 0x044fe20000001814 */
[----:B------:R-:W2:Y:S05]  /*aef0*/  LDSM.16.MT88.4 R16, [R140+0xb800] ;  /* 0x00b800008c10783b */ /* 0x000eaa0000004200 */
[C---:B------:R-:W-:Y:S06]  /*af00*/  HMMA.16816.F32 R76, R100.reuse, R74, R24 ;  /* 0x0000004a644c723c */ /* 0x040fec0000001818 */
[C---:B---3--:R-:W-:Y:S06]  /*af10*/  HMMA.16816.F32 R72, R100.reuse, R68, R28 ;  /* 0x000000446448723c */ /* 0x048fec000000181c */
[C---:B------:R-:W-:Y:S06]  /*af20*/  HMMA.16816.F32 R68, R100.reuse, R70, R32 ;  /* 0x000000466444723c */ /* 0x040fec0000001820 */
[C---:B-1----:R-:W-:Y:S06]  /*af30*/  HMMA.16816.F32 R36, R100.reuse, R4, R36 ;  /* 0x000000046424723c */ /* 0x042fec0000001824 */
        /* <DEDUP_REMOVED lines=10> */
[----:B------:R-:W-:Y:S01]  /*afe0*/  FADD.FTZ R128, R128, R127 ;  /* 0x0000007f80807221 */ /* 0x000fe20000010000 */
[C---:B--2---:R-:W-:Y:S04]  /*aff0*/  HMMA.16816.F32 R60, R100.reuse, R16, R60 ;  /* 0x00000010643c723c */ /* 0x044fe8000000183c */
[----:B------:R-:W-:Y:S01]  /*b000*/  FADD.FTZ R188, R188, R5 ;  /* 0x00000005bcbc7221 */ /* 0x000fe20000010000 */
[----:B------:R-:W-:Y:S01]  /*b010*/  FADD.FTZ R129, R129, R128 ;  /* 0x0000008081817221 */ /* 0x000fe20000010000 */
[----:B------:R-:W-:Y:S05]  /*b020*/  HMMA.16816.F32 R64, R100, R18, R64 ;  /* 0x000000126440723c */ /* 0x000fea0000001840 */
[----:B------:R-:W-:Y:S01]  /*b030*/  FADD.FTZ R125, R125, R188 ;  /* 0x000000bc7d7d7221 */ /* 0x000fe20000010000 */
[----:B------:R-:W-:Y:S01]  /*b040*/  FADD.FTZ R120, R120, R129 ;  /* 0x0000008178787221 */ /* 0x000fe20000010000 */
[----:B------:R-:W-:Y:S04]  /*b050*/  MOV R101, R2 ;  /* 0x0000000200657202 */ /* 0x000fe80000000f00 */
[----:B------:R-:W-:Y:S01]  /*b060*/  FADD.FTZ R122, R122, R125 ;  /* 0x0000007d7a7a7221 */ /* 0x000fe20000010000 */
[----:B------:R-:W-:Y:S01]  /*b070*/  FADD.FTZ R111, R111, R120 ;  /* 0x000000786f6f7221 */ /* 0x000fe20000010000 */
[----:B------:R-:W-:Y:S02]  /*b080*/  MOV R100, R3 ;  /* 0x0000000300647202 */ /* 0x000fe40000000f00 */
[----:B------:R-:W-:Y:S01]  /*b090*/  FADD.FTZ R122, R121, R122 ;  /* 0x0000007a797a7221 */ /* 0x000fe20000010000 */
[----:B------:R-:W-:Y:S03]  /*b0a0*/  FADD.FTZ R106, R106, R111 ;  /* 0x0000006f6a6a7221 */ /* 0x000fe60000010000 */
[----:B------:R-:W-:Y:S01]  /*b0b0*/  FADD.FTZ R107, R107, R122 ;  /* 0x0000007a6b6b7221 */ /* 0x000fe20000010000 */
[----:B------:R-:W-:Y:S03]  /*b0c0*/  FADD.FTZ R105, R105, R106 ;  /* 0x0000006a69697221 */ /* 0x000fe60000010000 */
[----:B------:R-:W-:Y:S01]  /*b0d0*/  FADD.FTZ R183, R186, R107 ;  /* 0x0000006bbab77221 */ /* 0x000fe20000010000 */
[----:B------:R-:W-:Y:S01]  /*b0e0*/  FADD.FTZ R182, R182, R105 ;  /* 0x00000069b6b67221 */ /* 0x000fe20000010000 */
[----:B------:R-:W-:Y:S06]  /*b0f0*/  @P1 BRA `(.L_x_924) ;  /* 0xffffffd800041947 */ /* 0x000fec000383ffff */
.L_x_923:
        /* <DEDUP_REMOVED lines=138> */
.L_x_927:
        /* <DEDUP_REMOVED lines=22> */
.L_x_928:
        /* <DEDUP_REMOVED lines=112> */
.L_x_930:
[----:B------:R-:W-:Y:S05]  /*c200*/  BSYNC B0 ;  /* 0x0000000000007941 */ /* 0x000fea0003800000 */
.L_x_929:
        /* <DEDUP_REMOVED lines=35> */
.L_x_932:
[----:B------:R-:W-:Y:S05]  /*c440*/  BSYNC B0 ;  /* 0x0000000000007941 */ /* 0x000fea0003800000 */
.L_x_931:
        /* <DEDUP_REMOVED lines=21> */
.L_x_934:
[----:B------:R-:W-:Y:S05]  /*c5a0*/  BSYNC B0 ;  /* 0x0000000000007941 */ /* 0x000fea0003800000 */
.L_x_933:
        /* <DEDUP_REMOVED lines=21> */
.L_x_936:
[----:B------:R-:W-:Y:S05]  /*c700*/  BSYNC B0 ;  /* 0x0000000000007941 */ /* 0x000fea0003800000 */
.L_x_935:
        /* <DEDUP_REMOVED lines=21> */
.L_x_888:
        /* <DEDUP_REMOVED lines=62> */
.L_x_938:
[----:B------:R-:W-:Y:S05]  /*cc40*/  BSYNC B0 ;  /* 0x0000000000007941 */ /* 0x000fea0003800000 */
.L_x_937:
        /* <DEDUP_REMOVED lines=23> */
.L_x_940:
[----:B------:R-:W-:Y:S05]  /*cdc0*/  BSYNC B0 ;  /* 0x0000000000007941 */ /* 0x000fea0003800000 */
.L_x_939:
        /* <DEDUP_REMOVED lines=25> */
.L_x_942:
[----:B------:R-:W-:Y:S05]  /*cf60*/  BSYNC B0 ;  /* 0x0000000000007941 */ /* 0x000fea0003800000 */
.L_x_941:
        /* <DEDUP_REMOVED lines=29> */
.L_x_944:
[----:B------:R-:W-:Y:S05]  /*d140*/  BSYNC B0 ;  /* 0x0000000000007941 */ /* 0x000fea0003800000 */
.L_x_943:
        /* <DEDUP_REMOVED lines=16> */
.L_x_946:
[----:B------:R-:W-:Y:S05]  /*d250*/  BSYNC B0 ;  /* 0x0000000000007941 */ /* 0x000fea0003800000 */
.L_x_945:
        /* <DEDUP_REMOVED lines=10> */
.L_x_948:
[----:B------:R-:W-:Y:S05]  /*d300*/  BSYNC B0 ;  /* 0x0000000000007941 */ /* 0x000fea0003800000 */
.L_x_947:
        /* <DEDUP_REMOVED lines=10> */
.L_x_950:
[----:B------:R-:W-:Y:S05]  /*d3b0*/  BSYNC B0 ;  /* 0x0000000000007941 */ /* 0x000fea0003800000 */
.L_x_949:
        /* <DEDUP_REMOVED lines=10> */
.L_x_951:
        /* <DEDUP_REMOVED lines=10> */
.L_x_1752:


//--------------------- .text._ZN5flash16flash_fwd_kernelI23Flash_fwd_kernel_traitsILi128ELi128ELi32ELi4ELb0ELb0EN7cutlass6half_tE19Flash_kernel_traitsILi128ELi128ELi32ELi4ES3_EELb1ELb1ELb0ELb0ELb0ELb0ELb0ELb0EEEvNS_16Flash_fwd_paramsE --------------------------
	.section	.text._ZN5flash16flash_fwd_kernelI23Flash_fwd_kernel_traitsILi128ELi128ELi32ELi4ELb0ELb0EN7cutlass6half_tE19Flash_kernel_traitsILi128ELi128ELi32ELi4ES3_EELb1ELb1ELb0ELb0ELb0ELb0ELb0ELb0EEEvNS_16Flash_fwd_paramsE,"ax",@progbits
	.align	128
        .global         _ZN5flash16flash_fwd_kernelI23Flash_fwd_kernel_traitsILi128ELi128ELi32ELi4ELb0ELb0EN7cutlass6half_tE19Flash_kernel_traitsILi128ELi128ELi32ELi4ES3_EELb1ELb1ELb0ELb0ELb0ELb0ELb0ELb0EEEvNS_16Flash_fwd_paramsE
        .type           _ZN5flash16flash_fwd_kernelI23Flash_fwd_kernel_traitsILi128ELi128ELi32ELi4ELb0ELb0EN7cutlass6half_tE19Flash_kernel_traitsILi128ELi128ELi32ELi4ES3_EELb1ELb1ELb0ELb0ELb0ELb0ELb0ELb0EEEvNS_16Flash_fwd_paramsE,@function
        .size           _ZN5flash16flash_fwd_kernelI23Flash_fwd_kernel_traitsILi128ELi128ELi32ELi4ELb0ELb0EN7cutlass6half_tE19Flash_kernel_traitsILi128ELi128ELi32ELi4ES3_EELb1ELb1ELb0ELb0ELb0ELb0ELb0ELb0EEEvNS_16Flash_fwd_paramsE,(.L_x_1753 - _ZN5flash16flash_fwd_kernelI23Flash_fwd_kernel_traitsILi128ELi128ELi32ELi4ELb0ELb0EN7cutlass6half_tE19Flash_kernel_traitsILi128ELi128ELi32ELi4ES3_EELb1ELb1ELb0ELb0ELb0ELb0ELb0ELb0EEEvNS_16Flash_fwd_paramsE)
        .other          _ZN5flash16flash_fwd_kernelI23Flash_fwd_kernel_traitsILi128ELi128ELi32ELi4ELb0ELb0EN7cutlass6half_tE19Flash_kernel_traitsILi128ELi128ELi32ELi4ES3_EELb1ELb1ELb0ELb0ELb0ELb0ELb0ELb0EEEvNS_16Flash_fwd_paramsE,@"STO_CUDA_ENTRY STV_DEFAULT"
_ZN5flash16flash_fwd_kernelI23Flash_fwd_kernel_traitsILi128ELi128ELi32ELi4ELb0ELb0EN7cutlass6half_tE19Flash_kernel_traitsILi128ELi128ELi32ELi4ES3_EELb1ELb1ELb0ELb0ELb0ELb0ELb0ELb0EEEvNS_16Flash_fwd_paramsE:
.text._ZN5flash16flash_fwd_kernelI23Flash_fwd_kernel_traitsILi128ELi128ELi32ELi4ELb0ELb0EN7cutlass6half_tE19Flash_kernel_traitsILi128ELi128ELi32ELi4ES3_EELb1ELb1ELb0ELb0ELb0ELb0ELb0ELb0EEEvNS_16Flash_fwd_paramsE:
[----:B------:R-:W1:Y:S08]  /*0000*/  LDC R1, c[0x0][0x28] ;  /* 0x00000a00ff017b82 */ /* 0x000e700000000800 */
[----:B------:R-:W2:Y:S01]  /*0010*/  LDC R6, c[0x0][0x3a8] ;  /* 0x0000ea00ff067b82 */ /* 0x000ea20000000800 */
[----:B------:R-:W-:Y:S01]  /*0020*/  ULDC.U8 UR4, c[0x0][0x3b4] ;  /* 0x0000ed0000047ab9 */ /* 0x000fe20000000000 */
[----:B------:R-:W-:Y:S01]  /*0030*/  ULDC.64 UR24, c[0x0][0x3a0] ;  /* 0x0000e80000187ab9 */ /* 0x000fe20000000a00 */
[----:B------:R-:W-:Y:S01]  /*0040*/  ISETP.NE.AND P2, PT, RZ, UR4, PT ;  /* 0x00000004ff007c0c */ /* 0x000fe2000bf45270 */
[----:B------:R-:W-:Y:S01]  /*0050*/  IMAD.U32 R2, RZ, RZ, UR24 ;  /* 0x00000018ff027e24 */ /* 0x000fe2000f8e00ff */
[----:B------:R-:W-:Y:S01]  /*0060*/  ULDC.64 UR20, c[0x0][0x208] ;  /* 0x0000820000147ab9 */ /* 0x000fe20000000a00 */
[----:B------:R-:W-:-:S02]  /*0070*/  IMAD.U32 R3, RZ, RZ, UR25 ;  /* 0x00000019ff037e24 */ /* 0x000fc4000f8e00ff */
[----:B------:R-:W3:Y:S01]  /*0080*/  LDC R7, c[0x0][0x3ac] ;  /* 0x0000eb00ff077b82 */ /* 0x000ee20000000800 */
[----:B------:R-:W4:Y:S01]  /*0090*/  S2R R101, SR_TID.X ;  /* 0x0000000000657919 */ /* 0x000f220000002100 */
[----:B------:R-:W-:Y:S01]  /*00a0*/  ULDC.64 UR6, c[0x0][0x2f0] ;  /* 0x0000bc0000067ab9 */ /* 0x000fe20000000a00 */
[----:B------:R-:W-:Y:S01]  /*00b0*/  ULDC.64 UR8, c[0x0][0x2f0] ;  /* 0x0000bc0000087ab9 */ /* 0x000fe20000000a00 */
[----:B-1----:R-:W-:-:S04]  /*00c0*/  VIADD R1, R1, 0xffffffa0 ;  /* 0xffffffa001017836 */ /* 0x002fc80000000000 */
[----:B------:R2:W5:Y:S01]  /*00d0*/  @P2 LDG.E.64 R4, desc[UR20][R2.64] ;  /* 0x0000001402042981 */ /* 0x000562000c1e1b00 */
[----:B------:R-:W-:Y:S08]  /*00e0*/  S2UR UR16, SR_CTAID.X ;  /* 0x00000000001079c3 */ /* 0x000ff00000002500 */
[----:B------:R-:W1:Y:S08]  /*00f0*/  S2UR UR11, SR_CTAID.Y ;  /* 0x00000000000b79c3 */ /* 0x000e700000002600 */
[----:B------:R-:W4:Y:S01]  /*0100*/  S2UR UR26, SR_CTAID.Z ;  /* 0x00000000001a79c3 */ /* 0x000f220000002700 */
[----:B--2---:R-:W-:-:S07]  /*0110*/  @P2 IMAD.MOV.U32 R2, RZ, RZ, R6 ;  /* 0x000000ffff022224 */ /* 0x004fce00078e0006 */
[----:B------:R-:W2:Y:S01]  /*0120*/  @P2 LDC R0, c[0x0][0x3b0] ;  /* 0x0000ec00ff002b82 */ /* 0x000ea20000000800 */
[----:B---3--:R-:W-:-:S06]  /*0130*/  @P2 IMAD.MOV.U32 R3, RZ, RZ, R7 ;  /* 0x000000ffff032224 */ /* 0x008fcc00078e0007 */
[----:B------:R-:W2:Y:S01]  /*0140*/  @P2 LDG.E.64 R2, desc[UR20][R2.64] ;  /* 0x0000001402022981 */ /* 0x000ea2000c1e1b00 */
[----:B------:R-:W-:Y:S02]  /*0150*/  UISETP.NE.U32.AND UP2, UPT, UR6, URZ, UPT ;  /* 0x0000003f0600728c */ /* 0x000fe4000bf45070 */
[----:B-1----:R-:W-:Y:S02]  /*0160*/  UIMAD.WIDE UR8, UR11, 0x4, UR8 ;  /* 0x000000040b0878a5 */ /* 0x002fe4000f8e0208 */
[----:B------:R-:W-:Y:S01]  /*0170*/  UISETP.NE.AND.EX UP2, UPT, UR7, URZ, UPT, UP2 ;  /* 0x0000003f0700728c */ /* 0x000fe2000bf45320 */
[----:B------:R-:W-:Y:S01]  /*0180*/  ULDC.U8 UR6, c[0x0][0x3c2] ;  /* 0x0000f08000067ab9 */ /* 0x000fe20000000000 */
[----:B----4-:R-:W-:Y:S02]  /*0190*/  ULOP3.LUT UR4, UR26, UR16, UR11, 0xfe, !UPT ;  /* 0x000000101a047292 */ /* 0x010fe4000f8efe0b */
[----:B------:R-:W-:Y:S02]  /*01a0*/  UISETP.NE.AND UP3, UPT, UR6, URZ, UPT ;  /* 0x0000003f0600728c */ /* 0x000fe4000bf65270 */
[----:B------:R-:W-:Y:S01]  /*01b0*/  PLOP3.LUT P0, PT, PT, PT, UP2, 0x80, 0x0 ;  /* 0x000000000000781c */ /* 0x000fe20003f0f028 */
[----:B------:R-:W-:Y:S01]  /*01c0*/  ULDC.64 UR6, c[0x0][0x2f8] ;  /* 0x0000be0000067ab9 */ /* 0x000fe20000000a00 */
[----:B------:R-:W-:Y:S01]  /*01d0*/  LOP3.LUT P3, RZ, R101, UR4, RZ, 0xfc, !PT ;  /* 0x0000000465ff7c12 */ /* 0x000fe2000f86fcff */
[----:B------:R-:W-:-:S02]  /*01e0*/  ULDC.64 UR4, c[0x0][0x300] ;  /* 0x0000c00000047ab9 */ /* 0x000fc40000000a00 */
[----:B------:R-:W-:-:S04]  /*01f0*/  UISETP.NE.U32.AND UP1, UPT, UR4, URZ, UPT ;  /* 0x0000003f0400728c */ /* 0x000fc8000bf25070 */
[----:B------:R-:W-:-:S03]  /*0200*/  UISETP.NE.AND.EX UP1, UPT, UR5, URZ, UPT, UP1 ;  /* 0x0000003f0500728c */ /* 0x000fc6000bf25310 */
[----:B------:R-:W-:Y:S02]  /*0210*/  ULDC.64 UR4, c[0x0][0x2f8] ;  /* 0x0000be0000047ab9 */ /* 0x000fe40000000a00 */
[----:B------:R-:W-:Y:S01]  /*0220*/  UISETP.EQ.U32.AND UP0, UPT, UR4, URZ, UPT ;  /* 0x0000003f0400728c */ /* 0x000fe2000bf02070 */
[----:B------:R-:W1:Y:S03]  /*0230*/  @!P3 LDC.64 R8, c[0x0][0x3b8] ;  /* 0x0000ee00ff08bb82 */ /* 0x000e660000000a00 */
[----:B------:R-:W-:Y:S02]  /*0240*/  UISETP.EQ.OR.EX UP0, UPT, UR5, URZ, !UP3, UP0 ;  /* 0x0000003f0500728c */ /* 0x000fe4000df02700 */
[----:B------:R-:W-:Y:S01]  /*0250*/  UIMAD.WIDE UR6, UR11, 0x4, UR6 ;  /* 0x000000040b0678a5 */ /* 0x000fe2000f8e0206 */
[----:B-----5:R-:W-:Y:S02]  /*0260*/  @P2 R2UR UR24, R4 ;  /* 0x00000000041822ca */ /* 0x020fe400000e0000 */
[----:B------:R-:W-:-:S11]  /*0270*/  @P2 R2UR UR25, R5 ;  /* 0x00000000051922ca */ /* 0x000fd600000e0000 */
[----:B------:R-:W-:Y:S02]  /*0280*/  IMAD.U32 R4, RZ, RZ, UR24 ;  /* 0x00000018ff047e24 */ /* 0x000fe4000f8e00ff */
[----:B------:R-:W-:-:S05]  /*0290*/  IMAD.U32 R5, RZ, RZ, UR25 ;  /* 0x00000019ff057e24 */ /* 0x000fca000f8e00ff */
[----:B-1----:R1:W-:Y:S01]  /*02a0*/  @!P3 STG.E.64 desc[UR20][R8.64], R4 ;  /* 0x000000040800b986 */ /* 0x0023e2000c101b14 */
[----:B--2---:R-:W-:Y:S01]  /*02b0*/  @P2 IADD3 R6, P1, R2, R0, RZ ;  /* 0x0000000002062210 */ /* 0x004fe20007f3e0ff */
[----:B------:R-:W-:-:S04]  /*02c0*/  IMAD.U32 R2, RZ, RZ, UR8 ;  /* 0x00000008ff027e24 */ /* 0x000fc8000f8e00ff */
[----:B------:R-:W-:Y:S01]  /*02d0*/  @P2 IMAD.X R7, RZ, RZ, R3, P1 ;  /* 0x000000ffff072224 */ /* 0x000fe200008e0603 */
[----:B------:R-:W-:Y:S01]  /*02e0*/  PLOP3.LUT P1, PT, PT, PT, UP1, 0x80, 0x0 ;  /* 0x000000000000781c */ /* 0x000fe20003f2f018 */
[----:B------:R-:W-:Y:S01]  /*02f0*/  IMAD.U32 R3, RZ, RZ, UR9 ;  /* 0x00000009ff037e24 */ /* 0x000fe2000f8e00ff */
[----:B------:R-:W-:Y:S02]  /*0300*/  @UP1 ULDC.64 UR8, c[0x0][0x300] ;  /* 0x0000c00000081ab9 */ /* 0x000fe40000000a00 */
[----:B------:R-:W-:Y:S01]  /*0310*/  @UP1 UIMAD.WIDE UR8, UR11, 0x4, UR8 ;  /* 0x000000040b0818a5 */ /* 0x000fe2000f8e0208 */
[----:B-1----:R-:W-:Y:S02]  /*0320*/  @!P3 IMAD.MOV.U32 R4, RZ, RZ, R6 ;  /* 0x000000ffff04b224 */ /* 0x002fe400078e0006 */
[----:B------:R-:W-:Y:S01]  /*0330*/  @!P3 IMAD.MOV.U32 R5, RZ, RZ, R7 ;  /* 0x000000ffff05b224 */ /* 0x000fe200078e0007 */
[----:B------:R-:W-:-:S04]  /*0340*/  PLOP3.LUT P2, PT, PT, PT, UP0, 0x80, 0x0 ;  /* 0x000000000000781c */ /* 0x000fc80003f4f008 */
[----:B------:R1:W-:Y:S04]  /*0350*/  @!P3 STG.E.64 desc[UR20][R8.64+0x8], R4 ;  /* 0x000008040800b986 */ /* 0x0003e8000c101b14 */
[----:B-1----:R-:W2:Y:S04]  /*0360*/  @P0 LDG.E R8, desc[UR20][R2.64] ;  /* 0x0000001402080981 */ /* 0x002ea8000c1e1900 */
[----:B------:R1:W3:Y:S02]  /*0370*/  @P0 LDG.E R5, desc[UR20][R2.64+0x4] ;  /* 0x0000041402050981 */ /* 0x0002e4000c1e1900 */
[----:B-1----:R-:W-:-:S02]  /*0380*/  IMAD.U32 R2, RZ, RZ, UR8 ;  /* 0x00000008ff027e24 */ /* 0x002fc4000f8e00ff */
[----:B------:R-:W-:-:S05]  /*0390*/  IMAD.U32 R3, RZ, RZ, UR9 ;  /* 0x00000009ff037e24 */ /* 0x000fca000f8e00ff */
[----:B------:R1:W4:Y:S02]  /*03a0*/  @P1 LDG.E R0, desc[UR20][R2.64] ;  /* 0x0000001402001981 */ /* 0x000324000c1e1900 */
[----:B-1----:R-:W-:Y:S02]  /*03b0*/  IMAD.U32 R2, RZ, RZ, UR6 ;  /* 0x00000006ff027e24 */ /* 0x002fe4000f8e00ff */
[----:B------:R-:W-:Y:S01]  /*03c0*/  IMAD.U32 R3, RZ, RZ, UR7 ;  /* 0x00000007ff037e24 */ /* 0x000fe2000f8e00ff */
[----:B------:R-:W-:Y:S01]  /*03d0*/  SHF.R.S32.HI R13, RZ, 0x1f, R101 ;  /* 0x0000001fff0d7819 */ /* 0x000fe20000011465 */
[----:B------:R-:W-:-:S03]  /*03e0*/  ULDC UR7, c[0x0][0x270] ;  /* 0x00009c0000077ab9 */ /* 0x000fc60000000800 */
[----:B------:R-:W5:Y:S01]  /*03f0*/  @!P2 LDG.E R4, desc[UR20][R2.64] ;  /* 0x000000140204a981 */ /* 0x000f62000c1e1900 */
[----:B------:R-:W-:Y:S01]  /*0400*/  LEA.HI R25, R13, R101, RZ, 0x5 ;  /* 0x000000650d197211 */ /* 0x000fe200078f28ff */
[----:B------:R-:W-:Y:S01]  /*0410*/  UMOV UR12, URZ ;  /* 0x0000003f000c7c82 */ /* 0x000fe20008000000 */
[----:B------:R-:W-:Y:S01]  /*0420*/  UIMAD UR8, UR11, UR7, UR26 ;  /* 0x000000070b0872a4 */ /* 0x000fe2000f8e021a */
[----:B------:R-:W-:Y:S01]  /*0430*/  UMOV UR15, 0xffffffff ;  /* 0xffffffff000f7882 */ /* 0x000fe20000000000 */
[----:B------:R-:W-:Y:S01]  /*0440*/  UMOV UR6, 0xffffffff ;  /* 0xffffffff00067882 */ /* 0x000fe20000000000 */
[----:B--2---:R-:W-:Y:S02]  /*0450*/  @P0 R2UR UR15, R8 ;  /* 0x00000000080f02ca */ /* 0x004fe400000e0000 */
[----:B---3--:R-:W-:Y:S02]  /*0460*/  @P0 R2UR UR23, R5 ;  /* 0x00000000051702ca */ /* 0x008fe400000e0000 */
[----:B------:R-:W-:Y:S01]  /*0470*/  ISETP.NE.U32.AND P0, PT, RZ, UR4, PT ;  /* 0x00000004ff007c0c */ /* 0x000fe2000bf05070 */
[----:B------:R-:W-:-:S10]  /*0480*/  USHF.L.U32 UR4, UR8, 0x5, URZ ;  /* 0x0000000508047899 */ /* 0x000fd4000800063f */
[----:B------:R-:W-:-:S07]  /*0490*/  @UP2 UIADD3 UR23, UR23, -UR15, URZ ;  /* 0x8000000f17172290 */ /* 0x000fce000fffe03f */
[----:B------:R-:W-:Y:S01]  /*04a0*/  @!UP2 ULDC UR23, c[0x0][0x2c4] ;  /* 0x0000b1000017aab9 */ /* 0x000fe20000000800 */
[----:B----4-:R-:W-:Y:S02]  /*04b0*/  @P1 R2UR UR12, R0 ;  /* 0x00000000000c12ca */ /* 0x010fe400000e0000 */
[----:B------:R-:W-:-:S05]  /*04c0*/  LOP3.LUT R0, R25, 0xffffffe0, RZ, 0xc0, !PT ;  /* 0xffffffe019007812 */ /* 0x000fca00078ec0ff */
[----:B------:R-:W-:-:S05]  /*04d0*/  IMAD.IADD R18, R101, 0x1, -R0 ;  /* 0x0000000165127824 */ /* 0x000fca00078e0a00 */
[--C-:B------:R-:W-:Y:S02]  /*04e0*/  SHF.R.S32.HI R0, RZ, 0x1f, R18.reuse ;  /* 0x0000001fff007819 */ /* 0x100fe40000011412 */
[----:B-----5:R-:W-:Y:S02]  /*04f0*/  @!P2 R2UR UR6, R4 ;  /* 0x000000000406a2ca */ /* 0x020fe400000e0000 */
[----:B------:R-:W-:Y:S01]  /*0500*/  ISETP.NE.AND.EX P2, PT, RZ, UR5, PT, P0 ;  /* 0x00000005ff007c0c */ /* 0x000fe2000bf45300 */
[----:B------:R-:W-:Y:S01]  /*0510*/  USHF.R.S32.HI UR5, URZ, 0x1f, UR4 ;  /* 0x0000001f3f057899 */ /* 0x000fe20008011404 */
[----:B------:R-:W-:-:S05]  /*0520*/  IADD3 R103, P1, P0, R6, UR4, R18 ;  /* 0x0000000406677c10 */ /* 0x000fca000f83e012 */
[----:B------:R1:W-:Y:S01]  /*0530*/  STL [R1+0x38], R103 ;  /* 0x0000386701007387 */ /* 0x0003e20000100800 */
[----:B------:R-:W-:-:S05]  /*0540*/  IADD3.X R102, R7, UR5, R0, P1, P0 ;  /* 0x0000000507667c10 */ /* 0x000fca0008fe0400 */
[----:B------:R-:W-:Y:S05]  /*0550*/  @!P2 BRA `(.L_x_952) ;  /* 0x00000000001ca947 */ /* 0x000fea0003800000 */
[----:B------:R-:W-:-:S13]  /*0560*/  PLOP3.LUT P0, PT, PT, PT, UP3, 0x80, 0x0 ;  /* 0x000000000000781c */ /* 0x000fda0003f0f038 */
[----:B------:R-:W2:Y:S04]  /*0570*/  @P0 LDG.E R0, desc[UR20][R2.64+0x4] ;  /* 0x0000041402000981 */ /* 0x000ea8000c1e1900 */
[----:B------:R-:W3:Y:S01]  /*0580*/  @!P0 LDG.E R2, desc[UR20][R2.64] ;  /* 0x0000001402028981 */ /* 0x000ee2000c1e1900 */
[----:B--2---:R-:W-:-:S13]  /*0590*/  @P0 R2UR UR8, R0 ;  /* 0x00000000000802ca */ /* 0x004fda00000e0000 */
[----:B------:R-:W-:-:S07]  /*05a0*/  @UP3 UIADD3 UR8, UR8, -UR6, URZ ;  /* 0x8000000608083290 */ /* 0x000fce000fffe03f */
[----:B---3--:R-:W-:Y:S01]  /*05b0*/  @!P0 R2UR UR8, R2 ;  /* 0x00000000020882ca */ /* 0x008fe200000e0000 */
[----:B------:R-:W-:-:S14]  /*05c0*/  BRA `(.L_x_953) ;  /* 0x0000000000047947 */ /* 0x000fdc0003800000 */
.L_x_952:
[----:B------:R-:W-:-:S05]  /*05d0*/  ULDC UR8, c[0x0][0x2c8] ;  /* 0x0000b20000087ab9 */ /* 0x000fca0000000800 */
.L_x_953:
        /* <DEDUP_REMOVED lines=35> */
[----:B------:R-:W-:Y:S05]  /*0810*/  @!P0 BRA `(.L_x_954) ;  /* 0x00000184007c8947 */ /* 0x000fea0003800000 */
[----:B------:R-:W2:Y:S01]  /*0820*/  LDC R14, c[0x0][0x278] ;  /* 0x00009e00ff0e7b82 */ /* 0x000ea20000000800 */
[----:B------:R-:W3:Y:S01]  /*0830*/  S2R R5, SR_CTAID.Z ;  /* 0x0000000000057919 */ /* 0x000ee20000002700 */
[----:B------:R-:W-:Y:S01]  /*0840*/  LEA.HI R4, R13, R101, RZ, 0x3 ;  /* 0x000000650d047211 */ /* 0x000fe200078f18ff */
[----:B------:R-:W-:Y:S01]  /*0850*/  UISETP.NE.AND UP1, UPT, UR15, -0x1, UPT ;  /* 0xffffffff0f00788c */ /* 0x000fe2000bf25270 */
[----:B------:R-:W-:Y:S01]  /*0860*/  MOV R8, UR16 ;  /* 0x0000001000087c02 */ /* 0x000fe20008000f00 */
[----:B------:R-:W-:Y:S01]  /*0870*/  UIADD3 UR14, -UR19, UR23, URZ ;  /* 0x00000017130e7290 */ /* 0x000fe2000fffe13f */
[----:B------:R-:W-:Y:S01]  /*0880*/  SHF.R.S32.HI R6, RZ, 0x3, R4 ;  /* 0x00000003ff067819 */ /* 0x000fe20000011404 */
[----:B------:R-:W-:Y:S01]  /*0890*/  UISETP.NE.AND UP0, UPT, UR6, -0x1, UPT ;  /* 0xffffffff0600788c */ /* 0x000fe2000bf05270 */
[----:B------:R-:W-:Y:S02]  /*08a0*/  LOP3.LUT R4, R4, 0xfffffff8, RZ, 0xc0, !PT ;  /* 0xfffffff804047812 */ /* 0x000fe400078ec0ff */
[----:B------:R-:W-:-:S02]  /*08b0*/  SHF.R.S32.HI R7, RZ, 0x1f, R6 ;  /* 0x0000001fff077819 */ /* 0x000fc40000011406 */
[----:B------:R-:W-:Y:S02]  /*08c0*/  IADD3 R20, -R4, R101, RZ ;  /* 0x0000006504147210 */ /* 0x000fe40007ffe1ff */
[----:B------:R-:W-:Y:S01]  /*08d0*/  @UP1 ULDC.64 UR4, c[0x0][0x240] ;  /* 0x0000900000041ab9 */ /* 0x000fe20000000a00 */
[----:B------:R-:W-:Y:S01]  /*08e0*/  @!UP1 USHF.R.S32.HI UR8, URZ, 0x1f, UR11 ;  /* 0x0000001f3f089899 */ /* 0x000fe2000801140b */
[----:B------:R-:W-:Y:S01]  /*08f0*/  PLOP3.LUT P1, PT, PT, PT, UP0, 0x80, 0x0 ;  /* 0x000000000000781c */ /* 0x000fe20003f2f008 */
[----:B------:R-:W-:Y:S01]  /*0900*/  IMAD.SHL.U32 R16, R20, 0x8, RZ ;  /* 0x0000000814107824 */ /* 0x000fe200078e00ff */
[----:B------:R-:W-:Y:S01]  /*0910*/  @UP1 UIMAD.WIDE.U32 UR28, UR15, UR4, URZ ;  /* 0x000000040f1c12a5 */ /* 0x000fe2000f8e003f */
[----:B------:R-:W-:Y:S01]  /*0920*/  IMAD.WIDE R8, R8, 0x80, R6 ;  /* 0x0000008008087825 */ /* 0x000fe200078e0206 */
[----:B------:R-:W-:Y:S01]  /*0930*/  @UP0 UIADD3 UR7, UR12, UR6, URZ ;  /* 0x000000060c070290 */ /* 0x000fe2000fffe03f */
[----:B------:R-:W-:Y:S01]  /*0940*/  MOV R111, R17 ;  /* 0x00000011006f7202 */ /* 0x000fe20000000f00 */
[----:B------:R-:W-:Y:S01]  /*0950*/  @UP1 UIMAD UR10, UR15, UR5, UR29 ;  /* 0x000000050f0a12a4 */ /* 0x000fe2000f8e021d */
[----:B------:R4:W-:Y:S01]  /*0960*/  STL [R1+0x18], R16 ;  /* 0x0000181001007387 */ /* 0x0009e20000100800 */
[----:B--2---:R-:W-:Y:S01]  /*0970*/  IABS R0, R14 ;  /* 0x0000000e00007213 */ /* 0x004fe20000000000 */
[----:B------:R-:W-:Y:S01]  /*0980*/  @!UP1 ULDC.64 UR4, c[0x0][0x228] ;  /* 0x00008a0000049ab9 */ /* 0x000fe20000000a00 */
[--C-:B------:R-:W-:Y:S01]  /*0990*/  IMAD.MOV.U32 R110, RZ, RZ, R16.reuse ;  /* 0x000000ffff6e7224 */ /* 0x100fe200078e0010 */
[----:B------:R-:W-:Y:S01]  /*09a0*/  @!UP1 UIMAD UR8, UR8, UR4, URZ ;  /* 0x00000004080892a4 */ /* 0x000fe2000f8e023f */
[----:B------:R-:W-:Y:S01]  /*09b0*/  IMAD.MOV.U32 R110, RZ, RZ, R16 ;  /* 0x000000ffff6e7224 */ /* 0x000fe200078e0010 */
[----:B------:R-:W-:Y:S01]  /*09c0*/  @!UP1 UIMAD.WIDE.U32 UR30, UR11, UR4, URZ ;  /* 0x000000040b1e92a5 */ /* 0x000fe2000f8e003f */
[----:B------:R-:W-:Y:S01]  /*09d0*/  IMAD.MOV.U32 R11, RZ, RZ, R0 ;  /* 0x000000ffff0b7224 */ /* 0x000fe200078e0000 */
[----:B------:R-:W-:Y:S01]  /*09e0*/  @!UP1 UIMAD UR5, UR11, UR5, UR8 ;  /* 0x000000050b0592a4 */ /* 0x000fe2000f8e0208 */
[----:B------:R-:W-:-:S02]  /*09f0*/  LEA.HI R26, R13, R101, RZ, 0x4 ;  /* 0x000000650d1a7211 */ /* 0x000fc400078f20ff */
[----:B------:R-:W2:Y:S01]  /*0a00*/  I2F.RP R2, R11 ;  /* 0x0000000b00027306 */ /* 0x000ea20000209400 */
[----:B---3--:R-:W-:Y:S01]  /*0a10*/  IABS R5, R5 ;  /* 0x0000000500057213 */ /* 0x008fe20000000000 */
[----:B------:R-:W-:Y:S01]  /*0a20*/  @UP0 ULDC.64 UR8, c[0x0][0x248] ;  /* 0x0000920000080ab9 */ /* 0x000fe20000000a00 */
[----:B------:R-:W-:Y:S02]  /*0a30*/  @!UP1 UIADD3 UR10, UR31, UR5, URZ ;  /* 0x000000051f0a9290 */ /* 0x000fe4000fffe03f */
[----:B------:R-:W-:Y:S02]  /*0a40*/  @UP0 UIMAD.WIDE.U32 UR32, UR7, UR8, URZ ;  /* 0x00000008072002a5 */ /* 0x000fe4000f8e003f */
[----:B------:R-:W-:Y:S01]  /*0a50*/  @UP0 UIMAD UR7, UR7, UR9, URZ ;  /* 0x00000009070702a4 */ /* 0x000fe2000f8e023f */
[----:B------:R-:W-:-:S03]  /*0a60*/  @!UP1 UMOV UR28, UR30 ;  /* 0x0000001e001c9c82 */ /* 0x000fc60008000000 */
[----:B------:R-:W-:Y:S01]  /*0a70*/  @UP0 UIADD3 UR29, UR33, UR7, URZ ;  /* 0x00000007211d0290 */ /* 0x000fe2000fffe03f */
[----:B--2---:R-:W2:Y:S02]  /*0a80*/  MUFU.RCP R2, R2 ;  /* 0x0000000200027308 */ /* 0x004ea40000001000 */
[----:B--2---:R-:W-:-:S06]  /*0a90*/  VIADD R2, R2, 0xffffffe ;  /* 0x0ffffffe02027836 */ /* 0x004fcc0000000000 */
[----:B------:R2:W3:Y:S02]  /*0aa0*/  F2I.FTZ.U32.TRUNC.NTZ R3, R2 ;  /* 0x0000000200037305 */ /* 0x0004e4000021f000 */
[----:B--2---:R-:W-:Y:S01]  /*0ab0*/  IADD3 R2, R6, 0x20, RZ ;  /* 0x0000002006027810 */ /* 0x004fe20007ffe0ff */
[----:B---3--:R-:W-:-:S03]  /*0ac0*/  IMAD.MOV R0, RZ, RZ, -R3 ;  /* 0x000000ffff007224 */ /* 0x008fc600078e0a03 */
[----:B------:R-:W-:Y:S01]  /*0ad0*/  ISETP.GE.AND P4, PT, R2, UR14, PT ;  /* 0x0000000e02007c0c */ /* 0x000fe2000bf86270 */
[----:B------:R-:W-:Y:S02]  /*0ae0*/  IMAD R0, R0, R11, RZ ;  /* 0x0000000b00007224 */ /* 0x000fe400078e02ff */
[----:B------:R-:W-:-:S04]  /*0af0*/  IMAD.MOV.U32 R2, RZ, RZ, RZ ;  /* 0x000000ffff027224 */ /* 0x000fc800078e00ff */
[----:B------:R-:W-:-:S04]  /*0b00*/  IMAD.HI.U32 R3, R3, R0, R2 ;  /* 0x0000000003037227 */ /* 0x000fc800078e0002 */
[C---:B------:R-:W-:Y:S02]  /*0b10*/  VIADD R0, R6.reuse, 0x40 ;  /* 0x0000004006007836 */ /* 0x040fe40000000000 */
[----:B------:R-:W-:-:S03]  /*0b20*/  VIADD R2, R6, 0x30 ;  /* 0x0000003006027836 */ /* 0x000fc60000000000 */
[----:B------:R-:W-:Y:S01]  /*0b30*/  ISETP.GE.AND P0, PT, R0, UR14, PT ;  /* 0x0000000e00007c0c */ /* 0x000fe2000bf06270 */
[----:B------:R-:W-:Y:S01]  /*0b40*/  IMAD.HI.U32 R0, R3, R5, RZ ;  /* 0x0000000503007227 */ /* 0x000fe200078e00ff */
[----:B------:R-:W-:-:S03]  /*0b50*/  ISETP.GE.AND P3, PT, R2, UR14, PT ;  /* 0x0000000e02007c0c */ /* 0x000fc6000bf66270 */
[----:B------:R-:W-:Y:S02]  /*0b60*/  IMAD.SHL.U32 R3, R6, 0x40, RZ ;  /* 0x0000004006037824 */ /* 0x000fe400078e00ff */
[----:B------:R-:W-:-:S03]  /*0b70*/  IMAD.MOV R2, RZ, RZ, -R0 ;  /* 0x000000ffff027224 */ /* 0x000fc600078e0a00 */
[----:B------:R-:W-:Y:S01]  /*0b80*/  LOP3.LUT R3, R3, 0x1c0, RZ, 0xc0, !PT ;  /* 0x000001c003037812 */ /* 0x000fe200078ec0ff */
[----:B------:R-:W-:-:S03]  /*0b90*/  IMAD R2, R11, R2, R5 ;  /* 0x000000020b027224 */ /* 0x000fc600078e0205 */
[----:B------:R-:W-:Y:S02]  /*0ba0*/  LOP3.LUT R4, R3, 0x38, R110, 0xf8, !PT ;  /* 0x0000003803047812 */ /* 0x000fe400078ef86e */
[----:B------:R-:W-:Y:S02]  /*0bb0*/  ISETP.GT.U32.AND P5, PT, R11, R2, PT ;  /* 0x000000020b00720c */ /* 0x000fe40003fa4070 */
[----:B------:R-:W-:Y:S01]  /*0bc0*/  SHF.R.U32.HI R3, RZ, 0x3, R3 ;  /* 0x00000003ff037819 */ /* 0x000fe20000011603 */
[----:B----4-:R-:W-:Y:S10]  /*0bd0*/  @P1 BRA `(.L_x_955) ;  /* 0x0000000000301947 */ /* 0x010ff40003800000 */
        /* <DEDUP_REMOVED lines=12> */
.L_x_955:
[----:B------:R-:W-:Y:S01]  /*0ca0*/  SHF.R.S32.HI R111, RZ, 0x1f, R110 ;  /* 0x0000001fff6f7819 */ /* 0x000fe2000001146e */
[----:B------:R-:W-:Y:S01]  /*0cb0*/  @UP0 UIADD3 UR13, UR12, UR6, URZ ;  /* 0x000000060c0d0290 */ /* 0x000fe2000fffe03f */
[----:B------:R-:W-:Y:S01]  /*0cc0*/  LOP3.LUT R5, R26, 0xfffffff0, RZ, 0xc0, !PT ;  /* 0xfffffff01a057812 */ /* 0x000fe200078ec0ff */
[----:B------:R-:W-:Y:S01]  /*0cd0*/  @!P5 IMAD.IADD R2, R2, 0x1, -R11 ;  /* 0x000000010202d824 */ /* 0x000fe200078e0a0b */
[----:B------:R-:W-:Y:S01]  /*0ce0*/  LOP3.LUT R12, R4, R3, RZ, 0x3c, !PT ;  /* 0x00000003040c7212 */ /* 0x000fe200078e3cff */
[----:B------:R2:W-:Y:S01]  /*0cf0*/  STL [R1+0x1c], R111 ;  /* 0x00001c6f01007387 */ /* 0x0005e20000100800 */
        /* <DEDUP_REMOVED lines=12> */
[----:B------:R-:W-:Y:S02]  /*0dc0*/  LEA.HI R10, R13, R101, RZ, 0x6 ;  /* 0x000000650d0a7211 */ /* 0x000fe400078f30ff */
[----:B------:R-:W-:Y:S01]  /*0dd0*/  LEA.HI R22, R2, R4, RZ, 0x3 ;  /* 0x0000000402167211 */ /* 0x000fe200078f18ff */
[----:B------:R-:W-:Y:S08]  /*0de0*/  @P1 BRA `(.L_x_956) ;  /* 0x0000000000301947 */ /* 0x000ff00003800000 */
        /* <DEDUP_REMOVED lines=12> */
.L_x_956:
[----:B------:R-:W-:Y:S01]  /*0eb0*/  IMAD R5, R7, UR8, RZ ;  /* 0x0000000807057c24 */ /* 0x000fe2000f8e02ff */
[----:B------:R-:W-:Y:S01]  /*0ec0*/  LOP3.LUT R11, R22, 0xfffffff8, RZ, 0xc0, !PT ;  /* 0xfffffff8160b7812 */ /* 0x000fe200078ec0ff */
[----:B------:R-:W-:Y:S01]  /*0ed0*/  IMAD.WIDE.U32 R2, R6, UR8, R110 ;  /* 0x0000000806027c25 */ /* 0x000fe2000f8e006e */
[----:B------:R-:W-:Y:S01]  /*0ee0*/  ULDC.64 UR4, c[0x0][0x258] ;  /* 0x0000960000047ab9 */ /* 0x000fe20000000a00 */
[----:B------:R-:W-:Y:S01]  /*0ef0*/  BSSY B0, `(.L_x_957) ;  /* 0x000004a000007945 */ /* 0x000fe20003800000 */
        /* <DEDUP_REMOVED lines=10> */
[----:B------:R-:W3:Y:S01]  /*0fa0*/  S2UR UR29, SR_CgaCtaId ;  /* 0x00000000001d79c3 */ /* 0x000ee20000008800 */
[----:B------:R-:W-:-:S02]  /*0fb0*/  ISETP.GE.AND P6, PT, R6, UR14, PT ;  /* 0x0000000e06007c0c */ /* 0x000fc4000bfc6270 */
[----:B------:R-:W-:Y:S01]  /*0fc0*/  IMAD R4, R7, UR6, RZ ;  /* 0x0000000607047c24 */ /* 0x000fe2000f8e02ff */
[----:B------:R-:W-:Y:S01]  /*0fd0*/  @!P2 IADD3 R0, -R0, RZ, RZ ;  /* 0x000000ff0000a210 */ /* 0x000fe20007ffe1ff */
[----:B------:R-:W-:Y:S01]  /*0fe0*/  VIADD R19, R6, 0x10 ;  /* 0x0000001006137836 */ /* 0x000fe20000000000 */
[----:B------:R-:W-:Y:S01]  /*0ff0*/  IADD3 R2, P2, R2, UR30, RZ ;  /* 0x0000001e02027c10 */ /* 0x000fe2000ff5e0ff */
[----:B------:R-:W-:Y:S01]  /*1000*/  IMAD R5, R6, UR7, R4 ;  /* 0x0000000706057c24 */ /* 0x000fe2000f8e0204 */
[----:B------:R-:W-:Y:S01]  /*1010*/  @!P5 LOP3.LUT R0, RZ, R14, RZ, 0x33, !PT ;  /* 0x0000000eff00d212 */ /* 0x000fe200078e33ff */
[C---:B------:R-:W-:Y:S01]  /*1020*/  VIADD R249, R110.reuse, 0x40 ;  /* 0x000000406ef97836 */ /* 0x040fe20000000000 */
[----:B------:R-:W-:Y:S02]  /*1030*/  IADD3 R14, P1, R110, UR28, RZ ;  /* 0x0000001c6e0e7c10 */ /* 0x000fe4000ff3e0ff */
[----:B------:R-:W-:Y:S01]  /*1040*/  IADD3.X R3, R3, UR13, R5, P2, !PT ;  /* 0x0000000d03037c10 */ /* 0x000fe200097fe405 */
[----:B------:R-:W-:Y:S01]  /*1050*/  ULDC.64 UR12, c[0x0][0x260] ;  /* 0x00009800000c7ab9 */ /* 0x000fe20000000a00 */
[----:B------:R-:W-:Y:S01]  /*1060*/  IADD3.X R15, R111, UR10, RZ, P1, !PT ;  /* 0x0000000a6f0f7c10 */ /* 0x000fe20008ffe4ff */
[----:B------:R-:W-:Y:S01]  /*1070*/  ULDC.64 UR10, c[0x0][0x268] ;  /* 0x00009a00000a7ab9 */ /* 0x000fe20000000a00 */
[----:B------:R-:W-:Y:S01]  /*1080*/  IMAD.WIDE.U32 R30, R0, UR12, R10 ;  /* 0x0000000c001e7c25 */ /* 0x000fe2000f8e000a */
[----:B------:R-:W-:-:S02]  /*1090*/  SHF.R.S32.HI R4, RZ, 0x1f, R0 ;  /* 0x0000001fff047819 */ /* 0x000fc40000011400 */
[----:B------:R-:W-:Y:S01]  /*10a0*/  MOV R13, UR4 ;  /* 0x00000004000d7c02 */ /* 0x000fe20008000f00 */
[----:B------:R-:W-:Y:S01]  /*10b0*/  IMAD.WIDE.U32 R28, R0, UR10, R2 ;  /* 0x0000000a001c7c25 */ /* 0x000fe2000f8e0002 */
[----:B------:R4:W-:Y:S01]  /*10c0*/  STL.64 [R1+0x28], R30 ;  /* 0x0000281e01007387 */ /* 0x0009e20000100a00 */
[----:B------:R-:W-:Y:S01]  /*10d0*/  ISETP.GE.AND P5, PT, R19, UR14, PT ;  /* 0x0000000e13007c0c */ /* 0x000fe2000bfa6270 */
[----:B------:R-:W-:Y:S01]  /*10e0*/  UMOV UR4, 0x400 ;  /* 0x0000040000047882 */ /* 0x000fe20000000000 */
[C---:B------:R-:W-:Y:S01]  /*10f0*/  IMAD R5, R4.reuse, UR12, RZ ;  /* 0x0000000c04057c24 */ /* 0x040fe2000f8e02ff */
[----:B------:R4:W-:Y:S01]  /*1100*/  STL.64 [R1+0x48], R28 ;  /* 0x0000481c01007387 */ /* 0x0009e20000100a00 */
[----:B------:R-:W-:Y:S01]  /*1110*/  IMAD R4, R4, UR10, RZ ;  /* 0x0000000a04047c24 */ /* 0x000fe2000f8e02ff */
[----:B---3--:R-:W-:Y:S01]  /*1120*/  ULEA UR4, UR29, UR4, 0x18 ;  /* 0x000000041d047291 */ /* 0x008fe2000f8ec03f */
[----:B------:R-:W-:Y:S01]  /*1130*/  IMAD.WIDE.U32 R14, R13, UR26, R14 ;  /* 0x0000001a0d0e7c25 */ /* 0x000fe2000f8e000e */
[----:B------:R-:W-:-:S02]  /*1140*/  R2P PR, R21, 0x6 ;  /* 0x0000000615007804 */ /* 0x000fc40000000000 */
[----:B------:R-:W-:Y:S01]  /*1150*/  IADD3 R3, R6, 0x50, RZ ;  /* 0x0000005006037810 */ /* 0x000fe20007ffe0ff */
[C---:B------:R-:W-:Y:S01]  /*1160*/  IMAD R24, R0.reuse, UR11, R4 ;  /* 0x0000000b00187c24 */ /* 0x040fe2000f8e0204 */
[----:B------:R-:W-:Y:S01]  /*1170*/  MOV R4, 0x10 ;  /* 0x0000001000047802 */ /* 0x000fe20000000f00 */
[----:B------:R-:W-:Y:S01]  /*1180*/  IMAD.MOV.U32 R2, RZ, RZ, 0x20 ;  /* 0x00000020ff027424 */ /* 0x000fe200078e00ff */
[----:B------:R-:W-:Y:S01]  /*1190*/  IADD3 R11, R15, UR5, RZ ;  /* 0x000000050f0b7c10 */ /* 0x000fe2000fffe0ff */
[----:B------:R-:W-:Y:S01]  /*11a0*/  IMAD R23, R0, UR13, R5 ;  /* 0x0000000d00177c24 */ /* 0x000fe2000f8e0205 */
[----:B------:R-:W-:Y:S02]  /*11b0*/  SEL R4, R4, 0xfffffff0, !P1 ;  /* 0xfffffff004047807 */ /* 0x000fe40004800000 */
        /* <DEDUP_REMOVED lines=12> */
[----:B------:R-:W3:Y:S01]  /*1280*/  @!P6 LDC.64 R16, c[0x0][0x210] ;  /* 0x00008400ff10eb82 */ /* 0x000ee20000000a00 */
[----:B------:R1:W-:Y:S01]  /*1290*/  @P6 STS.128 [R223], RZ ;  /* 0x000000ffdf006388 */ /* 0x0003e20000000c00 */
[----:B---3--:R-:W-:-:S04]  /*12a0*/  @!P6 LEA R16, P1, R12, R16, 0x1 ;  /* 0x000000100c10e211 */ /* 0x008fc800078208ff */
        /* <DEDUP_REMOVED lines=14> */
.L_x_958:
[----:B------:R-:W-:Y:S05]  /*1390*/  BSYNC B0 ;  /* 0x0000000000007941 */ /* 0x000fea0003800000 */
.L_x_957:
[----:B------:R-:W-:Y:S01]  /*13a0*/  BSSY B0, `(.L_x_959) ;  /* 0x0000021000007945 */ /* 0x000fe20003800000 */
[----:B------:R-:W-:Y:S02]  /*13b0*/  ISETP.GE.AND P1, PT, R3, UR14, PT ;  /* 0x0000000e03007c0c */ /* 0x000fe4000bf26270 */
[----:B------:R-:W-:Y:S01]  /*13c0*/  IADD3 R5, R6, 0x60, RZ ;  /* 0x0000006006057810 */ /* 0x000fe20007ffe0ff */
        /* <DEDUP_REMOVED lines=30> */
.L_x_960:
[----:B------:R-:W-:Y:S05]  /*15b0*/  BSYNC B0 ;  /* 0x0000000000007941 */ /* 0x000fea0003800000 */
.L_x_959:
        /* <DEDUP_REMOVED lines=34> */
.L_x_962:
[----:B------:R-:W-:Y:S05]  /*17e0*/  BSYNC B0 ;  /* 0x0000000000007941 */ /* 0x000fea0003800000 */
.L_x_961:
[----:B------:R-:W-:Y:S01]  /*17f0*/  SHF.R.S32.HI R0, RZ, 0x1f, R18 ;  /* 0x0000001fff007819 */ /* 0x000fe20000011412 */
[----:B------:R-:W-:Y:S01]  /*1800*/  UIMAD UR5, UR12, -0x20, UR22 ;  /* 0xffffffe00c0578a4 */ /* 0x000fe2000f8e0216 */
[----:B------:R-:W-:Y:S01]  /*1810*/  BSSY B0, `(.L_x_963) ;  /* 0x0000022000007945 */ /* 0x000fe20003800000 */
[----:B------:R-:W-:Y:S02]  /*1820*/  ISETP.GE.AND P4, PT, R5, UR14, PT ;  /* 0x0000000e05007c0c */ /* 0x000fe4000bf86270 */
[----:B------:R-:W-:Y:S02]  /*1830*/  LEA.HI R18, R0, R18, RZ, 0x2 ;  /* 0x0000001200127211 */ /* 0x000fe400078f10ff */
[----:B------:R-:W-:Y:S01]  /*1840*/  SHF.R.S32.HI R97, RZ, 0x5, R25 ;  /* 0x00000005ff617819 */ /* 0x000fe20000011419 */
[----:B------:R-:W-:Y:S08]  /*1850*/  @P3 BRA `(.L_x_964) ;  /* 0x0000000000743947 */ /* 0x000ff00003800000 */
        /* <DEDUP_REMOVED lines=29> */
.L_x_964:
[----:B------:R-:W-:Y:S05]  /*1a30*/  BSYNC B0 ;  /* 0x0000000000007941 */ /* 0x000fea0003800000 */
.L_x_963:
        /* <DEDUP_REMOVED lines=31> */
.L_x_966:
[----:B------:R-:W-:Y:S05]  /*1c30*/  BSYNC B0 ;  /* 0x0000000000007941 */ /* 0x000fea0003800000 */
.L_x_965:
        /* <DEDUP_REMOVED lines=31> */
.L_x_968:
[----:B------:R-:W-:Y:S05]  /*1e30*/  BSYNC B0 ;  /* 0x0000000000007941 */ /* 0x000fea0003800000 */
.L_x_967:
        /* <DEDUP_REMOVED lines=31> */
.L_x_970:
[----:B------:R-:W-:Y:S05]  /*2030*/  BSYNC B0 ;  /* 0x0000000000007941 */ /* 0x000fea0003800000 */
.L_x_969:
        /* <DEDUP_REMOVED lines=30> */
.L_x_972:
[----:B------:R-:W-:Y:S05]  /*2220*/  BSYNC B0 ;  /* 0x0000000000007941 */ /* 0x000fea0003800000 */
.L_x_971:
[----:B------:R-:W-:Y:S01]  /*2230*/  IMAD.IADD R109, R31, 0x1, R23 ;  /* 0x000000011f6d7824 */ /* 0x000fe200078e0217 */
[----:B------:R-:W-:Y:S01]  /*2240*/  USHF.L.U32 UR30, UR8, 0x5, URZ ;  /* 0x00000005081e7899 */ /* 0x000fe2000800063f */
[----:B------:R-:W-:Y:S01]  /*2250*/  IMAD.MOV.U32 R108, RZ, RZ, R30 ;  /* 0x000000ffff6c7224 */ /* 0x000fe200078e001e */
[----:B------:R-:W-:Y:S01]  /*2260*/  USHF.L.U64.HI UR29, UR8, 0x5, UR9 ;  /* 0x00000005081d7899 */ /* 0x000fe20008010209 */
[----:B------:R-:W-:Y:S01]  /*2270*/  ISETP.GE.AND P0, PT, R6, UR5, PT ;  /* 0x0000000506007c0c */ /* 0x000fe2000bf06270 */
[----:B------:R-:W-:Y:S01]  /*2280*/  USHF.R.S32.HI UR31, URZ, 0x1f, UR12 ;  /* 0x0000001f3f1f7899 */ /* 0x000fe2000801140c */
[----:B------:R-:W-:Y:S01]  /*2290*/  LEA R10, R97, UR19, 0x4 ;  /* 0x00000013610a7c11 */ /* 0x000fe2000f8e20ff */
[----:B------:R2:W-:Y:S01]  /*22a0*/  STL.64 [R1+0x20], R108 ;  /* 0x0000206c01007387 */ /* 0x0005e20000100a00 */
[----:B------:R-:W-:Y:S01]  /*22b0*/  UIMAD UR10, UR29, UR12, URZ ;  /* 0x0000000c1d0a72a4 */ /* 0x000fe2000f8e023f */
[----:B------:R-:W-:Y:S01]  /*22c0*/  IMAD.U32 R100, RZ, RZ, UR30 ;  /* 0x0000001eff647e24 */ /* 0x000fe2000f8e00ff */
[----:B------:R-:W-:Y:S01]  /*22d0*/  SHF.R.S32.HI R5, RZ, 0x4, R26 ;  /* 0x00000004ff057819 */ /* 0x000fe2000001141a */
[----:B------:R-:W-:Y:S01]  /*22e0*/  BSSY B0, `(.L_x_973) ;  /* 0x000001e000007945 */ /* 0x000fe20003800000 */
[----:B------:R-:W-:Y:S01]  /*22f0*/  UIMAD UR10, UR31, UR30, UR10 ;  /* 0x0000001e1f0a72a4 */ /* 0x000fe2000f8e020a */
[----:B------:R-:W-:Y:S01]  /*2300*/  SHF.R.S32.HI R3, RZ, 0x2, R18 ;  /* 0x00000002ff037819 */ /* 0x000fe20000011412 */
[----:B-1----:R-:W-:Y:S01]  /*2310*/  IMAD.WIDE.U32 R8, R100, UR12, R108 ;  /* 0x0000000c64087c25 */ /* 0x002fe2000f8e006c */
[----:B------:R-:W-:-:S02]  /*2320*/  LEA.HI R0, R26, R5, RZ, 0x1 ;  /* 0x000000051a007211 */ /* 0x000fc400078f08ff */
[----:B------:R-:W-:Y:S01]  /*2330*/  IADD3 R13, R10, 0x1, R3 ;  /* 0x000000010a0d7810 */ /* 0x000fe20007ffe003 */
[----:B------:R-:W-:Y:S01]  /*2340*/  VIADD R3, R9, UR10 ;  /* 0x0000000a09037c36 */ /* 0x000fe20008000000 */
[----:B------:R-:W-:Y:S02]  /*2350*/  ISETP.GE.AND P3, PT, R19, UR5, PT ;  /* 0x0000000513007c0c */ /* 0x000fe4000bf66270 */
[----:B------:R-:W-:Y:S01]  /*2360*/  LOP3.LUT R0, R0, 0xfffffffe, RZ, 0xc0, !PT ;  /* 0xfffffffe00007812 */ /* 0x000fe200078ec0ff */
[----:B------:R-:W-:Y:S10]  /*2370*/  @P0 BRA `(.L_x_974) ;  /* 0x0000000000500947 */ /* 0x000ff40003800000 */
        /* <DEDUP_REMOVED lines=20> */
.L_x_974:
[----:B------:R-:W-:Y:S05]  /*24c0*/  BSYNC B0 ;  /* 0x0000000000007941 */ /* 0x000fea0003800000 */
.L_x_973:
[----:B------:R-:W-:Y:S01]  /*24d0*/  USHF.L.U64.HI UR13, UR8, 0x4, UR9 ;  /* 0x00000004080d7899 */ /* 0x000fe20008010209 */
[----:B------:R-:W-:Y:S01]  /*24e0*/  BSSY B0, `(.L_x_975) ;  /* 0x000001a000007945 */ /* 0x000fe20003800000 */
[----:B------:R-:W-:Y:S01]  /*24f0*/  USHF.L.U32 UR26, UR8, 0x4, URZ ;  /* 0x00000004081a7899 */ /* 0x000fe2000800063f */
[----:B------:R-:W-:Y:S02]  /*2500*/  IADD3 R12, R5, -R0, RZ ;  /* 0x80000000050c7210 */ /* 0x000fe40007ffe0ff */
        /* <DEDUP_REMOVED lines=23> */
.L_x_976:
[----:B------:R-:W-:Y:S05]  /*2680*/  BSYNC B0 ;  /* 0x0000000000007941 */ /* 0x000fea0003800000 */
.L_x_975:
[----:B------:R-:W0:Y:S01]  /*2690*/  LDGDEPBAR ;  /* 0x00000000000079af */ /* 0x000e220000000000 */
[----:B------:R-:W-:Y:S01]  /*26a0*/  ISETP.GE.AND P0, PT, R6, UR5, PT ;  /* 0x0000000506007c0c */ /* 0x000fe2000bf06270 */
[----:B------:R-:W-:Y:S01]  /*26b0*/  IMAD.SHL.U32 R0, R20, 0x40, RZ ;  /* 0x0000004014007824 */ /* 0x000fe200078e00ff */
[----:B------:R-:W-:Y:S01]  /*26c0*/  USHF.L.U64.HI UR27, UR6, 0x5, UR7 ;  /* 0x00000005061b7899 */ /* 0x000fe20008010207 */
[----:B------:R-:W-:Y:S01]  /*26d0*/  IMAD.SHL.U32 R3, R21, 0x40, RZ ;  /* 0x0000004015037824 */ /* 0x000fe200078e00ff */
[----:B------:R-:W-:Y:S01]  /*26e0*/  USHF.L.U32 UR28, UR6, 0x5, URZ ;  /* 0x00000005061c7899 */ /* 0x000fe2000800063f */
[----:B------:R-:W-:Y:S01]  /*26f0*/  IMAD.SHL.U32 R6, R6, 0x8, RZ ;  /* 0x0000000806067824 */ /* 0x000fe200078e00ff */
[----:B------:R-:W-:Y:S01]  /*2700*/  LOP3.LUT R0, R0, 0x1c0, RZ, 0xc0, !PT ;  /* 0x000001c000007812 */ /* 0x000fe200078ec0ff */
[----:B------:R-:W-:Y:S01]  /*2710*/  IMAD.SHL.U32 R5, R12, 0x8, RZ ;  /* 0x000000080c057824 */ /* 0x000fe200078e00ff */
[----:B------:R-:W-:Y:S01]  /*2720*/  LOP3.LUT R3, R3, 0x1c0, RZ, 0xc0, !PT ;  /* 0x000001c003037812 */ /* 0x000fe200078ec0ff */
[----:B-1----:R-:W-:Y:S01]  /*2730*/  IMAD.IADD R11, R29, 0x1, R24 ;  /* 0x000000011d0b7824 */ /* 0x002fe200078e0218 */
[----:B------:R-:W-:Y:S01]  /*2740*/  LOP3.LUT R8, R0, 0x8, R6, 0xf8, !PT ;  /* 0x0000000800087812 */ /* 0x000fe200078ef806 */
[----:B------:R-:W-:Y:S01]  /*2750*/  IMAD.MOV.U32 R10, RZ, RZ, R28 ;  /* 0x000000ffff0a7224 */ /* 0x000fe200078e001c */
[----:B------:R-:W-:Y:S01]  /*2760*/  SHF.R.U32.HI R0, RZ, 0x3, R0 ;  /* 0x00000003ff007819 */ /* 0x000fe20000011600 */
[----:B------:R-:W-:Y:S01]  /*2770*/  IMAD.SHL.U32 R7, R22, 0x40, RZ ;  /* 0x0000004016077824 */ /* 0x000fe200078e00ff */
[----:B------:R-:W-:Y:S01]  /*2780*/  LOP3.LUT R6, R3, 0x8, R5, 0xf8, !PT ;  /* 0x0000000803067812 */ /* 0x000fe200078ef805 */
[----:B------:R-:W-:Y:S01]  /*2790*/  UIMAD UR10, UR27, UR12, URZ ;  /* 0x0000000c1b0a72a4 */ /* 0x000fe2000f8e023f */
[----:B------:R1:W-:Y:S01]  /*27a0*/  STL.64 [R1+0x40], R10 ;  /* 0x0000400a01007387 */ /* 0x0003e20000100a00 */
[----:B------:R-:W-:Y:S01]  /*27b0*/  SHF.R.U32.HI R5, RZ, 0x3, R3 ;  /* 0x00000003ff057819 */ /* 0x000fe20000011603 */
[----:B------:R-:W-:Y:S01]  /*27c0*/  BSSY B0, `(.L_x_977) ;  /* 0x0000029000007945 */ /* 0x000fe20003800000 */
[----:B------:R-:W-:Y:S01]  /*27d0*/  LOP3.LUT R99, R7, 0xfffffe00, RZ, 0xc0, !PT ;  /* 0xfffffe0007637812 */ /* 0x000fe200078ec0ff */
[----:B------:R-:W-:Y:S01]  /*27e0*/  UIMAD UR10, UR31, UR28, UR10 ;  /* 0x0000001c1f0a72a4 */ /* 0x000fe2000f8e020a */
[----:B------:R-:W-:Y:S01]  /*27f0*/  LOP3.LUT R3, R8, R0, RZ, 0x3c, !PT ;  /* 0x0000000008037212 */ /* 0x000fe200078e3cff */
[----:B------:R-:W-:Y:S01]  /*2800*/  IMAD.U32 R0, RZ, RZ, UR23 ;  /* 0x00000017ff007e24 */ /* 0x000fe2000f8e00ff */
[----:B------:R-:W-:-:S04]  /*2810*/  DEPBAR.LE SB0, 0x0 ;  /* 0x000080000000791a */ /* 0x000fc80000000000 */
[----:B------:R-:W-:Y:S01]  /*2820*/  BAR.SYNC.DEFER_BLOCKING 0x0 ;  /* 0x0000000000007b1d */ /* 0x000fe20000010000 */
[----:B------:R-:W-:Y:S01]  /*2830*/  LOP3.LUT R98, R6, R5, RZ, 0x3c, !PT ;  /* 0x0000000506627212 */ /* 0x000fe200078e3cff */
[----:B------:R-:W-:Y:S01]  /*2840*/  IMAD R5, R97, 0x400, R99 ;  /* 0x0000040061057824 */ /* 0x000fe200078e0263 */
[----:B------:R-:W-:Y:S01]  /*2850*/  IADD3 R7, R13, UR22, -R0 ;  /* 0x000000160d077c10 */ /* 0x000fe2000fffe800 */
[----:B------:R-:W-:Y:S01]  /*2860*/  IMAD.U32 R6, RZ, RZ, UR12 ;  /* 0x0000000cff067e24 */ /* 0x000fe2000f8e00ff */
[----:B------:R-:W-:Y:S01]  /*2870*/  LEA R0, R12, R3, 0x9 ;  /* 0x000000030c007211 */ /* 0x000fe200078e48ff */
[----:B------:R-:W-:Y:S01]  /*2880*/  IMAD.IADD R3, R98, 0x1, R5 ;  /* 0x0000000162037824 */ /* 0x000fe200078e0205 */
[----:B------:R-:W-:Y:S01]  /*2890*/  IADD3 R96, R7, UR18, RZ ;  /* 0x0000001207607c10 */ /* 0x000fe2000fffe0ff */
[----:B------:R-:W-:Y:S01]  /*28a0*/  IMAD.WIDE.U32 R6, R6, UR28, R10 ;  /* 0x0000001c06067c25 */ /* 0x000fe2000f8e000a */
[----:B------:R-:W-:Y:S02]  /*28b0*/  ISETP.GE.AND P3, PT, R19, UR5, PT ;  /* 0x0000000513007c0c */ /* 0x000fe4000bf66270 */
[----:B------:R-:W-:Y:S01]  /*28c0*/  LEA R210, R3, UR4, 0x1 ;  /* 0x0000000403d27c11 */ /* 0x000fe2000f8e08ff */
[----:B------:R-:W-:Y:S01]  /*28d0*/  VIADD R3, R7, UR10 ;  /* 0x0000000a07037c36 */ /* 0x000fe20008000000 */
[----:B------:R1:W-:Y:S04]  /*28e0*/  @P0 STS.128 [R223+0xa000], RZ ;  /* 0x00a000ffdf000388 */ /* 0x0003e80000000c00 */
[----:B------:R1:W-:Y:S01]  /*28f0*/  @P0 STS.128 [R223+0xb000], RZ ;  /* 0x00b000ffdf000388 */ /* 0x0003e20000000c00 */
[----:B------:R-:W-:Y:S05]  /*2900*/  @P0 BRA `(.L_x_978) ;  /* 0x0000000000500947 */ /* 0x000fea0003800000 */
[----:B------:R-:W-:Y:S02]  /*2910*/  ULDC UR10, c[0x0][0x2d0] ;  /* 0x0000b400000a7ab9 */ /* 0x000fe40000000800 */
[----:B------:R-:W-:Y:S02]  /*2920*/  ISETP.GE.AND P1, PT, R110, UR10, PT ;  /* 0x0000000a6e007c0c */ /* 0x000fe4000bf26270 */
[----:B------:R-:W-:-:S11]  /*2930*/  ISETP.GE.AND P0, PT, R249, UR10, PT ;  /* 0x0000000af9007c0c */ /* 0x000fd6000bf06270 */
[----:B------:R-:W5:Y:S01]  /*2940*/  @!P1 LDC.64 R8, c[0x0][0x220] ;  /* 0x00008800ff089b82 */ /* 0x000f620000000a00 */
[----:B------:R1:W-:Y:S01]  /*2950*/  @P1 STS.128 [R223+0xa000], RZ ;  /* 0x00a000ffdf001388 */ /* 0x0003e20000000c00 */
        /* <DEDUP_REMOVED lines=15> */
.L_x_978:
[----:B------:R-:W-:Y:S05]  /*2a50*/  BSYNC B0 ;  /* 0x0000000000007941 */ /* 0x000fea0003800000 */
.L_x_977:
[----:B------:R1:W-:Y:S01]  /*2a60*/  @P3 STS.128 [R223+0xa800], RZ ;  /* 0x00a800ffdf003388 */ /* 0x0003e20000000c00 */
[----:B------:R-:W-:Y:S01]  /*2a70*/  USHF.L.U64.HI UR18, UR6, 0x4, UR7 ;  /* 0x0000000406127899 */ /* 0x000fe20008010207 */
[----:B------:R-:W-:Y:S01]  /*2a80*/  BSSY B0, `(.L_x_979) ;  /* 0x000001b000007945 */ /* 0x000fe20003800000 */
[----:B------:R-:W-:Y:S01]  /*2a90*/  USHF.L.U32 UR19, UR6, 0x4, URZ ;  /* 0x0000000406137899 */ /* 0x000fe2000800063f */
[----:B------:R1:W-:Y:S01]  /*2aa0*/  @P3 STS.128 [R223+0xb800], RZ ;  /* 0x00b800ffdf003388 */ /* 0x0003e20000000c00 */
[----:B------:R-:W-:Y:S01]  /*2ab0*/  LEA R208, R0, UR4, 0x1 ;  /* 0x0000000400d07c11 */ /* 0x000fe2000f8e08ff */
        /* <DEDUP_REMOVED lines=23> */
.L_x_980:
[----:B------:R-:W-:Y:S05]  /*2c30*/  BSYNC B0 ;  /* 0x0000000000007941 */ /* 0x000fea0003800000 */
.L_x_979:
[----:B------:R-:W-:Y:S01]  /*2c40*/  LDSM.16.M88.4 R32, [R208+0x8000] ;  /* 0x00800000d020783b */ /* 0x000fe20000000200 */
[----:B------:R-:W-:Y:S01]  /*2c50*/  R2P PR, R20, 0x6 ;  /* 0x0000000614007804 */ /* 0x000fe20000000000 */
[C---:B------:R-:W-:Y:S01]  /*2c60*/  VIADD R0, R208.reuse, 0x8000 ;  /* 0x00008000d0007836 */ /* 0x040fe20000000000 */
[----:B------:R-:W5:Y:S01]  /*2c70*/  LDC.U8 R6, c[0x0][0x388] ;  /* 0x0000e200ff067b82 */ /* 0x000f620000000000 */
[----:B-1----:R-:W1:Y:S01]  /*2c80*/  LDSM.16.M88.4 R8, [R210+0x2000] ;  /* 0x00200000d208783b */ /* 0x002e620000000200 */
[----:B------:R-:W-:Y:S01]  /*2c90*/  VIADD R219, R208, 0x8020 ;  /* 0x00008020d0db7836 */ /* 0x000fe20000000000 */
[----:B------:R-:W-:Y:S01]  /*2ca0*/  UISETP.GE.AND UP0, UPT, UR17, 0x2, UPT ;  /* 0x000000021100788c */ /* 0x000fe2000bf06270 */
[--C-:B------:R-:W-:Y:S01]  /*2cb0*/  IMAD R212, R4, 0x2, R210.reuse ;  /* 0x0000000204d47824 */ /* 0x100fe200078e02d2 */
[----:B------:R-:W2:Y:S01]  /*2cc0*/  LDSM.16.M88.4 R12, [R210] ;  /* 0x00000000d20c783b */ /* 0x000ea20000000200 */
[C---:B------:R-:W-:Y:S01]  /*2cd0*/  IMAD R218, R2.reuse, 0x2, R210 ;  /* 0x0000000202da7824 */ /* 0x040fe200078e02d2 */
[----:B------:R-:W-:Y:S01]  /*2ce0*/  UIADD3 UR32, UR25, 0x646e171e, URZ ;  /* 0x646e171e19207890 */ /* 0x000fe2000fffe03f */
[----:B------:R-:W-:Y:S01]  /*2cf0*/  IMAD R217, R2, 0x2, R212 ;  /* 0x0000000202d97824 */ /* 0x000fe200078e02d4 */
[----:B------:R-:W2:Y:S01]  /*2d00*/  LDSM.16.M88.4 R36, [R208+0x8800] ;  /* 0x00880000d024783b */ /* 0x000ea20000000200 */
[----:B------:R-:W-:Y:S01]  /*2d10*/  IMAD.SHL.U32 R101, R101, 0x2, RZ ;  /* 0x0000000265657824 */ /* 0x000fe200078e00ff */
[----:B------:R-:W-:Y:S01]  /*2d20*/  UIADD3 UR31, UR24, -0x4ab325aa, URZ ;  /* 0xb54cda56181f7890 */ /* 0x000fe2000fffe03f */
[----:B------:R-:W-:Y:S01]  /*2d30*/  @P1 VIADD R219, R0, 0xffffffe0 ;  /* 0xffffffe000db1836 */ /* 0x000fe20000000000 */
[----:B---3--:R-:W-:Y:S01]  /*2d40*/  LDSM.16.M88.4 R16, [R212+0x2000] ;  /* 0x00200000d410783b */ /* 0x008fe20000000200 */
[----:B------:R-:W-:Y:S01]  /*2d50*/  IMAD.MOV.U32 R0, RZ, RZ, 0x40 ;  /* 0x00000040ff007424 */ /* 0x000fe200078e00ff */
[----:B------:R-:W-:Y:S01]  /*2d60*/  LOP3.LUT R5, R101, 0x6, RZ, 0xc0, !PT ;  /* 0x0000000665057812 */ /* 0x000fe200078ec0ff */
[----:B------:R-:W-:Y:S01]  /*2d70*/  IMAD.U32 R3, RZ, RZ, UR16 ;  /* 0x00000010ff037e24 */ /* 0x000fe2000f8e00ff */
[----:B------:R-:W3:Y:S01]  /*2d80*/  LDSM.16.M88.4 R40, [R219] ;  /* 0x00000000db28783b */ /* 0x000ee20000000200 */
[----:B------:R-:W-:Y:S01]  /*2d90*/  UMOV UR5, UR12 ;  /* 0x0000000c00057c82 */ /* 0x000fe20008000000 */
[----:B------:R-:W-:Y:S01]  /*2da0*/  SEL R0, R0, 0xffffffc0, !P2 ;  /* 0xffffffc000007807 */ /* 0x000fe20005000000 */
[----:B------:R-:W-:Y:S01]  /*2db0*/  IMAD R252, R3, 0x8, R97 ;  /* 0x0000000803fc7824 */ /* 0x000fe200078e0261 */
[----:B------:R-:W3:Y:S01]  /*2dc0*/  LDSM.16.M88.4 R24, [R212] ;  /* 0x00000000d418783b */ /* 0x000ee20000000200 */
[----:B------:R-:W-:-:S02]  /*2dd0*/  VIADD R222, R219, 0x800 ;  /* 0x00000800dbde7836 */ /* 0x000fc40000000000 */
[----:B------:R-:W-:Y:S01]  /*2de0*/  IMAD.IADD R216, R208, 0x1, R0 ;  /* 0x00000001d0d87824 */ /* 0x000fe200078e0200 */
[----:B------:R-:W3:Y:S01]  /*2df0*/  LDSM.16.M88.4 R44, [R219+0x800] ;  /* 0x00080000db2c783b */ /* 0x000ee20000000200 */
[----:B------:R-:W-:Y:S02]  /*2e00*/  IMAD.IADD R215, R0, 0x1, R219 ;  /* 0x0000000100d77824 */ /* 0x000fe400078e02db */
[----:B------:R-:W-:Y:S01]  /*2e10*/  IMAD.U32 R0, RZ, RZ, UR12 ;  /* 0x0000000cff007e24 */ /* 0x000fe2000f8e00ff */
[----:B------:R-:W-:Y:S01]  /*2e20*/  LDSM.16.M88.4 R48, [R216+0x8000] ;  /* 0x00800000d830783b */ /* 0x000fe20000000200 */
[----:B-----5:R-:W-:Y:S02]  /*2e30*/  IMAD R228, R6, 0x10000, R6 ;  /* 0x0001000006e47824 */ /* 0x020fe400078e0206 */
[----:B------:R-:W-:Y:S01]  /*2e40*/  IMAD R0, R0, 0x20, R5 ;  /* 0x0000002000007824 */ /* 0x000fe200078e0205 */
[----:B----4-:R-:W4:Y:S01]  /*2e50*/  LDSM.16.M88.4 R28, [R218] ;  /* 0x00000000da1c783b */ /* 0x010f220000000200 */
[----:B------:R-:W-:-:S02]  /*2e60*/  IMAD.U32 R5, RZ, RZ, UR22 ;  /* 0x00000016ff057e24 */ /* 0x000fc4000f8e00ff */
[----:B------:R-:W-:Y:S01]  /*2e70*/  VIADD R3, R0, 0x1 ;  /* 0x0000000100037836 */ /* 0x000fe20000000000 */
[----:B------:R-:W5:Y:S01]  /*2e80*/  LDSM.16.M88.4 R20, [R218+0x2000] ;  /* 0x00200000da14783b */ /* 0x000f620000000200 */
[C---:B------:R-:W-:Y:S02]  /*2e90*/  VIADD R221, R219.reuse, 0x1000 ;  /* 0x00001000dbdd7836 */ /* 0x040fe40000000000 */
[----:B------:R-:W-:Y:S01]  /*2ea0*/  VIADD R220, R219, 0x1800 ;  /* 0x00001800dbdc7836 */ /* 0x000fe20000000000 */
[-C--:B-1----:R-:W-:Y:S01]  /*2eb0*/  HMMA.16816.F32 R60, R8, R34.reuse, RZ ;  /* 0x00000022083c723c */ /* 0x082fe200000018ff */
[----:B------:R-:W1:Y:S04]  /*2ec0*/  LDSM.16.M88.4 R68, [R216+0x8800] ;  /* 0x00880000d844783b */ /* 0x000e680000000200 */
[----:B------:R-:W0:Y:S01]  /*2ed0*/  LDGDEPBAR ;  /* 0x00000000000079af */ /* 0x000e220000000000 */
[----:B--2---:R-:W-:Y:S03]  /*2ee0*/  HMMA.16816.F32 R52, R12, R34, RZ ;  /* 0x000000220c34723c */ /* 0x004fe600000018ff */
[----:B------:R-:W-:Y:S03]  /*2ef0*/  STL [R1+0x30], R252 ;  /* 0x000030fc01007387 */ /* 0x000fe60000100800 */
[C---:B------:R-:W-:Y:S06]  /*2f00*/  HMMA.16816.F32 R56, R8.reuse, R32, RZ ;  /* 0x000000200838723c */ /* 0x040fec00000018ff */
[C---:B------:R-:W-:Y:S06]  /*2f10*/  HMMA.16816.F32 R64, R8.reuse, R36, RZ ;  /* 0x000000240840723c */ /* 0x040fec00000018ff */
[----:B------:R-:W-:Y:S06]  /*2f20*/  HMMA.16816.F32 R8, R8, R38, RZ ;  /* 0x000000260808723c */ /* 0x000fec00000018ff */
[C---:B------:R-:W-:Y:S06]  /*2f30*/  HMMA.16816.F32 R84, R12.reuse, R36, RZ ;  /* 0x000000240c54723c */ /* 0x040fec00000018ff */
[C---:B------:R-:W-:Y:S06]  /*2f40*/  HMMA.16816.F32 R80, R12.reuse, R32, RZ ;  /* 0x000000200c50723c */ /* 0x040fec00000018ff */
[----:B------:R-:W-:Y:S01]  /*2f50*/  HMMA.16816.F32 R76, R12, R38, RZ ;  /* 0x000000260c4c723c */ /* 0x000fe200000018ff */
[----:B------:R-:W-:Y:S05]  /*2f60*/  LDSM.16.M88.4 R12, [R217] ;  /* 0x00000000d90c783b */ /* 0x000fea0000000200 */
[-C--:B---3--:R-:W-:Y:S06]  /*2f70*/  HMMA.16816.F32 R72, R16, R42.reuse, R60 ;  /* 0x0000002a1048723c */ /* 0x088fec000000183c */
[----:B------:R-:W-:Y:S01]  /*2f80*/  HMMA.16816.F32 R60, R24, R42, R52 ;  /* 0x0000002a183c723c */ /* 0x000fe20000001834 */
[----:B------:R-:W2:Y:S05]  /*2f90*/  LDSM.16.M88.4 R52, [R215] ;  /* 0x00000000d734783b */ /* 0x000eaa0000000200 */
[C---:B------:R-:W-:Y:S01]  /*2fa0*/  HMMA.16816.F32 R36, R16.reuse, R40, R56 ;  /* 0x000000281024723c */ /* 0x040fe20000001838 */
[----:B------:R-:W-:Y:S05]  /*2fb0*/  LDSM.16.M88.4 R56, [R215+0x800] ;  /* 0x00080000d738783b */ /* 0x000fea0000000200 */
[C---:B------:R-:W-:Y:S06]  /*2fc0*/  HMMA.16816.F32 R32, R16.reuse, R44, R64 ;  /* 0x0000002c1020723c */ /* 0x040fec0000001840 */
[----:B------:R-:W-:Y:S01]  /*2fd0*/  HMMA.16816.F32 R16, R16, R46, R8 ;  /* 0x0000002e1010723c */ /* 0x000fe20000001808 */
[----:B------:R-:W3:Y:S05]  /*2fe0*/  LDSM.16.M88.4 R8, [R217+0x2000] ;  /* 0x00200000d908783b */ /* 0x000eea0000000200 */
[C---:B------:R-:W-:Y:S06]  /*2ff0*/  HMMA.16816.F32 R84, R24.reuse, R44, R84 ;  /* 0x0000002c1854723c */ /* 0x040fec0000001854 */
[C---:B------:R-:W-:Y:S01]  /*3000*/  HMMA.16816.F32 R80, R24.reuse, R40, R80 ;  /* 0x000000281850723c */ /* 0x040fe20000001850 */
[----:B------:R-:W-:Y:S05]  /*3010*/  LDSM.16.M88.4 R40, [R208+0x9800] ;  /* 0x00980000d028783b */ /* 0x000fea0000000200 */
[----:B------:R-:W-:Y:S01]  /*3020*/  HMMA.16816.F32 R44, R24, R46, R76 ;  /* 0x0000002e182c723c */ /* 0x000fe2000000184c */
[----:B------:R-:W-:Y:S05]  /*3030*/  LDSM.16.M88.4 R24, [R210+0x4000] ;  /* 0x00400000d218783b */ /* 0x000fea0000000200 */
[----:B----4-:R-:W-:Y:S06]  /*3040*/  HMMA.16816.F32 R60, R28, R50, R60 ;  /* 0x000000321c3c723c */ /* 0x010fec000000183c */
[C---:B-----5:R-:W-:Y:S06]  /*3050*/  HMMA.16816.F32 R64, R20.reuse, R48, R36 ;  /* 0x000000301440723c */ /* 0x060fec0000001824 */
[C---:B-1----:R-:W-:Y:S01]  /*3060*/  HMMA.16816.F32 R36, R20.reuse, R68, R32 ;  /* 0x000000441424723c */ /* 0x042fe20000001820 */
[----:B------:R-:W1:Y:S05]  /*3070*/  LDSM.16.M88.4 R32, [R208+0x9000] ;  /* 0x00900000d020783b */ /* 0x000e6a0000000200 */
[C---:B------:R-:W-:Y:S06]  /*3080*/  HMMA.16816.F32 R72, R20.reuse, R50, R72 ;  /* 0x000000321448723c */ /* 0x040fec0000001848 */
[----:B------:R-:W-:Y:S01]  /*3090*/  HMMA.16816.F32 R16, R20, R70, R16 ;  /* 0x000000461410723c */ /* 0x000fe20000001810 */
[----:B------:R-:W4:Y:S05]  /*30a0*/  LDSM.16.M88.4 R20, [R210+0x6000] ;  /* 0x00600000d214783b */ /* 0x000f2a0000000200 */
[C---:B------:R-:W-:Y:S06]  /*30b0*/  HMMA.16816.F32 R84, R28.reuse, R68, R84 ;  /* 0x000000441c54723c */ /* 0x040fec0000001854 */
[C---:B------:R-:W-:Y:S06]  /*30c0*/  HMMA.16816.F32 R80, R28.reuse, R48, R80 ;  /* 0x000000301c50723c */ /* 0x040fec0000001850 */
[----:B------:R-:W-:Y:S01]  /*30d0*/  HMMA.16816.F32 R44, R28, R70, R44 ;  /* 0x000000461c2c723c */ /* 0x000fe2000000182c */
[----:B------:R-:W-:Y:S05]  /*30e0*/  LDSM.16.M88.4 R28, [R212+0x4000] ;  /* 0x00400000d41c783b */ /* 0x000fea0000000200 */
[----:B--2---:R-:W-:Y:S06]  /*30f0*/  HMMA.16816.F32 R60, R12, R54, R60 ;  /* 0x000000360c3c723c */ /* 0x004fec000000183c */
[C---:B---3--:R-:W-:Y:S06]  /*3100*/  HMMA.16816.F32 R68, R8.reuse, R52, R64 ;  /* 0x000000340844723c */ /* 0x048fec0000001840 */
[C---:B------:R-:W-:Y:S01]  /*3110*/  HMMA.16816.F32 R64, R8.reuse, R56, R36 ;  /* 0x000000380840723c */ /* 0x040fe20000001824 */
[----:B------:R-:W2:Y:S05]  /*3120*/  LDSM.16.M88.4 R36, [R219+0x1000] ;  /* 0x00100000db24783b */ /* 0x000eaa0000000200 */
[C---:B------:R-:W-:Y:S01]  /*3130*/  HMMA.16816.F32 R76, R8.reuse, R58, R16 ;  /* 0x0000003a084c723c */ /* 0x040fe20000001810 */
[----:B------:R-:W3:Y:S05]  /*3140*/  LDSM.16.M88.4 R16, [R212+0x6000] ;  /* 0x00600000d410783b */ /* 0x000eea0000000200 */
[----:B------:R-:W-:Y:S01]  /*3150*/  HMMA.16816.F32 R48, R8, R54, R72 ;  /* 0x000000360830723c */ /* 0x000fe20000001848 */
[----:B------:R-:W5:Y:S04]  /*3160*/  LDSM.16.M88.4 R72, [R219+0x1800] ;  /* 0x00180000db48783b */ /* 0x000f680000000200 */
[----:B------:R-:W-:Y:S01]  /*3170*/  LDSM.16.M88.4 R8, [R218+0x6000] ;  /* 0x00600000da08783b */ /* 0x000fe20000000200 */
[C---:B------:R-:W-:Y:S06]  /*3180*/  HMMA.16816.F32 R84, R12.reuse, R56, R84 ;  /* 0x000000380c54723c */ /* 0x040fec0000001854 */
[C---:B------:R-:W-:Y:S06]  /*3190*/  HMMA.16816.F32 R80, R12.reuse, R52, R80 ;  /* 0x000000340c50723c */ /* 0x040fec0000001850 */
[----:B------:R-:W-:Y:S01]  /*31a0*/  HMMA.16816.F32 R56, R12, R58, R44 ;  /* 0x0000003a0c38723c */ /* 0x000fe2000000182c */
[----:B------:R-:W-:Y:S05]  /*31b0*/  LDSM.16.M88.4 R12, [R218+0x4000] ;  /* 0x00400000da0c783b */ /* 0x000fea0000000200 */
[----:B-1----:R-:W-:Y:S01]  /*31c0*/  HMMA.16816.F32 R44, R24, R34, R60 ;  /* 0x00000022182c723c */ /* 0x002fe2000000183c */
[----:B------:R-:W1:Y:S05]  /*31d0*/  LDSM.16.M88.4 R60, [R216+0x9000] ;  /* 0x00900000d83c783b */ /* 0x000e6a0000000200 */
[C---:B----4-:R-:W-:Y:S06]  /*31e0*/  HMMA.16816.F32 R52, R20.reuse, R32, R68 ;  /* 0x000000201434723c */ /* 0x050fec0000001844 */
[C---:B------:R-:W-:Y:S06]  /*31f0*/  HMMA.16816.F32 R48, R20.reuse, R34, R48 ;  /* 0x000000221430723c */ /* 0x040fec0000001830 */
[C---:B------:R-:W-:Y:S06]  /*3200*/  HMMA.16816.F32 R64, R20.reuse, R40, R64 ;  /* 0x000000281440723c */ /* 0x040fec0000001840 */
[----:B------:R-:W-:Y:S01]  /*3210*/  HMMA.16816.F32 R68, R20, R42, R76 ;  /* 0x0000002a1444723c */ /* 0x000fe2000000184c */
[----:B------:R-:W-:Y:S05]  /*3220*/  LDSM.16.M88.4 R20, [R217+0x6000] ;  /* 0x00600000d914783b */ /* 0x000fea0000000200 */
[C---:B------:R-:W-:Y:S06]  /*3230*/  HMMA.16816.F32 R84, R24.reuse, R40, R84 ;  /* 0x000000281854723c */ /* 0x040fec0000001854 */
[C---:B------:R-:W-:Y:S06]  /*3240*/  HMMA.16816.F32 R80, R24.reuse, R32, R80 ;  /* 0x000000201850723c */ /* 0x040fec0000001850 */
[----:B------:R-:W-:Y:S01]  /*3250*/  HMMA.16816.F32 R92, R24, R42, R56 ;  /* 0x0000002a185c723c */ /* 0x000fe20000001838 */
[----:B------:R-:W4:Y:S04]  /*3260*/  LDSM.16.M88.4 R24, [R216+0x9800] ;  /* 0x00980000d818783b */ /* 0x000f280000000200 */
[----:B------:R-:W4:Y:S01]  /*3270*/  LDSM.16.M88.4 R40, [R215+0x1000] ;  /* 0x00100000d728783b */ /* 0x000f220000000200 */
[----:B--2---:R-:W-:Y:S06]  /*3280*/  HMMA.16816.F32 R32, R28, R38, R44 ;  /* 0x000000261c20723c */ /* 0x004fec000000182c */
[C---:B---3--:R-:W-:Y:S06]  /*3290*/  HMMA.16816.F32 R44, R16.reuse, R36, R52 ;  /* 0x00000024102c723c */ /* 0x048fec0000001834 */
[C---:B------:R-:W-:Y:S06]  /*32a0*/  HMMA.16816.F32 R88, R16.reuse, R38, R48 ;  /* 0x000000261058723c */ /* 0x040fec0000001830 */
[C---:B-----5:R-:W-:Y:S06]  /*32b0*/  HMMA.16816.F32 R76, R16.reuse, R72, R64 ;  /* 0x00000048104c723c */ /* 0x060fec0000001840 */
[----:B------:R-:W-:Y:S01]  /*32c0*/  HMMA.16816.F32 R56, R16, R74, R68 ;  /* 0x0000004a1038723c */ /* 0x000fe20000001844 */
[----:B------:R-:W2:Y:S05]  /*32d0*/  LDSM.16.M88.4 R16, [R217+0x4000] ;  /* 0x00400000d910783b */ /* 0x000eaa0000000200 */
[C---:B------:R-:W-:Y:S06]  /*32e0*/  HMMA.16816.F32 R48, R28.reuse, R72, R84 ;  /* 0x000000481c30723c */ /* 0x040fec0000001854 */
[----:B------:R-:W-:Y:S06]  /*32f0*/  HMMA.16816.F32 R52, R28, R36, R80 ;  /* 0x000000241c34723c */ /* 0x000fec0000001850 */
[----:B-1----:R-:W-:Y:S01]  /*3300*/  HMMA.16816.F32 R36, R12, R62, R32 ;  /* 0x0000003e0c24723c */ /* 0x002fe20000001820 */
[----:B------:R-:W1:Y:S01]  /*3310*/  LDSM.16.M88.4 R32, [R215+0x1800] ;  /* 0x00180000d720783b */ /* 0x000e620000000200 */
[----:B------:R-:W-:-:S04]  /*3320*/  DEPBAR.LE SB0, 0x0 ;  /* 0x000080000000791a */ /* 0x000fc80000000000 */
[----:B------:R-:W-:Y:S06]  /*3330*/  HMMA.16816.F32 R44, R8, R60, R44 ;  /* 0x0000003c082c723c */ /* 0x000fec000000182c */
[----:B------:R-:W-:Y:S06]  /*3340*/  HMMA.16816.F32 R28, R28, R74, R92 ;  /* 0x0000004a1c1c723c */ /* 0x000fec000000185c */
[----:B------:R-:W-:Y:S06]  /*3350*/  HMMA.16816.F32 R64, R8, R62, R88 ;  /* 0x0000003e0840723c */ /* 0x000fec0000001858 */
[-C--:B----4-:R-:W-:Y:S06]  /*3360*/  HMMA.16816.F32 R48, R12, R24.reuse, R48 ;  /* 0x000000180c30723c */ /* 0x090fec0000001830 */
[C---:B------:R-:W-:Y:S06]  /*3370*/  HMMA.16816.F32 R76, R8.reuse, R24, R76 ;  /* 0x00000018084c723c */ /* 0x040fec000000184c */
[----:B------:R-:W-:Y:S06]  /*3380*/  HMMA.16816.F32 R68, R8, R26, R56 ;  /* 0x0000001a0844723c */ /* 0x000fec0000001838 */
[----:B------:R-:W-:Y:S01]  /*3390*/  HMMA.16816.F32 R56, R20, R40, R44 ;  /* 0x000000281438723c */ /* 0x000fe2000000182c */
[----:B------:R-:W-:-:S02]  /*33a0*/  VIMNMX R9, R96, UR22, PT ;  /* 0x0000001660097c48 */ /* 0x000fc4000bfe0100 */
[C-C-:B------:R-:W-:Y:S02]  /*33b0*/  VIADDMNMX R10, R96.reuse, 0x8, R5.reuse, PT ;  /* 0x00000008600a7846 */ /* 0x140fe40003800105 */
[----:B------:R-:W-:Y:S01]  /*33c0*/  VIADDMNMX R11, R96, 0x40, R5, PT ;  /* 0x00000040600b7846 */ /* 0x000fe20003800105 */
[----:B------:R-:W-:Y:S01]  /*33d0*/  HMMA.16816.F32 R60, R12, R60, R52 ;  /* 0x0000003c0c3c723c */ /* 0x000fe20000001834 */
[----:B------:R-:W-:Y:S01]  /*33e0*/  BAR.SYNC.DEFER_BLOCKING 0x0 ;  /* 0x0000000000007b1d */ /* 0x000fe20000010000 */
[C---:B------:R-:W-:Y:S02]  /*33f0*/  ISETP.GE.AND P6, PT, R3.reuse, R9, PT ;  /* 0x000000090300720c */ /* 0x040fe40003fc6270 */
[C---:B------:R-:W-:Y:S02]  /*3400*/  ISETP.GE.AND P0, PT, R3.reuse, R10, PT ;  /* 0x0000000a0300720c */ /* 0x040fe40003f06270 */
[----:B--2---:R-:W-:Y:S01]  /*3410*/  HMMA.16816.F32 R52, R16, R42, R36 ;  /* 0x0000002a1034723c */ /* 0x004fe20000001824 */
[----:B------:R-:W-:-:S05]  /*3420*/  ISETP.GE.AND P1, PT, R3, R11, PT ;  /* 0x0000000b0300720c */ /* 0x000fca0003f26270 */
[----:B------:R-:W-:Y:S06]  /*3430*/  HMMA.16816.F32 R44, R12, R26, R28 ;  /* 0x0000001a0c2c723c */ /* 0x000fec000000181c */
[----:B------:R-:W-:Y:S01]  /*3440*/  HMMA.16816.F32 R24, R20, R42, R64 ;  /* 0x0000002a1418723c */ /* 0x000fe20000001840 */
[----:B------:R-:W-:Y:S01]  /*3450*/  VIADDMNMX R12, R96, 0x48, R5, PT ;  /* 0x00000048600c7846 */ /* 0x000fe20003800105 */
[C---:B------:R-:W-:Y:S01]  /*3460*/  VIADD R5, R0.reuse, 0x8 ;  /* 0x0000000800057836 */ /* 0x040fe20000000000 */
[----:B------:R-:W-:Y:S02]  /*3470*/  FSEL R105, R57, -INF , !P1 ;  /* 0xff80000039697808 */ /* 0x000fe40004800000 */
[----:B------:R-:W-:Y:S01]  /*3480*/  ISETP.GE.AND P5, PT, R3, R12, PT ;  /* 0x0000000c0300720c */ /* 0x000fe20003fa6270 */
[----:B-1----:R-:W-:Y:S01]  /*3490*/  HMMA.16816.F32 R36, R16, R32, R48 ;  /* 0x000000201024723c */ /* 0x002fe20000001830 */
[----:B------:R-:W-:Y:S01]  /*34a0*/  VIADD R3, R0, 0x9 ;  /* 0x0000000900037836 */ /* 0x000fe20000000000 */
[----:B------:R-:W-:-:S02]  /*34b0*/  ISETP.GE.AND P4, PT, R5, R9, PT ;  /* 0x000000090500720c */ /* 0x000fc40003f86270 */
[----:B------:R-:W-:Y:S02]  /*34c0*/  FSEL R125, R59, -INF , !P5 ;  /* 0xff8000003b7d7808 */ /* 0x000fe40006800000 */
[----:B------:R-:W-:Y:S01]  /*34d0*/  HMMA.16816.F32 R28, R20, R32, R76 ;  /* 0x00000020141c723c */ /* 0x000fe2000000184c */
[----:B------:R-:W-:Y:S02]  /*34e0*/  ISETP.GE.AND P5, PT, R3, R9, PT ;  /* 0x000000090300720c */ /* 0x000fe40003fa6270 */
[C---:B------:R-:W-:Y:S02]  /*34f0*/  ISETP.GE.AND P2, PT, R5.reuse, R10, PT ;  /* 0x0000000a0500720c */ /* 0x040fe40003f46270 */
[C---:B------:R-:W-:Y:S01]  /*3500*/  ISETP.GE.AND P3, PT, R5.reuse, R11, PT ;  /* 0x0000000b0500720c */ /* 0x040fe20003f66270 */
[----:B------:R-:W-:Y:S01]  /*3510*/  HMMA.16816.F32 R40, R16, R40, R60 ;  /* 0x000000281028723c */ /* 0x000fe2000000183c */
[----:B------:R-:W-:Y:S01]  /*3520*/  ISETP.GE.AND P1, PT, R5, R12, PT ;  /* 0x0000000c0500720c */ /* 0x000fe20003f26270 */
[----:B------:R-:W-:Y:S01]  /*3530*/  VIADD R5, R0, 0x11 ;  /* 0x0000001100057836 */ /* 0x000fe20000000000 */
[----:B------:R-:W-:-:S02]  /*3540*/  FSEL R33, R53, -INF , !P5 ;  /* 0xff80000035217808 */ /* 0x000fc40006800000 */
[----:B------:R-:W-:Y:S01]  /*3550*/  ISETP.GE.AND P5, PT, R3, R12, PT ;  /* 0x0000000c0300720c */ /* 0x000fe20003fa6270 */
[-C--:B------:R-:W-:Y:S01]  /*3560*/  HMMA.16816.F32 R20, R20, R34.reuse, R68 ;  /* 0x000000221414723c */ /* 0x080fe20000001844 */
[----:B------:R-:W-:Y:S02]  /*3570*/  FSEL R32, R52, -INF , !P4 ;  /* 0xff80000034207808 */ /* 0x000fe40006000000 */
[----:B------:R-:W-:Y:S02]  /*3580*/  FSEL R107, R27, -INF , !P5 ;  /* 0xff8000001b6b7808 */ /* 0x000fe40006800000 */
[----:B------:R-:W-:Y:S01]  /*3590*/  ISETP.GE.AND P5, PT, R5, R9, PT ;  /* 0x000000090500720c */ /* 0x000fe20003fa6270 */
[----:B------:R-:W-:Y:S01]  /*35a0*/  HMMA.16816.F32 R16, R16, R34, R44 ;  /* 0x000000221010723c */ /* 0x000fe2000000182c */
[----:B------:R-:W-:Y:S02]  /*35b0*/  FSEL R48, R54, -INF , !P2 ;  /* 0xff80000036307808 */ /* 0x000fe40005000000 */
[----:B------:R-:W-:-:S02]  /*35c0*/  FSEL R50, R37, -INF , !P5 ;  /* 0xff80000025327808 */ /* 0x000fc40006800000 */
[----:B------:R-:W-:Y:S02]  /*35d0*/  ISETP.GE.AND P5, PT, R5, R12, PT ;  /* 0x0000000c0500720c */ /* 0x000fe40003fa6270 */
[C---:B------:R-:W-:Y:S02]  /*35e0*/  ISETP.GE.AND P4, PT, R3.reuse, R10, PT ;  /* 0x0000000a0300720c */ /* 0x040fe40003f86270 */
[----:B------:R-:W-:Y:S01]  /*35f0*/  ISETP.GE.AND P2, PT, R3, R11, PT ;  /* 0x0000000b0300720c */ /* 0x000fe20003f46270 */
[C---:B------:R-:W-:Y:S01]  /*3600*/  VIADD R3, R0.reuse, 0x10 ;  /* 0x0000001000037836 */ /* 0x040fe20000000000 */
[----:B------:R-:W-:Y:S02]  /*3610*/  FSEL R200, R31, -INF , !P5 ;  /* 0xff8000001fc87808 */ /* 0x000fe40006800000 */
[----:B------:R-:W-:Y:S02]  /*3620*/  ISETP.GE.AND P5, PT, R0, R9, PT ;  /* 0x000000090000720c */ /* 0x000fe40003fa6270 */
        /* <DEDUP_REMOVED lines=13> */
[----:B------:R-:W-:-:S02]  /*3700*/  ISETP.GE.AND P0, PT, R0, R11, PT ;  /* 0x0000000b0000720c */ /* 0x000fc40003f06270 */
[CC--:B------:R-:W-:Y:S01]  /*3710*/  ISETP.GE.AND P5, PT, R0.reuse, R12.reuse, PT ;  /* 0x0000000c0000720c */ /* 0x0c0fe20003fa6270 */
[----:B------:R-:W-:Y:S01]  /*3720*/  VIADD R0, R0, 0x19 ;  /* 0x0000001900007836 */ /* 0x000fe20000000000 */
[----:B------:R-:W-:Y:S02]  /*3730*/  FSEL R40, R56, -INF , !P0 ;  /* 0xff80000038287808 */ /* 0x000fe40004000000 */
[----:B------:R-:W-:Y:S02]  /*3740*/  FSEL R51, R38, -INF , !P1 ;  /* 0xff80000026337808 */ /* 0x000fe40004800000 */
[----:B------:R-:W-:Y:S02]  /*3750*/  ISETP.GE.AND P0, PT, R0, R12, PT ;  /* 0x0000000c0000720c */ /* 0x000fe40003f06270 */
[----:B------:R-:W-:Y:S02]  /*3760*/  ISETP.GE.AND P1, PT, R5, R11, PT ;  /* 0x0000000b0500720c */ /* 0x000fe40003f26270 */
[----:B------:R-:W-:-:S02]  /*3770*/  FSEL R137, R23, -INF , !P0 ;  /* 0xff80000017897808 */ /* 0x000fc40004000000 */
[----:B------:R-:W-:Y:S02]  /*3780*/  PLOP3.LUT P0, PT, PT, PT, UP0, 0x80, 0x0 ;  /* 0x000000000000781c */ /* 0x000fe40003f0f008 */
        /* <DEDUP_REMOVED lines=8> */
[----:B------:R-:W-:Y:S02]  /*3810*/  FSEL R42, R42, -INF , !P6 ;  /* 0xff8000002a2a7808 */ /* 0x000fe40007000000 */
[----:B------:R-:W-:Y:S02]  /*3820*/  FSEL R138, R20, -INF , !P3 ;  /* 0xff800000148a7808 */ /* 0x000fe40005800000 */
[----:B------:R-:W-:-:S02]  /*3830*/  FSEL R139, R22, -INF , !P1 ;  /* 0xff800000168b7808 */ /* 0x000fc40004800000 */
[CC--:B------:R-:W-:Y:S02]  /*3840*/  ISETP.GE.AND P4, PT, R3.reuse, R9.reuse, PT ;  /* 0x000000090300720c */ /* 0x0c0fe40003f86270 */
[-C--:B------:R-:W-:Y:S02]  /*3850*/  ISETP.GE.AND P2, PT, R3, R10.reuse, PT ;  /* 0x0000000a0300720c */ /* 0x080fe40003f46270 */
[C---:B------:R-:W-:Y:S02]  /*3860*/  ISETP.GE.AND P3, PT, R0.reuse, R9, PT ;  /* 0x000000090000720c */ /* 0x040fe40003f66270 */
[C---:B------:R-:W-:Y:S02]  /*3870*/  ISETP.GE.AND P1, PT, R0.reuse, R10, PT ;  /* 0x0000000a0000720c */ /* 0x040fe40003f26270 */
[----:B------:R-:W-:Y:S02]  /*3880*/  ISETP.GE.AND P6, PT, R0, R11, PT ;  /* 0x0000000b0000720c */ /* 0x000fe40003fc6270 */
[----:B------:R-:W-:-:S02]  /*3890*/  LOP3.LUT R0, R98, R99, RZ, 0xfc, !PT ;  /* 0x0000006362007212 */ /* 0x000fc400078efcff */
[----:B------:R-:W-:Y:S02]  /*38a0*/  FSEL R41, R58, -INF , !P5 ;  /* 0xff8000003a297808 */ /* 0x000fe40006800000 */
[----:B------:R-:W-:Y:S02]  /*38b0*/  FSEL R132, R21, -INF , !P6 ;  /* 0xff80000015847808 */ /* 0x000fe40007000000 */
        /* <DEDUP_REMOVED lines=17> */
[----:B------:R-:W-:-:S05]  /*39d0*/  VIADD R5, R7, UR10 ;  /* 0x0000000a07057c36 */ /* 0x000fca0008000000 */
[----:B------:R-:W-:Y:S01]  /*39e0*/  IADD3.X R7, R5, UR13, RZ, P5, !PT ;  /* 0x0000000d05077c10 */ /* 0x000fe2000affe4ff */
[----:B------:R-:W3:Y:S08]  /*39f0*/  @!P2 LDC.64 R14, c[0x0][0x218] ;  /* 0x00008600ff0eab82 */ /* 0x000ef00000000a00 */
[----:B------:R-:W4:Y:S01]  /*3a00*/  @!P3 LDC.64 R16, c[0x0][0x218] ;  /* 0x00008600ff10bb82 */ /* 0x000f220000000a00 */
[----:B-1----:R-:W-:-:S04]  /*3a10*/  @!P3 LEA R18, P6, R6, R18, 0x1 ;  /* 0x000000120612b211 */ /* 0x002fc800078c08ff */
[C---:B------:R-:W-:Y:S02]  /*3a20*/  @!P3 LEA.HI.X R19, R6.reuse, R19, R5, 0x1, P6 ;  /* 0x000000130613b211 */ /* 0x040fe400030f0c05 */
        /* <DEDUP_REMOVED lines=27> */
.L_x_983:
[----:B------:R-:W-:Y:S05]  /*3be0*/  BSYNC B0 ;  /* 0x0000000000007941 */ /* 0x000fea0003800000 */
.L_x_982:
[----:B------:R-:W0:Y:S02]  /*3bf0*/  LDGDEPBAR ;  /* 0x00000000000079af */ /* 0x000e240000000000 */
.L_x_981:
[----:B------:R-:W-:Y:S01]  /*3c00*/  FMNMX.FTZ R135, R13, R24, !PT ;  /* 0x000000180d877209 */ /* 0x000fe20007810000 */
[----:B--2---:R-:W-:Y:S01]  /*3c10*/  IMAD.WIDE.U32 R14, R252, -0x326172a9, RZ ;  /* 0xcd9e8d57fc0e7825 */ /* 0x004fe200078e00ff */
[----:B------:R-:W-:Y:S01]  /*3c20*/  FMNMX.FTZ R3, R42, R25, !PT ;  /* 0x000000192a037209 */ /* 0x000fe20007810000 */
[----:B------:R-:W-:Y:S01]  /*3c30*/  UIADD3 UR35, UR25, -0x4498517b, URZ ;  /* 0xbb67ae8519237890 */ /* 0x000fe2000fffe03f */
[----:B------:R-:W-:Y:S01]  /*3c40*/  FMNMX.FTZ R135, R32, R135, !PT ;  /* 0x0000008720877209 */ /* 0x000fe20007810000 */
[----:B------:R-:W-:Y:S01]  /*3c50*/  IMAD.WIDE.U32 R240, R103, -0x2daee0ad, RZ ;  /* 0xd2511f5367f07825 */ /* 0x000fe200078e00ff */
[----:B------:R-:W-:Y:S01]  /*3c60*/  FMNMX.FTZ R3, R48, R3, !PT ;  /* 0x0000000330037209 */ /* 0x000fe20007810000 */
[----:B------:R-:W-:Y:S01]  /*3c70*/  UIADD3 UR36, UR24, -0x61c88647, URZ ;  /* 0x9e3779b918247890 */ /* 0x000fe2000fffe03f */
[----:B------:R-:W-:Y:S01]  /*3c80*/  FMNMX.FTZ R135, R33, R135, !PT ;  /* 0x0000008721877209 */ /* 0x000fe20007810000 */
[----:B------:R-:W-:Y:S01]  /*3c90*/  UIADD3 UR34, UR24, 0x3c6ef372, URZ ;  /* 0x3c6ef37218227890 */ /* 0x000fe2000fffe03f */
[----:B------:R-:W-:Y:S01]  /*3ca0*/  FMNMX.FTZ R3, R49, R3, !PT ;  /* 0x0000000331037209 */ /* 0x000fe20007810000 */
[----:B------:R-:W-:Y:S01]  /*3cb0*/  UIADD3 UR33, UR25, 0x76cf5d0a, URZ ;  /* 0x76cf5d0a19217890 */ /* 0x000fe2000fffe03f */
[----:B------:R-:W-:Y:S01]  /*3cc0*/  FMNMX.FTZ R135, R36, R135, !PT ;  /* 0x0000008724877209 */ /* 0x000fe20007810000 */
[----:B------:R-:W-:Y:S01]  /*3cd0*/  UIADD3 UR22, UR25, 0x32370b8f, URZ ;  /* 0x32370b8f19167890 */ /* 0x000fe2000fffe03f */
[----:B------:R-:W-:Y:S01]  /*3ce0*/  FMNMX.FTZ R3, R51, R3, !PT ;  /* 0x0000000333037209 */ /* 0x000fe20007810000 */
[----:B------:R-:W-:Y:S01]  /*3cf0*/  ULDC UR30, c[0x0][0x2ec] ;  /* 0x0000bb00001e7ab9 */ /* 0x000fe20000000800 */
[----:B------:R-:W-:Y:S01]  /*3d00*/  FMNMX.FTZ R135, R50, R135, !PT ;  /* 0x0000008732877209 */ /* 0x000fe20007810000 */
[----:B------:R-:W-:Y:S01]  /*3d10*/  UIADD3 UR23, UR24, -0x255992d5, URZ ;  /* 0xdaa66d2b18177890 */ /* 0x000fe2000fffe03f */
[----:B------:R-:W-:Y:S01]  /*3d20*/  FMNMX.FTZ R3, R57, R3, !PT ;  /* 0x0000000339037209 */ /* 0x000fe20007810000 */
[----:B------:R-:W-:Y:S01]  /*3d30*/  UIADD3 UR12, UR24, 0x78dde6e4, URZ ;  /* 0x78dde6e4180c7890 */ /* 0x000fe2000fffe03f */
[----:B------:R-:W-:Y:S01]  /*3d40*/  FMNMX.FTZ R135, R30, R135, !PT ;  /* 0x000000871e877209 */ /* 0x000fe20007810000 */
[----:B------:R-:W-:Y:S01]  /*3d50*/  UIADD3 UR10, UR25, -0x56f99767, URZ ;  /* 0xa9066899190a7890 */ /* 0x000fe2000fffe03f */
[----:B------:R-:W-:Y:S01]  /*3d60*/  FMNMX.FTZ R3, R34, R3, !PT ;  /* 0x0000000322037209 */ /* 0x000fe20007810000 */
[----:B------:R-:W-:Y:S01]  /*3d70*/  UIADD3 UR11, UR25, -0x126145ec, URZ ;  /* 0xed9eba14190b7890 */ /* 0x000fe2000fffe03f */
[----:B------:R-:W-:Y:S01]  /*3d80*/  FMNMX.FTZ R135, R31, R135, !PT ;  /* 0x000000871f877209 */ /* 0x000fe20007810000 */
[----:B------:R-:W-:Y:S01]  /*3d90*/  VIADD R250, R252, 0x4 ;  /* 0x00000004fcfa7836 */ /* 0x000fe20000000000 */
[----:B------:R-:W-:Y:S01]  /*3da0*/  FMNMX.FTZ R3, R35, R3, !PT ;  /* 0x0000000323037209 */ /* 0x000fe20007810000 */
[----:B------:R-:W-:Y:S01]  /*3db0*/  UIADD3 UR29, UR24, 0x1715609d, URZ ;  /* 0x1715609d181d7890 */ /* 0x000fe2000fffe03f */
[----:B------:R-:W-:Y:S01]  /*3dc0*/  LOP3.LUT R251, R102, UR24, RZ, 0x3c, !PT ;  /* 0x0000001866fb7c12 */ /* 0x000fe2000f8e3cff */
[----:B------:R-:W2:Y:S01]  /*3dd0*/  SHFL.BFLY PT, R5, R135, 0x2, 0x1f ;  /* 0x0c401f0087057f89 */ /* 0x000ea200000e0000 */
[----:B------:R-:W-:-:S02]  /*3de0*/  LEA R209, R0, UR4, 0x1 ;  /* 0x0000000400d17c11 */ /* 0x000fc4000f8e08ff */
[----:B-1----:R-:W-:Y:S01]  /*3df0*/  LOP3.LUT R6, R15, R251, RZ, 0x3c, !PT ;  /* 0x000000fb0f067212 */ /* 0x002fe200078e3cff */
[----:B------:R-:W1:Y:S02]  /*3e00*/  SHFL.BFLY PT, R134, R3, 0x2, 0x1f ;  /* 0x0c401f0003867f89 */ /* 0x000e6400000e0000 */
[--C-:B------:R-:W-:Y:S02]  /*3e10*/  IMAD R211, R4, 0x2, R209.reuse ;  /* 0x0000000204d37824 */ /* 0x100fe400078e02d1 */
[----:B------:R-:W-:Y:S01]  /*3e20*/  IMAD.WIDE.U32 R18, R6, -0x2daee0ad, RZ ;  /* 0xd2511f5306127825 */ /* 0x000fe200078e00ff */
[----:B------:R-:W-:Y:S03]  /*3e30*/  STL [R1+0x34], R251 ;  /* 0x000034fb01007387 */ /* 0x000fe60000100800 */
[C---:B------:R-:W-:Y:S01]  /*3e40*/  IMAD R214, R2.reuse, 0x2, R209 ;  /* 0x0000000202d67824 */ /* 0x040fe200078e02d1 */
[----:B------:R-:W-:Y:S01]  /*3e50*/  LOP3.LUT R6, R19, UR35, R240, 0x96, !PT ;  /* 0x0000002313067c12 */ /* 0x000fe2000f8e96f0 */
[----:B------:R-:W-:Y:S01]  /*3e60*/  STL.64 [R1+0x10], R18 ;  /* 0x0000101201007387 */ /* 0x000fe20000100a00 */
[----:B------:R-:W-:-:S03]  /*3e70*/  IMAD R213, R2, 0x2, R211 ;  /* 0x0000000202d57824 */ /* 0x000fc600078e02d3 */
[----:B------:R-:W-:Y:S01]  /*3e80*/  IMAD.WIDE.U32 R6, R6, -0x326172a9, RZ ;  /* 0xcd9e8d5706067825 */ /* 0x000fe200078e00ff */
[----:B------:R-:W-:Y:S04]  /*3e90*/  LDSM.16.MT88.4 R72, [R209+0xa000] ;  /* 0x00a00000d148783b */ /* 0x000fe80000004200 */
[----:B------:R-:W-:Y:S01]  /*3ea0*/  LDSM.16.MT88.4 R60, [R211+0xa000] ;  /* 0x00a00000d33c783b */ /* 0x000fe20000004200 */
[----:B--2---:R-:W-:Y:S01]  /*3eb0*/  FMNMX.FTZ R135, R135, R5, !PT ;  /* 0x0000000587877209 */ /* 0x004fe20007810000 */
[----:B------:R-:W-:Y:S02]  /*3ec0*/  IMAD.U32 R5, RZ, RZ, UR25 ;  /* 0x00000019ff057e24 */ /* 0x000fe4000f8e00ff */
[----:B------:R-:W-:Y:S01]  /*3ed0*/  LDSM.16.MT88.4 R92, [R214+0xa000] ;  /* 0x00a00000d65c783b */ /* 0x000fe20000004200 */
[----:B-1----:R-:W-:-:S02]  /*3ee0*/  FMNMX.FTZ R134, R3, R134, !PT ;  /* 0x0000008603867209 */ /* 0x002fc40007810000 */
[----:B------:R-:W-:Y:S01]  /*3ef0*/  LOP3.LUT R5, R241, UR5, R5, 0x96, !PT ;  /* 0x00000005f1057c12 */ /* 0x000fe2000f8e9605 */
[----:B------:R-:W1:Y:S04]  /*3f00*/  SHFL.BFLY PT, R8, R135, 0x1, 0x1f ;  /* 0x0c201f0087087f89 */ /* 0x000e6800000e0000 */
[----:B------:R-:W-:Y:S01]  /*3f10*/  IMAD.WIDE.U32 R58, R5, -0x326172a9, RZ ;  /* 0xcd9e8d57053a7825 */ /* 0x000fe200078e00ff */
[----:B------:R-:W-:Y:S04]  /*3f20*/  LDSM.16.MT88.4 R88, [R213+0xa000] ;  /* 0x00a00000d558783b */ /* 0x000fe80000004200 */
[----:B------:R-:W-:Y:S01]  /*3f30*/  LOP3.LUT R5, R59, UR36, R14, 0x96, !PT ;  /* 0x000000243b057c12 */ /* 0x000fe2000f8e960e */
[----:B------:R-:W-:Y:S01]  /*3f40*/  LDSM.16.MT88.4 R76, [R209+0xb000] ;  /* 0x00b00000d14c783b */ /* 0x000fe20000004200 */
[----:B------:R-:W-:-:S03]  /*3f50*/  LOP3.LUT R14, R7, UR34, R58, 0x96, !PT ;  /* 0x00000022070e7c12 */ /* 0x000fc6000f8e963a */
[----:B------:R-:W-:Y:S01]  /*3f60*/  IMAD.WIDE.U32 R16, R5, -0x2daee0ad, RZ ;  /* 0xd2511f5305107825 */ /* 0x000fe200078e00ff */
[----:B------:R-:W-:Y:S03]  /*3f70*/  LDSM.16.MT88.4 R116, [R211+0xb000] ;  /* 0x00b00000d374783b */ /* 0x000fe60000004200 */
[----:B------:R-:W-:Y:S01]  /*3f80*/  IMAD.WIDE.U32 R14, R14, -0x2daee0ad, RZ ;  /* 0xd2511f530e0e7825 */ /* 0x000fe200078e00ff */
[----:B------:R-:W-:Y:S01]  /*3f90*/  LOP3.LUT R7, R17, UR33, R18, 0x96, !PT ;  /* 0x0000002111077c12 */ /* 0x000fe2000f8e9612 */
[----:B------:R-:W-:Y:S03]  /*3fa0*/  LDSM.16.MT88.4 R44, [R214+0xb000] ;  /* 0x00b00000d62c783b */ /* 0x000fe60000004200 */
[----:B------:R-:W-:Y:S01]  /*3fb0*/  LOP3.LUT R5, R15, UR22, R16, 0x96, !PT ;  /* 0x000000160f057c12 */ /* 0x000fe2000f8e9610 */
[----:B------:R-:W-:Y:S01]  /*3fc0*/  IMAD.WIDE.U32 R16, R7, -0x326172a9, RZ ;  /* 0xcd9e8d5707107825 */ /* 0x000fe200078e00ff */
[----:B-1----:R-:W-:Y:S01]  /*3fd0*/  FMNMX.FTZ R135, R135, R8, !PT ;  /* 0x0000000887877209 */ /* 0x002fe20007810000 */
[----:B------:R-:W-:Y:S02]  /*3fe0*/  LDSM.16.MT88.4 R128, [R213+0xb000] ;  /* 0x00b00000d580783b */ /* 0x000fe40000004200 */
[----:B------:R-:W-:Y:S01]  /*3ff0*/  IMAD.WIDE.U32 R20, R5, -0x326172a9, RZ ;  /* 0xcd9e8d5705147825 */ /* 0x000fe200078e00ff */
[C---:B------:R-:W-:Y:S01]  /*4000*/  FSETP.NEU.FTZ.AND P1, PT, R135.reuse, -INF , PT ;  /* 0xff8000008700780b */ /* 0x040fe20003f3d000 */
[----:B------:R-:W1:Y:S02]  /*4010*/  SHFL.BFLY PT, R8, R134, 0x1, 0x1f ;  /* 0x0c201f0086087f89 */ /* 0x000e6400000e0000 */
[----:B------:R-:W-:Y:S01]  /*4020*/  FMUL.FTZ R3, R135, UR30 ;  /* 0x0000001e87037c20 */ /* 0x000fe20008410000 */
[----:B------:R-:W-:-:S02]  /*4030*/  LOP3.LUT R6, R17, UR23, R6, 0x96, !PT ;  /* 0x0000001711067c12 */ /* 0x000fc4000f8e9606 */
[----:B------:R-:W-:Y:S01]  /*4040*/  LOP3.LUT R7, R21, UR12, R16, 0x96, !PT ;  /* 0x0000000c15077c12 */ /* 0x000fe2000f8e9610 */
[----:B------:R-:W-:Y:S01]  /*4050*/  LDSM.16.MT88.4 R184, [R209+0xa800] ;  /* 0x00a80000d1b8783b */ /* 0x000fe20000004200 */
[----:B------:R-:W-:Y:S01]  /*4060*/  FSEL R3, R3, RZ, P1 ;  /* 0x000000ff03037208 */ /* 0x000fe20000800000 */
[----:B------:R-:W-:Y:S02]  /*4070*/  IMAD.WIDE.U32 R16, R6, -0x2daee0ad, RZ ;  /* 0xd2511f5306107825 */ /* 0x000fe400078e00ff */
[----:B------:R-:W-:Y:S02]  /*4080*/  LDSM.16.MT88.4 R172, [R214+0xa800] ;  /* 0x00a80000d6ac783b */ /* 0x000fe40000004200 */
[----:B------:R-:W-:Y:S01]  /*4090*/  FFMA.FTZ R5, R13, UR30, -R3 ;  /* 0x0000001e0d057c23 */ /* 0x000fe20008010803 */
[----:B------:R-:W-:Y:S01]  /*40a0*/  IMAD.WIDE.U32 R26, R7, -0x2daee0ad, RZ ;  /* 0xd2511f53071a7825 */ /* 0x000fe200078e00ff */
[----:B------:R-:W-:-:S03]  /*40b0*/  LOP3.LUT R14, R17, UR11, R14, 0x96, !PT ;  /* 0x0000000b110e7c12 */ /* 0x000fc6000f8e960e */
[----:B------:R-:W-:Y:S01]  /*40c0*/  FFMA.FTZ R13, R33, UR30, -R3 ;  /* 0x0000001e210d7c23 */ /* 0x000fe20008010803 */
[----:B------:R2:W-:Y:S01]  /*40d0*/  MUFU.EX2 R245, R5 ;  /* 0x0000000500f57308 */ /* 0x0005e20000000800 */
[----:B------:R-:W-:Y:S01]  /*40e0*/  LDSM.16.MT88.4 R176, [R213+0xa800] ;  /* 0x00a80000d5b0783b */ /* 0x000fe20000004200 */
[----:B------:R-:W-:Y:S01]  /*40f0*/  LOP3.LUT R6, R27, UR10, R16, 0x96, !PT ;  /* 0x0000000a1b067c12 */ /* 0x000fe2000f8e9610 */
[----:B------:R-:W-:Y:S01]  /*4100*/  IMAD.WIDE.U32 R28, R14, -0x326172a9, RZ ;  /* 0xcd9e8d570e1c7825 */ /* 0x000fe200078e00ff */
[----:B------:R-:W-:Y:S01]  /*4110*/  FMNMX.FTZ R16, R40, R105, !PT ;  /* 0x0000006928107209 */ /* 0x000fe20007810000 */
[----:B------:R-:W-:Y:S02]  /*4120*/  LDSM.16.MT88.4 R180, [R209+0xb800] ;  /* 0x00b80000d1b4783b */ /* 0x000fe40000004200 */
[----:B------:R-:W-:Y:S01]  /*4130*/  IMAD.WIDE.U32 R6, R6, -0x326172a9, RZ ;  /* 0xcd9e8d5706067825 */ /* 0x000fe200078e00ff */
[----:B------:R-:W-:Y:S01]  /*4140*/  MUFU.EX2 R242, R13 ;  /* 0x0000000d00f27308 */ /* 0x000fe20000000800 */
[----:B-1----:R-:W-:Y:S01]  /*4150*/  FMNMX.FTZ R134, R134, R8, !PT ;  /* 0x0000000886867209 */ /* 0x002fe20007810000 */
[----:B------:R-:W-:Y:S01]  /*4160*/  LDSM.16.MT88.4 R192, [R211+0xb800] ;  /* 0x00b80000d3c0783b */ /* 0x000fe20000004200 */
[----:B------:R-:W-:-:S02]  /*4170*/  FMNMX.FTZ R16, R104, R16, !PT ;  /* 0x0000001068107209 */ /* 0x000fc40007810000 */
[C---:B------:R-:W-:Y:S01]  /*4180*/  FSETP.NEU.FTZ.AND P1, PT, R134.reuse, -INF , PT ;  /* 0xff8000008600780b */ /* 0x040fe20003f3d000 */
[----:B------:R-:W-:Y:S01]  /*4190*/  FMUL.FTZ R8, R134, UR30 ;  /* 0x0000001e86087c20 */ /* 0x000fe20008410000 */
[----:B------:R-:W-:Y:S01]  /*41a0*/  LOP3.LUT R15, R6, 0xff, RZ, 0xc0, !PT ;  /* 0x000000ff060f7812 */ /* 0x000fe200078ec0ff */
[----:B------:R-:W-:Y:S01]  /*41b0*/  LDSM.16.MT88.4 R188, [R214+0xb800] ;  /* 0x00b80000d6bc783b */ /* 0x000fe20000004200 */
[----:B--2---:R-:W-:Y:S01]  /*41c0*/  FFMA.FTZ R5, R24, UR30, -R3 ;  /* 0x0000001e18057c23 */ /* 0x004fe20008010803 */
[----:B------:R-:W-:Y:S02]  /*41d0*/  SHF.R.U32.HI R17, RZ, 0x18, R6 ;  /* 0x00000018ff117819 */ /* 0x000fe40000011606 */
[----:B------:R-:W-:Y:S01]  /*41e0*/  FSEL R8, R8, RZ, P1 ;  /* 0x000000ff08087208 */ /* 0x000fe20000800000 */
[----:B------:R1:W-:Y:S01]  /*41f0*/  MUFU.EX2 R239, R5 ;  /* 0x0000000500ef7308 */ /* 0x0003e20000000800 */
[----:B------:R-:W-:Y:S03]  /*4200*/  LDSM.16.MT88.4 R196, [R213+0xb800] ;  /* 0x00b80000d5c4783b */ /* 0x000fe60000004200 */
[--C-:B------:R-:W-:Y:S01]  /*4210*/  FFMA.FTZ R14, R48, UR30, -R8.reuse ;  /* 0x0000001e300e7c23 */ /* 0x100fe20008010808 */
[----:B------:R-:W-:-:S03]  /*4220*/  FFMA.FTZ R0, R42, UR30, -R8 ;  /* 0x0000001e2a007c23 */ /* 0x000fc60008010808 */
[----:B------:R-:W-:Y:S08]  /*4230*/  MUFU.EX2 R238, R14 ;  /* 0x0000000e00ee7308 */ /* 0x000ff00000000800 */
[----:B------:R2:W-:Y:S01]  /*4240*/  MUFU.EX2 R236, R0 ;  /* 0x0000000000ec7308 */ /* 0x0005e20000000800 */
[----:B-1----:R-:W-:-:S07]  /*4250*/  FFMA.FTZ R5, R32, UR30, -R3 ;  /* 0x0000001e20057c23 */ /* 0x002fce0008010803 */
[----:B------:R1:W3:Y:S01]  /*4260*/  MUFU.EX2 R244, R5 ;  /* 0x0000000500f47308 */ /* 0x0002e20000000800 */
[----:B--2---:R-:W-:-:S07]  /*4270*/  FFMA.FTZ R0, R25, UR30, -R8 ;  /* 0x0000001e19007c23 */ /* 0x004fce0008010808 */
[----:B------:R2:W-:Y:S01]  /*4280*/  MUFU.EX2 R235, R0 ;  /* 0x0000000000eb7308 */ /* 0x0005e20000000800 */
[----:B-1----:R-:W-:Y:S02]  /*4290*/  LOP3.LUT R5, R6, 0xffff, RZ, 0xc0, !PT ;  /* 0x0000ffff06057812 */ /* 0x002fe400078ec0ff */
[----:B---3--:R-:W-:Y:S02]  /*42a0*/  F2FP.F16.F32.PACK_AB R2, R242, R244 ;  /* 0x000000f4f202723e */ /* 0x008fe400000000ff */
[----:B------:R-:W-:Y:S02]  /*42b0*/  SHF.R.U32.HI R13, RZ, 0x8, R5 ;  /* 0x00000008ff0d7819 */ /* 0x000fe40000011605 */
[----:B------:R-:W-:Y:S02]  /*42c0*/  LOP3.LUT R5, R7, UR31, R28, 0x96, !PT ;  /* 0x0000001f07057c12 */ /* 0x000fe4000f8e961c */
[----:B------:R-:W-:Y:S02]  /*42d0*/  SHF.R.U32.HI R7, RZ, 0x10, R6 ;  /* 0x00000010ff077819 */ /* 0x000fe40000011606 */
[----:B------:R-:W-:-:S02]  /*42e0*/  PRMT R19, R15, 0x5410, R13 ;  /* 0x000054100f137816 */ /* 0x000fc4000000000d */
[----:B------:R-:W-:Y:S02]  /*42f0*/  LOP3.LUT R6, R5, 0xffff, RZ, 0xc0, !PT ;  /* 0x0000ffff05067812 */ /* 0x000fe400078ec0ff */
[----:B------:R-:W-:Y:S02]  /*4300*/  LOP3.LUT R13, R7, 0xff, RZ, 0xc0, !PT ;  /* 0x000000ff070d7812 */ /* 0x000fe400078ec0ff */
[--C-:B------:R-:W-:Y:S02]  /*4310*/  SHF.R.U32.HI R7, RZ, 0x10, R5.reuse ;  /* 0x00000010ff077819 */ /* 0x100fe40000011605 */
[----:B------:R-:W-:Y:S02]  /*4320*/  SHF.R.U32.HI R14, RZ, 0x8, R6 ;  /* 0x00000008ff0e7819 */ /* 0x000fe40000011606 */
[----:B------:R-:W-:Y:S02]  /*4330*/  LOP3.LUT R15, R5, 0xff, RZ, 0xc0, !PT ;  /* 0x000000ff050f7812 */ /* 0x000fe400078ec0ff */
[----:B------:R-:W-:-:S02]  /*4340*/  SHF.R.U32.HI R6, RZ, 0x18, R5 ;  /* 0x00000018ff067819 */ /* 0x000fc40000011605 */
[----:B------:R-:W-:Y:S02]  /*4350*/  LOP3.LUT R5, R7, 0xff, RZ, 0xc0, !PT ;  /* 0x000000ff07057812 */ /* 0x000fe400078ec0ff */
[----:B------:R-:W-:Y:S02]  /*4360*/  FMNMX.FTZ R7, R106, R16, !PT ;  /* 0x000000106a077209 */ /* 0x000fe40007810000 */
[----:B------:R-:W-:Y:S02]  /*4370*/  PRMT R15, R15, 0x5410, R14 ;  /* 0x000054100f0f7816 */ /* 0x000fe4000000000e */
[----:B------:R-:W-:Y:S02]  /*4380*/  PRMT R14, R5, 0x5410, R6 ;  /* 0x00005410050e7816 */ /* 0x000fe40000000006 */
[----:B------:R-:W-:Y:S02]  /*4390*/  FMNMX.FTZ R5, R202, R7, !PT ;  /* 0x00000007ca057209 */ /* 0x000fe40007810000 */
[----:B------:R-:W-:Y:S01]  /*43a0*/  PRMT R17, R13, 0x5410, R17 ;  /* 0x000054100d117816 */ /* 0x000fe20000000011 */
[----:B------:R-:W-:Y:S01]  /*43b0*/  FFMA.FTZ R13, R49, UR30, -R8 ;  /* 0x0000001e310d7c23 */ /* 0x000fe20008010808 */
[----:B------:R-:W-:-:S02]  /*43c0*/  FMNMX.FTZ R5, R201, R5, !PT ;  /* 0x00000005c9057209 */ /* 0x000fc40007810000 */
[----:B------:R-:W-:Y:S01]  /*43d0*/  FMNMX.FTZ R6, R41, R125, !PT ;  /* 0x0000007d29067209 */ /* 0x000fe20007810000 */
[----:B------:R-:W1:Y:S01]  /*43e0*/  MUFU.EX2 R237, R13 ;  /* 0x0000000d00ed7308 */ /* 0x000e620000000800 */
[----:B------:R-:W-:Y:S02]  /*43f0*/  FMNMX.FTZ R4, R138, R5, !PT ;  /* 0x000000058a047209 */ /* 0x000fe40007810000 */
[----:B------:R-:W-:Y:S02]  /*4400*/  FMNMX.FTZ R5, R124, R6, !PT ;  /* 0x000000067c057209 */ /* 0x000fe40007810000 */
[----:B------:R-:W-:Y:S02]  /*4410*/  FMNMX.FTZ R16, R132, R4, !PT ;  /* 0x0000000484107209 */ /* 0x000fe40007810000 */
[--C-:B--2---:R-:W-:Y:S01]  /*4420*/  HSET2.LE.AND R0, R19, R228.reuse, PT ;  /* 0x000000e413007233 */ /* 0x104fe20003803000 */
[----:B------:R-:W-:Y:S01]  /*4430*/  FFMA.FTZ R19, R57, UR30, -R8 ;  /* 0x0000001e39137c23 */ /* 0x000fe20008010808 */
[----:B------:R-:W-:Y:S01]  /*4440*/  FMNMX.FTZ R5, R107, R5, !PT ;  /* 0x000000056b057209 */ /* 0x000fe20007810000 */
[----:B------:R-:W2:Y:S01]  /*4450*/  SHFL.BFLY PT, R18, R16, 0x2, 0x1f ;  /* 0x0c401f0010127f89 */ /* 0x000ea200000e0000 */
[----:B------:R-:W-:Y:S01]  /*4460*/  HSET2.LE.AND R7, R17, R228, PT ;  /* 0x000000e411077233 */ /* 0x000fe20003803000 */
[----:B------:R-:W-:Y:S01]  /*4470*/  MUFU.EX2 R229, R19 ;  /* 0x0000001300e57308 */ /* 0x000fe20000000800 */
[----:B------:R-:W-:-:S02]  /*4480*/  LOP3.LUT R6, R0, R2, RZ, 0xc0, !PT ;  /* 0x0000000200067212 */ /* 0x000fc400078ec0ff */
[----:B------:R-:W-:Y:S02]  /*4490*/  FMNMX.FTZ R0, R203, R5, !PT ;  /* 0x00000005cb007209 */ /* 0x000fe40007810000 */
[----:B-1----:R-:W-:Y:S02]  /*44a0*/  F2FP.F16.F32.PACK_AB R4, R237, R238 ;  /* 0x000000eeed04723e */ /* 0x002fe400000000ff */
[----:B------:R-:W-:Y:S02]  /*44b0*/  F2FP.F16.F32.PACK_AB R2, R239, R245 ;  /* 0x000000f5ef02723e */ /* 0x000fe400000000ff */
[----:B------:R-:W-:Y:S02]  /*44c0*/  LOP3.LUT R7, R7, R4, RZ, 0xc0, !PT ;  /* 0x0000000407077212 */ /* 0x000fe400078ec0ff */
[----:B------:R-:W-:Y:S02]  /*44d0*/  FMNMX.FTZ R4, R200, R0, !PT ;  /* 0x00000000c8047209 */ /* 0x000fe40007810000 */
[----:B------:R-:W-:-:S02]  /*44e0*/  HSET2.LE.AND R0, R15, R228, PT ;  /* 0x000000e40f007233 */ /* 0x000fc40003803000 */
[----:B------:R-:W-:Y:S02]  /*44f0*/  FMNMX.FTZ R17, R139, R4, !PT ;  /* 0x000000048b117209 */ /* 0x000fe40007810000 */
[----:B------:R-:W-:Y:S01]  /*4500*/  HSET2.LE.AND R5, R14, R228, PT ;  /* 0x000000e40e057233 */ /* 0x000fe20003803000 */
[----:B------:R-:W-:Y:S01]  /*4510*/  IMAD.WIDE.U32 R14, R250, -0x326172a9, RZ ;  /* 0xcd9e8d57fa0e7825 */ /* 0x000fe200078e00ff */
[----:B------:R-:W-:Y:S02]  /*4520*/  LOP3.LUT R4, R0, R2, RZ, 0xc0, !PT ;  /* 0x0000000200047212 */ /* 0x000fe400078ec0ff */
[----:B------:R-:W-:Y:S02]  /*4530*/  FMNMX.FTZ R2, R137, R17, !PT ;  /* 0x0000001189027209 */ /* 0x000fe40007810000 */
[----:B--2---:R-:W-:Y:S01]  /*4540*/  FMNMX.FTZ R0, R16, R18, !PT ;  /* 0x0000001210007209 */ /* 0x004fe20007810000 */
[----:B------:R-:W-:Y:S01]  /*4550*/  FFMA.FTZ R18, R51, UR30, -R8 ;  /* 0x0000001e33127c23 */ /* 0x000fe20008010808 */
[----:B------:R-:W-:Y:S01]  /*4560*/  F2FP.F16.F32.PACK_AB R13, R235, R236 ;  /* 0x000000eceb0d723e */ /* 0x000fe200000000ff */
[----:B------:R-:W-:Y:S01]  /*4570*/  SHFL.BFLY PT, R16, R2, 0x2, 0x1f ;  /* 0x0c401f0002107f89 */ /* 0x000fe200000e0000 */
[----:B------:R-:W-:Y:S01]  /*4580*/  LOP3.LUT R21, R59, UR36, R14, 0x96, !PT ;  /* 0x000000243b157c12 */ /* 0x000fe2000f8e960e */
[----:B------:R-:W-:Y:S01]  /*4590*/  MUFU.EX2 R230, R18 ;  /* 0x0000001200e67308 */ /* 0x000fe20000000800 */
[----:B------:R-:W-:Y:S01]  /*45a0*/  LOP3.LUT R5, R5, R13, RZ, 0xc0, !PT ;  /* 0x0000000d05057212 */ /* 0x000fe200078ec0ff */
[----:B------:R-:W1:Y:S01]  /*45b0*/  SHFL.BFLY PT, R17, R0, 0x1, 0x1f ;  /* 0x0c201f0000117f89 */ /* 0x000e6200000e0000 */
[----:B------:R-:W-:Y:S01]  /*45c0*/  LOP3.LUT R13, R15, R251, RZ, 0x3c, !PT ;  /* 0x000000fb0f0d7212 */ /* 0x000fe200078e3cff */
[----:B------:R-:W-:-:S04]  /*45d0*/  FFMA.FTZ R15, R36, UR30, -R3 ;  /* 0x0000001e240f7c23 */ /* 0x000fc80008010803 */
[----:B------:R-:W-:Y:S01]  /*45e0*/  IMAD.WIDE.U32 R22, R13, -0x2daee0ad, RZ ;  /* 0xd2511f530d167825 */ /* 0x000fe200078e00ff */
[----:B------:R2:W-:Y:S01]  /*45f0*/  MUFU.EX2 R233, R15 ;  /* 0x0000000f00e97308 */ /* 0x0005e20000000800 */
[----:B------:R-:W-:Y:S03]  /*4600*/  HMMA.16816.F32 R144, R4, R72, RZ ;  /* 0x000000480490723c */ /* 0x000fe600000018ff */
[----:B------:R-:W-:-:S03]  /*4610*/  LOP3.LUT R13, R23, UR35, R240, 0x96, !PT ;  /* 0x00000023170d7c12 */ /* 0x000fc6000f8e96f0 */
[----:B------:R-:W-:Y:S02]  /*4620*/  HMMA.16816.F32 R36, R4, R60, RZ ;  /* 0x0000003c0424723c */ /* 0x000fe400000018ff */
[----:B------:R-:W-:-:S04]  /*4630*/  IMAD.WIDE.U32 R24, R13, -0x326172a9, RZ ;  /* 0xcd9e8d570d187825 */ /* 0x000fc800078e00ff */
[--C-:B------:R-:W-:Y:S01]  /*4640*/  FFMA.FTZ R13, R30, UR30, -R3.reuse ;  /* 0x0000001e1e0d7c23 */ /* 0x100fe20008010803 */
[C---:B------:R-:W-:Y:S03]  /*4650*/  HMMA.16816.F32 R52, R4.reuse, R92, RZ ;  /* 0x0000005c0434723c */ /* 0x040fe600000018ff */
[----:B------:R-:W-:Y:S01]  /*4660*/  MUFU.EX2 R232, R13 ;  /* 0x0000000d00e87308 */ /* 0x000fe20000000800 */
[----:B------:R-:W-:Y:S01]  /*4670*/  LOP3.LUT R23, R25, UR34, R58, 0x96, !PT ;  /* 0x0000002219177c12 */ /* 0x000fe2000f8e963a */
[--C-:B--2---:R-:W-:Y:S01]  /*4680*/  FFMA.FTZ R15, R50, UR30, -R3.reuse ;  /* 0x0000001e320f7c23 */ /* 0x104fe20008010803 */
[----:B------:R-:W-:Y:S01]  /*4690*/  FFMA.FTZ R3, R31, UR30, -R3 ;  /* 0x0000001e1f037c23 */ /* 0x000fe20008010803 */
[----:B-1----:R-:W-:Y:S01]  /*46a0*/  FMNMX.FTZ R133, R0, R17, !PT ;  /* 0x0000001100857209 */ /* 0x002fe20007810000 */
[----:B------:R-:W-:Y:S03]  /*46b0*/  HMMA.16816.F32 R68, R4, R88, RZ ;  /* 0x000000580444723c */ /* 0x000fe600000018ff */
[----:B------:R1:W-:Y:S01]  /*46c0*/  MUFU.EX2 R234, R15 ;  /* 0x0000000f00ea7308 */ /* 0x0003e20000000800 */
[----:B------:R-:W-:-:S02]  /*46d0*/  FSETP.NEU.FTZ.AND P1, PT, R133, -INF , PT ;  /* 0xff8000008500780b */ /* 0x000fc40003f3d000 */
[C---:B------:R-:W-:Y:S05]  /*46e0*/  HMMA.16816.F32 R84, R4.reuse, R76, RZ ;  /* 0x0000004c0454723c */ /* 0x040fea00000018ff */
[----:B------:R2:W3:Y:S01]  /*46f0*/  MUFU.EX2 R243, R3 ;  /* 0x0000000300f37308 */ /* 0x0004e20000000800 */
[C---:B------:R-:W-:Y:S06]  /*4700*/  HMMA.16816.F32 R100, R4.reuse, R116, RZ ;  /* 0x000000740464723c */ /* 0x040fec00000018ff */
[----:B------:R-:W-:Y:S01]  /*4710*/  HMMA.16816.F32 R112, R4, R44, RZ ;  /* 0x0000002c0470723c */ /* 0x000fe200000018ff */
[----:B-1----:R-:W-:-:S02]  /*4720*/  LOP3.LUT R15, R29, UR29, R20, 0x96, !PT ;  /* 0x0000001d1d0f7c12 */ /* 0x002fc4000f8e9614 */
[----:B------:R-:W-:Y:S01]  /*4730*/  FMNMX.FTZ R20, R2, R16, !PT ;  /* 0x0000001002147209 */ /* 0x000fe20007810000 */
[----:B------:R-:W-:Y:S02]  /*4740*/  FFMA.FTZ R2, R34, UR30, -R8 ;  /* 0x0000001e22027c23 */ /* 0x000fe40008010808 */
[----:B------:R-:W-:Y:S01]  /*4750*/  IMAD.WIDE.U32 R14, R15, -0x2daee0ad, RZ ;  /* 0xd2511f530f0e7825 */ /* 0x000fe200078e00ff */
[C---:B------:R-:W-:Y:S01]  /*4760*/  HMMA.16816.F32 R164, R4.reuse, R128, RZ ;  /* 0x0000008004a4723c */ /* 0x040fe200000018ff */
[----:B------:R1:W-:Y:S01]  /*4770*/  MUFU.EX2 R231, R2 ;  /* 0x0000000200e77308 */ /* 0x0003e20000000800 */
[----:B--2---:R-:W-:Y:S02]  /*4780*/  LOP3.LUT R3, R14, 0xffff, RZ, 0xc0, !PT ;  /* 0x0000ffff0e037812 */ /* 0x004fe400078ec0ff */
[----:B------:R-:W-:Y:S02]  /*4790*/  LOP3.LUT R0, R15, UR32, R26, 0x96, !PT ;  /* 0x000000200f007c12 */ /* 0x000fe4000f8e961a */
[----:B------:R-:W-:Y:S01]  /*47a0*/  HMMA.16816.F32 R152, R4, R74, RZ ;  /* 0x0000004a0498723c */ /* 0x000fe200000018ff */
[----:B------:R-:W-:-:S02]  /*47b0*/  SHF.R.U32.HI R15, RZ, 0x10, R14 ;  /* 0x00000010ff0f7819 */ /* 0x000fc4000001160e */
[----:B------:R-:W-:Y:S02]  /*47c0*/  LOP3.LUT R17, R14, 0xff, RZ, 0xc0, !PT ;  /* 0x000000ff0e117812 */ /* 0x000fe400078ec0ff */
[----:B------:R-:W-:Y:S01]  /*47d0*/  SHF.R.U32.HI R13, RZ, 0x8, R3 ;  /* 0x00000008ff0d7819 */ /* 0x000fe20000011603 */
[C---:B------:R-:W-:Y:S01]  /*47e0*/  HMMA.16816.F32 R48, R4.reuse, R62, RZ ;  /* 0x0000003e0430723c */ /* 0x040fe200000018ff */
[----:B------:R-:W-:Y:S02]  /*47f0*/  SHF.R.U32.HI R16, RZ, 0x18, R14 ;  /* 0x00000018ff107819 */ /* 0x000fe4000001160e */
[----:B------:R-:W-:Y:S01]  /*4800*/  LOP3.LUT R3, R15, 0xff, RZ, 0xc0, !PT ;  /* 0x000000ff0f037812 */ /* 0x000fe200078ec0ff */
[----:B-1----:R-:W-:Y:S01]  /*4810*/  FFMA.FTZ R2, R35, UR30, -R8 ;  /* 0x0000001e23027c23 */ /* 0x002fe20008010808 */
[----:B------:R-:W-:Y:S01]  /*4820*/  PRMT R14, R17, 0x5410, R13 ;  /* 0x00005410110e7816 */ /* 0x000fe2000000000d */
[C---:B------:R-:W-:Y:S01]  /*4830*/  HMMA.16816.F32 R64, R4.reuse, R94, RZ ;  /* 0x0000005e0440723c */ /* 0x040fe200000018ff */
[----:B------:R-:W-:Y:S01]  /*4840*/  PRMT R16, R3, 0x5410, R16 ;  /* 0x0000541003107816 */ /* 0x000fe20000000010 */
[----:B------:R1:W2:Y:S01]  /*4850*/  MUFU.EX2 R246, R2 ;  /* 0x0000000200f67308 */ /* 0x0002a20000000800 */
[--C-:B------:R-:W-:Y:S01]  /*4860*/  SHF.R.U32.HI R3, RZ, 0x10, R0.reuse ;  /* 0x00000010ff037819 */ /* 0x100fe20000011600 */
[----:B------:R-:W4:Y:S01]  /*4870*/  SHFL.BFLY PT, R17, R20, 0x1, 0x1f ;  /* 0x0c201f0014117f89 */ /* 0x000f2200000e0000 */
[----:B------:R-:W-:Y:S01]  /*4880*/  LOP3.LUT R15, R0, 0xff, RZ, 0xc0, !PT ;  /* 0x000000ff000f7812 */ /* 0x000fe200078ec0ff */
[----:B------:R-:W-:Y:S01]  /*4890*/  HMMA.16816.F32 R80, R4, R90, RZ ;  /* 0x0000005a0450723c */ /* 0x000fe200000018ff */
[----:B------:R-:W-:Y:S01]  /*48a0*/  SHF.R.U32.HI R13, RZ, 0x18, R0 ;  /* 0x00000018ff0d7819 */ /* 0x000fe20000011600 */
[----:B------:R-:W5:Y:S01]  /*48b0*/  LDSM.16.MT88.4 R32, [R211+0xa800] ;  /* 0x00a80000d320783b */ /* 0x000f620000004200 */
[----:B------:R-:W-:-:S03]  /*48c0*/  LOP3.LUT R3, R3, 0xff, RZ, 0xc0, !PT ;  /* 0x000000ff03037812 */ /* 0x000fc600078ec0ff */
[C---:B------:R-:W-:Y:S06]  /*48d0*/  HMMA.16816.F32 R96, R4.reuse, R78, RZ ;  /* 0x0000004e0460723c */ /* 0x040fec00000018ff */
[C---:B------:R-:W-:Y:S01]  /*48e0*/  HMMA.16816.F32 R108, R4.reuse, R118, RZ ;  /* 0x00000076046c723c */ /* 0x040fe200000018ff */
[----:B-1----:R-:W-:Y:S02]  /*48f0*/  LOP3.LUT R2, R0, 0xffff, RZ, 0xc0, !PT ;  /* 0x0000ffff00027812 */ /* 0x002fe400078ec0ff */
[----:B------:R-:W-:Y:S02]  /*4900*/  HSET2.LE.AND R0, R14, R228, PT ;  /* 0x000000e40e007233 */ /* 0x000fe40003803000 */
[----:B------:R-:W-:Y:S01]  /*4910*/  SHF.R.U32.HI R8, RZ, 0x8, R2 ;  /* 0x00000008ff087819 */ /* 0x000fe20000011602 */
[----:B------:R-:W-:Y:S01]  /*4920*/  HMMA.16816.F32 R120, R4, R46, RZ ;  /* 0x0000002e0478723c */ /* 0x000fe200000018ff */
[----:B---3--:R-:W-:-:S02]  /*4930*/  F2FP.F16.F32.PACK_AB R2, R243, R232 ;  /* 0x000000e8f302723e */ /* 0x008fc400000000ff */
[----:B------:R-:W-:Y:S02]  /*4940*/  PRMT R15, R15, 0x5410, R8 ;  /* 0x000054100f0f7816 */ /* 0x000fe40000000008 */
[----:B------:R-:W-:Y:S01]  /*4950*/  LOP3.LUT R170, R0, R2, RZ, 0xc0, !PT ;  /* 0x0000000200aa7212 */ /* 0x000fe200078ec0ff */
[----:B------:R-:W-:Y:S01]  /*4960*/  HMMA.16816.F32 R28, R4, R130, RZ ;  /* 0x00000082041c723c */ /* 0x000fe200000018ff */
[----:B------:R-:W-:Y:S02]  /*4970*/  HSET2.LE.AND R0, R16, R228, PT ;  /* 0x000000e410007233 */ /* 0x000fe40003803000 */
[----:B------:R-:W-:Y:S01]  /*4980*/  PRMT R8, R3, 0x5410, R13 ;  /* 0x0000541003087816 */ /* 0x000fe2000000000d */
[----:B------:R-:W-:Y:S01]  /*4990*/  FMUL.FTZ R3, R133, UR30 ;  /* 0x0000001e85037c20 */ /* 0x000fe20008410000 */
[----:B--2---:R-:W-:Y:S02]  /*49a0*/  F2FP.F16.F32.PACK_AB R2, R246, R231 ;  /* 0x000000e7f602723e */ /* 0x004fe400000000ff */
[----:B------:R-:W-:Y:S01]  /*49b0*/  IMAD.WIDE.U32 R6, R21, -0x2daee0ad, RZ ;  /* 0xd2511f5315067825 */ /* 0x000fe200078e00ff */
[----:B----4-:R-:W-:-:S02]  /*49c0*/  FMNMX.FTZ R136, R20, R17, !PT ;  /* 0x0000001114887209 */ /* 0x010fc40007810000 */
[----:B------:R-:W-:Y:S02]  /*49d0*/  LOP3.LUT R171, R0, R2, RZ, 0xc0, !PT ;  /* 0x0000000200ab7212 */ /* 0x000fe400078ec0ff */
[--C-:B------:R-:W-:Y:S02]  /*49e0*/  HSET2.LE.AND R0, R15, R228.reuse, PT ;  /* 0x000000e40f007233 */ /* 0x100fe40003803000 */
[----:B------:R-:W-:Y:S02]  /*49f0*/  FSEL R13, R3, RZ, P1 ;  /* 0x000000ff030d7208 */ /* 0x000fe40000800000 */
[----:B------:R-:W-:Y:S02]  /*4a00*/  F2FP.F16.F32.PACK_AB R2, R234, R233 ;  /* 0x000000e9ea02723e */ /* 0x000fe400000000ff */
[----:B------:R-:W-:Y:S01]  /*4a10*/  HSET2.LE.AND R3, R8, R228, PT ;  /* 0x000000e408037233 */ /* 0x000fe20003803000 */
[--C-:B------:R-:W-:Y:S01]  /*4a20*/  FFMA.FTZ R14, R40, UR30, -R13.reuse ;  /* 0x0000001e280e7c23 */ /* 0x100fe2000801080d */
[----:B------:R-:W-:Y:S01]  /*4a30*/  LOP3.LUT R168, R0, R2, RZ, 0xc0, !PT ;  /* 0x0000000200a87212 */ /* 0x000fe200078ec0ff */
[----:B------:R-:W-:Y:S01]  /*4a40*/  FFMA.FTZ R0, R105, UR30, -R13 ;  /* 0x0000001e69007c23 */ /* 0x000fe2000801080d */
[----:B------:R-:W-:Y:S01]  /*4a50*/  F2FP.F16.F32.PACK_AB R8, R229, R230 ;  /* 0x000000e6e508723e */ /* 0x000fe200000000ff */
[----:B------:R-:W-:Y:S01]  /*4a60*/  MUFU.EX2 R227, R14 ;  /* 0x0000000e00e37308 */ /* 0x000fe20000000800 */
[----:B------:R-:W-:-:S02]  /*4a70*/  LOP3.LUT R4, R7, UR33, R22, 0x96, !PT ;  /* 0x0000002107047c12 */ /* 0x000fc4000f8e9616 */
[----:B------:R-:W-:Y:S01]  /*4a80*/  LOP3.LUT R169, R3, R8, RZ, 0xc0, !PT ;  /* 0x0000000803a97212 */ /* 0x000fe200078ec0ff */
[----:B------:R-:W-:Y:S01]  /*4a90*/  IMAD.WIDE.U32 R2, R23, -0x2daee0ad, RZ ;  /* 0xd2511f5317027825 */ /* 0x000fe200078e00ff */
[----:B------:R-:W-:-:S03]  /*4aa0*/  FSETP.NEU.FTZ.AND P1, PT, R136, -INF , PT ;  /* 0xff8000008800780b */ /* 0x000fc60003f3d000 */
[----:B------:R1:W-:Y:S01]  /*4ab0*/  MUFU.EX2 R226, R0 ;  /* 0x0000000000e27308 */ /* 0x0003e20000000800 */
[----:B------:R-:W-:Y:S01]  /*4ac0*/  LOP3.LUT R5, R3, UR22, R6, 0x96, !PT ;  /* 0x0000001603057c12 */ /* 0x000fe2000f8e9606 */
[--C-:B------:R-:W-:Y:S01]  /*4ad0*/  FFMA.FTZ R3, R106, UR30, -R13.reuse ;  /* 0x0000001e6a037c23 */ /* 0x100fe2000801080d */
[----:B------:R-:W-:Y:S01]  /*4ae0*/  IMAD.WIDE.U32 R6, R4, -0x326172a9, RZ ;  /* 0xcd9e8d5704067825 */ /* 0x000fe200078e00ff */
[C---:B------:R-:W-:Y:S03]  /*4af0*/  HMMA.16816.F32 R144, R168.reuse, R184, R144 ;  /* 0x000000b8a890723c */ /* 0x040fe60000001890 */
[----:B------:R-:W-:Y:S01]  /*4b00*/  IMAD.WIDE.U32 R18, R5, -0x326172a9, RZ ;  /* 0xcd9e8d5705127825 */ /* 0x000fe200078e00ff */
[----:B------:R2:W-:Y:S01]  /*4b10*/  MUFU.EX2 R224, R3 ;  /* 0x0000000300e07308 */ /* 0x0005e20000000800 */
[----:B------:R-:W-:Y:S01]  /*4b20*/  LOP3.LUT R4, R7, UR23, R24, 0x96, !PT ;  /* 0x0000001707047c12 */ /* 0x000fe2000f8e9618 */
[C---:B-----5:R-:W-:Y:S06]  /*4b30*/  HMMA.16816.F32 R36, R168.reuse, R32, R36 ;  /* 0x00000020a824723c */ /* 0x060fec0000001824 */
[----:B------:R-:W-:Y:S01]  /*4b40*/  HMMA.16816.F32 R52, R168, R172, R52 ;  /* 0x000000aca834723c */ /* 0x000fe20000001834 */
[----:B-1----:R-:W-:-:S04]  /*4b50*/  FFMA.FTZ R0, R104, UR30, -R13 ;  /* 0x0000001e68007c23 */ /* 0x002fc8000801080d */
[----:B------:R1:W3:Y:S01]  /*4b60*/  MUFU.EX2 R225, R0 ;  /* 0x0000000000e17308 */ /* 0x0002e20000000800 */
[----:B------:R-:W-:Y:S01]  /*4b70*/  HMMA.16816.F32 R68, R168, R176, R68 ;  /* 0x000000b0a844723c */ /* 0x000fe20000001844 */
[----:B--2---:R-:W-:-:S05]  /*4b80*/  LOP3.LUT R3, R19, UR12, R6, 0x96, !PT ;  /* 0x0000000c13037c12 */ /* 0x004fca000f8e9606 */
[----:B------:R-:W-:Y:S01]  /*4b90*/  HMMA.16816.F32 R84, R168, R180, R84 ;  /* 0x000000b4a854723c */ /* 0x000fe20000001854 */
[----:B------:R-:W-:-:S05]  /*4ba0*/  IMAD.WIDE.U32 R16, R3, -0x2daee0ad, RZ ;  /* 0xd2511f5303107825 */ /* 0x000fca00078e00ff */
[----:B------:R-:W-:Y:S01]  /*4bb0*/  HMMA.16816.F32 R100, R168, R192, R100 ;  /* 0x000000c0a864723c */ /* 0x000fe20000001864 */
[----:B-1----:R-:W-:-:S05]  /*4bc0*/  FMUL.FTZ R0, R136, UR30 ;  /* 0x0000001e88007c20 */ /* 0x002fca0008410000 */
[----:B------:R-:W-:Y:S01]  /*4bd0*/  HMMA.16816.F32 R112, R168, R188, R112 ;  /* 0x000000bca870723c */ /* 0x000fe20000001870 */
[----:B------:R-:W-:-:S05]  /*4be0*/  FSEL R0, R0, RZ, P1 ;  /* 0x000000ff00007208 */ /* 0x000fca0000800000 */
[C---:B------:R-:W-:Y:S01]  /*4bf0*/  HMMA.16816.F32 R164, R168.reuse, R196, R164 ;  /* 0x000000c4a8a4723c */ /* 0x040fe200000018a4 */
[--C-:B------:R-:W-:Y:S01]  /*4c00*/  FFMA.FTZ R5, R41, UR30, -R0.reuse ;  /* 0x0000001e29057c23 */ /* 0x100fe20008010800 */
[--C-:B------:R-:W-:Y:S01]  /*4c10*/  FFMA.FTZ R3, R124, UR30, -R0.reuse ;  /* 0x0000001e7c037c23 */ /* 0x100fe20008010800 */
[----:B------:R-:W-:Y:S02]  /*4c20*/  FFMA.FTZ R6, R107, UR30, -R0 ;  /* 0x0000001e6b067c23 */ /* 0x000fe40008010800 */
[----:B------:R1:W-:Y:S01]  /*4c30*/  MUFU.EX2 R207, R5 ;  /* 0x0000000500cf7308 */ /* 0x0003e20000000800 */
[C---:B------:R-:W-:Y:S06]  /*4c40*/  HMMA.16816.F32 R152, R168.reuse, R186, R152 ;  /* 0x000000baa898723c */ /* 0x040fec0000001898 */
[C---:B------:R-:W-:Y:S01]  /*4c50*/  HMMA.16816.F32 R48, R168.reuse, R34, R48 ;  /* 0x00000022a830723c */ /* 0x040fe20000001830 */
[----:B------:R2:W-:Y:S05]  /*4c60*/  MUFU.EX2 R206, R3 ;  /* 0x0000000300ce7308 */ /* 0x0005ea0000000800 */
[----:B------:R-:W-:Y:S03]  /*4c70*/  HMMA.16816.F32 R64, R168, R174, R64 ;  /* 0x000000aea840723c */ /* 0x000fe60000001840 */
[----:B------:R4:W5:Y:S01]  /*4c80*/  MUFU.EX2 R205, R6 ;  /* 0x0000000600cd7308 */ /* 0x0009620000000800 */
[----:B-1----:R-:W-:-:S02]  /*4c90*/  IMAD.WIDE.U32 R4, R4, -0x2daee0ad, RZ ;  /* 0xd2511f5304047825 */ /* 0x002fc400078e00ff */
[----:B------:R-:W-:Y:S01]  /*4ca0*/  HMMA.16816.F32 R80, R168, R178, R80 ;  /* 0x000000b2a850723c */ /* 0x000fe20000001850 */
[----:B------:R-:W-:Y:S02]  /*4cb0*/  LOP3.LUT R4, R17, UR10, R4, 0x96, !PT ;  /* 0x0000000a11047c12 */ /* 0x000fe4000f8e9604 */
[----:B------:R-:W-:-:S03]  /*4cc0*/  LOP3.LUT R5, R5, UR11, R2, 0x96, !PT ;  /* 0x0000000b05057c12 */ /* 0x000fc6000f8e9602 */
[----:B------:R-:W-:Y:S01]  /*4cd0*/  HMMA.16816.F32 R96, R168, R182, R96 ;  /* 0x000000b6a860723c */ /* 0x000fe20000001860 */
[----:B--2---:R-:W-:-:S04]  /*4ce0*/  IMAD.WIDE.U32 R2, R4, -0x326172a9, RZ ;  /* 0xcd9e8d5704027825 */ /* 0x004fc800078e00ff */
[----:B------:R-:W-:Y:S01]  /*4cf0*/  IMAD.WIDE.U32 R20, R5, -0x326172a9, RZ ;  /* 0xcd9e8d5705147825 */ /* 0x000fe200078e00ff */
[C---:B------:R-:W-:Y:S01]  /*4d00*/  LOP3.LUT R4, R2.reuse, 0xffff, RZ, 0xc0, !PT ;  /* 0x0000ffff02047812 */ /* 0x040fe200078ec0ff */
[C---:B------:R-:W-:Y:S01]  /*4d10*/  HMMA.16816.F32 R108, R168.reuse, R194, R108 ;  /* 0x000000c2a86c723c */ /* 0x040fe2000000186c */
[----:B------:R-:W-:Y:S02]  /*4d20*/  LOP3.LUT R7, R2, 0xff, RZ, 0xc0, !PT ;  /* 0x000000ff02077812 */ /* 0x000fe400078ec0ff */
[----:B----4-:R-:W-:Y:S02]  /*4d30*/  SHF.R.U32.HI R6, RZ, 0x8, R4 ;  /* 0x00000008ff067819 */ /* 0x010fe40000011604 */
[--C-:B------:R-:W-:Y:S01]  /*4d40*/  SHF.R.U32.HI R5, RZ, 0x10, R2.reuse ;  /* 0x00000010ff057819 */ /* 0x100fe20000011602 */
[C---:B------:R-:W-:Y:S01]  /*4d50*/  HMMA.16816.F32 R120, R168.reuse, R190, R120 ;  /* 0x000000bea878723c */ /* 0x040fe20000001878 */
[----:B------:R-:W-:Y:S02]  /*4d60*/  SHF.R.U32.HI R4, RZ, 0x18, R2 ;  /* 0x00000018ff047819 */ /* 0x000fe40000011602 */
[----:B------:R-:W-:Y:S01]  /*4d70*/  PRMT R7, R7, 0x5410, R6 ;  /* 0x0000541007077816 */ /* 0x000fe20000000006 */
[----:B------:R-:W-:Y:S01]  /*4d80*/  FFMA.FTZ R6, R125, UR30, -R0 ;  /* 0x0000001e7d067c23 */ /* 0x000fe20008010800 */
[----:B------:R-:W-:Y:S01]  /*4d90*/  LOP3.LUT R5, R5, 0xff, RZ, 0xc0, !PT ;  /* 0x000000ff05057812 */ /* 0x000fe200078ec0ff */
[----:B------:R-:W-:Y:S01]  /*4da0*/  HMMA.16816.F32 R168, R168, R198, R28 ;  /* 0x000000c6a8a8723c */ /* 0x000fe2000000181c */
[----:B------:R-:W-:Y:S01]  /*4db0*/  LOP3.LUT R2, R3, UR31, R20, 0x96, !PT ;  /* 0x0000001f03027c12 */ /* 0x000fe2000f8e9614 */
[----:B------:R1:W2:Y:S01]  /*4dc0*/  MUFU.EX2 R204, R6 ;  /* 0x0000000600cc7308 */ /* 0x0002a20000000800 */
[----:B------:R-:W-:-:S02]  /*4dd0*/  PRMT R15, R5, 0x5410, R4 ;  /* 0x00005410050f7816 */ /* 0x000fc40000000004 */
[----:B------:R-:W-:Y:S02]  /*4de0*/  LOP3.LUT R3, R2, 0xffff, RZ, 0xc0, !PT ;  /* 0x0000ffff02037812 */ /* 0x000fe400078ec0ff */
[--C-:B------:R-:W-:Y:S02]  /*4df0*/  SHF.R.U32.HI R4, RZ, 0x10, R2.reuse ;  /* 0x00000010ff047819 */ /* 0x100fe40000011602 */
[----:B------:R-:W-:Y:S02]  /*4e00*/  SHF.R.U32.HI R14, RZ, 0x18, R2 ;  /* 0x00000018ff0e7819 */ /* 0x000fe40000011602 */
[----:B------:R-:W-:Y:S02]  /*4e10*/  SHF.R.U32.HI R5, RZ, 0x8, R3 ;  /* 0x00000008ff057819 */ /* 0x000fe40000011603 */
[----:B------:R-:W-:Y:S02]  /*4e20*/  LOP3.LUT R8, R4, 0xff, RZ, 0xc0, !PT ;  /* 0x000000ff04087812 */ /* 0x000fe400078ec0ff */
[----:B---3--:R-:W-:-:S02]  /*4e30*/  F2FP.F16.F32.PACK_AB R3, R224, R225 ;  /* 0x000000e1e003723e */ /* 0x008fc400000000ff */
[----:B-1----:R-:W-:Y:S02]  /*4e40*/  LOP3.LUT R6, R2, 0xff, RZ, 0xc0, !PT ;  /* 0x000000ff02067812 */ /* 0x002fe400078ec0ff */
[--C-:B------:R-:W-:Y:S02]  /*4e50*/  HSET2.LE.AND R2, R7, R228.reuse, PT ;  /* 0x000000e407027233 */ /* 0x100fe40003803000 */
[----:B------:R-:W-:Y:S02]  /*4e60*/  PRMT R4, R6, 0x5410, R5 ;  /* 0x0000541006047816 */ /* 0x000fe40000000005 */
[----:B------:R-:W-:Y:S02]  /*4e70*/  PRMT R7, R8, 0x5410, R14 ;  /* 0x0000541008077816 */ /* 0x000fe4000000000e */
[----:B------:R-:W-:Y:S02]  /*4e80*/  LOP3.LUT R6, R2, R3, RZ, 0xc0, !PT ;  /* 0x0000000302067212 */ /* 0x000fe400078ec0ff */
[----:B------:R-:W-:-:S02]  /*4e90*/  HSET2.LE.AND R2, R15, R228, PT ;  /* 0x000000e40f027233 */ /* 0x000fc40003803000 */
[----:B-----5:R-:W-:Y:S02]  /*4ea0*/  F2FP.F16.F32.PACK_AB R3, R205, R206 ;  /* 0x000000cecd03723e */ /* 0x020fe400000000ff */
[--C-:B------:R-:W-:Y:S02]  /*4eb0*/  HSET2.LE.AND R8, R7, R228.reuse, PT ;  /* 0x000000e407087233 */ /* 0x100fe40003803000 */
[----:B------:R-:W-:Y:S02]  /*4ec0*/  HSET2.LE.AND R4, R4, R228, PT ;  /* 0x000000e404047233 */ /* 0x000fe40003803000 */
[----:B------:R-:W-:Y:S01]  /*4ed0*/  LOP3.LUT R7, R2, R3, RZ, 0xc0, !PT ;  /* 0x0000000302077212 */ /* 0x000fe200078ec0ff */
[----:B------:R-:W-:Y:S01]  /*4ee0*/  FFMA.FTZ R2, R202, UR30, -R13 ;  /* 0x0000001eca027c23 */ /* 0x000fe2000801080d */
[----:B------:R-:W-:Y:S02]  /*4ef0*/  F2FP.F16.F32.PACK_AB R5, R226, R227 ;  /* 0x000000e3e205723e */ /* 0x000fe400000000ff */
[----:B--2---:R-:W-:-:S02]  /*4f00*/  F2FP.F16.F32.PACK_AB R14, R204, R207 ;  /* 0x000000cfcc0e723e */ /* 0x004fc400000000ff */
[----:B------:R-:W-:Y:S02]  /*4f10*/  LOP3.LUT R3, R21, UR29, R18, 0x96, !PT ;  /* 0x0000001d15037c12 */ /* 0x000fe4000f8e9612 */
[----:B------:R-:W-:Y:S01]  /*4f20*/  LOP3.LUT R4, R4, R5, RZ, 0xc0, !PT ;  /* 0x0000000504047212 */ /* 0x000fe200078ec0ff */
[----:B------:R1:W-:Y:S01]  /*4f30*/  MUFU.EX2 R18, R2 ;  /* 0x0000000200127308 */ /* 0x0003e20000000800 */
[----:B------:R-:W-:Y:S01]  /*4f40*/  LOP3.LUT R5, R8, R14, RZ, 0xc0, !PT ;  /* 0x0000000e08057212 */ /* 0x000fe200078ec0ff */
[--C-:B------:R-:W-:Y:S01]  /*4f50*/  FFMA.FTZ R14, R200, UR30, -R0.reuse ;  /* 0x0000001ec80e7c23 */ /* 0x100fe20008010800 */
[----:B------:R-:W-:-:S05]  /*4f60*/  FFMA.FTZ R8, R137, UR30, -R0 ;  /* 0x0000001e89087c23 */ /* 0x000fca0008010800 */
[C---:B------:R-:W-:Y:S01]  /*4f70*/  HMMA.16816.F32 R140, R4.reuse, R72, RZ ;  /* 0x00000048048c723c */ /* 0x040fe200000018ff */
[----:B------:R-:W-:Y:S05]  /*4f80*/  MUFU.EX2 R8, R8 ;  /* 0x0000000800087308 */ /* 0x000fea0000000800 */
[C---:B------:R-:W-:Y:S01]  /*4f90*/  HMMA.16816.F32 R148, R4.reuse, R74, RZ ;  /* 0x0000004a0494723c */ /* 0x040fe200000018ff */
[--C-:B-1----:R-:W-:Y:S02]  /*4fa0*/  FFMA.FTZ R2, R201, UR30, -R13.reuse ;  /* 0x0000001ec9027c23 */ /* 0x102fe4000801080d */
[----:B------:R-:W-:Y:S03]  /*4fb0*/  MUFU.EX2 R14, R14 ;  /* 0x0000000e000e7308 */ /* 0x000fe60000000800 */
[C---:B------:R-:W-:Y:S05]  /*4fc0*/  HMMA.16816.F32 R40, R4.reuse, R60, RZ ;  /* 0x0000003c0428723c */ /* 0x040fea00000018ff */
[----:B------:R1:W-:Y:S01]  /*4fd0*/  MUFU.EX2 R19, R2 ;  /* 0x0000000200137308 */ /* 0x0003e20000000800 */
[C---:B------:R-:W-:Y:S06]  /*4fe0*/  HMMA.16816.F32 R28, R4.reuse, R62, RZ ;  /* 0x0000003e041c723c */ /* 0x040fec00000018ff */
[C---:B------:R-:W-:Y:S06]  /*4ff0*/  HMMA.16816.F32 R56, R4.reuse, R92, RZ ;  /* 0x0000005c0438723c */ /* 0x040fec00000018ff */
[----:B------:R-:W-:Y:S01]  /*5000*/  HMMA.16816.F32 R60, R4, R94, RZ ;  /* 0x0000005e043c723c */ /* 0x000fe200000018ff */
[----:B-1----:R-:W-:-:S05]  /*5010*/  FFMA.FTZ R2, R138, UR30, -R13 ;  /* 0x0000001e8a027c23 */ /* 0x002fca000801080d */
[C---:B------:R-:W-:Y:S01]  /*5020*/  HMMA.16816.F32 R72, R4.reuse, R88, RZ ;  /* 0x000000580448723c */ /* 0x040fe200000018ff */
[----:B------:R1:W-:Y:S05]  /*5030*/  MUFU.EX2 R17, R2 ;  /* 0x0000000200117308 */ /* 0x0003ea0000000800 */
[C---:B------:R-:W-:Y:S06]  /*5040*/  HMMA.16816.F32 R24, R4.reuse, R90, RZ ;  /* 0x0000005a0418723c */ /* 0x040fec00000018ff */
[C---:B------:R-:W-:Y:S06]  /*5050*/  HMMA.16816.F32 R104, R4.reuse, R116, RZ ;  /* 0x000000740468723c */ /* 0x040fec00000018ff */
[----:B------:R-:W-:Y:S01]  /*5060*/  HMMA.16816.F32 R156, R4, R118, RZ ;  /* 0x00000076049c723c */ /* 0x000fe200000018ff */
[----:B-1----:R-:W-:-:S05]  /*5070*/  IMAD.WIDE.U32 R2, R3, -0x2daee0ad, RZ ;  /* 0xd2511f5303027825 */ /* 0x002fca00078e00ff */
[C---:B------:R-:W-:Y:S06]  /*5080*/  HMMA.16816.F32 R88, R4.reuse, R76, RZ ;  /* 0x0000004c0458723c */ /* 0x040fec00000018ff */
[C---:B------:R-:W-:Y:S06]  /*5090*/  HMMA.16816.F32 R92, R4.reuse, R78, RZ ;  /* 0x0000004e045c723c */ /* 0x040fec00000018ff */
[C---:B------:R-:W-:Y:S06]  /*50a0*/  HMMA.16816.F32 R116, R4.reuse, R44, RZ ;  /* 0x0000002c0474723c */ /* 0x040fec00000018ff */
[C---:B------:R-:W-:Y:S06]  /*50b0*/  HMMA.16816.F32 R160, R4.reuse, R46, RZ ;  /* 0x0000002e04a0723c */ /* 0x040fec00000018ff */
[C---:B------:R-:W-:Y:S06]  /*50c0*/  HMMA.16816.F32 R124, R4.reuse, R128, RZ ;  /* 0x00000080047c723c */ /* 0x040fec00000018ff */
[----:B------:R-:W-:Y:S07]  /*50d0*/  HMMA.16816.F32 R20, R4, R130, RZ ;  /* 0x000000820414723c */ /* 0x000fee00000018ff */
[----:B------:R-:W-:Y:S01]  /*50e0*/  FFMA.FTZ R4, R132, UR30, -R13 ;  /* 0x0000001e84047c23 */ /* 0x000fe2000801080d */
[--C-:B------:R-:W-:Y:S01]  /*50f0*/  FFMA.FTZ R13, R203, UR30, -R0.reuse ;  /* 0x0000001ecb0d7c23 */ /* 0x100fe20008010800 */
[----:B------:R-:W-:Y:S01]  /*5100*/  FFMA.FTZ R5, R139, UR30, -R0 ;  /* 0x0000001e8b057c23 */ /* 0x000fe20008010800 */
[----:B------:R-:W-:Y:S01]  /*5110*/  LOP3.LUT R0, R3, UR32, R16, 0x96, !PT ;  /* 0x0000002003007c12 */ /* 0x000fe2000f8e9610 */
[----:B------:R1:W2:Y:S01]  /*5120*/  MUFU.EX2 R247, R4 ;  /* 0x0000000400f77308 */ /* 0x0002a20000000800 */
[----:B------:R-:W-:-:S02]  /*5130*/  LOP3.LUT R3, R2, 0xffff, RZ, 0xc0, !PT ;  /* 0x0000ffff02037812 */ /* 0x000fc400078ec0ff */
[----:B------:R-:W-:Y:S02]  /*5140*/  LOP3.LUT R7, R2, 0xff, RZ, 0xc0, !PT ;  /* 0x000000ff02077812 */ /* 0x000fe400078ec0ff */
[----:B------:R-:W-:Y:S02]  /*5150*/  SHF.R.U32.HI R6, RZ, 0x18, R2 ;  /* 0x00000018ff067819 */ /* 0x000fe40000011602 */
[----:B------:R-:W-:Y:S01]  /*5160*/  SHF.R.U32.HI R3, RZ, 0x8, R3 ;  /* 0x00000008ff037819 */ /* 0x000fe20000011603 */
[----:B------:R3:W4:Y:S03]  /*5170*/  MUFU.EX2 R15, R5 ;  /* 0x00000005000f7308 */ /* 0x0007260000000800 */
[----:B------:R-:W-:Y:S02]  /*5180*/  PRMT R7, R7, 0x5410, R3 ;  /* 0x0000541007077816 */ /* 0x000fe40000000003 */
[----:B------:R-:W-:-:S03]  /*5190*/  SHF.R.U32.HI R3, RZ, 0x10, R0 ;  /* 0x00000010ff037819 */ /* 0x000fc60000011600 */
[----:B------:R-:W5:Y:S01]  /*51a0*/  MUFU.EX2 R13, R13 ;  /* 0x0000000d000d7308 */ /* 0x000f620000000800 */
[----:B-1----:R-:W-:-:S04]  /*51b0*/  SHF.R.U32.HI R4, RZ, 0x10, R2 ;  /* 0x00000010ff047819 */ /* 0x002fc80000011602 */
[----:B------:R-:W-:Y:S02]  /*51c0*/  LOP3.LUT R2, R4, 0xff, RZ, 0xc0, !PT ;  /* 0x000000ff04027812 */ /* 0x000fe400078ec0ff */
[----:B------:R-:W-:Y:S02]  /*51d0*/  LOP3.LUT R4, R0, 0xff, RZ, 0xc0, !PT ;  /* 0x000000ff00047812 */ /* 0x000fe400078ec0ff */
[----:B------:R-:W-:Y:S02]  /*51e0*/  PRMT R6, R2, 0x5410, R6 ;  /* 0x0000541002067816 */ /* 0x000fe40000000006 */
[----:B------:R-:W-:-:S04]  /*51f0*/  LOP3.LUT R2, R0, 0xffff, RZ, 0xc0, !PT ;  /* 0x0000ffff00027812 */ /* 0x000fc800078ec0ff */
[----:B---3--:R-:W-:Y:S02]  /*5200*/  SHF.R.U32.HI R5, RZ, 0x8, R2 ;  /* 0x00000008ff057819 */ /* 0x008fe40000011602 */
[----:B------:R-:W-:Y:S02]  /*5210*/  SHF.R.U32.HI R2, RZ, 0x18, R0 ;  /* 0x00000018ff027819 */ /* 0x000fe40000011600 */
[----:B------:R-:W-:Y:S02]  /*5220*/  LOP3.LUT R0, R3, 0xff, RZ, 0xc0, !PT ;  /* 0x000000ff03007812 */ /* 0x000fe400078ec0ff */
[----:B------:R-:W-:Y:S02]  /*5230*/  PRMT R4, R4, 0x5410, R5 ;  /* 0x0000541004047816 */ /* 0x000fe40000000005 */
[----:B------:R-:W-:Y:S02]  /*5240*/  PRMT R2, R0, 0x5410, R2 ;  /* 0x0000541000027816 */ /* 0x000fe40000000002 */
[----:B------:R-:W-:-:S02]  /*5250*/  HSET2.LE.AND R0, R7, R228, PT ;  /* 0x000000e407007233 */ /* 0x000fc40003803000 */
[--C-:B------:R-:W-:Y:S02]  /*5260*/  HSET2.LE.AND R3, R6, R228.reuse, PT ;  /* 0x000000e406037233 */ /* 0x100fe40003803000 */
[--C-:B------:R-:W-:Y:S02]  /*5270*/  HSET2.LE.AND R5, R2, R228.reuse, PT ;  /* 0x000000e402057233 */ /* 0x100fe40003803000 */
[----:B--2---:R-:W-:Y:S02]  /*5280*/  F2FP.F16.F32.PACK_AB R2, R247, R17 ;  /* 0x00000011f702723e */ /* 0x004fe400000000ff */
[----:B------:R-:W-:Y:S02]  /*5290*/  HSET2.LE.AND R4, R4, R228, PT ;  /* 0x000000e404047233 */ /* 0x000fe40003803000 */
[----:B------:R-:W-:Y:S01]  /*52a0*/  LOP3.LUT R130, R0, R2, RZ, 0xc0, !PT ;  /* 0x0000000200827212 */ /* 0x000fe200078ec0ff */
[----:B------:R-:W-:Y:S01]  /*52b0*/  FADD.FTZ R2, R245, R239 ;  /* 0x000000eff5027221 */ /* 0x000fe20000010000 */
[----:B----4-:R-:W-:-:S03]  /*52c0*/  F2FP.F16.F32.PACK_AB R0, R8, R15 ;  /* 0x0000000f0800723e */ /* 0x010fc600000000ff */
[----:B------:R-:W-:Y:S01]  /*52d0*/  FADD.FTZ R2, R244, R2 ;  /* 0x00000002f4027221 */ /* 0x000fe20000010000 */
[----:B------:R-:W-:Y:S01]  /*52e0*/  LOP3.LUT R131, R3, R0, RZ, 0xc0, !PT ;  /* 0x0000000003837212 */ /* 0x000fe200078ec0ff */
[----:B------:R-:W-:Y:S01]  /*52f0*/  FADD.FTZ R3, R236, R235 ;  /* 0x000000ebec037221 */ /* 0x000fe20000010000 */
[----:B------:R-:W-:Y:S01]  /*5300*/  F2FP.F16.F32.PACK_AB R0, R19, R18 ;  /* 0x000000121300723e */ /* 0x000fe200000000ff */
[----:B------:R-:W-:Y:S02]  /*5310*/  FADD.FTZ R2, R242, R2 ;  /* 0x00000002f2027221 */ /* 0x000fe40000010000 */
[----:B------:R-:W-:Y:S01]  /*5320*/  FADD.FTZ R3, R238, R3 ;  /* 0x00000003ee037221 */ /* 0x000fe20000010000 */
[----:B------:R-:W-:Y:S01]  /*5330*/  LOP3.LUT R128, R4, R0, RZ, 0xc0, !PT ;  /* 0x0000000004807212 */ /* 0x000fe200078ec0ff */
[----:B------:R-:W-:Y:S01]  /*5340*/  FADD.FTZ R4, R207, R204 ;  /* 0x000000cccf047221 */ /* 0x000fe20000010000 */
[----:B-----5:R-:W-:Y:S01]  /*5350*/  F2FP.F16.F32.PACK_AB R0, R14, R13 ;  /* 0x0000000d0e00723e */ /* 0x020fe200000000ff */
[----:B------:R-:W-:-:S02]  /*5360*/  FADD.FTZ R3, R237, R3 ;  /* 0x00000003ed037221 */ /* 0x000fc40000010000 */
[----:B------:R-:W-:Y:S01]  /*5370*/  FADD.FTZ R4, R206, R4 ;  /* 0x00000004ce047221 */ /* 0x000fe20000010000 */
[----:B------:R-:W-:Y:S01]  /*5380*/  LOP3.LUT R129, R5, R0, RZ, 0xc0, !PT ;  /* 0x0000000005817212 */ /* 0x000fe200078ec0ff */
[----:B------:R-:W-:Y:S01]  /*5390*/  FADD.FTZ R0, R227, R226 ;  /* 0x000000e2e3007221 */ /* 0x000fe20000010000 */
[----:B------:R-:W-:-:S03]  /*53a0*/  FADD.FTZ R3, R230, R3 ;  /* 0x00000003e6037221 */ /* 0x000fc60000010000 */
[----:B------:R-:W-:Y:S01]  /*53b0*/  FADD.FTZ R0, R225, R0 ;  /* 0x00000000e1007221 */ /* 0x000fe20000010000 */
[----:B------:R-:W-:Y:S01]  /*53c0*/  FADD.FTZ R3, R229, R3 ;  /* 0x00000003e5037221 */ /* 0x000fe20000010000 */
[C---:B------:R-:W-:Y:S02]  /*53d0*/  HMMA.16816.F32 R140, R128.reuse, R184, R140 ;  /* 0x000000b8808c723c */ /* 0x040fe4000000188c */
[----:B------:R-:W-:Y:S01]  /*53e0*/  FADD.FTZ R5, R224, R0 ;  /* 0x00000000e0057221 */ /* 0x000fe20000010000 */
[----:B------:R-:W-:Y:S01]  /*53f0*/  FADD.FTZ R0, R205, R4 ;  /* 0x00000004cd007221 */ /* 0x000fe20000010000 */
[----:B------:R-:W-:Y:S01]  /*5400*/  FADD.FTZ R4, R233, R2 ;  /* 0x00000002e9047221 */ /* 0x000fe20000010000 */
[----:B------:R-:W-:Y:S01]  /*5410*/  FADD.FTZ R3, R231, R3 ;  /* 0x00000003e7037221 */ /* 0x000fe20000010000 */
[----:B------:R-:W-:Y:S01]  /*5420*/  FADD.FTZ R2, R18, R5 ;  /* 0x0000000512027221 */ /* 0x000fe20000010000 */
[----:B------:R-:W-:Y:S01]  /*5430*/  FADD.FTZ R0, R13, R0 ;  /* 0x000000000d007221 */ /* 0x000fe20000010000 */
[----:B------:R-:W-:Y:S01]  /*5440*/  FADD.FTZ R4, R234, R4 ;  /* 0x00000004ea047221 */ /* 0x000fe20000010000 */
[C---:B------:R-:W-:Y:S01]  /*5450*/  HMMA.16816.F32 R40, R128.reuse, R32, R40 ;  /* 0x000000208028723c */ /* 0x040fe20000001828 */
        /* <DEDUP_REMOVED lines=8> */
[----:B------:R-:W-:-:S02]  /*54e0*/  FADD.FTZ R247, R247, R2 ;  /* 0x00000002f7f77221 */ /* 0x000fc40000010000 */
[----:B------:R-:W-:Y:S01]  /*54f0*/  FADD.FTZ R248, R8, R0 ;  /* 0x0000000008f87221 */ /* 0x000fe20000010000 */
        /* <DEDUP_REMOVED lines=16> */
[----:B------:R-:W-:Y:S01]  /*5600*/  ULDC UR4, c[0x0][0x2d0] ;  /* 0x0000b40000047ab9 */ /* 0x000fe20000000800 */
[----:B------:R-:W-:-:S04]  /*5610*/  DEPBAR.LE SB0, 0x0 ;  /* 0x000080000000791a */ /* 0x000fc80000000000 */
[----:B------:R-:W3:Y:S01]  /*5620*/  LDL.64 R202, [R1+0x40] ;  /* 0x0000400001ca7983 */ /* 0x000ee20000100a00 */
[----:B------:R-:W-:Y:S01]  /*5630*/  BAR.SYNC.DEFER_BLOCKING 0x0 ;  /* 0x0000000000007b1d */ /* 0x000fe20000010000 */
[----:B------:R-:W-:Y:S01]  /*5640*/  ISETP.GE.AND P2, PT, R249, UR4, PT ;  /* 0x00000004f9007c0c */ /* 0x000fe2000bf46270 */
[----:B------:R-:W-:Y:S02]  /*5650*/  UIADD3 UR37, UR17, -0x2, URZ ;  /* 0xfffffffe11257890 */ /* 0x000fe4000fffe03f */
[----:B------:R-:W-:Y:S02]  /*5660*/  UISETP.GE.AND UP0, UPT, UR17, 0x3, UPT ;  /* 0x000000031100788c */ /* 0x000fe4000bf06270 */
[----:B------:R-:W-:Y:S02]  /*5670*/  USHF.R.S32.HI UR5, URZ, 0x1f, UR37 ;  /* 0x0000001f3f057899 */ /* 0x000fe40008011425 */
[----:B------:R-:W-:Y:S01]  /*5680*/  IMAD.U32 R2, RZ, RZ, UR37 ;  /* 0x00000025ff027e24 */ /* 0x000fe2000f8e00ff */
[----:B------:R-:W1:Y:S05]  /*5690*/  S2R R138, SR_TID.X ;  /* 0x00000000008a7919 */ /* 0x000e6a0000002100 */
[----:B------:R-:W4:Y:S08]  /*56a0*/  @!P2 LDC.64 R6, c[0x0][0x220] ;  /* 0x00008800ff06ab82 */ /* 0x000f300000000a00 */
[----:B------:R-:W5:Y:S01]  /*56b0*/  @!P2 LDC.64 R18, c[0x0][0x220] ;  /* 0x00008800ff12ab82 */ /* 0x000f620000000a00 */
[----:B-1----:R-:W-:-:S05]  /*56c0*/  IMAD.SHL.U32 R138, R138, 0x2, RZ ;  /* 0x000000028a8a7824 */ /* 0x002fca00078e00ff */
[----:B------:R-:W-:Y:S02]  /*56d0*/  LOP3.LUT R138, R138, 0x6, RZ, 0xc0, !PT ;  /* 0x000000068a8a7812 */ /* 0x000fe400078ec0ff */
[----:B--2---:R-:W-:Y:S01]  /*56e0*/  ISETP.GE.AND P3, PT, R200, UR4, PT ;  /* 0x00000004c8007c0c */ /* 0x004fe2000bf66270 */
[----:B------:R-:W-:-:S04]  /*56f0*/  UIMAD UR4, UR27, UR37, URZ ;  /* 0x000000251b0472a4 */ /* 0x000fc8000f8e023f */
[----:B------:R-:W-:Y:S01]  /*5700*/  UIMAD UR4, UR5, UR28, UR4 ;  /* 0x0000001c050472a4 */ /* 0x000fe2000f8e0204 */
[----:B---3--:R-:W-:-:S05]  /*5710*/  IMAD.WIDE.U32 R2, R2, UR28, R202 ;  /* 0x0000001c02027c25 */ /* 0x008fca000f8e00ca */
[----:B------:R-:W-:Y:S01]  /*5720*/  VIADD R3, R3, UR4 ;  /* 0x0000000403037c36 */ /* 0x000fe20008000000 */
[C---:B------:R-:W-:Y:S01]  /*5730*/  IADD3 R0, P0, R2.reuse, UR19, RZ ;  /* 0x0000001302007c10 */ /* 0x040fe2000ff1e0ff */
[----:B------:R-:W1:Y:S01]  /*5740*/  @!P3 LDC.64 R16, c[0x0][0x220] ;  /* 0x00008800ff10bb82 */ /* 0x000e620000000a00 */
[----:B----4-:R-:W-:Y:S01]  /*5750*/  @!P2 LEA R6, P1, R2, R6, 0x1 ;  /* 0x000000060206a211 */ /* 0x010fe200078208ff */
[----:B------:R-:W-:Y:S01]  /*5760*/  @P3 STS.128 [R223+0xa000], RZ ;  /* 0x00a000ffdf003388 */ /* 0x000fe20000000c00 */
[----:B------:R-:W-:Y:S02]  /*5770*/  IADD3.X R5, R3, UR18, RZ, P0, !PT ;  /* 0x0000001203057c10 */ /* 0x000fe400087fe4ff */
[----:B-----5:R-:W-:Y:S02]  /*5780*/  @!P2 LEA R4, P0, R0, R18, 0x1 ;  /* 0x000000120004a211 */ /* 0x020fe400078008ff */
[C---:B------:R-:W-:Y:S01]  /*5790*/  @!P2 LEA.HI.X R7, R2.reuse, R7, R3, 0x1, P1 ;  /* 0x000000070207a211 */ /* 0x040fe200008f0c03 */
[----:B------:R-:W2:Y:S01]  /*57a0*/  @!P3 LDC.64 R14, c[0x0][0x220] ;  /* 0x00008800ff0ebb82 */ /* 0x000ea20000000a00 */
[----:B-1----:R-:W-:-:S04]  /*57b0*/  @!P3 LEA R16, P5, R2, R16, 0x1 ;  /* 0x000000100210b211 */ /* 0x002fc800078a08ff */
[----:B------:R-:W-:Y:S02]  /*57c0*/  @!P3 LEA.HI.X R17, R2, R17, R3, 0x1, P5 ;  /* 0x000000110211b211 */ /* 0x000fe400028f0c03 */
[----:B--2---:R-:W-:-:S03]  /*57d0*/  @!P3 LEA R14, P4, R0, R14, 0x1 ;  /* 0x0000000e000eb211 */ /* 0x004fc600078808ff */
[----:B------:R-:W-:Y:S01]  /*57e0*/  @!PT LDS RZ, [RZ] ;  /* 0x00000000fffff984 */ /* 0x000fe20000000800 */
[----:B------:R-:W-:Y:S01]  /*57f0*/  @!PT LDS RZ, [RZ] ;  /* 0x00000000fffff984 */ /* 0x000fe20000000800 */
[----:B------:R-:W-:Y:S01]  /*5800*/  @!PT LDS RZ, [RZ] ;  /* 0x00000000fffff984 */ /* 0x000fe20000000800 */
[----:B------:R1:W-:Y:S01]  /*5810*/  @!P3 LDGSTS.E.BYPASS.LTC128B.128 [R223+0xa000], desc[UR20][R16.64] ;  /* 0x0a00000010dfbfae */ /* 0x0003e2000b901d54 */
[----:B------:R-:W-:-:S03]  /*5820*/  @!P3 LEA.HI.X R15, R0, R15, R5, 0x1, P4 ;  /* 0x0000000f000fb211 */ /* 0x000fc600020f0c05 */
        /* <DEDUP_REMOVED lines=17> */
[----:B-1----:R-:W1:Y:S04]  /*5940*/  LDSM.16.M88.4 R16, [R210+0x2000] ;  /* 0x00200000d210783b */ /* 0x002e680000000200 */
[----:B------:R-:W3:Y:S04]  /*5950*/  LDSM.16.M88.4 R32, [R208+0x8800] ;  /* 0x00880000d020783b */ /* 0x000ee80000000200 */
[----:B------:R-:W4:Y:S04]  /*5960*/  LDSM.16.M88.4 R20, [R210] ;  /* 0x00000000d214783b */ /* 0x000f280000000200 */
[----:B------:R-:W-:Y:S04]  /*5970*/  LDSM.16.M88.4 R180, [R219] ;  /* 0x00000000dbb4783b */ /* 0x000fe80000000200 */
[----:B------:R-:W-:Y:S04]  /*5980*/  LDSM.16.M88.4 R176, [R222] ;  /* 0x00000000deb0783b */ /* 0x000fe80000000200 */
[----:B--2---:R-:W2:Y:S04]  /*5990*/  LDSM.16.M88.4 R4, [R212+0x2000] ;  /* 0x00200000d404783b */ /* 0x004ea80000000200 */
[----:B------:R-:W5:Y:S04]  /*59a0*/  LDSM.16.M88.4 R24, [R212] ;  /* 0x00000000d418783b */ /* 0x000f680000000200 */
[----:B------:R-:W-:Y:S04]  /*59b0*/  LDSM.16.M88.4 R28, [R218+0x2000] ;  /* 0x00200000da1c783b */ /* 0x000fe80000000200 */
[----:B------:R-:W5:Y:S04]  /*59c0*/  LDSM.16.M88.4 R184, [R216+0x8000] ;  /* 0x00800000d8b8783b */ /* 0x000f680000000200 */
[----:B------:R-:W5:Y:S01]  /*59d0*/  LDSM.16.M88.4 R188, [R216+0x8800] ;  /* 0x00880000d8bc783b */ /* 0x000f620000000200 */
[C---:B-1----:R-:W-:Y:S03]  /*59e0*/  HMMA.16816.F32 R192, R16.reuse, R172, RZ ;  /* 0x000000ac10c0723c */ /* 0x042fe600000018ff */
[----:B------:R-:W0:Y:S03]  /*59f0*/  LDGDEPBAR ;  /* 0x00000000000079af */ /* 0x000e260000000000 */
[C---:B---3--:R-:W-:Y:S06]  /*5a00*/  HMMA.16816.F32 R196, R16.reuse, R32, RZ ;  /* 0x0000002010c4723c */ /* 0x048fec00000018ff */
[C---:B------:R-:W-:Y:S06]  /*5a10*/  HMMA.16816.F32 R200, R16.reuse, R174, RZ ;  /* 0x000000ae10c8723c */ /* 0x040fec00000018ff */
[----:B------:R-:W-:Y:S06]  /*5a20*/  HMMA.16816.F32 R16, R16, R34, RZ ;  /* 0x000000221010723c */ /* 0x000fec00000018ff */
[C---:B----4-:R-:W-:Y:S06]  /*5a30*/  HMMA.16816.F32 R228, R20.reuse, R172, RZ ;  /* 0x000000ac14e4723c */ /* 0x050fec00000018ff */
[C---:B------:R-:W-:Y:S06]  /*5a40*/  HMMA.16816.F32 R232, R20.reuse, R174, RZ ;  /* 0x000000ae14e8723c */ /* 0x040fec00000018ff */
[C---:B------:R-:W-:Y:S06]  /*5a50*/  HMMA.16816.F32 R224, R20.reuse, R32, RZ ;  /* 0x0000002014e0723c */ /* 0x040fec00000018ff */
[----:B------:R-:W-:Y:S06]  /*5a60*/  HMMA.16816.F32 R204, R20, R34, RZ ;  /* 0x0000002214cc723c */ /* 0x000fec00000018ff */
[C---:B--2---:R-:W-:Y:S06]  /*5a70*/  HMMA.16816.F32 R172, R4.reuse, R180, R192 ;  /* 0x000000b404ac723c */ /* 0x044fec00000018c0 */
[C---:B------:R-:W-:Y:S06]  /*5a80*/  HMMA.16816.F32 R20, R4.reuse, R176, R196 ;  /* 0x000000b00414723c */ /* 0x040fec00000018c4 */
[C---:B------:R-:W-:Y:S06]  /*5a90*/  HMMA.16816.F32 R32, R4.reuse, R182, R200 ;  /* 0x000000b60420723c */ /* 0x040fec00000018c8 */
[----:B------:R-:W-:Y:S01]  /*5aa0*/  HMMA.16816.F32 R192, R4, R178, R16 ;  /* 0x000000b204c0723c */ /* 0x000fe20000001810 */
[----:B------:R-:W1:Y:S04]  /*5ab0*/  LDSM.16.M88.4 R16, [R218] ;  /* 0x00000000da10783b */ /* 0x000e680000000200 */
[----:B------:R-:W-:Y:S01]  /*5ac0*/  LDSM.16.M88.4 R4, [R217+0x2000] ;  /* 0x00200000d904783b */ /* 0x000fe20000000200 */
[C---:B-----5:R-:W-:Y:S06]  /*5ad0*/  HMMA.16816.F32 R236, R24.reuse, R176, R224 ;  /* 0x000000b018ec723c */ /* 0x060fec00000018e0 */
[C---:B------:R-:W-:Y:S06]  /*5ae0*/  HMMA.16816.F32 R196, R24.reuse, R180, R228 ;  /* 0x000000b418c4723c */ /* 0x040fec00000018e4 */
[----:B------:R-:W-:Y:S01]  /*5af0*/  HMMA.16816.F32 R224, R24, R178, R204 ;  /* 0x000000b218e0723c */ /* 0x000fe200000018cc */
[----:B------:R-:W-:Y:S05]  /*5b00*/  LDSM.16.M88.4 R176, [R208+0x9000] ;  /* 0x00900000d0b0783b */ /* 0x000fea0000000200 */
[C---:B------:R-:W-:Y:S01]  /*5b10*/  HMMA.16816.F32 R228, R28.reuse, R184, R172 ;  /* 0x000000b81ce4723c */ /* 0x040fe200000018ac */
[----:B------:R-:W-:Y:S05]  /*5b20*/  LDSM.16.M88.4 R172, [R208+0x9800] ;  /* 0x00980000d0ac783b */ /* 0x000fea0000000200 */
[C---:B------:R-:W-:Y:S06]  /*5b30*/  HMMA.16816.F32 R20, R28.reuse, R188, R20 ;  /* 0x000000bc1c14723c */ /* 0x040fec0000001814 */
[C---:B------:R-:W-:Y:S01]  /*5b40*/  HMMA.16816.F32 R204, R28.reuse, R186, R32 ;  /* 0x000000ba1ccc723c */ /* 0x040fe20000001820 */
[----:B------:R-:W2:Y:S05]  /*5b50*/  LDSM.16.M88.4 R32, [R215] ;  /* 0x00000000d720783b */ /* 0x000eaa0000000200 */
[----:B------:R-:W-:Y:S01]  /*5b60*/  HMMA.16816.F32 R200, R28, R190, R192 ;  /* 0x000000be1cc8723c */ /* 0x000fe200000018c0 */
[----:B------:R-:W3:Y:S05]  /*5b70*/  LDSM.16.M88.4 R28, [R215+0x800] ;  /* 0x00080000d71c783b */ /* 0x000eea0000000200 */
[----:B------:R-:W-:Y:S01]  /*5b80*/  HMMA.16816.F32 R180, R24, R182, R232 ;  /* 0x000000b618b4723c */ /* 0x000fe200000018e8 */
[----:B------:R-:W-:Y:S05]  /*5b90*/  LDSM.16.M88.4 R24, [R210+0x6000] ;  /* 0x00600000d218783b */ /* 0x000fea0000000200 */
[----:B------:R-:W-:Y:S01]  /*5ba0*/  IMAD.MOV.U32 R8, RZ, RZ, R20 ;  /* 0x000000ffff087224 */ /* 0x000fe200078e0014 */
[----:B-1----:R-:W-:Y:S01]  /*5bb0*/  HMMA.16816.F32 R192, R16, R184, R196 ;  /* 0x000000b810c0723c */ /* 0x002fe200000018c4 */
[----:B------:R-:W-:-:S02]  /*5bc0*/  IMAD.MOV.U32 R3, RZ, RZ, R21 ;  /* 0x000000ffff037224 */ /* 0x000fc400078e0015 */
[----:B------:R-:W-:Y:S02]  /*5bd0*/  IMAD.MOV.U32 R2, RZ, RZ, R22 ;  /* 0x000000ffff027224 */ /* 0x000fe400078e0016 */
[----:B------:R-:W-:Y:S02]  /*5be0*/  IMAD.MOV.U32 R0, RZ, RZ, R23 ;  /* 0x000000ffff007224 */ /* 0x000fe400078e0017 */
[----:B------:R-:W1:Y:S10]  /*5bf0*/  LDSM.16.M88.4 R20, [R217] ;  /* 0x00000000d914783b */ /* 0x000e740000000200 */
[C---:B------:R-:W-:Y:S06]  /*5c00*/  HMMA.16816.F32 R184, R16.reuse, R186, R180 ;  /* 0x000000ba10b8723c */ /* 0x040fec00000018b4 */
[C---:B------:R-:W-:Y:S06]  /*5c10*/  HMMA.16816.F32 R180, R16.reuse, R188, R236 ;  /* 0x000000bc10b4723c */ /* 0x040fec00000018ec */
[----:B------:R-:W-:Y:S01]  /*5c20*/  HMMA.16816.F32 R188, R16, R190, R224 ;  /* 0x000000be10bc723c */ /* 0x000fe200000018e0 */
[----:B------:R-:W-:Y:S01]  /*5c30*/  IMAD.MOV.U32 R236, RZ, RZ, R8 ;  /* 0x000000ffffec7224 */ /* 0x000fe200078e0008 */
[----:B------:R-:W4:Y:S01]  /*5c40*/  LDSM.16.M88.4 R16, [R210+0x4000] ;  /* 0x00400000d210783b */ /* 0x000f220000000200 */
[----:B------:R-:W-:-:S02]  /*5c50*/  IMAD.MOV.U32 R237, RZ, RZ, R3 ;  /* 0x000000ffffed7224 */ /* 0x000fc400078e0003 */
[----:B------:R-:W-:Y:S01]  /*5c60*/  IMAD.MOV.U32 R238, RZ, RZ, R2 ;  /* 0x000000ffffee7224 */ /* 0x000fe200078e0002 */
[----:B--2---:R-:W-:Y:S01]  /*5c70*/  HMMA.16816.F32 R232, R4, R34, R204 ;  /* 0x0000002204e8723c */ /* 0x004fe200000018cc */
[----:B------:R-:W-:-:S05]  /*5c80*/  IMAD.MOV.U32 R239, RZ, RZ, R0 ;  /* 0x000000ffffef7224 */ /* 0x000fca00078e0000 */
[C---:B------:R-:W-:Y:S06]  /*5c90*/  HMMA.16816.F32 R196, R4.reuse, R32, R228 ;  /* 0x0000002004c4723c */ /* 0x040fec00000018e4 */
[C---:B---3--:R-:W-:Y:S06]  /*5ca0*/  HMMA.16816.F32 R236, R4.reuse, R28, R236 ;  /* 0x0000001c04ec723c */ /* 0x048fec00000018ec */
[----:B------:R-:W-:Y:S01]  /*5cb0*/  HMMA.16816.F32 R224, R4, R30, R200 ;  /* 0x0000001e04e0723c */ /* 0x000fe200000018c8 */
[----:B------:R-:W-:Y:S05]  /*5cc0*/  LDSM.16.M88.4 R4, [R212+0x6000] ;  /* 0x00600000d404783b */ /* 0x000fea0000000200 */
[C---:B-1----:R-:W-:Y:S06]  /*5cd0*/  HMMA.16816.F32 R228, R20.reuse, R34, R184 ;  /* 0x0000002214e4723c */ /* 0x042fec00000018b8 */
[----:B------:R-:W-:Y:S01]  /*5ce0*/  HMMA.16816.F32 R204, R20, R28, R180 ;  /* 0x0000001c14cc723c */ /* 0x000fe200000018b4 */
[----:B------:R-:W-:Y:S05]  /*5cf0*/  LDSM.16.M88.4 R180, [R220] ;  /* 0x00000000dcb4783b */ /* 0x000fea0000000200 */
[----:B------:R-:W-:Y:S01]  /*5d00*/  IMAD.MOV.U32 R8, RZ, RZ, R236 ;  /* 0x000000ffff087224 */ /* 0x000fe200078e00ec */
[----:B------:R-:W-:Y:S01]  /*5d10*/  HMMA.16816.F32 R200, R24, R178, R232 ;  /* 0x000000b218c8723c */ /* 0x000fe200000018e8 */
[----:B------:R-:W-:-:S02]  /*5d20*/  IMAD.MOV.U32 R3, RZ, RZ, R237 ;  /* 0x000000ffff037224 */ /* 0x000fc400078e00ed */
[----:B------:R-:W-:Y:S02]  /*5d30*/  IMAD.MOV.U32 R2, RZ, RZ, R238 ;  /* 0x000000ffff027224 */ /* 0x000fe400078e00ee */
[----:B------:R-:W-:Y:S02]  /*5d40*/  IMAD.MOV.U32 R0, RZ, RZ, R239 ;  /* 0x000000ffff007224 */ /* 0x000fe400078e00ef */
[C---:B------:R-:W-:Y:S01]  /*5d50*/  HMMA.16816.F32 R236, R20.reuse, R32, R192 ;  /* 0x0000002014ec723c */ /* 0x040fe200000018c0 */
[----:B------:R-:W-:Y:S02]  /*5d60*/  IMAD.MOV.U32 R184, RZ, RZ, R8 ;  /* 0x000000ffffb87224 */ /* 0x000fe400078e0008 */
[----:B------:R-:W-:Y:S02]  /*5d70*/  IMAD.MOV.U32 R185, RZ, RZ, R3 ;  /* 0x000000ffffb97224 */ /* 0x000fe400078e0003 */
[----:B------:R-:W-:Y:S01]  /*5d80*/  IMAD.MOV.U32 R186, RZ, RZ, R2 ;  /* 0x000000ffffba7224 */ /* 0x000fe200078e0002 */
[----:B------:R-:W-:Y:S01]  /*5d90*/  HMMA.16816.F32 R32, R20, R30, R188 ;  /* 0x0000001e1420723c */ /* 0x000fe200000018bc */
[----:B------:R-:W1:Y:S01]  /*5da0*/  LDSM.16.M88.4 R28, [R221] ;  /* 0x00000000dd1c783b */ /* 0x000e620000000200 */
[----:B------:R-:W-:-:S02]  /*5db0*/  IMAD.MOV.U32 R187, RZ, RZ, R0 ;  /* 0x000000ffffbb7224 */ /* 0x000fc400078e0000 */
[----:B------:R-:W-:Y:S01]  /*5dc0*/  IMAD.U32 R0, RZ, RZ, UR37 ;  /* 0x00000025ff007e24 */ /* 0x000fe2000f8e00ff */
[----:B------:R-:W2:Y:S01]  /*5dd0*/  LDSM.16.M88.4 R20, [R212+0x4000] ;  /* 0x00400000d414783b */ /* 0x000ea20000000200 */
[----:B------:R-:W-:Y:S02]  /*5de0*/  HMMA.16816.F32 R192, R24, R176, R196 ;  /* 0x000000b018c0723c */ /* 0x000fe400000018c4 */
[----:B------:R-:W-:-:S04]  /*5df0*/  IMAD R0, R0, 0x20, R138 ;  /* 0x0000002000007824 */ /* 0x000fc800078e028a */
[----:B------:R-:W-:Y:S01]  /*5e00*/  HMMA.16816.F32 R232, R24, R172, R184 ;  /* 0x000000ac18e8723c */ /* 0x000fe200000018b8 */
[C---:B------:R-:W-:Y:S02]  /*5e10*/  VIADD R3, R0.reuse, 0x8 ;  /* 0x0000000800037836 */ /* 0x040fe40000000000 */
[----:B------:R-:W-:-:S03]  /*5e20*/  VIADD R2, R0, 0x9 ;  /* 0x0000000900027836 */ /* 0x000fc60000000000 */
[----:B------:R-:W-:Y:S01]  /*5e30*/  HMMA.16816.F32 R184, R24, R174, R224 ;  /* 0x000000ae18b8723c */ /* 0x000fe200000018e0 */
[----:B------:R-:W-:Y:S01]  /*5e40*/  LDSM.16.M88.4 R24, [R218+0x4000] ;  /* 0x00400000da18783b */ /* 0x000fe20000000200 */
[CC--:B------:R-:W-:Y:S02]  /*5e50*/  ISETP.GE.AND P6, PT, R3.reuse, R9.reuse, PT ;  /* 0x000000090300720c */ /* 0x0c0fe40003fc6270 */
[C---:B------:R-:W-:Y:S02]  /*5e60*/  ISETP.GE.AND P0, PT, R3.reuse, R10, PT ;  /* 0x0000000a0300720c */ /* 0x040fe40003f06270 */
[C---:B----4-:R-:W-:Y:S01]  /*5e70*/  HMMA.16816.F32 R188, R16.reuse, R178, R228 ;  /* 0x000000b210bc723c */ /* 0x050fe200000018e4 */
[----:B------:R-:W-:Y:S02]  /*5e80*/  ISETP.GE.AND P1, PT, R2, R9, PT ;  /* 0x000000090200720c */ /* 0x000fe40003f26270 */
[C---:B------:R-:W-:Y:S02]  /*5e90*/  ISETP.GE.AND P5, PT, R3.reuse, R11, PT ;  /* 0x0000000b0300720c */ /* 0x040fe40003fa6270 */
[----:B------:R-:W-:Y:S01]  /*5ea0*/  ISETP.GE.AND P4, PT, R3, R12, PT ;  /* 0x0000000c0300720c */ /* 0x000fe20003f86270 */
[----:B------:R-:W-:Y:S01]  /*5eb0*/  HMMA.16816.F32 R196, R16, R176, R236 ;  /* 0x000000b010c4723c */ /* 0x000fe200000018ec */
[----:B------:R-:W3:Y:S01]  /*5ec0*/  LDSM.16.M88.4 R176, [R216+0x9000] ;  /* 0x00900000d8b0783b */ /* 0x000ee20000000200 */
[----:B------:R-:W-:-:S04]  /*5ed0*/  VIADD R3, R0, 0x10 ;  /* 0x0000001000037836 */ /* 0x000fc80000000000 */
[C---:B------:R-:W-:Y:S06]  /*5ee0*/  HMMA.16816.F32 R204, R16.reuse, R172, R204 ;  /* 0x000000ac10cc723c */ /* 0x040fec00000018cc */
[----:B------:R-:W-:Y:S01]  /*5ef0*/  HMMA.16816.F32 R16, R16, R174, R32 ;  /* 0x000000ae1010723c */ /* 0x000fe20000001820 */
[----:B------:R-:W-:Y:S04]  /*5f00*/  LDSM.16.M88.4 R32, [R216+0x9800] ;  /* 0x00980000d820783b */ /* 0x000fe80000000200 */
[----:B------:R-:W-:Y:S01]  /*5f10*/  LDSM.16.M88.4 R172, [R215+0x1000] ;  /* 0x00100000d7ac783b */ /* 0x000fe20000000200 */
[C---:B-1----:R-:W-:Y:S06]  /*5f20*/  HMMA.16816.F32 R224, R4.reuse, R28, R192 ;  /* 0x0000001c04e0723c */ /* 0x042fec00000018c0 */
[C---:B------:R-:W-:Y:S06]  /*5f30*/  HMMA.16816.F32 R200, R4.reuse, R30, R200 ;  /* 0x0000001e04c8723c */ /* 0x040fec00000018c8 */
[C---:B------:R-:W-:Y:S06]  /*5f40*/  HMMA.16816.F32 R232, R4.reuse, R180, R232 ;  /* 0x000000b404e8723c */ /* 0x040fec00000018e8 */
[----:B------:R-:W-:Y:S01]  /*5f50*/  HMMA.16816.F32 R228, R4, R182, R184 ;  /* 0x000000b604e4723c */ /* 0x000fe200000018b8 */
[----:B------:R-:W1:Y:S05]  /*5f60*/  LDSM.16.M88.4 R4, [R218+0x6000] ;  /* 0x00600000da04783b */ /* 0x000e6a0000000200 */
[C---:B--2---:R-:W-:Y:S06]  /*5f70*/  HMMA.16816.F32 R184, R20.reuse, R30, R188 ;  /* 0x0000001e14b8723c */ /* 0x044fec00000018bc */
[C---:B------:R-:W-:Y:S01]  /*5f80*/  HMMA.16816.F32 R196, R20.reuse, R28, R196 ;  /* 0x0000001c14c4723c */ /* 0x040fe200000018c4 */
[----:B------:R-:W2:Y:S05]  /*5f90*/  LDSM.16.M88.4 R28, [R217+0x4000] ;  /* 0x00400000d91c783b */ /* 0x000eaa0000000200 */
[C---:B------:R-:W-:Y:S01]  /*5fa0*/  HMMA.16816.F32 R192, R20.reuse, R182, R16 ;  /* 0x000000b614c0723c */ /* 0x040fe20000001810 */
[----:B------:R-:W4:Y:S05]  /*5fb0*/  LDSM.16.M88.4 R16, [R217+0x6000] ;  /* 0x00600000d910783b */ /* 0x000f2a0000000200 */
[----:B------:R-:W-:Y:S01]  /*5fc0*/  HMMA.16816.F32 R188, R20, R180, R204 ;  /* 0x000000b414bc723c */ /* 0x000fe200000018cc */
[----:B------:R-:W5:Y:S01]  /*5fd0*/  LDSM.16.M88.4 R20, [R215+0x1800] ;  /* 0x00180000d714783b */ /* 0x000f620000000200 */
[----:B------:R-:W-:-:S04]  /*5fe0*/  DEPBAR.LE SB0, 0x0 ;  /* 0x000080000000791a */ /* 0x000fc80000000000 */
[-C--:B---3--:R-:W-:Y:S06]  /*5ff0*/  HMMA.16816.F32 R184, R24, R178.reuse, R184 ;  /* 0x000000b218b8723c */ /* 0x088fec00000018b8 */
[C---:B-1----:R-:W-:Y:S06]  /*6000*/  HMMA.16816.F32 R180, R4.reuse, R178, R200 ;  /* 0x000000b204b4723c */ /* 0x042fec00000018c8 */
[-C--:B------:R-:W-:Y:S06]  /*6010*/  HMMA.16816.F32 R224, R4, R176.reuse, R224 ;  /* 0x000000b004e0723c */ /* 0x080fec00000018e0 */
[C---:B------:R-:W-:Y:S06]  /*6020*/  HMMA.16816.F32 R176, R24.reuse, R176, R196 ;  /* 0x000000b018b0723c */ /* 0x040fec00000018c4 */
[-C--:B------:R-:W-:Y:S06]  /*6030*/  HMMA.16816.F32 R188, R24, R32.reuse, R188 ;  /* 0x0000002018bc723c */ /* 0x080fec00000018bc */
[----:B------:R-:W-:Y:S06]  /*6040*/  HMMA.16816.F32 R196, R4, R32, R232 ;  /* 0x0000002004c4723c */ /* 0x000fec00000018e8 */
[----:B--2---:R-:W-:Y:S06]  /*6050*/  HMMA.16816.F32 R184, R28, R174, R184 ;  /* 0x000000ae1cb8723c */ /* 0x004fec00000018b8 */
[----:B------:R-:W-:Y:S06]  /*6060*/  HMMA.16816.F32 R200, R4, R34, R228 ;  /* 0x0000002204c8723c */ /* 0x000fec00000018e4 */
[----:B----4-:R-:W-:Y:S06]  /*6070*/  HMMA.16816.F32 R4, R16, R174, R180 ;  /* 0x000000ae1004723c */ /* 0x010fec00000018b4 */
[----:B------:R-:W-:Y:S06]  /*6080*/  HMMA.16816.F32 R176, R28, R172, R176 ;  /* 0x000000ac1cb0723c */ /* 0x000fec00000018b0 */
[----:B------:R-:W-:Y:S01]  /*6090*/  HMMA.16816.F32 R192, R24, R34, R192 ;  /* 0x0000002218c0723c */ /* 0x000fe200000018c0 */
[----:B------:R-:W-:Y:S01]  /*60a0*/  FSEL R132, R186, -INF , !P0 ;  /* 0xff800000ba847808 */ /* 0x000fe20004000000 */
[----:B------:R-:W-:Y:S01]  /*60b0*/  BAR.SYNC.DEFER_BLOCKING 0x0 ;  /* 0x0000000000007b1d */ /* 0x000fe20000010000 */
[----:B------:R-:W-:-:S03]  /*60c0*/  ISETP.GE.AND P0, PT, R2, R11, PT ;  /* 0x0000000b0200720c */ /* 0x000fc60003f06270 */
[-C--:B-----5:R-:W-:Y:S01]  /*60d0*/  HMMA.16816.F32 R32, R28, R20.reuse, R188 ;  /* 0x000000141c20723c */ /* 0x0a0fe200000018bc */
[----:B------:R-:W-:Y:S02]  /*60e0*/  FSEL R24, R184, -INF , !P6 ;  /* 0xff800000b8187808 */ /* 0x000fe40007000000 */
[----:B------:R-:W-:Y:S02]  /*60f0*/  FSEL R25, R185, -INF , !P1 ;  /* 0xff800000b9197808 */ /* 0x000fe40004800000 */
[C---:B------:R-:W-:Y:S01]  /*6100*/  ISETP.GE.AND P6, PT, R2.reuse, R10, PT ;  /* 0x0000000a0200720c */ /* 0x040fe20003fc6270 */
[C---:B------:R-:W-:Y:S01]  /*6110*/  HMMA.16816.F32 R180, R16.reuse, R20, R196 ;  /* 0x0000001410b4723c */ /* 0x040fe200000018c4 */
[----:B------:R-:W-:Y:S01]  /*6120*/  ISETP.GE.AND P1, PT, R2, R12, PT ;  /* 0x0000000c0200720c */ /* 0x000fe20003f26270 */
[----:B------:R-:W-:Y:S01]  /*6130*/  VIADD R2, R0, 0x1 ;  /* 0x0000000100027836 */ /* 0x000fe20000000000 */
[----:B------:R-:W-:Y:S02]  /*6140*/  FSEL R27, R187, -INF , !P6 ;  /* 0xff800000bb1b7808 */ /* 0x000fe40007000000 */
[----:B------:R-:W-:Y:S01]  /*6150*/  FSEL R137, R4, -INF , !P5 ;  /* 0xff80000004897808 */ /* 0x000fe20006800000 */
[----:B------:R-:W-:Y:S01]  /*6160*/  HMMA.16816.F32 R172, R16, R172, R224 ;  /* 0x000000ac10ac723c */ /* 0x000fe200000018e0 */
[----:B------:R-:W-:-:S02]  /*6170*/  FSEL R184, R6, -INF , !P4 ;  /* 0xff80000006b87808 */ /* 0x000fc40006000000 */
[----:B------:R-:W-:Y:S02]  /*6180*/  FSEL R138, R5, -INF , !P0 ;  /* 0xff800000058a7808 */ /* 0x000fe40004000000 */
[C---:B------:R-:W-:Y:S01]  /*6190*/  ISETP.GE.AND P6, PT, R2.reuse, R9, PT ;  /* 0x000000090200720c */ /* 0x040fe20003fc6270 */
[----:B------:R-:W-:Y:S01]  /*61a0*/  HMMA.16816.F32 R28, R28, R22, R192 ;  /* 0x000000161c1c723c */ /* 0x000fe200000018c0 */
[C---:B------:R-:W-:Y:S02]  /*61b0*/  ISETP.GE.AND P4, PT, R2.reuse, R10, PT ;  /* 0x0000000a0200720c */ /* 0x040fe40003f86270 */
[C---:B------:R-:W-:Y:S02]  /*61c0*/  ISETP.GE.AND P5, PT, R2.reuse, R11, PT ;  /* 0x0000000b0200720c */ /* 0x040fe40003fa6270 */
[----:B------:R-:W-:Y:S01]  /*61d0*/  ISETP.GE.AND P0, PT, R2, R12, PT ;  /* 0x0000000c0200720c */ /* 0x000fe20003f06270 */
[----:B------:R-:W-:Y:S01]  /*61e0*/  VIADD R2, R0, 0x11 ;  /* 0x0000001100027836 */ /* 0x000fe20000000000 */
[----:B------:R-:W-:-:S02]  /*61f0*/  FSEL R139, R7, -INF , !P1 ;  /* 0xff800000078b7808 */ /* 0x000fc40004800000 */
[----:B------:R-:W-:Y:S01]  /*6200*/  FSEL R26, R179, -INF , !P4 ;  /* 0xff800000b31a7808 */ /* 0x000fe20006000000 */
[----:B------:R-:W-:Y:S01]  /*6210*/  HMMA.16816.F32 R4, R16, R22, R200 ;  /* 0x000000161004723c */ /* 0x000fe200000018c8 */
[-C--:B------:R-:W-:Y:S02]  /*6220*/  ISETP.GE.AND P1, PT, R3, R9.reuse, PT ;  /* 0x000000090300720c */ /* 0x080fe40003f26270 */
[----:B------:R-:W-:Y:S02]  /*6230*/  ISETP.GE.AND P4, PT, R2, R9, PT ;  /* 0x000000090200720c */ /* 0x000fe40003f86270 */
[----:B------:R-:W-:Y:S02]  /*6240*/  FSEL R191, R32, -INF , !P1 ;  /* 0xff80000020bf7808 */ /* 0x000fe40004800000 */
[----:B------:R-:W-:Y:S02]  /*6250*/  FSEL R190, R33, -INF , !P4 ;  /* 0xff80000021be7808 */ /* 0x000fe40006000000 */
[----:B------:R-:W-:-:S02]  /*6260*/  ISETP.GE.AND P1, PT, R3, R11, PT ;  /* 0x0000000b0300720c */ /* 0x000fc40003f26270 */
[----:B------:R-:W-:Y:S02]  /*6270*/  ISETP.GE.AND P4, PT, R3, R12, PT ;  /* 0x0000000c0300720c */ /* 0x000fe40003f86270 */
        /* <DEDUP_REMOVED lines=9> */
[C---:B------:R-:W-:Y:S02]  /*6310*/  ISETP.GE.AND P6, PT, R2.reuse, R10, PT ;  /* 0x0000000a0200720c */ /* 0x040fe40003fc6270 */
[----:B------:R-:W-:Y:S01]  /*6320*/  ISETP.GE.AND P1, PT, R2, R12, PT ;  /* 0x0000000c0200720c */ /* 0x000fe20003f26270 */
[C---:B------:R-:W-:Y:S01]  /*6330*/  VIADD R2, R0.reuse, 0x18 ;  /* 0x0000001800027836 */ /* 0x040fe20000000000 */
[----:B------:R-:W-:-:S02]  /*6340*/  ISETP.GE.AND P4, PT, R0, R11, PT ;  /* 0x0000000b0000720c */ /* 0x000fc40003f86270 */
[----:B------:R-:W-:Y:S02]  /*6350*/  FSEL R197, R35, -INF , !P6 ;  /* 0xff80000023c57808 */ /* 0x000fe40007000000 */
[----:B------:R-:W-:Y:S02]  /*6360*/  FSEL R22, R172, -INF , !P4 ;  /* 0xff800000ac167808 */ /* 0x000fe40006000000 */
[C---:B------:R-:W-:Y:S02]  /*6370*/  ISETP.GE.AND P6, PT, R0.reuse, R10, PT ;  /* 0x0000000a0000720c */ /* 0x040fe40003fc6270 */
[----:B------:R-:W-:Y:S02]  /*6380*/  FSEL R175, R175, -INF , !P0 ;  /* 0xff800000afaf7808 */ /* 0x000fe40004000000 */
[CC--:B------:R-:W-:Y:S01]  /*6390*/  ISETP.GE.AND P4, PT, R0.reuse, R12.reuse, PT ;  /* 0x0000000c0000720c */ /* 0x0c0fe20003f86270 */
[----:B------:R-:W-:Y:S01]  /*63a0*/  VIADD R0, R0, 0x19 ;  /* 0x0000001900007836 */ /* 0x000fe20000000000 */
[----:B------:R-:W-:-:S02]  /*63b0*/  ISETP.GE.AND P0, PT, R2, R12, PT ;  /* 0x0000000c0200720c */ /* 0x000fc40003f06270 */
[----:B------:R-:W-:Y:S02]  /*63c0*/  FSEL R18, R178, -INF , !P6 ;  /* 0xff800000b2127808 */ /* 0x000fe40007000000 */
[----:B------:R-:W-:Y:S02]  /*63d0*/  FSEL R202, R6, -INF , !P0 ;  /* 0xff80000006ca7808 */ /* 0x000fe40004000000 */
[----:B------:R-:W-:Y:S02]  /*63e0*/  ISETP.GE.AND P0, PT, R0, R11, PT ;  /* 0x0000000b0000720c */ /* 0x000fe40003f06270 */
[----:B------:R-:W-:Y:S02]  /*63f0*/  FSEL R206, R183, -INF , !P1 ;  /* 0xff800000b7ce7808 */ /* 0x000fe40004800000 */
[----:B------:R-:W-:Y:S02]  /*6400*/  FSEL R198, R5, -INF , !P0 ;  /* 0xff80000005c67808 */ /* 0x000fe40004000000 */
[----:B------:R-:W-:-:S02]  /*6410*/  PLOP3.LUT P0, PT, PT, PT, UP0, 0x80, 0x0 ;  /* 0x000000000000781c */ /* 0x000fc40003f0f008 */
[C---:B------:R-:W-:Y:S02]  /*6420*/  ISETP.GE.AND P1, PT, R2.reuse, R9, PT ;  /* 0x000000090200720c */ /* 0x040fe40003f26270 */
[----:B------:R-:W-:Y:S02]  /*6430*/  ISETP.GE.AND P6, PT, R2, R11, PT ;  /* 0x0000000b0200720c */ /* 0x000fe40003fc6270 */
[----:B------:R-:W-:Y:S02]  /*6440*/  FSEL R173, R173, -INF , !P5 ;  /* 0xff800000adad7808 */ /* 0x000fe40006800000 */
[----:B------:R-:W-:Y:S02]  /*6450*/  FSEL R174, R174, -INF , !P4 ;  /* 0xff800000aeae7808 */ /* 0x000fe40006000000 */
[----:B------:R-:W-:Y:S02]  /*6460*/  FSEL R199, R4, -INF , !P6 ;  /* 0xff80000004c77808 */ /* 0x000fe40007000000 */
[----:B------:R-:W-:-:S02]  /*6470*/  FSEL R183, R28, -INF , !P1 ;  /* 0xff8000001cb77808 */ /* 0x000fc40004800000 */
[-C--:B------:R-:W-:Y:S02]  /*6480*/  ISETP.GE.AND P5, PT, R2, R10.reuse, PT ;  /* 0x0000000a0200720c */ /* 0x080fe40003fa6270 */
[C---:B------:R-:W-:Y:S02]  /*6490*/  ISETP.GE.AND P6, PT, R0.reuse, R9, PT ;  /* 0x000000090000720c */ /* 0x040fe40003fc6270 */
[C---:B------:R-:W-:Y:S02]  /*64a0*/  ISETP.GE.AND P4, PT, R0.reuse, R10, PT ;  /* 0x0000000a0000720c */ /* 0x040fe40003f86270 */
[----:B------:R-:W-:Y:S02]  /*64b0*/  ISETP.GE.AND P1, PT, R0, R12, PT ;  /* 0x0000000c0000720c */ /* 0x000fe40003f26270 */
[----:B------:R-:W-:Y:S02]  /*64c0*/  FSEL R189, R30, -INF , !P5 ;  /* 0xff8000001ebd7808 */ /* 0x000fe40006800000 */
[----:B------:R-:W-:-:S02]  /*64d0*/  FSEL R204, R7, -INF , !P1 ;  /* 0xff80000007cc7808 */ /* 0x000fc40004800000 */
[----:B------:R-:W-:Y:S02]  /*64e0*/  FSEL R182, R29, -INF , !P6 ;  /* 0xff8000001db67808 */ /* 0x000fe40007000000 */
        /* <DEDUP_REMOVED lines=17> */
[----:B------:R-:W-:Y:S01]  /*6600*/  IMAD.U32 R3, RZ, RZ, UR4 ;  /* 0x00000004ff037e24 */ /* 0x000fe2000f8e00ff */
[----:B--2---:R-:W-:-:S04]  /*6610*/  LEA R0, P1, R0, R238, 0x5 ;  /* 0x000000ee00007211 */ /* 0x004fc800078228ff */
[----:B------:R-:W-:Y:S02]  /*6620*/  IADD3 R2, P5, R0, UR26, RZ ;  /* 0x0000001a00027c10 */ /* 0x000fe4000ffbe0ff */
[----:B---3--:R-:W-:Y:S02]  /*6630*/  LEA.HI.X R3, R4, R245, R3, 0x5, P1 ;  /* 0x000000f504037211 */ /* 0x008fe400008f2c03 */
[C---:B-1----:R-:W-:Y:S02]  /*6640*/  @!P3 LEA R14, P6, R0.reuse, R14, 0x1 ;  /* 0x0000000e000eb211 */ /* 0x042fe400078c08ff */
[----:B-----5:R-:W-:Y:S02]  /*6650*/  @!P2 LEA R4, P1, R0, R6, 0x1 ;  /* 0x000000060004a211 */ /* 0x020fe400078208ff */
[----:B----4-:R-:W-:Y:S02]  /*6660*/  @!P3 LEA R6, P4, R2, R16, 0x1 ;  /* 0x000000100206b211 */ /* 0x010fe400078808ff */
[----:B------:R-:W-:-:S02]  /*6670*/  IADD3.X R8, R3, UR13, RZ, P5, !PT ;  /* 0x0000000d03087c10 */ /* 0x000fc4000affe4ff */
        /* <DEDUP_REMOVED lines=26> */
.L_x_987:
[----:B------:R-:W-:Y:S05]  /*6820*/  BSYNC B0 ;  /* 0x0000000000007941 */ /* 0x000fea0003800000 */
.L_x_986:
[----:B------:R-:W0:Y:S02]  /*6830*/  LDGDEPBAR ;  /* 0x00000000000079af */ /* 0x000e240000000000 */
.L_x_985:
[----:B------:R-:W3:Y:S01]  /*6840*/  LDL.64 R30, [R1+0x10] ;  /* 0x00001000011e7983 */ /* 0x000ee20000100a00 */
[----:B------:R-:W-:Y:S01]  /*6850*/  FMNMX.FTZ R0, R135, R13, !PT ;  /* 0x0000000d87007209 */ /* 0x000fe20007810000 */
[----:B------:R-:W-:Y:S01]  /*6860*/  IMAD.WIDE.U32 R16, R250, -0x326172a9, RZ ;  /* 0xcd9e8d57fa107825 */ /* 0x000fe200078e00ff */
[----:B------:R-:W-:Y:S01]  /*6870*/  FMNMX.FTZ R2, R134, R18, !PT ;  /* 0x0000001286027209 */ /* 0x000fe20007810000 */
[----:B------:R-:W4:Y:S01]  /*6880*/  LDC.U8 R35, c[0x0][0x388] ;  /* 0x0000e200ff237b82 */ /* 0x000f220000000000 */
[----:B------:R-:W-:Y:S01]  /*6890*/  FMNMX.FTZ R0, R20, R0, !PT ;  /* 0x0000000014007209 */ /* 0x000fe20007810000 */
[----:B------:R-:W-:Y:S01]  /*68a0*/  IMAD R8, R252, -0x326172a9, RZ ;  /* 0xcd9e8d57fc087824 */ /* 0x000fe200078e02ff */
[----:B------:R-:W-:Y:S01]  /*68b0*/  FMNMX.FTZ R2, R26, R2, !PT ;  /* 0x000000021a027209 */ /* 0x000fe20007810000 */
[----:B------:R-:W-:Y:S01]  /*68c0*/  UMOV UR5, UR37 ;  /* 0x0000002500057c82 */ /* 0x000fe20008000000 */
        /* <DEDUP_REMOVED lines=12> */
[----:B-1----:R-:W-:Y:S01]  /*6990*/  FMNMX.FTZ R6, R136, R174, !PT ;  /* 0x000000ae88067209 */ /* 0x002fe20007810000 */
[----:B------:R-:W1:Y:S01]  /*69a0*/  SHFL.BFLY PT, R3, R0, 0x2, 0x1f ;  /* 0x0c401f0000037f89 */ /* 0x000e6200000e0000 */
[----:B------:R-:W-:-:S02]  /*69b0*/  LOP3.LUT R14, R17, R251, RZ, 0x3c, !PT ;  /* 0x000000fb110e7212 */ /* 0x000fc400078e3cff */
[----:B------:R-:W-:Y:S01]  /*69c0*/  FMNMX.FTZ R7, R175, R6, !PT ;  /* 0x00000006af077209 */ /* 0x000fe20007810000 */
[----:B--2---:R-:W2:Y:S02]  /*69d0*/  SHFL.BFLY PT, R5, R2, 0x2, 0x1f ;  /* 0x0c401f0002057f89 */ /* 0x004ea400000e0000 */
[----:B------:R-:W-:Y:S01]  /*69e0*/  IMAD.WIDE.U32 R14, R14, -0x2daee0ad, RZ ;  /* 0xd2511f530e0e7825 */ /* 0x000fe200078e00ff */
[----:B-1----:R-:W-:Y:S02]  /*69f0*/  FMNMX.FTZ R0, R0, R3, !PT ;  /* 0x0000000300007209 */ /* 0x002fe40007810000 */
[----:B------:R-:W-:Y:S02]  /*6a00*/  FMNMX.FTZ R3, R133, R22, !PT ;  /* 0x0000001685037209 */ /* 0x000fe40007810000 */
[----:B--2---:R-:W-:Y:S01]  /*6a10*/  FMNMX.FTZ R5, R2, R5, !PT ;  /* 0x0000000502057209 */ /* 0x004fe20007810000 */
[----:B------:R-:W1:Y:S01]  /*6a20*/  SHFL.BFLY PT, R4, R0, 0x1, 0x1f ;  /* 0x0c201f0000047f89 */ /* 0x000e6200000e0000 */
[----:B------:R-:W-:-:S03]  /*6a30*/  FMNMX.FTZ R3, R173, R3, !PT ;  /* 0x00000003ad037209 */ /* 0x000fc60007810000 */
[----:B------:R-:W2:Y:S01]  /*6a40*/  SHFL.BFLY PT, R21, R5, 0x1, 0x1f ;  /* 0x0c201f0005157f89 */ /* 0x000ea200000e0000 */
[----:B------:R-:W-:-:S04]  /*6a50*/  FMNMX.FTZ R3, R137, R3, !PT ;  /* 0x0000000389037209 */ /* 0x000fc80007810000 */
[----:B------:R-:W-:-:S04]  /*6a60*/  FMNMX.FTZ R3, R138, R3, !PT ;  /* 0x000000038a037209 */ /* 0x000fc80007810000 */
[----:B------:R-:W-:-:S04]  /*6a70*/  FMNMX.FTZ R3, R205, R3, !PT ;  /* 0x00000003cd037209 */ /* 0x000fc80007810000 */
[----:B------:R-:W-:Y:S02]  /*6a80*/  FMNMX.FTZ R3, R203, R3, !PT ;  /* 0x00000003cb037209 */ /* 0x000fe40007810000 */
[----:B-1----:R-:W-:Y:S02]  /*6a90*/  FMNMX.FTZ R239, R0, R4, !PT ;  /* 0x0000000400ef7209 */ /* 0x002fe40007810000 */
[----:B------:R-:W-:Y:S02]  /*6aa0*/  MOV R0, UR25 ;  /* 0x0000001900007c02 */ /* 0x000fe40008000f00 */
[----:B------:R-:W-:Y:S02]  /*6ab0*/  FMNMX.FTZ R4, R199, R3, !PT ;  /* 0x00000003c7047209 */ /* 0x000fe40007810000 */
[----:B------:R-:W-:Y:S01]  /*6ac0*/  LOP3.LUT R6, R241, UR37, R0, 0x96, !PT ;  /* 0x00000025f1067c12 */ /* 0x000fe2000f8e9600 */
[----:B------:R-:W-:Y:S01]  /*6ad0*/  FMUL.FTZ R0, R239, UR30 ;  /* 0x0000001eef007c20 */ /* 0x000fe20008410000 */
[----:B------:R-:W-:-:S02]  /*6ae0*/  FMNMX.FTZ R4, R198, R4, !PT ;  /* 0x00000004c6047209 */ /* 0x000fc40007810000 */
[----:B------:R-:W-:Y:S01]  /*6af0*/  FSETP.NEU.FTZ.AND P6, PT, R239, -INF , PT ;  /* 0xff800000ef00780b */ /* 0x000fe20003fdd000 */
[----:B------:R-:W-:Y:S01]  /*6b00*/  IMAD.WIDE.U32 R32, R6, -0x326172a9, RZ ;  /* 0xcd9e8d5706207825 */ /* 0x000fe200078e00ff */
[----:B------:R-:W-:Y:S01]  /*6b10*/  FMNMX.FTZ R6, R184, R7, !PT ;  /* 0x00000007b8067209 */ /* 0x000fe20007810000 */
[----:B------:R-:W1:Y:S01]  /*6b20*/  SHFL.BFLY PT, R19, R4, 0x2, 0x1f ;  /* 0x0c401f0004137f89 */ /* 0x000e6200000e0000 */
[----:B------:R-:W-:Y:S02]  /*6b30*/  FSEL R0, R0, RZ, P6 ;  /* 0x000000ff00007208 */ /* 0x000fe40003000000 */
[----:B------:R-:W-:Y:S02]  /*6b40*/  FMNMX.FTZ R6, R139, R6, !PT ;  /* 0x000000068b067209 */ /* 0x000fe40007810000 */
[----:B------:R-:W-:Y:S01]  /*6b50*/  LOP3.LUT R8, R33, UR36, R8, 0x96, !PT ;  /* 0x0000002421087c12 */ /* 0x000fe2000f8e9608 */
[--C-:B------:R-:W-:Y:S01]  /*6b60*/  FFMA.FTZ R20, R20, UR30, -R0.reuse ;  /* 0x0000001e14147c23 */ /* 0x100fe20008010800 */
[----:B------:R-:W-:Y:S01]  /*6b70*/  FMNMX.FTZ R6, R207, R6, !PT ;  /* 0x00000006cf067209 */ /* 0x000fe20007810000 */
[----:B------:R-:W-:Y:S01]  /*6b80*/  FFMA.FTZ R13, R13, UR30, -R0 ;  /* 0x0000001e0d0d7c23 */ /* 0x000fe20008010800 */
[----:B------:R-:W-:Y:S01]  /*6b90*/  LOP3.LUT R17, R33, UR36, R16, 0x96, !PT ;  /* 0x0000002421117c12 */ /* 0x000fe2000f8e9610 */
[----:B------:R-:W-:Y:S01]  /*6ba0*/  IMAD.WIDE.U32 R28, R8, -0x2daee0ad, RZ ;  /* 0xd2511f53081c7825 */ /* 0x000fe200078e00ff */
[----:B------:R-:W-:Y:S01]  /*6bb0*/  LOP3.LUT R16, R15, UR35, R240, 0x96, !PT ;  /* 0x000000230f107c12 */ /* 0x000fe2000f8e96f0 */
[----:B------:R-:W-:Y:S01]  /*6bc0*/  MUFU.EX2 R186, R20 ;  /* 0x0000001400ba7308 */ /* 0x000fe20000000800 */
[----:B--2---:R-:W-:Y:S01]  /*6bd0*/  FMNMX.FTZ R238, R5, R21, !PT ;  /* 0x0000001505ee7209 */ /* 0x004fe20007810000 */
[----:B------:R-:W-:-:S03]  /*6be0*/  FFMA.FTZ R24, R24, UR30, -R0 ;  /* 0x0000001e18187c23 */ /* 0x000fc60008010800 */
[C---:B------:R-:W-:Y:S01]  /*6bf0*/  FSETP.NEU.FTZ.AND P5, PT, R238.reuse, -INF , PT ;  /* 0xff800000ee00780b */ /* 0x040fe20003fbd000 */
[----:B------:R-:W-:Y:S02]  /*6c00*/  FMUL.FTZ R8, R238, UR30 ;  /* 0x0000001eee087c20 */ /* 0x000fe40008410000 */
[----:B------:R2:W-:Y:S03]  /*6c10*/  MUFU.EX2 R34, R13 ;  /* 0x0000000d00227308 */ /* 0x0005e60000000800 */
[----:B------:R-:W-:-:S05]  /*6c20*/  FSEL R8, R8, RZ, P5 ;  /* 0x000000ff08087208 */ /* 0x000fca0002800000 */
[----:B------:R5:W5:Y:S01]  /*6c30*/  MUFU.EX2 R23, R24 ;  /* 0x0000001800177308 */ /* 0x000b620000000800 */
[----:B---3--:R-:W-:Y:S02]  /*6c40*/  LOP3.LUT R2, R31, UR35, R240, 0x96, !PT ;  /* 0x000000231f027c12 */ /* 0x008fe4000f8e96f0 */
[----:B--2---:R-:W-:Y:S01]  /*6c50*/  LOP3.LUT R13, R29, UR33, R30, 0x96, !PT ;  /* 0x000000211d0d7c12 */ /* 0x004fe2000f8e961e */
[----:B------:R-:W-:-:S04]  /*6c60*/  IMAD.WIDE.U32 R30, R17, -0x2daee0ad, RZ ;  /* 0xd2511f53111e7825 */ /* 0x000fc800078e00ff */
[----:B------:R-:W-:-:S04]  /*6c70*/  IMAD.WIDE.U32 R2, R2, -0x326172a9, RZ ;  /* 0xcd9e8d5702027825 */ /* 0x000fc800078e00ff */
[----:B------:R-:W-:Y:S01]  /*6c80*/  IMAD.WIDE.U32 R16, R16, -0x326172a9, RZ ;  /* 0xcd9e8d5710107825 */ /* 0x000fe200078e00ff */
[--C-:B------:R-:W-:Y:S02]  /*6c90*/  LOP3.LUT R7, R3, UR34, R32.reuse, 0x96, !PT ;  /* 0x0000002203077c12 */ /* 0x100fe4000f8e9620 */
[----:B------:R-:W-:Y:S02]  /*6ca0*/  FMNMX.FTZ R3, R206, R6, !PT ;  /* 0x00000006ce037209 */ /* 0x000fe40007810000 */
[----:B------:R-:W-:Y:S01]  /*6cb0*/  LOP3.LUT R5, R17, UR34, R32, 0x96, !PT ;  /* 0x0000002211057c12 */ /* 0x000fe2000f8e9620 */
[----:B------:R-:W-:Y:S01]  /*6cc0*/  IMAD.WIDE.U32 R6, R7, -0x2daee0ad, RZ ;  /* 0xd2511f5307067825 */ /* 0x000fe200078e00ff */
[----:B------:R-:W-:Y:S02]  /*6cd0*/  FMNMX.FTZ R3, R202, R3, !PT ;  /* 0x00000003ca037209 */ /* 0x000fe40007810000 */
[----:B------:R-:W-:Y:S02]  /*6ce0*/  LOP3.LUT R17, R31, UR33, R14, 0x96, !PT ;  /* 0x000000211f117c12 */ /* 0x000fe4000f8e960e */
[----:B------:R-:W-:-:S02]  /*6cf0*/  LOP3.LUT R15, R7, UR22, R28, 0x96, !PT ;  /* 0x00000016070f7c12 */ /* 0x000fc4000f8e961c */
[----:B------:R-:W-:Y:S01]  /*6d00*/  FMNMX.FTZ R7, R204, R3, !PT ;  /* 0x00000003cc077209 */ /* 0x000fe20007810000 */
[----:B------:R-:W-:Y:S01]  /*6d10*/  IMAD.WIDE.U32 R28, R17, -0x326172a9, RZ ;  /* 0xcd9e8d57111c7825 */ /* 0x000fe200078e00ff */
[----:B-1----:R-:W-:-:S03]  /*6d20*/  FMNMX.FTZ R3, R4, R19, !PT ;  /* 0x0000001304037209 */ /* 0x002fc60007810000 */
[----:B------:R-:W-:Y:S01]  /*6d30*/  FFMA.FTZ R4, R25, UR30, -R0 ;  /* 0x0000001e19047c23 */ /* 0x000fe20008010800 */
[----:B----4-:R-:W-:Y:S01]  /*6d40*/  PRMT R32, R35, 0x7054, R35 ;  /* 0x0000705423207816 */ /* 0x010fe20000000023 */
[----:B------:R-:W1:Y:S01]  /*6d50*/  SHFL.BFLY PT, R20, R7, 0x2, 0x1f ;  /* 0x0c401f0007147f89 */ /* 0x000e6200000e0000 */
[----:B-----5:R-:W-:Y:S01]  /*6d60*/  IMAD.WIDE.U32 R24, R13, -0x326172a9, RZ ;  /* 0xcd9e8d570d187825 */ /* 0x020fe200078e00ff */
[----:B------:R2:W3:Y:S03]  /*6d70*/  MUFU.EX2 R192, R4 ;  /* 0x0000000400c07308 */ /* 0x0004e60000000800 */
[----:B------:R-:W-:Y:S01]  /*6d80*/  FFMA.FTZ R13, R18, UR30, -R8 ;  /* 0x0000001e120d7c23 */ /* 0x000fe20008010808 */
[----:B------:R-:W4:Y:S01]  /*6d90*/  SHFL.BFLY PT, R21, R3, 0x1, 0x1f ;  /* 0x0c201f0003157f89 */ /* 0x000f2200000e0000 */
[----:B------:R-:W-:Y:S01]  /*6da0*/  IMAD.WIDE.U32 R14, R15, -0x326172a9, RZ ;  /* 0xcd9e8d570f0e7825 */ /* 0x000fe200078e00ff */
[----:B------:R-:W-:-:S02]  /*6db0*/  LOP3.LUT R18, R25, UR23, R2, 0x96, !PT ;  /* 0x0000001719127c12 */ /* 0x000fc4000f8e9602 */
[----:B------:R-:W-:Y:S01]  /*6dc0*/  LOP3.LUT R16, R29, UR23, R16, 0x96, !PT ;  /* 0x000000171d107c12 */ /* 0x000fe2000f8e9610 */
[----:B------:R5:W-:Y:S02]  /*6dd0*/  MUFU.EX2 R187, R13 ;  /* 0x0000000d00bb7308 */ /* 0x000be40000000800 */
[----:B------:R-:W-:Y:S01]  /*6de0*/  IMAD.WIDE.U32 R18, R18, -0x2daee0ad, RZ ;  /* 0xd2511f5312127825 */ /* 0x000fe200078e00ff */
[----:B------:R-:W-:-:S03]  /*6df0*/  LOP3.LUT R2, R15, UR12, R24, 0x96, !PT ;  /* 0x0000000c0f027c12 */ /* 0x000fc6000f8e9618 */
[----:B------:R-:W-:-:S04]  /*6e00*/  IMAD.WIDE.U32 R16, R16, -0x2daee0ad, RZ ;  /* 0xd2511f5310107825 */ /* 0x000fc800078e00ff */
[----:B--2---:R-:W-:-:S04]  /*6e10*/  IMAD.WIDE.U32 R4, R5, -0x2daee0ad, RZ ;  /* 0xd2511f5305047825 */ /* 0x004fc800078e00ff */
[----:B------:R-:W-:Y:S01]  /*6e20*/  IMAD.WIDE.U32 R176, R2, -0x2daee0ad, RZ ;  /* 0xd2511f5302b07825 */ /* 0x000fe200078e00ff */
[----:B-1----:R-:W-:-:S03]  /*6e30*/  FMNMX.FTZ R7, R7, R20, !PT ;  /* 0x0000001407077209 */ /* 0x002fc60007810000 */
[----:B------:R-:W-:Y:S01]  /*6e40*/  FFMA.FTZ R2, R132, UR30, -R8 ;  /* 0x0000001e84027c23 */ /* 0x000fe20008010808 */
[----:B------:R-:W-:Y:S02]  /*6e50*/  LOP3.LUT R17, R17, UR11, R4, 0x96, !PT ;  /* 0x0000000b11117c12 */ /* 0x000fe4000f8e9604 */
[----:B-----5:R-:W-:Y:S01]  /*6e60*/  LOP3.LUT R13, R5, UR22, R30, 0x96, !PT ;  /* 0x00000016050d7c12 */ /* 0x020fe2000f8e961e */
[----:B------:R-:W-:Y:S01]  /*6e70*/  FFMA.FTZ R5, R26, UR30, -R8 ;  /* 0x0000001e1a057c23 */ /* 0x000fe20008010808 */
[----:B------:R-:W-:Y:S01]  /*6e80*/  LOP3.LUT R18, R177, UR10, R18, 0x96, !PT ;  /* 0x0000000ab1127c12 */ /* 0x000fe2000f8e9612 */
[----:B------:R1:W-:Y:S01]  /*6e90*/  MUFU.EX2 R172, R2 ;  /* 0x0000000200ac7308 */ /* 0x0003e20000000800 */
[----:B----4-:R-:W-:Y:S01]  /*6ea0*/  FMNMX.FTZ R237, R3, R21, !PT ;  /* 0x0000001503ed7209 */ /* 0x010fe20007810000 */
[----:B------:R-:W-:-:S03]  /*6eb0*/  IMAD.WIDE.U32 R180, R13, -0x326172a9, RZ ;  /* 0xcd9e8d570db47825 */ /* 0x000fc600078e00ff */
[C---:B------:R-:W-:Y:S01]  /*6ec0*/  FSETP.NEU.FTZ.AND P4, PT, R237.reuse, -INF , PT ;  /* 0xff800000ed00780b */ /* 0x040fe20003f9d000 */
[----:B------:R-:W-:Y:S01]  /*6ed0*/  FMUL.FTZ R21, R237, UR30 ;  /* 0x0000001eed157c20 */ /* 0x000fe20008410000 */
[----:B------:R-:W-:Y:S01]  /*6ee0*/  LOP3.LUT R15, R181, UR12, R28, 0x96, !PT ;  /* 0x0000000cb50f7c12 */ /* 0x000fe2000f8e961c */
[----:B------:R2:W-:Y:S01]  /*6ef0*/  MUFU.EX2 R185, R5 ;  /* 0x0000000500b97308 */ /* 0x0005e20000000800 */
[----:B------:R-:W-:Y:S01]  /*6f00*/  IMAD.WIDE.U32 R200, R17, -0x326172a9, RZ ;  /* 0xcd9e8d5711c87825 */ /* 0x000fe200078e00ff */
[----:B------:R-:W-:Y:S02]  /*6f10*/  MOV R181, R23 ;  /* 0x0000001700b57202 */ /* 0x000fe40000000f00 */
[----:B------:R-:W-:Y:S01]  /*6f20*/  FSEL R21, R21, RZ, P4 ;  /* 0x000000ff15157208 */ /* 0x000fe20002000000 */
[----:B------:R-:W-:-:S04]  /*6f30*/  IMAD.WIDE.U32 R178, R15, -0x2daee0ad, RZ ;  /* 0xd2511f530fb27825 */ /* 0x000fc800078e00ff */
[----:B-1----:R-:W-:-:S03]  /*6f40*/  IMAD.WIDE.U32 R2, R18, -0x326172a9, RZ ;  /* 0xcd9e8d5712027825 */ /* 0x002fc600078e00ff */
[----:B------:R-:W-:Y:S02]  /*6f50*/  SHF.R.U32.HI R13, RZ, 0x18, R2 ;  /* 0x00000018ff0d7819 */ /* 0x000fe40000011602 */
[----:B--2---:R-:W-:Y:S01]  /*6f60*/  LOP3.LUT R5, R19, UR11, R6, 0x96, !PT ;  /* 0x0000000b13057c12 */ /* 0x004fe2000f8e9606 */
[----:B------:R-:W-:Y:S01]  /*6f70*/  FFMA.FTZ R6, R27, UR30, -R8 ;  /* 0x0000001e1b067c23 */ /* 0x000fe20008010808 */
[----:B------:R-:W1:Y:S03]  /*6f80*/  SHFL.BFLY PT, R19, R7, 0x1, 0x1f ;  /* 0x0c201f0007137f89 */ /* 0x000e6600000e0000 */
[----:B------:R-:W-:Y:S01]  /*6f90*/  IMAD.WIDE.U32 R4, R5, -0x326172a9, RZ ;  /* 0xcd9e8d5705047825 */ /* 0x000fe200078e00ff */
[----:B------:R2:W-:Y:S04]  /*6fa0*/  MUFU.EX2 R252, R6 ;  /* 0x0000000600fc7308 */ /* 0x0005e80000000800 */
[----:B------:R-:W-:-:S02]  /*6fb0*/  LOP3.LUT R177, R5, UR29, R14, 0x96, !PT ;  /* 0x0000001d05b17c12 */ /* 0x000fc4000f8e960e */
[----:B------:R-:W-:Y:S01]  /*6fc0*/  LOP3.LUT R5, R3, UR31, R4, 0x96, !PT ;  /* 0x0000001f03057c12 */ /* 0x000fe2000f8e9604 */
[----:B------:R-:W-:Y:S01]  /*6fd0*/  FFMA.FTZ R4, R22, UR30, -R21 ;  /* 0x0000001e16047c23 */ /* 0x000fe20008010815 */
[C---:B------:R-:W-:Y:S02]  /*6fe0*/  LOP3.LUT R3, R2.reuse, 0xffff, RZ, 0xc0, !PT ;  /* 0x0000ffff02037812 */ /* 0x040fe400078ec0ff */
[----:B------:R-:W-:Y:S01]  /*6ff0*/  LOP3.LUT R14, R2, 0xff, RZ, 0xc0, !PT ;  /* 0x000000ff020e7812 */ /* 0x000fe200078ec0ff */
[----:B------:R4:W-:Y:S01]  /*7000*/  MUFU.EX2 R251, R4 ;  /* 0x0000000400fb7308 */ /* 0x0009e20000000800 */
[----:B------:R-:W-:Y:S02]  /*7010*/  SHF.R.U32.HI R3, RZ, 0x8, R3 ;  /* 0x00000008ff037819 */ /* 0x000fe40000011603 */
[----:B------:R-:W-:Y:S02]  /*7020*/  LOP3.LUT R15, R5, 0xff, RZ, 0xc0, !PT ;  /* 0x000000ff050f7812 */ /* 0x000fe400078ec0ff */
[----:B------:R-:W-:-:S02]  /*7030*/  PRMT R27, R14, 0x5410, R3 ;  /* 0x000054100e1b7816 */ /* 0x000fc40000000003 */
[----:B--2---:R-:W-:Y:S02]  /*7040*/  SHF.R.U32.HI R6, RZ, 0x10, R2 ;  /* 0x00000010ff067819 */ /* 0x004fe40000011602 */
[----:B-1----:R-:W-:Y:S02]  /*7050*/  FMNMX.FTZ R236, R7, R19, !PT ;  /* 0x0000001307ec7209 */ /* 0x002fe40007810000 */
[----:B------:R-:W-:Y:S02]  /*7060*/  LOP3.LUT R2, R6, 0xff, RZ, 0xc0, !PT ;  /* 0x000000ff06027812 */ /* 0x000fe400078ec0ff */
[----:B------:R-:W-:Y:S01]  /*7070*/  LOP3.LUT R6, R179, UR10, R16, 0x96, !PT ;  /* 0x0000000ab3067c12 */ /* 0x000fe2000f8e9610 */
[C---:B------:R-:W-:Y:S01]  /*7080*/  FMUL.FTZ R22, R236.reuse, UR30 ;  /* 0x0000001eec167c20 */ /* 0x040fe20008410000 */
[----:B------:R-:W-:Y:S02]  /*7090*/  FSETP.NEU.FTZ.AND P1, PT, R236, -INF , PT ;  /* 0xff800000ec00780b */ /* 0x000fe40003f3d000 */
[----:B------:R-:W-:Y:S01]  /*70a0*/  PRMT R28, R2, 0x5410, R13 ;  /* 0x00005410021c7816 */ /* 0x000fe2000000000d */
[----:B------:R-:W-:Y:S01]  /*70b0*/  IMAD.WIDE.U32 R2, R6, -0x326172a9, RZ ;  /* 0xcd9e8d5706027825 */ /* 0x000fe200078e00ff */
[----:B------:R-:W-:-:S03]  /*70c0*/  FSEL R22, R22, RZ, P1 ;  /* 0x000000ff16167208 */ /* 0x000fc60000800000 */
[--C-:B----4-:R-:W-:Y:S01]  /*70d0*/  FFMA.FTZ R4, R173, UR30, -R21.reuse ;  /* 0x0000001ead047c23 */ /* 0x110fe20008010815 */
[----:B------:R-:W-:Y:S01]  /*70e0*/  FSEL R7, R237, RZ, P4 ;  /* 0x000000ffed077208 */ /* 0x000fe20002000000 */
[----:B------:R-:W-:Y:S01]  /*70f0*/  FFMA.FTZ R6, R138, UR30, -R21 ;  /* 0x0000001e8a067c23 */ /* 0x000fe20008010815 */
[C---:B------:R-:W-:Y:S01]  /*7100*/  LOP3.LUT R16, R2.reuse, 0xffff, RZ, 0xc0, !PT ;  /* 0x0000ffff02107812 */ /* 0x040fe200078ec0ff */
[----:B------:R1:W-:Y:S01]  /*7110*/  MUFU.EX2 R250, R4 ;  /* 0x0000000400fa7308 */ /* 0x0003e20000000800 */
[----:B------:R-:W-:Y:S01]  /*7120*/  LOP3.LUT R17, R2, 0xff, RZ, 0xc0, !PT ;  /* 0x000000ff02117812 */ /* 0x000fe200078ec0ff */
[----:B------:R-:W-:Y:S01]  /*7130*/  FADD.FTZ R26, R133, -R7 ;  /* 0x80000007851a7221 */ /* 0x000fe20000010000 */
[--C-:B------:R-:W-:Y:S02]  /*7140*/  SHF.R.U32.HI R19, RZ, 0x10, R2.reuse ;  /* 0x00000010ff137819 */ /* 0x100fe40000011602 */
[----:B------:R-:W-:Y:S01]  /*7150*/  SHF.R.U32.HI R20, RZ, 0x18, R2 ;  /* 0x00000018ff147819 */ /* 0x000fe20000011602 */
[----:B------:R-:W-:Y:S01]  /*7160*/  FFMA.FTZ R2, R174, UR30, -R22 ;  /* 0x0000001eae027c23 */ /* 0x000fe20008010816 */
[----:B------:R-:W-:Y:S01]  /*7170*/  FSEL R14, R239, RZ, P6 ;  /* 0x000000ffef0e7208 */ /* 0x000fe20003000000 */
[----:B------:R2:W-:Y:S01]  /*7180*/  MUFU.EX2 R245, R6 ;  /* 0x0000000600f57308 */ /* 0x0005e20000000800 */
[----:B------:R-:W-:Y:S01]  /*7190*/  FSEL R13, R238, RZ, P5 ;  /* 0x000000ffee0d7208 */ /* 0x000fe20002800000 */
[----:B------:R-:W-:-:S02]  /*71a0*/  FMUL.FTZ R26, R26, UR30 ;  /* 0x0000001e1a1a7c20 */ /* 0x000fc40008410000 */
[----:B------:R-:W-:Y:S01]  /*71b0*/  FADD.FTZ R23, R135, -R14 ;  /* 0x8000000e87177221 */ /* 0x000fe20000010000 */
[----:B------:R-:W-:Y:S01]  /*71c0*/  SHF.R.U32.HI R14, RZ, 0x18, R5 ;  /* 0x00000018ff0e7819 */ /* 0x000fe20000011605 */
[----:B------:R-:W-:Y:S01]  /*71d0*/  FADD.FTZ R25, R134, -R13 ;  /* 0x8000000d86197221 */ /* 0x000fe20000010000 */
[----:B------:R-:W-:Y:S01]  /*71e0*/  FSEL R13, R236, RZ, P1 ;  /* 0x000000ffec0d7208 */ /* 0x000fe20000800000 */
[----:B------:R4:W-:Y:S01]  /*71f0*/  MUFU.EX2 R242, R2 ;  /* 0x0000000200f27308 */ /* 0x0009e20000000800 */
[----:B-1----:R-:W-:Y:S01]  /*7200*/  FFMA.FTZ R4, R137, UR30, -R21 ;  /* 0x0000001e89047c23 */ /* 0x002fe20008010815 */
[----:B------:R-:W-:Y:S02]  /*7210*/  FMUL.FTZ R25, R25, UR30 ;  /* 0x0000001e19197c20 */ /* 0x000fe40008410000 */
[----:B------:R-:W-:-:S04]  /*7220*/  FADD.FTZ R24, R136, -R13 ;  /* 0x8000000d88187221 */ /* 0x000fc80000010000 */
[----:B------:R1:W5:Y:S01]  /*7230*/  MUFU.EX2 R244, R4 ;  /* 0x0000000400f47308 */ /* 0x0003620000000800 */
[----:B--2---:R-:W-:Y:S01]  /*7240*/  FFMA.FTZ R6, R175, UR30, -R22 ;  /* 0x0000001eaf067c23 */ /* 0x004fe20008010816 */
[----:B------:R-:W-:-:S06]  /*7250*/  FMUL.FTZ R24, R24, UR30 ;  /* 0x0000001e18187c20 */ /* 0x000fcc0008410000 */
[----:B------:R2:W-:Y:S01]  /*7260*/  MUFU.EX2 R241, R6 ;  /* 0x0000000600f17308 */ /* 0x0005e20000000800 */
[----:B----4-:R-:W-:-:S04]  /*7270*/  LOP3.LUT R2, R5, 0xffff, RZ, 0xc0, !PT ;  /* 0x0000ffff05027812 */ /* 0x010fc800078ec0ff */
[----:B------:R-:W-:Y:S01]  /*7280*/  SHF.R.U32.HI R7, RZ, 0x8, R2 ;  /* 0x00000008ff077819 */ /* 0x000fe20000011602 */
[----:B------:R-:W-:Y:S01]  /*7290*/  FFMA.FTZ R2, R184, UR30, -R22 ;  /* 0x0000001eb8027c23 */ /* 0x000fe20008010816 */
[----:B-1----:R-:W-:-:S03]  /*72a0*/  LOP3.LUT R4, R3, UR31, R200, 0x96, !PT ;  /* 0x0000001f03047c12 */ /* 0x002fc6000f8e96c8 */
[----:B------:R1:W-:Y:S01]  /*72b0*/  MUFU.EX2 R240, R2 ;  /* 0x0000000200f07308 */ /* 0x0003e20000000800 */
[----:B------:R-:W-:Y:S02]  /*72c0*/  SHF.R.U32.HI R3, RZ, 0x10, R5 ;  /* 0x00000010ff037819 */ /* 0x000fe40000011605 */
[----:B------:R-:W-:Y:S02]  /*72d0*/  LOP3.LUT R13, R4, 0xff, RZ, 0xc0, !PT ;  /* 0x000000ff040d7812 */ /* 0x000fe400078ec0ff */
[----:B------:R-:W-:Y:S02]  /*72e0*/  LOP3.LUT R5, R3, 0xff, RZ, 0xc0, !PT ;  /* 0x000000ff03057812 */ /* 0x000fe400078ec0ff */
[----:B------:R-:W-:Y:S02]  /*72f0*/  SHF.R.U32.HI R3, RZ, 0x8, R16 ;  /* 0x00000008ff037819 */ /* 0x000fe40000011610 */
[----:B------:R-:W-:Y:S02]  /*7300*/  PRMT R14, R5, 0x5410, R14 ;  /* 0x00005410050e7816 */ /* 0x000fe4000000000e */
[----:B--2---:R-:W-:-:S02]  /*7310*/  SHF.R.U32.HI R6, RZ, 0x10, R4 ;  /* 0x00000010ff067819 */ /* 0x004fc40000011604 */
[----:B------:R-:W-:Y:S02]  /*7320*/  SHF.R.U32.HI R5, RZ, 0x18, R4 ;  /* 0x00000018ff057819 */ /* 0x000fe40000011604 */
[----:B------:R-:W-:Y:S02]  /*7330*/  PRMT R18, R17, 0x5410, R3 ;  /* 0x0000541011127816 */ /* 0x000fe40000000003 */
[----:B-1----:R-:W-:Y:S02]  /*7340*/  LOP3.LUT R2, R4, 0xffff, RZ, 0xc0, !PT ;  /* 0x0000ffff04027812 */ /* 0x002fe400078ec0ff */
[----:B------:R-:W-:Y:S02]  /*7350*/  LOP3.LUT R4, R19, 0xff, RZ, 0xc0, !PT ;  /* 0x000000ff13047812 */ /* 0x000fe400078ec0ff */
[----:B------:R-:W-:Y:S02]  /*7360*/  SHF.R.U32.HI R3, RZ, 0x8, R2 ;  /* 0x00000008ff037819 */ /* 0x000fe40000011602 */
[----:B------:R-:W-:Y:S01]  /*7370*/  PRMT R15, R15, 0x5410, R7 ;  /* 0x000054100f0f7816 */ /* 0x000fe20000000007 */
[----:B------:R-:W-:Y:S01]  /*7380*/  FFMA.FTZ R7, R139, UR30, -R22 ;  /* 0x0000001e8b077c23 */ /* 0x000fe20008010816 */
[----:B------:R-:W-:-:S02]  /*7390*/  LOP3.LUT R2, R6, 0xff, RZ, 0xc0, !PT ;  /* 0x000000ff06027812 */ /* 0x000fc400078ec0ff */
[----:B------:R-:W-:Y:S01]  /*73a0*/  PRMT R17, R4, 0x5410, R20 ;  /* 0x0000541004117816 */ /* 0x000fe20000000014 */
[----:B------:R-:W-:Y:S01]  /*73b0*/  FMUL.FTZ R20, R23, UR30 ;  /* 0x0000001e17147c20 */ /* 0x000fe20008410000 */
[----:B------:R-:W-:Y:S01]  /*73c0*/  PRMT R16, R13, 0x5410, R3 ;  /* 0x000054100d107816 */ /* 0x000fe20000000003 */
[----:B------:R1:W-:Y:S01]  /*73d0*/  MUFU.EX2 R200, R7 ;  /* 0x0000000700c87308 */ /* 0x0003e20000000800 */
[----:B------:R-:W-:Y:S02]  /*73e0*/  PRMT R23, R2, 0x5410, R5 ;  /* 0x0000541002177816 */ /* 0x000fe40000000005 */
[--C-:B------:R-:W-:Y:S02]  /*73f0*/  HSET2.LE.AND R6, R27, R32.reuse, PT ;  /* 0x000000201b067233 */ /* 0x100fe40003803000 */
[----:B---3--:R-:W-:Y:S02]  /*7400*/  F2FP.F16.F32.PACK_AB R2, R192, R181 ;  /* 0x000000b5c002723e */ /* 0x008fe400000000ff */
[--C-:B------:R-:W-:Y:S01]  /*7410*/  HSET2.LE.AND R3, R28, R32.reuse, PT ;  /* 0x000000201c037233 */ /* 0x100fe20003803000 */
[----:B------:R-:W2:Y:S01]  /*7420*/  MUFU.EX2 R20, R20 ;  /* 0x0000001400147308 */ /* 0x000ea20000000800 */
[----:B------:R-:W-:Y:S01]  /*7430*/  LOP3.LUT R6, R6, R2, RZ, 0xc0, !PT ;  /* 0x0000000206067212 */ /* 0x000fe200078ec0ff */
[----:B------:R-:W3:Y:S01]  /*7440*/  LDSM.16.MT88.4 R28, [R209+0xa000] ;  /* 0x00a00000d11c783b */ /* 0x000ee20000004200 */
[----:B------:R-:W-:-:S02]  /*7450*/  HSET2.LE.AND R2, R15, R32, PT ;  /* 0x000000200f027233 */ /* 0x000fc40003803000 */
[--C-:B------:R-:W-:Y:S02]  /*7460*/  HSET2.LE.AND R13, R18, R32.reuse, PT ;  /* 0x00000020120d7233 */ /* 0x100fe40003803000 */
[----:B-----5:R-:W-:Y:S01]  /*7470*/  F2FP.F16.F32.PACK_AB R18, R245, R244 ;  /* 0x000000f4f512723e */ /* 0x020fe200000000ff */
[----:B------:R-:W4:Y:S01]  /*7480*/  MUFU.EX2 R15, R25 ;  /* 0x00000019000f7308 */ /* 0x000f220000000800 */
[----:B-1----:R-:W-:Y:S02]  /*7490*/  F2FP.F16.F32.PACK_AB R7, R252, R172 ;  /* 0x000000acfc07723e */ /* 0x002fe400000000ff */
[----:B------:R-:W-:Y:S02]  /*74a0*/  LOP3.LUT R18, R13, R18, RZ, 0xc0, !PT ;  /* 0x000000120d127212 */ /* 0x000fe400078ec0ff */
[----:B------:R-:W-:Y:S02]  /*74b0*/  LOP3.LUT R7, R3, R7, RZ, 0xc0, !PT ;  /* 0x0000000703077212 */ /* 0x000fe400078ec0ff */
[----:B------:R-:W-:Y:S01]  /*74c0*/  F2FP.F16.F32.PACK_AB R3, R186, R34 ;  /* 0x00000022ba03723e */ /* 0x000fe200000000ff */
[----:B------:R-:W1:Y:S01]  /*74d0*/  MUFU.EX2 R13, R24 ;  /* 0x00000018000d7308 */ /* 0x000e620000000800 */
[--C-:B------:R-:W-:Y:S01]  /*74e0*/  HSET2.LE.AND R16, R16, R32.reuse, PT ;  /* 0x0000002010107233 */ /* 0x100fe20003803000 */
[-C--:B--2---:R-:W-:Y:S01]  /*74f0*/  FMUL.FTZ R144, R144, R20.reuse ;  /* 0x0000001490907220 */ /* 0x084fe20000410000 */
[----:B------:R-:W-:Y:S01]  /*7500*/  LOP3.LUT R4, R2, R3, RZ, 0xc0, !PT ;  /* 0x0000000302047212 */ /* 0x000fe200078ec0ff */
[-C--:B------:R-:W-:Y:S01]  /*7510*/  FMUL.FTZ R145, R145, R20.reuse ;  /* 0x0000001491917220 */ /* 0x080fe20000410000 */
[--C-:B------:R-:W-:Y:S01]  /*7520*/  HSET2.LE.AND R2, R14, R32.reuse, PT ;  /* 0x000000200e027233 */ /* 0x100fe20003803000 */
[-C--:B------:R-:W-:Y:S01]  /*7530*/  FMUL.FTZ R152, R152, R20.reuse ;  /* 0x0000001498987220 */ /* 0x080fe20000410000 */
[----:B------:R-:W-:Y:S01]  /*7540*/  F2FP.F16.F32.PACK_AB R3, R185, R187 ;  /* 0x000000bbb903723e */ /* 0x000fe200000000ff */
[----:B------:R2:W5:Y:S01]  /*7550*/  MUFU.EX2 R14, R26 ;  /* 0x0000001a000e7308 */ /* 0x0005620000000800 */
[-C--:B----4-:R-:W-:Y:S01]  /*7560*/  FMUL.FTZ R146, R146, R15.reuse ;  /* 0x0000000f92927220 */ /* 0x090fe20000410000 */
[----:B------:R-:W-:Y:S01]  /*7570*/  FMUL.FTZ R147, R147, R15 ;  /* 0x0000000f93937220 */ /* 0x000fe20000410000 */
[----:B------:R-:W-:Y:S01]  /*7580*/  LOP3.LUT R5, R2, R3, RZ, 0xc0, !PT ;  /* 0x0000000302057212 */ /* 0x000fe200078ec0ff */
[----:B------:R-:W-:Y:S01]  /*7590*/  FMUL.FTZ R153, R153, R20 ;  /* 0x0000001499997220 */ /* 0x000fe20000410000 */
[--C-:B------:R-:W-:Y:S01]  /*75a0*/  HSET2.LE.AND R2, R17, R32.reuse, PT ;  /* 0x0000002011027233 */ /* 0x100fe20003803000 */
[-C--:B------:R-:W-:Y:S01]  /*75b0*/  FMUL.FTZ R154, R154, R15.reuse ;  /* 0x0000000f9a9a7220 */ /* 0x080fe20000410000 */
[----:B------:R-:W-:Y:S01]  /*75c0*/  F2FP.F16.F32.PACK_AB R3, R200, R240 ;  /* 0x000000f0c803723e */ /* 0x000fe200000000ff */
[----:B------:R-:W-:Y:S01]  /*75d0*/  FMUL.FTZ R155, R155, R15 ;  /* 0x0000000f9b9b7220 */ /* 0x000fe20000410000 */
[----:B------:R-:W-:Y:S01]  /*75e0*/  F2FP.F16.F32.PACK_AB R17, R250, R251 ;  /* 0x000000fbfa11723e */ /* 0x000fe200000000ff */
[----:B-1----:R-:W-:Y:S01]  /*75f0*/  FMUL.FTZ R142, R142, R13 ;  /* 0x0000000d8e8e7220 */ /* 0x002fe20000410000 */
[----:B------:R-:W-:Y:S01]  /*7600*/  LOP3.LUT R19, R2, R3, RZ, 0xc0, !PT ;  /* 0x0000000302137212 */ /* 0x000fe200078ec0ff */
[-C--:B------:R-:W-:Y:S01]  /*7610*/  FMUL.FTZ R143, R143, R13.reuse ;  /* 0x0000000d8f8f7220 */ /* 0x080fe20000410000 */
[----:B------:R-:W-:Y:S01]  /*7620*/  HSET2.LE.AND R3, R23, R32, PT ;  /* 0x0000002017037233 */ /* 0x000fe20003803000 */
[-C--:B------:R-:W-:Y:S01]  /*7630*/  FMUL.FTZ R42, R42, R13.reuse ;  /* 0x0000000d2a2a7220 */ /* 0x080fe20000410000 */
[----:B------:R-:W-:Y:S01]  /*7640*/  F2FP.F16.F32.PACK_AB R2, R241, R242 ;  /* 0x000000f2f102723e */ /* 0x000fe200000000ff */
[----:B------:R-:W-:Y:S01]  /*7650*/  FMUL.FTZ R43, R43, R13 ;  /* 0x0000000d2b2b7220 */ /* 0x000fe20000410000 */
[----:B--2---:R-:W1:Y:S01]  /*7660*/  LDSM.16.MT88.4 R24, [R211+0xa000] ;  /* 0x00a00000d318783b */ /* 0x004e620000004200 */
[----:B------:R-:W-:Y:S01]  /*7670*/  LOP3.LUT R16, R16, R17, RZ, 0xc0, !PT ;  /* 0x0000001110107212 */ /* 0x000fe200078ec0ff */
[----:B-----5:R-:W-:Y:S01]  /*7680*/  FMUL.FTZ R140, R140, R14 ;  /* 0x0000000e8c8c7220 */ /* 0x020fe20000410000 */
[----:B------:R-:W-:Y:S01]  /*7690*/  LOP3.LUT R17, R3, R2, RZ, 0xc0, !PT ;  /* 0x0000000203117212 */ /* 0x000fe200078ec0ff */
[-C--:B------:R-:W-:Y:S01]  /*76a0*/  FMUL.FTZ R141, R141, R14.reuse ;  /* 0x0000000e8d8d7220 */ /* 0x080fe20000410000 */
[-C--:B------:R-:W-:Y:S01]  /*76b0*/  FMUL.FTZ R40, R40, R14.reuse ;  /* 0x0000000e28287220 */ /* 0x080fe20000410000 */
[-C--:B------:R-:W-:Y:S01]  /*76c0*/  FMUL.FTZ R41, R41, R14.reuse ;  /* 0x0000000e29297220 */ /* 0x080fe20000410000 */
[-C--:B------:R-:W-:Y:S01]  /*76d0*/  FMUL.FTZ R148, R148, R14.reuse ;  /* 0x0000000e94947220 */ /* 0x080fe20000410000 */
[----:B------:R-:W-:Y:S01]  /*76e0*/  FMUL.FTZ R149, R149, R14 ;  /* 0x0000000e95957220 */ /* 0x000fe20000410000 */
[-C--:B------:R-:W-:Y:S01]  /*76f0*/  FMUL.FTZ R150, R150, R13.reuse ;  /* 0x0000000d96967220 */ /* 0x080fe20000410000 */
[----:B------:R-:W-:Y:S01]  /*7700*/  FMUL.FTZ R151, R151, R13 ;  /* 0x0000000d97977220 */ /* 0x000fe20000410000 */
[-C--:B---3--:R-:W-:Y:S01]  /*7710*/  HMMA.16816.F32 R132, R16, R28.reuse, R140 ;  /* 0x0000001c1084723c */ /* 0x088fe2000000188c */
        /* <DEDUP_REMOVED lines=12> */
[----:B------:R-:W-:Y:S01]  /*77e0*/  HMMA.16816.F32 R144, R4, R28, R144 ;  /* 0x0000001c0490723c */ /* 0x000fe20000001890 */
        /* <DEDUP_REMOVED lines=8> */
[----:B------:R-:W-:Y:S01]  /*7870*/  FMUL.FTZ R65, R65, R20 ;  /* 0x0000001441417220 */ /* 0x000fe20000410000 */
[-C--:B------:R-:W-:Y:S01]  /*7880*/  FMUL.FTZ R54, R54, R15.reuse ;  /* 0x0000000f36367220 */ /* 0x080fe20000410000 */
[----:B------:R-:W-:Y:S01]  /*7890*/  MOV R28, R132 ;  /* 0x00000084001c7202 */ /* 0x000fe20000000f00 */
[----:B------:R-:W-:Y:S01]  /*78a0*/  HMMA.16816.F32 R152, R4, R30, R152 ;  /* 0x0000001e0498723c */ /* 0x000fe20000001898 */
[----:B------:R-:W-:Y:S01]  /*78b0*/  MOV R149, R34 ;  /* 0x0000002200957202 */ /* 0x000fe20000000f00 */
[----:B------:R-:W-:Y:S01]  /*78c0*/  FMUL.FTZ R55, R55, R15 ;  /* 0x0000000f37377220 */ /* 0x000fe20000410000 */
[----:B------:R-:W-:Y:S01]  /*78d0*/  MOV R148, R28 ;  /* 0x0000001c00947202 */ /* 0x000fe20000000f00 */
[----:B------:R-:W-:Y:S01]  /*78e0*/  LDSM.16.MT88.4 R32, [R211+0xb000] ;  /* 0x00b00000d320783b */ /* 0x000fe20000004200 */
[----:B------:R-:W-:Y:S01]  /*78f0*/  MOV R2, R133 ;  /* 0x0000008500027202 */ /* 0x000fe20000000f00 */
[-C--:B-1----:R-:W-:Y:S01]  /*7900*/  HMMA.16816.F32 R228, R16, R24.reuse, R40 ;  /* 0x0000001810e4723c */ /* 0x082fe20000001828 */
[----:B------:R-:W-:Y:S01]  /*7910*/  MOV R23, R134 ;  /* 0x0000008600177202 */ /* 0x000fe20000000f00 */
[----:B------:R-:W1:Y:S01]  /*7920*/  LDSM.16.MT88.4 R40, [R213+0xb000] ;  /* 0x00b00000d528783b */ /* 0x000e620000004200 */
[----:B------:R-:W-:Y:S01]  /*7930*/  MOV R3, R135 ;  /* 0x0000008700037202 */ /* 0x000fe20000000f00 */
[-C--:B------:R-:W-:Y:S01]  /*7940*/  FMUL.FTZ R68, R68, R20.reuse ;  /* 0x0000001444447220 */ /* 0x080fe20000410000 */
[-C--:B------:R-:W-:Y:S01]  /*7950*/  FMUL.FTZ R69, R69, R20.reuse ;  /* 0x0000001445457220 */ /* 0x080fe20000410000 */
[C---:B------:R-:W-:Y:S01]  /*7960*/  HMMA.16816.F32 R140, R4.reuse, R24, R36 ;  /* 0x00000018048c723c */ /* 0x040fe20000001824 */
[----:B------:R-:W2:Y:S01]  /*7970*/  LDSM.16.MT88.4 R36, [R214+0xa000] ;  /* 0x00a00000d624783b */ /* 0x000ea20000004200 */
[-C--:B------:R-:W-:Y:S01]  /*7980*/  FMUL.FTZ R80, R80, R20.reuse ;  /* 0x0000001450507220 */ /* 0x080fe20000410000 */
[-C--:B------:R-:W-:Y:S01]  /*7990*/  FMUL.FTZ R81, R81, R20.reuse ;  /* 0x0000001451517220 */ /* 0x080fe20000410000 */
[-C--:B------:R-:W-:Y:S01]  /*79a0*/  FMUL.FTZ R66, R66, R15.reuse ;  /* 0x0000000f42427220 */ /* 0x080fe20000410000 */
[----:B------:R-:W3:Y:S01]  /*79b0*/  LDSM.16.MT88.4 R28, [R213+0xa000] ;  /* 0x00a00000d51c783b */ /* 0x000ee20000004200 */
[-C--:B------:R-:W-:Y:S01]  /*79c0*/  HMMA.16816.F32 R48, R4, R26.reuse, R48 ;  /* 0x0000001a0430723c */ /* 0x080fe20000001830 */
[-C--:B------:R-:W-:Y:S01]  /*79d0*/  FMUL.FTZ R67, R67, R15.reuse ;  /* 0x0000000f43437220 */ /* 0x080fe20000410000 */
[-C--:B------:R-:W-:Y:S01]  /*79e0*/  FMUL.FTZ R70, R70, R15.reuse ;  /* 0x0000000f46467220 */ /* 0x080fe20000410000 */
[-C--:B------:R-:W-:Y:S01]  /*79f0*/  FMUL.FTZ R71, R71, R15.reuse ;  /* 0x0000000f47477220 */ /* 0x080fe20000410000 */
[-C--:B------:R-:W-:Y:S01]  /*7a00*/  FMUL.FTZ R84, R84, R20.reuse ;  /* 0x0000001454547220 */ /* 0x080fe20000410000 */
[-C--:B------:R-:W-:Y:S01]  /*7a10*/  FMUL.FTZ R82, R82, R15.reuse ;  /* 0x0000000f52527220 */ /* 0x080fe20000410000 */
[----:B------:R-:W-:Y:S01]  /*7a20*/  HMMA.16816.F32 R224, R16, R26, R44 ;  /* 0x0000001a10e0723c */ /* 0x000fe2000000182c */
[----:B------:R-:W4:Y:S01]  /*7a30*/  LDSM.16.MT88.4 R24, [R209+0xb000] ;  /* 0x00b00000d118783b */ /* 0x000f220000004200 */
[-C--:B------:R-:W-:Y:S01]  /*7a40*/  FMUL.FTZ R83, R83, R15.reuse ;  /* 0x0000000f53537220 */ /* 0x080fe20000410000 */
[-C--:B------:R-:W-:Y:S01]  /*7a50*/  FMUL.FTZ R85, R85, R20.reuse ;  /* 0x0000001455557220 */ /* 0x080fe20000410000 */
[-C--:B------:R-:W-:Y:S01]  /*7a60*/  FMUL.FTZ R86, R86, R15.reuse ;  /* 0x0000000f56567220 */ /* 0x080fe20000410000 */
[----:B------:R-:W5:Y:S01]  /*7a70*/  LDSM.16.MT88.4 R44, [R214+0xb000] ;  /* 0x00b00000d62c783b */ /* 0x000f620000004200 */
        /* <DEDUP_REMOVED lines=21> */
[----:B------:R-:W-:Y:S01]  /*7bd0*/  FMUL.FTZ R165, R165, R20 ;  /* 0x00000014a5a57220 */ /* 0x000fe20000410000 */
[-C--:B------:R-:W-:Y:S01]  /*7be0*/  FMUL.FTZ R122, R122, R15.reuse ;  /* 0x0000000f7a7a7220 */ /* 0x080fe20000410000 */
[-C--:B------:R-:W-:Y:S01]  /*7bf0*/  FMUL.FTZ R123, R123, R15.reuse ;  /* 0x0000000f7b7b7220 */ /* 0x080fe20000410000 */
[-C--:B------:R-:W-:Y:S01]  /*7c00*/  FMUL.FTZ R166, R166, R15.reuse ;  /* 0x0000000fa6a67220 */ /* 0x080fe20000410000 */
[----:B------:R-:W-:Y:S01]  /*7c10*/  MOV R169, R2 ;  /* 0x0000000200a97202 */ /* 0x000fe20000000f00 */
[--C-:B------:R-:W-:Y:S01]  /*7c20*/  FFMA.FTZ R2, R191, UR30, -R0.reuse ;  /* 0x0000001ebf027c23 */ /* 0x100fe20008010800 */
[----:B------:R-:W-:Y:S01]  /*7c30*/  FMUL.FTZ R167, R167, R15 ;  /* 0x0000000fa7a77220 */ /* 0x000fe20000410000 */
[----:B------:R-:W-:Y:S01]  /*7c40*/  MOV R171, R3 ;  /* 0x0000000300ab7202 */ /* 0x000fe20000000f00 */
[-C--:B------:R-:W-:Y:S01]  /*7c50*/  FMUL.FTZ R56, R56, R14.reuse ;  /* 0x0000000e38387220 */ /* 0x080fe20000410000 */
[----:B------:R1:W-:Y:S01]  /*7c60*/  MUFU.EX2 R191, R2 ;  /* 0x0000000200bf7308 */ /* 0x0003e20000000800 */
[----:B------:R-:W-:Y:S01]  /*7c70*/  FMUL.FTZ R57, R57, R14 ;  /* 0x0000000e39397220 */ /* 0x000fe20000410000 */
[-C--:B------:R-:W-:Y:S01]  /*7c80*/  FMUL.FTZ R58, R58, R13.reuse ;  /* 0x0000000d3a3a7220 */ /* 0x080fe20000410000 */
[----:B------:R-:W-:Y:S01]  /*7c90*/  FMUL.FTZ R59, R59, R13 ;  /* 0x0000000d3b3b7220 */ /* 0x000fe20000410000 */
[----:B------:R-:W-:Y:S01]  /*7ca0*/  MOV R170, R23 ;  /* 0x0000001700aa7202 */ /* 0x000fe20000000f00 */
[C---:B--2---:R-:W-:Y:S01]  /*7cb0*/  HMMA.16816.F32 R52, R4.reuse, R36, R52 ;  /* 0x000000240434723c */ /* 0x044fe20000001834 */
[----:B------:R-:W-:Y:S01]  /*7cc0*/  MOV R23, R172 ;  /* 0x000000ac00177202 */ /* 0x000fe20000000f00 */
[-C--:B------:R-:W-:Y:S01]  /*7cd0*/  FMUL.FTZ R60, R60, R14.reuse ;  /* 0x0000000e3c3c7220 */ /* 0x080fe20000410000 */
[----:B------:R-:W-:Y:S01]  /*7ce0*/  FMUL.FTZ R61, R61, R14 ;  /* 0x0000000e3d3d7220 */ /* 0x000fe20000410000 */
[-C--:B------:R-:W-:Y:S01]  /*7cf0*/  FMUL.FTZ R62, R62, R13.reuse ;  /* 0x0000000d3e3e7220 */ /* 0x080fe20000410000 */
[-C--:B------:R-:W-:Y:S01]  /*7d00*/  FMUL.FTZ R63, R63, R13.reuse ;  /* 0x0000000d3f3f7220 */ /* 0x080fe20000410000 */
[C---:B------:R-:W-:Y:S01]  /*7d10*/  HMMA.16816.F32 R64, R4.reuse, R38, R64 ;  /* 0x000000260440723c */ /* 0x040fe20000001840 */
[----:B------:R-:W-:Y:S01]  /*7d20*/  MOV R168, R192 ;  /* 0x000000c000a87202 */ /* 0x000fe20000000f00 */
[-C--:B------:R-:W-:Y:S01]  /*7d30*/  FMUL.FTZ R72, R72, R14.reuse ;  /* 0x0000000e48487220 */ /* 0x080fe20000410000 */
[-C--:B------:R-:W-:Y:S01]  /*7d40*/  FMUL.FTZ R73, R73, R14.reuse ;  /* 0x0000000e49497220 */ /* 0x080fe20000410000 */
[-C--:B------:R-:W-:Y:S01]  /*7d50*/  FMUL.FTZ R74, R74, R13.reuse ;  /* 0x0000000d4a4a7220 */ /* 0x080fe20000410000 */
[-C--:B------:R-:W-:Y:S01]  /*7d60*/  FMUL.FTZ R75, R75, R13.reuse ;  /* 0x0000000d4b4b7220 */ /* 0x080fe20000410000 */
[--C-:B-1----:R-:W-:Y:S01]  /*7d70*/  FFMA.FTZ R2, R190, UR30, -R0.reuse ;  /* 0x0000001ebe027c23 */ /* 0x102fe20008010800 */
[C---:B---3--:R-:W-:Y:S01]  /*7d80*/  HMMA.16816.F32 R68, R4.reuse, R28, R68 ;  /* 0x0000001c0444723c */ /* 0x048fe20000001844 */
[-C--:B------:R-:W-:Y:S01]  /*7d90*/  FMUL.FTZ R76, R76, R14.reuse ;  /* 0x0000000e4c4c7220 */ /* 0x080fe20000410000 */
[-C--:B------:R-:W-:Y:S01]  /*7da0*/  FMUL.FTZ R77, R77, R14.reuse ;  /* 0x0000000e4d4d7220 */ /* 0x080fe20000410000 */
[----:B------:R1:W-:Y:S01]  /*7db0*/  MUFU.EX2 R190, R2 ;  /* 0x0000000200be7308 */ /* 0x0003e20000000800 */
        /* <DEDUP_REMOVED lines=8> */
[C---:B----4-:R-:W-:Y:S01]  /*7e40*/  HMMA.16816.F32 R84, R4.reuse, R24, R84 ;  /* 0x000000180454723c */ /* 0x050fe20000001854 */
[-C--:B------:R-:W-:Y:S01]  /*7e50*/  FMUL.FTZ R157, R157, R14.reuse ;  /* 0x0000000e9d9d7220 */ /* 0x080fe20000410000 */
[-C--:B------:R-:W-:Y:S01]  /*7e60*/  FMUL.FTZ R158, R158, R13.reuse ;  /* 0x0000000d9e9e7220 */ /* 0x080fe20000410000 */
[-C--:B------:R-:W-:Y:S01]  /*7e70*/  FMUL.FTZ R159, R159, R13.reuse ;  /* 0x0000000d9f9f7220 */ /* 0x080fe20000410000 */
[-C--:B------:R-:W-:Y:S01]  /*7e80*/  FMUL.FTZ R124, R124, R14.reuse ;  /* 0x0000000e7c7c7220 */ /* 0x080fe20000410000 */
[-C--:B------:R-:W-:Y:S01]  /*7e90*/  FMUL.FTZ R125, R125, R14.reuse ;  /* 0x0000000e7d7d7220 */ /* 0x080fe20000410000 */
[C---:B------:R-:W-:Y:S01]  /*7ea0*/  HMMA.16816.F32 R96, R4.reuse, R26, R96 ;  /* 0x0000001a0460723c */ /* 0x040fe20000001860 */
[-C--:B------:R-:W-:Y:S01]  /*7eb0*/  FMUL.FTZ R126, R126, R13.reuse ;  /* 0x0000000d7e7e7220 */ /* 0x080fe20000410000 */
[--C-:B-1----:R-:W-:Y:S01]  /*7ec0*/  FFMA.FTZ R2, R183, UR30, -R0.reuse ;  /* 0x0000001eb7027c23 */ /* 0x102fe20008010800 */
[----:B------:R-:W-:Y:S01]  /*7ed0*/  FFMA.FTZ R0, R182, UR30, -R0 ;  /* 0x0000001eb6007c23 */ /* 0x000fe20008010800 */
[-C--:B------:R-:W-:Y:S01]  /*7ee0*/  FMUL.FTZ R127, R127, R13.reuse ;  /* 0x0000000d7f7f7220 */ /* 0x080fe20000410000 */
[-C--:B------:R-:W-:Y:S01]  /*7ef0*/  FMUL.FTZ R128, R128, R14.reuse ;  /* 0x0000000e80807220 */ /* 0x080fe20000410000 */
[----:B------:R1:W-:Y:S01]  /*7f00*/  MUFU.EX2 R183, R2 ;  /* 0x0000000200b77308 */ /* 0x0003e20000000800 */
[C---:B------:R-:W-:Y:S01]  /*7f10*/  HMMA.16816.F32 R100, R4.reuse, R32, R100 ;  /* 0x000000200464723c */ /* 0x040fe20000001864 */
[-C--:B------:R-:W-:Y:S01]  /*7f20*/  FMUL.FTZ R129, R129, R14.reuse ;  /* 0x0000000e81817220 */ /* 0x080fe20000410000 */
[-C--:B------:R-:W-:Y:S01]  /*7f30*/  FMUL.FTZ R130, R130, R13.reuse ;  /* 0x0000000d82827220 */ /* 0x080fe20000410000 */
[-C--:B------:R-:W-:Y:S01]  /*7f40*/  FMUL.FTZ R131, R131, R13.reuse ;  /* 0x0000000d83837220 */ /* 0x080fe20000410000 */
[-C--:B------:R-:W-:Y:S01]  /*7f50*/  FMUL.FTZ R88, R88, R14.reuse ;  /* 0x0000000e58587220 */ /* 0x080fe20000410000 */
[-C--:B------:R-:W-:Y:S01]  /*7f60*/  FMUL.FTZ R89, R89, R14.reuse ;  /* 0x0000000e59597220 */ /* 0x080fe20000410000 */
[C---:B------:R-:W-:Y:S01]  /*7f70*/  HMMA.16816.F32 R108, R4.reuse, R34, R108 ;  /* 0x00000022046c723c */ /* 0x040fe2000000186c */
[----:B------:R2:W3:Y:S01]  /*7f80*/  MUFU.EX2 R182, R0 ;  /* 0x0000000000b67308 */ /* 0x0004e20000000800 */
[-C--:B------:R-:W-:Y:S01]  /*7f90*/  FMUL.FTZ R90, R90, R13.reuse ;  /* 0x0000000d5a5a7220 */ /* 0x080fe20000410000 */
[-C--:B------:R-:W-:Y:S01]  /*7fa0*/  FMUL.FTZ R91, R91, R13.reuse ;  /* 0x0000000d5b5b7220 */ /* 0x080fe20000410000 */
[-C--:B------:R-:W-:Y:S01]  /*7fb0*/  FMUL.FTZ R92, R92, R14.reuse ;  /* 0x0000000e5c5c7220 */ /* 0x080fe20000410000 */
[-C--:B------:R-:W-:Y:S01]  /*7fc0*/  FMUL.FTZ R93, R93, R14.reuse ;  /* 0x0000000e5d5d7220 */ /* 0x080fe20000410000 */
[----:B-----5:R-:W-:Y:S01]  /*7fd0*/  HMMA.16816.F32 R112, R4, R44, R112 ;  /* 0x0000002c0470723c */ /* 0x020fe20000001870 */
[-C--:B------:R-:W-:Y:S01]  /*7fe0*/  FMUL.FTZ R94, R94, R13.reuse ;  /* 0x0000000d5e5e7220 */ /* 0x080fe20000410000 */
[----:B------:R-:W-:Y:S01]  /*7ff0*/  FMUL.FTZ R95, R95, R13 ;  /* 0x0000000d5f5f7220 */ /* 0x000fe20000410000 */
[----:B------:R-:W-:Y:S01]  /*8000*/  FMUL.FTZ R116, R116, R14 ;  /* 0x0000000e74747220 */ /* 0x000fe20000410000 */
[----:B-1----:R-:W-:-:S04]  /*8010*/  IMAD.WIDE.U32 R2, R177, -0x2daee0ad, RZ ;  /* 0xd2511f53b1027825 */ /* 0x002fc800078e00ff */
[-C--:B------:R-:W-:Y:S01]  /*8020*/  FMUL.FTZ R117, R117, R14.reuse ;  /* 0x0000000e75757220 */ /* 0x080fe20000410000 */
[C---:B------:R-:W-:Y:S01]  /*8030*/  HMMA.16816.F32 R120, R4.reuse, R46, R120 ;  /* 0x0000002e0478723c */ /* 0x040fe20000001878 */
[-C--:B------:R-:W-:Y:S01]  /*8040*/  FMUL.FTZ R118, R118, R13.reuse ;  /* 0x0000000d76767220 */ /* 0x080fe20000410000 */
[-C--:B------:R-:W-:Y:S01]  /*8050*/  FMUL.FTZ R119, R119, R13.reuse ;  /* 0x0000000d77777220 */ /* 0x080fe20000410000 */
[-C--:B------:R-:W-:Y:S01]  /*8060*/  FMUL.FTZ R160, R160, R14.reuse ;  /* 0x0000000ea0a07220 */ /* 0x080fe20000410000 */
[----:B------:R-:W-:Y:S01]  /*8070*/  FMUL.FTZ R161, R161, R14 ;  /* 0x0000000ea1a17220 */ /* 0x000fe20000410000 */
[-C--:B------:R-:W-:Y:S01]  /*8080*/  FMUL.FTZ R162, R162, R13.reuse ;  /* 0x0000000da2a27220 */ /* 0x080fe20000410000 */
[----:B--2---:R-:W-:Y:S01]  /*8090*/  FFMA.FTZ R0, R196, UR30, -R8 ;  /* 0x0000001ec4007c23 */ /* 0x004fe20008010808 */
[----:B------:R-:W-:Y:S01]  /*80a0*/  HMMA.16816.F32 R164, R4, R40, R164 ;  /* 0x0000002804a4723c */ /* 0x000fe200000018a4 */
[----:B------:R-:W-:Y:S01]  /*80b0*/  FMUL.FTZ R163, R163, R13 ;  /* 0x0000000da3a37220 */ /* 0x000fe20000410000 */
[----:B------:R-:W-:Y:S01]  /*80c0*/  MOV R150, R187 ;  /* 0x000000bb00967202 */ /* 0x000fe20000000f00 */
[----:B------:R1:W-:Y:S01]  /*80d0*/  MUFU.EX2 R179, R0 ;  /* 0x0000000000b37308 */ /* 0x0003e20000000800 */
[----:B------:R-:W-:-:S02]  /*80e0*/  MOV R151, R186 ;  /* 0x000000ba00977202 */ /* 0x000fc40000000f00 */
[C---:B------:R-:W-:Y:S01]  /*80f0*/  HMMA.16816.F32 R56, R16.reuse, R36, R56 ;  /* 0x000000241038723c */ /* 0x040fe20000001838 */
[----:B------:R-:W-:Y:S01]  /*8100*/  SHF.R.U32.HI R5, RZ, 0x10, R2 ;  /* 0x00000010ff057819 */ /* 0x000fe20000011602 */
[----:B------:R-:W-:Y:S01]  /*8110*/  FFMA.FTZ R6, R188, UR30, -R8 ;  /* 0x0000001ebc067c23 */ /* 0x000fe20008010808 */
[C---:B------:R-:W-:Y:S02]  /*8120*/  LOP3.LUT R4, R2.reuse, 0xffff, RZ, 0xc0, !PT ;  /* 0x0000ffff02047812 */ /* 0x040fe400078ec0ff */
[----:B------:R-:W-:Y:S01]  /*8130*/  LOP3.LUT R7, R2, 0xff, RZ, 0xc0, !PT ;  /* 0x000000ff02077812 */ /* 0x000fe200078ec0ff */
[C---:B------:R-:W-:Y:S01]  /*8140*/  HMMA.16816.F32 R192, R16.reuse, R38, R60 ;  /* 0x0000002610c0723c */ /* 0x040fe2000000183c */
[----:B------:R-:W-:Y:S01]  /*8150*/  MOV R37, R185 ;  /* 0x000000b900257202 */ /* 0x000fe20000000f00 */
[----:B------:R-:W2:Y:S01]  /*8160*/  LDC.U8 R63, c[0x0][0x388] ;  /* 0x0000e200ff3f7b82 */ /* 0x000ea20000000000 */
[----:B------:R-:W-:Y:S01]  /*8170*/  MOV R188, R181 ;  /* 0x000000b500bc7202 */ /* 0x000fe20000000f00 */
[----:B------:R4:W-:Y:S01]  /*8180*/  MUFU.EX2 R177, R6 ;  /* 0x0000000600b17308 */ /* 0x0009e20000000800 */
[----:B------:R-:W-:Y:S01]  /*8190*/  SHF.R.U32.HI R4, RZ, 0x8, R4 ;  /* 0x00000008ff047819 */ /* 0x000fe20000011604 */
[----:B------:R-:W-:Y:S01]  /*81a0*/  HMMA.16816.F32 R72, R16, R28, R72 ;  /* 0x0000001c1048723c */ /* 0x000fe20000001848 */
[----:B------:R-:W-:-:S02]  /*81b0*/  IMAD.MOV.U32 R36, RZ, RZ, R168 ;  /* 0x000000ffff247224 */ /* 0x000fc400078e00a8 */
[----:B-1----:R-:W-:Y:S01]  /*81c0*/  FFMA.FTZ R0, R189, UR30, -R8 ;  /* 0x0000001ebd007c23 */ /* 0x002fe20008010808 */
[----:B------:R-:W-:Y:S02]  /*81d0*/  MOV R189, R23 ;  /* 0x0000001700bd7202 */ /* 0x000fe40000000f00 */
[----:B------:R-:W-:Y:S01]  /*81e0*/  SHF.R.U32.HI R23, RZ, 0x18, R2 ;  /* 0x00000018ff177819 */ /* 0x000fe20000011602 */
[----:B------:R1:W5:Y:S01]  /*81f0*/  MUFU.EX2 R181, R0 ;  /* 0x0000000000b57308 */ /* 0x0003620000000800 */
[----:B------:R-:W-:Y:S01]  /*8200*/  LOP3.LUT R2, R5, 0xff, RZ, 0xc0, !PT ;  /* 0x000000ff05027812 */ /* 0x000fe200078ec0ff */
[----:B------:R-:W-:Y:S01]  /*8210*/  FFMA.FTZ R5, R197, UR30, -R8 ;  /* 0x0000001ec5057c23 */ /* 0x000fe20008010808 */
[----:B------:R-:W-:Y:S01]  /*8220*/  MOV R197, R37 ;  /* 0x0000002500c57202 */ /* 0x000fe20000000f00 */
[----:B------:R-:W-:Y:S01]  /*8230*/  HMMA.16816.F32 R184, R16, R30, R76 ;  /* 0x0000001e10b8723c */ /* 0x000fe2000000184c */
[----:B------:R-:W-:Y:S01]  /*8240*/  MOV R37, R169 ;  /* 0x000000a900257202 */ /* 0x000fe20000000f00 */
[----:B------:R-:W-:Y:S01]  /*8250*/  LDSM.16.MT88.4 R76, [R213+0xa800] ;  /* 0x00a80000d54c783b */ /* 0x000fe20000004200 */
[----:B------:R-:W-:-:S02]  /*8260*/  MOV R169, R171 ;  /* 0x000000ab00a97202 */ /* 0x000fc40000000f00 */
[----:B------:R-:W3:Y:S01]  /*8270*/  LDC.U8 R171, c[0x0][0x388] ;  /* 0x0000e200ffab7b82 */ /* 0x000ee20000000000 */
[----:B----4-:R-:W-:Y:S01]  /*8280*/  PRMT R6, R2, 0x5410, R23 ;  /* 0x0000541002067816 */ /* 0x010fe20000000017 */
[C---:B------:R-:W-:Y:S01]  /*8290*/  HMMA.16816.F32 R104, R16.reuse, R32, R104 ;  /* 0x000000201068723c */ /* 0x040fe20000001868 */
[----:B------:R-:W-:Y:S02]  /*82a0*/  MOV R168, R170 ;  /* 0x000000aa00a87202 */ /* 0x000fe40000000f00 */
[----:B------:R-:W-:Y:S02]  /*82b0*/  MOV R196, R36 ;  /* 0x0000002400c47202 */ /* 0x000fe40000000f00 */
[----:B-1----:R-:W-:Y:S01]  /*82c0*/  LOP3.LUT R0, R3, UR32, R176, 0x96, !PT ;  /* 0x0000002003007c12 */ /* 0x002fe2000f8e96b0 */
[C---:B------:R-:W-:Y:S01]  /*82d0*/  HMMA.16816.F32 R136, R16.reuse, R34, R156 ;  /* 0x000000221088723c */ /* 0x040fe2000000189c */
[----:B------:R-:W-:Y:S01]  /*82e0*/  PRMT R3, R7, 0x5410, R4 ;  /* 0x0000541007037816 */ /* 0x000fe20000000004 */
[----:B------:R-:W-:Y:S01]  /*82f0*/  LDSM.16.MT88.4 R156, [R211+0xb800] ;  /* 0x00b80000d39c783b */ /* 0x000fe20000004200 */
[--C-:B------:R-:W-:Y:S01]  /*8300*/  SHF.R.U32.HI R4, RZ, 0x10, R0.reuse ;  /* 0x00000010ff047819 */ /* 0x100fe20000011600 */
[----:B------:R1:W4:Y:S01]  /*8310*/  MUFU.EX2 R176, R5 ;  /* 0x0000000500b07308 */ /* 0x0003220000000800 */
[----:B------:R-:W-:Y:S01]  /*8320*/  SHF.R.U32.HI R8, RZ, 0x18, R0 ;  /* 0x00000018ff087819 */ /* 0x000fe20000011600 */
[----:B------:R-:W-:Y:S01]  /*8330*/  HMMA.16816.F32 R124, R16, R40, R124 ;  /* 0x00000028107c723c */ /* 0x000fe2000000187c */
[----:B------:R-:W-:-:S02]  /*8340*/  LOP3.LUT R7, R4, 0xff, RZ, 0xc0, !PT ;  /* 0x000000ff04077812 */ /* 0x000fc400078ec0ff */
[C---:B------:R-:W-:Y:S02]  /*8350*/  LOP3.LUT R2, R0.reuse, 0xffff, RZ, 0xc0, !PT ;  /* 0x0000ffff00027812 */ /* 0x040fe400078ec0ff */
[----:B------:R-:W-:Y:S01]  /*8360*/  LOP3.LUT R23, R0, 0xff, RZ, 0xc0, !PT ;  /* 0x000000ff00177812 */ /* 0x000fe200078ec0ff */
[C---:B------:R-:W-:Y:S01]  /*8370*/  HMMA.16816.F32 R28, R16.reuse, R42, R128 ;  /* 0x0000002a101c723c */ /* 0x040fe20000001880 */
[----:B------:R-:W-:Y:S02]  /*8380*/  MOV R40, R148 ;  /* 0x0000009400287202 */ /* 0x000fe40000000f00 */
[----:B---3--:R-:W-:Y:S02]  /*8390*/  PRMT R171, R171, 0x7054, R171 ;  /* 0x00007054abab7816 */ /* 0x008fe400000000ab */
[----:B------:R-:W-:Y:S01]  /*83a0*/  F2FP.F16.F32.PACK_AB R0, R182, R183 ;  /* 0x000000b7b600723e */ /* 0x000fe200000000ff */
[C---:B------:R-:W-:Y:S01]  /*83b0*/  HMMA.16816.F32 R88, R16.reuse, R24, R88 ;  /* 0x000000181058723c */ /* 0x040fe20000001858 */
[----:B--2---:R-:W-:Y:S01]  /*83c0*/  PRMT R129, R63, 0x7054, R63 ;  /* 0x000070543f817816 */ /* 0x004fe2000000003f */
[----:B------:R-:W-:Y:S01]  /*83d0*/  IMAD.MOV.U32 R131, RZ, RZ, R150 ;  /* 0x000000ffff837224 */ /* 0x000fe200078e0096 */
[----:B------:R-:W-:Y:S01]  /*83e0*/  HSET2.LE.AND R4, R6, R171, PT ;  /* 0x000000ab06047233 */ /* 0x000fe20003803000 */
[----:B------:R-:W2:Y:S01]  /*83f0*/  LDSM.16.MT88.4 R60, [R214+0xa800] ;  /* 0x00a80000d63c783b */ /* 0x000ea20000004200 */
[----:B------:R-:W-:Y:S01]  /*8400*/  PRMT R6, R7, 0x5410, R8 ;  /* 0x0000541007067816 */ /* 0x000fe20000000008 */
[----:B------:R-:W-:Y:S01]  /*8410*/  HMMA.16816.F32 R172, R16, R26, R92 ;  /* 0x0000001a10ac723c */ /* 0x000fe2000000185c */
[----:B------:R-:W-:Y:S01]  /*8420*/  MOV R7, R149 ;  /* 0x0000009500077202 */ /* 0x000fe20000000f00 */
[----:B------:R-:W-:Y:S01]  /*8430*/  LDSM.16.MT88.4 R92, [R209+0xb800] ;  /* 0x00b80000d15c783b */ /* 0x000fe20000004200 */
[----:B------:R-:W-:-:S02]  /*8440*/  MOV R130, R151 ;  /* 0x0000009700827202 */ /* 0x000fc40000000f00 */
[----:B-1----:R-:W-:Y:S01]  /*8450*/  SHF.R.U32.HI R5, RZ, 0x8, R2 ;  /* 0x00000008ff057819 */ /* 0x002fe20000011602 */
[C---:B------:R-:W-:Y:S01]  /*8460*/  HMMA.16816.F32 R116, R16.reuse, R44, R116 ;  /* 0x0000002c1074723c */ /* 0x040fe20000001874 */
[----:B------:R-:W1:Y:S01]  /*8470*/  LDSM.16.MT88.4 R148, [R209+0xa800] ;  /* 0x00a80000d194783b */ /* 0x000e620000004200 */
[----:B------:R-:W-:Y:S02]  /*8480*/  HSET2.LE.AND R3, R3, R171, PT ;  /* 0x000000ab03037233 */ /* 0x000fe40003803000 */
[----:B------:R-:W-:Y:S01]  /*8490*/  PRMT R5, R23, 0x5410, R5 ;  /* 0x0000541017057816 */ /* 0x000fe20000000005 */
[----:B------:R-:W-:Y:S01]  /*84a0*/  LDSM.16.MT88.4 R24, [R213+0xb800] ;  /* 0x00b80000d518783b */ /* 0x000fe20000004200 */
[----:B------:R-:W-:Y:S01]  /*84b0*/  HMMA.16816.F32 R32, R16, R46, R160 ;  /* 0x0000002e1020723c */ /* 0x000fe200000018a0 */
[----:B-----5:R-:W-:Y:S02]  /*84c0*/  F2FP.F16.F32.PACK_AB R2, R177, R181 ;  /* 0x000000b5b102723e */ /* 0x020fe400000000ff */
[----:B------:R-:W3:Y:S01]  /*84d0*/  LDSM.16.MT88.4 R44, [R211+0xa800] ;  /* 0x00a80000d32c783b */ /* 0x000ee20000004200 */
[----:B------:R-:W-:-:S02]  /*84e0*/  LOP3.LUT R170, R3, R0, RZ, 0xc0, !PT ;  /* 0x0000000003aa7212 */ /* 0x000fc400078ec0ff */
[----:B------:R-:W-:Y:S01]  /*84f0*/  LOP3.LUT R171, R4, R2, RZ, 0xc0, !PT ;  /* 0x0000000204ab7212 */ /* 0x000fe200078ec0ff */
[----:B------:R-:W5:Y:S01]  /*8500*/  LDSM.16.MT88.4 R160, [R214+0xb800] ;  /* 0x00b80000d6a0783b */ /* 0x000f620000004200 */
[--C-:B------:R-:W-:Y:S01]  /*8510*/  HSET2.LE.AND R0, R5, R129.reuse, PT ;  /* 0x0000008105007233 */ /* 0x100fe20003803000 */
[--C-:B------:R-:W-:Y:S01]  /*8520*/  FFMA.FTZ R16, R206, UR30, -R22.reuse ;  /* 0x0000001ece107c23 */ /* 0x100fe20008010816 */
[----:B------:R-:W-:Y:S02]  /*8530*/  F2FP.F16.F32.PACK_AB R2, R190, R191 ;  /* 0x000000bfbe02723e */ /* 0x000fe400000000ff */
[----:B------:R-:W-:Y:S01]  /*8540*/  HSET2.LE.AND R3, R6, R129, PT ;  /* 0x0000008106037233 */ /* 0x000fe20003803000 */
[----:B------:R-:W-:Y:S01]  /*8550*/  FFMA.FTZ R6, R207, UR30, -R22 ;  /* 0x0000001ecf067c23 */ /* 0x000fe20008010816 */
[----:B----4-:R-:W-:Y:S02]  /*8560*/  F2FP.F16.F32.PACK_AB R4, R176, R179 ;  /* 0x000000b3b004723e */ /* 0x010fe400000000ff */
[----:B------:R-:W-:Y:S01]  /*8570*/  MOV R8, R168 ;  /* 0x000000a800087202 */ /* 0x000fe20000000f00 */
[----:B------:R-:W-:Y:S01]  /*8580*/  MUFU.EX2 R18, R6 ;  /* 0x0000000600127308 */ /* 0x000fe20000000800 */
[----:B------:R-:W-:-:S02]  /*8590*/  MOV R23, R169 ;  /* 0x000000a900177202 */ /* 0x000fc40000000f00 */
[----:B------:R-:W-:Y:S01]  /*85a0*/  LOP3.LUT R168, R0, R2, RZ, 0xc0, !PT ;  /* 0x0000000200a87212 */ /* 0x000fe200078ec0ff */
[----:B------:R-:W-:Y:S01]  /*85b0*/  FFMA.FTZ R0, R205, UR30, -R21 ;  /* 0x0000001ecd007c23 */ /* 0x000fe20008010815 */
[----:B------:R-:W-:Y:S01]  /*85c0*/  LOP3.LUT R169, R3, R4, RZ, 0xc0, !PT ;  /* 0x0000000403a97212 */ /* 0x000fe200078ec0ff */
[----:B------:R-:W-:Y:S01]  /*85d0*/  FFMA.FTZ R4, R202, UR30, -R22 ;  /* 0x0000001eca047c23 */ /* 0x000fe20008010816 */
[----:B------:R-:W-:Y:S02]  /*85e0*/  MOV R43, R23 ;  /* 0x00000017002b7202 */ /* 0x000fe40000000f00 */
[----:B------:R4:W-:Y:S01]  /*85f0*/  MUFU.EX2 R23, R0 ;  /* 0x0000000000177308 */ /* 0x0009e20000000800 */
[----:B------:R-:W-:Y:S02]  /*8600*/  MOV R41, R37 ;  /* 0x0000002500297202 */ /* 0x000fe40000000f00 */
[----:B--2---:R-:W-:Y:S01]  /*8610*/  HMMA.16816.F32 R52, R168, R60, R52 ;  /* 0x0000003ca834723c */ /* 0x004fe20000001834 */
[----:B------:R-:W-:-:S02]  /*8620*/  LOP3.LUT R2, R201, UR29, R180, 0x96, !PT ;  /* 0x0000001dc9027c12 */ /* 0x000fc4000f8e96b4 */
[----:B------:R-:W-:Y:S02]  /*8630*/  MOV R201, R7 ;  /* 0x0000000700c97202 */ /* 0x000fe40000000f00 */
[----:B------:R-:W-:Y:S01]  /*8640*/  MOV R42, R8 ;  /* 0x00000008002a7202 */ /* 0x000fe20000000f00 */
[----:B-1----:R-:W-:Y:S01]  /*8650*/  HMMA.16816.F32 R144, R168, R148, R144 ;  /* 0x00000094a890723c */ /* 0x002fe20000001890 */
[----:B------:R-:W-:Y:S01]  /*8660*/  IMAD.WIDE.U32 R2, R2, -0x2daee0ad, RZ ;  /* 0xd2511f5302027825 */ /* 0x000fe200078e00ff */
[----:B------:R-:W-:-:S04]  /*8670*/  MOV R180, R131 ;  /* 0x0000008300b47202 */ /* 0x000fc80000000f00 */
[C---:B------:R-:W-:Y:S01]  /*8680*/  HMMA.16816.F32 R152, R168.reuse, R150, R152 ;  /* 0x00000096a898723c */ /* 0x040fe20000001898 */
[----:B------:R-:W-:Y:S01]  /*8690*/  LOP3.LUT R5, R2, 0xff, RZ, 0xc0, !PT ;  /* 0x000000ff02057812 */ /* 0x000fe200078ec0ff */
[----:B----4-:R-:W-:Y:S01]  /*86a0*/  FFMA.FTZ R0, R203, UR30, -R21 ;  /* 0x0000001ecb007c23 */ /* 0x010fe20008010815 */
[--C-:B------:R-:W-:Y:S02]  /*86b0*/  SHF.R.U32.HI R7, RZ, 0x10, R2.reuse ;  /* 0x00000010ff077819 */ /* 0x100fe40000011602 */
[----:B------:R-:W-:Y:S01]  /*86c0*/  SHF.R.U32.HI R17, RZ, 0x18, R2 ;  /* 0x00000018ff117819 */ /* 0x000fe20000011602 */
[----:B---3--:R-:W-:Y:S01]  /*86d0*/  HMMA.16816.F32 R36, R168, R44, R140 ;  /* 0x0000002ca824723c */ /* 0x008fe2000000188c */
[----:B------:R-:W-:-:S05]  /*86e0*/  LOP3.LUT R7, R7, 0xff, RZ, 0xc0, !PT ;  /* 0x000000ff07077812 */ /* 0x000fca00078ec0ff */
        /* <DEDUP_REMOVED lines=8> */
[C---:B-----5:R-:W-:Y:S06]  /*8770*/  HMMA.16816.F32 R112, R168.reuse, R160, R112 ;  /* 0x000000a0a870723c */ /* 0x060fec0000001870 */
[C---:B------:R-:W-:Y:S06]  /*8780*/  HMMA.16816.F32 R120, R168.reuse, R162, R120 ;  /* 0x000000a2a878723c */ /* 0x040fec0000001878 */
[C---:B------:R-:W-:Y:S06]  /*8790*/  HMMA.16816.F32 R164, R168.reuse, R24, R164 ;  /* 0x00000018a8a4723c */ /* 0x040fec00000018a4 */
[----:B------:R-:W-:Y:S01]  /*87a0*/  HMMA.16816.F32 R168, R168, R26, R132 ;  /* 0x0000001aa8a8723c */ /* 0x000fe20000001884 */
[----:B------:R1:W-:Y:S06]  /*87b0*/  MUFU.EX2 R132, R0 ;  /* 0x0000000000847308 */ /* 0x0003ec0000000800 */
[----:B------:R-:W-:Y:S01]  /*87c0*/  MOV R135, R130 ;  /* 0x0000008200877202 */ /* 0x000fe20000000f00 */
[----:B-1----:R-:W-:-:S04]  /*87d0*/  FFMA.FTZ R0, R199, UR30, -R21 ;  /* 0x0000001ec7007c23 */ /* 0x002fc80008010815 */
[----:B------:R1:W-:Y:S02]  /*87e0*/  MUFU.EX2 R134, R0 ;  /* 0x0000000000867308 */ /* 0x0003e40000000800 */
[----:B-1----:R-:W-:-:S06]  /*87f0*/  FFMA.FTZ R0, R198, UR30, -R21 ;  /* 0x0000001ec6007c23 */ /* 0x002fcc0008010815 */
[----:B------:R-:W-:Y:S08]  /*8800*/  MUFU.EX2 R21, R4 ;  /* 0x0000000400157308 */ /* 0x000ff00000000800 */
[----:B------:R1:W2:Y:S02]  /*8810*/  MUFU.EX2 R133, R0 ;  /* 0x0000000000857308 */ /* 0x0002a40000000800 */
[----:B-1----:R-:W-:-:S02]  /*8820*/  LOP3.LUT R0, R3, UR32, R178, 0x96, !PT ;  /* 0x0000002003007c12 */ /* 0x002fc4000f8e96b2 */
[----:B------:R-:W-:Y:S01]  /*8830*/  LOP3.LUT R3, R2, 0xffff, RZ, 0xc0, !PT ;  /* 0x0000ffff02037812 */ /* 0x000fe200078ec0ff */
[----:B------:R-:W-:Y:S01]  /*8840*/  FFMA.FTZ R2, R204, UR30, -R22 ;  /* 0x0000001ecc027c23 */ /* 0x000fe20008010816 */
[----:B------:R-:W-:Y:S02]  /*8850*/  SHF.R.U32.HI R4, RZ, 0x10, R0 ;  /* 0x00000010ff047819 */ /* 0x000fe40000011600 */
[----:B------:R-:W-:Y:S01]  /*8860*/  SHF.R.U32.HI R3, RZ, 0x8, R3 ;  /* 0x00000008ff037819 */ /* 0x000fe20000011603 */
[----:B------:R1:W3:Y:S03]  /*8870*/  MUFU.EX2 R19, R2 ;  /* 0x0000000200137308 */ /* 0x0002e60000000800 */
[----:B------:R-:W-:Y:S02]  /*8880*/  PRMT R8, R5, 0x5410, R3 ;  /* 0x0000541005087816 */ /* 0x000fe40000000003 */
[----:B------:R-:W-:-:S02]  /*8890*/  LOP3.LUT R5, R0, 0xff, RZ, 0xc0, !PT ;  /* 0x000000ff00057812 */ /* 0x000fc400078ec0ff */
[----:B------:R-:W-:Y:S02]  /*88a0*/  SHF.R.U32.HI R3, RZ, 0x18, R0 ;  /* 0x00000018ff037819 */ /* 0x000fe40000011600 */
[----:B-1----:R-:W-:Y:S02]  /*88b0*/  LOP3.LUT R2, R0, 0xffff, RZ, 0xc0, !PT ;  /* 0x0000ffff00027812 */ /* 0x002fe400078ec0ff */
[----:B------:R-:W-:Y:S02]  /*88c0*/  LOP3.LUT R0, R4, 0xff, RZ, 0xc0, !PT ;  /* 0x000000ff04007812 */ /* 0x000fe400078ec0ff */
[----:B------:R-:W-:Y:S02]  /*88d0*/  SHF.R.U32.HI R2, RZ, 0x8, R2 ;  /* 0x00000008ff027819 */ /* 0x000fe40000011602 */
[----:B------:R-:W-:Y:S02]  /*88e0*/  PRMT R3, R0, 0x5410, R3 ;  /* 0x0000541000037816 */ /* 0x000fe40000000003 */
[----:B------:R-:W-:-:S02]  /*88f0*/  PRMT R5, R5, 0x5410, R2 ;  /* 0x0000541005057816 */ /* 0x000fc40000000002 */
[--C-:B------:R-:W-:Y:S02]  /*8900*/  HSET2.LE.AND R0, R8, R129.reuse, PT ;  /* 0x0000008108007233 */ /* 0x100fe40003803000 */
[----:B------:R-:W-:Y:S02]  /*8910*/  PRMT R4, R7, 0x5410, R17 ;  /* 0x0000541007047816 */ /* 0x000fe40000000011 */
[----:B--2---:R-:W-:Y:S01]  /*8920*/  F2FP.F16.F32.PACK_AB R2, R133, R134 ;  /* 0x000000868502723e */ /* 0x004fe200000000ff */
[----:B------:R-:W1:Y:S03]  /*8930*/  MUFU.EX2 R7, R16 ;  /* 0x0000001000077308 */ /* 0x000e660000000800 */
[----:B------:R-:W-:Y:S02]  /*8940*/  LOP3.LUT R130, R0, R2, RZ, 0xc0, !PT ;  /* 0x0000000200827212 */ /* 0x000fe400078ec0ff */
[----:B------:R-:W-:Y:S01]  /*8950*/  HSET2.LE.AND R0, R4, R129, PT ;  /* 0x0000008104007233 */ /* 0x000fe20003803000 */
[----:B------:R-:W-:Y:S01]  /*8960*/  FFMA.FTZ R4, R243, R20, R201 ;  /* 0x00000014f3047223 */ /* 0x000fe200000100c9 */
[----:B---3--:R-:W-:-:S03]  /*8970*/  F2FP.F16.F32.PACK_AB R2, R19, R21 ;  /* 0x000000151302723e */ /* 0x008fc600000000ff */
[----:B------:R-:W-:Y:S01]  /*8980*/  FADD.FTZ R6, R135, R4 ;  /* 0x0000000487067221 */ /* 0x000fe20000010000 */
[----:B------:R-:W-:Y:S02]  /*8990*/  LOP3.LUT R131, R0, R2, RZ, 0xc0, !PT ;  /* 0x0000000200837212 */ /* 0x000fe400078ec0ff */
[--C-:B------:R-:W-:Y:S02]  /*89a0*/  HSET2.LE.AND R0, R5, R129.reuse, PT ;  /* 0x0000008105007233 */ /* 0x100fe40003803000 */
[----:B------:R-:W-:Y:S02]  /*89b0*/  F2FP.F16.F32.PACK_AB R2, R132, R23 ;  /* 0x000000178402723e */ /* 0x000fe400000000ff */
[----:B------:R-:W-:Y:S02]  /*89c0*/  MOV R135, R239 ;  /* 0x000000ef00877202 */ /* 0x000fe40000000f00 */
[----:B------:R-:W-:Y:S02]  /*89d0*/  LOP3.LUT R128, R0, R2, RZ, 0xc0, !PT ;  /* 0x0000000200807212 */ /* 0x000fe400078ec0ff */
[----:B------:R-:W-:Y:S01]  /*89e0*/  HSET2.LE.AND R0, R3, R129, PT ;  /* 0x0000008103007233 */ /* 0x000fe20003803000 */
[----:B------:R-:W-:Y:S01]  /*89f0*/  FFMA.FTZ R3, R246, R15, R180 ;  /* 0x0000000ff6037223 */ /* 0x000fe200000100b4 */
[----:B-1----:R-:W-:-:S03]  /*8a00*/  F2FP.F16.F32.PACK_AB R2, R7, R18 ;  /* 0x000000120702723e */ /* 0x002fc600000000ff */
[----:B------:R-:W-:Y:S01]  /*8a10*/  FADD.FTZ R3, R197, R3 ;  /* 0x00000003c5037221 */ /* 0x000fe20000010000 */
[----:B------:R-:W-:Y:S01]  /*8a20*/  LOP3.LUT R129, R0, R2, RZ, 0xc0, !PT ;  /* 0x0000000200817212 */ /* 0x000fe200078ec0ff */
[----:B------:R-:W-:Y:S01]  /*8a30*/  FFMA.FTZ R0, R247, R14, R251 ;  /* 0x0000000ef7007223 */ /* 0x000fe200000100fb */
[----:B------:R-:W-:Y:S01]  /*8a40*/  FFMA.FTZ R2, R248, R13, R242 ;  /* 0x0000000df8027223 */ /* 0x000fe200000100f2 */
        /* <DEDUP_REMOVED lines=42> */
[----:B------:R-:W-:-:S05]  /*8cf0*/  MOV R136, R236 ;  /* 0x000000ec00887202 */ /* 0x000fca0000000f00 */
[C---:B------:R-:W-:Y:S06]  /*8d00*/  HMMA.16816.F32 R124, R128.reuse, R24, R124 ;  /* 0x00000018807c723c */ /* 0x040fec000000187c */
[----:B------:R-:W-:Y:S01]  /*8d10*/  HMMA.16816.F32 R128, R128, R26, R28 ;  /* 0x0000001a8080723c */ /* 0x000fe2000000181c */
[----:B------:R-:W-:-:S08]  /*8d20*/  NOP ;  /* 0x0000000000007918 */ /* 0x000fd00000000000 */
[----:B------:R-:W-:-:S15]  /*8d30*/  @!P0 BRA `(.L_x_984) ;  /* 0x000000a400a88947 */ /* 0x000fde0003800000 */
        /* <DEDUP_REMOVED lines=15> */
[----:B------:R-:W5:Y:S03]  /*8e30*/  @!P3 LDC.64 R14, c[0x0][0x220] ;  /* 0x00008800ff0ebb82 */ /* 0x000f660000000a00 */
[----:B------:R-:W-:-:S05]  /*8e40*/  IMAD.U32 R3, RZ, RZ, UR4 ;  /* 0x00000004ff037e24 */ /* 0x000fca000f8e00ff */
[----:B------:R-:W5:Y:S01]  /*8e50*/  @!P2 LDC.64 R18, c[0x0][0x220] ;  /* 0x00008800ff12ab82 */ /* 0x000f620000000a00 */
[----:B------:R-:W-:Y:S01]  /*8e60*/  @P3 STS.128 [R223+0xa000], RZ ;  /* 0x00a000ffdf003388 */ /* 0x000fe20000000c00 */
[----:B--2---:R-:W-:-:S04]  /*8e70*/  LEA R0, P1, R0, R196, 0x5 ;  /* 0x000000c400007211 */ /* 0x004fc800078228ff */
[----:B------:R-:W-:Y:S02]  /*8e80*/  IADD3 R2, P0, R0, UR19, RZ ;  /* 0x0000001300027c10 */ /* 0x000fe4000ff1e0ff */
[----:B---3--:R-:W-:Y:S02]  /*8e90*/  LEA.HI.X R3, R4, R189, R3, 0x5, P1 ;  /* 0x000000bd04037211 */ /* 0x008fe400008f2c03 */
[C---:B-1----:R-:W-:Y:S02]  /*8ea0*/  @!P3 LEA R16, P5, R0.reuse, R16, 0x1 ;  /* 0x000000100010b211 */ /* 0x042fe400078a08ff */
[----:B----4-:R-:W-:Y:S02]  /*8eb0*/  @!P2 LEA R6, P1, R0, R6, 0x1 ;  /* 0x000000060006a211 */ /* 0x010fe400078208ff */
[----:B-----5:R-:W-:Y:S02]  /*8ec0*/  @!P3 LEA R14, P4, R2, R14, 0x1 ;  /* 0x0000000e020eb211 */ /* 0x020fe400078808ff */
[----:B------:R-:W-:-:S02]  /*8ed0*/  IADD3.X R5, R3, UR18, RZ, P0, !PT ;  /* 0x0000001203057c10 */ /* 0x000fc400087fe4ff */
[--C-:B------:R-:W-:Y:S02]  /*8ee0*/  @!P3 LEA.HI.X R17, R0, R17, R3.reuse, 0x1, P5 ;  /* 0x000000110011b211 */ /* 0x100fe400028f0c03 */
[----:B------:R-:W-:Y:S02]  /*8ef0*/  @!P2 LEA R4, P0, R2, R18, 0x1 ;  /* 0x000000120204a211 */ /* 0x000fe400078008ff */
[----:B------:R-:W-:Y:S01]  /*8f00*/  @!P2 LEA.HI.X R7, R0, R7, R3, 0x1, P1 ;  /* 0x000000070007a211 */ /* 0x000fe200008f0c03 */
[----:B------:R-:W-:Y:S01]  /*8f10*/  @!PT LDS RZ, [RZ] ;  /* 0x00000000fffff984 */ /* 0x000fe20000000800 */
[----:B------:R-:W-:Y:S01]  /*8f20*/  @!PT LDS RZ, [RZ] ;  /* 0x00000000fffff984 */ /* 0x000fe20000000800 */
[----:B------:R-:W-:Y:S01]  /*8f30*/  @!PT LDS RZ, [RZ] ;  /* 0x00000000fffff984 */ /* 0x000fe20000000800 */
[----:B------:R1:W-:Y:S01]  /*8f40*/  @!P3 LDGSTS.E.BYPASS.LTC128B.128 [R223+0xa000], desc[UR20][R16.64] ;  /* 0x0a00000010dfbfae */ /* 0x0003e2000b901d54 */
[C-C-:B------:R-:W-:Y:S02]  /*8f50*/  @!P3 LEA.HI.X R15, R2.reuse, R15, R5.reuse, 0x1, P4 ;  /* 0x0000000f020fb211 */ /* 0x140fe400020f0c05 */
[----:B------:R-:W-:Y:S01]  /*8f60*/  @!P2 LEA.HI.X R5, R2, R19, R5, 0x1, P0 ;  /* 0x000000130205a211 */ /* 0x000fe200000f0c05 */
[----:B------:R-:W-:Y:S01]  /*8f70*/  @P2 STS.128 [R223+0xb000], RZ ;  /* 0x00b000ffdf002388 */ /* 0x000fe20000000c00 */
[----:B------:R-:W-:-:S03]  /*8f80*/  PLOP3.LUT P0, PT, PT, PT, UP0, 0x80, 0x0 ;  /* 0x000000000000781c */ /* 0x000fc60003f0f008 */
        /* <DEDUP_REMOVED lines=15> */
[----:B------:R-:W-:Y:S04]  /*9080*/  LDSM.16.M88.4 R28, [R208+0x8800] ;  /* 0x00880000d01c783b */ /* 0x000fe80000000200 */
[----:B-1----:R-:W1:Y:S04]  /*9090*/  LDSM.16.M88.4 R16, [R210] ;  /* 0x00000000d210783b */ /* 0x002e680000000200 */
[----:B------:R-:W-:Y:S04]  /*90a0*/  LDSM.16.M88.4 R136, [R219] ;  /* 0x00000000db88783b */ /* 0x000fe80000000200 */
[----:B------:R-:W-:Y:S04]  /*90b0*/  LDSM.16.M88.4 R20, [R212+0x2000] ;  /* 0x00200000d414783b */ /* 0x000fe80000000200 */
[----:B------:R-:W-:Y:S04]  /*90c0*/  LDSM.16.M88.4 R132, [R222] ;  /* 0x00000000de84783b */ /* 0x000fe80000000200 */
[----:B--2---:R-:W2:Y:S04]  /*90d0*/  LDSM.16.M88.4 R4, [R210+0x2000] ;  /* 0x00200000d204783b */ /* 0x004ea80000000200 */
[----:B------:R-:W3:Y:S04]  /*90e0*/  LDSM.16.M88.4 R24, [R212] ;  /* 0x00000000d418783b */ /* 0x000ee80000000200 */
[----:B------:R-:W0:Y:S01]  /*90f0*/  LDGDEPBAR ;  /* 0x00000000000079af */ /* 0x000e220000000000 */
[C---:B-1----:R-:W-:Y:S06]  /*9100*/  HMMA.16816.F32 R196, R16.reuse, R32, RZ ;  /* 0x0000002010c4723c */ /* 0x042fec00000018ff */
[C---:B------:R-:W-:Y:S06]  /*9110*/  HMMA.16816.F32 R204, R16.reuse, R34, RZ ;  /* 0x0000002210cc723c */ /* 0x040fec00000018ff */
[----:B------:R-:W-:Y:S06]  /*9120*/  HMMA.16816.F32 R172, R16, R28, RZ ;  /* 0x0000001c10ac723c */ /* 0x000fec00000018ff */
[C---:B--2---:R-:W-:Y:S06]  /*9130*/  HMMA.16816.F32 R188, R4.reuse, R32, RZ ;  /* 0x0000002004bc723c */ /* 0x044fec00000018ff */
[C---:B------:R-:W-:Y:S01]  /*9140*/  HMMA.16816.F32 R184, R4.reuse, R34, RZ ;  /* 0x0000002204b8723c */ /* 0x040fe200000018ff */
[----:B------:R-:W-:Y:S05]  /*9150*/  LDSM.16.M88.4 R32, [R216+0x8000] ;  /* 0x00800000d820783b */ /* 0x000fea0000000200 */
[C---:B------:R-:W-:Y:S06]  /*9160*/  HMMA.16816.F32 R176, R4.reuse, R30, RZ ;  /* 0x0000001e04b0723c */ /* 0x040fec00000018ff */
[----:B------:R-:W-:Y:S01]  /*9170*/  HMMA.16816.F32 R180, R4, R28, RZ ;  /* 0x0000001c04b4723c */ /* 0x000fe200000018ff */
[----:B------:R-:W-:Y:S05]  /*9180*/  LDSM.16.M88.4 R4, [R218+0x2000] ;  /* 0x00200000da04783b */ /* 0x000fea0000000200 */
[----:B------:R-:W-:Y:S01]  /*9190*/  HMMA.16816.F32 R192, R16, R30, RZ ;  /* 0x0000001e10c0723c */ /* 0x000fe200000018ff */
[----:B------:R-:W1:Y:S04]  /*91a0*/  LDSM.16.M88.4 R28, [R216+0x8800] ;  /* 0x00880000d81c783b */ /* 0x000e680000000200 */
[----:B------:R-:W2:Y:S01]  /*91b0*/  LDSM.16.M88.4 R16, [R218] ;  /* 0x00000000da10783b */ /* 0x000ea20000000200 */
[C---:B------:R-:W-:Y:S06]  /*91c0*/  HMMA.16816.F32 R228, R20.reuse, R136, R188 ;  /* 0x0000008814e4723c */ /* 0x040fec00000018bc */
[C---:B------:R-:W-:Y:S06]  /*91d0*/  HMMA.16816.F32 R200, R20.reuse, R138, R184 ;  /* 0x0000008a14c8723c */ /* 0x040fec00000018b8 */
[----:B------:R-:W-:Y:S01]  /*91e0*/  HMMA.16816.F32 R188, R20, R134, R176 ;  /* 0x0000008614bc723c */ /* 0x000fe200000018b0 */
[----:B------:R-:W-:Y:S05]  /*91f0*/  LDSM.16.M88.4 R176, [R215] ;  /* 0x00000000d7b0783b */ /* 0x000fea0000000200 */
[----:B---3--:R-:W-:Y:S06]  /*9200*/  HMMA.16816.F32 R184, R24, R136, R196 ;  /* 0x0000008818b8723c */ /* 0x008fec00000018c4 */
[----:B------:R-:W-:Y:S01]  /*9210*/  HMMA.16816.F32 R224, R20, R132, R180 ;  /* 0x0000008414e0723c */ /* 0x000fe200000018b4 */
[----:B------:R-:W3:Y:S05]  /*9220*/  LDSM.16.M88.4 R20, [R217+0x2000] ;  /* 0x00200000d914783b */ /* 0x000eea0000000200 */
[C---:B------:R-:W-:Y:S06]  /*9230*/  HMMA.16816.F32 R136, R24.reuse, R138, R204 ;  /* 0x0000008a1888723c */ /* 0x040fec00000018cc */
[C---:B------:R-:W-:Y:S01]  /*9240*/  HMMA.16816.F32 R180, R24.reuse, R132, R172 ;  /* 0x0000008418b4723c */ /* 0x040fe200000018ac */
[----:B------:R-:W-:Y:S05]  /*9250*/  LDSM.16.M88.4 R172, [R215+0x800] ;  /* 0x00080000d7ac783b */ /* 0x000fea0000000200 */
[----:B------:R-:W-:Y:S01]  /*9260*/  HMMA.16816.F32 R132, R24, R134, R192 ;  /* 0x000000861884723c */ /* 0x000fe200000018c0 */
[----:B------:R-:W4:Y:S05]  /*9270*/  LDSM.16.M88.4 R24, [R217] ;  /* 0x00000000d918783b */ /* 0x000f2a0000000200 */
[C---:B-1----:R-:W-:Y:S06]  /*9280*/  HMMA.16816.F32 R192, R4.reuse, R30, R188 ;  /* 0x0000001e04c0723c */ /* 0x042fec00000018bc */
[C---:B------:R-:W-:Y:S06]  /*9290*/  HMMA.16816.F32 R228, R4.reuse, R32, R228 ;  /* 0x0000002004e4723c */ /* 0x040fec00000018e4 */
[----:B------:R-:W-:Y:S06]  /*92a0*/  HMMA.16816.F32 R196, R4, R34, R200 ;  /* 0x0000002204c4723c */ /* 0x000fec00000018c8 */
[----:B--2---:R-:W-:Y:S06]  /*92b0*/  HMMA.16816.F32 R188, R16, R32, R184 ;  /* 0x0000002010bc723c */ /* 0x004fec00000018b8 */
[----:B------:R-:W-:Y:S01]  /*92c0*/  HMMA.16816.F32 R224, R4, R28, R224 ;  /* 0x0000001c04e0723c */ /* 0x000fe200000018e0 */
[----:B------:R-:W-:Y:S05]  /*92d0*/  LDSM.16.M88.4 R4, [R210+0x6000] ;  /* 0x00600000d204783b */ /* 0x000fea0000000200 */
[C---:B------:R-:W-:Y:S01]  /*92e0*/  HMMA.16816.F32 R184, R16.reuse, R34, R136 ;  /* 0x0000002210b8723c */ /* 0x040fe20000001888 */
[----:B------:R-:W1:Y:S05]  /*92f0*/  LDSM.16.M88.4 R136, [R208+0x9000] ;  /* 0x00900000d088783b */ /* 0x000e6a0000000200 */
[C---:B------:R-:W-:Y:S06]  /*9300*/  HMMA.16816.F32 R32, R16.reuse, R28, R180 ;  /* 0x0000001c1020723c */ /* 0x040fec00000018b4 */
[----:B------:R-:W-:Y:S01]  /*9310*/  HMMA.16816.F32 R28, R16, R30, R132 ;  /* 0x0000001e101c723c */ /* 0x000fe20000001884 */
[----:B------:R-:W2:Y:S04]  /*9320*/  LDSM.16.M88.4 R16, [R210+0x4000] ;  /* 0x00400000d210783b */ /* 0x000ea80000000200 */
[----:B------:R-:W5:Y:S01]  /*9330*/  LDSM.16.M88.4 R132, [R208+0x9800] ;  /* 0x00980000d084783b */ /* 0x000f620000000200 */
[C---:B---3--:R-:W-:Y:S06]  /*9340*/  HMMA.16816.F32 R228, R20.reuse, R176, R228 ;  /* 0x000000b014e4723c */ /* 0x048fec00000018e4 */
[----:B------:R-:W-:Y:S06]  /*9350*/  HMMA.16816.F32 R196, R20, R178, R196 ;  /* 0x000000b214c4723c */ /* 0x000fec00000018c4 */
[----:B----4-:R-:W-:Y:S06]  /*9360*/  HMMA.16816.F32 R188, R24, R176, R188 ;  /* 0x000000b018bc723c */ /* 0x010fec00000018bc */
[C---:B------:R-:W-:Y:S06]  /*9370*/  HMMA.16816.F32 R232, R20.reuse, R172, R224 ;  /* 0x000000ac14e8723c */ /* 0x040fec00000018e0 */
[----:B------:R-:W-:Y:S06]  /*9380*/  HMMA.16816.F32 R192, R20, R174, R192 ;  /* 0x000000ae14c0723c */ /* 0x000fec00000018c0 */
[C---:B------:R-:W-:Y:S01]  /*9390*/  HMMA.16816.F32 R180, R24.reuse, R178, R184 ;  /* 0x000000b218b4723c */ /* 0x040fe200000018b8 */
[----:B------:R-:W-:Y:S05]  /*93a0*/  LDSM.16.M88.4 R176, [R221] ;  /* 0x00000000ddb0783b */ /* 0x000fea0000000200 */
[C---:B------:R-:W-:Y:S01]  /*93b0*/  HMMA.16816.F32 R20, R24.reuse, R172, R32 ;  /* 0x000000ac1814723c */ /* 0x040fe20000001820 */
[----:B------:R-:W-:Y:S05]  /*93c0*/  LDSM.16.M88.4 R32, [R212+0x4000] ;  /* 0x00400000d420783b */ /* 0x000fea0000000200 */
[----:B------:R-:W-:Y:S01]  /*93d0*/  HMMA.16816.F32 R24, R24, R174, R28 ;  /* 0x000000ae1818723c */ /* 0x000fe2000000181c */
[----:B------:R-:W3:Y:S04]  /*93e0*/  LDSM.16.M88.4 R28, [R212+0x6000] ;  /* 0x00600000d41c783b */ /* 0x000ee80000000200 */
[----:B------:R-:W4:Y:S01]  /*93f0*/  LDSM.16.M88.4 R172, [R220] ;  /* 0x00000000dcac783b */ /* 0x000f220000000200 */
[C---:B-1----:R-:W-:Y:S06]  /*9400*/  HMMA.16816.F32 R228, R4.reuse, R136, R228 ;  /* 0x0000008804e4723c */ /* 0x042fec00000018e4 */
[----:B------:R-:W-:Y:S06]  /*9410*/  HMMA.16816.F32 R196, R4, R138, R196 ;  /* 0x0000008a04c4723c */ /* 0x000fec00000018c4 */
[----:B--2---:R-:W-:Y:S06]  /*9420*/  HMMA.16816.F32 R184, R16, R136, R188 ;  /* 0x0000008810b8723c */ /* 0x004fec00000018bc */
[C---:B-----5:R-:W-:Y:S06]  /*9430*/  HMMA.16816.F32 R232, R4.reuse, R132, R232 ;  /* 0x0000008404e8723c */ /* 0x060fec00000018e8 */
[----:B------:R-:W-:Y:S06]  /*9440*/  HMMA.16816.F32 R192, R4, R134, R192 ;  /* 0x0000008604c0723c */ /* 0x000fec00000018c0 */
[C---:B------:R-:W-:Y:S01]  /*9450*/  HMMA.16816.F32 R180, R16.reuse, R138, R180 ;  /* 0x0000008a10b4723c */ /* 0x040fe200000018b4 */
[----:B------:R-:W-:Y:S05]  /*9460*/  LDSM.16.M88.4 R136, [R216+0x9000] ;  /* 0x00900000d888783b */ /* 0x000fea0000000200 */
[C---:B------:R-:W-:Y:S01]  /*9470*/  HMMA.16816.F32 R4, R16.reuse, R132, R20 ;  /* 0x000000841004723c */ /* 0x040fe20000001814 */
[----:B------:R-:W1:Y:S05]  /*9480*/  LDSM.16.M88.4 R20, [R218+0x6000] ;  /* 0x00600000da14783b */ /* 0x000e6a0000000200 */
[----:B------:R-:W-:Y:S01]  /*9490*/  HMMA.16816.F32 R16, R16, R134, R24 ;  /* 0x000000861010723c */ /* 0x000fe20000001818 */
[----:B------:R-:W2:Y:S04]  /*94a0*/  LDSM.16.M88.4 R24, [R218+0x4000] ;  /* 0x00400000da18783b */ /* 0x000ea80000000200 */
[----:B------:R-:W5:Y:S01]  /*94b0*/  LDSM.16.M88.4 R132, [R216+0x9800] ;  /* 0x00980000d884783b */ /* 0x000f620000000200 */
[C---:B---3--:R-:W-:Y:S06]  /*94c0*/  HMMA.16816.F32 R228, R28.reuse, R176, R228 ;  /* 0x000000b01ce4723c */ /* 0x048fec00000018e4 */
[----:B------:R-:W-:Y:S06]  /*94d0*/  HMMA.16816.F32 R188, R28, R178, R196 ;  /* 0x000000b21cbc723c */ /* 0x000fec00000018c4 */
[----:B------:R-:W-:Y:S06]  /*94e0*/  HMMA.16816.F32 R204, R32, R176, R184 ;  /* 0x000000b020cc723c */ /* 0x000fec00000018b8 */
[C---:B----4-:R-:W-:Y:S06]  /*94f0*/  HMMA.16816.F32 R232, R28.reuse, R172, R232 ;  /* 0x000000ac1ce8723c */ /* 0x050fec00000018e8 */
[----:B------:R-:W-:Y:S01]  /*9500*/  HMMA.16816.F32 R224, R28, R174, R192 ;  /* 0x000000ae1ce0723c */ /* 0x000fe200000018c0 */
[----:B------:R-:W-:Y:S05]  /*9510*/  LDSM.16.M88.4 R28, [R215+0x1800] ;  /* 0x00180000d71c783b */ /* 0x000fea0000000200 */
[C---:B------:R-:W-:Y:S06]  /*9520*/  HMMA.16816.F32 R200, R32.reuse, R178, R180 ;  /* 0x000000b220c8723c */ /* 0x040fec00000018b4 */
[C---:B------:R-:W-:Y:S01]  /*9530*/  HMMA.16816.F32 R196, R32.reuse, R172, R4 ;  /* 0x000000ac20c4723c */ /* 0x040fe20000001804 */
[----:B------:R-:W-:Y:S05]  /*9540*/  LDSM.16.M88.4 R4, [R217+0x6000] ;  /* 0x00600000d904783b */ /* 0x000fea0000000200 */
[----:B------:R-:W-:Y:S01]  /*9550*/  HMMA.16816.F32 R180, R32, R174, R16 ;  /* 0x000000ae20b4723c */ /* 0x000fe20000001810 */
[----:B------:R-:W3:Y:S04]  /*9560*/  LDSM.16.M88.4 R32, [R215+0x1000] ;  /* 0x00100000d720783b */ /* 0x000ee80000000200 */
[----:B------:R-:W4:Y:S01]  /*9570*/  LDSM.16.M88.4 R16, [R217+0x4000] ;  /* 0x00400000d910783b */ /* 0x000f220000000200 */
[----:B-1----:R-:W-:Y:S01]  /*9580*/  HMMA.16816.F32 R192, R20, R136, R228 ;  /* 0x0000008814c0723c */ /* 0x002fe200000018e4 */
[----:B------:R-:W-:-:S05]  /*9590*/  DEPBAR.LE SB0, 0x0 ;  /* 0x000080000000791a */ /* 0x000fca0000000000 */
[----:B------:R-:W-:Y:S06]  /*95a0*/  HMMA.16816.F32 R188, R20, R138, R188 ;  /* 0x0000008a14bc723c */ /* 0x000fec00000018bc */
[----:B--2---:R-:W-:Y:S06]  /*95b0*/  HMMA.16816.F32 R172, R24, R136, R204 ;  /* 0x0000008818ac723c */ /* 0x004fec00000018cc */
[C---:B-----5:R-:W-:Y:S06]  /*95c0*/  HMMA.16816.F32 R184, R20.reuse, R132, R232 ;  /* 0x0000008414b8723c */ /* 0x060fec00000018e8 */
[----:B------:R-:W-:Y:S06]  /*95d0*/  HMMA.16816.F32 R176, R20, R134, R224 ;  /* 0x0000008614b0723c */ /* 0x000fec00000018e0 */
[C---:B------:R-:W-:Y:S06]  /*95e0*/  HMMA.16816.F32 R136, R24.reuse, R138, R200 ;  /* 0x0000008a1888723c */ /* 0x040fec00000018c8 */
[C---:B------:R-:W-:Y:S06]  /*95f0*/  HMMA.16816.F32 R20, R24.reuse, R132, R196 ;  /* 0x000000841814723c */ /* 0x040fec00000018c4 */
[----:B------:R-:W-:Y:S06]  /*9600*/  HMMA.16816.F32 R24, R24, R134, R180 ;  /* 0x000000861818723c */ /* 0x000fec00000018b4 */
[C---:B---3--:R-:W-:Y:S06]  /*9610*/  HMMA.16816.F32 R192, R4.reuse, R32, R192 ;  /* 0x0000002004c0723c */ /* 0x048fec00000018c0 */
[----:B------:R-:W-:Y:S06]  /*9620*/  HMMA.16816.F32 R188, R4, R34, R188 ;  /* 0x0000002204bc723c */ /* 0x000fec00000018bc */
[C---:B----4-:R-:W-:Y:S06]  /*9630*/  HMMA.16816.F32 R172, R16.reuse, R32, R172 ;  /* 0x0000002010ac723c */ /* 0x050fec00000018ac */
[----:B------:R-:W-:Y:S06]  /*9640*/  HMMA.16816.F32 R136, R16, R34, R136 ;  /* 0x000000221088723c */ /* 0x000fec0000001888 */
[C---:B------:R-:W-:Y:S06]  /*9650*/  HMMA.16816.F32 R184, R4.reuse, R28, R184 ;  /* 0x0000001c04b8723c */ /* 0x040fec00000018b8 */
[----:B------:R-:W-:Y:S06]  /*9660*/  HMMA.16816.F32 R176, R4, R30, R176 ;  /* 0x0000001e04b0723c */ /* 0x000fec00000018b0 */
[C---:B------:R-:W-:Y:S06]  /*9670*/  HMMA.16816.F32 R32, R16.reuse, R28, R20 ;  /* 0x0000001c1020723c */ /* 0x040fec0000001814 */
[----:B------:R-:W-:Y:S01]  /*9680*/  HMMA.16816.F32 R28, R16, R30, R24 ;  /* 0x0000001e101c723c */ /* 0x000fe20000001818 */
[----:B------:R-:W-:Y:S06]  /*9690*/  BAR.SYNC.DEFER_BLOCKING 0x0 ;  /* 0x0000000000007b1d */ /* 0x000fec0000010000 */
[----:B------:R-:W-:-:S02]  /*96a0*/  NOP ;  /* 0x0000000000007918 */ /* 0x000fc40000000000 */
[----:B------:R-:W-:-:S15]  /*96b0*/  @!P0 BRA `(.L_x_988) ;  /* 0x0000000000cc8947 */ /* 0x000fde0003800000 */
        /* <DEDUP_REMOVED lines=49> */
.L_x_990:
[----:B------:R-:W-:Y:S05]  /*99d0*/  BSYNC B0 ;  /* 0x0000000000007941 */ /* 0x000fea0003800000 */
.L_x_989:
[----:B------:R-:W0:Y:S02]  /*99e0*/  LDGDEPBAR ;  /* 0x00000000000079af */ /* 0x000e240000000000 */
.L_x_988:
[----:B------:R-:W3:Y:S01]  /*99f0*/  LDL.64 R2, [R1+0x10] ;  /* 0x0000100001027983 */ /* 0x000ee20000100a00 */
[----:B------:R-:W-:-:S03]  /*9a00*/  IMAD.U32 R0, RZ, RZ, UR31 ;  /* 0x0000001fff007e24 */ /* 0x000fc6000f8e00ff */
[----:B------:R-:W4:Y:S04]  /*9a10*/  LDL R21, [R1+0x30] ;  /* 0x0000300001157983 */ /* 0x000f280000100800 */
[----:B------:R-:W5:Y:S04]  /*9a20*/  LDL R16, [R1+0x38] ;  /* 0x0000380001107983 */ /* 0x000f680000100800 */
[----:B------:R-:W5:Y:S01]  /*9a30*/  LDL R133, [R1+0x34] ;  /* 0x0000340001857983 */ /* 0x000f620000100800 */
[----:B-12---:R-:W1:Y:S01]  /*9a40*/  S2R R4, SR_TID.X ;  /* 0x0000000000047919 */ /* 0x006e620000002100 */
[----:B------:R-:W-:Y:S01]  /*9a50*/  UIADD3 UR5, UR24, -0x61c88647, URZ ;  /* 0x9e3779b918057890 */ /* 0x000fe2000fffe03f */
[----:B------:R-:W2:Y:S01]  /*9a60*/  LDC.U8 R181, c[0x0][0x388] ;  /* 0x0000e200ffb57b82 */ /* 0x000ea20000000000 */
[----:B-1----:R-:W-:-:S05]  /*9a70*/  IMAD.SHL.U32 R4, R4, 0x2, RZ ;  /* 0x0000000204047824 */ /* 0x002fca00078e00ff */
[----:B------:R-:W-:-:S05]  /*9a80*/  LOP3.LUT R4, R4, 0x6, RZ, 0xc0, !PT ;  /* 0x0000000604047812 */ /* 0x000fca00078ec0ff */
[----:B------:R-:W-:-:S04]  /*9a90*/  IMAD R0, R0, 0x20, R4 ;  /* 0x0000002000007824 */ /* 0x000fc800078e0204 */
[C---:B------:R-:W-:Y:S01]  /*9aa0*/  VIADD R8, R0.reuse, 0x1 ;  /* 0x0000000100087836 */ /* 0x040fe20000000000 */
[CC--:B------:R-:W-:Y:S01]  /*9ab0*/  ISETP.GE.AND P4, PT, R0.reuse, R9.reuse, PT ;  /* 0x000000090000720c */ /* 0x0c0fe20003f86270 */
[C---:B------:R-:W-:Y:S01]  /*9ac0*/  VIADD R7, R0.reuse, 0x8 ;  /* 0x0000000800077836 */ /* 0x040fe20000000000 */
[----:B------:R-:W-:Y:S02]  /*9ad0*/  ISETP.GE.AND P1, PT, R0, R10, PT ;  /* 0x0000000a0000720c */ /* 0x000fe40003f26270 */
[----:B------:R-:W-:Y:S02]  /*9ae0*/  FSEL R13, R172, -INF , !P4 ;  /* 0xff800000ac0d7808 */ /* 0x000fe40006000000 */
[-C--:B------:R-:W-:Y:S02]  /*9af0*/  ISETP.GE.AND P5, PT, R8, R9.reuse, PT ;  /* 0x000000090800720c */ /* 0x080fe40003fa6270 */
[----:B------:R-:W-:Y:S02]  /*9b00*/  FSEL R23, R174, -INF , !P1 ;  /* 0xff800000ae177808 */ /* 0x000fe40004800000 */
[----:B------:R-:W-:-:S02]  /*9b10*/  ISETP.GE.AND P1, PT, R7, R9, PT ;  /* 0x000000090700720c */ /* 0x000fc40003f26270 */
[----:B------:R-:W-:Y:S02]  /*9b20*/  IADD3 R6, R0, 0x9, RZ ;  /* 0x0000000900067810 */ /* 0x000fe40007ffe0ff */
[----:B------:R-:W-:Y:S02]  /*9b30*/  FSEL R20, R173, -INF , !P5 ;  /* 0xff800000ad147808 */ /* 0x000fe40006800000 */
[-C--:B------:R-:W-:Y:S01]  /*9b40*/  ISETP.GE.AND P4, PT, R8, R10.reuse, PT ;  /* 0x0000000a0800720c */ /* 0x080fe20003f86270 */
[----:B------:R-:W-:Y:S01]  /*9b50*/  VIADD R5, R0, 0x10 ;  /* 0x0000001000057836 */ /* 0x000fe20000000000 */
[----:B------:R-:W-:Y:S02]  /*9b60*/  FSEL R22, R136, -INF , !P1 ;  /* 0xff80000088167808 */ /* 0x000fe40004800000 */
[C---:B------:R-:W-:Y:S02]  /*9b70*/  ISETP.GE.AND P1, PT, R6.reuse, R10, PT ;  /* 0x0000000a0600720c */ /* 0x040fe40003f26270 */
[----:B------:R-:W-:-:S02]  /*9b80*/  ISETP.GE.AND P5, PT, R6, R9, PT ;  /* 0x000000090600720c */ /* 0x000fc40003fa6270 */
[----:B------:R-:W-:Y:S01]  /*9b90*/  FSEL R25, R175, -INF , !P4 ;  /* 0xff800000af197808 */ /* 0x000fe20006000000 */
[----:B------:R-:W-:Y:S01]  /*9ba0*/  VIADD R4, R0, 0x11 ;  /* 0x0000001100047836 */ /* 0x000fe20000000000 */
[----:B------:R-:W-:Y:S02]  /*9bb0*/  ISETP.GE.AND P4, PT, R7, R10, PT ;  /* 0x0000000a0700720c */ /* 0x000fe40003f86270 */
[----:B------:R-:W-:Y:S02]  /*9bc0*/  FSEL R27, R139, -INF , !P1 ;  /* 0xff8000008b1b7808 */ /* 0x000fe40004800000 */
[----:B------:R-:W-:Y:S02]  /*9bd0*/  FSEL R24, R137, -INF , !P5 ;  /* 0xff80000089187808 */ /* 0x000fe40006800000 */
[----:B------:R-:W-:Y:S02]  /*9be0*/  ISETP.GE.AND P1, PT, R5, R9, PT ;  /* 0x000000090500720c */ /* 0x000fe40003f26270 */
[----:B------:R-:W-:-:S02]  /*9bf0*/  FSEL R26, R138, -INF , !P4 ;  /* 0xff8000008a1a7808 */ /* 0x000fc40006000000 */
[-C--:B------:R-:W-:Y:S02]  /*9c00*/  ISETP.GE.AND P4, PT, R5, R10.reuse, PT ;  /* 0x0000000a0500720c */ /* 0x080fe40003f86270 */
[----:B------:R-:W-:Y:S02]  /*9c10*/  ISETP.GE.AND P5, PT, R4, R9, PT ;  /* 0x000000090400720c */ /* 0x000fe40003fa6270 */
[----:B------:R-:W-:Y:S02]  /*9c20*/  FSEL R245, R32, -INF , !P1 ;  /* 0xff80000020f57808 */ /* 0x000fe40004800000 */
[----:B------:R-:W-:Y:S02]  /*9c30*/  ISETP.GE.AND P1, PT, R4, R10, PT ;  /* 0x0000000a0400720c */ /* 0x000fe40003f26270 */
[----:B------:R-:W-:Y:S02]  /*9c40*/  FSEL R252, R34, -INF , !P4 ;  /* 0xff80000022fc7808 */ /* 0x000fe40006000000 */
[----:B------:R-:W-:-:S02]  /*9c50*/  FSEL R244, R33, -INF , !P5 ;  /* 0xff80000021f47808 */ /* 0x000fc40006800000 */
[----:B------:R-:W-:Y:S02]  /*9c60*/  FSEL R180, R35, -INF , !P1 ;  /* 0xff80000023b47808 */ /* 0x000fe40004800000 */
[----:B------:R-:W-:Y:S01]  /*9c70*/  ISETP.GE.AND P5, PT, R0, R11, PT ;  /* 0x0000000b0000720c */ /* 0x000fe20003fa6270 */
[----:B------:R-:W-:Y:S01]  /*9c80*/  UIADD3 UR4, UR25, -0x4498517b, URZ ;  /* 0xbb67ae8519047890 */ /* 0x000fe2000fffe03f */
[----:B---3--:R-:W-:Y:S01]  /*9c90*/  MOV R182, R2 ;  /* 0x0000000200b67202 */ /* 0x008fe20000000f00 */
[----:B------:R-:W-:Y:S01]  /*9ca0*/  IMAD.MOV.U32 R183, RZ, RZ, R3 ;  /* 0x000000ffffb77224 */ /* 0x000fe200078e0003 */
[----:B------:R-:W-:-:S04]  /*9cb0*/  FMNMX.FTZ R2, R239, R13, !PT ;  /* 0x0000000def027209 */ /* 0x000fc80007810000 */
[----:B------:R-:W-:-:S04]  /*9cc0*/  FMNMX.FTZ R2, R20, R2, !PT ;  /* 0x0000000214027209 */ /* 0x000fc80007810000 */
[----:B------:R-:W-:Y:S01]  /*9cd0*/  FMNMX.FTZ R14, R22, R2, !PT ;  /* 0x00000002160e7209 */ /* 0x000fe20007810000 */
[C---:B------:R-:W-:Y:S01]  /*9ce0*/  VIADD R2, R0.reuse, 0x19 ;  /* 0x0000001900027836 */ /* 0x040fe20000000000 */
[----:B------:R-:W-:Y:S02]  /*9cf0*/  IADD3 R3, R0, 0x18, RZ ;  /* 0x0000001800037810 */ /* 0x000fe40007ffe0ff */
[----:B------:R-:W-:Y:S02]  /*9d00*/  FMNMX.FTZ R14, R24, R14, !PT ;  /* 0x0000000e180e7209 */ /* 0x000fe40007810000 */
[-C--:B------:R-:W-:Y:S02]  /*9d10*/  ISETP.GE.AND P4, PT, R3, R9.reuse, PT ;  /* 0x000000090300720c */ /* 0x080fe40003f86270 */
[----:B------:R-:W-:Y:S02]  /*9d20*/  FMNMX.FTZ R14, R245, R14, !PT ;  /* 0x0000000ef50e7209 */ /* 0x000fe40007810000 */
[----:B------:R-:W-:-:S02]  /*9d30*/  ISETP.GE.AND P1, PT, R2, R9, PT ;  /* 0x000000090200720c */ /* 0x000fc40003f26270 */
[----:B------:R-:W-:Y:S02]  /*9d40*/  FSEL R242, R28, -INF , !P4 ;  /* 0xff8000001cf27808 */ /* 0x000fe40006000000 */
[----:B------:R-:W-:Y:S02]  /*9d50*/  FMNMX.FTZ R14, R244, R14, !PT ;  /* 0x0000000ef40e7209 */ /* 0x000fe40007810000 */
[----:B------:R-:W-:Y:S02]  /*9d60*/  FSEL R241, R29, -INF , !P1 ;  /* 0xff8000001df17808 */ /* 0x000fe40004800000 */
[----:B------:R-:W-:Y:S02]  /*9d70*/  ISETP.GE.AND P1, PT, R0, R12, PT ;  /* 0x0000000c0000720c */ /* 0x000fe40003f26270 */
[-C--:B------:R-:W-:Y:S02]  /*9d80*/  ISETP.GE.AND P6, PT, R3, R10.reuse, PT ;  /* 0x0000000a0300720c */ /* 0x080fe40003fc6270 */
[----:B------:R-:W-:-:S02]  /*9d90*/  ISETP.GE.AND P4, PT, R2, R10, PT ;  /* 0x0000000a0200720c */ /* 0x000fc40003f86270 */
[----:B------:R-:W-:Y:S02]  /*9da0*/  FMNMX.FTZ R0, R242, R14, !PT ;  /* 0x0000000ef2007209 */ /* 0x000fe40007810000 */
[----:B------:R-:W-:Y:S02]  /*9db0*/  FSEL R250, R30, -INF , !P6 ;  /* 0xff8000001efa7808 */ /* 0x000fe40007000000 */
[----:B------:R-:W-:Y:S02]  /*9dc0*/  FSEL R251, R31, -INF , !P4 ;  /* 0xff8000001ffb7808 */ /* 0x000fe40006000000 */
[----:B------:R-:W-:Y:S02]  /*9dd0*/  FMNMX.FTZ R0, R241, R0, !PT ;  /* 0x00000000f1007209 */ /* 0x000fe40007810000 */
[----:B------:R-:W-:Y:S02]  /*9de0*/  FMNMX.FTZ R14, R238, R23, !PT ;  /* 0x00000017ee0e7209 */ /* 0x000fe40007810000 */
[----:B------:R-:W-:-:S02]  /*9df0*/  ISETP.GE.AND P6, PT, R8, R11, PT ;  /* 0x0000000b0800720c */ /* 0x000fc40003fc6270 */
[-C--:B------:R-:W-:Y:S02]  /*9e00*/  ISETP.GE.AND P4, PT, R8, R12.reuse, PT ;  /* 0x0000000c0800720c */ /* 0x080fe40003f86270 */
[----:B------:R-:W-:Y:S02]  /*9e10*/  FSEL R8, R192, -INF , !P5 ;  /* 0xff800000c0087808 */ /* 0x000fe40006800000 */
[----:B------:R-:W-:Y:S02]  /*9e20*/  FSEL R31, R194, -INF , !P1 ;  /* 0xff800000c21f7808 */ /* 0x000fe40004800000 */
[C---:B------:R-:W-:Y:S02]  /*9e30*/  ISETP.GE.AND P5, PT, R7.reuse, R11, PT ;  /* 0x0000000b0700720c */ /* 0x040fe40003fa6270 */
[----:B------:R-:W-:Y:S01]  /*9e40*/  ISETP.GE.AND P1, PT, R7, R12, PT ;  /* 0x0000000c0700720c */ /* 0x000fe20003f26270 */
[----:B------:R-:W1:Y:S01]  /*9e50*/  SHFL.BFLY PT, R15, R0, 0x2, 0x1f ;  /* 0x0c401f00000f7f89 */ /* 0x000e6200000e0000 */
[----:B------:R-:W-:-:S02]  /*9e60*/  FMNMX.FTZ R7, R25, R14, !PT ;  /* 0x0000000e19077209 */ /* 0x000fc40007810000 */
[----:B------:R-:W-:Y:S02]  /*9e70*/  FSEL R28, R193, -INF , !P6 ;  /* 0xff800000c11c7808 */ /* 0x000fe40007000000 */
[----:B------:R-:W-:Y:S02]  /*9e80*/  FSEL R34, R195, -INF , !P4 ;  /* 0xff800000c3227808 */ /* 0x000fe40006000000 */
[C---:B------:R-:W-:Y:S02]  /*9e90*/  ISETP.GE.AND P6, PT, R6.reuse, R11, PT ;  /* 0x0000000b0600720c */ /* 0x040fe40003fc6270 */
[----:B------:R-:W-:Y:S02]  /*9ea0*/  ISETP.GE.AND P4, PT, R6, R12, PT ;  /* 0x0000000c0600720c */ /* 0x000fe40003f86270 */
[----:B------:R-:W-:Y:S02]  /*9eb0*/  FMNMX.FTZ R6, R26, R7, !PT ;  /* 0x000000071a067209 */ /* 0x000fe40007810000 */
[----:B------:R-:W-:-:S02]  /*9ec0*/  FSEL R29, R188, -INF , !P5 ;  /* 0xff800000bc1d7808 */ /* 0x000fc40006800000 */
[----:B------:R-:W-:Y:S02]  /*9ed0*/  FMNMX.FTZ R6, R27, R6, !PT ;  /* 0x000000061b067209 */ /* 0x000fe40007810000 */
[----:B------:R-:W-:Y:S02]  /*9ee0*/  FSEL R35, R190, -INF , !P1 ;  /* 0xff800000be237808 */ /* 0x000fe40004800000 */
[C---:B------:R-:W-:Y:S02]  /*9ef0*/  ISETP.GE.AND P5, PT, R5.reuse, R11, PT ;  /* 0x0000000b0500720c */ /* 0x040fe40003fa6270 */
[----:B------:R-:W-:Y:S02]  /*9f00*/  ISETP.GE.AND P1, PT, R5, R12, PT ;  /* 0x0000000c0500720c */ /* 0x000fe40003f26270 */
[----:B------:R-:W-:Y:S02]  /*9f10*/  FMNMX.FTZ R5, R252, R6, !PT ;  /* 0x00000006fc057209 */ /* 0x000fe40007810000 */
[----:B------:R-:W-:-:S02]  /*9f20*/  FSEL R30, R189, -INF , !P6 ;  /* 0xff800000bd1e7808 */ /* 0x000fc40007000000 */
[----:B------:R-:W-:Y:S02]  /*9f30*/  FSEL R132, R191, -INF , !P4 ;  /* 0xff800000bf847808 */ /* 0x000fe40006000000 */
[C---:B------:R-:W-:Y:S02]  /*9f40*/  ISETP.GE.AND P6, PT, R4.reuse, R11, PT ;  /* 0x0000000b0400720c */ /* 0x040fe40003fc6270 */
[----:B------:R-:W-:Y:S02]  /*9f50*/  ISETP.GE.AND P4, PT, R4, R12, PT ;  /* 0x0000000c0400720c */ /* 0x000fe40003f86270 */
[----:B------:R-:W-:Y:S02]  /*9f60*/  FMNMX.FTZ R4, R180, R5, !PT ;  /* 0x00000005b4047209 */ /* 0x000fe40007810000 */
[----:B------:R-:W-:Y:S02]  /*9f70*/  FSEL R174, R184, -INF , !P5 ;  /* 0xff800000b8ae7808 */ /* 0x000fe40006800000 */
[----:B------:R-:W-:-:S02]  /*9f80*/  FSEL R188, R186, -INF , !P1 ;  /* 0xff800000babc7808 */ /* 0x000fc40004800000 */
[C---:B------:R-:W-:Y:S02]  /*9f90*/  ISETP.GE.AND P5, PT, R3.reuse, R11, PT ;  /* 0x0000000b0300720c */ /* 0x040fe40003fa6270 */
[----:B------:R-:W-:Y:S02]  /*9fa0*/  ISETP.GE.AND P1, PT, R3, R12, PT ;  /* 0x0000000c0300720c */ /* 0x000fe40003f26270 */
[----:B------:R-:W-:Y:S01]  /*9fb0*/  FMNMX.FTZ R3, R250, R4, !PT ;  /* 0x00000004fa037209 */ /* 0x000fe20007810000 */
[----:B----4-:R-:W-:Y:S01]  /*9fc0*/  VIADD R6, R21, 0x4 ;  /* 0x0000000415067836 */ /* 0x010fe20000000000 */
[----:B-1----:R-:W-:Y:S02]  /*9fd0*/  FMNMX.FTZ R0, R0, R15, !PT ;  /* 0x0000000f00007209 */ /* 0x002fe40007810000 */
[----:B------:R-:W-:Y:S01]  /*9fe0*/  FMNMX.FTZ R3, R251, R3, !PT ;  /* 0x00000003fb037209 */ /* 0x000fe20007810000 */
[----:B-----5:R-:W-:Y:S01]  /*9ff0*/  IMAD.WIDE.U32 R16, R16, -0x2daee0ad, RZ ;  /* 0xd2511f5310107825 */ /* 0x020fe200078e00ff */
[----:B------:R-:W-:Y:S01]  /*a000*/  FMNMX.FTZ R4, R237, R8, !PT ;  /* 0x00000008ed047209 */ /* 0x000fe20007810000 */
[----:B------:R-:W-:Y:S01]  /*a010*/  SHFL.BFLY PT, R19, R0, 0x1, 0x1f ;  /* 0x0c201f0000137f89 */ /* 0x000fe200000e0000 */
[----:B------:R-:W-:Y:S01]  /*a020*/  MOV R14, UR25 ;  /* 0x00000019000e7c02 */ /* 0x000fe20008000f00 */
[----:B------:R-:W-:-:S02]  /*a030*/  IMAD.WIDE.U32 R6, R6, -0x326172a9, RZ ;  /* 0xcd9e8d5706067825 */ /* 0x000fc400078e00ff */
[----:B------:R-:W1:Y:S01]  /*a040*/  SHFL.BFLY PT, R18, R3, 0x2, 0x1f ;  /* 0x0c401f0003127f89 */ /* 0x000e6200000e0000 */
[----:B------:R-:W-:Y:S02]  /*a050*/  FMNMX.FTZ R5, R28, R4, !PT ;  /* 0x000000041c057209 */ /* 0x000fe40007810000 */
[----:B------:R-:W-:Y:S02]  /*a060*/  LOP3.LUT R4, R17, UR31, R14, 0x96, !PT ;  /* 0x0000001f11047c12 */ /* 0x000fe4000f8e960e */
[----:B------:R-:W-:Y:S02]  /*a070*/  LOP3.LUT R14, R7, R133, RZ, 0x3c, !PT ;  /* 0x00000085070e7212 */ /* 0x000fe400078e3cff */
[----:B------:R-:W-:Y:S02]  /*a080*/  FMNMX.FTZ R7, R29, R5, !PT ;  /* 0x000000051d077209 */ /* 0x000fe40007810000 */
[----:B------:R-:W-:Y:S02]  /*a090*/  FSEL R173, R185, -INF , !P6 ;  /* 0xff800000b9ad7808 */ /* 0x000fe40007000000 */
[----:B------:R-:W-:-:S02]  /*a0a0*/  FMNMX.FTZ R7, R30, R7, !PT ;  /* 0x000000071e077209 */ /* 0x000fc40007810000 */
[----:B------:R-:W-:Y:S02]  /*a0b0*/  FSEL R190, R187, -INF , !P4 ;  /* 0xff800000bbbe7808 */ /* 0x000fe40006000000 */
[C---:B------:R-:W-:Y:S02]  /*a0c0*/  ISETP.GE.AND P6, PT, R2.reuse, R11, PT ;  /* 0x0000000b0200720c */ /* 0x040fe40003fc6270 */
[----:B------:R-:W-:Y:S02]  /*a0d0*/  ISETP.GE.AND P4, PT, R2, R12, PT ;  /* 0x0000000c0200720c */ /* 0x000fe40003f86270 */
[----:B------:R-:W-:Y:S01]  /*a0e0*/  FMNMX.FTZ R2, R174, R7, !PT ;  /* 0x00000007ae027209 */ /* 0x000fe20007810000 */
[----:B------:R-:W-:Y:S01]  /*a0f0*/  IMAD.WIDE.U32 R4, R4, -0x326172a9, RZ ;  /* 0xcd9e8d5704047825 */ /* 0x000fe200078e00ff */
[----:B------:R-:W-:Y:S02]  /*a100*/  FSEL R172, R176, -INF , !P5 ;  /* 0xff800000b0ac7808 */ /* 0x000fe40006800000 */
[----:B------:R-:W-:-:S02]  /*a110*/  FMNMX.FTZ R2, R173, R2, !PT ;  /* 0x00000002ad027209 */ /* 0x000fc40007810000 */
[----:B------:R-:W-:Y:S02]  /*a120*/  LOP3.LUT R17, R5, UR5, R6, 0x96, !PT ;  /* 0x0000000505117c12 */ /* 0x000fe4000f8e9606 */
[----:B------:R-:W-:Y:S02]  /*a130*/  FSEL R137, R177, -INF , !P6 ;  /* 0xff800000b1897808 */ /* 0x000fe40007000000 */
[----:B------:R-:W-:Y:S02]  /*a140*/  FMNMX.FTZ R6, R172, R2, !PT ;  /* 0x00000002ac067209 */ /* 0x000fe40007810000 */
[----:B------:R-:W-:Y:S01]  /*a150*/  FMNMX.FTZ R2, R236, R31, !PT ;  /* 0x0000001fec027209 */ /* 0x000fe20007810000 */
[----:B------:R-:W-:Y:S01]  /*a160*/  IMAD.WIDE.U32 R14, R14, -0x2daee0ad, RZ ;  /* 0xd2511f530e0e7825 */ /* 0x000fe200078e00ff */
[----:B-1----:R-:W-:Y:S02]  /*a170*/  FMNMX.FTZ R134, R3, R18, !PT ;  /* 0x0000001203867209 */ /* 0x002fe40007810000 */
[----:B------:R-:W-:Y:S01]  /*a180*/  FMNMX.FTZ R135, R0, R19, !PT ;  /* 0x0000001300877209 */ /* 0x000fe20007810000 */
[----:B------:R-:W-:Y:S01]  /*a190*/  IMAD R3, R21, -0x326172a9, RZ ;  /* 0xcd9e8d5715037824 */ /* 0x000fe200078e02ff */
[----:B------:R-:W-:-:S02]  /*a1a0*/  FMNMX.FTZ R0, R137, R6, !PT ;  /* 0x0000000689007209 */ /* 0x000fc40007810000 */
[----:B------:R-:W-:Y:S02]  /*a1b0*/  FMNMX.FTZ R2, R34, R2, !PT ;  /* 0x0000000222027209 */ /* 0x000fe40007810000 */
[--C-:B------:R-:W-:Y:S02]  /*a1c0*/  LOP3.LUT R7, R183, UR4, R16.reuse, 0x96, !PT ;  /* 0x00000004b7077c12 */ /* 0x100fe4000f8e9610 */
[----:B------:R-:W-:Y:S02]  /*a1d0*/  LOP3.LUT R32, R15, UR4, R16, 0x96, !PT ;  /* 0x000000040f207c12 */ /* 0x000fe4000f8e9610 */
[----:B------:R-:W-:Y:S01]  /*a1e0*/  LOP3.LUT R3, R5, UR5, R3, 0x96, !PT ;  /* 0x0000000505037c12 */ /* 0x000fe2000f8e9603 */
[----:B------:R-:W1:Y:S01]  /*a1f0*/  SHFL.BFLY PT, R15, R0, 0x2, 0x1f ;  /* 0x0c401f00000f7f89 */ /* 0x000e6200000e0000 */
[----:B------:R-:W-:Y:S01]  /*a200*/  FMNMX.FTZ R5, R35, R2, !PT ;  /* 0x0000000223057209 */ /* 0x000fe20007810000 */
[----:B------:R-:W-:Y:S01]  /*a210*/  UIADD3 UR4, UR24, 0x3c6ef372, URZ ;  /* 0x3c6ef37218047890 */ /* 0x000fe2000fffe03f */
[----:B------:R-:W-:-:S04]  /*a220*/  IMAD.WIDE.U32 R138, R7, -0x326172a9, RZ ;  /* 0xcd9e8d57078a7825 */ /* 0x000fc800078e00ff */
[C---:B------:R-:W-:Y:S01]  /*a230*/  FMUL.FTZ R21, R135.reuse, UR30 ;  /* 0x0000001e87157c20 */ /* 0x040fe20008410000 */
[----:B------:R-:W-:Y:S02]  /*a240*/  FMNMX.FTZ R5, R132, R5, !PT ;  /* 0x0000000584057209 */ /* 0x000fe40007810000 */
[----:B------:R-:W-:Y:S02]  /*a250*/  FSETP.NEU.FTZ.AND P6, PT, R135, -INF , PT ;  /* 0xff8000008700780b */ /* 0x000fe40003fdd000 */
[----:B------:R-:W-:Y:S02]  /*a260*/  FMNMX.FTZ R5, R188, R5, !PT ;  /* 0x00000005bc057209 */ /* 0x000fe40007810000 */
[----:B------:R-:W-:Y:S02]  /*a270*/  LOP3.LUT R18, R139, UR4, R4, 0x96, !PT ;  /* 0x000000048b127c12 */ /* 0x000fe4000f8e9604 */
[----:B------:R-:W-:Y:S02]  /*a280*/  FSEL R21, R21, RZ, P6 ;  /* 0x000000ff15157208 */ /* 0x000fe40003000000 */
[----:B------:R-:W-:-:S02]  /*a290*/  FSEL R175, R178, -INF , !P1 ;  /* 0xff800000b2af7808 */ /* 0x000fc40004800000 */
[----:B------:R-:W-:Y:S01]  /*a2a0*/  FMNMX.FTZ R136, R190, R5, !PT ;  /* 0x00000005be887209 */ /* 0x000fe20007810000 */
[----:B------:R-:W-:-:S04]  /*a2b0*/  IMAD.WIDE.U32 R2, R3, -0x2daee0ad, RZ ;  /* 0xd2511f5303027825 */ /* 0x000fc800078e00ff */
[----:B------:R-:W-:Y:S01]  /*a2c0*/  FFMA.FTZ R13, R13, UR30, -R21 ;  /* 0x0000001e0d0d7c23 */ /* 0x000fe20008010815 */
[----:B------:R-:W-:Y:S01]  /*a2d0*/  FSEL R189, R179, -INF , !P4 ;  /* 0xff800000b3bd7808 */ /* 0x000fe20006000000 */
[----:B------:R-:W-:Y:S01]  /*a2e0*/  IMAD.WIDE.U32 R18, R18, -0x2daee0ad, RZ ;  /* 0xd2511f5312127825 */ /* 0x000fe200078e00ff */
[----:B------:R-:W-:Y:S01]  /*a2f0*/  FMNMX.FTZ R136, R175, R136, !PT ;  /* 0x00000088af887209 */ /* 0x000fe20007810000 */
[----:B------:R3:W-:Y:S03]  /*a300*/  MUFU.EX2 R240, R13 ;  /* 0x0000000d00f07308 */ /* 0x0007e60000000800 */
[----:B------:R-:W-:Y:S02]  /*a310*/  FMNMX.FTZ R136, R189, R136, !PT ;  /* 0x00000088bd887209 */ /* 0x000fe40007810000 */
[----:B-1----:R-:W-:Y:S01]  /*a320*/  FMNMX.FTZ R0, R0, R15, !PT ;  /* 0x0000000f00007209 */ /* 0x002fe20007810000 */
[----:B------:R-:W-:Y:S01]  /*a330*/  UIADD3 UR5, UR25, 0x76cf5d0a, URZ ;  /* 0x76cf5d0a19057890 */ /* 0x000fe2000fffe03f */
[----:B---3--:R-:W-:-:S05]  /*a340*/  LOP3.LUT R13, R19, UR22, R2, 0x96, !PT ;  /* 0x00000016130d7c12 */ /* 0x008fca000f8e9602 */
[----:B------:R-:W-:Y:S02]  /*a350*/  IMAD.WIDE.U32 R198, R13, -0x326172a9, RZ ;  /* 0xcd9e8d570dc67825 */ /* 0x000fe400078e00ff */
[----:B------:R-:W1:Y:S01]  /*a360*/  SHFL.BFLY PT, R13, R136, 0x2, 0x1f ;  /* 0x0c401f00880d7f89 */ /* 0x000e6200000e0000 */
[----:B------:R-:W-:-:S03]  /*a370*/  LOP3.LUT R3, R3, UR5, R182, 0x96, !PT ;  /* 0x0000000503037c12 */ /* 0x000fc6000f8e96b6 */
[----:B------:R-:W3:Y:S01]  /*a380*/  SHFL.BFLY PT, R133, R0, 0x1, 0x1f ;  /* 0x0c201f0000857f89 */ /* 0x000ee200000e0000 */
[----:B------:R-:W-:-:S04]  /*a390*/  IMAD.WIDE.U32 R6, R32, -0x326172a9, RZ ;  /* 0xcd9e8d5720067825 */ /* 0x000fc800078e00ff */
[----:B------:R-:W-:Y:S01]  /*a3a0*/  IMAD.WIDE.U32 R16, R17, -0x2daee0ad, RZ ;  /* 0xd2511f5311107825 */ /* 0x000fe200078e00ff */
[----:B------:R-:W-:-:S03]  /*a3b0*/  LOP3.LUT R5, R7, UR4, R4, 0x96, !PT ;  /* 0x0000000407057c12 */ /* 0x000fc6000f8e9604 */
[----:B------:R-:W-:Y:S01]  /*a3c0*/  IMAD.WIDE.U32 R2, R3, -0x326172a9, RZ ;  /* 0xcd9e8d5703027825 */ /* 0x000fe200078e00ff */
[----:B------:R-:W-:-:S04]  /*a3d0*/  LOP3.LUT R14, R17, UR5, R14, 0x96, !PT ;  /* 0x00000005110e7c12 */ /* 0x000fc8000f8e960e */
[----:B------:R-:W-:Y:S02]  /*a3e0*/  LOP3.LUT R4, R3, UR23, R138, 0x96, !PT ;  /* 0x0000001703047c12 */ /* 0x000fe4000f8e968a */
[----:B------:R-:W-:Y:S01]  /*a3f0*/  LOP3.LUT R7, R199, UR12, R2, 0x96, !PT ;  /* 0x0000000cc7077c12 */ /* 0x000fe2000f8e9602 */
[----:B------:R-:W-:Y:S01]  /*a400*/  IMAD.WIDE.U32 R2, R5, -0x2daee0ad, RZ ;  /* 0xd2511f5305027825 */ /* 0x000fe200078e00ff */
[----:B------:R-:W4:Y:S03]  /*a410*/  SHFL.BFLY PT, R33, R134, 0x1, 0x1f ;  /* 0x0c201f0086217f89 */ /* 0x000f2600000e0000 */
[----:B------:R-:W-:Y:S01]  /*a420*/  IMAD.WIDE.U32 R14, R14, -0x326172a9, RZ ;  /* 0xcd9e8d570e0e7825 */ /* 0x000fe200078e00ff */
[----:B------:R-:W-:-:S03]  /*a430*/  LOP3.LUT R16, R3, UR22, R16, 0x96, !PT ;  /* 0x0000001603107c12 */ /* 0x000fc6000f8e9610 */
[----:B------:R-:W-:Y:S01]  /*a440*/  IMAD.WIDE.U32 R4, R4, -0x2daee0ad, RZ ;  /* 0xd2511f5304047825 */ /* 0x000fe200078e00ff */
[----:B-1----:R-:W-:-:S03]  /*a450*/  FMNMX.FTZ R136, R136, R13, !PT ;  /* 0x0000000d88887209 */ /* 0x002fc60007810000 */
[----:B------:R-:W-:Y:S01]  /*a460*/  IMAD.WIDE.U32 R196, R7, -0x2daee0ad, RZ ;  /* 0xd2511f5307c47825 */ /* 0x000fe200078e00ff */
[----:B------:R-:W-:Y:S02]  /*a470*/  LOP3.LUT R6, R15, UR23, R6, 0x96, !PT ;  /* 0x000000170f067c12 */ /* 0x000fe4000f8e9606 */
[----:B------:R-:W-:Y:S02]  /*a480*/  LOP3.LUT R18, R5, UR11, R18, 0x96, !PT ;  /* 0x0000000b05127c12 */ /* 0x000fe4000f8e9612 */
[----:B------:R-:W-:Y:S01]  /*a490*/  LOP3.LUT R3, R197, UR10, R4, 0x96, !PT ;  /* 0x0000000ac5037c12 */ /* 0x000fe2000f8e9604 */
[----:B------:R-:W-:Y:S01]  /*a4a0*/  IMAD.WIDE.U32 R4, R16, -0x326172a9, RZ ;  /* 0xcd9e8d5710047825 */ /* 0x000fe200078e00ff */
[----:B---3--:R-:W-:Y:S01]  /*a4b0*/  FMNMX.FTZ R133, R0, R133, !PT ;  /* 0x0000008500857209 */ /* 0x008fe20007810000 */
[----:B------:R-:W1:Y:S02]  /*a4c0*/  SHFL.BFLY PT, R16, R136, 0x1, 0x1f ;  /* 0x0c201f0088107f89 */ /* 0x000e6400000e0000 */
[----:B------:R-:W-:Y:S01]  /*a4d0*/  IMAD.WIDE.U32 R6, R6, -0x2daee0ad, RZ ;  /* 0xd2511f5306067825 */ /* 0x000fe200078e00ff */
[----:B------:R-:W-:-:S03]  /*a4e0*/  LOP3.LUT R14, R5, UR12, R14, 0x96, !PT ;  /* 0x0000000c050e7c12 */ /* 0x000fc6000f8e960e */
[C---:B------:R-:W-:Y:S01]  /*a4f0*/  FMUL.FTZ R0, R133.reuse, UR30 ;  /* 0x0000001e85007c20 */ /* 0x040fe20008410000 */
[----:B------:R-:W-:Y:S01]  /*a500*/  FSETP.NEU.FTZ.AND P4, PT, R133, -INF , PT ;  /* 0xff8000008500780b */ /* 0x000fe20003f9d000 */
[----:B------:R-:W-:Y:S01]  /*a510*/  UIADD3 UR4, UR24, -0x4ab325aa, URZ ;  /* 0xb54cda5618047890 */ /* 0x000fe2000fffe03f */
[----:B------:R-:W-:Y:S01]  /*a520*/  LOP3.LUT R7, R7, UR11, R2, 0x96, !PT ;  /* 0x0000000b07077c12 */ /* 0x000fe2000f8e9602 */
[----:B------:R-:W-:Y:S01]  /*a530*/  IMAD.WIDE.U32 R184, R18, -0x326172a9, RZ ;  /* 0xcd9e8d5712b87825 */ /* 0x000fe200078e00ff */
[----:B------:R-:W-:-:S03]  /*a540*/  FSEL R0, R0, RZ, P4 ;  /* 0x000000ff00007208 */ /* 0x000fc60002000000 */
[----:B------:R-:W-:-:S04]  /*a550*/  IMAD.WIDE.U32 R2, R3, -0x326172a9, RZ ;  /* 0xcd9e8d5703027825 */ /* 0x000fc800078e00ff */
[----:B------:R-:W-:Y:S01]  /*a560*/  IMAD.WIDE.U32 R138, R14, -0x2daee0ad, RZ ;  /* 0xd2511f530e8a7825 */ /* 0x000fe200078e00ff */
[----:B------:R-:W-:-:S03]  /*a570*/  LOP3.LUT R5, R3, UR4, R184, 0x96, !PT ;  /* 0x0000000403057c12 */ /* 0x000fc6000f8e96b8 */
[----:B------:R-:W-:Y:S01]  /*a580*/  FFMA.FTZ R8, R8, UR30, -R0 ;  /* 0x0000001e08087c23 */ /* 0x000fe20008010800 */
[C---:B------:R-:W-:Y:S02]  /*a590*/  LOP3.LUT R13, R2.reuse, 0xffff, RZ, 0xc0, !PT ;  /* 0x0000ffff020d7812 */ /* 0x040fe400078ec0ff */
[----:B------:R-:W-:Y:S02]  /*a5a0*/  LOP3.LUT R15, R2, 0xff, RZ, 0xc0, !PT ;  /* 0x000000ff020f7812 */ /* 0x000fe400078ec0ff */
[--C-:B------:R-:W-:Y:S02]  /*a5b0*/  SHF.R.U32.HI R3, RZ, 0x10, R2.reuse ;  /* 0x00000010ff037819 */ /* 0x100fe40000011602 */
[----:B------:R-:W-:Y:S02]  /*a5c0*/  SHF.R.U32.HI R14, RZ, 0x18, R2 ;  /* 0x00000018ff0e7819 */ /* 0x000fe40000011602 */
[----:B------:R-:W-:Y:S01]  /*a5d0*/  LOP3.LUT R2, R139, UR10, R6, 0x96, !PT ;  /* 0x0000000a8b027c12 */ /* 0x000fe2000f8e9606 */
[----:B------:R3:W-:Y:S01]  /*a5e0*/  MUFU.EX2 R200, R8 ;  /* 0x0000000800c87308 */ /* 0x0007e20000000800 */
[--C-:B------:R-:W-:Y:S01]  /*a5f0*/  FFMA.FTZ R20, R20, UR30, -R21.reuse ;  /* 0x0000001e14147c23 */ /* 0x100fe20008010815 */
[----:B----4-:R-:W-:Y:S01]  /*a600*/  FMNMX.FTZ R134, R134, R33, !PT ;  /* 0x0000002186867209 */ /* 0x010fe20007810000 */
[----:B------:R-:W-:Y:S01]  /*a610*/  FFMA.FTZ R22, R22, UR30, -R21 ;  /* 0x0000001e16167c23 */ /* 0x000fe20008010815 */
[----:B------:R-:W-:Y:S01]  /*a620*/  IMAD.WIDE.U32 R6, R7, -0x326172a9, RZ ;  /* 0xcd9e8d5707067825 */ /* 0x000fe200078e00ff */
[----:B-1----:R-:W-:-:S03]  /*a630*/  FMNMX.FTZ R136, R136, R16, !PT ;  /* 0x0000001088887209 */ /* 0x002fc60007810000 */
[----:B------:R1:W-:Y:S01]  /*a640*/  MUFU.EX2 R227, R20 ;  /* 0x0000001400e37308 */ /* 0x0003e20000000800 */
[----:B------:R-:W-:Y:S02]  /*a650*/  LOP3.LUT R176, R7, UR29, R4, 0x96, !PT ;  /* 0x0000001d07b07c12 */ /* 0x000fe4000f8e9604 */
[----:B------:R-:W-:Y:S02]  /*a660*/  FSETP.NEU.FTZ.AND P5, PT, R134, -INF , PT ;  /* 0xff8000008600780b */ /* 0x000fe40003fbd000 */
[----:B---3--:R-:W-:Y:S01]  /*a670*/  LOP3.LUT R8, R3, 0xff, RZ, 0xc0, !PT ;  /* 0x000000ff03087812 */ /* 0x008fe200078ec0ff */
[----:B------:R-:W-:Y:S02]  /*a680*/  IMAD.WIDE.U32 R2, R2, -0x326172a9, RZ ;  /* 0xcd9e8d5702027825 */ /* 0x000fe400078e00ff */
[----:B------:R3:W-:Y:S01]  /*a690*/  MUFU.EX2 R226, R22 ;  /* 0x0000001600e27308 */ /* 0x0007e20000000800 */
[----:B------:R-:W-:Y:S02]  /*a6a0*/  SHF.R.U32.HI R13, RZ, 0x8, R13 ;  /* 0x00000008ff0d7819 */ /* 0x000fe4000001160d */
[----:B------:R-:W-:-:S02]  /*a6b0*/  LOP3.LUT R4, R3, UR4, R6, 0x96, !PT ;  /* 0x0000000403047c12 */ /* 0x000fc4000f8e9606 */
[----:B-1----:R-:W-:Y:S02]  /*a6c0*/  PRMT R20, R8, 0x5410, R14 ;  /* 0x0000541008147816 */ /* 0x002fe4000000000e */
[----:B------:R-:W-:Y:S01]  /*a6d0*/  LOP3.LUT R14, R2, 0xffff, RZ, 0xc0, !PT ;  /* 0x0000ffff020e7812 */ /* 0x000fe200078ec0ff */
[----:B------:R-:W-:Y:S01]  /*a6e0*/  FFMA.FTZ R3, R29, UR30, -R0 ;  /* 0x0000001e1d037c23 */ /* 0x000fe20008010800 */
[----:B------:R-:W-:Y:S01]  /*a6f0*/  FFMA.FTZ R24, R24, UR30, -R21 ;  /* 0x0000001e18187c23 */ /* 0x000fe20008010815 */
[----:B------:R-:W-:Y:S01]  /*a700*/  LOP3.LUT R18, R2, 0xff, RZ, 0xc0, !PT ;  /* 0x000000ff02127812 */ /* 0x000fe200078ec0ff */
[----:B------:R-:W-:Y:S01]  /*a710*/  FMUL.FTZ R8, R136, UR30 ;  /* 0x0000001e88087c20 */ /* 0x000fe20008410000 */
[----:B---3--:R-:W-:Y:S01]  /*a720*/  FMUL.FTZ R22, R134, UR30 ;  /* 0x0000001e86167c20 */ /* 0x008fe20008410000 */
[--C-:B------:R-:W-:Y:S01]  /*a730*/  SHF.R.U32.HI R17, RZ, 0x10, R2.reuse ;  /* 0x00000010ff117819 */ /* 0x100fe20000011602 */
[----:B------:R1:W-:Y:S01]  /*a740*/  MUFU.EX2 R197, R3 ;  /* 0x0000000300c57308 */ /* 0x0003e20000000800 */
[----:B------:R-:W-:-:S02]  /*a750*/  SHF.R.U32.HI R16, RZ, 0x18, R2 ;  /* 0x00000018ff107819 */ /* 0x000fc40000011602 */
[----:B------:R-:W-:Y:S02]  /*a760*/  FSEL R22, R22, RZ, P5 ;  /* 0x000000ff16167208 */ /* 0x000fe40002800000 */
[----:B------:R-:W-:Y:S02]  /*a770*/  FSETP.NEU.FTZ.AND P1, PT, R136, -INF , PT ;  /* 0xff8000008800780b */ /* 0x000fe40003f3d000 */
[----:B------:R-:W-:Y:S01]  /*a780*/  SHF.R.U32.HI R2, RZ, 0x10, R5 ;  /* 0x00000010ff027819 */ /* 0x000fe20000011605 */
[----:B------:R-:W3:Y:S01]  /*a790*/  MUFU.EX2 R225, R24 ;  /* 0x0000001800e17308 */ /* 0x000ee20000000800 */
[----:B------:R-:W-:Y:S01]  /*a7a0*/  PRMT R19, R15, 0x5410, R13 ;  /* 0x000054100f137816 */ /* 0x000fe2000000000d */
[----:B------:R-:W-:Y:S01]  /*a7b0*/  FFMA.FTZ R26, R26, UR30, -R22 ;  /* 0x0000001e1a1a7c23 */ /* 0x000fe20008010816 */
[C---:B------:R-:W-:Y:S02]  /*a7c0*/  LOP3.LUT R6, R5.reuse, 0xffff, RZ, 0xc0, !PT ;  /* 0x0000ffff05067812 */ /* 0x040fe400078ec0ff */
[----:B------:R-:W-:-:S02]  /*a7d0*/  LOP3.LUT R15, R5, 0xff, RZ, 0xc0, !PT ;  /* 0x000000ff050f7812 */ /* 0x000fc400078ec0ff */
[----:B------:R-:W-:Y:S01]  /*a7e0*/  SHF.R.U32.HI R13, RZ, 0x18, R5 ;  /* 0x00000018ff0d7819 */ /* 0x000fe20000011605 */
[----:B-1----:R-:W-:Y:S01]  /*a7f0*/  FFMA.FTZ R3, R30, UR30, -R0 ;  /* 0x0000001e1e037c23 */ /* 0x002fe20008010800 */
[----:B------:R-:W-:Y:S01]  /*a800*/  FSEL R8, R8, RZ, P1 ;  /* 0x000000ff08087208 */ /* 0x000fe20000800000 */
[--C-:B------:R-:W-:Y:S01]  /*a810*/  FFMA.FTZ R25, R25, UR30, -R22.reuse ;  /* 0x0000001e19197c23 */ /* 0x100fe20008010816 */
[----:B------:R-:W-:Y:S01]  /*a820*/  LOP3.LUT R5, R2, 0xff, RZ, 0xc0, !PT ;  /* 0x000000ff02057812 */ /* 0x000fe200078ec0ff */
[----:B------:R-:W-:Y:S01]  /*a830*/  FFMA.FTZ R27, R27, UR30, -R22 ;  /* 0x0000001e1b1b7c23 */ /* 0x000fe20008010816 */
[----:B------:R1:W-:Y:S01]  /*a840*/  MUFU.EX2 R191, R3 ;  /* 0x0000000300bf7308 */ /* 0x0003e20000000800 */
[----:B------:R-:W-:Y:S02]  /*a850*/  LOP3.LUT R2, R17, 0xff, RZ, 0xc0, !PT ;  /* 0x000000ff11027812 */ /* 0x000fe400078ec0ff */
[----:B------:R-:W-:Y:S01]  /*a860*/  SHF.R.U32.HI R7, RZ, 0x8, R6 ;  /* 0x00000008ff077819 */ /* 0x000fe20000011606 */
[----:B------:R-:W-:Y:S01]  /*a870*/  FFMA.FTZ R6, R31, UR30, -R8 ;  /* 0x0000001e1f067c23 */ /* 0x000fe20008010808 */
[----:B------:R-:W-:-:S03]  /*a880*/  FFMA.FTZ R23, R23, UR30, -R22 ;  /* 0x0000001e17177c23 */ /* 0x000fc60008010816 */
[----:B------:R4:W-:Y:S01]  /*a890*/  MUFU.EX2 R202, R26 ;  /* 0x0000001a00ca7308 */ /* 0x0009e20000000800 */
[----:B------:R-:W-:Y:S02]  /*a8a0*/  PRMT R15, R15, 0x5410, R7 ;  /* 0x000054100f0f7816 */ /* 0x000fe40000000007 */
[----:B-1----:R-:W-:-:S05]  /*a8b0*/  SHF.R.U32.HI R3, RZ, 0x8, R14 ;  /* 0x00000008ff037819 */ /* 0x002fca000001160e */
[----:B------:R1:W-:Y:S01]  /*a8c0*/  MUFU.EX2 R203, R25 ;  /* 0x0000001900cb7308 */ /* 0x0003e20000000800 */
[----:B--2---:R-:W-:Y:S02]  /*a8d0*/  PRMT R181, R181, 0x7054, R181 ;  /* 0x00007054b5b57816 */ /* 0x004fe400000000b5 */
[----:B----4-:R-:W-:-:S05]  /*a8e0*/  PRMT R26, R2, 0x5410, R16 ;  /* 0x00005410021a7816 */ /* 0x010fca0000000010 */
[----:B------:R-:W2:Y:S01]  /*a8f0*/  MUFU.EX2 R201, R27 ;  /* 0x0000001b00c97308 */ /* 0x000ea20000000800 */
[----:B------:R-:W-:Y:S02]  /*a900*/  LOP3.LUT R2, R4, 0xffff, RZ, 0xc0, !PT ;  /* 0x0000ffff04027812 */ /* 0x000fe400078ec0ff */
[--C-:B------:R-:W-:Y:S02]  /*a910*/  SHF.R.U32.HI R7, RZ, 0x18, R4.reuse ;  /* 0x00000018ff077819 */ /* 0x100fe40000011604 */
[----:B-1----:R-:W-:Y:S02]  /*a920*/  PRMT R25, R18, 0x5410, R3 ;  /* 0x0000541012197816 */ /* 0x002fe40000000003 */
[----:B------:R-:W-:Y:S01]  /*a930*/  SHF.R.U32.HI R3, RZ, 0x10, R4 ;  /* 0x00000010ff037819 */ /* 0x000fe20000011604 */
[----:B------:R1:W-:Y:S01]  /*a940*/  MUFU.EX2 R187, R6 ;  /* 0x0000000600bb7308 */ /* 0x0003e20000000800 */
[----:B------:R-:W-:Y:S01]  /*a950*/  FFMA.FTZ R28, R28, UR30, -R0 ;  /* 0x0000001e1c1c7c23 */ /* 0x000fe20008010800 */
[----:B------:R-:W-:Y:S01]  /*a960*/  PRMT R17, R5, 0x5410, R13 ;  /* 0x0000541005117816 */ /* 0x000fe2000000000d */
[----:B------:R-:W-:Y:S01]  /*a970*/  FFMA.FTZ R5, R34, UR30, -R8 ;  /* 0x0000001e22057c23 */ /* 0x000fe20008010808 */
[----:B------:R-:W-:-:S04]  /*a980*/  HSET2.LE.AND R18, R19, R181, PT ;  /* 0x000000b513127233 */ /* 0x000fc80003803000 */
[----:B------:R-:W4:Y:S01]  /*a990*/  MUFU.EX2 R224, R23 ;  /* 0x0000001700e07308 */ /* 0x000f220000000800 */
[----:B-1----:R-:W-:Y:S02]  /*a9a0*/  SHF.R.U32.HI R6, RZ, 0x8, R2 ;  /* 0x00000008ff067819 */ /* 0x002fe40000011602 */
[----:B------:R-:W-:Y:S01]  /*a9b0*/  LOP3.LUT R2, R3, 0xff, RZ, 0xc0, !PT ;  /* 0x000000ff03027812 */ /* 0x000fe200078ec0ff */
[----:B------:R-:W-:-:S04]  /*a9c0*/  FFMA.FTZ R3, R35, UR30, -R8 ;  /* 0x0000001e23037c23 */ /* 0x000fc80008010808 */
[----:B------:R1:W5:Y:S01]  /*a9d0*/  MUFU.EX2 R199, R28 ;  /* 0x0000001c00c77308 */ /* 0x0003620000000800 */
[----:B------:R-:W-:Y:S02]  /*a9e0*/  PRMT R24, R2, 0x5410, R7 ;  /* 0x0000541002187816 */ /* 0x000fe40000000007 */
[----:B---3--:R-:W-:-:S05]  /*a9f0*/  F2FP.F16.F32.PACK_AB R2, R225, R226 ;  /* 0x000000e2e102723e */ /* 0x008fca00000000ff */
[----:B------:R3:W-:Y:S01]  /*aa00*/  MUFU.EX2 R184, R3 ;  /* 0x0000000300b87308 */ /* 0x0007e20000000800 */
[----:B------:R-:W-:Y:S02]  /*aa10*/  LOP3.LUT R13, R4, 0xff, RZ, 0xc0, !PT ;  /* 0x000000ff040d7812 */ /* 0x000fe400078ec0ff */
[----:B------:R-:W-:Y:S02]  /*aa20*/  FSEL R4, R134, RZ, P5 ;  /* 0x000000ff86047208 */ /* 0x000fe40002800000 */
[----:B------:R-:W-:Y:S02]  /*aa30*/  LOP3.LUT R18, R18, R2, RZ, 0xc0, !PT ;  /* 0x0000000212127212 */ /* 0x000fe400078ec0ff */
[----:B------:R-:W-:Y:S01]  /*aa40*/  HSET2.LE.AND R2, R20, R181, PT ;  /* 0x000000b514027233 */ /* 0x000fe20003803000 */
[----:B------:R2:W5:Y:S01]  /*aa50*/  MUFU.EX2 R186, R5 ;  /* 0x0000000500ba7308 */ /* 0x0005620000000800 */
[----:B-1----:R-:W1:Y:S01]  /*aa60*/  LDSM.16.MT88.4 R28, [R209+0xa000] ;  /* 0x00a00000d11c783b */ /* 0x002e620000004200 */
[----:B---3--:R-:W-:-:S06]  /*aa70*/  FFMA.FTZ R3, R132, UR30, -R8 ;  /* 0x0000001e84037c23 */ /* 0x008fcc0008010808 */
[----:B------:R3:W-:Y:S01]  /*aa80*/  MUFU.EX2 R139, R3 ;  /* 0x00000003008b7308 */ /* 0x0007e20000000800 */
[----:B--2---:R-:W-:Y:S01]  /*aa90*/  FSEL R5, R135, RZ, P6 ;  /* 0x000000ff87057208 */ /* 0x004fe20003000000 */
[----:B------:R-:W-:Y:S01]  /*aaa0*/  FADD.FTZ R7, R238, -R4 ;  /* 0x80000004ee077221 */ /* 0x000fe20000010000 */
[----:B------:R-:W-:Y:S02]  /*aab0*/  PRMT R14, R13, 0x5410, R6 ;  /* 0x000054100d0e7816 */ /* 0x000fe40000000006 */
[----:B------:R-:W-:Y:S01]  /*aac0*/  FSEL R4, R136, RZ, P1 ;  /* 0x000000ff88047208 */ /* 0x000fe20000800000 */
[----:B------:R-:W-:Y:S01]  /*aad0*/  FADD.FTZ R6, R239, -R5 ;  /* 0x80000005ef067221 */ /* 0x000fe20000010000 */
[----:B------:R-:W-:Y:S02]  /*aae0*/  FSEL R5, R133, RZ, P4 ;  /* 0x000000ff85057208 */ /* 0x000fe40002000000 */
[----:B---3--:R-:W-:-:S04]  /*aaf0*/  F2FP.F16.F32.PACK_AB R3, R201, R202 ;  /* 0x000000cac903723e */ /* 0x008fc800000000ff */
[----:B------:R-:W-:Y:S02]  /*ab00*/  LOP3.LUT R19, R2, R3, RZ, 0xc0, !PT ;  /* 0x0000000302137212 */ /* 0x000fe400078ec0ff */
[--C-:B------:R-:W-:Y:S02]  /*ab10*/  HSET2.LE.AND R2, R17, R181.reuse, PT ;  /* 0x000000b511027233 */ /* 0x100fe40003803000 */
[----:B----4-:R-:W-:Y:S01]  /*ab20*/  F2FP.F16.F32.PACK_AB R3, R203, R224 ;  /* 0x000000e0cb03723e */ /* 0x010fe200000000ff */
[----:B------:R-:W-:Y:S01]  /*ab30*/  FADD.FTZ R23, R236, -R4 ;  /* 0x80000004ec177221 */ /* 0x000fe20000010000 */
[----:B------:R-:W-:Y:S01]  /*ab40*/  FADD.FTZ R13, R237, -R5 ;  /* 0x80000005ed0d7221 */ /* 0x000fe20000010000 */
[----:B------:R-:W-:Y:S01]  /*ab50*/  FMUL.FTZ R6, R6, UR30 ;  /* 0x0000001e06067c20 */ /* 0x000fe20008410000 */
[----:B------:R-:W-:Y:S01]  /*ab60*/  HSET2.LE.AND R4, R15, R181, PT ;  /* 0x000000b50f047233 */ /* 0x000fe20003803000 */
[----:B------:R-:W-:Y:S01]  /*ab70*/  FMUL.FTZ R7, R7, UR30 ;  /* 0x0000001e07077c20 */ /* 0x000fe20008410000 */
[----:B------:R-:W-:-:S02]  /*ab80*/  LOP3.LUT R17, R2, R3, RZ, 0xc0, !PT ;  /* 0x0000000302117212 */ /* 0x000fc400078ec0ff */
[----:B------:R-:W-:Y:S02]  /*ab90*/  F2FP.F16.F32.PACK_AB R5, R227, R240 ;  /* 0x000000f0e305723e */ /* 0x000fe400000000ff */
[--C-:B------:R-:W-:Y:S02]  /*aba0*/  HSET2.LE.AND R2, R14, R181.reuse, PT ;  /* 0x000000b50e027233 */ /* 0x100fe40003803000 */
[----:B-----5:R-:W-:Y:S01]  /*abb0*/  F2FP.F16.F32.PACK_AB R3, R199, R200 ;  /* 0x000000c8c703723e */ /* 0x020fe200000000ff */
[----:B------:R2:W3:Y:S01]  /*abc0*/  MUFU.EX2 R20, R6 ;  /* 0x0000000600147308 */ /* 0x0004e20000000800 */
[----:B------:R-:W-:Y:S02]  /*abd0*/  LOP3.LUT R16, R4, R5, RZ, 0xc0, !PT ;  /* 0x0000000504107212 */ /* 0x000fe400078ec0ff */
[----:B------:R-:W-:Y:S02]  /*abe0*/  LOP3.LUT R4, R2, R3, RZ, 0xc0, !PT ;  /* 0x0000000302047212 */ /* 0x000fe400078ec0ff */
[----:B------:R-:W-:-:S03]  /*abf0*/  HSET2.LE.AND R2, R24, R181, PT ;  /* 0x000000b518027233 */ /* 0x000fc60003803000 */
[----:B------:R-:W4:Y:S01]  /*ac00*/  MUFU.EX2 R15, R7 ;  /* 0x00000007000f7308 */ /* 0x000f220000000800 */
[----:B------:R-:W-:-:S04]  /*ac10*/  F2FP.F16.F32.PACK_AB R3, R186, R187 ;  /* 0x000000bbba03723e */ /* 0x000fc800000000ff */
[----:B------:R-:W-:Y:S02]  /*ac20*/  LOP3.LUT R5, R2, R3, RZ, 0xc0, !PT ;  /* 0x0000000302057212 */ /* 0x000fe400078ec0ff */
[--C-:B------:R-:W-:Y:S02]  /*ac30*/  HSET2.LE.AND R3, R26, R181.reuse, PT ;  /* 0x000000b51a037233 */ /* 0x100fe40003803000 */
[----:B--2---:R-:W-:Y:S02]  /*ac40*/  HSET2.LE.AND R6, R25, R181, PT ;  /* 0x000000b519067233 */ /* 0x004fe40003803000 */
[----:B------:R-:W2:Y:S01]  /*ac50*/  LDSM.16.MT88.4 R24, [R211+0xa000] ;  /* 0x00a00000d318783b */ /* 0x000ea20000004200 */
[----:B------:R-:W-:Y:S01]  /*ac60*/  FMUL.FTZ R13, R13, UR30 ;  /* 0x0000001e0d0d7c20 */ /* 0x000fe20008410000 */
[-C--:B---3--:R-:W-:Y:S01]  /*ac70*/  FMUL.FTZ R144, R144, R20.reuse ;  /* 0x0000001490907220 */ /* 0x088fe20000410000 */
[----:B------:R-:W-:Y:S02]  /*ac80*/  FMUL.FTZ R145, R145, R20 ;  /* 0x0000001491917220 */ /* 0x000fe40000410000 */
[----:B------:R3:W5:Y:S01]  /*ac90*/  MUFU.EX2 R14, R13 ;  /* 0x0000000d000e7308 */ /* 0x0007620000000800 */
[-C--:B----4-:R-:W-:Y:S01]  /*aca0*/  FMUL.FTZ R146, R146, R15.reuse ;  /* 0x0000000f92927220 */ /* 0x090fe20000410000 */
[----:B------:R-:W-:-:S07]  /*acb0*/  FMUL.FTZ R147, R147, R15 ;  /* 0x0000000f93937220 */ /* 0x000fce0000410000 */
[----:B-1----:R-:W-:Y:S01]  /*acc0*/  HMMA.16816.F32 R32, R16, R28, R144 ;  /* 0x0000001c1020723c */ /* 0x002fe20000001890 */
[----:B---3--:R-:W-:-:S06]  /*acd0*/  FMUL.FTZ R13, R23, UR30 ;  /* 0x0000001e170d7c20 */ /* 0x008fcc0008410000 */
[----:B------:R-:W1:Y:S01]  /*ace0*/  MUFU.EX2 R13, R13 ;  /* 0x0000000d000d7308 */ /* 0x000e620000000800 */
[----:B------:R-:W-:Y:S02]  /*acf0*/  F2FP.F16.F32.PACK_AB R7, R191, R197 ;  /* 0x000000c5bf07723e */ /* 0x000fe400000000ff */
[----:B------:R-:W-:Y:S01]  /*ad00*/  F2FP.F16.F32.PACK_AB R2, R139, R184 ;  /* 0x000000b88b02723e */ /* 0x000fe200000000ff */
[-C--:B-----5:R-:W-:Y:S01]  /*ad10*/  FMUL.FTZ R140, R140, R14.reuse ;  /* 0x0000000e8c8c7220 */ /* 0x0a0fe20000410000 */
[----:B------:R-:W-:Y:S01]  /*ad20*/  LOP3.LUT R6, R6, R7, RZ, 0xc0, !PT ;  /* 0x0000000706067212 */ /* 0x000fe200078ec0ff */
[----:B------:R-:W-:Y:S01]  /*ad30*/  FMUL.FTZ R141, R141, R14 ;  /* 0x0000000e8d8d7220 */ /* 0x000fe20000410000 */
[----:B------:R-:W-:Y:S01]  /*ad40*/  LOP3.LUT R7, R3, R2, RZ, 0xc0, !PT ;  /* 0x0000000203077212 */ /* 0x000fe200078ec0ff */
[-C--:B------:R-:W-:Y:S01]  /*ad50*/  FMUL.FTZ R152, R152, R20.reuse ;  /* 0x0000001498987220 */ /* 0x080fe20000410000 */
[----:B------:R-:W-:Y:S01]  /*ad60*/  FMUL.FTZ R153, R153, R20 ;  /* 0x0000001499997220 */ /* 0x000fe20000410000 */
[-C--:B------:R-:W-:Y:S01]  /*ad70*/  FMUL.FTZ R154, R154, R15.reuse ;  /* 0x0000000f9a9a7220 */ /* 0x080fe20000410000 */
[-C--:B------:R-:W-:Y:S01]  /*ad80*/  FMUL.FTZ R148, R148, R14.reuse ;  /* 0x0000000e94947220 */ /* 0x080fe20000410000 */
[----:B------:R-:W-:Y:S01]  /*ad90*/  FMUL.FTZ R149, R149, R14 ;  /* 0x0000000e95957220 */ /* 0x000fe20000410000 */
[-C--:B------:R-:W-:Y:S01]  /*ada0*/  FMUL.FTZ R155, R155, R15.reuse ;  /* 0x0000000f9b9b7220 */ /* 0x080fe20000410000 */
[-C--:B------:R-:W-:Y:S01]  /*adb0*/  FMUL.FTZ R36, R36, R20.reuse ;  /* 0x0000001424247220 */ /* 0x080fe20000410000 */
[----:B------:R-:W-:Y:S01]  /*adc0*/  FMUL.FTZ R37, R37, R20 ;  /* 0x0000001425257220 */ /* 0x000fe20000410000 */
[----:B------:R-:W-:Y:S01]  /*add0*/  FMUL.FTZ R38, R38, R15 ;  /* 0x0000000f26267220 */ /* 0x000fe20000410000 */
[-C--:B-1----:R-:W-:Y:S01]  /*ade0*/  FMUL.FTZ R142, R142, R13.reuse ;  /* 0x0000000d8e8e7220 */ /* 0x082fe20000410000 */
[-C--:B------:R-:W-:Y:S01]  /*adf0*/  FMUL.FTZ R143, R143, R13.reuse ;  /* 0x0000000d8f8f7220 */ /* 0x080fe20000410000 */
[-C--:B------:R-:W-:Y:S01]  /*ae00*/  FMUL.FTZ R150, R150, R13.reuse ;  /* 0x0000000d96967220 */ /* 0x080fe20000410000 */
[----:B------:R-:W-:Y:S01]  /*ae10*/  FMUL.FTZ R151, R151, R13 ;  /* 0x0000000d97977220 */ /* 0x000fe20000410000 */
[----:B------:R-:W-:Y:S01]  /*ae20*/  FMUL.FTZ R39, R39, R15 ;  /* 0x0000000f27277220 */ /* 0x000fe20000410000 */
[----:B------:R-:W-:Y:S01]  /*ae30*/  IMAD.MOV.U32 R132, RZ, RZ, R35 ;  /* 0x000000ffff847224 */ /* 0x000fe200078e0023 */
[----:B------:R-:W-:Y:S01]  /*ae40*/  MOV R3, R34 ;  /* 0x0000002200037202 */ /* 0x000fe20000000f00 */
[----:B------:R-:W-:Y:S01]  /*ae50*/  IMAD.MOV.U32 R23, RZ, RZ, R32 ;  /* 0x000000ffff177224 */ /* 0x000fe200078e0020 */
[----:B------:R-:W-:Y:S01]  /*ae60*/  HMMA.16816.F32 R140, R4, R28, R140 ;  /* 0x0000001c048c723c */ /* 0x000fe2000000188c */
[----:B------:R-:W-:-:S05]  /*ae70*/  IMAD.MOV.U32 R2, RZ, RZ, R33 ;  /* 0x000000ffff027224 */ /* 0x000fca00078e0021 */
[-C--:B------:R-:W-:Y:S06]  /*ae80*/  HMMA.16816.F32 R148, R4, R30.reuse, R148 ;  /* 0x0000001e0494723c */ /* 0x080fec0000001894 */
[C---:B------:R-:W-:Y:S06]  /*ae90*/  HMMA.16816.F32 R32, R16.reuse, R30, R152 ;  /* 0x0000001e1020723c */ /* 0x040fec0000001898 */
[----:B--2---:R-:W-:Y:S01]  /*aea0*/  HMMA.16816.F32 R28, R16, R24, R36 ;  /* 0x00000018101c723c */ /* 0x004fe20000001824 */
        /* <DEDUP_REMOVED lines=8> */
[----:B------:R-:W1:-:S15]  /*af30*/  LDSM.16.MT88.4 R36, [R214+0xa000] ;  /* 0x00a00000d624783b */ /* 0x000e5e0000004200 */
[----:B------:R-:W-:Y:S01]  /*af40*/  MOV R181, R30 ;  /* 0x0000001e00b57202 */ /* 0x000fe20000000f00 */
[----:B------:R-:W-:Y:S01]  /*af50*/  IMAD.MOV.U32 R179, RZ, RZ, R31 ;  /* 0x000000ffffb37224 */ /* 0x000fe200078e001f */
[----:B------:R-:W-:Y:S01]  /*af60*/  MOV R177, R29 ;  /* 0x0000001d00b17202 */ /* 0x000fe20000000f00 */
[----:B------:R-:W-:Y:S02]  /*af70*/  IMAD.MOV.U32 R178, RZ, RZ, R28 ;  /* 0x000000ffffb27224 */ /* 0x000fe400078e001c */
[----:B------:R-:W-:Y:S01]  /*af80*/  HMMA.16816.F32 R28, R16, R26, R48 ;  /* 0x0000001a101c723c */ /* 0x000fe20000001830 */
[-C--:B------:R-:W-:Y:S01]  /*af90*/  FMUL.FTZ R44, R44, R14.reuse ;  /* 0x0000000e2c2c7220 */ /* 0x080fe20000410000 */
[----:B------:R-:W-:Y:S01]  /*afa0*/  FMUL.FTZ R45, R45, R14 ;  /* 0x0000000e2d2d7220 */ /* 0x000fe20000410000 */
[-C--:B------:R-:W-:Y:S01]  /*afb0*/  FMUL.FTZ R46, R46, R13.reuse ;  /* 0x0000000d2e2e7220 */ /* 0x080fe20000410000 */
[----:B------:R-:W-:Y:S02]  /*afc0*/  FMUL.FTZ R47, R47, R13 ;  /* 0x0000000d2f2f7220 */ /* 0x000fe40000410000 */
[----:B------:R-:W-:Y:S01]  /*afd0*/  HMMA.16816.F32 R236, R4, R24, R40 ;  /* 0x0000001804ec723c */ /* 0x000fe20000001828 */
[----:B------:R-:W2:Y:S01]  /*afe0*/  LDSM.16.MT88.4 R40, [R213+0xb000] ;  /* 0x00b00000d528783b */ /* 0x000ea20000004200 */
[----:B------:R-:W-:Y:S01]  /*aff0*/  IMAD.MOV.U32 R155, RZ, RZ, R33 ;  /* 0x000000ffff9b7224 */ /* 0x000fe200078e0021 */
[----:B------:R-:W-:Y:S01]  /*b000*/  MOV R154, R34 ;  /* 0x00000022009a7202 */ /* 0x000fe20000000f00 */
[----:B------:R-:W-:-:S02]  /*b010*/  IMAD.MOV.U32 R153, RZ, RZ, R35 ;  /* 0x000000ffff997224 */ /* 0x000fc400078e0023 */
[----:B------:R-:W-:Y:S02]  /*b020*/  IMAD.MOV.U32 R152, RZ, RZ, R32 ;  /* 0x000000ffff987224 */ /* 0x000fe400078e0020 */
[----:B------:R-:W3:Y:S01]  /*b030*/  LDSM.16.MT88.4 R32, [R211+0xb000] ;  /* 0x00b00000d320783b */ /* 0x000ee20000004200 */
[----:B------:R-:W-:Y:S03]  /*b040*/  HMMA.16816.F32 R232, R4, R26, R44 ;  /* 0x0000001a04e8723c */ /* 0x000fe6000000182c */
[----:B------:R-:W-:Y:S04]  /*b050*/  LDSM.16.MT88.4 R24, [R209+0xb000] ;  /* 0x00b00000d118783b */ /* 0x000fe80000004200 */
[----:B------:R-:W-:Y:S02]  /*b060*/  LDSM.16.MT88.4 R44, [R214+0xb000] ;  /* 0x00b00000d62c783b */ /* 0x000fe40000004200 */
[----:B------:R-:W-:Y:S01]  /*b070*/  IMAD.MOV.U32 R51, RZ, RZ, R29 ;  /* 0x000000ffff337224 */ /* 0x000fe200078e001d */
[----:B------:R-:W-:Y:S01]  /*b080*/  MOV R49, R31 ;  /* 0x0000001f00317202 */ /* 0x000fe20000000f00 */
[----:B------:R-:W-:-:S02]  /*b090*/  IMAD.MOV.U32 R50, RZ, RZ, R30 ;  /* 0x000000ffff327224 */ /* 0x000fc400078e001e */
[----:B------:R-:W-:Y:S02]  /*b0a0*/  IMAD.MOV.U32 R48, RZ, RZ, R28 ;  /* 0x000000ffff307224 */ /* 0x000fe400078e001c */
[----:B------:R-:W4:Y:S01]  /*b0b0*/  LDSM.16.MT88.4 R28, [R213+0xa000] ;  /* 0x00a00000d51c783b */ /* 0x000f220000004200 */
[-C--:B------:R-:W-:Y:S01]  /*b0c0*/  FMUL.FTZ R64, R64, R20.reuse ;  /* 0x0000001440407220 */ /* 0x080fe20000410000 */
[----:B------:R-:W-:Y:S01]  /*b0d0*/  FMUL.FTZ R65, R65, R20 ;  /* 0x0000001441417220 */ /* 0x000fe20000410000 */
        /* <DEDUP_REMOVED lines=16> */
[-C--:B------:R-:W-:Y:S01]  /*b1e0*/  FMUL.FTZ R57, R57, R14.reuse ;  /* 0x0000000e39397220 */ /* 0x080fe20000410000 */
[-C--:B------:R-:W-:Y:S01]  /*b1f0*/  FMUL.FTZ R60, R60, R14.reuse ;  /* 0x0000000e3c3c7220 */ /* 0x080fe20000410000 */
[----:B------:R-:W-:Y:S01]  /*b200*/  FMUL.FTZ R61, R61, R14 ;  /* 0x0000000e3d3d7220 */ /* 0x000fe20000410000 */
[-C--:B------:R-:W-:Y:S01]  /*b210*/  FMUL.FTZ R58, R58, R13.reuse ;  /* 0x0000000d3a3a7220 */ /* 0x080fe20000410000 */
[-C--:B------:R-:W-:Y:S01]  /*b220*/  FMUL.FTZ R59, R59, R13.reuse ;  /* 0x0000000d3b3b7220 */ /* 0x080fe20000410000 */
[----:B------:R-:W-:Y:S01]  /*b230*/  MOV R66, R2 ;  /* 0x0000000200427202 */ /* 0x000fe20000000f00 */
[----:B------:R-:W-:Y:S01]  /*b240*/  FFMA.FTZ R2, R174, UR30, -R0 ;  /* 0x0000001eae027c23 */ /* 0x000fe20008010800 */
        /* <DEDUP_REMOVED lines=34> */
[----:B--2---:R-:W-:Y:S01]  /*b470*/  HMMA.16816.F32 R144, R4, R42, R128 ;  /* 0x0000002a0490723c */ /* 0x004fe20000001880 */
[----:B------:R-:W-:-:S02]  /*b480*/  IMAD.MOV.U32 R65, RZ, RZ, R180 ;  /* 0x000000ffff417224 */ /* 0x000fc400078e00b4 */
[-C--:B------:R-:W-:Y:S01]  /*b490*/  FMUL.FTZ R52, R52, R20.reuse ;  /* 0x0000001434347220 */ /* 0x080fe20000410000 */
[-C--:B------:R-:W-:Y:S01]  /*b4a0*/  FMUL.FTZ R53, R53, R20.reuse ;  /* 0x0000001435357220 */ /* 0x080fe20000410000 */
[-C--:B------:R-:W-:Y:S01]  /*b4b0*/  FMUL.FTZ R54, R54, R15.reuse ;  /* 0x0000000f36367220 */ /* 0x080fe20000410000 */
[-C--:B------:R-:W-:Y:S01]  /*b4c0*/  FMUL.FTZ R55, R55, R15.reuse ;  /* 0x0000000f37377220 */ /* 0x080fe20000410000 */
[-C--:B---3--:R-:W-:Y:S01]  /*b4d0*/  HMMA.16816.F32 R156, R4, R34.reuse, R156 ;  /* 0x00000022049c723c */ /* 0x088fe2000000189c */
[----:B------:R-:W-:Y:S02]  /*b4e0*/  IMAD.MOV.U32 R129, RZ, RZ, R181 ;  /* 0x000000ffff817224 */ /* 0x000fe400078e00b5 */
[-C--:B------:R-:W-:Y:S01]  /*b4f0*/  FMUL.FTZ R100, R100, R20.reuse ;  /* 0x0000001464647220 */ /* 0x080fe20000410000 */
[----:B------:R-:W-:Y:S01]  /*b500*/  FMUL.FTZ R101, R101, R20 ;  /* 0x0000001465657220 */ /* 0x000fe20000410000 */
[-C--:B------:R-:W-:Y:S01]  /*b510*/  FMUL.FTZ R102, R102, R15.reuse ;  /* 0x0000000f66667220 */ /* 0x080fe20000410000 */
[----:B------:R-:W-:Y:S01]  /*b520*/  FMUL.FTZ R103, R103, R15 ;  /* 0x0000000f67677220 */ /* 0x000fe20000410000 */
[----:B------:R-:W-:Y:S01]  /*b530*/  HMMA.16816.F32 R180, R16, R34, R108 ;  /* 0x0000002210b4723c */ /* 0x000fe2000000186c */
[----:B------:R1:W-:Y:S01]  /*b540*/  MUFU.EX2 R34, R2 ;  /* 0x0000000200227308 */ /* 0x0003e20000000800 */
[----:B------:R-:W2:Y:S01]  /*b550*/  LDC.U8 R64, c[0x0][0x388] ;  /* 0x0000e200ff407b82 */ /* 0x000ea20000000000 */
[----:B------:R-:W-:Y:S01]  /*b560*/  IMAD.MOV.U32 R67, RZ, RZ, R3 ;  /* 0x000000ffff437224 */ /* 0x000fe200078e0003 */
[----:B------:R-:W-:-:S02]  /*b570*/  UIADD3 UR4, UR25, 0x646e171e, URZ ;  /* 0x646e171e19047890 */ /* 0x000fc4000fffe03f */
[C---:B------:R-:W-:Y:S01]  /*b580*/  HMMA.16816.F32 R56, R4.reuse, R36, R56 ;  /* 0x000000240438723c */ /* 0x040fe20000001838 */
[-C--:B------:R-:W-:Y:S01]  /*b590*/  FMUL.FTZ R80, R80, R20.reuse ;  /* 0x0000001450507220 */ /* 0x080fe20000410000 */
[----:B------:R-:W-:Y:S01]  /*b5a0*/  FMUL.FTZ R81, R81, R20 ;  /* 0x0000001451517220 */ /* 0x000fe20000410000 */
[-C--:B------:R-:W-:Y:S01]  /*b5b0*/  FMUL.FTZ R82, R82, R15.reuse ;  /* 0x0000000f52527220 */ /* 0x080fe20000410000 */
[----:B------:R-:W-:Y:S02]  /*b5c0*/  FMUL.FTZ R83, R83, R15 ;  /* 0x0000000f53537220 */ /* 0x000fe40000410000 */
[C---:B------:R-:W-:Y:S06]  /*b5d0*/  HMMA.16816.F32 R60, R4.reuse, R38, R60 ;  /* 0x00000026043c723c */ /* 0x040fec000000183c */
[----:B----4-:R-:W-:Y:S01]  /*b5e0*/  HMMA.16816.F32 R72, R4, R28, R72 ;  /* 0x0000001c0448723c */ /* 0x010fe20000001848 */
[----:B-1----:R-:W-:-:S05]  /*b5f0*/  FFMA.FTZ R2, R173, UR30, -R0 ;  /* 0x0000001ead027c23 */ /* 0x002fca0008010800 */
[C---:B------:R-:W-:Y:S01]  /*b600*/  HMMA.16816.F32 R76, R4.reuse, R30, R76 ;  /* 0x0000001e044c723c */ /* 0x040fe2000000184c */
[----:B------:R1:W-:Y:S05]  /*b610*/  MUFU.EX2 R35, R2 ;  /* 0x0000000200237308 */ /* 0x0003ea0000000800 */
[C---:B------:R-:W-:Y:S06]  /*b620*/  HMMA.16816.F32 R88, R4.reuse, R24, R88 ;  /* 0x000000180458723c */ /* 0x040fec0000001858 */
[C---:B------:R-:W-:Y:S06]  /*b630*/  HMMA.16816.F32 R92, R4.reuse, R26, R92 ;  /* 0x0000001a045c723c */ /* 0x040fec000000185c */
[----:B------:R-:W-:Y:S01]  /*b640*/  HMMA.16816.F32 R104, R4, R32, R104 ;  /* 0x000000200468723c */ /* 0x000fe20000001868 */
[----:B-1----:R-:W-:-:S05]  /*b650*/  IMAD.WIDE.U32 R2, R176, -0x2daee0ad, RZ ;  /* 0xd2511f53b0027825 */ /* 0x002fca00078e00ff */
[C---:B------:R-:W-:Y:S06]  /*b660*/  HMMA.16816.F32 R116, R4.reuse, R44, R116 ;  /* 0x0000002c0474723c */ /* 0x040fec0000001874 */
[C---:B------:R-:W-:Y:S06]  /*b670*/  HMMA.16816.F32 R160, R4.reuse, R46, R160 ;  /* 0x0000002e04a0723c */ /* 0x040fec00000018a0 */
[----:B------:R-:W-:Y:S01]  /*b680*/  HMMA.16816.F32 R124, R4, R40, R124 ;  /* 0x00000028047c723c */ /* 0x000fe2000000187c */
[-C--:B------:R-:W-:Y:S01]  /*b690*/  FMUL.FTZ R84, R84, R20.reuse ;  /* 0x0000001454547220 */ /* 0x080fe20000410000 */
[-C--:B------:R-:W-:Y:S01]  /*b6a0*/  FMUL.FTZ R85, R85, R20.reuse ;  /* 0x0000001455557220 */ /* 0x080fe20000410000 */
[-C--:B------:R-:W-:Y:S01]  /*b6b0*/  FMUL.FTZ R86, R86, R15.reuse ;  /* 0x0000000f56567220 */ /* 0x080fe20000410000 */
[-C--:B------:R-:W-:Y:S01]  /*b6c0*/  FMUL.FTZ R87, R87, R15.reuse ;  /* 0x0000000f57577220 */ /* 0x080fe20000410000 */
[-C--:B------:R-:W-:Y:S01]  /*b6d0*/  FMUL.FTZ R96, R96, R20.reuse ;  /* 0x0000001460607220 */ /* 0x080fe20000410000 */
[C---:B------:R-:W-:Y:S01]  /*b6e0*/  HMMA.16816.F32 R52, R16.reuse, R36, R52 ;  /* 0x000000241034723c */ /* 0x040fe20000001834 */
[--C-:B------:R-:W-:Y:S01]  /*b6f0*/  FFMA.FTZ R4, R172, UR30, -R0.reuse ;  /* 0x0000001eac047c23 */ /* 0x100fe20008010800 */
[----:B------:R-:W-:Y:S01]  /*b700*/  FFMA.FTZ R0, R137, UR30, -R0 ;  /* 0x0000001e89007c23 */ /* 0x000fe20008010800 */
[----:B------:R-:W-:Y:S01]  /*b710*/  FMUL.FTZ R97, R97, R20 ;  /* 0x0000001461617220 */ /* 0x000fe20000410000 */
[-C--:B------:R-:W-:Y:S01]  /*b720*/  FMUL.FTZ R98, R98, R15.reuse ;  /* 0x0000000f62627220 */ /* 0x080fe20000410000 */
[-C--:B------:R-:W-:Y:S01]  /*b730*/  FMUL.FTZ R99, R99, R15.reuse ;  /* 0x0000000f63637220 */ /* 0x080fe20000410000 */
[C---:B------:R-:W-:Y:S01]  /*b740*/  HMMA.16816.F32 R100, R16.reuse, R32, R100 ;  /* 0x000000201064723c */ /* 0x040fe20000001864 */
[----:B------:R-:W-:Y:S01]  /*b750*/  MOV R36, R132 ;  /* 0x0000008400247202 */ /* 0x000fe20000000f00 */
[----:B------:R1:W-:Y:S01]  /*b760*/  MUFU.EX2 R33, R0 ;  /* 0x0000000000217308 */ /* 0x0003e20000000800 */
[-C--:B------:R-:W-:Y:S01]  /*b770*/  FMUL.FTZ R112, R112, R20.reuse ;  /* 0x0000001470707220 */ /* 0x080fe20000410000 */
[-C--:B------:R-:W-:Y:S01]  /*b780*/  FMUL.FTZ R113, R113, R20.reuse ;  /* 0x0000001471717220 */ /* 0x080fe20000410000 */
[-C--:B------:R-:W-:Y:S01]  /*b790*/  FMUL.FTZ R114, R114, R15.reuse ;  /* 0x0000000f72727220 */ /* 0x080fe20000410000 */
[C---:B------:R-:W-:Y:S01]  /*b7a0*/  HMMA.16816.F32 R204, R16.reuse, R30, R80 ;  /* 0x0000001e10cc723c */ /* 0x040fe20000001850 */
[-C--:B------:R-:W-:Y:S01]  /*b7b0*/  FMUL.FTZ R115, R115, R15.reuse ;  /* 0x0000000f73737220 */ /* 0x080fe20000410000 */
[-C--:B------:R-:W-:Y:S01]  /*b7c0*/  FMUL.FTZ R120, R120, R20.reuse ;  /* 0x0000001478787220 */ /* 0x080fe20000410000 */
[----:B------:R-:W-:Y:S01]  /*b7d0*/  FMUL.FTZ R121, R121, R20 ;  /* 0x0000001479797220 */ /* 0x000fe20000410000 */
[----:B------:R3:W-:Y:S01]  /*b7e0*/  MUFU.EX2 R132, R4 ;  /* 0x0000000400847308 */ /* 0x0007e20000000800 */
[-C--:B------:R-:W-:Y:S01]  /*b7f0*/  FMUL.FTZ R122, R122, R15.reuse ;  /* 0x0000000f7a7a7220 */ /* 0x080fe20000410000 */
[----:B------:R-:W-:Y:S01]  /*b800*/  FMUL.FTZ R123, R123, R15 ;  /* 0x0000000f7b7b7220 */ /* 0x000fe20000410000 */
[----:B------:R-:W-:Y:S01]  /*b810*/  HMMA.16816.F32 R84, R16, R24, R84 ;  /* 0x000000181054723c */ /* 0x000fe20000001854 */
[----:B------:R-:W-:Y:S01]  /*b820*/  FFMA.FTZ R5, R190, UR30, -R8 ;  /* 0x0000001ebe057c23 */ /* 0x000fe20008010808 */
[----:B------:R-:W-:-:S02]  /*b830*/  IMAD.MOV.U32 R37, RZ, RZ, R23 ;  /* 0x000000ffff257224 */ /* 0x000fc400078e0017 */
[-C--:B------:R-:W-:Y:S01]  /*b840*/  FMUL.FTZ R68, R68, R20.reuse ;  /* 0x0000001444447220 */ /* 0x080fe20000410000 */
[-C--:B------:R-:W-:Y:S01]  /*b850*/  FMUL.FTZ R69, R69, R20.reuse ;  /* 0x0000001445457220 */ /* 0x080fe20000410000 */
[-C--:B------:R-:W-:Y:S01]  /*b860*/  FMUL.FTZ R70, R70, R15.reuse ;  /* 0x0000000f46467220 */ /* 0x080fe20000410000 */
[----:B-1----:R-:W-:Y:S01]  /*b870*/  LOP3.LUT R0, R3, UR4, R138, 0x96, !PT ;  /* 0x0000000403007c12 */ /* 0x002fe2000f8e968a */
[-C--:B------:R-:W-:Y:S01]  /*b880*/  FMUL.FTZ R71, R71, R15.reuse ;  /* 0x0000000f47477220 */ /* 0x080fe20000410000 */
[-C--:B------:R-:W-:Y:S01]  /*b890*/  FMUL.FTZ R168, R168, R20.reuse ;  /* 0x00000014a8a87220 */ /* 0x080fe20000410000 */
[----:B------:R-:W-:Y:S01]  /*b8a0*/  FMUL.FTZ R169, R169, R20 ;  /* 0x00000014a9a97220 */ /* 0x000fe20000410000 */
[-C--:B------:R-:W-:Y:S01]  /*b8b0*/  FMUL.FTZ R170, R170, R15.reuse ;  /* 0x0000000faaaa7220 */ /* 0x080fe20000410000 */
[----:B------:R-:W-:Y:S01]  /*b8c0*/  FMUL.FTZ R171, R171, R15 ;  /* 0x0000000fabab7220 */ /* 0x000fe20000410000 */
[----:B------:R-:W-:Y:S01]  /*b8d0*/  HMMA.16816.F32 R192, R16, R26, R96 ;  /* 0x0000001a10c0723c */ /* 0x000fe20000001860 */
[----:B------:R-:W-:Y:S01]  /*b8e0*/  MOV R130, R179 ;  /* 0x000000b300827202 */ /* 0x000fe20000000f00 */
[----:B---3--:R-:W-:Y:S01]  /*b8f0*/  FFMA.FTZ R4, R188, UR30, -R8 ;  /* 0x0000001ebc047c23 */ /* 0x008fe20008010808 */
[----:B------:R-:W-:Y:S01]  /*b900*/  SHF.R.U32.HI R7, RZ, 0x18, R0 ;  /* 0x00000018ff077819 */ /* 0x000fe20000011600 */
[----:B------:R-:W-:Y:S01]  /*b910*/  IMAD.MOV.U32 R131, RZ, RZ, R178 ;  /* 0x000000ffff837224 */ /* 0x000fe200078e00b2 */
[----:B------:R-:W-:Y:S01]  /*b920*/  LOP3.LUT R24, R2, 0xffff, RZ, 0xc0, !PT ;  /* 0x0000ffff02187812 */ /* 0x000fe200078ec0ff */
[----:B------:R1:W-:Y:S01]  /*b930*/  MUFU.EX2 R31, R4 ;  /* 0x00000004001f7308 */ /* 0x0003e20000000800 */
[C---:B------:R-:W-:Y:S01]  /*b940*/  LOP3.LUT R3, R0.reuse, 0xffff, RZ, 0xc0, !PT ;  /* 0x0000ffff00037812 */ /* 0x040fe200078ec0ff */
[----:B------:R-:W-:Y:S01]  /*b950*/  IMAD.MOV.U32 R128, RZ, RZ, R177 ;  /* 0x000000ffff807224 */ /* 0x000fe200078e00b1 */
[----:B------:R-:W-:Y:S01]  /*b960*/  LOP3.LUT R23, R0, 0xff, RZ, 0xc0, !PT ;  /* 0x000000ff00177812 */ /* 0x000fe200078ec0ff */
[----:B------:R-:W-:Y:S01]  /*b970*/  LDSM.16.MT88.4 R80, [R213+0xa800] ;  /* 0x00a80000d550783b */ /* 0x000fe20000004200 */
[----:B------:R-:W-:-:S02]  /*b980*/  LOP3.LUT R26, R2, 0xff, RZ, 0xc0, !PT ;  /* 0x000000ff021a7812 */ /* 0x000fc400078ec0ff */
[----:B------:R-:W-:Y:S01]  /*b990*/  SHF.R.U32.HI R25, RZ, 0x18, R2 ;  /* 0x00000018ff197819 */ /* 0x000fe20000011602 */
[----:B------:R3:W4:Y:S01]  /*b9a0*/  MUFU.EX2 R30, R5 ;  /* 0x00000005001e7308 */ /* 0x0007220000000800 */
[----:B------:R-:W-:Y:S01]  /*b9b0*/  HMMA.16816.F32 R112, R16, R44, R112 ;  /* 0x0000002c1070723c */ /* 0x000fe20000001870 */
[----:B--2---:R-:W-:Y:S01]  /*b9c0*/  PRMT R137, R64, 0x7054, R64 ;  /* 0x0000705440897816 */ /* 0x004fe20000000040 */
[----:B------:R-:W-:Y:S04]  /*b9d0*/  LDSM.16.MT88.4 R96, [R209+0xb800] ;  /* 0x00b80000d160783b */ /* 0x000fe80000004200 */
[----:B------:R-:W-:Y:S01]  /*b9e0*/  LDSM.16.MT88.4 R108, [R211+0xb800] ;  /* 0x00b80000d36c783b */ /* 0x000fe20000004200 */
[----:B-1----:R-:W-:Y:S01]  /*b9f0*/  SHF.R.U32.HI R4, RZ, 0x10, R0 ;  /* 0x00000010ff047819 */ /* 0x002fe20000011600 */
[----:B------:R-:W-:-:S03]  /*ba00*/  FFMA.FTZ R0, R175, UR30, -R8 ;  /* 0x0000001eaf007c23 */ /* 0x000fc60008010808 */
[----:B------:R-:W-:Y:S02]  /*ba10*/  LOP3.LUT R6, R4, 0xff, RZ, 0xc0, !PT ;  /* 0x000000ff04067812 */ /* 0x000fe400078ec0ff */
[----:B------:R-:W-:Y:S02]  /*ba20*/  SHF.R.U32.HI R4, RZ, 0x10, R2 ;  /* 0x00000010ff047819 */ /* 0x000fe40000011602 */
[----:B------:R-:W-:Y:S01]  /*ba30*/  PRMT R2, R6, 0x5410, R7 ;  /* 0x0000541006027816 */ /* 0x000fe20000000007 */
[C---:B------:R-:W-:Y:S01]  /*ba40*/  HMMA.16816.F32 R176, R16.reuse, R46, R120 ;  /* 0x0000002e10b0723c */ /* 0x040fe20000001878 */
[----:B---3--:R-:W-:Y:S02]  /*ba50*/  SHF.R.U32.HI R5, RZ, 0x8, R24 ;  /* 0x00000008ff057819 */ /* 0x008fe40000011618 */
[----:B------:R-:W-:Y:S01]  /*ba60*/  LOP3.LUT R6, R4, 0xff, RZ, 0xc0, !PT ;  /* 0x000000ff04067812 */ /* 0x000fe200078ec0ff */
[----:B------:R1:W-:Y:S01]  /*ba70*/  MUFU.EX2 R32, R0 ;  /* 0x0000000000207308 */ /* 0x0003e20000000800 */
[----:B------:R-:W-:Y:S01]  /*ba80*/  MOV R44, R50 ;  /* 0x00000032002c7202 */ /* 0x000fe20000000f00 */
[----:B------:R-:W-:Y:S01]  /*ba90*/  IMAD.MOV.U32 R45, RZ, RZ, R49 ;  /* 0x000000ffff2d7224 */ /* 0x000fe200078e0031 */
[----:B------:R-:W-:Y:S01]  /*baa0*/  HMMA.16816.F32 R68, R16, R28, R68 ;  /* 0x0000001c1044723c */ /* 0x000fe20000001844 */
[----:B------:R-:W-:-:S02]  /*bab0*/  IMAD.MOV.U32 R47, RZ, RZ, R51 ;  /* 0x000000ffff2f7224 */ /* 0x000fc400078e0033 */
[----:B------:R-:W-:Y:S01]  /*bac0*/  IMAD.MOV.U32 R46, RZ, RZ, R48 ;  /* 0x000000ffff2e7224 */ /* 0x000fe200078e0030 */
[----:B------:R-:W-:Y:S01]  /*bad0*/  MOV R190, R66 ;  /* 0x0000004200be7202 */ /* 0x000fe20000000f00 */
[----:B------:R-:W2:Y:S01]  /*bae0*/  LDSM.16.MT88.4 R48, [R211+0xa800] ;  /* 0x00a80000d330783b */ /* 0x000ea20000004200 */
[----:B------:R-:W-:Y:S01]  /*baf0*/  HMMA.16816.F32 R172, R16, R42, R168 ;  /* 0x0000002a10ac723c */ /* 0x000fe200000018a8 */
[----:B------:R-:W-:Y:S01]  /*bb00*/  IMAD.MOV.U32 R28, RZ, RZ, R65 ;  /* 0x000000ffff1c7224 */ /* 0x000fe200078e0041 */
[----:B------:R-:W-:Y:S01]  /*bb10*/  PRMT R5, R26, 0x5410, R5 ;  /* 0x000054101a057816 */ /* 0x000fe20000000005 */
[----:B------:R-:W-:Y:S01]  /*bb20*/  IMAD.MOV.U32 R188, RZ, RZ, R67 ;  /* 0x000000ffffbc7224 */ /* 0x000fe200078e0043 */
[----:B------:R-:W-:Y:S01]  /*bb30*/  PRMT R6, R6, 0x5410, R25 ;  /* 0x0000541006067816 */ /* 0x000fe20000000019 */
[----:B------:R-:W-:Y:S01]  /*bb40*/  IMAD.MOV.U32 R7, RZ, RZ, R153 ;  /* 0x000000ffff077224 */ /* 0x000fe200078e0099 */
[----:B------:R-:W-:Y:S01]  /*bb50*/  LDSM.16.MT88.4 R64, [R214+0xa800] ;  /* 0x00a80000d640783b */ /* 0x000fe20000004200 */
[----:B------:R-:W-:Y:S01]  /*bb60*/  MOV R171, R152 ;  /* 0x0000009800ab7202 */ /* 0x000fe20000000f00 */
[----:B-1----:R-:W-:Y:S01]  /*bb70*/  FFMA.FTZ R0, R189, UR30, -R8 ;  /* 0x0000001ebd007c23 */ /* 0x002fe20008010808 */
[----:B------:R-:W-:Y:S01]  /*bb80*/  MOV R189, R155 ;  /* 0x0000009b00bd7202 */ /* 0x000fe20000000f00 */
[----:B------:R-:W-:Y:S01]  /*bb90*/  IMAD.MOV.U32 R8, RZ, RZ, R154 ;  /* 0x000000ffff087224 */ /* 0x000fe200078e009a */
[----:B------:R-:W-:Y:S04]  /*bba0*/  LDSM.16.MT88.4 R120, [R214+0xb800] ;  /* 0x00b80000d678783b */ /* 0x000fe80000004200 */
[----:B------:R-:W1:Y:S04]  /*bbb0*/  LDSM.16.MT88.4 R152, [R209+0xa800] ;  /* 0x00a80000d198783b */ /* 0x000e680000004200 */
[----:B------:R-:W3:Y:S01]  /*bbc0*/  LDSM.16.MT88.4 R24, [R213+0xb800] ;  /* 0x00b80000d518783b */ /* 0x000ee20000004200 */
[----:B------:R5:W2:Y:S01]  /*bbd0*/  MUFU.EX2 R29, R0 ;  /* 0x00000000001d7308 */ /* 0x000aa20000000800 */
[----:B------:R-:W-:-:S04]  /*bbe0*/  SHF.R.U32.HI R3, RZ, 0x8, R3 ;  /* 0x00000008ff037819 */ /* 0x000fc80000011603 */
[----:B------:R-:W-:Y:S02]  /*bbf0*/  PRMT R3, R23, 0x5410, R3 ;  /* 0x0000541017037816 */ /* 0x000fe40000000003 */
[----:B------:R-:W-:-:S03]  /*bc00*/  HSET2.LE.AND R4, R2, R137, PT ;  /* 0x0000008902047233 */ /* 0x000fc60003803000 */
[----:B------:R-:W-:Y:S02]  /*bc10*/  HSET2.LE.AND R3, R3, R137, PT ;  /* 0x0000008903037233 */ /* 0x000fe40003803000 */
[----:B----4-:R-:W-:Y:S02]  /*bc20*/  F2FP.F16.F32.PACK_AB R2, R30, R31 ;  /* 0x0000001f1e02723e */ /* 0x010fe400000000ff */
[----:B------:R-:W-:Y:S02]  /*bc30*/  MOV R23, R37 ;  /* 0x0000002500177202 */ /* 0x000fe40000000f00 */
[----:B-----5:R-:W-:Y:S01]  /*bc40*/  F2FP.F16.F32.PACK_AB R0, R35, R34 ;  /* 0x000000222300723e */ /* 0x020fe200000000ff */
[----:B------:R-:W-:Y:S02]  /*bc50*/  IMAD.MOV.U32 R37, RZ, RZ, R128 ;  /* 0x000000ffff257224 */ /* 0x000fe400078e0080 */
[----:B------:R-:W-:Y:S01]  /*bc60*/  IMAD.MOV.U32 R38, RZ, RZ, R129 ;  /* 0x000000ffff267224 */ /* 0x000fe200078e0081 */
[----:B------:R-:W-:-:S02]  /*bc70*/  LOP3.LUT R128, R3, R0, RZ, 0xc0, !PT ;  /* 0x0000000003807212 */ /* 0x000fc400078ec0ff */
[----:B------:R-:W-:Y:S02]  /*bc80*/  LOP3.LUT R129, R4, R2, RZ, 0xc0, !PT ;  /* 0x0000000204817212 */ /* 0x000fe400078ec0ff */
[--C-:B------:R-:W-:Y:S02]  /*bc90*/  HSET2.LE.AND R0, R5, R137.reuse, PT ;  /* 0x0000008905007233 */ /* 0x100fe40003803000 */
[----:B------:R-:W-:Y:S02]  /*bca0*/  HSET2.LE.AND R3, R6, R137, PT ;  /* 0x0000008906037233 */ /* 0x000fe40003803000 */
[----:B------:R-:W-:Y:S02]  /*bcb0*/  F2FP.F16.F32.PACK_AB R2, R33, R132 ;  /* 0x000000842102723e */ /* 0x000fe400000000ff */
[----:B--2---:R-:W-:Y:S01]  /*bcc0*/  F2FP.F16.F32.PACK_AB R4, R29, R32 ;  /* 0x000000201d04723e */ /* 0x004fe200000000ff */
[----:B------:R-:W-:Y:S02]  /*bcd0*/  IMAD.MOV.U32 R138, RZ, RZ, R36 ;  /* 0x000000ffff8a7224 */ /* 0x000fe400078e0024 */
[-C--:B------:R-:W-:Y:S01]  /*bce0*/  FMUL.FTZ R164, R164, R20.reuse ;  /* 0x00000014a4a47220 */ /* 0x080fe20000410000 */
[----:B------:R-:W-:Y:S01]  /*bcf0*/  FMUL.FTZ R165, R165, R20 ;  /* 0x00000014a5a57220 */ /* 0x000fe20000410000 */
[-C--:B------:R-:W-:Y:S01]  /*bd00*/  FMUL.FTZ R166, R166, R15.reuse ;  /* 0x0000000fa6a67220 */ /* 0x080fe20000410000 */
[----:B------:R-:W-:Y:S01]  /*bd10*/  FMUL.FTZ R167, R167, R15 ;  /* 0x0000000fa7a77220 */ /* 0x000fe20000410000 */
[----:B------:R-:W-:Y:S01]  /*bd20*/  MOV R39, R130 ;  /* 0x0000008200277202 */ /* 0x000fe20000000f00 */
[----:B------:R-:W-:Y:S01]  /*bd30*/  IMAD.MOV.U32 R36, RZ, RZ, R131 ;  /* 0x000000ffff247224 */ /* 0x000fe200078e0083 */
[----:B------:R-:W-:-:S02]  /*bd40*/  LOP3.LUT R130, R0, R2, RZ, 0xc0, !PT ;  /* 0x0000000200827212 */ /* 0x000fc400078ec0ff */
[----:B------:R-:W-:Y:S01]  /*bd50*/  LOP3.LUT R131, R3, R4, RZ, 0xc0, !PT ;  /* 0x0000000403837212 */ /* 0x000fe200078ec0ff */
[----:B------:R-:W-:Y:S01]  /*bd60*/  FFMA.FTZ R0, R245, UR30, -R21 ;  /* 0x0000001ef5007c23 */ /* 0x000fe20008010815 */
[----:B------:R-:W-:Y:S01]  /*bd70*/  HMMA.16816.F32 R164, R16, R40, R164 ;  /* 0x0000002810a4723c */ /* 0x000fe200000018a4 */
[----:B------:R-:W-:Y:S02]  /*bd80*/  LOP3.LUT R2, R185, UR29, R198, 0x96, !PT ;  /* 0x0000001db9027c12 */ /* 0x000fe4000f8e96c6 */
[----:B------:R2:W-:Y:S03]  /*bd90*/  MUFU.EX2 R19, R0 ;  /* 0x0000000000137308 */ /* 0x0005e60000000800 */
[----:B------:R-:W-:Y:S01]  /*bda0*/  HMMA.16816.F32 R40, R128, R48, R236 ;  /* 0x000000308028723c */ /* 0x000fe200000018ec */
[----:B------:R-:W-:-:S05]  /*bdb0*/  IMAD.WIDE.U32 R2, R2, -0x2daee0ad, RZ ;  /* 0xd2511f5302027825 */ /* 0x000fca00078e00ff */
[C---:B-1----:R-:W-:Y:S01]  /*bdc0*/  HMMA.16816.F32 R140, R128.reuse, R152, R140 ;  /* 0x00000098808c723c */ /* 0x042fe2000000188c */
[----:B------:R-:W-:Y:S01]  /*bdd0*/  IMAD.MOV.U32 R236, RZ, RZ, R46 ;  /* 0x000000ffffec7224 */ /* 0x000fe200078e002e */
[----:B------:R-:W-:Y:S01]  /*bde0*/  MOV R238, R44 ;  /* 0x0000002c00ee7202 */ /* 0x000fe20000000f00 */
[----:B------:R-:W-:Y:S02]  /*bdf0*/  IMAD.MOV.U32 R237, RZ, RZ, R47 ;  /* 0x000000ffffed7224 */ /* 0x000fe400078e002f */
[----:B------:R-:W-:Y:S01]  /*be00*/  IMAD.MOV.U32 R239, RZ, RZ, R45 ;  /* 0x000000ffffef7224 */ /* 0x000fe200078e002d */
[----:B------:R-:W-:Y:S01]  /*be10*/  HMMA.16816.F32 R148, R128, R154, R148 ;  /* 0x0000009a8094723c */ /* 0x000fe20000001894 */
[----:B--2---:R-:W-:-:S05]  /*be20*/  FFMA.FTZ R0, R244, UR30, -R21 ;  /* 0x0000001ef4007c23 */ /* 0x004fca0008010815 */
        /* <DEDUP_REMOVED lines=11> */
[----:B---3--:R-:W-:Y:S01]  /*bee0*/  HMMA.16816.F32 R124, R128, R24, R124 ;  /* 0x00000018807c723c */ /* 0x008fe2000000187c */
[----:B------:R-:W-:-:S05]  /*bef0*/  IMAD.MOV.U32 R235, RZ, RZ, R7 ;  /* 0x000000ffffeb7224 */ /* 0x000fca00078e0007 */
[----:B------:R-:W-:Y:S01]  /*bf00*/  HMMA.16816.F32 R128, R128, R26, R144 ;  /* 0x0000001a8080723c */ /* 0x000fe20000001890 */
[----:B------:R-:W-:-:S06]  /*bf10*/  FFMA.FTZ R7, R241, UR30, -R21 ;  /* 0x0000001ef1077c23 */ /* 0x000fcc0008010815 */
[----:B------:R-:W-:Y:S02]  /*bf20*/  MOV R144, R23 ;  /* 0x0000001700907202 */ /* 0x000fe40000000f00 */
[----:B------:R1:W-:Y:S01]  /*bf30*/  MUFU.EX2 R23, R0 ;  /* 0x0000000000177308 */ /* 0x0003e20000000800 */
[----:B------:R-:W-:Y:S02]  /*bf40*/  LOP3.LUT R6, R2, 0xff, RZ, 0xc0, !PT ;  /* 0x000000ff02067812 */ /* 0x000fe400078ec0ff */
[--C-:B------:R-:W-:Y:S02]  /*bf50*/  SHF.R.U32.HI R5, RZ, 0x10, R2.reuse ;  /* 0x00000010ff057819 */ /* 0x100fe40000011602 */
[----:B------:R-:W-:Y:S01]  /*bf60*/  SHF.R.U32.HI R4, RZ, 0x18, R2 ;  /* 0x00000018ff047819 */ /* 0x000fe20000011602 */
[----:B-1----:R-:W-:-:S04]  /*bf70*/  FFMA.FTZ R0, R242, UR30, -R21 ;  /* 0x0000001ef2007c23 */ /* 0x002fc80008010815 */
[----:B------:R1:W-:Y:S01]  /*bf80*/  MUFU.EX2 R21, R0 ;  /* 0x0000000000157308 */ /* 0x0003e20000000800 */
[----:B------:R-:W-:Y:S01]  /*bf90*/  MOV R147, R138 ;  /* 0x0000008a00937202 */ /* 0x000fe20000000f00 */
[----:B------:R-:W-:Y:S02]  /*bfa0*/  IMAD.MOV.U32 R138, RZ, RZ, R28 ;  /* 0x000000ffff8a7224 */ /* 0x000fe400078e001c */
[----:B------:R-:W-:-:S04]  /*bfb0*/  IMAD.MOV.U32 R234, RZ, RZ, R8 ;  /* 0x000000ffffea7224 */ /* 0x000fc800078e0008 */
[----:B------:R2:W3:Y:S01]  /*bfc0*/  MUFU.EX2 R28, R7 ;  /* 0x00000007001c7308 */ /* 0x0004e20000000800 */
[----:B-1----:R-:W-:Y:S02]  /*bfd0*/  LOP3.LUT R0, R3, UR4, R196, 0x96, !PT ;  /* 0x0000000403007c12 */ /* 0x002fe4000f8e96c4 */
[----:B------:R-:W-:-:S04]  /*bfe0*/  LOP3.LUT R3, R2, 0xffff, RZ, 0xc0, !PT ;  /* 0x0000ffff02037812 */ /* 0x000fc800078ec0ff */
[----:B------:R-:W-:Y:S01]  /*bff0*/  SHF.R.U32.HI R2, RZ, 0x8, R3 ;  /* 0x00000008ff027819 */ /* 0x000fe20000011603 */
[----:B------:R-:W-:-:S03]  /*c000*/  FFMA.FTZ R3, R250, UR30, -R22 ;  /* 0x0000001efa037c23 */ /* 0x000fc60008010816 */
[----:B------:R-:W-:Y:S01]  /*c010*/  PRMT R16, R6, 0x5410, R2 ;  /* 0x0000541006107816 */ /* 0x000fe20000000002 */
[----:B------:R1:W-:Y:S01]  /*c020*/  MUFU.EX2 R18, R3 ;  /* 0x0000000300127308 */ /* 0x0003e20000000800 */
[----:B------:R-:W-:-:S04]  /*c030*/  LOP3.LUT R2, R5, 0xff, RZ, 0xc0, !PT ;  /* 0x000000ff05027812 */ /* 0x000fc800078ec0ff */
[----:B------:R-:W-:Y:S02]  /*c040*/  PRMT R8, R2, 0x5410, R4 ;  /* 0x0000541002087816 */ /* 0x000fe40000000004 */
[C---:B------:R-:W-:Y:S02]  /*c050*/  LOP3.LUT R2, R0.reuse, 0xffff, RZ, 0xc0, !PT ;  /* 0x0000ffff00027812 */ /* 0x040fe400078ec0ff */
[----:B--2---:R-:W-:Y:S01]  /*c060*/  LOP3.LUT R7, R0, 0xff, RZ, 0xc0, !PT ;  /* 0x000000ff00077812 */ /* 0x004fe200078ec0ff */
[----:B-1----:R-:W-:-:S04]  /*c070*/  FFMA.FTZ R3, R251, UR30, -R22 ;  /* 0x0000001efb037c23 */ /* 0x002fc80008010816 */
[----:B------:R1:W2:Y:S01]  /*c080*/  MUFU.EX2 R17, R3 ;  /* 0x0000000300117308 */ /* 0x0002a20000000800 */
[----:B------:R-:W-:Y:S02]  /*c090*/  SHF.R.U32.HI R6, RZ, 0x18, R0 ;  /* 0x00000018ff067819 */ /* 0x000fe40000011600 */
[----:B------:R-:W-:Y:S01]  /*c0a0*/  SHF.R.U32.HI R4, RZ, 0x8, R2 ;  /* 0x00000008ff047819 */ /* 0x000fe20000011602 */
[--C-:B------:R-:W-:Y:S01]  /*c0b0*/  FFMA.FTZ R5, R252, UR30, -R22.reuse ;  /* 0x0000001efc057c23 */ /* 0x100fe20008010816 */
[----:B------:R-:W-:Y:S01]  /*c0c0*/  FFMA.FTZ R2, R138, UR30, -R22 ;  /* 0x0000001e8a027c23 */ /* 0x000fe20008010816 */
[----:B-1----:R-:W-:-:S04]  /*c0d0*/  SHF.R.U32.HI R3, RZ, 0x10, R0 ;  /* 0x00000010ff037819 */ /* 0x002fc80000011600 */
[----:B------:R-:W-:Y:S02]  /*c0e0*/  LOP3.LUT R0, R3, 0xff, RZ, 0xc0, !PT ;  /* 0x000000ff03007812 */ /* 0x000fe400078ec0ff */
[----:B------:R-:W-:Y:S02]  /*c0f0*/  PRMT R3, R7, 0x5410, R4 ;  /* 0x0000541007037816 */ /* 0x000fe40000000004 */
[----:B------:R-:W-:Y:S01]  /*c100*/  PRMT R6, R0, 0x5410, R6 ;  /* 0x0000541000067816 */ /* 0x000fe20000000006 */
[----:B------:R3:W-:Y:S01]  /*c110*/  MUFU.EX2 R4, R2 ;  /* 0x0000000200047308 */ /* 0x0007e20000000800 */
[----:B------:R-:W-:-:S07]  /*c120*/  HSET2.LE.AND R0, R16, R137, PT ;  /* 0x0000008910007233 */ /* 0x000fce0003803000 */
[----:B------:R-:W1:Y:S01]  /*c130*/  MUFU.EX2 R5, R5 ;  /* 0x0000000500057308 */ /* 0x000e620000000800 */
[----:B---3--:R-:W-:-:S04]  /*c140*/  F2FP.F16.F32.PACK_AB R2, R28, R21 ;  /* 0x000000151c02723e */ /* 0x008fc800000000ff */
[----:B------:R-:W-:Y:S02]  /*c150*/  LOP3.LUT R170, R0, R2, RZ, 0xc0, !PT ;  /* 0x0000000200aa7212 */ /* 0x000fe400078ec0ff */
[----:B------:R-:W-:Y:S02]  /*c160*/  HSET2.LE.AND R0, R8, R137, PT ;  /* 0x0000008908007233 */ /* 0x000fe40003803000 */
[----:B--2---:R-:W-:Y:S01]  /*c170*/  F2FP.F16.F32.PACK_AB R2, R17, R18 ;  /* 0x000000121102723e */ /* 0x004fe200000000ff */
[----:B------:R-:W-:-:S03]  /*c180*/  IMAD.MOV.U32 R232, RZ, RZ, R171 ;  /* 0x000000ffffe87224 */ /* 0x000fc600078e00ab */
[----:B------:R-:W-:Y:S02]  /*c190*/  LOP3.LUT R171, R0, R2, RZ, 0xc0, !PT ;  /* 0x0000000200ab7212 */ /* 0x000fe400078ec0ff */
[----:B------:R-:W-:Y:S02]  /*c1a0*/  HSET2.LE.AND R0, R3, R137, PT ;  /* 0x0000008903007233 */ /* 0x000fe40003803000 */
[----:B------:R-:W-:-:S04]  /*c1b0*/  F2FP.F16.F32.PACK_AB R2, R23, R19 ;  /* 0x000000131702723e */ /* 0x000fc800000000ff */
[----:B------:R-:W-:Y:S02]  /*c1c0*/  LOP3.LUT R168, R0, R2, RZ, 0xc0, !PT ;  /* 0x0000000200a87212 */ /* 0x000fe400078ec0ff */
[----:B------:R-:W-:Y:S02]  /*c1d0*/  HSET2.LE.AND R0, R6, R137, PT ;  /* 0x0000008906007233 */ /* 0x000fe40003803000 */
[----:B-1----:R-:W-:Y:S01]  /*c1e0*/  F2FP.F16.F32.PACK_AB R2, R4, R5 ;  /* 0x000000050402723e */ /* 0x002fe200000000ff */
[----:B------:R-:W-:Y:S01]  /*c1f0*/  FFMA.FTZ R6, R243, R20, R240 ;  /* 0x00000014f3067223 */ /* 0x000fe200000100f0 */
[----:B------:R-:W-:Y:S02]  /*c200*/  FFMA.FTZ R3, R246, R15, R224 ;  /* 0x0000000ff6037223 */ /* 0x000fe400000100e0 */
[----:B------:R-:W-:Y:S01]  /*c210*/  LOP3.LUT R169, R0, R2, RZ, 0xc0, !PT ;  /* 0x0000000200a97212 */ /* 0x000fe200078ec0ff */
[----:B------:R-:W-:Y:S01]  /*c220*/  FFMA.FTZ R2, R247, R14, R200 ;  /* 0x0000000ef7027223 */ /* 0x000fe200000100c8 */
[----:B------:R-:W-:Y:S01]  /*c230*/  FFMA.FTZ R0, R248, R13, R187 ;  /* 0x0000000df8007223 */ /* 0x000fe200000100bb */
        /* <DEDUP_REMOVED lines=14> */
[----:B------:R-:W-:Y:S02]  /*c320*/  IMAD.MOV.U32 R146, RZ, RZ, R188 ;  /* 0x000000ffff927224 */ /* 0x000fe400078e00bc */
        /* <DEDUP_REMOVED lines=12> */
[----:B------:R-:W-:-:S02]  /*c3f0*/  FADD.FTZ R0, R32, R0 ;  /* 0x0000000020007221 */ /* 0x000fc40000010000 */
[----:B------:R-:W-:Y:S01]  /*c400*/  HMMA.16816.F32 R36, R168, R48, R36 ;  /* 0x00000030a824723c */ /* 0x000fe20000001824 */
[----:B------:R-:W-:-:S05]  /*c410*/  UMOV UR5, UR31 ;  /* 0x0000001f00057c82 */ /* 0x000fca0008000000 */
[----:B------:R-:W-:Y:S01]  /*c420*/  HMMA.16816.F32 R52, R168, R64, R52 ;  /* 0x00000040a834723c */ /* 0x000fe20000001834 */
[----:B------:R-:W-:-:S05]  /*c430*/  FADD.FTZ R243, R28, R243 ;  /* 0x000000f31cf37221 */ /* 0x000fca0000010000 */
        /* <DEDUP_REMOVED lines=72> */
[----:B------:R-:W-:Y:S04]  /*c8c0*/  LDSM.16.M88.4 R20, [R212+0x2000] ;  /* 0x00200000d414783b */ /* 0x000fe80000000200 */
[----:B------:R-:W-:Y:S04]  /*c8d0*/  LDSM.16.M88.4 R172, [R222] ;  /* 0x00000000deac783b */ /* 0x000fe80000000200 */
[----:B------:R-:W-:Y:S04]  /*c8e0*/  LDSM.16.M88.4 R176, [R219] ;  /* 0x00000000dbb0783b */ /* 0x000fe80000000200 */
[----:B--2---:R-:W2:Y:S04]  /*c8f0*/  LDSM.16.M88.4 R4, [R210+0x2000] ;  /* 0x00200000d204783b */ /* 0x004ea80000000200 */
[----:B------:R-:W3:Y:S04]  /*c900*/  LDSM.16.M88.4 R24, [R212] ;  /* 0x00000000d418783b */ /* 0x000ee80000000200 */
[----:B------:R-:W0:Y:S01]  /*c910*/  LDGDEPBAR ;  /* 0x00000000000079af */ /* 0x000e220000000000 */
[C---:B-1----:R-:W-:Y:S06]  /*c920*/  HMMA.16816.F32 R204, R16.reuse, R32, RZ ;  /* 0x0000002010cc723c */ /* 0x042fec00000018ff */
[C---:B------:R-:W-:Y:S06]  /*c930*/  HMMA.16816.F32 R228, R16.reuse, R34, RZ ;  /* 0x0000002210e4723c */ /* 0x040fec00000018ff */
[-C--:B------:R-:W-:Y:S06]  /*c940*/  HMMA.16816.F32 R180, R16, R28.reuse, RZ ;  /* 0x0000001c10b4723c */ /* 0x080fec00000018ff */
[C---:B--2---:R-:W-:Y:S06]  /*c950*/  HMMA.16816.F32 R188, R4.reuse, R28, RZ ;  /* 0x0000001c04bc723c */ /* 0x044fec00000018ff */
[C---:B------:R-:W-:Y:S06]  /*c960*/  HMMA.16816.F32 R196, R4.reuse, R32, RZ ;  /* 0x0000002004c4723c */ /* 0x040fec00000018ff */
[C---:B------:R-:W-:Y:S01]  /*c970*/  HMMA.16816.F32 R192, R4.reuse, R34, RZ ;  /* 0x0000002204c0723c */ /* 0x040fe200000018ff */
[----:B------:R-:W-:Y:S05]  /*c980*/  LDSM.16.M88.4 R32, [R216+0x8000] ;  /* 0x00800000d820783b */ /* 0x000fea0000000200 */
[-C--:B------:R-:W-:Y:S01]  /*c990*/  HMMA.16816.F32 R184, R4, R30.reuse, RZ ;  /* 0x0000001e04b8723c */ /* 0x080fe200000018ff */
[----:B------:R-:W-:Y:S05]  /*c9a0*/  LDSM.16.M88.4 R4, [R218+0x2000] ;  /* 0x00200000da04783b */ /* 0x000fea0000000200 */
[----:B------:R-:W-:Y:S01]  /*c9b0*/  HMMA.16816.F32 R200, R16, R30, RZ ;  /* 0x0000001e10c8723c */ /* 0x000fe200000018ff */
[----:B------:R-:W1:Y:S04]  /*c9c0*/  LDSM.16.M88.4 R28, [R216+0x8800] ;  /* 0x00880000d81c783b */ /* 0x000e680000000200 */
[----:B------:R-:W2:Y:S01]  /*c9d0*/  LDSM.16.M88.4 R16, [R218] ;  /* 0x00000000da10783b */ /* 0x000ea20000000200 */
[C---:B------:R-:W-:Y:S06]  /*c9e0*/  HMMA.16816.F32 R232, R20.reuse, R172, R188 ;  /* 0x000000ac14e8723c */ /* 0x040fec00000018bc */
[C---:B------:R-:W-:Y:S06]  /*c9f0*/  HMMA.16816.F32 R236, R20.reuse, R176, R196 ;  /* 0x000000b014ec723c */ /* 0x040fec00000018c4 */
[C---:B------:R-:W-:Y:S06]  /*ca00*/  HMMA.16816.F32 R224, R20.reuse, R178, R192 ;  /* 0x000000b214e0723c */ /* 0x040fec00000018c0 */
[----:B------:R-:W-:Y:S01]  /*ca10*/  HMMA.16816.F32 R196, R20, R174, R184 ;  /* 0x000000ae14c4723c */ /* 0x000fe200000018b8 */
[----:B------:R-:W-:Y:S04]  /*ca20*/  LDSM.16.M88.4 R20, [R217+0x2000] ;  /* 0x00200000d914783b */ /* 0x000fe80000000200 */
[----:B------:R-:W-:Y:S01]  /*ca30*/  LDSM.16.M88.4 R184, [R215] ;  /* 0x00000000d7b8783b */ /* 0x000fe20000000200 */
[C---:B---3--:R-:W-:Y:S06]  /*ca40*/  HMMA.16816.F32 R192, R24.reuse, R176, R204 ;  /* 0x000000b018c0723c */ /* 0x048fec00000018cc */
[C---:B------:R-:W-:Y:S06]  /*ca50*/  HMMA.16816.F32 R176, R24.reuse, R178, R228 ;  /* 0x000000b218b0723c */ /* 0x040fec00000018e4 */
[C---:B------:R-:W-:Y:S01]  /*ca60*/  HMMA.16816.F32 R188, R24.reuse, R172, R180 ;  /* 0x000000ac18bc723c */ /* 0x040fe200000018b4 */
[----:B------:R-:W3:Y:S05]  /*ca70*/  LDSM.16.M88.4 R180, [R215+0x800] ;  /* 0x00080000d7b4783b */ /* 0x000eea0000000200 */
[----:B------:R-:W-:Y:S01]  /*ca80*/  HMMA.16816.F32 R172, R24, R174, R200 ;  /* 0x000000ae18ac723c */ /* 0x000fe200000018c8 */
[----:B------:R-:W4:Y:S05]  /*ca90*/  LDSM.16.M88.4 R24, [R217] ;  /* 0x00000000d918783b */ /* 0x000f2a0000000200 */
[C---:B-1----:R-:W-:Y:S06]  /*caa0*/  HMMA.16816.F32 R232, R4.reuse, R28, R232 ;  /* 0x0000001c04e8723c */ /* 0x042fec00000018e8 */
[----:B------:R-:W-:Y:S06]  /*cab0*/  HMMA.16816.F32 R200, R4, R30, R196 ;  /* 0x0000001e04c8723c */ /* 0x000fec00000018c4 */
[-C--:B--2---:R-:W-:Y:S06]  /*cac0*/  HMMA.16816.F32 R196, R16, R32.reuse, R192 ;  /* 0x0000002010c4723c */ /* 0x084fec00000018c0 */
[C---:B------:R-:W-:Y:S06]  /*cad0*/  HMMA.16816.F32 R236, R4.reuse, R32, R236 ;  /* 0x0000002004ec723c */ /* 0x040fec00000018ec */
[-C--:B------:R-:W-:Y:S01]  /*cae0*/  HMMA.16816.F32 R204, R4, R34.reuse, R224 ;  /* 0x0000002204cc723c */ /* 0x080fe200000018e0 */
[----:B------:R-:W-:Y:S05]  /*caf0*/  LDSM.16.M88.4 R4, [R210+0x6000] ;  /* 0x00600000d204783b */ /* 0x000fea0000000200 */
[C---:B------:R-:W-:Y:S01]  /*cb00*/  HMMA.16816.F32 R192, R16.reuse, R34, R176 ;  /* 0x0000002210c0723c */ /* 0x040fe200000018b0 */
[----:B------:R-:W-:Y:S05]  /*cb10*/  LDSM.16.M88.4 R176, [R208+0x9000] ;  /* 0x00900000d0b0783b */ /* 0x000fea0000000200 */
[C---:B------:R-:W-:Y:S06]  /*cb20*/  HMMA.16816.F32 R32, R16.reuse, R28, R188 ;  /* 0x0000001c1020723c */ /* 0x040fec00000018bc */
[----:B------:R-:W-:Y:S01]  /*cb30*/  HMMA.16816.F32 R28, R16, R30, R172 ;  /* 0x0000001e101c723c */ /* 0x000fe200000018ac */
[----:B------:R-:W1:Y:S04]  /*cb40*/  LDSM.16.M88.4 R172, [R208+0x9800] ;  /* 0x00980000d0ac783b */ /* 0x000e680000000200 */
[----:B------:R-:W2:Y:S01]  /*cb50*/  LDSM.16.M88.4 R16, [R210+0x4000] ;  /* 0x00400000d210783b */ /* 0x000ea20000000200 */
[C---:B---3--:R-:W-:Y:S06]  /*cb60*/  HMMA.16816.F32 R224, R20.reuse, R180, R232 ;  /* 0x000000b414e0723c */ /* 0x048fec00000018e8 */
[C---:B------:R-:W-:Y:S06]  /*cb70*/  HMMA.16816.F32 R236, R20.reuse, R184, R236 ;  /* 0x000000b814ec723c */ /* 0x040fec00000018ec */
[C---:B------:R-:W-:Y:S06]  /*cb80*/  HMMA.16816.F32 R204, R20.reuse, R186, R204 ;  /* 0x000000ba14cc723c */ /* 0x040fec00000018cc */
[----:B------:R-:W-:Y:S06]  /*cb90*/  HMMA.16816.F32 R200, R20, R182, R200 ;  /* 0x000000b614c8723c */ /* 0x000fec00000018c8 */
[C---:B----4-:R-:W-:Y:S06]  /*cba0*/  HMMA.16816.F32 R196, R24.reuse, R184, R196 ;  /* 0x000000b818c4723c */ /* 0x050fec00000018c4 */
[C---:B------:R-:W-:Y:S01]  /*cbb0*/  HMMA.16816.F32 R188, R24.reuse, R186, R192 ;  /* 0x000000ba18bc723c */ /* 0x040fe200000018c0 */
[----:B------:R-:W-:Y:S05]  /*cbc0*/  LDSM.16.M88.4 R184, [R221] ;  /* 0x00000000ddb8783b */ /* 0x000fea0000000200 */
[C---:B------:R-:W-:Y:S01]  /*cbd0*/  HMMA.16816.F32 R20, R24.reuse, R180, R32 ;  /* 0x000000b41814723c */ /* 0x040fe20000001820 */
[----:B------:R-:W-:Y:S05]  /*cbe0*/  LDSM.16.M88.4 R32, [R212+0x4000] ;  /* 0x00400000d420783b */ /* 0x000fea0000000200 */
[----:B------:R-:W-:Y:S01]  /*cbf0*/  HMMA.16816.F32 R24, R24, R182, R28 ;  /* 0x000000b61818723c */ /* 0x000fe2000000181c */
[----:B------:R-:W-:Y:S04]  /*cc00*/  LDSM.16.M88.4 R28, [R212+0x6000] ;  /* 0x00600000d41c783b */ /* 0x000fe80000000200 */
[----:B------:R-:W3:Y:S01]  /*cc10*/  LDSM.16.M88.4 R180, [R220] ;  /* 0x00000000dcb4783b */ /* 0x000ee20000000200 */
[C---:B-1----:R-:W-:Y:S06]  /*cc20*/  HMMA.16816.F32 R224, R4.reuse, R172, R224 ;  /* 0x000000ac04e0723c */ /* 0x042fec00000018e0 */
[C---:B------:R-:W-:Y:S06]  /*cc30*/  HMMA.16816.F32 R236, R4.reuse, R176, R236 ;  /* 0x000000b004ec723c */ /* 0x040fec00000018ec */
[C---:B------:R-:W-:Y:S06]  /*cc40*/  HMMA.16816.F32 R204, R4.reuse, R178, R204 ;  /* 0x000000b204cc723c */ /* 0x040fec00000018cc */
[----:B------:R-:W-:Y:S06]  /*cc50*/  HMMA.16816.F32 R200, R4, R174, R200 ;  /* 0x000000ae04c8723c */ /* 0x000fec00000018c8 */
[C---:B--2---:R-:W-:Y:S06]  /*cc60*/  HMMA.16816.F32 R192, R16.reuse, R176, R196 ;  /* 0x000000b010c0723c */ /* 0x044fec00000018c4 */
[C---:B------:R-:W-:Y:S01]  /*cc70*/  HMMA.16816.F32 R188, R16.reuse, R178, R188 ;  /* 0x000000b210bc723c */ /* 0x040fe200000018bc */
[----:B------:R-:W-:Y:S05]  /*cc80*/  LDSM.16.M88.4 R176, [R216+0x9000] ;  /* 0x00900000d8b0783b */ /* 0x000fea0000000200 */
[----:B------:R-:W-:Y:S01]  /*cc90*/  HMMA.16816.F32 R4, R16, R172, R20 ;  /* 0x000000ac1004723c */ /* 0x000fe20000001814 */
[----:B------:R-:W1:Y:S05]  /*cca0*/  LDSM.16.M88.4 R20, [R218+0x6000] ;  /* 0x00600000da14783b */ /* 0x000e6a0000000200 */
[----:B---3--:R-:W-:Y:S06]  /*ccb0*/  HMMA.16816.F32 R228, R28, R180, R224 ;  /* 0x000000b41ce4723c */ /* 0x008fec00000018e0 */
[----:B------:R-:W-:Y:S01]  /*ccc0*/  HMMA.16816.F32 R16, R16, R174, R24 ;  /* 0x000000ae1010723c */ /* 0x000fe20000001818 */
[----:B------:R-:W2:Y:S04]  /*ccd0*/  LDSM.16.M88.4 R172, [R216+0x9800] ;  /* 0x00980000d8ac783b */ /* 0x000ea80000000200 */
[----:B------:R-:W3:Y:S01]  /*cce0*/  LDSM.16.M88.4 R24, [R218+0x4000] ;  /* 0x00400000da18783b */ /* 0x000ee20000000200 */
[C---:B------:R-:W-:Y:S06]  /*ccf0*/  HMMA.16816.F32 R236, R28.reuse, R184, R236 ;  /* 0x000000b81cec723c */ /* 0x040fec00000018ec */
        /* <DEDUP_REMOVED lines=8> */
[C---:B------:R-:W-:Y:S06]  /*cd80*/  HMMA.16816.F32 R228, R32.reuse, R184, R192 ;  /* 0x000000b820e4723c */ /* 0x040fec00000018c0 */
[----:B------:R-:W-:Y:S01]  /*cd90*/  HMMA.16816.F32 R204, R32, R180, R4 ;  /* 0x000000b420cc723c */ /* 0x000fe20000001804 */
[----:B------:R-:W-:Y:S01]  /*cda0*/  LDSM.16.M88.4 R4, [R217+0x6000] ;  /* 0x00600000d904783b */ /* 0x000fe20000000200 */
[----:B------:R-:W-:-:S02]  /*cdb0*/  IMAD.MOV.U32 R192, RZ, RZ, R8 ;  /* 0x000000ffffc07224 */ /* 0x000fc400078e0008 */
[----:B------:R-:W-:Y:S02]  /*cdc0*/  IMAD.MOV.U32 R193, RZ, RZ, R3 ;  /* 0x000000ffffc17224 */ /* 0x000fe400078e0003 */
[----:B------:R-:W-:Y:S01]  /*cdd0*/  HMMA.16816.F32 R188, R32, R182, R16 ;  /* 0x000000b620bc723c */ /* 0x000fe20000001810 */
[----:B------:R-:W4:Y:S01]  /*cde0*/  LDSM.16.M88.4 R32, [R215+0x1000] ;  /* 0x00100000d720783b */ /* 0x000f220000000200 */
[----:B------:R-:W-:Y:S02]  /*cdf0*/  IMAD.MOV.U32 R194, RZ, RZ, R2 ;  /* 0x000000ffffc27224 */ /* 0x000fe400078e0002 */
[----:B------:R-:W-:Y:S01]  /*ce00*/  IMAD.MOV.U32 R195, RZ, RZ, R0 ;  /* 0x000000ffffc37224 */ /* 0x000fe200078e0000 */
[----:B------:R-:W5:Y:S01]  /*ce10*/  LDSM.16.M88.4 R16, [R217+0x4000] ;  /* 0x00400000d910783b */ /* 0x000f620000000200 */
[----:B-1----:R-:W-:Y:S01]  /*ce20*/  HMMA.16816.F32 R200, R20, R176, R236 ;  /* 0x000000b014c8723c */ /* 0x002fe200000018ec */
[----:B------:R-:W-:-:S05]  /*ce30*/  DEPBAR.LE SB0, 0x0 ;  /* 0x000080000000791a */ /* 0x000fca0000000000 */
[C---:B------:R-:W-:Y:S06]  /*ce40*/  HMMA.16816.F32 R196, R20.reuse, R178, R196 ;  /* 0x000000b214c4723c */ /* 0x040fec00000018c4 */
[C---:B--2---:R-:W-:Y:S06]  /*ce50*/  HMMA.16816.F32 R192, R20.reuse, R172, R192 ;  /* 0x000000ac14c0723c */ /* 0x044fec00000018c0 */
[----:B------:R-:W-:Y:S06]  /*ce60*/  HMMA.16816.F32 R184, R20, R174, R232 ;  /* 0x000000ae14b8723c */ /* 0x000fec00000018e8 */
[C---:B---3--:R-:W-:Y:S06]  /*ce70*/  HMMA.16816.F32 R180, R24.reuse, R176, R228 ;  /* 0x000000b018b4723c */ /* 0x048fec00000018e4 */
[C---:B------:R-:W-:Y:S06]  /*ce80*/  HMMA.16816.F32 R176, R24.reuse, R178, R224 ;  /* 0x000000b218b0723c */ /* 0x040fec00000018e0 */
[C---:B------:R-:W-:Y:S06]  /*ce90*/  HMMA.16816.F32 R20, R24.reuse, R172, R204 ;  /* 0x000000ac1814723c */ /* 0x040fec00000018cc */
[----:B------:R-:W-:Y:S06]  /*cea0*/  HMMA.16816.F32 R24, R24, R174, R188 ;  /* 0x000000ae1818723c */ /* 0x000fec00000018bc */
[C---:B----4-:R-:W-:Y:S06]  /*ceb0*/  HMMA.16816.F32 R200, R4.reuse, R32, R200 ;  /* 0x0000002004c8723c */ /* 0x050fec00000018c8 */
[----:B------:R-:W-:Y:S06]  /*cec0*/  HMMA.16816.F32 R196, R4, R34, R196 ;  /* 0x0000002204c4723c */ /* 0x000fec00000018c4 */
[C---:B-----5:R-:W-:Y:S06]  /*ced0*/  HMMA.16816.F32 R180, R16.reuse, R32, R180 ;  /* 0x0000002010b4723c */ /* 0x060fec00000018b4 */
        /* <DEDUP_REMOVED lines=57> */
.L_x_993:
[----:B------:R-:W-:Y:S05]  /*d270*/  BSYNC B0 ;  /* 0x0000000000007941 */ /* 0x000fea0003800000 */
.L_x_992:
[----:B------:R-:W0:Y:S02]  /*d280*/  LDGDEPBAR ;  /* 0x00000000000079af */ /* 0x000e240000000000 */
.L_x_991:
[----:B------:R-:W3:Y:S01]  /*d290*/  LDL R0, [R1+0x34] ;  /* 0x0000340001007983 */ /* 0x000ee20000100800 */
[----:B------:R-:W4:Y:S01]  /*d2a0*/  S2R R2, SR_TID.X ;  /* 0x0000000000027919 */ /* 0x000f220000002100 */
[----:B------:R-:W-:Y:S01]  /*d2b0*/  UIADD3 UR5, UR24, -0x61c88647, URZ ;  /* 0x9e3779b918057890 */ /* 0x000fe2000fffe03f */
[----:B------:R-:W2:Y:S01]  /*d2c0*/  LDC.U8 R224, c[0x0][0x388] ;  /* 0x0000e200ffe07b82 */ /* 0x000ea20000000000 */
[----:B------:R-:W-:Y:S04]  /*d2d0*/  STL.64 [R1+0x58], R218 ;  /* 0x000058da01007387 */ /* 0x000fe80000100a00 */
[----:B------:R-:W-:Y:S04]  /*d2e0*/  STL.64 [R1+0x50], R216 ;  /* 0x000050d801007387 */ /* 0x000fe80000100a00 */
[----:B------:R-:W2:Y:S04]  /*d2f0*/  LDL R252, [R1+0x30] ;  /* 0x0000300001fc7983 */ /* 0x000ea80000100800 */
[----:B-1----:R-:W2:Y:S04]  /*d300*/  LDL R15, [R1+0x38] ;  /* 0x00003800010f7983 */ /* 0x002ea80000100800 */
[----:B------:R-:W2:Y:S01]  /*d310*/  LDL.64 R190, [R1+0x10] ;  /* 0x0000100001be7983 */ /* 0x000ea20000100a00 */
[----:B----4-:R-:W-:-:S05]  /*d320*/  IMAD.SHL.U32 R2, R2, 0x2, RZ ;  /* 0x0000000202027824 */ /* 0x010fca00078e00ff */
[----:B------:R-:W-:Y:S01]  /*d330*/  LOP3.LUT R2, R2, 0x6, RZ, 0xc0, !PT ;  /* 0x0000000602027812 */ /* 0x000fe200078ec0ff */
[----:B------:R-:W-:Y:S01]  /*d340*/  UIADD3 UR4, UR25, -0x4498517b, URZ ;  /* 0xbb67ae8519047890 */ /* 0x000fe2000fffe03f */
[----:B---3--:R-:W-:Y:S02]  /*d350*/  IMAD.MOV.U32 R251, RZ, RZ, R0 ;  /* 0x000000fffffb7224 */ /* 0x008fe400078e0000 */
[----:B------:R-:W-:-:S05]  /*d360*/  IMAD.U32 R0, RZ, RZ, UR31 ;  /* 0x0000001fff007e24 */ /* 0x000fca000f8e00ff */
[----:B------:R-:W-:-:S04]  /*d370*/  LEA R0, R0, R2, 0x5 ;  /* 0x0000000200007211 */ /* 0x000fc800078e28ff */
[CC--:B------:R-:W-:Y:S01]  /*d380*/  ISETP.GE.AND P4, PT, R0.reuse, R9.reuse, PT ;  /* 0x000000090000720c */ /* 0x0c0fe20003f86270 */
[C---:B------:R-:W-:Y:S01]  /*d390*/  VIADD R8, R0.reuse, 0x1 ;  /* 0x0000000100087836 */ /* 0x040fe20000000000 */
[C---:B------:R-:W-:Y:S01]  /*d3a0*/  ISETP.GE.AND P1, PT, R0.reuse, R10, PT ;  /* 0x0000000a0000720c */ /* 0x040fe20003f26270 */
[----:B------:R-:W-:Y:S01]  /*d3b0*/  VIADD R7, R0, 0x8 ;  /* 0x0000000800077836 */ /* 0x000fe20000000000 */
[----:B------:R-:W-:Y:S02]  /*d3c0*/  FSEL R13, R180, -INF , !P4 ;  /* 0xff800000b40d7808 */ /* 0x000fe40006000000 */
[-C--:B------:R-:W-:Y:S01]  /*d3d0*/  ISETP.GE.AND P5, PT, R8, R9.reuse, PT ;  /* 0x000000090800720c */ /* 0x080fe20003fa6270 */
[----:B------:R-:W-:Y:S01]  /*d3e0*/  VIADD R6, R0, 0x9 ;  /* 0x0000000900067836 */ /* 0x000fe20000000000 */
[----:B------:R-:W-:Y:S02]  /*d3f0*/  FSEL R23, R182, -INF , !P1 ;  /* 0xff800000b6177808 */ /* 0x000fe40004800000 */
[----:B------:R-:W-:-:S02]  /*d400*/  ISETP.GE.AND P1, PT, R7, R9, PT ;  /* 0x000000090700720c */ /* 0x000fc40003f26270 */
[----:B------:R-:W-:Y:S02]  /*d410*/  FSEL R20, R181, -INF , !P5 ;  /* 0xff800000b5147808 */ /* 0x000fe40006800000 */
[----:B------:R-:W-:Y:S02]  /*d420*/  FMNMX.FTZ R2, R135, R13, !PT ;  /* 0x0000000d87027209 */ /* 0x000fe40007810000 */
[-C--:B------:R-:W-:Y:S02]  /*d430*/  ISETP.GE.AND P4, PT, R8, R10.reuse, PT ;  /* 0x0000000a0800720c */ /* 0x080fe40003f86270 */
[----:B------:R-:W-:Y:S02]  /*d440*/  FSEL R22, R176, -INF , !P1 ;  /* 0xff800000b0167808 */ /* 0x000fe40004800000 */
[C---:B------:R-:W-:Y:S02]  /*d450*/  ISETP.GE.AND P1, PT, R6.reuse, R10, PT ;  /* 0x0000000a0600720c */ /* 0x040fe40003f26270 */
[----:B------:R-:W-:-:S02]  /*d460*/  ISETP.GE.AND P5, PT, R6, R9, PT ;  /* 0x000000090600720c */ /* 0x000fc40003fa6270 */
[----:B--2---:R-:W-:Y:S02]  /*d470*/  IADD3 R5, R0, 0x10, RZ ;  /* 0x0000001000057810 */ /* 0x004fe40007ffe0ff */
[----:B------:R-:W-:Y:S02]  /*d480*/  FMNMX.FTZ R2, R20, R2, !PT ;  /* 0x0000000214027209 */ /* 0x000fe40007810000 */
[----:B------:R-:W-:Y:S01]  /*d490*/  FSEL R25, R183, -INF , !P4 ;  /* 0xff800000b7197808 */ /* 0x000fe20006000000 */
[----:B------:R-:W-:Y:S01]  /*d4a0*/  VIADD R4, R0, 0x11 ;  /* 0x0000001100047836 */ /* 0x000fe20000000000 */
[----:B------:R-:W-:Y:S02]  /*d4b0*/  ISETP.GE.AND P4, PT, R7, R10, PT ;  /* 0x0000000a0700720c */ /* 0x000fe40003f86270 */
[----:B------:R-:W-:Y:S02]  /*d4c0*/  FSEL R28, R179, -INF , !P1 ;  /* 0xff800000b31c7808 */ /* 0x000fe40004800000 */
[----:B------:R-:W-:-:S02]  /*d4d0*/  FSEL R24, R177, -INF , !P5 ;  /* 0xff800000b1187808 */ /* 0x000fc40006800000 */
[CC--:B------:R-:W-:Y:S02]  /*d4e0*/  ISETP.GE.AND P1, PT, R5.reuse, R9.reuse, PT ;  /* 0x000000090500720c */ /* 0x0c0fe40003f26270 */
[----:B------:R-:W-:Y:S01]  /*d4f0*/  FMNMX.FTZ R14, R22, R2, !PT ;  /* 0x00000002160e7209 */ /* 0x000fe20007810000 */
[----:B------:R-:W-:Y:S01]  /*d500*/  VIADD R3, R0, 0x18 ;  /* 0x0000001800037836 */ /* 0x000fe20000000000 */
[----:B------:R-:W-:Y:S02]  /*d510*/  FSEL R27, R178, -INF , !P4 ;  /* 0xff800000b21b7808 */ /* 0x000fe40006000000 */
[----:B------:R-:W-:Y:S01]  /*d520*/  ISETP.GE.AND P4, PT, R5, R10, PT ;  /* 0x0000000a0500720c */ /* 0x000fe20003f86270 */
[----:B------:R-:W-:Y:S01]  /*d530*/  VIADD R2, R0, 0x19 ;  /* 0x0000001900027836 */ /* 0x000fe20000000000 */
[----:B------:R-:W-:Y:S02]  /*d540*/  ISETP.GE.AND P5, PT, R4, R9, PT ;  /* 0x000000090400720c */ /* 0x000fe40003fa6270 */
[----:B------:R-:W-:-:S02]  /*d550*/  FSEL R241, R172, -INF , !P1 ;  /* 0xff800000acf17808 */ /* 0x000fc40004800000 */
[----:B------:R-:W-:Y:S02]  /*d560*/  FMNMX.FTZ R14, R24, R14, !PT ;  /* 0x0000000e180e7209 */ /* 0x000fe40007810000 */
[----:B------:R-:W-:Y:S02]  /*d570*/  ISETP.GE.AND P1, PT, R4, R10, PT ;  /* 0x0000000a0400720c */ /* 0x000fe40003f26270 */
[----:B------:R-:W-:Y:S02]  /*d580*/  FSEL R245, R174, -INF , !P4 ;  /* 0xff800000aef57808 */ /* 0x000fe40006000000 */
[----:B------:R-:W-:Y:S02]  /*d590*/  FSEL R240, R173, -INF , !P5 ;  /* 0xff800000adf07808 */ /* 0x000fe40006800000 */
[----:B------:R-:W-:Y:S02]  /*d5a0*/  ISETP.GE.AND P4, PT, R3, R9, PT ;  /* 0x000000090300720c */ /* 0x000fe40003f86270 */
[----:B------:R-:W-:-:S02]  /*d5b0*/  FMNMX.FTZ R14, R241, R14, !PT ;  /* 0x0000000ef10e7209 */ /* 0x000fc40007810000 */
[----:B------:R-:W-:Y:S02]  /*d5c0*/  FSEL R250, R175, -INF , !P1 ;  /* 0xff800000affa7808 */ /* 0x000fe40004800000 */
[----:B------:R-:W-:Y:S02]  /*d5d0*/  ISETP.GE.AND P1, PT, R2, R9, PT ;  /* 0x000000090200720c */ /* 0x000fe40003f26270 */
[----:B------:R-:W-:Y:S02]  /*d5e0*/  FSEL R239, R32, -INF , !P4 ;  /* 0xff80000020ef7808 */ /* 0x000fe40006000000 */
[----:B------:R-:W-:Y:S02]  /*d5f0*/  FMNMX.FTZ R14, R240, R14, !PT ;  /* 0x0000000ef00e7209 */ /* 0x000fe40007810000 */
[----:B------:R-:W-:Y:S02]  /*d600*/  ISETP.GE.AND P6, PT, R3, R10, PT ;  /* 0x0000000a0300720c */ /* 0x000fe40003fc6270 */
[----:B------:R-:W-:-:S02]  /*d610*/  FSEL R238, R33, -INF , !P1 ;  /* 0xff80000021ee7808 */ /* 0x000fc40004800000 */
[----:B------:R-:W-:Y:S02]  /*d620*/  ISETP.GE.AND P4, PT, R2, R10, PT ;  /* 0x0000000a0200720c */ /* 0x000fe40003f86270 */
[C---:B------:R-:W-:Y:S02]  /*d630*/  ISETP.GE.AND P5, PT, R0.reuse, R11, PT ;  /* 0x0000000b0000720c */ /* 0x040fe40003fa6270 */
[----:B------:R-:W-:Y:S02]  /*d640*/  ISETP.GE.AND P1, PT, R0, R12, PT ;  /* 0x0000000c0000720c */ /* 0x000fe40003f26270 */
[----:B------:R-:W-:Y:S02]  /*d650*/  FMNMX.FTZ R0, R239, R14, !PT ;  /* 0x0000000eef007209 */ /* 0x000fe40007810000 */
[----:B------:R-:W-:Y:S02]  /*d660*/  FSEL R242, R34, -INF , !P6 ;  /* 0xff80000022f27808 */ /* 0x000fe40007000000 */
[----:B------:R-:W-:-:S02]  /*d670*/  FSEL R244, R35, -INF , !P4 ;  /* 0xff80000023f47808 */ /* 0x000fc40006000000 */
[C---:B------:R-:W-:Y:S02]  /*d680*/  ISETP.GE.AND P6, PT, R8.reuse, R11, PT ;  /* 0x0000000b0800720c */ /* 0x040fe40003fc6270 */
[----:B------:R-:W-:Y:S02]  /*d690*/  ISETP.GE.AND P4, PT, R8, R12, PT ;  /* 0x0000000c0800720c */ /* 0x000fe40003f86270 */
[----:B------:R-:W-:Y:S02]  /*d6a0*/  FMNMX.FTZ R0, R238, R0, !PT ;  /* 0x00000000ee007209 */ /* 0x000fe40007810000 */
[----:B------:R-:W-:Y:S02]  /*d6b0*/  FMNMX.FTZ R8, R134, R23, !PT ;  /* 0x0000001786087209 */ /* 0x000fe40007810000 */
[----:B------:R-:W-:Y:S02]  /*d6c0*/  FSEL R26, R200, -INF , !P5 ;  /* 0xff800000c81a7808 */ /* 0x000fe40006800000 */
[----:B------:R-:W-:-:S02]  /*d6d0*/  FSEL R32, R202, -INF , !P1 ;  /* 0xff800000ca207808 */ /* 0x000fc40004800000 */
[CC--:B------:R-:W-:Y:S02]  /*d6e0*/  ISETP.GE.AND P5, PT, R7.reuse, R11.reuse, PT ;  /* 0x0000000b0700720c */ /* 0x0c0fe40003fa6270 */
[----:B------:R-:W-:Y:S01]  /*d6f0*/  ISETP.GE.AND P1, PT, R7, R12, PT ;  /* 0x0000000c0700720c */ /* 0x000fe20003f26270 */
[----:B------:R-:W1:Y:S01]  /*d700*/  SHFL.BFLY PT, R14, R0, 0x2, 0x1f ;  /* 0x0c401f00000e7f89 */ /* 0x000e6200000e0000 */
[----:B------:R-:W-:Y:S02]  /*d710*/  FMNMX.FTZ R7, R25, R8, !PT ;  /* 0x0000000819077209 */ /* 0x000fe40007810000 */
[----:B------:R-:W-:Y:S02]  /*d720*/  FSEL R30, R201, -INF , !P6 ;  /* 0xff800000c91e7808 */ /* 0x000fe40007000000 */
[----:B------:R-:W-:Y:S02]  /*d730*/  FSEL R35, R203, -INF , !P4 ;  /* 0xff800000cb237808 */ /* 0x000fe40006000000 */
[----:B------:R-:W-:-:S02]  /*d740*/  ISETP.GE.AND P6, PT, R6, R11, PT ;  /* 0x0000000b0600720c */ /* 0x000fc40003fc6270 */
[----:B------:R-:W-:Y:S02]  /*d750*/  ISETP.GE.AND P4, PT, R6, R12, PT ;  /* 0x0000000c0600720c */ /* 0x000fe40003f86270 */
[----:B------:R-:W-:Y:S02]  /*d760*/  FMNMX.FTZ R6, R27, R7, !PT ;  /* 0x000000071b067209 */ /* 0x000fe40007810000 */
[----:B------:R-:W-:Y:S02]  /*d770*/  FSEL R29, R196, -INF , !P5 ;  /* 0xff800000c41d7808 */ /* 0x000fe40006800000 */
[----:B------:R-:W-:Y:S02]  /*d780*/  FMNMX.FTZ R6, R28, R6, !PT ;  /* 0x000000061c067209 */ /* 0x000fe40007810000 */
[----:B------:R-:W-:Y:S02]  /*d790*/  FSEL R132, R198, -INF , !P1 ;  /* 0xff800000c6847808 */ /* 0x000fe40004800000 */
[----:B------:R-:W-:-:S02]  /*d7a0*/  ISETP.GE.AND P5, PT, R5, R11, PT ;  /* 0x0000000b0500720c */ /* 0x000fc40003fa6270 */
[----:B------:R-:W-:Y:S02]  /*d7b0*/  ISETP.GE.AND P1, PT, R5, R12, PT ;  /* 0x0000000c0500720c */ /* 0x000fe40003f26270 */
[----:B------:R-:W-:Y:S02]  /*d7c0*/  FMNMX.FTZ R5, R245, R6, !PT ;  /* 0x00000006f5057209 */ /* 0x000fe40007810000 */
[----:B------:R-:W-:Y:S02]  /*d7d0*/  FSEL R31, R197, -INF , !P6 ;  /* 0xff800000c51f7808 */ /* 0x000fe40007000000 */
[----:B------:R-:W-:Y:S02]  /*d7e0*/  FSEL R137, R199, -INF , !P4 ;  /* 0xff800000c7897808 */ /* 0x000fe40006000000 */
[C---:B------:R-:W-:Y:S02]  /*d7f0*/  ISETP.GE.AND P6, PT, R4.reuse, R11, PT ;  /* 0x0000000b0400720c */ /* 0x040fe40003fc6270 */
[----:B------:R-:W-:-:S02]  /*d800*/  ISETP.GE.AND P4, PT, R4, R12, PT ;  /* 0x0000000c0400720c */ /* 0x000fc40003f86270 */
[----:B------:R-:W-:Y:S02]  /*d810*/  FMNMX.FTZ R4, R250, R5, !PT ;  /* 0x00000005fa047209 */ /* 0x000fe40007810000 */
[----:B------:R-:W-:Y:S02]  /*d820*/  FSEL R175, R192, -INF , !P5 ;  /* 0xff800000c0af7808 */ /* 0x000fe40006800000 */
[----:B------:R-:W-:Y:S02]  /*d830*/  FSEL R188, R194, -INF , !P1 ;  /* 0xff800000c2bc7808 */ /* 0x000fe40004800000 */
[C---:B------:R-:W-:Y:S02]  /*d840*/  ISETP.GE.AND P5, PT, R3.reuse, R11, PT ;  /* 0x0000000b0300720c */ /* 0x040fe40003fa6270 */
[----:B------:R-:W-:Y:S02]  /*d850*/  ISETP.GE.AND P1, PT, R3, R12, PT ;  /* 0x0000000c0300720c */ /* 0x000fe40003f26270 */
[----:B------:R-:W-:-:S02]  /*d860*/  FMNMX.FTZ R3, R242, R4, !PT ;  /* 0x00000004f2037209 */ /* 0x000fc40007810000 */
[----:B-1----:R-:W-:Y:S02]  /*d870*/  FMNMX.FTZ R0, R0, R14, !PT ;  /* 0x0000000e00007209 */ /* 0x002fe40007810000 */
[----:B------:R-:W-:Y:S02]  /*d880*/  FMNMX.FTZ R3, R244, R3, !PT ;  /* 0x00000003f4037209 */ /* 0x000fe40007810000 */
[----:B------:R-:W-:Y:S01]  /*d890*/  IADD3 R6, R252, 0x4, RZ ;  /* 0x00000004fc067810 */ /* 0x000fe20007ffe0ff */
[----:B------:R-:W-:Y:S01]  /*d8a0*/  SHFL.BFLY PT, R19, R0, 0x1, 0x1f ;  /* 0x0c201f0000137f89 */ /* 0x000fe200000e0000 */
[----:B------:R-:W-:Y:S01]  /*d8b0*/  FMNMX.FTZ R4, R133, R26, !PT ;  /* 0x0000001a85047209 */ /* 0x000fe20007810000 */
[----:B------:R-:W-:Y:S02]  /*d8c0*/  IMAD.U32 R8, RZ, RZ, UR25 ;  /* 0x00000019ff087e24 */ /* 0x000fe4000f8e00ff */
[----:B------:R-:W1:Y:S01]  /*d8d0*/  SHFL.BFLY PT, R18, R3, 0x2, 0x1f ;  /* 0x0c401f0003127f89 */ /* 0x000e6200000e0000 */
[----:B------:R-:W-:Y:S01]  /*d8e0*/  IMAD.WIDE.U32 R16, R15, -0x2daee0ad, RZ ;  /* 0xd2511f530f107825 */ /* 0x000fe200078e00ff */
[----:B------:R-:W-:-:S03]  /*d8f0*/  FMNMX.FTZ R5, R30, R4, !PT ;  /* 0x000000041e057209 */ /* 0x000fc60007810000 */
[----:B------:R-:W-:Y:S01]  /*d900*/  IMAD.WIDE.U32 R6, R6, -0x326172a9, RZ ;  /* 0xcd9e8d5706067825 */ /* 0x000fe200078e00ff */
[----:B------:R-:W-:-:S04]  /*d910*/  LOP3.LUT R4, R17, UR31, R8, 0x96, !PT ;  /* 0x0000001f11047c12 */ /* 0x000fc8000f8e9608 */
[----:B------:R-:W-:Y:S02]  /*d920*/  LOP3.LUT R8, R7, R251, RZ, 0x3c, !PT ;  /* 0x000000fb07087212 */ /* 0x000fe400078e3cff */
[----:B------:R-:W-:Y:S02]  /*d930*/  FMNMX.FTZ R7, R29, R5, !PT ;  /* 0x000000051d077209 */ /* 0x000fe40007810000 */
[----:B------:R-:W-:Y:S02]  /*d940*/  FSEL R174, R193, -INF , !P6 ;  /* 0xff800000c1ae7808 */ /* 0x000fe40007000000 */
[----:B------:R-:W-:Y:S02]  /*d950*/  FMNMX.FTZ R7, R31, R7, !PT ;  /* 0x000000071f077209 */ /* 0x000fe40007810000 */
[----:B------:R-:W-:Y:S02]  /*d960*/  FSEL R189, R195, -INF , !P4 ;  /* 0xff800000c3bd7808 */ /* 0x000fe40006000000 */
[----:B------:R-:W-:-:S02]  /*d970*/  ISETP.GE.AND P6, PT, R2, R11, PT ;  /* 0x0000000b0200720c */ /* 0x000fc40003fc6270 */
[----:B------:R-:W-:Y:S02]  /*d980*/  ISETP.GE.AND P4, PT, R2, R12, PT ;  /* 0x0000000c0200720c */ /* 0x000fe40003f86270 */
[----:B------:R-:W-:Y:S01]  /*d990*/  FMNMX.FTZ R2, R175, R7, !PT ;  /* 0x00000007af027209 */ /* 0x000fe20007810000 */
[----:B------:R-:W-:Y:S01]  /*d9a0*/  IMAD.WIDE.U32 R4, R4, -0x326172a9, RZ ;  /* 0xcd9e8d5704047825 */ /* 0x000fe200078e00ff */
[----:B------:R-:W-:Y:S02]  /*d9b0*/  FSEL R173, R184, -INF , !P5 ;  /* 0xff800000b8ad7808 */ /* 0x000fe40006800000 */
[----:B------:R-:W-:Y:S01]  /*d9c0*/  FMNMX.FTZ R2, R174, R2, !PT ;  /* 0x00000002ae027209 */ /* 0x000fe20007810000 */
[----:B------:R-:W-:Y:S01]  /*d9d0*/  IMAD.WIDE.U32 R14, R8, -0x2daee0ad, RZ ;  /* 0xd2511f53080e7825 */ /* 0x000fe200078e00ff */
[----:B------:R-:W-:Y:S02]  /*d9e0*/  LOP3.LUT R17, R5, UR5, R6, 0x96, !PT ;  /* 0x0000000505117c12 */ /* 0x000fe4000f8e9606 */
[----:B-1----:R-:W-:-:S02]  /*d9f0*/  FMNMX.FTZ R8, R3, R18, !PT ;  /* 0x0000001203087209 */ /* 0x002fc40007810000 */
[--C-:B------:R-:W-:Y:S02]  /*da00*/  LOP3.LUT R7, R191, UR4, R16.reuse, 0x96, !PT ;  /* 0x00000004bf077c12 */ /* 0x100fe4000f8e9610 */
[----:B------:R-:W-:Y:S02]  /*da10*/  FSEL R172, R185, -INF , !P6 ;  /* 0xff800000b9ac7808 */ /* 0x000fe40007000000 */
[----:B------:R-:W-:Y:S02]  /*da20*/  FMNMX.FTZ R6, R173, R2, !PT ;  /* 0x00000002ad067209 */ /* 0x000fe40007810000 */
[----:B------:R-:W-:Y:S02]  /*da30*/  FMNMX.FTZ R235, R0, R19, !PT ;  /* 0x0000001300eb7209 */ /* 0x000fe40007810000 */
[----:B------:R-:W-:Y:S01]  /*da40*/  FMNMX.FTZ R2, R136, R32, !PT ;  /* 0x0000002088027209 */ /* 0x000fe20007810000 */
[----:B------:R-:W-:Y:S01]  /*da50*/  IMAD R3, R252, -0x326172a9, RZ ;  /* 0xcd9e8d57fc037824 */ /* 0x000fe200078e02ff */
[----:B------:R-:W-:Y:S01]  /*da60*/  LOP3.LUT R33, R15, UR4, R16, 0x96, !PT ;  /* 0x000000040f217c12 */ /* 0x000fe2000f8e9610 */
[----:B------:R-:W-:Y:S01]  /*da70*/  UIADD3 UR4, UR24, 0x3c6ef372, URZ ;  /* 0x3c6ef37218047890 */ /* 0x000fe2000fffe03f */
[----:B------:R-:W-:Y:S01]  /*da80*/  FMNMX.FTZ R0, R172, R6, !PT ;  /* 0x00000006ac007209 */ /* 0x000fe20007810000 */
[----:B------:R-:W1:Y:S01]  /*da90*/  SHFL.BFLY PT, R34, R8, 0x1, 0x1f ;  /* 0x0c201f0008227f89 */ /* 0x000e6200000e0000 */
[----:B------:R-:W-:Y:S01]  /*daa0*/  IMAD.WIDE.U32 R138, R7, -0x326172a9, RZ ;  /* 0xcd9e8d57078a7825 */ /* 0x000fe200078e00ff */
[----:B------:R-:W-:-:S03]  /*dab0*/  FMNMX.FTZ R2, R35, R2, !PT ;  /* 0x0000000223027209 */ /* 0x000fc60007810000 */
[C---:B------:R-:W-:Y:S01]  /*dac0*/  FMUL.FTZ R21, R235.reuse, UR30 ;  /* 0x0000001eeb157c20 */ /* 0x040fe20008410000 */
[----:B------:R-:W-:Y:S01]  /*dad0*/  FSETP.NEU.FTZ.AND P6, PT, R235, -INF , PT ;  /* 0xff800000eb00780b */ /* 0x000fe20003fdd000 */
[----:B------:R-:W2:Y:S01]  /*dae0*/  SHFL.BFLY PT, R15, R0, 0x2, 0x1f ;  /* 0x0c401f00000f7f89 */ /* 0x000ea200000e0000 */
[----:B------:R-:W-:Y:S02]  /*daf0*/  LOP3.LUT R3, R5, UR5, R3, 0x96, !PT ;  /* 0x0000000505037c12 */ /* 0x000fe4000f8e9603 */
[----:B------:R-:W-:Y:S02]  /*db00*/  FMNMX.FTZ R5, R132, R2, !PT ;  /* 0x0000000284057209 */ /* 0x000fe40007810000 */
[----:B------:R-:W-:Y:S02]  /*db10*/  LOP3.LUT R18, R139, UR4, R4, 0x96, !PT ;  /* 0x000000048b127c12 */ /* 0x000fe4000f8e9604 */
[----:B------:R-:W-:Y:S02]  /*db20*/  FSEL R21, R21, RZ, P6 ;  /* 0x000000ff15157208 */ /* 0x000fe40003000000 */
[----:B------:R-:W-:Y:S01]  /*db30*/  FMNMX.FTZ R5, R137, R5, !PT ;  /* 0x0000000589057209 */ /* 0x000fe20007810000 */
[----:B------:R-:W-:-:S04]  /*db40*/  IMAD.WIDE.U32 R2, R3, -0x2daee0ad, RZ ;  /* 0xd2511f5303027825 */ /* 0x000fc800078e00ff */
[----:B------:R-:W-:Y:S01]  /*db50*/  FFMA.FTZ R13, R13, UR30, -R21 ;  /* 0x0000001e0d0d7c23 */ /* 0x000fe20008010815 */
[----:B------:R-:W-:Y:S01]  /*db60*/  IMAD.WIDE.U32 R18, R18, -0x2daee0ad, RZ ;  /* 0xd2511f5312127825 */ /* 0x000fe200078e00ff */
[----:B------:R-:W-:Y:S02]  /*db70*/  FMNMX.FTZ R5, R188, R5, !PT ;  /* 0x00000005bc057209 */ /* 0x000fe40007810000 */
[----:B------:R3:W-:Y:S01]  /*db80*/  MUFU.EX2 R237, R13 ;  /* 0x0000000d00ed7308 */ /* 0x0007e20000000800 */
[----:B------:R-:W-:Y:S02]  /*db90*/  FSEL R183, R186, -INF , !P1 ;  /* 0xff800000bab77808 */ /* 0x000fe40004800000 */
[----:B------:R-:W-:Y:S02]  /*dba0*/  FSEL R187, R187, -INF , !P4 ;  /* 0xff800000bbbb7808 */ /* 0x000fe40006000000 */
[----:B-1----:R-:W-:Y:S01]  /*dbb0*/  FMNMX.FTZ R234, R8, R34, !PT ;  /* 0x0000002208ea7209 */ /* 0x002fe20007810000 */
[----:B------:R-:W-:Y:S01]  /*dbc0*/  UIADD3 UR5, UR25, 0x76cf5d0a, URZ ;  /* 0x76cf5d0a19057890 */ /* 0x000fe2000fffe03f */
[----:B---3--:R-:W-:-:S02]  /*dbd0*/  LOP3.LUT R13, R19, UR22, R2, 0x96, !PT ;  /* 0x00000016130d7c12 */ /* 0x008fc4000f8e9602 */
[----:B------:R-:W-:-:S04]  /*dbe0*/  FMNMX.FTZ R2, R189, R5, !PT ;  /* 0x00000005bd027209 */ /* 0x000fc80007810000 */
[----:B------:R-:W-:Y:S01]  /*dbf0*/  FMNMX.FTZ R2, R183, R2, !PT ;  /* 0x00000002b7027209 */ /* 0x000fe20007810000 */
[----:B------:R-:W-:-:S03]  /*dc00*/  IMAD.WIDE.U32 R16, R17, -0x2daee0ad, RZ ;  /* 0xd2511f5311107825 */ /* 0x000fc600078e00ff */
[----:B------:R-:W-:Y:S01]  /*dc10*/  FMNMX.FTZ R8, R187, R2, !PT ;  /* 0x00000002bb087209 */ /* 0x000fe20007810000 */
[----:B------:R-:W-:Y:S01]  /*dc20*/  IMAD.WIDE.U32 R196, R13, -0x326172a9, RZ ;  /* 0xcd9e8d570dc47825 */ /* 0x000fe200078e00ff */
[----:B--2---:R-:W-:-:S03]  /*dc30*/  FMNMX.FTZ R0, R0, R15, !PT ;  /* 0x0000000f00007209 */ /* 0x004fc60007810000 */
[----:B------:R-:W1:Y:S01]  /*dc40*/  SHFL.BFLY PT, R13, R8, 0x2, 0x1f ;  /* 0x0c401f00080d7f89 */ /* 0x000e6200000e0000 */
[----:B------:R-:W-:-:S03]  /*dc50*/  LOP3.LUT R14, R17, UR5, R14, 0x96, !PT ;  /* 0x00000005110e7c12 */ /* 0x000fc6000f8e960e */
[----:B------:R-:W2:Y:S01]  /*dc60*/  SHFL.BFLY PT, R17, R0, 0x1, 0x1f ;  /* 0x0c201f0000117f89 */ /* 0x000ea200000e0000 */
[----:B------:R-:W-:Y:S01]  /*dc70*/  LOP3.LUT R3, R3, UR5, R190, 0x96, !PT ;  /* 0x0000000503037c12 */ /* 0x000fe2000f8e96be */
[----:B------:R-:W-:-:S04]  /*dc80*/  IMAD.WIDE.U32 R6, R33, -0x326172a9, RZ ;  /* 0xcd9e8d5721067825 */ /* 0x000fc800078e00ff */
[----:B------:R-:W-:Y:S01]  /*dc90*/  IMAD.WIDE.U32 R2, R3, -0x326172a9, RZ ;  /* 0xcd9e8d5703027825 */ /* 0x000fe200078e00ff */
[----:B------:R-:W-:-:S04]  /*dca0*/  LOP3.LUT R5, R7, UR4, R4, 0x96, !PT ;  /* 0x0000000407057c12 */ /* 0x000fc8000f8e9604 */
[----:B------:R-:W-:Y:S02]  /*dcb0*/  LOP3.LUT R4, R3, UR23, R138, 0x96, !PT ;  /* 0x0000001703047c12 */ /* 0x000fe4000f8e968a */
[----:B------:R-:W-:Y:S01]  /*dcc0*/  LOP3.LUT R7, R197, UR12, R2, 0x96, !PT ;  /* 0x0000000cc5077c12 */ /* 0x000fe2000f8e9602 */
[----:B------:R-:W-:-:S04]  /*dcd0*/  IMAD.WIDE.U32 R2, R5, -0x2daee0ad, RZ ;  /* 0xd2511f5305027825 */ /* 0x000fc800078e00ff */
[----:B------:R-:W-:Y:S01]  /*dce0*/  IMAD.WIDE.U32 R14, R14, -0x326172a9, RZ ;  /* 0xcd9e8d570e0e7825 */ /* 0x000fe200078e00ff */
[----:B-1----:R-:W-:-:S03]  /*dcf0*/  FMNMX.FTZ R8, R8, R13, !PT ;  /* 0x0000000d08087209 */ /* 0x002fc60007810000 */
[----:B------:R-:W-:Y:S01]  /*dd00*/  IMAD.WIDE.U32 R4, R4, -0x2daee0ad, RZ ;  /* 0xd2511f5304047825 */ /* 0x000fe200078e00ff */
[----:B------:R-:W-:Y:S02]  /*dd10*/  LOP3.LUT R16, R3, UR22, R16, 0x96, !PT ;  /* 0x0000001603107c12 */ /* 0x000fe4000f8e9610 */
[----:B--2---:R-:W-:Y:S01]  /*dd20*/  FMNMX.FTZ R233, R0, R17, !PT ;  /* 0x0000001100e97209 */ /* 0x004fe20007810000 */
[----:B------:R-:W-:Y:S01]  /*dd30*/  IMAD.WIDE.U32 R190, R7, -0x2daee0ad, RZ ;  /* 0xd2511f5307be7825 */ /* 0x000fe200078e00ff */
[----:B------:R-:W1:Y:S01]  /*dd40*/  SHFL.BFLY PT, R17, R8, 0x1, 0x1f ;  /* 0x0c201f0008117f89 */ /* 0x000e6200000e0000 */
[----:B------:R-:W-:Y:S02]  /*dd50*/  LOP3.LUT R6, R15, UR23, R6, 0x96, !PT ;  /* 0x000000170f067c12 */ /* 0x000fe4000f8e9606 */
[----:B------:R-:W-:Y:S02]  /*dd60*/  LOP3.LUT R18, R5, UR11, R18, 0x96, !PT ;  /* 0x0000000b05127c12 */ /* 0x000fe4000f8e9612 */
[----:B------:R-:W-:Y:S01]  /*dd70*/  LOP3.LUT R3, R191, UR10, R4, 0x96, !PT ;  /* 0x0000000abf037c12 */ /* 0x000fe2000f8e9604 */
[----:B------:R-:W-:-:S04]  /*dd80*/  IMAD.WIDE.U32 R4, R16, -0x326172a9, RZ ;  /* 0xcd9e8d5710047825 */ /* 0x000fc800078e00ff */
[----:B------:R-:W-:Y:S01]  /*dd90*/  IMAD.WIDE.U32 R6, R6, -0x2daee0ad, RZ ;  /* 0xd2511f5306067825 */ /* 0x000fe200078e00ff */
[----:B------:R-:W-:Y:S01]  /*dda0*/  LOP3.LUT R14, R5, UR12, R14, 0x96, !PT ;  /* 0x0000000c050e7c12 */ /* 0x000fe2000f8e960e */
[----:B------:R-:W-:Y:S02]  /*ddb0*/  UIADD3 UR4, UR24, -0x4ab325aa, URZ ;  /* 0xb54cda5618047890 */ /* 0x000fe4000fffe03f */
[----:B------:R-:W-:Y:S01]  /*ddc0*/  IMAD.WIDE.U32 R180, R18, -0x326172a9, RZ ;  /* 0xcd9e8d5712b47825 */ /* 0x000fe200078e00ff */
[----:B------:R-:W-:-:S03]  /*ddd0*/  LOP3.LUT R7, R7, UR11, R2, 0x96, !PT ;  /* 0x0000000b07077c12 */ /* 0x000fc6000f8e9602 */
[----:B------:R-:W-:-:S04]  /*dde0*/  IMAD.WIDE.U32 R2, R3, -0x326172a9, RZ ;  /* 0xcd9e8d5703027825 */ /* 0x000fc800078e00ff */
[----:B------:R-:W-:Y:S01]  /*ddf0*/  IMAD.WIDE.U32 R138, R14, -0x2daee0ad, RZ ;  /* 0xd2511f530e8a7825 */ /* 0x000fe200078e00ff */
[----:B------:R-:W-:-:S03]  /*de00*/  LOP3.LUT R5, R3, UR4, R180, 0x96, !PT ;  /* 0x0000000403057c12 */ /* 0x000fc6000f8e96b4 */
[--C-:B------:R-:W-:Y:S01]  /*de10*/  FFMA.FTZ R22, R22, UR30, -R21.reuse ;  /* 0x0000001e16167c23 */ /* 0x100fe20008010815 */
[C---:B------:R-:W-:Y:S02]  /*de20*/  LOP3.LUT R3, R2.reuse, 0xffff, RZ, 0xc0, !PT ;  /* 0x0000ffff02037812 */ /* 0x040fe400078ec0ff */
[----:B------:R-:W-:Y:S02]  /*de30*/  LOP3.LUT R16, R2, 0xff, RZ, 0xc0, !PT ;  /* 0x000000ff02107812 */ /* 0x000fe400078ec0ff */
[--C-:B------:R-:W-:Y:S02]  /*de40*/  SHF.R.U32.HI R13, RZ, 0x10, R2.reuse ;  /* 0x00000010ff0d7819 */ /* 0x100fe40000011602 */
[----:B------:R-:W-:Y:S02]  /*de50*/  SHF.R.U32.HI R15, RZ, 0x18, R2 ;  /* 0x00000018ff0f7819 */ /* 0x000fe40000011602 */
[----:B------:R-:W-:Y:S01]  /*de60*/  LOP3.LUT R2, R139, UR10, R6, 0x96, !PT ;  /* 0x0000000a8b027c12 */ /* 0x000fe2000f8e9606 */
[C---:B------:R-:W-:Y:S01]  /*de70*/  FMUL.FTZ R0, R233.reuse, UR30 ;  /* 0x0000001ee9007c20 */ /* 0x040fe20008410000 */
[----:B------:R-:W-:Y:S01]  /*de80*/  FSETP.NEU.FTZ.AND P4, PT, R233, -INF , PT ;  /* 0xff800000e900780b */ /* 0x000fe20003f9d000 */
[----:B------:R-:W-:Y:S01]  /*de90*/  FFMA.FTZ R20, R20, UR30, -R21 ;  /* 0x0000001e14147c23 */ /* 0x000fe20008010815 */
[----:B------:R2:W-:Y:S01]  /*dea0*/  MUFU.EX2 R207, R22 ;  /* 0x0000001600cf7308 */ /* 0x0005e20000000800 */
[----:B------:R-:W-:Y:S01]  /*deb0*/  SHF.R.U32.HI R14, RZ, 0x8, R3 ;  /* 0x00000008ff0e7819 */ /* 0x000fe20000011603 */
[----:B------:R-:W-:Y:S01]  /*dec0*/  IMAD.WIDE.U32 R6, R7, -0x326172a9, RZ ;  /* 0xcd9e8d5707067825 */ /* 0x000fe200078e00ff */
[----:B------:R-:W-:-:S02]  /*ded0*/  LOP3.LUT R13, R13, 0xff, RZ, 0xc0, !PT ;  /* 0x000000ff0d0d7812 */ /* 0x000fc400078ec0ff */
[----:B-1----:R-:W-:Y:S01]  /*dee0*/  FMNMX.FTZ R232, R8, R17, !PT ;  /* 0x0000001108e87209 */ /* 0x002fe20007810000 */
[----:B------:R-:W-:Y:S01]  /*def0*/  IMAD.WIDE.U32 R2, R2, -0x326172a9, RZ ;  /* 0xcd9e8d5702027825 */ /* 0x000fe200078e00ff */
[----:B------:R-:W-:Y:S01]  /*df00*/  FSETP.NEU.FTZ.AND P5, PT, R234, -INF , PT ;  /* 0xff800000ea00780b */ /* 0x000fe20003fbd000 */
[----:B------:R1:W-:Y:S01]  /*df10*/  MUFU.EX2 R236, R20 ;  /* 0x0000001400ec7308 */ /* 0x0003e20000000800 */
[----:B------:R-:W-:Y:S01]  /*df20*/  FSEL R0, R0, RZ, P4 ;  /* 0x000000ff00007208 */ /* 0x000fe20002000000 */
[----:B------:R-:W-:Y:S01]  /*df30*/  FMUL.FTZ R8, R232, UR30 ;  /* 0x0000001ee8087c20 */ /* 0x000fe20008410000 */
[----:B------:R-:W-:Y:S01]  /*df40*/  PRMT R19, R16, 0x5410, R14 ;  /* 0x0000541010137816 */ /* 0x000fe2000000000e */
[----:B--2---:R-:W-:Y:S01]  /*df50*/  FMUL.FTZ R22, R234, UR30 ;  /* 0x0000001eea167c20 */ /* 0x004fe20008410000 */
[----:B------:R-:W-:Y:S02]  /*df60*/  LOP3.LUT R139, R7, UR29, R4, 0x96, !PT ;  /* 0x0000001d078b7c12 */ /* 0x000fe4000f8e9604 */
[----:B------:R-:W-:-:S02]  /*df70*/  LOP3.LUT R18, R2, 0xff, RZ, 0xc0, !PT ;  /* 0x000000ff02127812 */ /* 0x000fc400078ec0ff */
[----:B------:R-:W-:Y:S02]  /*df80*/  FSEL R22, R22, RZ, P5 ;  /* 0x000000ff16167208 */ /* 0x000fe40002800000 */
[--C-:B------:R-:W-:Y:S02]  /*df90*/  SHF.R.U32.HI R17, RZ, 0x10, R2.reuse ;  /* 0x00000010ff117819 */ /* 0x100fe40000011602 */
[----:B-1----:R-:W-:Y:S02]  /*dfa0*/  PRMT R20, R13, 0x5410, R15 ;  /* 0x000054100d147816 */ /* 0x002fe4000000000f */
[----:B------:R-:W-:Y:S02]  /*dfb0*/  LOP3.LUT R15, R2, 0xffff, RZ, 0xc0, !PT ;  /* 0x0000ffff020f7812 */ /* 0x000fe400078ec0ff */
[----:B------:R-:W-:Y:S02]  /*dfc0*/  SHF.R.U32.HI R16, RZ, 0x18, R2 ;  /* 0x00000018ff107819 */ /* 0x000fe40000011602 */
[----:B------:R-:W-:Y:S01]  /*dfd0*/  LOP3.LUT R4, R3, UR4, R6, 0x96, !PT ;  /* 0x0000000403047c12 */ /* 0x000fe2000f8e9606 */
[----:B------:R-:W-:Y:S01]  /*dfe0*/  FFMA.FTZ R3, R31, UR30, -R0 ;  /* 0x0000001e1f037c23 */ /* 0x000fe20008010800 */
[----:B------:R-:W-:-:S02]  /*dff0*/  FSETP.NEU.FTZ.AND P1, PT, R232, -INF , PT ;  /* 0xff800000e800780b */ /* 0x000fc40003f3d000 */
[--C-:B------:R-:W-:Y:S01]  /*e000*/  SHF.R.U32.HI R2, RZ, 0x10, R5.reuse ;  /* 0x00000010ff027819 */ /* 0x100fe20000011605 */
[----:B------:R-:W-:Y:S01]  /*e010*/  FFMA.FTZ R27, R27, UR30, -R22 ;  /* 0x0000001e1b1b7c23 */ /* 0x000fe20008010816 */
[C---:B------:R-:W-:Y:S02]  /*e020*/  LOP3.LUT R6, R5.reuse, 0xffff, RZ, 0xc0, !PT ;  /* 0x0000ffff05067812 */ /* 0x040fe400078ec0ff */
[----:B------:R-:W-:Y:S02]  /*e030*/  LOP3.LUT R14, R5, 0xff, RZ, 0xc0, !PT ;  /* 0x000000ff050e7812 */ /* 0x000fe400078ec0ff */
[----:B------:R-:W-:Y:S01]  /*e040*/  SHF.R.U32.HI R13, RZ, 0x18, R5 ;  /* 0x00000018ff0d7819 */ /* 0x000fe20000011605 */
[----:B------:R-:W-:Y:S01]  /*e050*/  FFMA.FTZ R26, R26, UR30, -R0 ;  /* 0x0000001e1a1a7c23 */ /* 0x000fe20008010800 */
[----:B------:R-:W-:Y:S01]  /*e060*/  FSEL R8, R8, RZ, P1 ;  /* 0x000000ff08087208 */ /* 0x000fe20000800000 */
[----:B------:R1:W-:Y:S01]  /*e070*/  MUFU.EX2 R185, R3 ;  /* 0x0000000300b97308 */ /* 0x0003e20000000800 */
[----:B------:R-:W-:Y:S01]  /*e080*/  LOP3.LUT R5, R2, 0xff, RZ, 0xc0, !PT ;  /* 0x000000ff02057812 */ /* 0x000fe200078ec0ff */
[----:B------:R-:W-:Y:S01]  /*e090*/  FFMA.FTZ R24, R24, UR30, -R21 ;  /* 0x0000001e18187c23 */ /* 0x000fe20008010815 */
[----:B------:R-:W-:-:S02]  /*e0a0*/  LOP3.LUT R2, R17, 0xff, RZ, 0xc0, !PT ;  /* 0x000000ff11027812 */ /* 0x000fc400078ec0ff */
[----:B------:R-:W-:Y:S01]  /*e0b0*/  SHF.R.U32.HI R7, RZ, 0x8, R6 ;  /* 0x00000008ff077819 */ /* 0x000fe20000011606 */
[--C-:B------:R-:W-:Y:S01]  /*e0c0*/  FFMA.FTZ R6, R32, UR30, -R8.reuse ;  /* 0x0000001e20067c23 */ /* 0x100fe20008010808 */
[----:B------:R-:W-:Y:S01]  /*e0d0*/  PRMT R17, R5, 0x5410, R13 ;  /* 0x0000541005117816 */ /* 0x000fe2000000000d */
[----:B------:R2:W-:Y:S01]  /*e0e0*/  MUFU.EX2 R199, R27 ;  /* 0x0000001b00c77308 */ /* 0x0005e20000000800 */
[----:B------:R-:W-:Y:S01]  /*e0f0*/  FFMA.FTZ R5, R35, UR30, -R8 ;  /* 0x0000001e23057c23 */ /* 0x000fe20008010808 */
[----:B------:R-:W-:Y:S01]  /*e100*/  FFMA.FTZ R28, R28, UR30, -R22 ;  /* 0x0000001e1c1c7c23 */ /* 0x000fe20008010816 */
[----:B-1----:R-:W-:-:S05]  /*e110*/  SHF.R.U32.HI R3, RZ, 0x8, R15 ;  /* 0x00000008ff037819 */ /* 0x002fca000001160f */
[----:B------:R1:W-:Y:S01]  /*e120*/  MUFU.EX2 R197, R26 ;  /* 0x0000001a00c57308 */ /* 0x0003e20000000800 */
[----:B------:R-:W-:Y:S01]  /*e130*/  FFMA.FTZ R25, R25, UR30, -R22 ;  /* 0x0000001e19197c23 */ /* 0x000fe20008010816 */
[----:B------:R-:W-:Y:S02]  /*e140*/  PRMT R14, R14, 0x5410, R7 ;  /* 0x000054100e0e7816 */ /* 0x000fe40000000007 */
[----:B--2---:R-:W-:-:S04]  /*e150*/  PRMT R27, R2, 0x5410, R16 ;  /* 0x00005410021b7816 */ /* 0x004fc80000000010 */
[----:B------:R-:W2:Y:S01]  /*e160*/  MUFU.EX2 R206, R24 ;  /* 0x0000001800ce7308 */ /* 0x000ea20000000800 */
[----:B------:R-:W-:Y:S02]  /*e170*/  LOP3.LUT R2, R4, 0xffff, RZ, 0xc0, !PT ;  /* 0x0000ffff04027812 */ /* 0x000fe400078ec0ff */
[--C-:B------:R-:W-:Y:S02]  /*e180*/  SHF.R.U32.HI R7, RZ, 0x18, R4.reuse ;  /* 0x00000018ff077819 */ /* 0x100fe40000011604 */
[----:B-1----:R-:W-:Y:S02]  /*e190*/  PRMT R26, R18, 0x5410, R3 ;  /* 0x00005410121a7816 */ /* 0x002fe40000000003 */
[----:B------:R-:W-:Y:S01]  /*e1a0*/  SHF.R.U32.HI R3, RZ, 0x10, R4 ;  /* 0x00000010ff037819 */ /* 0x000fe20000011604 */
[----:B------:R1:W-:Y:S01]  /*e1b0*/  MUFU.EX2 R184, R6 ;  /* 0x0000000600b87308 */ /* 0x0003e20000000800 */
[----:B------:R-:W-:-:S07]  /*e1c0*/  FFMA.FTZ R23, R23, UR30, -R22 ;  /* 0x0000001e17177c23 */ /* 0x000fce0008010816 */
[----:B------:R3:W-:Y:S01]  /*e1d0*/  MUFU.EX2 R182, R5 ;  /* 0x0000000500b67308 */ /* 0x0007e20000000800 */
[----:B-1----:R-:W-:-:S07]  /*e1e0*/  SHF.R.U32.HI R6, RZ, 0x8, R2 ;  /* 0x00000008ff067819 */ /* 0x002fce0000011602 */
[----:B------:R-:W1:Y:S01]  /*e1f0*/  MUFU.EX2 R198, R28 ;  /* 0x0000001c00c67308 */ /* 0x000e620000000800 */
[----:B------:R-:W-:Y:S02]  /*e200*/  LOP3.LUT R2, R3, 0xff, RZ, 0xc0, !PT ;  /* 0x000000ff03027812 */ /* 0x000fe400078ec0ff */
[----:B---3--:R-:W-:-:S05]  /*e210*/  FSEL R5, R235, RZ, P6 ;  /* 0x000000ffeb057208 */ /* 0x008fca0003000000 */
[----:B------:R3:W-:Y:S01]  /*e220*/  MUFU.EX2 R204, R25 ;  /* 0x0000001900cc7308 */ /* 0x0007e20000000800 */
[----:B------:R-:W-:Y:S01]  /*e230*/  FFMA.FTZ R3, R132, UR30, -R8 ;  /* 0x0000001e84037c23 */ /* 0x000fe20008010808 */
[----:B------:R-:W-:Y:S01]  /*e240*/  FFMA.FTZ R30, R30, UR30, -R0 ;  /* 0x0000001e1e1e7c23 */ /* 0x000fe20008010800 */
[----:B------:R-:W-:-:S05]  /*e250*/  LOP3.LUT R13, R4, 0xff, RZ, 0xc0, !PT ;  /* 0x000000ff040d7812 */ /* 0x000fca00078ec0ff */
[----:B------:R-:W4:Y:S01]  /*e260*/  MUFU.EX2 R205, R23 ;  /* 0x0000001700cd7308 */ /* 0x000f220000000800 */
[----:B------:R-:W-:Y:S02]  /*e270*/  FSEL R4, R234, RZ, P5 ;  /* 0x000000ffea047208 */ /* 0x000fe40002800000 */
[----:B---3--:R-:W-:Y:S01]  /*e280*/  PRMT R25, R2, 0x5410, R7 ;  /* 0x0000541002197816 */ /* 0x008fe20000000007 */
[----:B------:R-:W-:Y:S01]  /*e290*/  FADD.FTZ R7, R135, -R5 ;  /* 0x8000000587077221 */ /* 0x000fe20000010000 */
[----:B------:R-:W-:-:S03]  /*e2a0*/  PRMT R135, R224, 0x7054, R224 ;  /* 0x00007054e0877816 */ /* 0x000fc600000000e0 */
[----:B------:R3:W-:Y:S01]  /*e2b0*/  MUFU.EX2 R180, R3 ;  /* 0x0000000300b47308 */ /* 0x0007e20000000800 */
[----:B--2---:R-:W-:Y:S02]  /*e2c0*/  F2FP.F16.F32.PACK_AB R2, R206, R207 ;  /* 0x000000cfce02723e */ /* 0x004fe400000000ff */
[----:B------:R-:W-:Y:S02]  /*e2d0*/  HSET2.LE.AND R18, R19, R135, PT ;  /* 0x0000008713127233 */ /* 0x000fe40003803000 */
[----:B------:R-:W-:-:S03]  /*e2e0*/  PRMT R24, R13, 0x5410, R6 ;  /* 0x000054100d187816 */ /* 0x000fc60000000006 */
[----:B------:R-:W2:Y:S01]  /*e2f0*/  MUFU.EX2 R191, R30 ;  /* 0x0000001e00bf7308 */ /* 0x000ea20000000800 */
[----:B------:R-:W-:Y:S01]  /*e300*/  FADD.FTZ R6, R134, -R4 ;  /* 0x8000000486067221 */ /* 0x000fe20000010000 */
[----:B------:R-:W-:Y:S02]  /*e310*/  LOP3.LUT R18, R18, R2, RZ, 0xc0, !PT ;  /* 0x0000000212127212 */ /* 0x000fe400078ec0ff */
[----:B------:R-:W-:Y:S01]  /*e320*/  HSET2.LE.AND R2, R20, R135, PT ;  /* 0x0000008714027233 */ /* 0x000fe20003803000 */
[----:B---3--:R-:W-:-:S04]  /*e330*/  FFMA.FTZ R3, R137, UR30, -R8 ;  /* 0x0000001e89037c23 */ /* 0x008fc80008010808 */
[----:B------:R1:W3:Y:S01]  /*e340*/  MUFU.EX2 R134, R3 ;  /* 0x0000000300867308 */ /* 0x0002e20000000800 */
[----:B------:R-:W-:Y:S02]  /*e350*/  FSEL R4, R232, RZ, P1 ;  /* 0x000000ffe8047208 */ /* 0x000fe40000800000 */
[----:B------:R-:W-:-:S03]  /*e360*/  FSEL R5, R233, RZ, P4 ;  /* 0x000000ffe9057208 */ /* 0x000fc60002000000 */
[----:B------:R-:W-:Y:S01]  /*e370*/  FADD.FTZ R23, R136, -R4 ;  /* 0x8000000488177221 */ /* 0x000fe20000010000 */
[----:B------:R-:W-:Y:S02]  /*e380*/  HSET2.LE.AND R4, R14, R135, PT ;  /* 0x000000870e047233 */ /* 0x000fe40003803000 */
[----:B-1----:R-:W-:-:S04]  /*e390*/  F2FP.F16.F32.PACK_AB R3, R198, R199 ;  /* 0x000000c7c603723e */ /* 0x002fc800000000ff */
[----:B------:R-:W-:Y:S02]  /*e3a0*/  LOP3.LUT R19, R2, R3, RZ, 0xc0, !PT ;  /* 0x0000000302137212 */ /* 0x000fe400078ec0ff */
[--C-:B------:R-:W-:Y:S02]  /*e3b0*/  HSET2.LE.AND R2, R17, R135.reuse, PT ;  /* 0x0000008711027233 */ /* 0x100fe40003803000 */
[----:B----4-:R-:W-:Y:S01]  /*e3c0*/  F2FP.F16.F32.PACK_AB R3, R204, R205 ;  /* 0x000000cdcc03723e */ /* 0x010fe200000000ff */
[----:B------:R-:W-:Y:S01]  /*e3d0*/  FADD.FTZ R13, R133, -R5 ;  /* 0x80000005850d7221 */ /* 0x000fe20000010000 */
[----:B------:R-:W-:Y:S02]  /*e3e0*/  F2FP.F16.F32.PACK_AB R5, R236, R237 ;  /* 0x000000edec05723e */ /* 0x000fe400000000ff */
[----:B------:R-:W-:Y:S02]  /*e3f0*/  LOP3.LUT R17, R2, R3, RZ, 0xc0, !PT ;  /* 0x0000000302117212 */ /* 0x000fe400078ec0ff */
[----:B------:R-:W-:-:S02]  /*e400*/  HSET2.LE.AND R2, R24, R135, PT ;  /* 0x0000008718027233 */ /* 0x000fc40003803000 */
[----:B--2---:R-:W-:Y:S02]  /*e410*/  F2FP.F16.F32.PACK_AB R3, R191, R197 ;  /* 0x000000c5bf03723e */ /* 0x004fe400000000ff */
[----:B------:R-:W-:Y:S01]  /*e420*/  LOP3.LUT R16, R4, R5, RZ, 0xc0, !PT ;  /* 0x0000000504107212 */ /* 0x000fe200078ec0ff */
[----:B------:R-:W-:Y:S01]  /*e430*/  FFMA.FTZ R29, R29, UR30, -R0 ;  /* 0x0000001e1d1d7c23 */ /* 0x000fe20008010800 */
[----:B------:R-:W-:Y:S01]  /*e440*/  LOP3.LUT R4, R2, R3, RZ, 0xc0, !PT ;  /* 0x0000000302047212 */ /* 0x000fe200078ec0ff */
[----:B------:R-:W-:Y:S01]  /*e450*/  FMUL.FTZ R6, R6, UR30 ;  /* 0x0000001e06067c20 */ /* 0x000fe20008410000 */
[----:B------:R-:W-:Y:S02]  /*e460*/  HSET2.LE.AND R2, R25, R135, PT ;  /* 0x0000008719027233 */ /* 0x000fe40003803000 */
[----:B------:R-:W-:Y:S01]  /*e470*/  F2FP.F16.F32.PACK_AB R3, R182, R184 ;  /* 0x000000b8b603723e */ /* 0x000fe200000000ff */
[----:B------:R1:W2:Y:S03]  /*e480*/  MUFU.EX2 R186, R29 ;  /* 0x0000001d00ba7308 */ /* 0x0002a60000000800 */
[----:B------:R-:W-:-:S02]  /*e490*/  LOP3.LUT R5, R2, R3, RZ, 0xc0, !PT ;  /* 0x0000000302057212 */ /* 0x000fc400078ec0ff */
[----:B------:R-:W-:-:S03]  /*e4a0*/  HSET2.LE.AND R3, R27, R135, PT ;  /* 0x000000871b037233 */ /* 0x000fc60003803000 */
[----:B------:R4:W-:Y:S01]  /*e4b0*/  MUFU.EX2 R15, R6 ;  /* 0x00000006000f7308 */ /* 0x0009e20000000800 */
[----:B------:R-:W-:Y:S01]  /*e4c0*/  FMUL.FTZ R13, R13, UR30 ;  /* 0x0000001e0d0d7c20 */ /* 0x000fe20008410000 */
[----:B-1----:R-:W1:Y:S01]  /*e4d0*/  LDSM.16.MT88.4 R28, [R209+0xa000] ;  /* 0x00a00000d11c783b */ /* 0x002e620000004200 */
[----:B----4-:R-:W-:-:S03]  /*e4e0*/  HSET2.LE.AND R6, R26, R135, PT ;  /* 0x000000871a067233 */ /* 0x010fc60003803000 */
[----:B------:R-:W4:Y:S02]  /*e4f0*/  LDSM.16.MT88.4 R24, [R211+0xa000] ;  /* 0x00a00000d318783b */ /* 0x000f240000004200 */
[----:B------:R3:W-:Y:S01]  /*e500*/  MUFU.EX2 R14, R13 ;  /* 0x0000000d000e7308 */ /* 0x0007e20000000800 */
[----:B------:R-:W-:-:S07]  /*e510*/  FMUL.FTZ R7, R7, UR30 ;  /* 0x0000001e07077c20 */ /* 0x000fce0008410000 */
[----:B------:R2:W2:Y:S01]  /*e520*/  MUFU.EX2 R20, R7 ;  /* 0x0000000700147308 */ /* 0x0004a20000000800 */
[----:B---3--:R-:W-:-:S07]  /*e530*/  FMUL.FTZ R13, R23, UR30 ;  /* 0x0000001e170d7c20 */ /* 0x008fce0008410000 */
[----:B------:R-:W3:Y:S01]  /*e540*/  MUFU.EX2 R13, R13 ;  /* 0x0000000d000d7308 */ /* 0x000ee20000000800 */
[----:B------:R-:W-:Y:S02]  /*e550*/  F2FP.F16.F32.PACK_AB R2, R134, R180 ;  /* 0x000000b48602723e */ /* 0x000fe400000000ff */
[----:B--2---:R-:W-:Y:S01]  /*e560*/  F2FP.F16.F32.PACK_AB R7, R185, R186 ;  /* 0x000000bab907723e */ /* 0x004fe200000000ff */
[-C--:B------:R-:W-:Y:S01]  /*e570*/  FMUL.FTZ R144, R144, R20.reuse ;  /* 0x0000001490907220 */ /* 0x080fe20000410000 */
[----:B------:R-:W-:Y:S01]  /*e580*/  FMUL.FTZ R145, R145, R20 ;  /* 0x0000001491917220 */ /* 0x000fe20000410000 */
[----:B------:R-:W-:Y:S01]  /*e590*/  FMUL.FTZ R146, R146, R15 ;  /* 0x0000000f92927220 */ /* 0x000fe20000410000 */
[----:B------:R-:W-:Y:S01]  /*e5a0*/  LOP3.LUT R6, R6, R7, RZ, 0xc0, !PT ;  /* 0x0000000706067212 */ /* 0x000fe200078ec0ff */
[-C--:B------:R-:W-:Y:S01]  /*e5b0*/  FMUL.FTZ R147, R147, R15.reuse ;  /* 0x0000000f93937220 */ /* 0x080fe20000410000 */
[----:B------:R-:W-:Y:S01]  /*e5c0*/  LOP3.LUT R7, R3, R2, RZ, 0xc0, !PT ;  /* 0x0000000203077212 */ /* 0x000fe200078ec0ff */
[-C--:B------:R-:W-:Y:S01]  /*e5d0*/  FMUL.FTZ R140, R140, R14.reuse ;  /* 0x0000000e8c8c7220 */ /* 0x080fe20000410000 */
[----:B------:R-:W-:Y:S01]  /*e5e0*/  FMUL.FTZ R141, R141, R14 ;  /* 0x0000000e8d8d7220 */ /* 0x000fe20000410000 */
[-C--:B------:R-:W-:Y:S01]  /*e5f0*/  FMUL.FTZ R152, R152, R20.reuse ;  /* 0x0000001498987220 */ /* 0x080fe20000410000 */
[----:B------:R-:W-:Y:S01]  /*e600*/  FMUL.FTZ R153, R153, R20 ;  /* 0x0000001499997220 */ /* 0x000fe20000410000 */
[----:B------:R-:W-:Y:S01]  /*e610*/  FMUL.FTZ R154, R154, R15 ;  /* 0x0000000f9a9a7220 */ /* 0x000fe20000410000 */
[-C--:B------:R-:W-:Y:S01]  /*e620*/  FMUL.FTZ R148, R148, R14.reuse ;  /* 0x0000000e94947220 */ /* 0x080fe20000410000 */
[-C--:B------:R-:W-:Y:S01]  /*e630*/  FMUL.FTZ R149, R149, R14.reuse ;  /* 0x0000000e95957220 */ /* 0x080fe20000410000 */
[-C--:B---3--:R-:W-:Y:S01]  /*e640*/  FMUL.FTZ R142, R142, R13.reuse ;  /* 0x0000000d8e8e7220 */ /* 0x088fe20000410000 */
        /* <DEDUP_REMOVED lines=8> */
[-C--:B-1----:R-:W-:Y:S06]  /*e6d0*/  HMMA.16816.F32 R32, R16, R28.reuse, R144 ;  /* 0x0000001c1020723c */ /* 0x082fec0000001890 */
[C---:B------:R-:W-:Y:S06]  /*e6e0*/  HMMA.16816.F32 R140, R4.reuse, R28, R140 ;  /* 0x0000001c048c723c */ /* 0x040fec000000188c */
[-C--:B------:R-:W-:Y:S06]  /*e6f0*/  HMMA.16816.F32 R148, R4, R30.reuse, R148 ;  /* 0x0000001e0494723c */ /* 0x080fec0000001894 */
[----:B------:R-:W-:Y:S06]  /*e700*/  HMMA.16816.F32 R216, R16, R30, R152 ;  /* 0x0000001e10d8723c */ /* 0x000fec0000001898 */
[----:B----4-:R-:W-:Y:S01]  /*e710*/  HMMA.16816.F32 R28, R4, R24, R40 ;  /* 0x00000018041c723c */ /* 0x010fe20000001828 */
        /* <DEDUP_REMOVED lines=10> */
[----:B------:R-:W-:-:S02]  /*e7c0*/  IMAD.MOV.U32 R2, RZ, RZ, R34 ;  /* 0x000000ffff027224 */ /* 0x000fc400078e0022 */
[-C--:B------:R-:W-:Y:S01]  /*e7d0*/  FMUL.FTZ R44, R44, R14.reuse ;  /* 0x0000000e2c2c7220 */ /* 0x080fe20000410000 */
[----:B------:R-:W-:Y:S02]  /*e7e0*/  IMAD.MOV.U32 R133, RZ, RZ, R35 ;  /* 0x000000ffff857224 */ /* 0x000fe400078e0023 */
[----:B------:R-:W-:Y:S01]  /*e7f0*/  FMUL.FTZ R45, R45, R14 ;  /* 0x0000000e2d2d7220 */ /* 0x000fe20000410000 */
[----:B------:R-:W-:Y:S01]  /*e800*/  HMMA.16816.F32 R32, R16, R24, R36 ;  /* 0x000000181020723c */ /* 0x000fe20000001824 */
[-C--:B------:R-:W-:Y:S01]  /*e810*/  FMUL.FTZ R46, R46, R13.reuse ;  /* 0x0000000d2e2e7220 */ /* 0x080fe20000410000 */
[----:B------:R-:W-:Y:S01]  /*e820*/  FMUL.FTZ R47, R47, R13 ;  /* 0x0000000d2f2f7220 */ /* 0x000fe20000410000 */
[----:B------:R-:W-:Y:S04]  /*e830*/  LDSM.16.MT88.4 R40, [R213+0xb000] ;  /* 0x00b00000d528783b */ /* 0x000fe80000004200 */
[----:B------:R-:W-:Y:S01]  /*e840*/  LDSM.16.MT88.4 R36, [R214+0xa000] ;  /* 0x00a00000d624783b */ /* 0x000fe20000004200 */
[----:B------:R-:W-:Y:S01]  /*e850*/  IMAD.MOV.U32 R153, RZ, RZ, R28 ;  /* 0x000000ffff997224 */ /* 0x000fe200078e001c */
[----:B------:R-:W-:Y:S01]  /*e860*/  MOV R137, R30 ;  /* 0x0000001e00897202 */ /* 0x000fe20000000f00 */
[----:B------:R-:W-:-:S02]  /*e870*/  IMAD.MOV.U32 R152, RZ, RZ, R29 ;  /* 0x000000ffff987224 */ /* 0x000fc400078e001d */
[----:B------:R-:W-:Y:S02]  /*e880*/  IMAD.MOV.U32 R136, RZ, RZ, R31 ;  /* 0x000000ffff887224 */ /* 0x000fe400078e001f */
[----:B------:R-:W-:Y:S10]  /*e890*/  HMMA.16816.F32 R28, R16, R26, R48 ;  /* 0x0000001a101c723c */ /* 0x000ff40000001830 */
[----:B------:R-:W-:Y:S01]  /*e8a0*/  IMAD.MOV.U32 R176, RZ, RZ, R34 ;  /* 0x000000ffffb07224 */ /* 0x000fe200078e0022 */
[----:B------:R-:W-:Y:S01]  /*e8b0*/  MOV R155, R35 ;  /* 0x00000023009b7202 */ /* 0x000fe20000000f00 */
[----:B------:R-:W-:-:S02]  /*e8c0*/  IMAD.MOV.U32 R132, RZ, RZ, R33 ;  /* 0x000000ffff847224 */ /* 0x000fc400078e0021 */
[----:B------:R-:W-:Y:S02]  /*e8d0*/  IMAD.MOV.U32 R154, RZ, RZ, R32 ;  /* 0x000000ffff9a7224 */ /* 0x000fe400078e0020 */
[----:B------:R-:W-:Y:S08]  /*e8e0*/  LDSM.16.MT88.4 R32, [R211+0xb000] ;  /* 0x00b00000d320783b */ /* 0x000ff00000004200 */
[----:B------:R-:W-:Y:S01]  /*e8f0*/  IMAD.MOV.U32 R51, RZ, RZ, R31 ;  /* 0x000000ffff337224 */ /* 0x000fe200078e001f */
[----:B------:R-:W-:Y:S01]  /*e900*/  MOV R49, R29 ;  /* 0x0000001d00317202 */ /* 0x000fe20000000f00 */
[----:B------:R-:W-:-:S02]  /*e910*/  IMAD.MOV.U32 R50, RZ, RZ, R30 ;  /* 0x000000ffff327224 */ /* 0x000fc400078e001e */
[----:B------:R-:W-:Y:S02]  /*e920*/  IMAD.MOV.U32 R48, RZ, RZ, R28 ;  /* 0x000000ffff307224 */ /* 0x000fe400078e001c */
[----:B------:R-:W1:Y:S01]  /*e930*/  LDSM.16.MT88.4 R28, [R213+0xa000] ;  /* 0x00a00000d51c783b */ /* 0x000e620000004200 */
[C---:B------:R-:W-:Y:S03]  /*e940*/  HMMA.16816.F32 R228, R4.reuse, R26, R44 ;  /* 0x0000001a04e4723c */ /* 0x040fe6000000182c */
[----:B------:R-:W2:Y:S04]  /*e950*/  LDSM.16.MT88.4 R24, [R209+0xb000] ;  /* 0x00b00000d118783b */ /* 0x000ea80000004200 */
[----:B------:R-:W3:Y:S01]  /*e960*/  LDSM.16.MT88.4 R44, [R214+0xb000] ;  /* 0x00b00000d62c783b */ /* 0x000ee20000004200 */
        /* <DEDUP_REMOVED lines=29> */
[----:B-1----:R-:W-:Y:S01]  /*eb40*/  HMMA.16816.F32 R72, R4, R28, R72 ;  /* 0x0000001c0448723c */ /* 0x002fe20000001848 */
[-C--:B------:R-:W-:Y:S01]  /*eb50*/  FMUL.FTZ R63, R63, R13.reuse ;  /* 0x0000000d3f3f7220 */ /* 0x080fe20000410000 */
[----:B------:R-:W-:Y:S01]  /*eb60*/  FMUL.FTZ R88, R88, R14 ;  /* 0x0000000e58587220 */ /* 0x000fe20000410000 */
[----:B------:R-:W-:-:S03]  /*eb70*/  FMUL.FTZ R78, R78, R13 ;  /* 0x0000000d4e4e7220 */ /* 0x000fc60000410000 */
[----:B------:R-:W-:Y:S01]  /*eb80*/  HMMA.16816.F32 R68, R16, R28, R68 ;  /* 0x0000001c1044723c */ /* 0x000fe20000001844 */
[-C--:B------:R-:W-:Y:S01]  /*eb90*/  FMUL.FTZ R79, R79, R13.reuse ;  /* 0x0000000d4f4f7220 */ /* 0x080fe20000410000 */
[-C--:B------:R-:W-:Y:S01]  /*eba0*/  FMUL.FTZ R89, R89, R14.reuse ;  /* 0x0000000e59597220 */ /* 0x080fe20000410000 */
[-C--:B------:R-:W-:Y:S01]  /*ebb0*/  FMUL.FTZ R90, R90, R13.reuse ;  /* 0x0000000d5a5a7220 */ /* 0x080fe20000410000 */
[-C--:B------:R-:W-:Y:S01]  /*ebc0*/  FMUL.FTZ R91, R91, R13.reuse ;  /* 0x0000000d5b5b7220 */ /* 0x080fe20000410000 */
[-C--:B------:R-:W-:Y:S02]  /*ebd0*/  FMUL.FTZ R92, R92, R14.reuse ;  /* 0x0000000e5c5c7220 */ /* 0x080fe40000410000 */
[----:B------:R-:W-:Y:S02]  /*ebe0*/  IMAD.MOV.U32 R28, RZ, RZ, R2 ;  /* 0x000000ffff1c7224 */ /* 0x000fe400078e0002 */
        /* <DEDUP_REMOVED lines=20> */
[----:B------:R-:W-:Y:S01]  /*ed30*/  HMMA.16816.F32 R144, R4, R42, R128 ;  /* 0x0000002a0490723c */ /* 0x000fe20000001880 */
[-C--:B------:R-:W-:Y:S01]  /*ed40*/  FMUL.FTZ R100, R100, R20.reuse ;  /* 0x0000001464647220 */ /* 0x080fe20000410000 */
[----:B------:R-:W-:Y:S01]  /*ed50*/  FMUL.FTZ R101, R101, R20 ;  /* 0x0000001465657220 */ /* 0x000fe20000410000 */
[----:B------:R-:W-:-:S03]  /*ed60*/  FMUL.FTZ R102, R102, R15 ;  /* 0x0000000f66667220 */ /* 0x000fc60000410000 */
[----:B------:R-:W-:Y:S01]  /*ed70*/  HMMA.16816.F32 R156, R4, R34, R156 ;  /* 0x00000022049c723c */ /* 0x000fe2000000189c */
[----:B------:R-:W-:Y:S02]  /*ed80*/  IMAD.MOV.U32 R131, RZ, RZ, R176 ;  /* 0x000000ffff837224 */ /* 0x000fe400078e00b0 */
[----:B------:R-:W-:-:S03]  /*ed90*/  FMUL.FTZ R103, R103, R15 ;  /* 0x0000000f67677220 */ /* 0x000fc60000410000 */
[----:B------:R-:W-:Y:S01]  /*eda0*/  HMMA.16816.F32 R176, R16, R34, R108 ;  /* 0x0000002210b0723c */ /* 0x000fe2000000186c */
[----:B------:R1:W-:Y:S01]  /*edb0*/  MUFU.EX2 R34, R2 ;  /* 0x0000000200227308 */ /* 0x0003e20000000800 */
[----:B------:R-:W-:Y:S01]  /*edc0*/  IMAD.MOV.U32 R129, RZ, RZ, R3 ;  /* 0x000000ffff817224 */ /* 0x000fe200078e0003 */
[----:B------:R-:W-:Y:S01]  /*edd0*/  UIADD3 UR4, UR25, 0x646e171e, URZ ;  /* 0x646e171e19047890 */ /* 0x000fe2000fffe03f */
[-C--:B------:R-:W-:Y:S02]  /*ede0*/  FMUL.FTZ R80, R80, R20.reuse ;  /* 0x0000001450507220 */ /* 0x080fe40000410000 */
[----:B------:R-:W-:Y:S01]  /*edf0*/  HMMA.16816.F32 R56, R4, R36, R56 ;  /* 0x000000240438723c */ /* 0x000fe20000001838 */
[-C--:B------:R-:W-:Y:S01]  /*ee00*/  FMUL.FTZ R81, R81, R20.reuse ;  /* 0x0000001451517220 */ /* 0x080fe20000410000 */
[-C--:B------:R-:W-:Y:S01]  /*ee10*/  FMUL.FTZ R82, R82, R15.reuse ;  /* 0x0000000f52527220 */ /* 0x080fe20000410000 */
[----:B------:R-:W-:Y:S01]  /*ee20*/  FMUL.FTZ R83, R83, R15 ;  /* 0x0000000f53537220 */ /* 0x000fe20000410000 */
[----:B------:R-:W-:-:S02]  /*ee30*/  FMUL.FTZ R84, R84, R20 ;  /* 0x0000001454547220 */ /* 0x000fc40000410000 */
[----:B------:R-:W-:Y:S01]  /*ee40*/  HMMA.16816.F32 R60, R4, R38, R60 ;  /* 0x00000026043c723c */ /* 0x000fe2000000183c */
[----:B------:R-:W-:Y:S01]  /*ee50*/  FMUL.FTZ R85, R85, R20 ;  /* 0x0000001455557220 */ /* 0x000fe20000410000 */
[-C--:B------:R-:W-:Y:S01]  /*ee60*/  FMUL.FTZ R86, R86, R15.reuse ;  /* 0x0000000f56567220 */ /* 0x080fe20000410000 */
[----:B------:R-:W-:-:S03]  /*ee70*/  FMUL.FTZ R87, R87, R15 ;  /* 0x0000000f57577220 */ /* 0x000fc60000410000 */
[C---:B------:R-:W-:Y:S01]  /*ee80*/  HMMA.16816.F32 R76, R4.reuse, R30, R76 ;  /* 0x0000001e044c723c */ /* 0x040fe2000000184c */
[----:B-1----:R-:W-:Y:S01]  /*ee90*/  FFMA.FTZ R2, R174, UR30, -R0 ;  /* 0x0000001eae027c23 */ /* 0x002fe20008010800 */
[----:B------:R-:W-:Y:S01]  /*eea0*/  MOV R130, R132 ;  /* 0x0000008400827202 */ /* 0x000fe20000000f00 */
[-C--:B------:R-:W-:Y:S01]  /*eeb0*/  FMUL.FTZ R96, R96, R20.reuse ;  /* 0x0000001460607220 */ /* 0x080fe20000410000 */
[-C--:B------:R-:W-:Y:S01]  /*eec0*/  FMUL.FTZ R97, R97, R20.reuse ;  /* 0x0000001461617220 */ /* 0x080fe20000410000 */
[----:B------:R1:W4:Y:S01]  /*eed0*/  MUFU.EX2 R35, R2 ;  /* 0x0000000200237308 */ /* 0x0003220000000800 */
[C---:B--2---:R-:W-:Y:S01]  /*eee0*/  HMMA.16816.F32 R88, R4.reuse, R24, R88 ;  /* 0x000000180458723c */ /* 0x044fe20000001858 */
        /* <DEDUP_REMOVED lines=11> */
[----:B------:R-:W-:Y:S01]  /*efa0*/  HMMA.16816.F32 R104, R4, R32, R104 ;  /* 0x000000200468723c */ /* 0x000fe20000001868 */
[-C--:B------:R-:W-:Y:S01]  /*efb0*/  FMUL.FTZ R112, R112, R20.reuse ;  /* 0x0000001470707220 */ /* 0x080fe20000410000 */
[----:B------:R-:W-:Y:S01]  /*efc0*/  FMUL.FTZ R113, R113, R20 ;  /* 0x0000001471717220 */ /* 0x000fe20000410000 */
[----:B------:R-:W-:Y:S01]  /*efd0*/  FMUL.FTZ R114, R114, R15 ;  /* 0x0000000f72727220 */ /* 0x000fe20000410000 */
[----:B-1----:R-:W-:-:S04]  /*efe0*/  IMAD.WIDE.U32 R2, R139, -0x2daee0ad, RZ ;  /* 0xd2511f538b027825 */ /* 0x002fc800078e00ff */
[-C--:B------:R-:W-:Y:S01]  /*eff0*/  FMUL.FTZ R115, R115, R15.reuse ;  /* 0x0000000f73737220 */ /* 0x080fe20000410000 */
[C---:B---3--:R-:W-:Y:S01]  /*f000*/  HMMA.16816.F32 R116, R4.reuse, R44, R116 ;  /* 0x0000002c0474723c */ /* 0x048fe20000001874 */
[-C--:B------:R-:W-:Y:S01]  /*f010*/  FMUL.FTZ R120, R120, R20.reuse ;  /* 0x0000001478787220 */ /* 0x080fe20000410000 */
[----:B------:R-:W-:Y:S01]  /*f020*/  FMUL.FTZ R121, R121, R20 ;  /* 0x0000001479797220 */ /* 0x000fe20000410000 */
[-C--:B------:R-:W-:Y:S01]  /*f030*/  FMUL.FTZ R122, R122, R15.reuse ;  /* 0x0000000f7a7a7220 */ /* 0x080fe20000410000 */
[----:B------:R-:W-:Y:S01]  /*f040*/  FMUL.FTZ R123, R123, R15 ;  /* 0x0000000f7b7b7220 */ /* 0x000fe20000410000 */
[----:B------:R-:W-:Y:S01]  /*f050*/  LDSM.16.MT88.4 R108, [R211+0xb800] ;  /* 0x00b80000d36c783b */ /* 0x000fe20000004200 */
[C---:B------:R-:W-:Y:S06]  /*f060*/  HMMA.16816.F32 R160, R4.reuse, R46, R160 ;  /* 0x0000002e04a0723c */ /* 0x040fec00000018a0 */
[----:B------:R-:W-:Y:S07]  /*f070*/  HMMA.16816.F32 R124, R4, R40, R124 ;  /* 0x00000028047c723c */ /* 0x000fee000000187c */
[--C-:B------:R-:W-:Y:S01]  /*f080*/  FFMA.FTZ R4, R173, UR30, -R0.reuse ;  /* 0x0000001ead047c23 */ /* 0x100fe20008010800 */
[----:B------:R-:W-:Y:S01]  /*f090*/  FFMA.FTZ R0, R172, UR30, -R0 ;  /* 0x0000001eac007c23 */ /* 0x000fe20008010800 */
[C---:B------:R-:W-:Y:S02]  /*f0a0*/  HMMA.16816.F32 R100, R16.reuse, R32, R100 ;  /* 0x000000201064723c */ /* 0x040fe40000001864 */
[----:B------:R1:W-:Y:S04]  /*f0b0*/  MUFU.EX2 R132, R4 ;  /* 0x0000000400847308 */ /* 0x0003e80000000800 */
[C---:B------:R-:W-:Y:S06]  /*f0c0*/  HMMA.16816.F32 R200, R16.reuse, R30, R80 ;  /* 0x0000001e10c8723c */ /* 0x040fec0000001850 */
[----:B------:R-:W-:Y:S01]  /*f0d0*/  HMMA.16816.F32 R84, R16, R24, R84 ;  /* 0x000000181054723c */ /* 0x000fe20000001854 */
[----:B------:R2:W-:Y:S01]  /*f0e0*/  MUFU.EX2 R33, R0 ;  /* 0x0000000000217308 */ /* 0x0005e20000000800 */
[--C-:B------:R-:W-:Y:S01]  /*f0f0*/  FFMA.FTZ R5, R189, UR30, -R8.reuse ;  /* 0x0000001ebd057c23 */ /* 0x100fe20008010808 */
[----:B------:R-:W-:Y:S01]  /*f100*/  LDSM.16.MT88.4 R80, [R213+0xa800] ;  /* 0x00a80000d550783b */ /* 0x000fe20000004200 */
[----:B-1----:R-:W-:-:S03]  /*f110*/  FFMA.FTZ R4, R188, UR30, -R8 ;  /* 0x0000001ebc047c23 */ /* 0x002fc60008010808 */
[----:B------:R-:W-:Y:S02]  /*f120*/  LOP3.LUT R24, R2, 0xffff, RZ, 0xc0, !PT ;  /* 0x0000ffff02187812 */ /* 0x000fe400078ec0ff */
[----:B------:R1:W-:Y:S01]  /*f130*/  MUFU.EX2 R31, R4 ;  /* 0x00000004001f7308 */ /* 0x0003e20000000800 */
[----:B------:R-:W-:Y:S02]  /*f140*/  MOV R188, R23 ;  /* 0x0000001700bc7202 */ /* 0x000fe40000000f00 */
[----:B--2---:R-:W-:-:S04]  /*f150*/  LOP3.LUT R0, R3, UR4, R138, 0x96, !PT ;  /* 0x0000000403007c12 */ /* 0x004fc8000f8e968a */
[C---:B------:R-:W-:Y:S02]  /*f160*/  LOP3.LUT R3, R0.reuse, 0xffff, RZ, 0xc0, !PT ;  /* 0x0000ffff00037812 */ /* 0x040fe400078ec0ff */
[----:B------:R-:W-:Y:S02]  /*f170*/  LOP3.LUT R23, R0, 0xff, RZ, 0xc0, !PT ;  /* 0x000000ff00177812 */ /* 0x000fe400078ec0ff */
[--C-:B------:R-:W-:Y:S02]  /*f180*/  SHF.R.U32.HI R7, RZ, 0x18, R0.reuse ;  /* 0x00000018ff077819 */ /* 0x100fe40000011600 */
[----:B-1----:R-:W-:Y:S01]  /*f190*/  SHF.R.U32.HI R4, RZ, 0x10, R0 ;  /* 0x00000010ff047819 */ /* 0x002fe20000011600 */
[----:B------:R-:W-:Y:S01]  /*f1a0*/  FFMA.FTZ R0, R183, UR30, -R8 ;  /* 0x0000001eb7007c23 */ /* 0x000fe20008010808 */
[----:B------:R-:W-:Y:S02]  /*f1b0*/  SHF.R.U32.HI R3, RZ, 0x8, R3 ;  /* 0x00000008ff037819 */ /* 0x000fe40000011603 */
[----:B------:R-:W-:Y:S01]  /*f1c0*/  LOP3.LUT R6, R4, 0xff, RZ, 0xc0, !PT ;  /* 0x000000ff04067812 */ /* 0x000fe200078ec0ff */
[----:B------:R-:W-:Y:S01]  /*f1d0*/  HMMA.16816.F32 R192, R16, R26, R96 ;  /* 0x0000001a10c0723c */ /* 0x000fe20000001860 */
[--C-:B------:R-:W-:Y:S01]  /*f1e0*/  SHF.R.U32.HI R4, RZ, 0x10, R2.reuse ;  /* 0x00000010ff047819 */ /* 0x100fe20000011602 */
[----:B------:R1:W-:Y:S01]  /*f1f0*/  MUFU.EX2 R32, R0 ;  /* 0x0000000000207308 */ /* 0x0003e20000000800 */
[----:B------:R-:W-:Y:S01]  /*f200*/  SHF.R.U32.HI R25, RZ, 0x18, R2 ;  /* 0x00000018ff197819 */ /* 0x000fe20000011602 */
[----:B------:R-:W-:Y:S01]  /*f210*/  LDSM.16.MT88.4 R96, [R209+0xb800] ;  /* 0x00b80000d160783b */ /* 0x000fe20000004200 */
[----:B------:R-:W-:-:S02]  /*f220*/  PRMT R3, R23, 0x5410, R3 ;  /* 0x0000541017037816 */ /* 0x000fc40000000003 */
[----:B------:R-:W-:Y:S01]  /*f230*/  LOP3.LUT R26, R2, 0xff, RZ, 0xc0, !PT ;  /* 0x000000ff021a7812 */ /* 0x000fe200078ec0ff */
[----:B------:R-:W-:Y:S01]  /*f240*/  FFMA.FTZ R2, R187, UR30, -R8 ;  /* 0x0000001ebb027c23 */ /* 0x000fe20008010808 */
[----:B------:R-:W-:Y:S01]  /*f250*/  MOV R183, R51 ;  /* 0x0000003300b77202 */ /* 0x000fe20000000f00 */
[----:B------:R-:W-:Y:S01]  /*f260*/  IMAD.MOV.U32 R23, RZ, RZ, R50 ;  /* 0x000000ffff177224 */ /* 0x000fe200078e0032 */
[----:B------:R-:W-:Y:S02]  /*f270*/  MOV R8, R48 ;  /* 0x0000003000087202 */ /* 0x000fe40000000f00 */
[----:B-1----:R-:W-:Y:S01]  /*f280*/  PRMT R0, R6, 0x5410, R7 ;  /* 0x0000541006007816 */ /* 0x002fe20000000007 */
[----:B------:R-:W-:Y:S02]  /*f290*/  IMAD.MOV.U32 R7, RZ, RZ, R49 ;  /* 0x000000ffff077224 */ /* 0x000fe400078e0031 */
[----:B------:R-:W1:Y:S01]  /*f2a0*/  LDSM.16.MT88.4 R48, [R211+0xa800] ;  /* 0x00a80000d330783b */ /* 0x000e620000004200 */
[----:B------:R2:W3:Y:S01]  /*f2b0*/  MUFU.EX2 R30, R5 ;  /* 0x00000005001e7308 */ /* 0x0004e20000000800 */
[----:B------:R-:W-:Y:S01]  /*f2c0*/  LOP3.LUT R6, R4, 0xff, RZ, 0xc0, !PT ;  /* 0x000000ff04067812 */ /* 0x000fe200078ec0ff */
[----:B------:R-:W-:Y:S03]  /*f2d0*/  HMMA.16816.F32 R52, R16, R36, R52 ;  /* 0x000000241034723c */ /* 0x000fe60000001834 */
[----:B------:R-:W-:-:S03]  /*f2e0*/  PRMT R6, R6, 0x5410, R25 ;  /* 0x0000541006067816 */ /* 0x000fc60000000019 */
[----:B------:R3:W3:Y:S01]  /*f2f0*/  MUFU.EX2 R29, R2 ;  /* 0x00000002001d7308 */ /* 0x0006e20000000800 */
[----:B------:R-:W-:Y:S01]  /*f300*/  HMMA.16816.F32 R224, R16, R38, R64 ;  /* 0x0000002610e0723c */ /* 0x000fe20000001840 */
[----:B------:R-:W-:Y:S01]  /*f310*/  IMAD.MOV.U32 R36, RZ, RZ, R154 ;  /* 0x000000ffff247224 */ /* 0x000fe200078e009a */
[----:B------:R-:W-:Y:S01]  /*f320*/  LDSM.16.MT88.4 R64, [R214+0xa800] ;  /* 0x00a80000d640783b */ /* 0x000fe20000004200 */
[----:B--2---:R-:W-:-:S03]  /*f330*/  SHF.R.U32.HI R5, RZ, 0x8, R24 ;  /* 0x00000008ff057819 */ /* 0x004fc60000011618 */
[C---:B------:R-:W-:Y:S01]  /*f340*/  HMMA.16816.F32 R112, R16.reuse, R44, R112 ;  /* 0x0000002c1070723c */ /* 0x040fe20000001870 */
[----:B------:R-:W-:Y:S01]  /*f350*/  IMAD.MOV.U32 R39, RZ, RZ, R155 ;  /* 0x000000ffff277224 */ /* 0x000fe200078e009b */
[----:B------:R-:W-:Y:S02]  /*f360*/  PRMT R5, R26, 0x5410, R5 ;  /* 0x000054101a057816 */ /* 0x000fe40000000005 */
[----:B------:R-:W-:Y:S02]  /*f370*/  LDSM.16.MT88.4 R24, [R213+0xb800] ;  /* 0x00b80000d518783b */ /* 0x000fe40000004200 */
[----:B------:R-:W-:Y:S01]  /*f380*/  HMMA.16816.F32 R172, R16, R46, R120 ;  /* 0x0000002e10ac723c */ /* 0x000fe20000001878 */
[----:B------:R-:W-:Y:S02]  /*f390*/  IMAD.MOV.U32 R44, RZ, RZ, R153 ;  /* 0x000000ffff2c7224 */ /* 0x000fe400078e0099 */
[----:B------:R-:W-:Y:S01]  /*f3a0*/  IMAD.MOV.U32 R45, RZ, RZ, R152 ;  /* 0x000000ffff2d7224 */ /* 0x000fe200078e0098 */
[----:B------:R-:W-:Y:S04]  /*f3b0*/  LDSM.16.MT88.4 R120, [R214+0xb800] ;  /* 0x00b80000d678783b */ /* 0x000fe80000004200 */
[----:B------:R-:W2:Y:S01]  /*f3c0*/  LDSM.16.MT88.4 R152, [R209+0xa800] ;  /* 0x00a80000d198783b */ /* 0x000ea20000004200 */
[----:B------:R-:W-:-:S02]  /*f3d0*/  HSET2.LE.AND R3, R3, R135, PT ;  /* 0x0000008703037233 */ /* 0x000fc40003803000 */
[--C-:B------:R-:W-:Y:S02]  /*f3e0*/  HSET2.LE.AND R4, R0, R135.reuse, PT ;  /* 0x0000008700047233 */ /* 0x100fe40003803000 */
[----:B----4-:R-:W-:Y:S02]  /*f3f0*/  F2FP.F16.F32.PACK_AB R0, R35, R34 ;  /* 0x000000222300723e */ /* 0x010fe400000000ff */
[----:B---3--:R-:W-:Y:S01]  /*f400*/  F2FP.F16.F32.PACK_AB R2, R30, R31 ;  /* 0x0000001f1e02723e */ /* 0x008fe200000000ff */
[----:B------:R-:W-:Y:S01]  /*f410*/  IMAD.MOV.U32 R189, RZ, RZ, R129 ;  /* 0x000000ffffbd7224 */ /* 0x000fe200078e0081 */
[----:B------:R-:W-:Y:S02]  /*f420*/  LOP3.LUT R128, R3, R0, RZ, 0xc0, !PT ;  /* 0x0000000003807212 */ /* 0x000fe400078ec0ff */
[----:B------:R-:W-:Y:S02]  /*f430*/  LOP3.LUT R129, R4, R2, RZ, 0xc0, !PT ;  /* 0x0000000204817212 */ /* 0x000fe400078ec0ff */
[----:B------:R-:W-:-:S02]  /*f440*/  HSET2.LE.AND R0, R5, R135, PT ;  /* 0x0000008705007233 */ /* 0x000fc40003803000 */
[----:B------:R-:W-:Y:S01]  /*f450*/  HSET2.LE.AND R3, R6, R135, PT ;  /* 0x0000008706037233 */ /* 0x000fe20003803000 */
[----:B------:R-:W-:Y:S01]  /*f460*/  FMUL.FTZ R164, R164, R20 ;  /* 0x00000014a4a47220 */ /* 0x000fe20000410000 */
[----:B------:R-:W-:Y:S01]  /*f470*/  F2FP.F16.F32.PACK_AB R2, R33, R132 ;  /* 0x000000842102723e */ /* 0x000fe200000000ff */
[----:B------:R-:W-:Y:S01]  /*f480*/  FMUL.FTZ R165, R165, R20 ;  /* 0x00000014a5a57220 */ /* 0x000fe20000410000 */
[----:B------:R-:W-:Y:S01]  /*f490*/  F2FP.F16.F32.PACK_AB R4, R29, R32 ;  /* 0x000000201d04723e */ /* 0x000fe200000000ff */
        /* <DEDUP_REMOVED lines=8> */
[----:B------:R-:W-:Y:S01]  /*f520*/  IMAD.MOV.U32 R47, RZ, RZ, R136 ;  /* 0x000000ffff2f7224 */ /* 0x000fe200078e0088 */
[----:B------:R-:W-:-:S02]  /*f530*/  MOV R46, R137 ;  /* 0x00000089002e7202 */ /* 0x000fc40000000f00 */
[----:B------:R-:W-:Y:S01]  /*f540*/  LOP3.LUT R130, R0, R2, RZ, 0xc0, !PT ;  /* 0x0000000200827212 */ /* 0x000fe200078ec0ff */
[----:B------:R-:W-:Y:S01]  /*f550*/  FFMA.FTZ R0, R241, UR30, -R21 ;  /* 0x0000001ef1007c23 */ /* 0x000fe20008010815 */
[----:B------:R-:W-:Y:S01]  /*f560*/  LOP3.LUT R131, R3, R4, RZ, 0xc0, !PT ;  /* 0x0000000403837212 */ /* 0x000fe200078ec0ff */
[----:B------:R-:W-:Y:S01]  /*f570*/  HMMA.16816.F32 R164, R16, R40, R164 ;  /* 0x0000002810a4723c */ /* 0x000fe200000018a4 */
[----:B------:R-:W-:-:S05]  /*f580*/  LOP3.LUT R2, R181, UR29, R196, 0x96, !PT ;  /* 0x0000001db5027c12 */ /* 0x000fca000f8e96c4 */
[----:B------:R-:W-:Y:S01]  /*f590*/  HMMA.16816.F32 R136, R16, R42, R168 ;  /* 0x0000002a1088723c */ /* 0x000fe200000018a8 */
[----:B------:R3:W-:Y:S01]  /*f5a0*/  MUFU.EX2 R19, R0 ;  /* 0x0000000000137308 */ /* 0x0007e20000000800 */
[----:B------:R-:W-:-:S04]  /*f5b0*/  IMAD.WIDE.U32 R2, R2, -0x2daee0ad, RZ ;  /* 0xd2511f5302027825 */ /* 0x000fc800078e00ff */
[C---:B-1----:R-:W-:Y:S06]  /*f5c0*/  HMMA.16816.F32 R40, R128.reuse, R48, R44 ;  /* 0x000000308028723c */ /* 0x042fec000000182c */
[----:B------:R-:W-:Y:S01]  /*f5d0*/  HMMA.16816.F32 R44, R128, R50, R228 ;  /* 0x00000032802c723c */ /* 0x000fe200000018e4 */
[----:B---3--:R-:W-:-:S06]  /*f5e0*/  FFMA.FTZ R0, R240, UR30, -R21 ;  /* 0x0000001ef0007c23 */ /* 0x008fcc0008010815 */
[----:B------:R-:W-:Y:S02]  /*f5f0*/  IMAD.MOV.U32 R230, RZ, RZ, R23 ;  /* 0x000000ffffe67224 */ /* 0x000fe400078e0017 */
[----:B------:R1:W-:Y:S01]  /*f600*/  MUFU.EX2 R23, R0 ;  /* 0x0000000000177308 */ /* 0x0003e20000000800 */
[----:B------:R-:W-:Y:S01]  /*f610*/  MOV R229, R7 ;  /* 0x0000000700e57202 */ /* 0x000fe20000000f00 */
[--C-:B------:R-:W-:Y:S01]  /*f620*/  FFMA.FTZ R7, R238, UR30, -R21.reuse ;  /* 0x0000001eee077c23 */ /* 0x100fe20008010815 */
[----:B------:R-:W-:Y:S02]  /*f630*/  LOP3.LUT R6, R2, 0xff, RZ, 0xc0, !PT ;  /* 0x000000ff02067812 */ /* 0x000fe400078ec0ff */
[--C-:B------:R-:W-:Y:S02]  /*f640*/  SHF.R.U32.HI R5, RZ, 0x10, R2.reuse ;  /* 0x00000010ff057819 */ /* 0x100fe40000011602 */
[----:B------:R-:W-:Y:S01]  /*f650*/  SHF.R.U32.HI R4, RZ, 0x18, R2 ;  /* 0x00000018ff047819 */ /* 0x000fe20000011602 */
[----:B-1----:R-:W-:-:S04]  /*f660*/  FFMA.FTZ R0, R239, UR30, -R21 ;  /* 0x0000001eef007c23 */ /* 0x002fc80008010815 */
[----:B------:R1:W-:Y:S01]  /*f670*/  MUFU.EX2 R21, R0 ;  /* 0x0000000000157308 */ /* 0x0003e20000000800 */
[C---:B--2---:R-:W-:Y:S06]  /*f680*/  HMMA.16816.F32 R140, R128.reuse, R152, R140 ;  /* 0x00000098808c723c */ /* 0x044fec000000188c */
[----:B------:R-:W-:Y:S01]  /*f690*/  HMMA.16816.F32 R148, R128, R154, R148 ;  /* 0x0000009a8094723c */ /* 0x000fe20000001894 */
[----:B-1----:R-:W-:Y:S02]  /*f6a0*/  LOP3.LUT R0, R3, UR4, R190, 0x96, !PT ;  /* 0x0000000403007c12 */ /* 0x002fe4000f8e96be */
[----:B------:R-:W-:-:S03]  /*f6b0*/  LOP3.LUT R3, R2, 0xffff, RZ, 0xc0, !PT ;  /* 0x0000ffff02037812 */ /* 0x000fc600078ec0ff */
[----:B------:R-:W-:Y:S01]  /*f6c0*/  HMMA.16816.F32 R56, R128, R64, R56 ;  /* 0x000000408038723c */ /* 0x000fe20000001838 */
[----:B------:R-:W-:Y:S01]  /*f6d0*/  SHF.R.U32.HI R2, RZ, 0x8, R3 ;  /* 0x00000008ff027819 */ /* 0x000fe20000011603 */
[----:B------:R-:W-:-:S04]  /*f6e0*/  FFMA.FTZ R3, R242, UR30, -R22 ;  /* 0x0000001ef2037c23 */ /* 0x000fc80008010816 */
[C---:B------:R-:W-:Y:S01]  /*f6f0*/  HMMA.16816.F32 R60, R128.reuse, R66, R60 ;  /* 0x00000042803c723c */ /* 0x040fe2000000183c */
[----:B------:R-:W-:Y:S01]  /*f700*/  PRMT R16, R6, 0x5410, R2 ;  /* 0x0000541006107816 */ /* 0x000fe20000000002 */
[----:B------:R1:W-:Y:S04]  /*f710*/  MUFU.EX2 R18, R3 ;  /* 0x0000000300127308 */ /* 0x0003e80000000800 */
[----:B------:R-:W-:Y:S01]  /*f720*/  HMMA.16816.F32 R72, R128, R80, R72 ;  /* 0x000000508048723c */ /* 0x000fe20000001848 */
[----:B------:R-:W-:-:S05]  /*f730*/  LOP3.LUT R2, R5, 0xff, RZ, 0xc0, !PT ;  /* 0x000000ff05027812 */ /* 0x000fca00078ec0ff */
[C---:B------:R-:W-:Y:S06]  /*f740*/  HMMA.16816.F32 R76, R128.reuse, R82, R76 ;  /* 0x00000052804c723c */ /* 0x040fec000000184c */
[----:B------:R-:W-:Y:S01]  /*f750*/  HMMA.16816.F32 R88, R128, R96, R88 ;  /* 0x000000608058723c */ /* 0x000fe20000001858 */
[----:B-1----:R-:W-:-:S05]  /*f760*/  FFMA.FTZ R3, R244, UR30, -R22 ;  /* 0x0000001ef4037c23 */ /* 0x002fca0008010816 */
[C---:B------:R-:W-:Y:S06]  /*f770*/  HMMA.16816.F32 R92, R128.reuse, R98, R92 ;  /* 0x00000062805c723c */ /* 0x040fec000000185c */
[C---:B------:R-:W-:Y:S06]  /*f780*/  HMMA.16816.F32 R104, R128.reuse, R108, R104 ;  /* 0x0000006c8068723c */ /* 0x040fec0000001868 */
[C---:B------:R-:W-:Y:S06]  /*f790*/  HMMA.16816.F32 R156, R128.reuse, R110, R156 ;  /* 0x0000006e809c723c */ /* 0x040fec000000189c */
[C---:B------:R-:W-:Y:S06]  /*f7a0*/  HMMA.16816.F32 R116, R128.reuse, R120, R116 ;  /* 0x000000788074723c */ /* 0x040fec0000001874 */
[C---:B------:R-:W-:Y:S06]  /*f7b0*/  HMMA.16816.F32 R160, R128.reuse, R122, R160 ;  /* 0x0000007a80a0723c */ /* 0x040fec00000018a0 */
[C---:B------:R-:W-:Y:S06]  /*f7c0*/  HMMA.16816.F32 R124, R128.reuse, R24, R124 ;  /* 0x00000018807c723c */ /* 0x040fec000000187c */
[----:B------:R-:W-:Y:S01]  /*f7d0*/  HMMA.16816.F32 R128, R128, R26, R144 ;  /* 0x0000001a8080723c */ /* 0x000fe20000001890 */
[----:B------:R-:W-:-:S06]  /*f7e0*/  IMAD.MOV.U32 R228, RZ, RZ, R8 ;  /* 0x000000ffffe47224 */ /* 0x000fcc00078e0008 */
[----:B------:R-:W-:Y:S02]  /*f7f0*/  IMAD.MOV.U32 R146, RZ, RZ, R28 ;  /* 0x000000ffff927224 */ /* 0x000fe400078e001c */
[----:B------:R1:W2:Y:S01]  /*f800*/  MUFU.EX2 R28, R7 ;  /* 0x00000007001c7308 */ /* 0x0002a20000000800 */
[----:B------:R-:W-:Y:S02]  /*f810*/  PRMT R8, R2, 0x5410, R4 ;  /* 0x0000541002087816 */ /* 0x000fe40000000004 */
[----:B------:R-:W-:-:S05]  /*f820*/  LOP3.LUT R2, R0, 0xffff, RZ, 0xc0, !PT ;  /* 0x0000ffff00027812 */ /* 0x000fca00078ec0ff */
[----:B------:R3:W4:Y:S01]  /*f830*/  MUFU.EX2 R17, R3 ;  /* 0x0000000300117308 */ /* 0x0007220000000800 */
[----:B------:R-:W-:Y:S02]  /*f840*/  SHF.R.U32.HI R6, RZ, 0x18, R0 ;  /* 0x00000018ff067819 */ /* 0x000fe40000011600 */
[----:B------:R-:W-:Y:S01]  /*f850*/  SHF.R.U32.HI R4, RZ, 0x8, R2 ;  /* 0x00000008ff047819 */ /* 0x000fe20000011602 */
[--C-:B------:R-:W-:Y:S01]  /*f860*/  FFMA.FTZ R5, R245, UR30, -R22.reuse ;  /* 0x0000001ef5057c23 */ /* 0x100fe20008010816 */
[----:B------:R-:W-:Y:S01]  /*f870*/  FFMA.FTZ R2, R250, UR30, -R22 ;  /* 0x0000001efa027c23 */ /* 0x000fe20008010816 */
[----:B-1----:R-:W-:Y:S02]  /*f880*/  LOP3.LUT R7, R0, 0xff, RZ, 0xc0, !PT ;  /* 0x000000ff00077812 */ /* 0x002fe400078ec0ff */
[----:B---3--:R-:W-:-:S04]  /*f890*/  SHF.R.U32.HI R3, RZ, 0x10, R0 ;  /* 0x00000010ff037819 */ /* 0x008fc80000011600 */
[----:B------:R-:W-:Y:S02]  /*f8a0*/  LOP3.LUT R0, R3, 0xff, RZ, 0xc0, !PT ;  /* 0x000000ff03007812 */ /* 0x000fe400078ec0ff */
[----:B------:R-:W-:Y:S02]  /*f8b0*/  PRMT R3, R7, 0x5410, R4 ;  /* 0x0000541007037816 */ /* 0x000fe40000000004 */
[----:B------:R-:W-:Y:S01]  /*f8c0*/  PRMT R6, R0, 0x5410, R6 ;  /* 0x0000541000067816 */ /* 0x000fe20000000006 */
[----:B------:R2:W-:Y:S01]  /*f8d0*/  MUFU.EX2 R4, R2 ;  /* 0x0000000200047308 */ /* 0x0005e20000000800 */
[----:B------:R-:W-:-:S07]  /*f8e0*/  HSET2.LE.AND R0, R16, R135, PT ;  /* 0x0000008710007233 */ /* 0x000fce0003803000 */
[----:B------:R-:W1:Y:S01]  /*f8f0*/  MUFU.EX2 R5, R5 ;  /* 0x0000000500057308 */ /* 0x000e620000000800 */
[----:B--2---:R-:W-:-:S04]  /*f900*/  F2FP.F16.F32.PACK_AB R2, R28, R21 ;  /* 0x000000151c02723e */ /* 0x004fc800000000ff */
[----:B------:R-:W-:Y:S02]  /*f910*/  LOP3.LUT R170, R0, R2, RZ, 0xc0, !PT ;  /* 0x0000000200aa7212 */ /* 0x000fe400078ec0ff */
[----:B------:R-:W-:Y:S02]  /*f920*/  HSET2.LE.AND R0, R8, R135, PT ;  /* 0x0000008708007233 */ /* 0x000fe40003803000 */
[----:B----4-:R-:W-:-:S04]  /*f930*/  F2FP.F16.F32.PACK_AB R2, R17, R18 ;  /* 0x000000121102723e */ /* 0x010fc800000000ff */
[----:B------:R-:W-:Y:S02]  /*f940*/  LOP3.LUT R171, R0, R2, RZ, 0xc0, !PT ;  /* 0x0000000200ab7212 */ /* 0x000fe400078ec0ff */
[----:B------:R-:W-:Y:S02]  /*f950*/  HSET2.LE.AND R0, R3, R135, PT ;  /* 0x0000008703007233 */ /* 0x000fe40003803000 */
[----:B------:R-:W-:-:S04]  /*f960*/  F2FP.F16.F32.PACK_AB R2, R23, R19 ;  /* 0x000000131702723e */ /* 0x000fc800000000ff */
[----:B------:R-:W-:Y:S02]  /*f970*/  LOP3.LUT R168, R0, R2, RZ, 0xc0, !PT ;  /* 0x0000000200a87212 */ /* 0x000fe400078ec0ff */
[----:B------:R-:W-:Y:S02]  /*f980*/  HSET2.LE.AND R0, R6, R135, PT ;  /* 0x0000008706007233 */ /* 0x000fe40003803000 */
[----:B-1----:R-:W-:Y:S01]  /*f990*/  F2FP.F16.F32.PACK_AB R2, R4, R5 ;  /* 0x000000050402723e */ /* 0x002fe200000000ff */
[----:B------:R-:W-:Y:S01]  /*f9a0*/  IMAD.MOV.U32 R145, RZ, RZ, R188 ;  /* 0x000000ffff917224 */ /* 0x000fe200078e00bc */
[----:B------:R-:W-:Y:S02]  /*f9b0*/  MOV R144, R189 ;  /* 0x000000bd00907202 */ /* 0x000fe40000000f00 */
[----:B------:R-:W-:Y:S02]  /*f9c0*/  MOV R147, R133 ;  /* 0x0000008500937202 */ /* 0x000fe40000000f00 */
[----:B------:R-:W-:-:S07]  /*f9d0*/  LOP3.LUT R169, R0, R2, RZ, 0xc0, !PT ;  /* 0x0000000200a97212 */ /* 0x000fce00078ec0ff */
[C---:B------:R-:W-:Y:S06]  /*f9e0*/  HMMA.16816.F32 R144, R168.reuse, R152, R144 ;  /* 0x00000098a890723c */ /* 0x040fec0000001890 */
[----:B------:R-:W-:Y:S01]  /*f9f0*/  HMMA.16816.F32 R152, R168, R154, R216 ;  /* 0x0000009aa898723c */ /* 0x000fe200000018d8 */
[----:B------:R1:W5:Y:S04]  /*fa00*/  LDL.LU.64 R218, [R1+0x58] ;  /* 0x0000580001da7983 */ /* 0x0003680000300a00 */
[----:B------:R1:W5:Y:S01]  /*fa10*/  LDL.LU.64 R216, [R1+0x50] ;  /* 0x0000500001d87983 */ /* 0x0003620000300a00 */
[----:B------:R-:W-:Y:S01]  /*fa20*/  FFMA.FTZ R6, R243, R20, R237 ;  /* 0x00000014f3067223 */ /* 0x000fe200000100ed */
[----:B------:R-:W-:Y:S01]  /*fa30*/  FFMA.FTZ R3, R246, R15, R205 ;  /* 0x0000000ff6037223 */ /* 0x000fe200000100cd */
        /* <DEDUP_REMOVED lines=27> */
[----:B------:R-:W-:Y:S02]  /*fbf0*/  FADD.FTZ R0, R32, R0 ;  /* 0x0000000020007221 */ /* 0x000fe40000010000 */
        /* <DEDUP_REMOVED lines=9> */
[----:B------:R-:W-:Y:S01]  /*fc90*/  FADD.FTZ R248, R29, R0 ;  /* 0x000000001df87221 */ /* 0x000fe20000010000 */
[----:B------:R-:W-:-:S04]  /*fca0*/  IMAD.MOV.U32 R134, RZ, RZ, R234 ;  /* 0x000000ffff867224 */ /* 0x000fc800078e00ea */
[----:B------:R-:W-:Y:S01]  /*fcb0*/  HMMA.16816.F32 R48, R168, R50, R228 ;  /* 0x00000032a830723c */ /* 0x000fe200000018e4 */
[----:B------:R-:W-:-:S05]  /*fcc0*/  IMAD.MOV.U32 R135, RZ, RZ, R235 ;  /* 0x000000ffff877224 */ /* 0x000fca00078e00eb */
[----:B------:R-:W-:Y:S01]  /*fcd0*/  HMMA.16816.F32 R64, R168, R66, R224 ;  /* 0x00000042a840723c */ /* 0x000fe200000018e0 */
[----:B------:R-:W-:-:S05]  /*fce0*/  IMAD.MOV.U32 R133, RZ, RZ, R233 ;  /* 0x000000ffff857224 */ /* 0x000fca00078e00e9 */
[C---:B------:R-:W-:Y:S06]  /*fcf0*/  HMMA.16816.F32 R80, R168.reuse, R82, R200 ;  /* 0x00000052a850723c */ /* 0x040fec00000018c8 */
[C---:B------:R-:W-:Y:S06]  /*fd00*/  HMMA.16816.F32 R96, R168.reuse, R98, R192 ;  /* 0x00000062a860723c */ /* 0x040fec00000018c0 */
[C---:B------:R-:W-:Y:S06]  /*fd10*/  HMMA.16816.F32 R108, R168.reuse, R110, R176 ;  /* 0x0000006ea86c723c */ /* 0x040fec00000018b0 */
[C---:B------:R-:W-:Y:S06]  /*fd20*/  HMMA.16816.F32 R120, R168.reuse, R122, R172 ;  /* 0x0000007aa878723c */ /* 0x040fec00000018ac */
[C---:B------:R-:W-:Y:S06]  /*fd30*/  HMMA.16816.F32 R164, R168.reuse, R24, R164 ;  /* 0x00000018a8a4723c */ /* 0x040fec00000018a4 */
[----:B------:R-:W-:Y:S07]  /*fd40*/  HMMA.16816.F32 R168, R168, R26, R136 ;  /* 0x0000001aa8a8723c */ /* 0x000fee0000001888 */
[----:B------:R-:W-:Y:S01]  /*fd50*/  MOV R136, R232 ;  /* 0x000000e800887202 */ /* 0x000fe20000000f00 */
[----:B------:R-:W-:-:S01]  /*fd60*/  NOP ;  /* 0x0000000000007918 */ /* 0x000fc20000000000 */
        /* <DEDUP_REMOVED lines=10> */
[----:B------:R-:W-:-:S03]  /*fe10*/  UIADD3 UR6, UR17, -0x5, URZ ;  /* 0xfffffffb11067890 */ /* 0x000fc6000fffe03f */
[----:B------:R-:W4:Y:S01]  /*fe20*/  @!P2 LDC.64 R6, c[0x0][0x220] ;  /* 0x00008800ff06ab82 */ /* 0x000f220000000a00 */
[----:B------:R-:W-:Y:S01]  /*fe30*/  UIMAD UR5, UR4, UR7, UR5 ;  /* 0x00000007040572a4 */ /* 0x000fe2000f8e0205 */
[----:B------:R-:W-:Y:S01]  /*fe40*/  IMAD.U32 R0, RZ, RZ, UR32 ;  /* 0x00000020ff007e24 */ /* 0x000fe2000f8e00ff */
[----:B------:R-:W1:Y:S01]  /*fe50*/  S2R R241, SR_TID.X ;  /* 0x0000000000f17919 */ /* 0x000e620000002100 */
[----:B------:R-:W-:Y:S01]  /*fe60*/  IMAD.U32 R4, RZ, RZ, UR32 ;  /* 0x00000020ff047e24 */ /* 0x000fe2000f8e00ff */
[----:B------:R-:W-:Y:S02]  /*fe70*/  UIADD3 UR5, UR33, UR5, URZ ;  /* 0x0000000521057290 */ /* 0x000fe4000fffe03f */
[----:B------:R-:W-:Y:S01]  /*fe80*/  UISETP.GE.AND UP0, UPT, UR17, 0x6, UPT ;  /* 0x000000061100788c */ /* 0x000fe2000bf06270 */
[----:B------:R-:W4:Y:S03]  /*fe90*/  @!P3 LDC.64 R14, c[0x0][0x220] ;  /* 0x00008800ff0ebb82 */ /* 0x000f260000000a00 */
[----:B------:R-:W-:-:S05]  /*fea0*/  IMAD.U32 R3, RZ, RZ, UR5 ;  /* 0x00000005ff037e24 */ /* 0x000fca000f8e00ff */
[----:B------:R-:W4:Y:S01]  /*feb0*/  @!P2 LDC.64 R18, c[0x0][0x220] ;  /* 0x00008800ff12ab82 */ /* 0x000f220000000a00 */
[----:B------:R-:W-:Y:S01]  /*fec0*/  @P3 STS.128 [R223+0xa000], RZ ;  /* 0x00a000ffdf003388 */ /* 0x000fe20000000c00 */
[----:B-1----:R-:W-:-:S05]  /*fed0*/  IMAD.SHL.U32 R241, R241, 0x2, RZ ;  /* 0x00000002f1f17824 */ /* 0x002fca00078e00ff */
[----:B------:R-:W-:Y:S02]  /*fee0*/  LOP3.LUT R241, R241, 0x6, RZ, 0xc0, !PT ;  /* 0x00000006f1f17812 */ /* 0x000fe400078ec0ff */
[----:B--2---:R-:W-:-:S04]  /*fef0*/  LEA R0, P1, R0, R230, 0x5 ;  /* 0x000000e600007211 */ /* 0x004fc800078228ff */
[----:B------:R-:W-:Y:S02]  /*ff00*/  IADD3 R2, P0, R0, UR19, RZ ;  /* 0x0000001300027c10 */ /* 0x000fe4000ff1e0ff */
[----:B---3--:R-:W-:Y:S02]  /*ff10*/  LEA.HI.X R3, R4, R189, R3, 0x5, P1 ;  /* 0x000000bd04037211 */ /* 0x008fe400008f2c03 */
[C---:B------:R-:W-:Y:S02]  /*ff20*/  @!P3 LEA R16, P5, R0.reuse, R16, 0x1 ;  /* 0x000000100010b211 */ /* 0x040fe400078a08ff */
[----:B----4-:R-:W-:Y:S02]  /*ff30*/  @!P2 LEA R6, P1, R0, R6, 0x1 ;  /* 0x000000060006a211 */ /* 0x010fe400078208ff */
[----:B------:R-:W-:Y:S02]  /*ff40*/  @!P3 LEA R14, P4, R2, R14, 0x1 ;  /* 0x0000000e020eb211 */ /* 0x000fe400078808ff */
        /* <DEDUP_REMOVED lines=8> */
[C-C-:B------:R-:W-:Y:S01]  /*ffd0*/  @!P3 LEA.HI.X R15, R2.reuse, R15, R5.reuse, 0x1, P4 ;  /* 0x0000000f020fb211 */ /* 0x140fe200020f0c05 */
[----:B------:R-:W-:Y:S01]  /*ffe0*/  IMAD.U32 R0, RZ, RZ, UR6 ;  /* 0x00000006ff007e24 */ /* 0x000fe2000f8e00ff */
[----:B------:R-:W-:Y:S01]  /*fff0*/  @!P2 LEA.HI.X R5, R2, R19, R5, 0x1, P0 ;  /* 0x000000130205a211 */ /* 0x000fe200000f0c05 */
[----:B------:R-:W-:Y:S02]  /*10000*/  @P2 STS.128 [R223+0xb000], RZ ;  /* 0x00b000ffdf002388 */ /* 0x000fe40000000c00 */
[----:B------:R-:W-:-:S02]  /*10010*/  IMAD R0, R0, 0x20, R241 ;  /* 0x0000002000007824 */ /* 0x000fc400078e02f1 */
[----:B------:R-:W-:Y:S01]  /*10020*/  @!PT LDS RZ, [RZ] ;  /* 0x00000000fffff984 */ /* 0x000fe20000000800 */
[----:B------:R-:W-:Y:S01]  /*10030*/  @!PT LDS RZ, [RZ] ;  /* 0x00000000fffff984 */ /* 0x000fe20000000800 */
[----:B------:R-:W-:Y:S01]  /*10040*/  @!PT LDS RZ, [RZ] ;  /* 0x00000000fffff984 */ /* 0x000fe20000000800 */
[----:B------:R-:W-:Y:S02]  /*10050*/  @!P2 LDGSTS.E.BYPASS.LTC128B.128 [R223+0xb000], desc[UR20][R6.64+0x80] ;  /* 0x0b00008006dfafae */ /* 0x000fe4000b901d54 */
[C---:B------:R-:W-:Y:S01]  /*10060*/  VIADD R3, R0.reuse, 0x8 ;  /* 0x0000000800037836 */ /* 0x040fe20000000000 */
[CC--:B------:R-:W-:Y:S01]  /*10070*/  ISETP.GE.AND P0, PT, R0.reuse, R9.reuse, PT ;  /* 0x000000090000720c */ /* 0x0c0fe20003f06270 */
[----:B------:R-:W-:Y:S01]  /*10080*/  @P3 STS.128 [R223+0xa800], RZ ;  /* 0x00a800ffdf003388 */ /* 0x000fe20000000c00 */
[----:B------:R-:W-:Y:S02]  /*10090*/  VIADD R2, R0, 0x9 ;  /* 0x0000000900027836 */ /* 0x000fe40000000000 */
[----:B------:R-:W-:Y:S01]  /*100a0*/  ISETP.GE.AND P4, PT, R3, R9, PT ;  /* 0x000000090300720c */ /* 0x000fe20003f86270 */
        /* <DEDUP_REMOVED lines=13> */
[----:B-----5:R-:W-:Y:S04]  /*10180*/  LDSM.16.M88.4 R132, [R219] ;  /* 0x00000000db84783b */ /* 0x020fe80000000200 */
[----:B------:R-:W-:Y:S04]  /*10190*/  LDSM.16.M88.4 R136, [R222] ;  /* 0x00000000de88783b */ /* 0x000fe80000000200 */
[----:B--2---:R-:W2:Y:S04]  /*101a0*/  LDSM.16.M88.4 R4, [R212+0x2000] ;  /* 0x00200000d404783b */ /* 0x004ea80000000200 */
[----:B------:R-:W2:Y:S04]  /*101b0*/  LDSM.16.M88.4 R28, [R212] ;  /* 0x00000000d41c783b */ /* 0x000ea80000000200 */
[----:B------:R-:W-:Y:S04]  /*101c0*/  LDSM.16.M88.4 R180, [R216+0x8000] ;  /* 0x00800000d8b4783b */ /* 0x000fe80000000200 */
[----:B------:R-:W-:Y:S04]  /*101d0*/  LDSM.16.M88.4 R176, [R216+0x8800] ;  /* 0x00880000d8b0783b */ /* 0x000fe80000000200 */
[----:B------:R-:W0:Y:S01]  /*101e0*/  LDGDEPBAR ;  /* 0x00000000000079af */ /* 0x000e220000000000 */
[C---:B-1----:R-:W-:Y:S06]  /*101f0*/  HMMA.16816.F32 R188, R16.reuse, R24, RZ ;  /* 0x0000001810bc723c */ /* 0x042fec00000018ff */
[C---:B---3--:R-:W-:Y:S06]  /*10200*/  HMMA.16816.F32 R172, R16.reuse, R32, RZ ;  /* 0x0000002010ac723c */ /* 0x048fec00000018ff */
[C---:B------:R-:W-:Y:S06]  /*10210*/  HMMA.16816.F32 R184, R16.reuse, R26, RZ ;  /* 0x0000001a10b8723c */ /* 0x040fec00000018ff */
[----:B------:R-:W-:Y:S06]  /*10220*/  HMMA.16816.F32 R16, R16, R34, RZ ;  /* 0x000000221010723c */ /* 0x000fec00000018ff */
[C---:B----4-:R-:W-:Y:S06]  /*10230*/  HMMA.16816.F32 R200, R20.reuse, R24, RZ ;  /* 0x0000001814c8723c */ /* 0x050fec00000018ff */
[C---:B------:R-:W-:Y:S01]  /*10240*/  HMMA.16816.F32 R196, R20.reuse, R26, RZ ;  /* 0x0000001a14c4723c */ /* 0x040fe200000018ff */
[----:B------:R-:W1:Y:S05]  /*10250*/  LDSM.16.M88.4 R24, [R218+0x2000] ;  /* 0x00200000da18783b */ /* 0x000e6a0000000200 */
[C---:B------:R-:W-:Y:S06]  /*10260*/  HMMA.16816.F32 R192, R20.reuse, R32, RZ ;  /* 0x0000002014c0723c */ /* 0x040fec00000018ff */
[----:B------:R-:W-:Y:S06]  /*10270*/  HMMA.16816.F32 R204, R20, R34, RZ ;  /* 0x0000002214cc723c */ /* 0x000fec00000018ff */
[C---:B--2---:R-:W-:Y:S06]  /*10280*/  HMMA.16816.F32 R224, R4.reuse, R132, R188 ;  /* 0x0000008404e0723c */ /* 0x044fec00000018bc */
[C---:B------:R-:W-:Y:S01]  /*10290*/  HMMA.16816.F32 R188, R4.reuse, R136, R172 ;  /* 0x0000008804bc723c */ /* 0x040fe200000018ac */
[----:B------:R-:W-:Y:S05]  /*102a0*/  LDSM.16.M88.4 R172, [R215] ;  /* 0x00000000d7ac783b */ /* 0x000fea0000000200 */
[C---:B------:R-:W-:Y:S06]  /*102b0*/  HMMA.16816.F32 R184, R4.reuse, R134, R184 ;  /* 0x0000008604b8723c */ /* 0x040fec00000018b8 */
[----:B------:R-:W-:Y:S01]  /*102c0*/  HMMA.16816.F32 R20, R4, R138, R16 ;  /* 0x0000008a0414723c */ /* 0x000fe20000001810 */
[----:B------:R-:W2:Y:S04]  /*102d0*/  LDSM.16.M88.4 R16, [R218] ;  /* 0x00000000da10783b */ /* 0x000ea80000000200 */
[----:B------:R-:W3:Y:S01]  /*102e0*/  LDSM.16.M88.4 R4, [R217+0x2000] ;  /* 0x00200000d904783b */ /* 0x000ee20000000200 */
[C---:B------:R-:W-:Y:S06]  /*102f0*/  HMMA.16816.F32 R32, R28.reuse, R132, R200 ;  /* 0x000000841c20723c */ /* 0x040fec00000018c8 */
[C---:B------:R-:W-:Y:S06]  /*10300*/  HMMA.16816.F32 R132, R28.reuse, R134, R196 ;  /* 0x000000861c84723c */ /* 0x040fec00000018c4 */
[C---:B------:R-:W-:Y:S06]  /*10310*/  HMMA.16816.F32 R228, R28.reuse, R136, R192 ;  /* 0x000000881ce4723c */ /* 0x040fec00000018c0 */
[----:B------:R-:W-:Y:S01]  /*10320*/  HMMA.16816.F32 R136, R28, R138, R204 ;  /* 0x0000008a1c88723c */ /* 0x000fe200000018cc */
[----:B------:R-:W-:Y:S05]  /*10330*/  LDSM.16.M88.4 R28, [R215+0x800] ;  /* 0x00080000d71c783b */ /* 0x000fea0000000200 */
[C---:B-1----:R-:W-:Y:S06]  /*10340*/  HMMA.16816.F32 R200, R24.reuse, R180, R224 ;  /* 0x000000b418c8723c */ /* 0x042fec00000018e0 */
[C---:B------:R-:W-:Y:S06]  /*10350*/  HMMA.16816.F32 R204, R24.reuse, R176, R188 ;  /* 0x000000b018cc723c */ /* 0x040fec00000018bc */
[C---:B------:R-:W-:Y:S06]  /*10360*/  HMMA.16816.F32 R224, R24.reuse, R182, R184 ;  /* 0x000000b618e0723c */ /* 0x040fec00000018b8 */
[----:B------:R-:W-:Y:S01]  /*10370*/  HMMA.16816.F32 R196, R24, R178, R20 ;  /* 0x000000b218c4723c */ /* 0x000fe20000001814 */
[----:B------:R-:W1:Y:S04]  /*10380*/  LDSM.16.M88.4 R24, [R217] ;  /* 0x00000000d918783b */ /* 0x000e680000000200 */
[----:B------:R-:W-:Y:S01]  /*10390*/  LDSM.16.M88.4 R20, [R210+0x6000] ;  /* 0x00600000d214783b */ /* 0x000fe20000000200 */
[C---:B--2---:R-:W-:Y:S03]  /*103a0*/  HMMA.16816.F32 R192, R16.reuse, R180, R32 ;  /* 0x000000b410c0723c */ /* 0x044fe60000001820 */
[----:B------:R-:W-:Y:S03]  /*103b0*/  LDSM.16.M88.4 R32, [R208+0x9800] ;  /* 0x00980000d020783b */ /* 0x000fe60000000200 */
[C---:B------:R-:W-:Y:S01]  /*103c0*/  HMMA.16816.F32 R184, R16.reuse, R182, R132 ;  /* 0x000000b610b8723c */ /* 0x040fe20000001884 */
[----:B------:R-:W-:Y:S05]  /*103d0*/  LDSM.16.M88.4 R132, [R208+0x9000] ;  /* 0x00900000d084783b */ /* 0x000fea0000000200 */
[C---:B------:R-:W-:Y:S06]  /*103e0*/  HMMA.16816.F32 R180, R16.reuse, R176, R228 ;  /* 0x000000b010b4723c */ /* 0x040fec00000018e4 */
[----:B------:R-:W-:Y:S01]  /*103f0*/  HMMA.16816.F32 R188, R16, R178, R136 ;  /* 0x000000b210bc723c */ /* 0x000fe20000001888 */
[----:B------:R-:W2:Y:S04]  /*10400*/  LDSM.16.M88.4 R16, [R210+0x4000] ;  /* 0x00400000d210783b */ /* 0x000ea80000000200 */
[----:B------:R-:W-:Y:S01]  /*10410*/  LDSM.16.M88.4 R176, [R221] ;  /* 0x00000000ddb0783b */ /* 0x000fe20000000200 */
[C---:B---3--:R-:W-:Y:S06]  /*10420*/  HMMA.16816.F32 R200, R4.reuse, R172, R200 ;  /* 0x000000ac04c8723c */ /* 0x048fec00000018c8 */
[----:B------:R-:W-:Y:S06]  /*10430*/  HMMA.16816.F32 R224, R4, R174, R224 ;  /* 0x000000ae04e0723c */ /* 0x000fec00000018e0 */
[----:B-1----:R-:W-:Y:S06]  /*10440*/  HMMA.16816.F32 R192, R24, R172, R192 ;  /* 0x000000ac18c0723c */ /* 0x002fec00000018c0 */
[C---:B------:R-:W-:Y:S06]  /*10450*/  HMMA.16816.F32 R204, R4.reuse, R28, R204 ;  /* 0x0000001c04cc723c */ /* 0x040fec00000018cc */
[----:B------:R-:W-:Y:S01]  /*10460*/  HMMA.16816.F32 R196, R4, R30, R196 ;  /* 0x0000001e04c4723c */ /* 0x000fe200000018c4 */
[----:B------:R-:W-:Y:S05]  /*10470*/  LDSM.16.M88.4 R4, [R212+0x6000] ;  /* 0x00600000d404783b */ /* 0x000fea0000000200 */
[C---:B------:R-:W-:Y:S01]  /*10480*/  HMMA.16816.F32 R184, R24.reuse, R174, R184 ;  /* 0x000000ae18b8723c */ /* 0x040fe200000018b8 */
[----:B------:R-:W-:Y:S05]  /*10490*/  LDSM.16.M88.4 R172, [R220] ;  /* 0x00000000dcac783b */ /* 0x000fea0000000200 */
[C---:B------:R-:W-:Y:S06]  /*104a0*/  HMMA.16816.F32 R136, R24.reuse, R28, R180 ;  /* 0x0000001c1888723c */ /* 0x040fec00000018b4 */
[----:B------:R-:W-:Y:S01]  /*104b0*/  HMMA.16816.F32 R24, R24, R30, R188 ;  /* 0x0000001e1818723c */ /* 0x000fe200000018bc */
[----:B------:R-:W1:Y:S05]  /*104c0*/  LDSM.16.M88.4 R28, [R212+0x4000] ;  /* 0x00400000d41c783b */ /* 0x000e6a0000000200 */
[-C--:B--2---:R-:W-:Y:S06]  /*104d0*/  HMMA.16816.F32 R188, R16, R132.reuse, R192 ;  /* 0x0000008410bc723c */ /* 0x084fec00000018c0 */
[C---:B------:R-:W-:Y:S06]  /*104e0*/  HMMA.16816.F32 R200, R20.reuse, R132, R200 ;  /* 0x0000008414c8723c */ /* 0x040fec00000018c8 */
[C---:B------:R-:W-:Y:S06]  /*104f0*/  HMMA.16816.F32 R224, R20.reuse, R134, R224 ;  /* 0x0000008614e0723c */ /* 0x040fec00000018e0 */
[C---:B------:R-:W-:Y:S06]  /*10500*/  HMMA.16816.F32 R204, R20.reuse, R32, R204 ;  /* 0x0000002014cc723c */ /* 0x040fec00000018cc */
[----:B------:R-:W-:Y:S06]  /*10510*/  HMMA.16816.F32 R196, R20, R34, R196 ;  /* 0x0000002214c4723c */ /* 0x000fec00000018c4 */
[C---:B------:R-:W-:Y:S01]  /*10520*/  HMMA.16816.F32 R20, R16.reuse, R134, R184 ;  /* 0x000000861014723c */ /* 0x040fe200000018b8 */
[----:B------:R-:W-:Y:S05]  /*10530*/  LDSM.16.M88.4 R132, [R216+0x9800] ;  /* 0x00980000d884783b */ /* 0x000fea0000000200 */
[C---:B------:R-:W-:Y:S01]  /*10540*/  HMMA.16816.F32 R180, R16.reuse, R32, R136 ;  /* 0x0000002010b4723c */ /* 0x040fe20000001888 */
[----:B------:R-:W-:Y:S05]  /*10550*/  LDSM.16.M88.4 R136, [R216+0x9000] ;  /* 0x00900000d888783b */ /* 0x000fea0000000200 */
[----:B------:R-:W-:Y:S01]  /*10560*/  HMMA.16816.F32 R32, R16, R34, R24 ;  /* 0x000000221020723c */ /* 0x000fe20000001818 */
[----:B------:R-:W2:Y:S04]  /*10570*/  LDSM.16.M88.4 R24, [R218+0x4000] ;  /* 0x00400000da18783b */ /* 0x000ea80000000200 */
[----:B------:R-:W3:Y:S01]  /*10580*/  LDSM.16.M88.4 R16, [R218+0x6000] ;  /* 0x00600000da10783b */ /* 0x000ee20000000200 */
[-C--:B-1----:R-:W-:Y:S06]  /*10590*/  HMMA.16816.F32 R184, R28, R176.reuse, R188 ;  /* 0x000000b01cb8723c */ /* 0x082fec00000018bc */
[C---:B------:R-:W-:Y:S06]  /*105a0*/  HMMA.16816.F32 R200, R4.reuse, R176, R200 ;  /* 0x000000b004c8723c */ /* 0x040fec00000018c8 */
[-C--:B------:R-:W-:Y:S06]  /*105b0*/  HMMA.16816.F32 R224, R4, R178.reuse, R224 ;  /* 0x000000b204e0723c */ /* 0x080fec00000018e0 */
[----:B------:R-:W-:Y:S01]  /*105c0*/  HMMA.16816.F32 R176, R28, R178, R20 ;  /* 0x000000b21cb0723c */ /* 0x000fe20000001814 */
[----:B------:R-:W-:Y:S05]  /*105d0*/  LDSM.16.M88.4 R20, [R217+0x6000] ;  /* 0x00600000d914783b */ /* 0x000fea0000000200 */
[C---:B------:R-:W-:Y:S06]  /*105e0*/  HMMA.16816.F32 R204, R4.reuse, R172, R204 ;  /* 0x000000ac04cc723c */ /* 0x040fec00000018cc */
[----:B------:R-:W-:Y:S01]  /*105f0*/  HMMA.16816.F32 R192, R4, R174, R196 ;  /* 0x000000ae04c0723c */ /* 0x000fe200000018c4 */
[----:B------:R-:W-:Y:S05]  /*10600*/  LDSM.16.M88.4 R4, [R217+0x4000] ;  /* 0x00400000d904783b */ /* 0x000fea0000000200 */
[C---:B------:R-:W-:Y:S06]  /*10610*/  HMMA.16816.F32 R180, R28.reuse, R172, R180 ;  /* 0x000000ac1cb4723c */ /* 0x040fec00000018b4 */
[----:B------:R-:W-:Y:S01]  /*10620*/  HMMA.16816.F32 R172, R28, R174, R32 ;  /* 0x000000ae1cac723c */ /* 0x000fe20000001820 */
[----:B------:R-:W1:Y:S04]  /*10630*/  LDSM.16.M88.4 R28, [R215+0x1000] ;  /* 0x00100000d71c783b */ /* 0x000e680000000200 */
[----:B------:R-:W4:Y:S01]  /*10640*/  LDSM.16.M88.4 R32, [R215+0x1800] ;  /* 0x00180000d720783b */ /* 0x000f220000000200 */
[----:B--2---:R-:W-:Y:S01]  /*10650*/  HMMA.16816.F32 R184, R24, R136, R184 ;  /* 0x0000008818b8723c */ /* 0x004fe200000018b8 */
[----:B------:R-:W-:-:S05]  /*10660*/  DEPBAR.LE SB0, 0x0 ;  /* 0x000080000000791a */ /* 0x000fca0000000000 */
[C---:B------:R-:W-:Y:S06]  /*10670*/  HMMA.16816.F32 R176, R24.reuse, R138, R176 ;  /* 0x0000008a18b0723c */ /* 0x040fec00000018b0 */
[C---:B------:R-:W-:Y:S06]  /*10680*/  HMMA.16816.F32 R180, R24.reuse, R132, R180 ;  /* 0x0000008418b4723c */ /* 0x040fec00000018b4 */
[----:B------:R-:W-:Y:S06]  /*10690*/  HMMA.16816.F32 R172, R24, R134, R172 ;  /* 0x0000008618ac723c */ /* 0x000fec00000018ac */
[C---:B---3--:R-:W-:Y:S06]  /*106a0*/  HMMA.16816.F32 R24, R16.reuse, R136, R200 ;  /* 0x000000881018723c */ /* 0x048fec00000018c8 */
[C---:B------:R-:W-:Y:S06]  /*106b0*/  HMMA.16816.F32 R136, R16.reuse, R138, R224 ;  /* 0x0000008a1088723c */ /* 0x040fec00000018e0 */
[C---:B------:R-:W-:Y:S06]  /*106c0*/  HMMA.16816.F32 R188, R16.reuse, R132, R204 ;  /* 0x0000008410bc723c */ /* 0x040fec00000018cc */
[----:B------:R-:W-:Y:S06]  /*106d0*/  HMMA.16816.F32 R192, R16, R134, R192 ;  /* 0x0000008610c0723c */ /* 0x000fec00000018c0 */
[C---:B-1----:R-:W-:Y:S06]  /*106e0*/  HMMA.16816.F32 R16, R4.reuse, R28, R184 ;  /* 0x0000001c0410723c */ /* 0x042fec00000018b8 */
[----:B------:R-:W-:Y:S06]  /*106f0*/  HMMA.16816.F32 R176, R4, R30, R176 ;  /* 0x0000001e04b0723c */ /* 0x000fec00000018b0 */
[----:B------:R-:W-:Y:S06]  /*10700*/  HMMA.16816.F32 R24, R20, R28, R24 ;  /* 0x0000001c1418723c */ /* 0x000fec0000001818 */
[C---:B----4-:R-:W-:Y:S06]  /*10710*/  HMMA.16816.F32 R180, R4.reuse, R32, R180 ;  /* 0x0000002004b4723c */ /* 0x050fec00000018b4 */
[----:B------:R-:W-:Y:S01]  /*10720*/  HMMA.16816.F32 R172, R4, R34, R172 ;  /* 0x0000002204ac723c */ /* 0x000fe200000018ac */
[----:B------:R-:W-:-:S05]  /*10730*/  FSEL R14, R16, -INF , !P0 ;  /* 0xff800000100e7808 */ /* 0x000fca0004000000 */
[C---:B------:R-:W-:Y:S01]  /*10740*/  HMMA.16816.F32 R132, R20.reuse, R30, R136 ;  /* 0x0000001e1484723c */ /* 0x040fe20000001888 */
[----:B------:R-:W-:Y:S01]  /*10750*/  VIADD R4, R0, 0x1 ;  /* 0x0000000100047836 */ /* 0x000fe20000000000 */
[----:B------:R-:W-:Y:S01]  /*10760*/  FSEL R16, R176, -INF , !P4 ;  /* 0xff800000b0107808 */ /* 0x000fe20006000000 */
[----:B------:R-:W-:Y:S01]  /*10770*/  BAR.SYNC.DEFER_BLOCKING 0x0 ;  /* 0x0000000000007b1d */ /* 0x000fe20000010000 */
[-C--:B------:R-:W-:Y:S02]  /*10780*/  ISETP.GE.AND P4, PT, R0, R10.reuse, PT ;  /* 0x0000000a0000720c */ /* 0x080fe40003f86270 */
[C---:B------:R-:W-:Y:S01]  /*10790*/  ISETP.GE.AND P5, PT, R4.reuse, R9, PT ;  /* 0x000000090400720c */ /* 0x040fe20003fa6270 */
[----:B------:R-:W-:Y:S01]  /*107a0*/  HMMA.16816.F32 R28, R20, R32, R188 ;  /* 0x00000020141c723c */ /* 0x000fe200000018bc */
[----:B------:R-:W-:Y:S02]  /*107b0*/  ISETP.GE.AND P6, PT, R4, R10, PT ;  /* 0x0000000a0400720c */ /* 0x000fe40003fc6270 */
[----:B------:R-:W-:-:S02]  /*107c0*/  FSEL R15, R17, -INF , !P5 ;  /* 0xff800000110f7808 */ /* 0x000fc40006800000 */
[----:B------:R-:W-:Y:S01]  /*107d0*/  ISETP.GE.AND P5, PT, R2, R9, PT ;  /* 0x000000090200720c */ /* 0x000fe20003fa6270 */
[----:B------:R-:W-:Y:S01]  /*107e0*/  HMMA.16816.F32 R20, R20, R34, R192 ;  /* 0x000000221414723c */ /* 0x000fe200000018c0 */
[----:B------:R-:W-:Y:S02]  /*107f0*/  FSEL R19, R19, -INF , !P6 ;  /* 0xff80000013137808 */ /* 0x000fe40007000000 */
[----:B------:R-:W-:Y:S02]  /*10800*/  FSEL R17, R177, -INF , !P5 ;  /* 0xff800000b1117808 */ /* 0x000fe40006800000 */
[C---:B------:R-:W-:Y:S02]  /*10810*/  ISETP.GE.AND P1, PT, R4.reuse, R11, PT ;  /* 0x0000000b0400720c */ /* 0x040fe40003f26270 */
[----:B------:R-:W-:Y:S01]  /*10820*/  ISETP.GE.AND P0, PT, R4, R12, PT ;  /* 0x0000000c0400720c */ /* 0x000fe20003f06270 */
[----:B------:R-:W-:Y:S01]  /*10830*/  VIADD R4, R0, 0x10 ;  /* 0x0000001000047836 */ /* 0x000fe20000000000 */
[----:B------:R-:W-:-:S02]  /*10840*/  ISETP.GE.AND P5, PT, R3, R10, PT ;  /* 0x0000000a0300720c */ /* 0x000fc40003fa6270 */
[-C--:B------:R-:W-:Y:S02]  /*10850*/  ISETP.GE.AND P6, PT, R0, R11.reuse, PT ;  /* 0x0000000b0000720c */ /* 0x080fe40003fc6270 */
[----:B------:R-:W-:Y:S02]  /*10860*/  FSEL R18, R18, -INF , !P4 ;  /* 0xff80000012127808 */ /* 0x000fe40006000000 */
[----:B------:R-:W-:Y:S02]  /*10870*/  ISETP.GE.AND P4, PT, R2, R10, PT ;  /* 0x0000000a0200720c */ /* 0x000fe40003f86270 */
[----:B------:R-:W-:Y:S02]  /*10880*/  FSEL R32, R178, -INF , !P5 ;  /* 0xff800000b2207808 */ /* 0x000fe40006800000 */
[----:B------:R-:W-:Y:S02]  /*10890*/  FSEL R24, R24, -INF , !P6 ;  /* 0xff80000018187808 */ /* 0x000fe40007000000 */
[----:B------:R-:W-:-:S02]  /*108a0*/  ISETP.GE.AND P5, PT, R3, R11, PT ;  /* 0x0000000b0300720c */ /* 0x000fc40003fa6270 */
[-C--:B------:R-:W-:Y:S01]  /*108b0*/  ISETP.GE.AND P6, PT, R3, R12.reuse, PT ;  /* 0x0000000c0300720c */ /* 0x080fe20003fc6270 */
[----:B------:R-:W-:Y:S01]  /*108c0*/  VIADD R3, R0, 0x11 ;  /* 0x0000001100037836 */ /* 0x000fe20000000000 */
[----:B------:R-:W-:Y:S02]  /*108d0*/  FSEL R34, R27, -INF , !P0 ;  /* 0xff8000001b227808 */ /* 0x000fe40004000000 */
[----:B------:R-:W-:Y:S02]  /*108e0*/  ISETP.GE.AND P0, PT, R4, R9, PT ;  /* 0x000000090400720c */ /* 0x000fe40003f06270 */
[----:B------:R-:W-:Y:S02]  /*108f0*/  FSEL R33, R179, -INF , !P4 ;  /* 0xff800000b3217808 */ /* 0x000fe40006000000 */
[----:B------:R-:W-:Y:S02]  /*10900*/  ISETP.GE.AND P4, PT, R0, R12, PT ;  /* 0x0000000c0000720c */ /* 0x000fe40003f86270 */
[----:B------:R-:W-:-:S02]  /*10910*/  FSEL R191, R180, -INF , !P0 ;  /* 0xff800000b4bf7808 */ /* 0x000fc40004000000 */
[----:B------:R-:W-:Y:S02]  /*10920*/  ISETP.GE.AND P0, PT, R3, R10, PT ;  /* 0x0000000a0300720c */ /* 0x000fe40003f06270 */
[----:B------:R-:W-:Y:S02]  /*10930*/  FSEL R137, R25, -INF , !P1 ;  /* 0xff80000019897808 */ /* 0x000fe40004800000 */
[----:B------:R-:W-:Y:S02]  /*10940*/  FSEL R138, R26, -INF , !P4 ;  /* 0xff8000001a8a7808 */ /* 0x000fe40006000000 */
[CC--:B------:R-:W-:Y:S02]  /*10950*/  ISETP.GE.AND P1, PT, R2.reuse, R11.reuse, PT ;  /* 0x0000000b0200720c */ /* 0x0c0fe40003f26270 */
[----:B------:R-:W-:Y:S01]  /*10960*/  ISETP.GE.AND P4, PT, R2, R12, PT ;  /* 0x0000000c0200720c */ /* 0x000fe20003f86270 */
[C---:B------:R-:W-:Y:S01]  /*10970*/  VIADD R2, R0.reuse, 0x18 ;  /* 0x0000001800027836 */ /* 0x040fe20000000000 */
[----:B------:R-:W-:Y:S01]  /*10980*/  FSEL R203, R183, -INF , !P0 ;  /* 0xff800000b7cb7808 */ /* 0x000fe20004000000 */
[----:B------:R-:W-:Y:S01]  /*10990*/  VIADD R0, R0, 0x19 ;  /* 0x0000001900007836 */ /* 0x000fe20000000000 */
[----:B------:R-:W-:-:S02]  /*109a0*/  ISETP.GE.AND P0, PT, R3, R11, PT ;  /* 0x0000000b0300720c */ /* 0x000fc40003f06270 */
[----:B------:R-:W-:Y:S02]  /*109b0*/  FSEL R25, R132, -INF , !P5 ;  /* 0xff80000084197808 */ /* 0x000fe40006800000 */
[----:B------:R-:W-:Y:S02]  /*109c0*/  FSEL R236, R29, -INF , !P0 ;  /* 0xff8000001dec7808 */ /* 0x000fe40004000000 */
[----:B------:R-:W-:Y:S02]  /*109d0*/  ISETP.GE.AND P0, PT, R0, R11, PT ;  /* 0x0000000b0000720c */ /* 0x000fe40003f06270 */
[----:B------:R-:W-:Y:S02]  /*109e0*/  ISETP.GE.AND P5, PT, R3, R9, PT ;  /* 0x000000090300720c */ /* 0x000fe40003fa6270 */
[----:B------:R-:W-:Y:S02]  /*109f0*/  FSEL R206, R21, -INF , !P0 ;  /* 0xff80000015ce7808 */ /* 0x000fe40004000000 */
[----:B------:R-:W-:-:S02]  /*10a00*/  ISETP.GE.AND P0, PT, R2, R12, PT ;  /* 0x0000000c0200720c */ /* 0x000fc40003f06270 */
[----:B------:R-:W-:Y:S02]  /*10a10*/  FSEL R26, R133, -INF , !P1 ;  /* 0xff800000851a7808 */ /* 0x000fe40004800000 */
[----:B------:R-:W-:Y:S02]  /*10a20*/  FSEL R238, R22, -INF , !P0 ;  /* 0xff80000016ee7808 */ /* 0x000fe40004000000 */
[----:B------:R-:W-:Y:S02]  /*10a30*/  FSEL R35, R135, -INF , !P4 ;  /* 0xff80000087237808 */ /* 0x000fe40006000000 */
[----:B------:R-:W-:Y:S02]  /*10a40*/  FSEL R202, R181, -INF , !P5 ;  /* 0xff800000b5ca7808 */ /* 0x000fe40006800000 */
[----:B------:R-:W-:Y:S02]  /*10a50*/  PLOP3.LUT P0, PT, PT, PT, UP0, 0x80, 0x0 ;  /* 0x000000000000781c */ /* 0x000fe40003f0f008 */
[----:B------:R-:W-:-:S02]  /*10a60*/  ISETP.GE.AND P1, PT, R2, R9, PT ;  /* 0x000000090200720c */ /* 0x000fc40003f26270 */
[C---:B------:R-:W-:Y:S02]  /*10a70*/  ISETP.GE.AND P4, PT, R4.reuse, R10, PT ;  /* 0x0000000a0400720c */ /* 0x040fe40003f86270 */
[----:B------:R-:W-:Y:S02]  /*10a80*/  ISETP.GE.AND P5, PT, R4, R11, PT ;  /* 0x0000000b0400720c */ /* 0x000fe40003fa6270 */
[----:B------:R-:W-:Y:S02]  /*10a90*/  FSEL R204, R182, -INF , !P4 ;  /* 0xff800000b6cc7808 */ /* 0x000fe40006000000 */
[----:B------:R-:W-:Y:S02]  /*10aa0*/  FSEL R200, R172, -INF , !P1 ;  /* 0xff800000acc87808 */ /* 0x000fe40004800000 */
[----:B------:R-:W-:Y:S02]  /*10ab0*/  FSEL R205, R28, -INF , !P5 ;  /* 0xff8000001ccd7808 */ /* 0x000fe40006800000 */
[----:B------:R-:W-:-:S02]  /*10ac0*/  ISETP.GE.AND P4, PT, R4, R12, PT ;  /* 0x0000000c0400720c */ /* 0x000fc40003f86270 */
[----:B------:R-:W-:Y:S02]  /*10ad0*/  ISETP.GE.AND P1, PT, R3, R12, PT ;  /* 0x0000000c0300720c */ /* 0x000fe40003f26270 */
[----:B------:R-:W-:Y:S02]  /*10ae0*/  ISETP.GE.AND P5, PT, R2, R11, PT ;  /* 0x0000000b0200720c */ /* 0x000fe40003fa6270 */
[----:B------:R-:W-:Y:S02]  /*10af0*/  FSEL R27, R134, -INF , !P6 ;  /* 0xff800000861b7808 */ /* 0x000fe40007000000 */
[----:B------:R-:W-:Y:S02]  /*10b00*/  FSEL R207, R20, -INF , !P5 ;  /* 0xff80000014cf7808 */ /* 0x000fe40006800000 */
[----:B------:R-:W-:Y:S02]  /*10b10*/  FSEL R240, R30, -INF , !P4 ;  /* 0xff8000001ef07808 */ /* 0x000fe40006000000 */
[----:B------:R-:W-:-:S02]  /*10b20*/  FSEL R239, R31, -INF , !P1 ;  /* 0xff8000001fef7808 */ /* 0x000fc40004800000 */
[----:B------:R-:W-:Y:S02]  /*10b30*/  ISETP.GE.AND P6, PT, R0, R9, PT ;  /* 0x000000090000720c */ /* 0x000fe40003fc6270 */
[-C--:B------:R-:W-:Y:S02]  /*10b40*/  ISETP.GE.AND P5, PT, R2, R10.reuse, PT ;  /* 0x0000000a0200720c */ /* 0x080fe40003fa6270 */
        /* <DEDUP_REMOVED lines=56> */
.L_x_996:
[----:B------:R-:W-:Y:S05]  /*10ed0*/  BSYNC B0 ;  /* 0x0000000000007941 */ /* 0x000fea0003800000 */
.L_x_995:
[----:B------:R-:W0:Y:S02]  /*10ee0*/  LDGDEPBAR ;  /* 0x00000000000079af */ /* 0x000e240000000000 */
.L_x_994:
[----:B------:R-:W3:Y:S04]  /*10ef0*/  LDL.LU.64 R22, [R1+0x10] ;  /* 0x0000100001167983 */ /* 0x000ee80000300a00 */
[----:B-12---:R-:W2:Y:S01]  /*10f00*/  LDL R5, [R1+0x38] ;  /* 0x0000380001057983 */ /* 0x006ea20000100800 */
[----:B------:R-:W-:Y:S01]  /*10f10*/  FMNMX.FTZ R135, R235, R14, !PT ;  /* 0x0000000eeb877209 */ /* 0x000fe20007810000 */
[----:B------:R-:W-:Y:S01]  /*10f20*/  IMAD.WIDE.U32 R20, R252, -0x326172a9, RZ ;  /* 0xcd9e8d57fc147825 */ /* 0x000fe200078e00ff */
[----:B------:R-:W-:Y:S01]  /*10f30*/  FMNMX.FTZ R0, R234, R18, !PT ;  /* 0x00000012ea007209 */ /* 0x000fe20007810000 */
[----:B------:R-:W-:Y:S01]  /*10f40*/  UIADD3 UR4, UR25, -0x4498517b, URZ ;  /* 0xbb67ae8519047890 */ /* 0x000fe2000fffe03f */
[----:B------:R-:W-:Y:S01]  /*10f50*/  FMNMX.FTZ R135, R15, R135, !PT ;  /* 0x000000870f877209 */ /* 0x000fe20007810000 */
[----:B------:R-:W-:Y:S01]  /*10f60*/  UIADD3 UR7, UR24, -0x61c88647, URZ ;  /* 0x9e3779b918077890 */ /* 0x000fe2000fffe03f */
[----:B------:R-:W-:Y:S01]  /*10f70*/  FMNMX.FTZ R0, R19, R0, !PT ;  /* 0x0000000013007209 */ /* 0x000fe20007810000 */
[----:B------:R-:W-:Y:S01]  /*10f80*/  UIADD3 UR5, UR24, 0x3c6ef372, URZ ;  /* 0x3c6ef37218057890 */ /* 0x000fe2000fffe03f */
[----:B------:R-:W-:Y:S01]  /*10f90*/  FMNMX.FTZ R135, R16, R135, !PT ;  /* 0x0000008710877209 */ /* 0x000fe20007810000 */
[----:B------:R-:W-:Y:S01]  /*10fa0*/  @UP0 UIADD3 UR17, UR17, -0x6, URZ ;  /* 0xfffffffa11110890 */ /* 0x000fe2000fffe03f */
        /* <DEDUP_REMOVED lines=12> */
[----:B------:R-:W1:Y:S03]  /*11070*/  SHFL.BFLY PT, R3, R135, 0x2, 0x1f ;  /* 0x0c401f0087037f89 */ /* 0x000e6600000e0000 */
[----:B------:R-:W-:Y:S01]  /*11080*/  FMNMX.FTZ R2, R137, R2, !PT ;  /* 0x0000000289027209 */ /* 0x000fe20007810000 */
[----:B------:R-:W4:Y:S03]  /*11090*/  SHFL.BFLY PT, R134, R0, 0x2, 0x1f ;  /* 0x0c401f0000867f89 */ /* 0x000f2600000e0000 */
[----:B------:R-:W-:-:S04]  /*110a0*/  FMNMX.FTZ R2, R25, R2, !PT ;  /* 0x0000000219027209 */ /* 0x000fc80007810000 */
[----:B------:R-:W-:-:S04]  /*110b0*/  FMNMX.FTZ R2, R26, R2, !PT ;  /* 0x000000021a027209 */ /* 0x000fc80007810000 */
[----:B------:R-:W-:-:S04]  /*110c0*/  FMNMX.FTZ R2, R205, R2, !PT ;  /* 0x00000002cd027209 */ /* 0x000fc80007810000 */
[----:B------:R-:W-:-:S04]  /*110d0*/  FMNMX.FTZ R2, R236, R2, !PT ;  /* 0x00000002ec027209 */ /* 0x000fc80007810000 */
[----:B------:R-:W-:Y:S02]  /*110e0*/  FMNMX.FTZ R2, R207, R2, !PT ;  /* 0x00000002cf027209 */ /* 0x000fe40007810000 */
[----:B-1----:R-:W-:Y:S02]  /*110f0*/  FMNMX.FTZ R135, R135, R3, !PT ;  /* 0x0000000387877209 */ /* 0x002fe40007810000 */
[----:B------:R-:W-:Y:S02]  /*11100*/  FMNMX.FTZ R3, R232, R138, !PT ;  /* 0x0000008ae8037209 */ /* 0x000fe40007810000 */
[----:B----4-:R-:W-:Y:S01]  /*11110*/  FMNMX.FTZ R134, R0, R134, !PT ;  /* 0x0000008600867209 */ /* 0x010fe20007810000 */
[----:B------:R-:W1:Y:S01]  /*11120*/  SHFL.BFLY PT, R4, R135, 0x1, 0x1f ;  /* 0x0c201f0087047f89 */ /* 0x000e6200000e0000 */
[----:B------:R-:W-:Y:S02]  /*11130*/  FMNMX.FTZ R0, R206, R2, !PT ;  /* 0x00000002ce007209 */ /* 0x000fe40007810000 */
[----:B------:R-:W-:Y:S01]  /*11140*/  FMNMX.FTZ R3, R34, R3, !PT ;  /* 0x0000000322037209 */ /* 0x000fe20007810000 */
[----:B------:R-:W4:Y:S01]  /*11150*/  SHFL.BFLY PT, R7, R134, 0x1, 0x1f ;  /* 0x0c201f0086077f89 */ /* 0x000f2200000e0000 */
[----:B------:R-:W-:-:S02]  /*11160*/  MOV R2, UR25 ;  /* 0x0000001900027c02 */ /* 0x000fc40008000f00 */
[----:B------:R-:W-:Y:S01]  /*11170*/  FMNMX.FTZ R3, R27, R3, !PT ;  /* 0x000000031b037209 */ /* 0x000fe20007810000 */
[----:B------:R-:W5:Y:S03]  /*11180*/  SHFL.BFLY PT, R133, R0, 0x2, 0x1f ;  /* 0x0c401f0000857f89 */ /* 0x000f6600000e0000 */
[----:B------:R-:W-:Y:S02]  /*11190*/  FMNMX.FTZ R3, R35, R3, !PT ;  /* 0x0000000323037209 */ /* 0x000fe40007810000 */
[----:B-1----:R-:W-:Y:S02]  /*111a0*/  FMNMX.FTZ R135, R135, R4, !PT ;  /* 0x0000000487877209 */ /* 0x002fe40007810000 */
[----:B------:R-:W-:Y:S02]  /*111b0*/  LOP3.LUT R4, R21, R251, RZ, 0x3c, !PT ;  /* 0x000000fb15047212 */ /* 0x000fe400078e3cff */
[C---:B------:R-:W-:Y:S01]  /*111c0*/  FSETP.NEU.FTZ.AND P4, PT, R135.reuse, -INF , PT ;  /* 0xff8000008700780b */ /* 0x040fe20003f9d000 */
[----:B------:R-:W-:Y:S01]  /*111d0*/  FMUL.FTZ R13, R135, UR30 ;  /* 0x0000001e870d7c20 */ /* 0x000fe20008410000 */
[----:B----4-:R-:W-:-:S02]  /*111e0*/  FMNMX.FTZ R134, R134, R7, !PT ;  /* 0x0000000786867209 */ /* 0x010fc40007810000 */
[----:B-----5:R-:W-:Y:S02]  /*111f0*/  FMNMX.FTZ R133, R0, R133, !PT ;  /* 0x0000008500857209 */ /* 0x020fe40007810000 */
[----:B------:R-:W-:Y:S01]  /*11200*/  FSEL R13, R13, RZ, P4 ;  /* 0x000000ff0d0d7208 */ /* 0x000fe20002000000 */
[C---:B------:R-:W-:Y:S01]  /*11210*/  FMUL.FTZ R12, R134.reuse, UR30 ;  /* 0x0000001e860c7c20 */ /* 0x040fe20008410000 */
[----:B------:R-:W-:-:S03]  /*11220*/  FSETP.NEU.FTZ.AND P3, PT, R134, -INF , PT ;  /* 0xff8000008600780b */ /* 0x000fc60003f7d000 */
[--C-:B------:R-:W-:Y:S01]  /*11230*/  FFMA.FTZ R15, R15, UR30, -R13.reuse ;  /* 0x0000001e0f0f7c23 */ /* 0x100fe2000801080d */
[--C-:B------:R-:W-:Y:S01]  /*11240*/  FFMA.FTZ R16, R16, UR30, -R13.reuse ;  /* 0x0000001e10107c23 */ /* 0x100fe2000801080d */
[----:B------:R-:W-:Y:S01]  /*11250*/  FFMA.FTZ R14, R14, UR30, -R13 ;  /* 0x0000001e0e0e7c23 */ /* 0x000fe2000801080d */
[----:B------:R-:W-:Y:S01]  /*11260*/  FSEL R12, R12, RZ, P3 ;  /* 0x000000ff0c0c7208 */ /* 0x000fe20001800000 */
[----:B------:R-:W1:Y:S08]  /*11270*/  MUFU.EX2 R172, R15 ;  /* 0x0000000f00ac7308 */ /* 0x000e700000000800 */
[----:B------:R-:W-:Y:S08]  /*11280*/  MUFU.EX2 R29, R16 ;  /* 0x00000010001d7308 */ /* 0x000ff00000000800 */
[----:B------:R4:W-:Y:S01]  /*11290*/  MUFU.EX2 R193, R14 ;  /* 0x0000000e00c17308 */ /* 0x0009e20000000800 */
[----:B---3--:R-:W-:-:S02]  /*112a0*/  MOV R174, R22 ;  /* 0x0000001600ae7202 */ /* 0x008fc40000000f00 */
[----:B------:R-:W3:Y:S01]  /*112b0*/  SHFL.BFLY PT, R22, R133, 0x1, 0x1f ;  /* 0x0c201f0085167f89 */ /* 0x000ee200000e0000 */
[----:B------:R-:W-:Y:S01]  /*112c0*/  MOV R175, R23 ;  /* 0x0000001700af7202 */ /* 0x000fe20000000f00 */
[----:B--2---:R-:W-:-:S04]  /*112d0*/  IMAD.WIDE.U32 R8, R5, -0x2daee0ad, RZ ;  /* 0xd2511f5305087825 */ /* 0x004fc800078e00ff */
[----:B------:R-:W-:Y:S01]  /*112e0*/  IMAD.WIDE.U32 R4, R4, -0x2daee0ad, RZ ;  /* 0xd2511f5304047825 */ /* 0x000fe200078e00ff */
[----:B------:R-:W-:Y:S02]  /*112f0*/  FMNMX.FTZ R4, R240, R3, !PT ;  /* 0x00000003f0047209 */ /* 0x000fe40007810000 */
[----:B------:R-:W-:Y:S02]  /*11300*/  LOP3.LUT R2, R9, UR6, R2, 0x96, !PT ;  /* 0x0000000609027c12 */ /* 0x000fe4000f8e9602 */
[----:B------:R-:W-:Y:S02]  /*11310*/  FMNMX.FTZ R4, R239, R4, !PT ;  /* 0x00000004ef047209 */ /* 0x000fe40007810000 */
[----:B------:R-:W-:Y:S01]  /*11320*/  LOP3.LUT R10, R5, UR4, R8, 0x96, !PT ;  /* 0x00000004050a7c12 */ /* 0x000fe2000f8e9608 */
[----:B------:R-:W-:Y:S01]  /*11330*/  IMAD.WIDE.U32 R2, R2, -0x326172a9, RZ ;  /* 0xcd9e8d5702027825 */ /* 0x000fe200078e00ff */
[----:B------:R-:W-:Y:S02]  /*11340*/  FMNMX.FTZ R6, R238, R4, !PT ;  /* 0x00000004ee067209 */ /* 0x000fe40007810000 */
[----:B------:R-:W-:Y:S01]  /*11350*/  IADD3 R5, R252, 0x4, RZ ;  /* 0x00000004fc057810 */ /* 0x000fe20007ffe0ff */
[----:B------:R-:W-:Y:S01]  /*11360*/  IMAD.WIDE.U32 R10, R10, -0x326172a9, RZ ;  /* 0xcd9e8d570a0a7825 */ /* 0x000fe200078e00ff */
[----:B------:R-:W-:-:S02]  /*11370*/  FMNMX.FTZ R0, R237, R6, !PT ;  /* 0x00000006ed007209 */ /* 0x000fc40007810000 */
[----:B----4-:R-:W-:Y:S01]  /*11380*/  LOP3.LUT R14, R3, UR7, R20, 0x96, !PT ;  /* 0x00000007030e7c12 */ /* 0x010fe2000f8e9614 */
[----:B------:R-:W-:Y:S01]  /*11390*/  IMAD.WIDE.U32 R4, R5, -0x326172a9, RZ ;  /* 0xcd9e8d5705047825 */ /* 0x000fe200078e00ff */
[----:B------:R-:W-:Y:S01]  /*113a0*/  LOP3.LUT R20, R11, UR5, R2, 0x96, !PT ;  /* 0x000000050b147c12 */ /* 0x000fe2000f8e9602 */
[----:B------:R-:W2:Y:S01]  /*113b0*/  SHFL.BFLY PT, R15, R0, 0x2, 0x1f ;  /* 0x0c401f00000f7f89 */ /* 0x000ea200000e0000 */
[----:B---3--:R-:W-:Y:S02]  /*113c0*/  FMNMX.FTZ R133, R133, R22, !PT ;  /* 0x0000001685857209 */ /* 0x008fe40007810000 */
[----:B------:R-:W-:Y:S01]  /*113d0*/  LOP3.LUT R6, R5, R251, RZ, 0x3c, !PT ;  /* 0x000000fb05067212 */ /* 0x000fe200078e3cff */
[----:B------:R-:W-:Y:S01]  /*113e0*/  FFMA.FTZ R5, R17, UR30, -R13 ;  /* 0x0000001e11057c23 */ /* 0x000fe2000801080d */
[----:B------:R-:W-:Y:S01]  /*113f0*/  LOP3.LUT R9, R3, UR7, R4, 0x96, !PT ;  /* 0x0000000703097c12 */ /* 0x000fe2000f8e9604 */
[----:B------:R-:W-:Y:S01]  /*11400*/  FFMA.FTZ R3, R18, UR30, -R12 ;  /* 0x0000001e12037c23 */ /* 0x000fe2000801080c */
[----:B------:R-:W-:Y:S01]  /*11410*/  IMAD.WIDE.U32 R20, R20, -0x2daee0ad, RZ ;  /* 0xd2511f5314147825 */ /* 0x000fe200078e00ff */
[----:B------:R3:W-:Y:S03]  /*11420*/  MUFU.EX2 R31, R5 ;  /* 0x00000005001f7308 */ /* 0x0007e60000000800 */
[C---:B------:R-:W-:Y:S01]  /*11430*/  FMUL.FTZ R18, R133.reuse, UR30 ;  /* 0x0000001e85127c20 */ /* 0x040fe20008410000 */
[----:B------:R-:W-:Y:S01]  /*11440*/  FSETP.NEU.FTZ.AND P2, PT, R133, -INF , PT ;  /* 0xff8000008500780b */ /* 0x000fe20003f5d000 */
[----:B------:R-:W-:-:S03]  /*11450*/  IMAD.WIDE.U32 R6, R6, -0x2daee0ad, RZ ;  /* 0xd2511f5306067825 */ /* 0x000fc600078e00ff */
[----:B------:R-:W-:Y:S02]  /*11460*/  FSEL R18, R18, RZ, P2 ;  /* 0x000000ff12127208 */ /* 0x000fe40001000000 */
[----:B------:R-:W-:Y:S01]  /*11470*/  LOP3.LUT R16, R7, UR4, R8, 0x96, !PT ;  /* 0x0000000407107c12 */ /* 0x000fe2000f8e9608 */
[----:B------:R-:W-:Y:S01]  /*11480*/  UIADD3 UR4, UR25, 0x76cf5d0a, URZ ;  /* 0x76cf5d0a19047890 */ /* 0x000fe2000fffe03f */
[----:B------:R-:W-:Y:S01]  /*11490*/  IMAD.WIDE.U32 R8, R9, -0x2daee0ad, RZ ;  /* 0xd2511f5309087825 */ /* 0x000fe200078e00ff */
[----:B------:R4:W-:Y:S03]  /*114a0*/  MUFU.EX2 R192, R3 ;  /* 0x0000000300c07308 */ /* 0x0009e60000000800 */
[----:B------:R-:W-:Y:S01]  /*114b0*/  IMAD.WIDE.U32 R16, R16, -0x326172a9, RZ ;  /* 0xcd9e8d5710107825 */ /* 0x000fe200078e00ff */
[----:B------:R-:W-:Y:S02]  /*114c0*/  LOP3.LUT R9, R9, UR4, R6, 0x96, !PT ;  /* 0x0000000409097c12 */ /* 0x000fe4000f8e9606 */
[----:B--2---:R-:W-:Y:S01]  /*114d0*/  FMNMX.FTZ R0, R0, R15, !PT ;  /* 0x0000000f00007209 */ /* 0x004fe20007810000 */
[----:B---3--:R-:W-:Y:S01]  /*114e0*/  IMAD.WIDE.U32 R4, R14, -0x2daee0ad, RZ ;  /* 0xd2511f530e047825 */ /* 0x008fe200078e00ff */
[----:B------:R-:W-:-:S03]  /*114f0*/  LOP3.LUT R14, R17, UR5, R2, 0x96, !PT ;  /* 0x00000005110e7c12 */ /* 0x000fc6000f8e9602 */
[----:B------:R-:W-:Y:S01]  /*11500*/  FFMA.FTZ R2, R32, UR30, -R12 ;  /* 0x0000001e20027c23 */ /* 0x000fe2000801080c */
[----:B------:R-:W-:Y:S01]  /*11510*/  UMOV UR5, UR6 ;  /* 0x0000000600057c82 */ /* 0x000fe20008000000 */
[----:B------:R-:W2:Y:S01]  /*11520*/  SHFL.BFLY PT, R136, R0, 0x1, 0x1f ;  /* 0x0c201f0000887f89 */ /* 0x000ea200000e0000 */
[----:B------:R-:W-:Y:S01]  /*11530*/  LOP3.LUT R5, R5, UR4, R174, 0x96, !PT ;  /* 0x0000000405057c12 */ /* 0x000fe2000f8e96ae */
[----:B------:R-:W-:Y:S01]  /*11540*/  IMAD.WIDE.U32 R14, R14, -0x2daee0ad, RZ ;  /* 0xd2511f530e0e7825 */ /* 0x000fe200078e00ff */
[----:B------:R-:W-:Y:S01]  /*11550*/  LOP3.LUT R7, R21, UR22, R4, 0x96, !PT ;  /* 0x0000001615077c12 */ /* 0x000fe2000f8e9604 */
[----:B------:R-:W-:Y:S01]  /*11560*/  MUFU.EX2 R30, R2 ;  /* 0x00000002001e7308 */ /* 0x000fe20000000800 */
[----:B------:R-:W-:Y:S01]  /*11570*/  UIADD3 UR4, UR24, -0x4ab325aa, URZ ;  /* 0xb54cda5618047890 */ /* 0x000fe2000fffe03f */
[----:B----4-:R-:W-:Y:S01]  /*11580*/  FFMA.FTZ R3, R19, UR30, -R12 ;  /* 0x0000001e13037c23 */ /* 0x010fe2000801080c */
[----:B------:R-:W-:Y:S01]  /*11590*/  IMAD.WIDE.U32 R4, R5, -0x326172a9, RZ ;  /* 0xcd9e8d5705047825 */ /* 0x000fe200078e00ff */
[----:B------:R-:W-:-:S03]  /*115a0*/  LOP3.LUT R8, R15, UR22, R8, 0x96, !PT ;  /* 0x000000160f087c12 */ /* 0x000fc6000f8e9608 */
[----:B------:R-:W-:Y:S01]  /*115b0*/  IMAD.WIDE.U32 R178, R7, -0x326172a9, RZ ;  /* 0xcd9e8d5707b27825 */ /* 0x000fe200078e00ff */
[----:B------:R3:W-:Y:S01]  /*115c0*/  MUFU.EX2 R184, R3 ;  /* 0x0000000300b87308 */ /* 0x0007e20000000800 */
[----:B------:R-:W-:Y:S02]  /*115d0*/  LOP3.LUT R6, R5, UR23, R10, 0x96, !PT ;  /* 0x0000001705067c12 */ /* 0x000fe4000f8e960a */
[----:B------:R-:W-:Y:S01]  /*115e0*/  FFMA.FTZ R5, R33, UR30, -R12 ;  /* 0x0000001e21057c23 */ /* 0x000fe2000801080c */
[----:B------:R-:W-:Y:S01]  /*115f0*/  IMAD.WIDE.U32 R188, R8, -0x326172a9, RZ ;  /* 0xcd9e8d5708bc7825 */ /* 0x000fe200078e00ff */
[----:B------:R-:W-:-:S03]  /*11600*/  LOP3.LUT R4, R179, UR12, R4, 0x96, !PT ;  /* 0x0000000cb3047c12 */ /* 0x000fc6000f8e9604 */
[----:B------:R-:W-:Y:S01]  /*11610*/  FFMA.FTZ R8, R24, UR30, -R18 ;  /* 0x0000001e18087c23 */ /* 0x000fe20008010812 */
[----:B------:R-:W-:Y:S01]  /*11620*/  IMAD.WIDE.U32 R6, R6, -0x2daee0ad, RZ ;  /* 0xd2511f5306067825 */ /* 0x000fe200078e00ff */
[----:B------:R4:W-:Y:S03]  /*11630*/  MUFU.EX2 R252, R5 ;  /* 0x0000000500fc7308 */ /* 0x0009e60000000800 */
[----:B------:R-:W-:Y:S01]  /*11640*/  IMAD.WIDE.U32 R180, R4, -0x2daee0ad, RZ ;  /* 0xd2511f5304b47825 */ /* 0x000fe200078e00ff */
[----:B--2---:R-:W-:-:S03]  /*11650*/  FMNMX.FTZ R136, R0, R136, !PT ;  /* 0x0000008800887209 */ /* 0x004fc60007810000 */
[----:B------:R-:W-:Y:S01]  /*11660*/  FFMA.FTZ R0, R25, UR30, -R18 ;  /* 0x0000001e19007c23 */ /* 0x000fe20008010812 */
[----:B------:R-:W-:Y:S01]  /*11670*/  LOP3.LUT R20, R7, UR11, R20, 0x96, !PT ;  /* 0x0000000b07147c12 */ /* 0x000fe2000f8e9614 */
[----:B------:R-:W-:Y:S01]  /*11680*/  FFMA.FTZ R4, R137, UR30, -R18 ;  /* 0x0000001e89047c23 */ /* 0x000fe20008010812 */
[----:B------:R2:W-:Y:S01]  /*11690*/  MUFU.EX2 R251, R8 ;  /* 0x0000000800fb7308 */ /* 0x0005e20000000800 */
[----:B---3--:R-:W-:-:S04]  /*116a0*/  IMAD.WIDE.U32 R2, R9, -0x326172a9, RZ ;  /* 0xcd9e8d5709027825 */ /* 0x008fc800078e00ff */
[C---:B------:R-:W-:Y:S01]  /*116b0*/  FMUL.FTZ R19, R136.reuse, UR30 ;  /* 0x0000001e88137c20 */ /* 0x040fe20008410000 */
[----:B------:R-:W-:Y:S01]  /*116c0*/  FSETP.NEU.FTZ.AND P1, PT, R136, -INF , PT ;  /* 0xff8000008800780b */ /* 0x000fe20003f3d000 */
[----:B------:R-:W-:Y:S01]  /*116d0*/  IMAD.WIDE.U32 R176, R20, -0x326172a9, RZ ;  /* 0xcd9e8d5714b07825 */ /* 0x000fe200078e00ff */
[----:B------:R-:W-:Y:S01]  /*116e0*/  LOP3.LUT R3, R3, UR23, R16, 0x96, !PT ;  /* 0x0000001703037c12 */ /* 0x000fe2000f8e9610 */
[----:B------:R3:W-:Y:S01]  /*116f0*/  MUFU.EX2 R245, R0 ;  /* 0x0000000000f57308 */ /* 0x0007e20000000800 */
[----:B----4-:R-:W-:-:S03]  /*11700*/  LOP3.LUT R5, R189, UR12, R2, 0x96, !PT ;  /* 0x0000000cbd057c12 */ /* 0x010fc6000f8e9602 */
[----:B------:R-:W-:Y:S01]  /*11710*/  IMAD.WIDE.U32 R2, R3, -0x2daee0ad, RZ ;  /* 0xd2511f5303027825 */ /* 0x000fe200078e00ff */
[----:B------:R-:W-:-:S03]  /*11720*/  FSEL R19, R19, RZ, P1 ;  /* 0x000000ff13137208 */ /* 0x000fc60000800000 */
[----:B------:R-:W-:Y:S01]  /*11730*/  IMAD.WIDE.U32 R182, R5, -0x2daee0ad, RZ ;  /* 0xd2511f5305b67825 */ /* 0x000fe200078e00ff */
[----:B------:R-:W-:Y:S01]  /*11740*/  LOP3.LUT R9, R3, UR11, R14, 0x96, !PT ;  /* 0x0000000b03097c12 */ /* 0x000fe2000f8e960e */
[----:B------:R4:W-:Y:S01]  /*11750*/  MUFU.EX2 R250, R4 ;  /* 0x0000000400fa7308 */ /* 0x0009e20000000800 */
[----:B------:R-:W-:Y:S02]  /*11760*/  LOP3.LUT R3, R181, UR10, R6, 0x96, !PT ;  /* 0x0000000ab5037c12 */ /* 0x000fe4000f8e9606 */
[----:B--2---:R-:W-:Y:S02]  /*11770*/  LOP3.LUT R8, R183, UR10, R2, 0x96, !PT ;  /* 0x0000000ab7087c12 */ /* 0x004fe4000f8e9602 */
[----:B------:R-:W-:Y:S01]  /*11780*/  FSEL R5, R134, RZ, P3 ;  /* 0x000000ff86057208 */ /* 0x000fe20001800000 */
[----:B------:R-:W-:Y:S01]  /*11790*/  IMAD.WIDE.U32 R2, R3, -0x326172a9, RZ ;  /* 0xcd9e8d5703027825 */ /* 0x000fe200078e00ff */
[----:B------:R-:W-:-:S03]  /*117a0*/  FSEL R6, R135, RZ, P4 ;  /* 0x000000ff87067208 */ /* 0x000fc60002000000 */
[----:B---3--:R-:W-:Y:S01]  /*117b0*/  FFMA.FTZ R0, R26, UR30, -R18 ;  /* 0x0000001e1a007c23 */ /* 0x008fe20008010812 */
[----:B------:R-:W-:Y:S01]  /*117c0*/  FADD.FTZ R21, R234, -R5 ;  /* 0x80000005ea157221 */ /* 0x000fe20000010000 */
[C---:B------:R-:W-:Y:S02]  /*117d0*/  LOP3.LUT R7, R2.reuse, 0xffff, RZ, 0xc0, !PT ;  /* 0x0000ffff02077812 */ /* 0x040fe400078ec0ff */
[----:B------:R2:W-:Y:S01]  /*117e0*/  MUFU.EX2 R244, R0 ;  /* 0x0000000000f47308 */ /* 0x0005e20000000800 */
[----:B------:R-:W-:Y:S01]  /*117f0*/  LOP3.LUT R14, R2, 0xff, RZ, 0xc0, !PT ;  /* 0x000000ff020e7812 */ /* 0x000fe200078ec0ff */
[----:B------:R-:W-:Y:S01]  /*11800*/  FADD.FTZ R20, R235, -R6 ;  /* 0x80000006eb147221 */ /* 0x000fe20000010000 */
[--C-:B------:R-:W-:Y:S01]  /*11810*/  SHF.R.U32.HI R15, RZ, 0x10, R2.reuse ;  /* 0x00000010ff0f7819 */ /* 0x100fe20000011602 */
[----:B------:R-:W-:Y:S01]  /*11820*/  FFMA.FTZ R6, R27, UR30, -R19 ;  /* 0x0000001e1b067c23 */ /* 0x000fe20008010813 */
[----:B------:R-:W-:Y:S01]  /*11830*/  SHF.R.U32.HI R17, RZ, 0x18, R2 ;  /* 0x00000018ff117819 */ /* 0x000fe20000011602 */
[----:B------:R-:W3:Y:S01]  /*11840*/  LDSM.16.MT88.4 R24, [R209+0xa000] ;  /* 0x00a00000d118783b */ /* 0x000ee20000004200 */
[----:B------:R-:W-:Y:S01]  /*11850*/  FSEL R2, R133, RZ, P2 ;  /* 0x000000ff85027208 */ /* 0x000fe20001000000 */
[----:B------:R5:W-:Y:S01]  /*11860*/  MUFU.EX2 R189, R6 ;  /* 0x0000000600bd7308 */ /* 0x000be20000000800 */
[----:B----4-:R-:W-:-:S02]  /*11870*/  LOP3.LUT R4, R3, UR4, R176, 0x96, !PT ;  /* 0x0000000403047c12 */ /* 0x010fc4000f8e96b0 */
[----:B------:R-:W-:Y:S01]  /*11880*/  FSEL R5, R136, RZ, P1 ;  /* 0x000000ff88057208 */ /* 0x000fe20000800000 */
[----:B------:R-:W-:Y:S01]  /*11890*/  FADD.FTZ R23, R233, -R2 ;  /* 0x80000002e9177221 */ /* 0x000fe20000010000 */
[----:B------:R-:W-:Y:S01]  /*118a0*/  IMAD.WIDE.U32 R2, R8, -0x326172a9, RZ ;  /* 0xcd9e8d5708027825 */ /* 0x000fe200078e00ff */
[----:B------:R-:W-:-:S03]  /*118b0*/  LOP3.LUT R8, R4, 0xff, RZ, 0xc0, !PT ;  /* 0x000000ff04087812 */ /* 0x000fc600078ec0ff */
[----:B------:R-:W-:Y:S01]  /*118c0*/  FADD.FTZ R28, R232, -R5 ;  /* 0x80000005e81c7221 */ /* 0x000fe20000010000 */
[----:B--2---:R-:W-:Y:S01]  /*118d0*/  FFMA.FTZ R0, R138, UR30, -R19 ;  /* 0x0000001e8a007c23 */ /* 0x004fe20008010813 */
[----:B------:R-:W-:Y:S01]  /*118e0*/  IMAD.WIDE.U32 R138, R9, -0x326172a9, RZ ;  /* 0xcd9e8d57098a7825 */ /* 0x000fe200078e00ff */
[C---:B------:R-:W-:Y:S02]  /*118f0*/  LOP3.LUT R9, R2.reuse, 0xffff, RZ, 0xc0, !PT ;  /* 0x0000ffff02097812 */ /* 0x040fe400078ec0ff */
[----:B------:R2:W-:Y:S01]  /*11900*/  MUFU.EX2 R242, R0 ;  /* 0x0000000000f27308 */ /* 0x0005e20000000800 */
[----:B------:R-:W-:Y:S02]  /*11910*/  LOP3.LUT R11, R2, 0xff, RZ, 0xc0, !PT ;  /* 0x000000ff020b7812 */ /* 0x000fe400078ec0ff */
[--C-:B------:R-:W-:Y:S02]  /*11920*/  SHF.R.U32.HI R10, RZ, 0x10, R2.reuse ;  /* 0x00000010ff0a7819 */ /* 0x100fe40000011602 */
[----:B------:R-:W-:-:S02]  /*11930*/  SHF.R.U32.HI R16, RZ, 0x18, R2 ;  /* 0x00000018ff107819 */ /* 0x000fc40000011602 */
[----:B------:R-:W-:Y:S02]  /*11940*/  SHF.R.U32.HI R5, RZ, 0x8, R7 ;  /* 0x00000008ff057819 */ /* 0x000fe40000011607 */
[----:B------:R-:W-:Y:S02]  /*11950*/  LOP3.LUT R2, R4, 0xffff, RZ, 0xc0, !PT ;  /* 0x0000ffff04027812 */ /* 0x000fe400078ec0ff */
[----:B-----5:R-:W-:Y:S02]  /*11960*/  SHF.R.U32.HI R6, RZ, 0x18, R4 ;  /* 0x00000018ff067819 */ /* 0x020fe40000011604 */
[----:B------:R-:W-:Y:S01]  /*11970*/  PRMT R14, R14, 0x5410, R5 ;  /* 0x000054100e0e7816 */ /* 0x000fe20000000005 */
[--C-:B------:R-:W-:Y:S01]  /*11980*/  FFMA.FTZ R5, R35, UR30, -R19.reuse ;  /* 0x0000001e23057c23 */ /* 0x100fe20008010813 */
[----:B------:R-:W-:Y:S01]  /*11990*/  LOP3.LUT R7, R15, 0xff, RZ, 0xc0, !PT ;  /* 0x000000ff0f077812 */ /* 0x000fe200078ec0ff */
[----:B------:R-:W-:Y:S01]  /*119a0*/  FMUL.FTZ R15, R23, UR30 ;  /* 0x0000001e170f7c20 */ /* 0x000fe20008410000 */
[----:B--2---:R-:W-:Y:S01]  /*119b0*/  FFMA.FTZ R0, R34, UR30, -R19 ;  /* 0x0000001e22007c23 */ /* 0x004fe20008010813 */
[----:B------:R-:W-:Y:S01]  /*119c0*/  MUFU.EX2 R183, R5 ;  /* 0x0000000500b77308 */ /* 0x000fe20000000800 */
[----:B------:R-:W-:Y:S01]  /*119d0*/  PRMT R7, R7, 0x5410, R17 ;  /* 0x0000541007077816 */ /* 0x000fe20000000011 */
[----:B------:R-:W-:-:S06]  /*119e0*/  FMUL.FTZ R17, R20, UR30 ;  /* 0x0000001e14117c20 */ /* 0x000fcc0008410000 */
[----:B------:R2:W-:Y:S08]  /*119f0*/  MUFU.EX2 R241, R0 ;  /* 0x0000000000f17308 */ /* 0x0005f00000000800 */
[----:B------:R-:W4:Y:S08]  /*11a00*/  MUFU.EX2 R15, R15 ;  /* 0x0000000f000f7308 */ /* 0x000f300000000800 */
[----:B------:R-:W5:Y:S01]  /*11a10*/  MUFU.EX2 R17, R17 ;  /* 0x0000001100117308 */ /* 0x000f620000000800 */
[----:B--2---:R-:W-:Y:S01]  /*11a20*/  LOP3.LUT R0, R3, UR4, R138, 0x96, !PT ;  /* 0x0000000403007c12 */ /* 0x004fe2000f8e968a */
[----:B------:R-:W-:Y:S01]  /*11a30*/  UIADD3 UR4, UR25, 0x646e171e, URZ ;  /* 0x646e171e19047890 */ /* 0x000fe2000fffe03f */
[----:B-1----:R-:W-:-:S02]  /*11a40*/  MOV R138, R172 ;  /* 0x000000ac008a7202 */ /* 0x002fc40000000f00 */
[----:B------:R-:W1:Y:S01]  /*11a50*/  LDC.U8 R172, c[0x0][0x388] ;  /* 0x0000e200ffac7b82 */ /* 0x000e620000000000 */
[----:B------:R-:W-:Y:S02]  /*11a60*/  SHF.R.U32.HI R3, RZ, 0x10, R4 ;  /* 0x00000010ff037819 */ /* 0x000fe40000011604 */
[----:B------:R-:W-:Y:S01]  /*11a70*/  SHF.R.U32.HI R4, RZ, 0x8, R2 ;  /* 0x00000008ff047819 */ /* 0x000fe20000011602 */
[-C--:B----4-:R-:W-:Y:S01]  /*11a80*/  FMUL.FTZ R140, R140, R15.reuse ;  /* 0x0000000f8c8c7220 */ /* 0x090fe20000410000 */
[----:B------:R-:W-:Y:S01]  /*11a90*/  LOP3.LUT R3, R3, 0xff, RZ, 0xc0, !PT ;  /* 0x000000ff03037812 */ /* 0x000fe200078ec0ff */
[-C--:B------:R-:W-:Y:S01]  /*11aa0*/  FMUL.FTZ R141, R141, R15.reuse ;  /* 0x0000000f8d8d7220 */ /* 0x080fe20000410000 */
[----:B------:R-:W-:Y:S01]  /*11ab0*/  SHF.R.U32.HI R2, RZ, 0x8, R9 ;  /* 0x00000008ff027819 */ /* 0x000fe20000011609 */
[-C--:B------:R-:W-:Y:S01]  /*11ac0*/  FMUL.FTZ R148, R148, R15.reuse ;  /* 0x0000000f94947220 */ /* 0x080fe20000410000 */
[----:B------:R-:W-:Y:S01]  /*11ad0*/  PRMT R9, R8, 0x5410, R4 ;  /* 0x0000541008097816 */ /* 0x000fe20000000004 */
[----:B------:R-:W-:Y:S01]  /*11ae0*/  FMUL.FTZ R149, R149, R15 ;  /* 0x0000000f95957220 */ /* 0x000fe20000410000 */
[----:B------:R-:W-:Y:S01]  /*11af0*/  PRMT R8, R3, 0x5410, R6 ;  /* 0x0000541003087816 */ /* 0x000fe20000000006 */
[-C--:B-----5:R-:W-:Y:S01]  /*11b00*/  FMUL.FTZ R144, R144, R17.reuse ;  /* 0x0000001190907220 */ /* 0x0a0fe20000410000 */
[----:B------:R-:W-:Y:S01]  /*11b10*/  PRMT R22, R11, 0x5410, R2 ;  /* 0x000054100b167816 */ /* 0x000fe20000000002 */
[-C--:B------:R-:W-:Y:S01]  /*11b20*/  FMUL.FTZ R145, R145, R17.reuse ;  /* 0x0000001191917220 */ /* 0x080fe20000410000 */
[----:B------:R-:W-:Y:S01]  /*11b30*/  LOP3.LUT R2, R0, 0xffff, RZ, 0xc0, !PT ;  /* 0x0000ffff00027812 */ /* 0x000fe200078ec0ff */
[-C--:B------:R-:W-:Y:S01]  /*11b40*/  FMUL.FTZ R152, R152, R17.reuse ;  /* 0x0000001198987220 */ /* 0x080fe20000410000 */
[----:B------:R-:W-:Y:S01]  /*11b50*/  LOP3.LUT R6, R0, 0xff, RZ, 0xc0, !PT ;  /* 0x000000ff00067812 */ /* 0x000fe200078ec0ff */
[-C--:B------:R-:W-:Y:S01]  /*11b60*/  FMUL.FTZ R153, R153, R17.reuse ;  /* 0x0000001199997220 */ /* 0x080fe20000410000 */
[--C-:B------:R-:W-:Y:S01]  /*11b70*/  SHF.R.U32.HI R5, RZ, 0x10, R0.reuse ;  /* 0x00000010ff057819 */ /* 0x100fe20000011600 */
[-C--:B------:R-:W-:Y:S01]  /*11b80*/  FMUL.FTZ R36, R36, R17.reuse ;  /* 0x0000001124247220 */ /* 0x080fe20000410000 */
[----:B------:R-:W-:Y:S01]  /*11b90*/  SHF.R.U32.HI R4, RZ, 0x18, R0 ;  /* 0x00000018ff047819 */ /* 0x000fe20000011600 */
[-C--:B------:R-:W-:Y:S01]  /*11ba0*/  FMUL.FTZ R37, R37, R17.reuse ;  /* 0x0000001125257220 */ /* 0x080fe20000410000 */
[----:B------:R-:W-:Y:S01]  /*11bb0*/  LOP3.LUT R3, R10, 0xff, RZ, 0xc0, !PT ;  /* 0x000000ff0a037812 */ /* 0x000fe200078ec0ff */
[----:B------:R-:W-:Y:S01]  /*11bc0*/  FMUL.FTZ R10, R21, UR30 ;  /* 0x0000001e150a7c20 */ /* 0x000fe20008410000 */
[----:B-1----:R-:W-:Y:S01]  /*11bd0*/  PRMT R137, R172, 0x7054, R172 ;  /* 0x00007054ac897816 */ /* 0x002fe200000000ac */
[-C--:B------:R-:W-:Y:S01]  /*11be0*/  FMUL.FTZ R168, R168, R17.reuse ;  /* 0x00000011a8a87220 */ /* 0x080fe20000410000 */
[----:B------:R-:W-:Y:S01]  /*11bf0*/  SHF.R.U32.HI R2, RZ, 0x8, R2 ;  /* 0x00000008ff027819 */ /* 0x000fe20000011602 */
[----:B------:R-:W1:Y:S01]  /*11c00*/  LDSM.16.MT88.4 R172, [R211+0xa000] ;  /* 0x00a00000d3ac783b */ /* 0x000e620000004200 */
[----:B------:R-:W-:Y:S01]  /*11c10*/  PRMT R21, R3, 0x5410, R16 ;  /* 0x0000541003157816 */ /* 0x000fe20000000010 */
[-C--:B------:R-:W-:Y:S01]  /*11c20*/  FMUL.FTZ R169, R169, R17.reuse ;  /* 0x00000011a9a97220 */ /* 0x080fe20000410000 */
[--C-:B------:R-:W-:Y:S01]  /*11c30*/  HSET2.LE.AND R0, R14, R137.reuse, PT ;  /* 0x000000890e007233 */ /* 0x100fe20003803000 */
[----:B------:R-:W-:Y:S01]  /*11c40*/  FMUL.FTZ R14, R28, UR30 ;  /* 0x0000001e1c0e7c20 */ /* 0x000fe20008410000 */
[----:B------:R2:W4:Y:S01]  /*11c50*/  MUFU.EX2 R16, R10 ;  /* 0x0000000a00107308 */ /* 0x0005220000000800 */
[----:B------:R-:W-:Y:S01]  /*11c60*/  LOP3.LUT R3, R5, 0xff, RZ, 0xc0, !PT ;  /* 0x000000ff05037812 */ /* 0x000fe200078ec0ff */
[-C--:B------:R-:W-:Y:S01]  /*11c70*/  FMUL.FTZ R48, R48, R17.reuse ;  /* 0x0000001130307220 */ /* 0x080fe20000410000 */
[--C-:B------:R-:W-:Y:S01]  /*11c80*/  HSET2.LE.AND R5, R8, R137.reuse, PT ;  /* 0x0000008908057233 */ /* 0x100fe20003803000 */
[-C--:B------:R-:W-:Y:S01]  /*11c90*/  FMUL.FTZ R49, R49, R17.reuse ;  /* 0x0000001131317220 */ /* 0x080fe20000410000 */
[----:B------:R-:W-:Y:S01]  /*11ca0*/  PRMT R20, R3, 0x5410, R4 ;  /* 0x0000541003147816 */ /* 0x000fe20000000004 */
[-C--:B------:R-:W-:Y:S01]  /*11cb0*/  FMUL.FTZ R52, R52, R17.reuse ;  /* 0x0000001134347220 */ /* 0x080fe20000410000 */
[--C-:B------:R-:W-:Y:S01]  /*11cc0*/  HSET2.LE.AND R3, R9, R137.reuse, PT ;  /* 0x0000008909037233 */ /* 0x100fe20003803000 */
[----:B------:R-:W5:Y:S01]  /*11cd0*/  MUFU.EX2 R14, R14 ;  /* 0x0000000e000e7308 */ /* 0x000f620000000800 */
[----:B------:R-:W-:Y:S01]  /*11ce0*/  F2FP.F16.F32.PACK_AB R8, R184, R192 ;  /* 0x000000c0b808723e */ /* 0x000fe200000000ff */
[----:B------:R-:W-:Y:S01]  /*11cf0*/  FMUL.FTZ R53, R53, R17 ;  /* 0x0000001135357220 */ /* 0x000fe20000410000 */
[----:B------:R-:W-:Y:S01]  /*11d00*/  F2FP.F16.F32.PACK_AB R4, R138, R193 ;  /* 0x000000c18a04723e */ /* 0x000fe200000000ff */
[-C--:B------:R-:W-:Y:S01]  /*11d10*/  FMUL.FTZ R64, R64, R17.reuse ;  /* 0x0000001140407220 */ /* 0x080fe20000410000 */
[----:B------:R-:W-:Y:S01]  /*11d20*/  LOP3.LUT R5, R5, R8, RZ, 0xc0, !PT ;  /* 0x0000000805057212 */ /* 0x000fe200078ec0ff */
[-C--:B------:R-:W-:Y:S01]  /*11d30*/  FMUL.FTZ R65, R65, R17.reuse ;  /* 0x0000001141417220 */ /* 0x080fe20000410000 */
[----:B------:R-:W-:Y:S01]  /*11d40*/  LOP3.LUT R4, R3, R4, RZ, 0xc0, !PT ;  /* 0x0000000403047212 */ /* 0x000fe200078ec0ff */
[----:B------:R-:W-:Y:S01]  /*11d50*/  FMUL.FTZ R68, R68, R17 ;  /* 0x0000001144447220 */ /* 0x000fe20000410000 */
[----:B--2---:R-:W-:Y:S01]  /*11d60*/  PRMT R10, R6, 0x5410, R2 ;  /* 0x00005410060a7816 */ /* 0x004fe20000000002 */
[-C--:B----4-:R-:W-:Y:S01]  /*11d70*/  FMUL.FTZ R146, R146, R16.reuse ;  /* 0x0000001092927220 */ /* 0x090fe20000410000 */
[----:B------:R-:W-:Y:S01]  /*11d80*/  F2FP.F16.F32.PACK_AB R2, R31, R29 ;  /* 0x0000001d1f02723e */ /* 0x000fe200000000ff */
[-C--:B------:R-:W-:Y:S01]  /*11d90*/  FMUL.FTZ R147, R147, R16.reuse ;  /* 0x0000001093937220 */ /* 0x080fe20000410000 */
[----:B------:R-:W-:Y:S01]  /*11da0*/  F2FP.F16.F32.PACK_AB R9, R250, R251 ;  /* 0x000000fbfa09723e */ /* 0x000fe200000000ff */
[----:B------:R-:W-:Y:S01]  /*11db0*/  FMUL.FTZ R154, R154, R16 ;  /* 0x000000109a9a7220 */ /* 0x000fe20000410000 */
[----:B------:R-:W-:Y:S01]  /*11dc0*/  LOP3.LUT R6, R0, R2, RZ, 0xc0, !PT ;  /* 0x0000000200067212 */ /* 0x000fe200078ec0ff */
[----:B------:R-:W-:Y:S01]  /*11dd0*/  FMUL.FTZ R155, R155, R16 ;  /* 0x000000109b9b7220 */ /* 0x000fe20000410000 */
[--C-:B------:R-:W-:Y:S01]  /*11de0*/  HSET2.LE.AND R0, R7, R137.reuse, PT ;  /* 0x0000008907007233 */ /* 0x100fe20003803000 */
[----:B-----5:R-:W-:Y:S01]  /*11df0*/  FMUL.FTZ R142, R142, R14 ;  /* 0x0000000e8e8e7220 */ /* 0x020fe20000410000 */
[----:B------:R-:W-:Y:S01]  /*11e00*/  F2FP.F16.F32.PACK_AB R2, R252, R30 ;  /* 0x0000001efc02723e */ /* 0x000fe200000000ff */
[-C--:B------:R-:W-:Y:S01]  /*11e10*/  FMUL.FTZ R143, R143, R14.reuse ;  /* 0x0000000e8f8f7220 */ /* 0x080fe20000410000 */
[--C-:B------:R-:W-:Y:S01]  /*11e20*/  HSET2.LE.AND R8, R10, R137.reuse, PT ;  /* 0x000000890a087233 */ /* 0x100fe20003803000 */
[----:B------:R-:W-:Y:S01]  /*11e30*/  FMUL.FTZ R150, R150, R14 ;  /* 0x0000000e96967220 */ /* 0x000fe20000410000 */
[----:B------:R-:W-:Y:S01]  /*11e40*/  LOP3.LUT R7, R0, R2, RZ, 0xc0, !PT ;  /* 0x0000000200077212 */ /* 0x000fe200078ec0ff */
[----:B------:R-:W-:Y:S01]  /*11e50*/  FMUL.FTZ R151, R151, R14 ;  /* 0x0000000e97977220 */ /* 0x000fe20000410000 */
[--C-:B------:R-:W-:Y:S01]  /*11e60*/  HSET2.LE.AND R0, R22, R137.reuse, PT ;  /* 0x0000008916007233 */ /* 0x100fe20003803000 */
[-C--:B------:R-:W-:Y:S01]  /*11e70*/  FMUL.FTZ R38, R38, R16.reuse ;  /* 0x0000001026267220 */ /* 0x080fe20000410000 */
[--C-:B------:R-:W-:Y:S01]  /*11e80*/  HSET2.LE.AND R3, R21, R137.reuse, PT ;  /* 0x0000008915037233 */ /* 0x100fe20003803000 */
[-C--:B------:R-:W-:Y:S01]  /*11e90*/  FMUL.FTZ R39, R39, R16.reuse ;  /* 0x0000001027277220 */ /* 0x080fe20000410000 */
[----:B------:R-:W-:Y:S01]  /*11ea0*/  HSET2.LE.AND R20, R20, R137, PT ;  /* 0x0000008914147233 */ /* 0x000fe20003803000 */
[C---:B---3--:R-:W-:Y:S01]  /*11eb0*/  HMMA.16816.F32 R144, R4.reuse, R24, R144 ;  /* 0x000000180490723c */ /* 0x048fe20000001890 */
[----:B------:R-:W-:Y:S01]  /*11ec0*/  F2FP.F16.F32.PACK_AB R2, R244, R245 ;  /* 0x000000f5f402723e */ /* 0x000fe200000000ff */
[-C--:B------:R-:W-:Y:S01]  /*11ed0*/  FMUL.FTZ R170, R170, R16.reuse ;  /* 0x00000010aaaa7220 */ /* 0x080fe20000410000 */
[----:B------:R-:W-:Y:S01]  /*11ee0*/  F2FP.F16.F32.PACK_AB R11, R183, R189 ;  /* 0x000000bdb70b723e */ /* 0x000fe200000000ff */
[----:B------:R-:W-:Y:S01]  /*11ef0*/  FMUL.FTZ R171, R171, R16 ;  /* 0x00000010abab7220 */ /* 0x000fe20000410000 */
[----:B------:R-:W-:Y:S01]  /*11f00*/  F2FP.F16.F32.PACK_AB R21, R241, R242 ;  /* 0x000000f2f115723e */ /* 0x000fe200000000ff */
[C---:B------:R-:W-:Y:S01]  /*11f10*/  HMMA.16816.F32 R152, R4.reuse, R26, R152 ;  /* 0x0000001a0498723c */ /* 0x040fe20000001898 */
[----:B------:R-:W-:Y:S01]  /*11f20*/  LOP3.LUT R8, R8, R9, RZ, 0xc0, !PT ;  /* 0x0000000908087212 */ /* 0x000fe200078ec0ff */
[----:B------:R-:W-:Y:S01]  /*11f30*/  FMUL.FTZ R50, R50, R16 ;  /* 0x0000001032327220 */ /* 0x000fe20000410000 */
[----:B------:R-:W-:Y:S01]  /*11f40*/  LOP3.LUT R10, R0, R2, RZ, 0xc0, !PT ;  /* 0x00000002000a7212 */ /* 0x000fe200078ec0ff */
[-C--:B------:R-:W-:Y:S01]  /*11f50*/  FMUL.FTZ R51, R51, R16.reuse ;  /* 0x0000001033337220 */ /* 0x080fe20000410000 */
[----:B------:R-:W-:Y:S01]  /*11f60*/  LOP3.LUT R11, R3, R11, RZ, 0xc0, !PT ;  /* 0x0000000b030b7212 */ /* 0x000fe200078ec0ff */
[----:B-1----:R-:W-:Y:S01]  /*11f70*/  HMMA.16816.F32 R228, R4, R172, R36 ;  /* 0x000000ac04e4723c */ /* 0x002fe20000001824 */
[----:B------:R-:W-:Y:S01]  /*11f80*/  LOP3.LUT R9, R20, R21, RZ, 0xc0, !PT ;  /* 0x0000001514097212 */ /* 0x000fe200078ec0ff */
[----:B------:R-:W-:Y:S01]  /*11f90*/  LDSM.16.MT88.4 R36, [R214+0xb000] ;  /* 0x00b00000d624783b */ /* 0x000fe20000004200 */
[-C--:B------:R-:W-:Y:S01]  /*11fa0*/  FMUL.FTZ R54, R54, R16.reuse ;  /* 0x0000001036367220 */ /* 0x080fe20000410000 */
[-C--:B------:R-:W-:Y:S01]  /*11fb0*/  FMUL.FTZ R55, R55, R16.reuse ;  /* 0x0000001037377220 */ /* 0x080fe20000410000 */
[-C--:B------:R-:W-:Y:S01]  /*11fc0*/  FMUL.FTZ R69, R69, R17.reuse ;  /* 0x0000001145457220 */ /* 0x080fe20000410000 */
[----:B------:R-:W-:Y:S01]  /*11fd0*/  LDSM.16.MT88.4 R20, [R209+0xb000] ;  /* 0x00b00000d114783b */ /* 0x000fe20000004200 */
[-C--:B------:R-:W-:Y:S01]  /*11fe0*/  FMUL.FTZ R80, R80, R17.reuse ;  /* 0x0000001150507220 */ /* 0x080fe20000410000 */
[C---:B------:R-:W-:Y:S01]  /*11ff0*/  HMMA.16816.F32 R32, R8.reuse, R24, R140 ;  /* 0x000000180820723c */ /* 0x040fe2000000188c */
[-C--:B------:R-:W-:Y:S01]  /*12000*/  FMUL.FTZ R81, R81, R17.reuse ;  /* 0x0000001151517220 */ /* 0x080fe20000410000 */
[----:B------:R-:W-:Y:S01]  /*12010*/  LDSM.16.MT88.4 R140, [R214+0xa000] ;  /* 0x00a00000d68c783b */ /* 0x000fe20000004200 */
[-C--:B------:R-:W-:Y:S01]  /*12020*/  FMUL.FTZ R66, R66, R16.reuse ;  /* 0x0000001042427220 */ /* 0x080fe20000410000 */
[-C--:B------:R-:W-:Y:S01]  /*12030*/  FMUL.FTZ R67, R67, R16.reuse ;  /* 0x0000001043437220 */ /* 0x080fe20000410000 */
[-C--:B------:R-:W-:Y:S01]  /*12040*/  FMUL.FTZ R70, R70, R16.reuse ;  /* 0x0000001046467220 */ /* 0x080fe20000410000 */
[----:B------:R-:W-:Y:S01]  /*12050*/  HMMA.16816.F32 R232, R8, R26, R148 ;  /* 0x0000001a08e8723c */ /* 0x000fe20000001894 */
[----:B------:R-:W-:Y:S01]  /*12060*/  LDSM.16.MT88.4 R24, [R213+0xa000] ;  /* 0x00a00000d518783b */ /* 0x000fe20000004200 */
        /* <DEDUP_REMOVED lines=11> */
[----:B------:R-:W1:Y:S01]  /*12120*/  LDSM.16.MT88.4 R28, [R213+0xb000] ;  /* 0x00b00000d51c783b */ /* 0x000e620000004200 */
[----:B------:R-:W-:Y:S01]  /*12130*/  MOV R151, R184 ;  /* 0x000000b800977202 */ /* 0x000fe20000000f00 */
[----:B------:R-:W-:Y:S01]  /*12140*/  FMUL.FTZ R97, R97, R17 ;  /* 0x0000001161617220 */ /* 0x000fe20000410000 */
[-C--:B------:R-:W-:Y:S01]  /*12150*/  FMUL.FTZ R98, R98, R16.reuse ;  /* 0x0000001062627220 */ /* 0x080fe20000410000 */
        /* <DEDUP_REMOVED lines=45> */
[----:B------:R-:W-:Y:S01]  /*12430*/  LOP3.LUT R2, R177, UR29, R178, 0x96, !PT ;  /* 0x0000001db1027c12 */ /* 0x000fe2000f8e96b2 */
[----:B------:R-:W-:Y:S01]  /*12440*/  FMUL.FTZ R47, R47, R14 ;  /* 0x0000000e2f2f7220 */ /* 0x000fe20000410000 */
[----:B------:R-:W-:Y:S01]  /*12450*/  MOV R170, R3 ;  /* 0x0000000300aa7202 */ /* 0x000fe20000000f00 */
[----:B------:R-:W-:Y:S01]  /*12460*/  HMMA.16816.F32 R64, R4, R142, R64 ;  /* 0x0000008e0440723c */ /* 0x000fe20000001840 */
[----:B------:R-:W-:Y:S01]  /*12470*/  MOV R168, R0 ;  /* 0x0000000000a87202 */ /* 0x000fe20000000f00 */
[----:B------:R-:W-:Y:S01]  /*12480*/  IMAD.WIDE.U32 R2, R2, -0x2daee0ad, RZ ;  /* 0xd2511f5302027825 */ /* 0x000fe200078e00ff */
[----:B------:R-:W-:-:S03]  /*12490*/  MOV R169, R194 ;  /* 0x000000c200a97202 */ /* 0x000fc60000000f00 */
[-C--:B------:R-:W-:Y:S01]  /*124a0*/  FMUL.FTZ R92, R92, R15.reuse ;  /* 0x0000000f5c5c7220 */ /* 0x080fe20000410000 */
[-C--:B------:R-:W-:Y:S01]  /*124b0*/  FMUL.FTZ R93, R93, R15.reuse ;  /* 0x0000000f5d5d7220 */ /* 0x080fe20000410000 */
[C---:B------:R-:W-:Y:S01]  /*124c0*/  HMMA.16816.F32 R68, R4.reuse, R24, R68 ;  /* 0x000000180444723c */ /* 0x040fe20000001844 */
[----:B------:R-:W-:Y:S01]  /*124d0*/  LOP3.LUT R0, R3, UR4, R180, 0x96, !PT ;  /* 0x0000000403007c12 */ /* 0x000fe2000f8e96b4 */
        /* <DEDUP_REMOVED lines=43> */
[-C--:B------:R-:W-:Y:S01]  /*12790*/  FMUL.FTZ R162, R162, R14.reuse ;  /* 0x0000000ea2a27220 */ /* 0x080fe20000410000 */
[----:B------:R-:W-:-:S02]  /*127a0*/  FMUL.FTZ R163, R163, R14 ;  /* 0x0000000ea3a37220 */ /* 0x000fc40000410000 */
[----:B------:R-:W-:Y:S06]  /*127b0*/  HMMA.16816.F32 R164, R4, R28, R164 ;  /* 0x0000001c04a4723c */ /* 0x000fec00000018a4 */
[C---:B------:R-:W-:Y:S01]  /*127c0*/  HMMA.16816.F32 R88, R8.reuse, R20, R88 ;  /* 0x000000140858723c */ /* 0x040fe20000001858 */
[--C-:B------:R-:W-:Y:S01]  /*127d0*/  FFMA.FTZ R4, R191, UR30, -R13.reuse ;  /* 0x0000001ebf047c23 */ /* 0x100fe2000801080d */
[----:B------:R-:W-:Y:S01]  /*127e0*/  LOP3.LUT R5, R2, 0xffff, RZ, 0xc0, !PT ;  /* 0x0000ffff02057812 */ /* 0x000fe200078ec0ff */
[----:B------:R-:W-:Y:S01]  /*127f0*/  FFMA.FTZ R3, R200, UR30, -R13 ;  /* 0x0000001ec8037c23 */ /* 0x000fe2000801080d */
[--C-:B------:R-:W-:Y:S01]  /*12800*/  SHF.R.U32.HI R6, RZ, 0x10, R2.reuse ;  /* 0x00000010ff067819 */ /* 0x100fe20000011602 */
[----:B------:R1:W-:Y:S01]  /*12810*/  MUFU.EX2 R181, R4 ;  /* 0x0000000400b57308 */ /* 0x0003e20000000800 */
[----:B------:R-:W-:Y:S01]  /*12820*/  HMMA.16816.F32 R56, R8, R140, R56 ;  /* 0x0000008c0838723c */ /* 0x000fe20000001838 */
[----:B------:R-:W-:Y:S01]  /*12830*/  SHF.R.U32.HI R20, RZ, 0x18, R2 ;  /* 0x00000018ff147819 */ /* 0x000fe20000011602 */
[----:B------:R-:W-:Y:S01]  /*12840*/  FFMA.FTZ R21, R203, UR30, -R12 ;  /* 0x0000001ecb157c23 */ /* 0x000fe2000801080c */
[----:B------:R-:W-:-:S02]  /*12850*/  MOV R7, R193 ;  /* 0x000000c100077202 */ /* 0x000fc40000000f00 */
[----:B------:R-:W-:Y:S01]  /*12860*/  LOP3.LUT R6, R6, 0xff, RZ, 0xc0, !PT ;  /* 0x000000ff06067812 */ /* 0x000fe200078ec0ff */
[C---:B------:R-:W-:Y:S01]  /*12870*/  HMMA.16816.F32 R40, R8.reuse, R172, R40 ;  /* 0x000000ac0828723c */ /* 0x040fe20000001828 */
[----:B------:R2:W-:Y:S01]  /*12880*/  MUFU.EX2 R180, R3 ;  /* 0x0000000300b47308 */ /* 0x0005e20000000800 */
[----:B------:R-:W-:Y:S02]  /*12890*/  MOV R141, R169 ;  /* 0x000000a9008d7202 */ /* 0x000fe40000000f00 */
[----:B------:R-:W3:Y:S01]  /*128a0*/  LDC.U8 R169, c[0x0][0x388] ;  /* 0x0000e200ffa97b82 */ /* 0x000ee20000000000 */
[----:B------:R-:W-:Y:S01]  /*128b0*/  MOV R140, R168 ;  /* 0x000000a8008c7202 */ /* 0x000fe20000000f00 */
[----:B------:R-:W-:Y:S01]  /*128c0*/  HMMA.16816.F32 R224, R8, R174, R44 ;  /* 0x000000ae08e0723c */ /* 0x000fe2000000182c */
[----:B------:R-:W-:Y:S02]  /*128d0*/  MOV R200, R149 ;  /* 0x0000009500c87202 */ /* 0x000fe40000000f00 */
[----:B------:R-:W-:-:S02]  /*128e0*/  MOV R191, R150 ;  /* 0x0000009600bf7202 */ /* 0x000fc40000000f00 */
[----:B-1----:R-:W-:Y:S01]  /*128f0*/  LOP3.LUT R4, R2, 0xff, RZ, 0xc0, !PT ;  /* 0x000000ff02047812 */ /* 0x002fe200078ec0ff */
[--C-:B------:R-:W-:Y:S01]  /*12900*/  FFMA.FTZ R2, R132, UR30, -R13.reuse ;  /* 0x0000001e84027c23 */ /* 0x100fe2000801080d */
[C---:B------:R-:W-:Y:S01]  /*12910*/  HMMA.16816.F32 R172, R8.reuse, R22, R92 ;  /* 0x0000001608ac723c */ /* 0x040fe2000000185c */
[----:B------:R-:W-:Y:S01]  /*12920*/  MOV R47, R192 ;  /* 0x000000c0002f7202 */ /* 0x000fe20000000f00 */
[----:B------:R-:W-:Y:S01]  /*12930*/  LDSM.16.MT88.4 R92, [R209+0xb800] ;  /* 0x00b80000d15c783b */ /* 0x000fe20000004200 */
[----:B------:R1:W4:Y:S01]  /*12940*/  MUFU.EX2 R179, R2 ;  /* 0x0000000200b37308 */ /* 0x0003220000000800 */
[--C-:B--2---:R-:W-:Y:S02]  /*12950*/  FFMA.FTZ R3, R190, UR30, -R12.reuse ;  /* 0x0000001ebe037c23 */ /* 0x104fe4000801080c */
[C---:B------:R-:W-:Y:S01]  /*12960*/  HMMA.16816.F32 R196, R8.reuse, R142, R60 ;  /* 0x0000008e08c4723c */ /* 0x040fe2000000183c */
[----:B------:R-:W-:Y:S01]  /*12970*/  FFMA.FTZ R22, R202, UR30, -R13 ;  /* 0x0000001eca167c23 */ /* 0x000fe2000801080d */
[----:B------:R-:W-:Y:S01]  /*12980*/  FFMA.FTZ R13, R204, UR30, -R12 ;  /* 0x0000001ecc0d7c23 */ /* 0x000fe2000801080c */
[----:B------:R-:W-:Y:S01]  /*12990*/  MOV R204, R138 ;  /* 0x0000008a00cc7202 */ /* 0x000fe20000000f00 */
[----:B------:R-:W-:Y:S01]  /*129a0*/  LDSM.16.MT88.4 R60, [R214+0xa800] ;  /* 0x00a80000d63c783b */ /* 0x000fe20000004200 */
[----:B------:R2:W-:Y:S01]  /*129b0*/  MUFU.EX2 R178, R3 ;  /* 0x0000000300b27308 */ /* 0x0005e20000000800 */
[----:B------:R-:W-:Y:S01]  /*129c0*/  HMMA.16816.F32 R124, R8, R28, R124 ;  /* 0x0000001c087c723c */ /* 0x000fe2000000187c */
[----:B------:R-:W-:-:S02]  /*129d0*/  MOV R142, R170 ;  /* 0x000000aa008e7202 */ /* 0x000fc40000000f00 */
[----:B------:R-:W-:Y:S02]  /*129e0*/  MOV R143, R171 ;  /* 0x000000ab008f7202 */ /* 0x000fe40000000f00 */
[----:B------:R-:W-:Y:S01]  /*129f0*/  MOV R203, R47 ;  /* 0x0000002f00cb7202 */ /* 0x000fe20000000f00 */
[C---:B------:R-:W-:Y:S01]  /*12a00*/  HMMA.16816.F32 R28, R8.reuse, R30, R128 ;  /* 0x0000001e081c723c */ /* 0x040fe20000001880 */
[----:B------:R-:W-:Y:S01]  /*12a10*/  MUFU.EX2 R176, R22 ;  /* 0x0000001600b07308 */ /* 0x000fe20000000800 */
[----:B-1----:R-:W-:Y:S01]  /*12a20*/  SHF.R.U32.HI R2, RZ, 0x8, R5 ;  /* 0x00000008ff027819 */ /* 0x002fe20000011605 */
[----:B------:R-:W-:Y:S01]  /*12a30*/  FFMA.FTZ R5, R201, UR30, -R12 ;  /* 0x0000001ec9057c23 */ /* 0x000fe2000801080c */
[----:B------:R-:W-:Y:S01]  /*12a40*/  MOV R201, R7 ;  /* 0x0000000700c97202 */ /* 0x000fe20000000f00 */
[----:B------:R-:W1:Y:S01]  /*12a50*/  LDSM.16.MT88.4 R44, [R211+0xa800] ;  /* 0x00a80000d32c783b */ /* 0x000e620000004200 */
[----:B------:R-:W-:Y:S01]  /*12a60*/  PRMT R2, R4, 0x5410, R2 ;  /* 0x0000541004027816 */ /* 0x000fe20000000002 */
[----:B------:R-:W-:Y:S01]  /*12a70*/  HMMA.16816.F32 R72, R8, R24, R72 ;  /* 0x000000180848723c */ /* 0x000fe20000001848 */
[C---:B------:R-:W-:Y:S01]  /*12a80*/  LOP3.LUT R12, R0.reuse, 0xff, RZ, 0xc0, !PT ;  /* 0x000000ff000c7812 */ /* 0x040fe200078ec0ff */
[----:B------:R5:W5:Y:S01]  /*12a90*/  MUFU.EX2 R177, R5 ;  /* 0x0000000500b17308 */ /* 0x000b620000000800 */
[----:B--2---:R-:W-:-:S02]  /*12aa0*/  LOP3.LUT R3, R0, 0xffff, RZ, 0xc0, !PT ;  /* 0x0000ffff00037812 */ /* 0x004fc400078ec0ff */
[--C-:B------:R-:W-:Y:S01]  /*12ab0*/  SHF.R.U32.HI R4, RZ, 0x10, R0.reuse ;  /* 0x00000010ff047819 */ /* 0x100fe20000011600 */
[C---:B------:R-:W-:Y:S01]  /*12ac0*/  HMMA.16816.F32 R192, R8.reuse, R26, R76 ;  /* 0x0000001a08c0723c */ /* 0x040fe2000000184c */
[----:B------:R-:W-:Y:S01]  /*12ad0*/  SHF.R.U32.HI R7, RZ, 0x18, R0 ;  /* 0x00000018ff077819 */ /* 0x000fe20000011600 */
[----:B------:R-:W2:Y:S01]  /*12ae0*/  LDSM.16.MT88.4 R76, [R213+0xa800] ;  /* 0x00a80000d54c783b */ /* 0x000ea20000004200 */
[----:B------:R-:W-:Y:S01]  /*12af0*/  HSET2.LE.AND R2, R2, R137, PT ;  /* 0x0000008902027233 */ /* 0x000fe20003803000 */
[----:B------:R-:W-:Y:S01]  /*12b00*/  MUFU.EX2 R138, R13 ;  /* 0x0000000d008a7308 */ /* 0x000fe20000000800 */
[----:B----4-:R-:W-:Y:S01]  /*12b10*/  F2FP.F16.F32.PACK_AB R0, R179, R180 ;  /* 0x000000b4b300723e */ /* 0x010fe200000000ff */
[----:B------:R-:W-:Y:S01]  /*12b20*/  HMMA.16816.F32 R104, R8, R32, R104 ;  /* 0x000000200868723c */ /* 0x000fe20000001868 */
[----:B---3--:R-:W-:Y:S02]  /*12b30*/  PRMT R131, R169, 0x7054, R169 ;  /* 0x00007054a9837816 */ /* 0x008fe400000000a9 */
[----:B------:R-:W-:-:S02]  /*12b40*/  LOP3.LUT R170, R2, R0, RZ, 0xc0, !PT ;  /* 0x0000000002aa7212 */ /* 0x000fc400078ec0ff */
[----:B------:R-:W-:Y:S01]  /*12b50*/  LOP3.LUT R4, R4, 0xff, RZ, 0xc0, !PT ;  /* 0x000000ff04047812 */ /* 0x000fe200078ec0ff */
[C---:B------:R-:W-:Y:S01]  /*12b60*/  HMMA.16816.F32 R32, R8.reuse, R34, R156 ;  /* 0x000000220820723c */ /* 0x040fe2000000189c */
[----:B-----5:R-:W-:Y:S01]  /*12b70*/  SHF.R.U32.HI R5, RZ, 0x8, R3 ;  /* 0x00000008ff057819 */ /* 0x020fe20000011603 */
[----:B------:R-:W-:Y:S01]  /*12b80*/  LDSM.16.MT88.4 R156, [R211+0xb800] ;  /* 0x00b80000d39c783b */ /* 0x000fe20000004200 */
[----:B------:R-:W-:Y:S01]  /*12b90*/  PRMT R3, R6, 0x5410, R20 ;  /* 0x0000541006037816 */ /* 0x000fe20000000014 */
[----:B------:R-:W-:Y:S01]  /*12ba0*/  FFMA.FTZ R6, R238, UR30, -R19 ;  /* 0x0000001eee067c23 */ /* 0x000fe20008010813 */
[----:B------:R-:W-:Y:S01]  /*12bb0*/  PRMT R5, R12, 0x5410, R5 ;  /* 0x000054100c057816 */ /* 0x000fe20000000005 */
[----:B------:R-:W-:Y:S01]  /*12bc0*/  HMMA.16816.F32 R116, R8, R36, R116 ;  /* 0x000000240874723c */ /* 0x000fe20000001874 */
[----:B------:R-:W-:Y:S02]  /*12bd0*/  F2FP.F16.F32.PACK_AB R2, R177, R178 ;  /* 0x000000b2b102723e */ /* 0x000fe400000000ff */
[----:B------:R-:W-:-:S02]  /*12be0*/  HSET2.LE.AND R0, R3, R137, PT ;  /* 0x0000008903007233 */ /* 0x000fc40003803000 */
[----:B------:R-:W3:Y:S01]  /*12bf0*/  MUFU.EX2 R137, R21 ;  /* 0x0000001500897308 */ /* 0x000ee20000000800 */
[----:B------:R-:W-:Y:S01]  /*12c00*/  PRMT R4, R4, 0x5410, R7 ;  /* 0x0000541004047816 */ /* 0x000fe20000000007 */
[----:B------:R-:W-:Y:S01]  /*12c10*/  HMMA.16816.F32 R24, R8, R38, R160 ;  /* 0x000000260818723c */ /* 0x000fe200000018a0 */
[----:B------:R-:W-:Y:S01]  /*12c20*/  LOP3.LUT R171, R0, R2, RZ, 0xc0, !PT ;  /* 0x0000000200ab7212 */ /* 0x000fe200078ec0ff */
[----:B------:R-:W-:Y:S01]  /*12c30*/  LDSM.16.MT88.4 R160, [R214+0xb800] ;  /* 0x00b80000d6a0783b */ /* 0x000fe20000004200 */
[----:B------:R-:W-:Y:S01]  /*12c40*/  HSET2.LE.AND R0, R5, R131, PT ;  /* 0x0000008305007233 */ /* 0x000fe20003803000 */
[----:B------:R-:W-:Y:S01]  /*12c50*/  FFMA.FTZ R5, R206, UR30, -R18 ;  /* 0x0000001ece057c23 */ /* 0x000fe20008010812 */
[----:B------:R-:W-:Y:S01]  /*12c60*/  F2FP.F16.F32.PACK_AB R2, R176, R181 ;  /* 0x000000b5b002723e */ /* 0x000fe200000000ff */
[----:B------:R-:W-:Y:S01]  /*12c70*/  MUFU.EX2 R11, R6 ;  /* 0x00000006000b7308 */ /* 0x000fe20000000800 */
[--C-:B------:R-:W-:Y:S01]  /*12c80*/  FFMA.FTZ R9, R240, UR30, -R19.reuse ;  /* 0x0000001ef0097c23 */ /* 0x100fe20008010813 */
[----:B------:R-:W-:Y:S01]  /*12c90*/  FFMA.FTZ R10, R239, UR30, -R19 ;  /* 0x0000001eef0a7c23 */ /* 0x000fe20008010813 */
[----:B------:R-:W-:-:S02]  /*12ca0*/  LOP3.LUT R168, R0, R2, RZ, 0xc0, !PT ;  /* 0x0000000200a87212 */ /* 0x000fc400078ec0ff */
[----:B------:R-:W-:Y:S02]  /*12cb0*/  HSET2.LE.AND R0, R4, R131, PT ;  /* 0x0000008304007233 */ /* 0x000fe40003803000 */
[----:B------:R-:W-:Y:S01]  /*12cc0*/  MOV R202, R148 ;  /* 0x0000009400ca7202 */ /* 0x000fe20000000f00 */
[----:B------:R4:W-:Y:S01]  /*12cd0*/  MUFU.EX2 R13, R5 ;  /* 0x00000005000d7308 */ /* 0x0009e20000000800 */
[----:B---3--:R-:W-:Y:S01]  /*12ce0*/  F2FP.F16.F32.PACK_AB R2, R137, R138 ;  /* 0x0000008a8902723e */ /* 0x008fe200000000ff */
[----:B------:R-:W-:Y:S01]  /*12cf0*/  LDSM.16.MT88.4 R20, [R213+0xb800] ;  /* 0x00b80000d514783b */ /* 0x000fe20000004200 */
[----:B------:R-:W-:Y:S02]  /*12d00*/  MOV R190, R151 ;  /* 0x0000009700be7202 */ /* 0x000fe40000000f00 */
[----:B------:R-:W-:Y:S01]  /*12d10*/  LOP3.LUT R169, R0, R2, RZ, 0xc0, !PT ;  /* 0x0000000200a97212 */ /* 0x000fe200078ec0ff */
[----:B------:R-:W-:Y:S01]  /*12d20*/  FFMA.FTZ R0, R205, UR30, -R18 ;  /* 0x0000001ecd007c23 */ /* 0x000fe20008010812 */
[----:B------:R-:W-:Y:S01]  /*12d30*/  LOP3.LUT R2, R139, UR29, R188, 0x96, !PT ;  /* 0x0000001d8b027c12 */ /* 0x000fe2000f8e96bc */
[----:B------:R-:W-:Y:S01]  /*12d40*/  MUFU.EX2 R9, R9 ;  /* 0x0000000900097308 */ /* 0x000fe20000000800 */
[----:B------:R-:W3:Y:S03]  /*12d50*/  LDSM.16.MT88.4 R148, [R209+0xa800] ;  /* 0x00a80000d194783b */ /* 0x000ee60000004200 */
[----:B------:R-:W-:Y:S01]  /*12d60*/  IMAD.WIDE.U32 R2, R2, -0x2daee0ad, RZ ;  /* 0xd2511f5302027825 */ /* 0x000fe200078e00ff */
[C---:B-1----:R-:W-:Y:S03]  /*12d70*/  HMMA.16816.F32 R36, R168.reuse, R44, R228 ;  /* 0x0000002ca824723c */ /* 0x042fe600000018e4 */
[----:B------:R1:W-:Y:S01]  /*12d80*/  MUFU.EX2 R12, R0 ;  /* 0x00000000000c7308 */ /* 0x0003e20000000800 */
[--C-:B------:R-:W-:Y:S01]  /*12d90*/  SHF.R.U32.HI R7, RZ, 0x10, R2.reuse ;  /* 0x00000010ff077819 */ /* 0x100fe20000011602 */
[----:B----4-:R-:W-:Y:S01]  /*12da0*/  FFMA.FTZ R5, R237, UR30, -R19 ;  /* 0x0000001eed057c23 */ /* 0x010fe20008010813 */
[----:B------:R-:W-:Y:S01]  /*12db0*/  LOP3.LUT R8, R2, 0xff, RZ, 0xc0, !PT ;  /* 0x000000ff02087812 */ /* 0x000fe200078ec0ff */
[----:B------:R-:W-:Y:S01]  /*12dc0*/  HMMA.16816.F32 R48, R168, R46, R48 ;  /* 0x0000002ea830723c */ /* 0x000fe20000001830 */
[----:B------:R-:W-:-:S05]  /*12dd0*/  SHF.R.U32.HI R4, RZ, 0x18, R2 ;  /* 0x00000018ff047819 */ /* 0x000fca0000011602 */
[C---:B------:R-:W-:Y:S06]  /*12de0*/  HMMA.16816.F32 R52, R168.reuse, R60, R52 ;  /* 0x0000003ca834723c */ /* 0x040fec0000001834 */
[----:B------:R-:W-:Y:S01]  /*12df0*/  HMMA.16816.F32 R64, R168, R62, R64 ;  /* 0x0000003ea840723c */ /* 0x000fe20000001840 */
[----:B-1----:R-:W-:-:S04]  /*12e00*/  FFMA.FTZ R0, R236, UR30, -R18 ;  /* 0x0000001eec007c23 */ /* 0x002fc80008010812 */
[----:B------:R1:W-:Y:S01]  /*12e10*/  MUFU.EX2 R132, R0 ;  /* 0x0000000000847308 */ /* 0x0003e20000000800 */
[C---:B--2---:R-:W-:Y:S06]  /*12e20*/  HMMA.16816.F32 R68, R168.reuse, R76, R68 ;  /* 0x0000004ca844723c */ /* 0x044fec0000001844 */
[C---:B------:R-:W-:Y:S06]  /*12e30*/  HMMA.16816.F32 R80, R168.reuse, R78, R80 ;  /* 0x0000004ea850723c */ /* 0x040fec0000001850 */
[----:B---3--:R-:W-:Y:S01]  /*12e40*/  HMMA.16816.F32 R144, R168, R148, R144 ;  /* 0x00000094a890723c */ /* 0x008fe20000001890 */
[----:B-1----:R-:W-:-:S05]  /*12e50*/  FFMA.FTZ R0, R207, UR30, -R18 ;  /* 0x0000001ecf007c23 */ /* 0x002fca0008010812 */
[C---:B------:R-:W-:Y:S01]  /*12e60*/  HMMA.16816.F32 R152, R168.reuse, R150, R152 ;  /* 0x00000096a898723c */ /* 0x040fe20000001898 */
[----:B------:R1:W2:Y:S05]  /*12e70*/  MUFU.EX2 R18, R0 ;  /* 0x0000000000127308 */ /* 0x0002aa0000000800 */
[C---:B------:R-:W-:Y:S06]  /*12e80*/  HMMA.16816.F32 R84, R168.reuse, R92, R84 ;  /* 0x0000005ca854723c */ /* 0x040fec0000001854 */
[C---:B------:R-:W-:Y:S06]  /*12e90*/  HMMA.16816.F32 R96, R168.reuse, R94, R96 ;  /* 0x0000005ea860723c */ /* 0x040fec0000001860 */
[----:B------:R-:W-:Y:S01]  /*12ea0*/  HMMA.16816.F32 R100, R168, R156, R100 ;  /* 0x0000009ca864723c */ /* 0x000fe20000001864 */
[----:B-1----:R-:W-:-:S02]  /*12eb0*/  LOP3.LUT R0, R3, UR4, R182, 0x96, !PT ;  /* 0x0000000403007c12 */ /* 0x002fc4000f8e96b6 */
[----:B------:R-:W-:Y:S02]  /*12ec0*/  LOP3.LUT R3, R2, 0xffff, RZ, 0xc0, !PT ;  /* 0x0000ffff02037812 */ /* 0x000fe400078ec0ff */
[----:B------:R-:W-:Y:S01]  /*12ed0*/  LOP3.LUT R2, R7, 0xff, RZ, 0xc0, !PT ;  /* 0x000000ff07027812 */ /* 0x000fe200078ec0ff */
[C---:B------:R-:W-:Y:S01]  /*12ee0*/  HMMA.16816.F32 R108, R168.reuse, R158, R108 ;  /* 0x0000009ea86c723c */ /* 0x040fe2000000186c */
[----:B------:R-:W-:Y:S02]  /*12ef0*/  SHF.R.U32.HI R3, RZ, 0x8, R3 ;  /* 0x00000008ff037819 */ /* 0x000fe40000011603 */
[----:B------:R-:W-:Y:S02]  /*12f00*/  PRMT R6, R2, 0x5410, R4 ;  /* 0x0000541002067816 */ /* 0x000fe40000000004 */
[----:B------:R-:W-:Y:S01]  /*12f10*/  LOP3.LUT R2, R0, 0xffff, RZ, 0xc0, !PT ;  /* 0x0000ffff00027812 */ /* 0x000fe200078ec0ff */
[----:B------:R-:W-:Y:S01]  /*12f20*/  HMMA.16816.F32 R112, R168, R160, R112 ;  /* 0x000000a0a870723c */ /* 0x000fe20000001870 */
[----:B------:R-:W-:-:S02]  /*12f30*/  PRMT R7, R8, 0x5410, R3 ;  /* 0x0000541008077816 */ /* 0x000fc40000000003 */
[----:B------:R-:W-:Y:S01]  /*12f40*/  SHF.R.U32.HI R3, RZ, 0x10, R0 ;  /* 0x00000010ff037819 */ /* 0x000fe20000011600 */
[----:B------:R1:W3:Y:S01]  /*12f50*/  MUFU.EX2 R8, R5 ;  /* 0x0000000500087308 */ /* 0x0002e20000000800 */
[----:B------:R-:W-:Y:S01]  /*12f60*/  LOP3.LUT R4, R0, 0xff, RZ, 0xc0, !PT ;  /* 0x000000ff00047812 */ /* 0x000fe200078ec0ff */
[C---:B------:R-:W-:Y:S06]  /*12f70*/  HMMA.16816.F32 R120, R168.reuse, R162, R120 ;  /* 0x000000a2a878723c */ /* 0x040fec0000001878 */
[C---:B------:R-:W-:Y:S06]  /*12f80*/  HMMA.16816.F32 R164, R168.reuse, R20, R164 ;  /* 0x00000014a8a4723c */ /* 0x040fec00000018a4 */
[----:B------:R-:W-:Y:S01]  /*12f90*/  HMMA.16816.F32 R168, R168, R22, R184 ;  /* 0x00000016a8a8723c */ /* 0x000fe200000018b8 */
[----:B-1----:R-:W-:-:S02]  /*12fa0*/  SHF.R.U32.HI R5, RZ, 0x8, R2 ;  /* 0x00000008ff057819 */ /* 0x002fc40000011602 */
[----:B------:R-:W-:Y:S02]  /*12fb0*/  SHF.R.U32.HI R2, RZ, 0x18, R0 ;  /* 0x00000018ff027819 */ /* 0x000fe40000011600 */
[----:B------:R-:W-:Y:S02]  /*12fc0*/  LOP3.LUT R0, R3, 0xff, RZ, 0xc0, !PT ;  /* 0x000000ff03007812 */ /* 0x000fe400078ec0ff */
[----:B------:R-:W-:Y:S02]  /*12fd0*/  PRMT R4, R4, 0x5410, R5 ;  /* 0x0000541004047816 */ /* 0x000fe40000000005 */
[----:B------:R-:W-:Y:S02]  /*12fe0*/  PRMT R2, R0, 0x5410, R2 ;  /* 0x0000541000027816 */ /* 0x000fe40000000002 */
[--C-:B------:R-:W-:Y:S02]  /*12ff0*/  HSET2.LE.AND R0, R7, R131.reuse, PT ;  /* 0x0000008307007233 */ /* 0x100fe40003803000 */
[----:B------:R-:W1:Y:S01]  /*13000*/  MUFU.EX2 R7, R10 ;  /* 0x0000000a00077308 */ /* 0x000e620000000800 */
[----:B------:R-:W-:-:S02]  /*13010*/  HSET2.LE.AND R5, R2, R131, PT ;  /* 0x0000008302057233 */ /* 0x000fc40003803000 */
[----:B--2---:R-:W-:Y:S02]  /*13020*/  F2FP.F16.F32.PACK_AB R2, R13, R18 ;  /* 0x000000120d02723e */ /* 0x004fe400000000ff */
[--C-:B------:R-:W-:Y:S02]  /*13030*/  HSET2.LE.AND R3, R6, R131.reuse, PT ;  /* 0x0000008306037233 */ /* 0x100fe40003803000 */
[----:B------:R-:W-:Y:S01]  /*13040*/  LOP3.LUT R130, R0, R2, RZ, 0xc0, !PT ;  /* 0x0000000200827212 */ /* 0x000fe200078ec0ff */
[----:B------:R-:W-:Y:S01]  /*13050*/  FFMA.FTZ R2, R246, R16, R203 ;  /* 0x00000010f6027223 */ /* 0x000fe200000100cb */
[----:B---3--:R-:W-:Y:S02]  /*13060*/  F2FP.F16.F32.PACK_AB R0, R8, R11 ;  /* 0x0000000b0800723e */ /* 0x008fe400000000ff */
[----:B------:R-:W-:Y:S02]  /*13070*/  HSET2.LE.AND R4, R4, R131, PT ;  /* 0x0000008304047233 */ /* 0x000fe40003803000 */
[----:B------:R-:W-:Y:S01]  /*13080*/  LOP3.LUT R131, R3, R0, RZ, 0xc0, !PT ;  /* 0x0000000003837212 */ /* 0x000fe200078ec0ff */
[----:B------:R-:W-:Y:S01]  /*13090*/  FFMA.FTZ R3, R247, R15, R251 ;  /* 0x0000000ff7037223 */ /* 0x000fe200000100fb */
[----:B------:R-:W-:-:S04]  /*130a0*/  F2FP.F16.F32.PACK_AB R0, R132, R12 ;  /* 0x0000000c8400723e */ /* 0x000fc800000000ff */
[----:B------:R-:W-:Y:S01]  /*130b0*/  LOP3.LUT R128, R4, R0, RZ, 0xc0, !PT ;  /* 0x0000000004807212 */ /* 0x000fe200078ec0ff */
[----:B------:R-:W-:Y:S01]  /*130c0*/  FFMA.FTZ R4, R243, R17, R201 ;  /* 0x00000011f3047223 */ /* 0x000fe200000100c9 */
[----:B-1----:R-:W-:-:S04]  /*130d0*/  F2FP.F16.F32.PACK_AB R0, R7, R9 ;  /* 0x000000090700723e */ /* 0x002fc800000000ff */
[----:B------:R-:W-:Y:S01]  /*130e0*/  LOP3.LUT R129, R5, R0, RZ, 0xc0, !PT ;  /* 0x0000000005817212 */ /* 0x000fe200078ec0ff */
        /* <DEDUP_REMOVED lines=30> */
[----:B------:R-:W-:-:S03]  /*132d0*/  FADD.FTZ R248, R8, R0 ;  /* 0x0000000008f87221 */ /* 0x000fc60000010000 */
        /* <DEDUP_REMOVED lines=15> */
[----:B------:R-:W-:-:S15]  /*133d0*/  @P0 BRA `(.L_x_997) ;  /* 0x0000000000040947 */ /* 0x000fde0003800000 */
.L_x_984:
[----:B------:R-:W-:-:S12]  /*133e0*/  UIADD3 UR17, UR5, -0x1, URZ ;  /* 0xffffffff05117890 */ /* 0x000fd8000fffe03f */
.L_x_997:
[----:B------:R-:W-:-:S13]  /*133f0*/  ISETP.LE.AND P0, PT, RZ, UR17, PT ;  /* 0x00000011ff007c0c */ /* 0x000fda000bf03270 */
[----:B------:R-:W-:Y:S05]  /*13400*/  @!P0 BRA `(.L_x_998) ;  /* 0x00000030001c8947 */ /* 0x000fea0003800000 */
[----:B------:R-:W2:Y:S01]  /*13410*/  LDL.64 R6, [R1+0x18] ;  /* 0x0000180001067983 */ /* 0x000ea20000100a00 */
[----:B------:R-:W-:Y:S01]  /*13420*/  ULDC UR4, c[0x0][0x2d0] ;  /* 0x0000b40000047ab9 */ /* 0x000fe20000000800 */
[----:B------:R-:W1:Y:S01]  /*13430*/  LDC.U8 R3, c[0x0][0x388] ;  /* 0x0000e200ff037b82 */ /* 0x000e620000000000 */
[----:B------:R-:W-:Y:S01]  /*13440*/  IMAD.MOV.U32 R137, RZ, RZ, R136 ;  /* 0x000000ffff897224 */ /* 0x000fe200078e0088 */
[----:B------:R-:W3:Y:S01]  /*13450*/  LDL.LU R0, [R1+0x30] ;  /* 0x0000300001007983 */ /* 0x000ee20000300800 */
[----:B------:R-:W-:Y:S01]  /*13460*/  MOV R138, R133 ;  /* 0x00000085008a7202 */ /* 0x000fe20000000f00 */
[----:B------:R-:W-:Y:S01]  /*13470*/  ULDC UR30, c[0x0][0x2d0] ;  /* 0x0000b400001e7ab9 */ /* 0x000fe20000000800 */
[----:B------:R-:W-:Y:S01]  /*13480*/  ULDC.64 UR6, c[0x0][0x248] ;  /* 0x0000920000067ab9 */ /* 0x000fe20000000a00 */
[----:B------:R-:W4:Y:S04]  /*13490*/  LDL.LU R4, [R1+0x34] ;  /* 0x0000340001047983 */ /* 0x000f280000300800 */
[----:B------:R-:W4:Y:S01]  /*134a0*/  LDL.LU R2, [R1+0x38] ;  /* 0x0000380001027983 */ /* 0x000f220000300800 */
[----:B-1----:R-:W-:-:S02]  /*134b0*/  PRMT R242, R3, 0x7054, R3 ;  /* 0x0000705403f27816 */ /* 0x002fc40000000003 */
[----:B------:R-:W-:Y:S02]  /*134c0*/  MOV R3, R134 ;  /* 0x0000008600037202 */ /* 0x000fe40000000f00 */
[----:B--2---:R-:W-:Y:S01]  /*134d0*/  ISETP.GE.AND P3, PT, R6, UR4, PT ;  /* 0x0000000406007c0c */ /* 0x004fe2000bf66270 */
[----:B------:R-:W-:Y:S01]  /*134e0*/  ULDC UR4, c[0x0][0x2ec] ;  /* 0x0000bb0000047ab9 */ /* 0x000fe20000000800 */
[C---:B---3--:R-:W-:Y:S01]  /*134f0*/  IADD3 R244, R0.reuse, 0x4, RZ ;  /* 0x0000000400f47810 */ /* 0x048fe20007ffe0ff */
[----:B------:R-:W-:Y:S01]  /*13500*/  IMAD.WIDE.U32 R250, R0, -0x326172a9, RZ ;  /* 0xcd9e8d5700fa7825 */ /* 0x000fe200078e00ff */
[----:B------:R-:W-:-:S03]  /*13510*/  MOV R0, R135 ;  /* 0x0000008700007202 */ /* 0x000fc60000000f00 */
[----:B------:R-:W-:Y:S01]  /*13520*/  IMAD.WIDE.U32 R244, R244, -0x326172a9, RZ ;  /* 0xcd9e8d57f4f47825 */ /* 0x000fe200078e00ff */
[----:B----4-:R-:W-:-:S05]  /*13530*/  LOP3.LUT R232, R251, R4, RZ, 0x3c, !PT ;  /* 0x00000004fbe87212 */ /* 0x010fca00078e3cff */
[----:B------:R-:W1:Y:S01]  /*13540*/  @!P3 LDC.64 R8, c[0x0][0x220] ;  /* 0x00008800ff08bb82 */ /* 0x000e620000000a00 */
[----:B------:R-:W-:Y:S01]  /*13550*/  LOP3.LUT R236, R245, R4, RZ, 0x3c, !PT ;  /* 0x00000004f5ec7212 */ /* 0x000fe200078e3cff */
[----:B------:R-:W-:-:S06]  /*13560*/  IMAD.WIDE.U32 R224, R2, -0x2daee0ad, RZ ;  /* 0xd2511f5302e07825 */ /* 0x000fcc00078e00ff */
[----:B------:R-:W2:Y:S01]  /*13570*/  @!P3 LDC.64 R6, c[0x0][0x220] ;  /* 0x00008800ff06bb82 */ /* 0x000ea20000000a00 */
[----:B-1----:R-:W-:Y:S04]  /*13580*/  @!P3 STL.64 [R1+0x10], R8 ;  /* 0x000010080100b387 */ /* 0x002fe80000100a00 */
[----:B--2---:R1:W-:Y:S04]  /*13590*/  @!P3 STL.64 [R1+0x8], R6 ;  /* 0x000008060100b387 */ /* 0x0043e80000100a00 */
[----:B-1----:R-:W2:Y:S04]  /*135a0*/  LDL.LU.64 R6, [R1+0x40] ;  /* 0x0000400001067983 */ /* 0x002ea80000300a00 */
[----:B------:R-:W2:Y:S01]  /*135b0*/  LDL.LU.64 R4, [R1+0x48] ;  /* 0x0000480001047983 */ /* 0x000ea20000300a00 */
[----:B------:R-:W-:-:S04]  /*135c0*/  IMAD.WIDE.U32 R232, R232, -0x2daee0ad, RZ ;  /* 0xd2511f53e8e87825 */ /* 0x000fc800078e00ff */
[----:B------:R-:W-:-:S04]  /*135d0*/  IMAD.WIDE.U32 R236, R236, -0x2daee0ad, RZ ;  /* 0xd2511f53ecec7825 */ /* 0x000fc800078e00ff */
[----:B--2---:R-:W-:-:S05]  /*135e0*/  IMAD.MOV.U32 R5, RZ, RZ, R7 ;  /* 0x000000ffff057224 */ /* 0x004fca00078e0007 */
[----:B------:R1:W-:Y:S01]  /*135f0*/  STL.64 [R1], R4 ;  /* 0x0000000401007387 */ /* 0x0003e20000100a00 */
[----:B------:R-:W-:Y:S05]  /*13600*/  BRA `(.L_x_999) ;  /* 0x0000000000c47947 */ /* 0x000fea0003800000 */
.L_x_1001:
        /* <DEDUP_REMOVED lines=15> */
[----:B------:R-:W4:Y:S01]  /*13700*/  @!P2 LDC.64 R178, c[0x0][0x218] ;  /* 0x00008600ffb2ab82 */ /* 0x000f220000000a00 */
[----:B--2---:R-:W-:Y:S04]  /*13710*/  LEA R2, P1, R2, R228, 0x5 ;  /* 0x000000e402027211 */ /* 0x004fe800078228ff */
[----:B-1----:R-:W-:Y:S02]  /*13720*/  @!P3 LEA R176, P6, R2, R176, 0x1 ;  /* 0x000000b002b0b211 */ /* 0x002fe400078c08ff */
[----:B---3--:R-:W-:Y:S02]  /*13730*/  LEA.HI.X R133, R134, R227, R133, 0x5, P1 ;  /* 0x000000e386857211 */ /* 0x008fe400008f2c85 */
        /* <DEDUP_REMOVED lines=8> */
[C---:B----4-:R-:W-:Y:S01]  /*137c0*/  @!P3 LEA R174, P5, R132.reuse, R174, 0x1 ;  /* 0x000000ae84aeb211 */ /* 0x050fe200078a08ff */
[----:B------:R1:W-:Y:S01]  /*137d0*/  @P2 STS.128 [R223+0x9000], RZ ;  /* 0x009000ffdf002388 */ /* 0x0003e20000000c00 */
[----:B------:R-:W-:Y:S02]  /*137e0*/  IADD3.X R135, R133, UR13, RZ, P0, !PT ;  /* 0x0000000d85877c10 */ /* 0x000fe400087fe4ff */
[C---:B------:R-:W-:Y:S01]  /*137f0*/  @!P2 LEA R134, P0, R132.reuse, R178, 0x1 ;  /* 0x000000b28486a211 */ /* 0x040fe200078008ff */
[----:B------:R-:W-:Y:S01]  /*13800*/  @!PT LDS RZ, [RZ] ;  /* 0x00000000fffff984 */ /* 0x000fe20000000800 */
[----:B------:R-:W-:Y:S01]  /*13810*/  @!PT LDS RZ, [RZ] ;  /* 0x00000000fffff984 */ /* 0x000fe20000000800 */
[----:B------:R-:W-:Y:S01]  /*13820*/  @!PT LDS RZ, [RZ] ;  /* 0x00000000fffff984 */ /* 0x000fe20000000800 */
[----:B------:R1:W-:Y:S01]  /*13830*/  @!P2 LDGSTS.E.BYPASS.LTC128B.128 [R223+0x9000], desc[UR20][R172.64+0x80] ;  /* 0x09000080acdfafae */ /* 0x0003e2000b901d54 */
[C-C-:B------:R-:W-:Y:S02]  /*13840*/  @!P3 LEA.HI.X R175, R132.reuse, R175, R135.reuse, 0x1, P5 ;  /* 0x000000af84afb211 */ /* 0x140fe400028f0c87 */
        /* <DEDUP_REMOVED lines=13> */
.L_x_999:
[----:B------:R-:W2:Y:S01]  /*13920*/  LDL.64 R10, [R1] ;  /* 0x00000000010a7983 */ /* 0x000ea20000100a00 */
[----:B------:R-:W-:Y:S01]  /*13930*/  ISETP.GE.AND P2, PT, R249, UR30, PT ;  /* 0x0000001ef9007c0c */ /* 0x000fe2000bf46270 */
[----:B------:R-:W-:Y:S04]  /*13940*/  DEPBAR.LE SB0, 0x0 ;  /* 0x000080000000791a */ /* 0x000fe80000000000 */
[----:B------:R-:W3:Y:S01]  /*13950*/  LDL R7, [R1+0x10] ;  /* 0x0000100001077983 */ /* 0x000ee20000100800 */
[----:B------:R-:W-:Y:S01]  /*13960*/  USHF.R.S32.HI UR8, URZ, 0x1f, UR17 ;  /* 0x0000001f3f087899 */ /* 0x000fe20008011411 */
[----:B-1----:R-:W-:Y:S01]  /*13970*/  IMAD.U32 R4, RZ, RZ, UR17 ;  /* 0x00000011ff047e24 */ /* 0x002fe2000f8e00ff */
[----:B------:R-:W-:Y:S01]  /*13980*/  UIMAD UR5, UR27, UR17, URZ ;  /* 0x000000111b0572a4 */ /* 0x000fe2000f8e023f */
[----:B------:R-:W4:Y:S03]  /*13990*/  LDL R17, [R1+0x14] ;  /* 0x0000140001117983 */ /* 0x000f260000100800 */
[----:B------:R-:W-:Y:S01]  /*139a0*/  UIMAD UR5, UR8, UR28, UR5 ;  /* 0x0000001c080572a4 */ /* 0x000fe2000f8e0205 */
[----:B------:R-:W4:Y:S01]  /*139b0*/  LDL R6, [R1+0x8] ;  /* 0x0000080001067983 */ /* 0x000f220000100800 */
[----:B------:R-:W1:Y:S03]  /*139c0*/  @!P2 LDC.64 R8, c[0x0][0x220] ;  /* 0x00008800ff08ab82 */ /* 0x000e660000000a00 */
[----:B------:R-:W4:Y:S05]  /*139d0*/  LDL R16, [R1+0xc] ;  /* 0x00000c0001107983 */ /* 0x000f2a0000100800 */
[----:B------:R-:W4:Y:S08]  /*139e0*/  @!P2 LDC.64 R14, c[0x0][0x220] ;  /* 0x00008800ff0eab82 */ /* 0x000f300000000a00 */
[----:B------:R-:W-:Y:S06]  /*139f0*/  BAR.SYNC.DEFER_BLOCKING 0x0 ;  /* 0x0000000000007b1d */ /* 0x000fec0000010000 */
[----:B------:R-:W-:Y:S01]  /*13a00*/  @P3 STS.128 [R223+0xa000], RZ ;  /* 0x00a000ffdf003388 */ /* 0x000fe20000000c00 */
[----:B--2---:R-:W-:Y:S04]  /*13a10*/  IMAD.WIDE.U32 R4, R4, UR28, R10 ;  /* 0x0000001c04047c25 */ /* 0x004fe8000f8e000a */
[----:B------:R-:W-:Y:S01]  /*13a20*/  VIADD R5, R5, UR5 ;  /* 0x0000000505057c36 */ /* 0x000fe20008000000 */
[C---:B-1----:R-:W-:Y:S02]  /*13a30*/  @!P2 LEA R8, P1, R4.reuse, R8, 0x1 ;  /* 0x000000080408a211 */ /* 0x042fe400078208ff */
[C---:B---3--:R-:W-:Y:S02]  /*13a40*/  @!P3 LEA R12, P5, R4.reuse, R7, 0x1 ;  /* 0x00000007040cb211 */ /* 0x048fe400078a08ff */
[C-C-:B------:R-:W-:Y:S02]  /*13a50*/  @!P2 LEA.HI.X R9, R4.reuse, R9, R5.reuse, 0x1, P1 ;  /* 0x000000090409a211 */ /* 0x140fe400008f0c05 */
[C---:B----4-:R-:W-:Y:S02]  /*13a60*/  @!P3 LEA.HI.X R13, R4.reuse, R17, R5, 0x1, P5 ;  /* 0x00000011040db211 */ /* 0x050fe400028f0c05 */
[----:B------:R-:W-:Y:S03]  /*13a70*/  IADD3 R2, P0, R4, UR19, RZ ;  /* 0x0000001304027c10 */ /* 0x000fe6000ff1e0ff */
[----:B------:R-:W-:Y:S01]  /*13a80*/  @!PT LDS RZ, [RZ] ;  /* 0x00000000fffff984 */ /* 0x000fe20000000800 */
[----:B------:R-:W-:Y:S01]  /*13a90*/  @!PT LDS RZ, [RZ] ;  /* 0x00000000fffff984 */ /* 0x000fe20000000800 */
[----:B------:R-:W-:Y:S01]  /*13aa0*/  @!PT LDS RZ, [RZ] ;  /* 0x00000000fffff984 */ /* 0x000fe20000000800 */
[----:B------:R-:W-:Y:S01]  /*13ab0*/  @!P3 LDGSTS.E.BYPASS.LTC128B.128 [R223+0xa000], desc[UR20][R12.64] ;  /* 0x0a0000000cdfbfae */ /* 0x000fe2000b901d54 */
[C---:B------:R-:W-:Y:S02]  /*13ac0*/  @!P3 LEA R10, P4, R2.reuse, R6, 0x1 ;  /* 0x00000006020ab211 */ /* 0x040fe400078808ff */
[----:B------:R-:W-:Y:S01]  /*13ad0*/  IADD3.X R7, R5, UR18, RZ, P0, !PT ;  /* 0x0000001205077c10 */ /* 0x000fe200087fe4ff */
[----:B------:R-:W-:Y:S01]  /*13ae0*/  @P2 STS.128 [R223+0xb000], RZ ;  /* 0x00b000ffdf002388 */ /* 0x000fe20000000c00 */
[C---:B------:R-:W-:Y:S02]  /*13af0*/  @!P2 LEA R6, P0, R2.reuse, R14, 0x1 ;  /* 0x0000000e0206a211 */ /* 0x040fe400078008ff */
[C-C-:B------:R-:W-:Y:S01]  /*13b00*/  @!P3 LEA.HI.X R11, R2.reuse, R16, R7.reuse, 0x1, P4 ;  /* 0x00000010020bb211 */ /* 0x140fe200020f0c07 */
[----:B------:R-:W-:Y:S01]  /*13b10*/  @!PT LDS RZ, [RZ] ;  /* 0x00000000fffff984 */ /* 0x000fe20000000800 */
[----:B------:R-:W-:Y:S01]  /*13b20*/  @!PT LDS RZ, [RZ] ;  /* 0x00000000fffff984 */ /* 0x000fe20000000800 */
[----:B------:R-:W-:Y:S01]  /*13b30*/  @!PT LDS RZ, [RZ] ;  /* 0x00000000fffff984 */ /* 0x000fe20000000800 */
[----:B------:R-:W-:Y:S01]  /*13b40*/  @!P2 LDGSTS.E.BYPASS.LTC128B.128 [R223+0xb000], desc[UR20][R8.64+0x80] ;  /* 0x0b00008008dfafae */ /* 0x000fe2000b901d54 */
[----:B------:R-:W-:Y:S02]  /*13b50*/  @!P2 LEA.HI.X R7, R2, R15, R7, 0x1, P0 ;  /* 0x0000000f0207a211 */ /* 0x000fe400000f0c07 */
[----:B------:R-:W-:Y:S01]  /*13b60*/  ISETP.LT.AND P4, PT, RZ, UR17, PT ;  /* 0x00000011ff007c0c */ /* 0x000fe2000bf81270 */
        /* <DEDUP_REMOVED lines=11> */
[----:B------:R-:W1:Y:S04]  /*13c20*/  LDSM.16.M88.4 R16, [R208+0x8000] ;  /* 0x00800000d010783b */ /* 0x000e680000000200 */
[----:B------:R-:W2:Y:S04]  /*13c30*/  LDSM.16.M88.4 R28, [R210+0x2000] ;  /* 0x00200000d21c783b */ /* 0x000ea80000000200 */
[----:B------:R-:W3:Y:S04]  /*13c40*/  LDSM.16.M88.4 R132, [R208+0x8800] ;  /* 0x00880000d084783b */ /* 0x000ee80000000200 */
[----:B------:R-:W0:Y:S04]  /*13c50*/  LDGDEPBAR ;  /* 0x00000000000079af */ /* 0x000e280000000000 */
[----:B------:R-:W-:Y:S04]  /*13c60*/  LDSM.16.M88.4 R172, [R212] ;  /* 0x00000000d4ac783b */ /* 0x000fe80000000200 */
[----:B-----5:R-:W4:Y:S04]  /*13c70*/  LDSM.16.M88.4 R176, [R219] ;  /* 0x00000000dbb0783b */ /* 0x020f280000000200 */
[----:B------:R-:W4:Y:S04]  /*13c80*/  LDSM.16.M88.4 R180, [R212+0x2000] ;  /* 0x00200000d4b4783b */ /* 0x000f280000000200 */
[----:B------:R-:W4:Y:S04]  /*13c90*/  LDSM.16.M88.4 R184, [R222] ;  /* 0x00000000deb8783b */ /* 0x000f280000000200 */
[----:B------:R-:W-:Y:S04]  /*13ca0*/  LDSM.16.M88.4 R188, [R218] ;  /* 0x00000000dabc783b */ /* 0x000fe80000000200 */
[----:B------:R-:W4:Y:S01]  /*13cb0*/  LDSM.16.M88.4 R192, [R216+0x8000] ;  /* 0x00800000d8c0783b */ /* 0x000f220000000200 */
[-C--:B-1----:R-:W-:Y:S03]  /*13cc0*/  HMMA.16816.F32 R4, R32, R16.reuse, RZ ;  /* 0x000000102004723c */ /* 0x082fe600000018ff */
[----:B------:R-:W1:Y:S04]  /*13cd0*/  LDSM.16.M88.4 R196, [R218+0x2000] ;  /* 0x00200000dac4783b */ /* 0x000e680000000200 */
[----:B------:R-:W-:Y:S01]  /*13ce0*/  LDSM.16.M88.4 R200, [R215] ;  /* 0x00000000d7c8783b */ /* 0x000fe20000000200 */
[C---:B--2---:R-:W-:Y:S03]  /*13cf0*/  HMMA.16816.F32 R8, R28.reuse, R16, RZ ;  /* 0x000000101c08723c */ /* 0x044fe600000018ff */
[----:B------:R-:W-:Y:S03]  /*13d00*/  LDSM.16.M88.4 R204, [R217+0x2000] ;  /* 0x00200000d9cc783b */ /* 0x000fe60000000200 */
[-C--:B------:R-:W-:Y:S06]  /*13d10*/  HMMA.16816.F32 R12, R28, R18.reuse, RZ ;  /* 0x000000121c0c723c */ /* 0x080fec00000018ff */
[C---:B------:R-:W-:Y:S06]  /*13d20*/  HMMA.16816.F32 R16, R32.reuse, R18, RZ ;  /* 0x000000122010723c */ /* 0x040fec00000018ff */
[-C--:B---3--:R-:W-:Y:S06]  /*13d30*/  HMMA.16816.F32 R20, R32, R132.reuse, RZ ;  /* 0x000000842014723c */ /* 0x088fec00000018ff */
[C---:B------:R-:W-:Y:S06]  /*13d40*/  HMMA.16816.F32 R24, R28.reuse, R132, RZ ;  /* 0x000000841c18723c */ /* 0x040fec00000018ff */
[-C--:B------:R-:W-:Y:S06]  /*13d50*/  HMMA.16816.F32 R28, R28, R134.reuse, RZ ;  /* 0x000000861c1c723c */ /* 0x080fec00000018ff */
[----:B------:R-:W-:Y:S01]  /*13d60*/  HMMA.16816.F32 R32, R32, R134, RZ ;  /* 0x000000862020723c */ /* 0x000fe200000018ff */
[----:B------:R-:W2:Y:S05]  /*13d70*/  LDSM.16.M88.4 R132, [R216+0x8800] ;  /* 0x00880000d884783b */ /* 0x000eaa0000000200 */
[-C--:B----4-:R-:W-:Y:S06]  /*13d80*/  HMMA.16816.F32 R4, R172, R176.reuse, R4 ;  /* 0x000000b0ac04723c */ /* 0x090fec0000001804 */
[C---:B------:R-:W-:Y:S06]  /*13d90*/  HMMA.16816.F32 R8, R180.reuse, R176, R8 ;  /* 0x000000b0b408723c */ /* 0x040fec0000001808 */
[-C--:B------:R-:W-:Y:S06]  /*13da0*/  HMMA.16816.F32 R12, R180, R178.reuse, R12 ;  /* 0x000000b2b40c723c */ /* 0x080fec000000180c */
[C---:B------:R-:W-:Y:S01]  /*13db0*/  HMMA.16816.F32 R16, R172.reuse, R178, R16 ;  /* 0x000000b2ac10723c */ /* 0x040fe20000001810 */
[----:B------:R-:W3:Y:S05]  /*13dc0*/  LDSM.16.M88.4 R176, [R217] ;  /* 0x00000000d9b0783b */ /* 0x000eea0000000200 */
[-C--:B------:R-:W-:Y:S06]  /*13dd0*/  HMMA.16816.F32 R20, R172, R184.reuse, R20 ;  /* 0x000000b8ac14723c */ /* 0x080fec0000001814 */
[C---:B------:R-:W-:Y:S06]  /*13de0*/  HMMA.16816.F32 R24, R180.reuse, R184, R24 ;  /* 0x000000b8b418723c */ /* 0x040fec0000001818 */
[-C--:B------:R-:W-:Y:S01]  /*13df0*/  HMMA.16816.F32 R28, R180, R186.reuse, R28 ;  /* 0x000000bab41c723c */ /* 0x080fe2000000181c */
[----:B------:R-:W-:Y:S05]  /*13e00*/  LDSM.16.M88.4 R180, [R210+0x4000] ;  /* 0x00400000d2b4783b */ /* 0x000fea0000000200 */
[----:B------:R-:W-:Y:S01]  /*13e10*/  HMMA.16816.F32 R32, R172, R186, R32 ;  /* 0x000000baac20723c */ /* 0x000fe20000001820 */
[----:B------:R-:W4:Y:S04]  /*13e20*/  LDSM.16.M88.4 R172, [R215+0x800] ;  /* 0x00080000d7ac783b */ /* 0x000f280000000200 */
[----:B------:R-:W4:Y:S01]  /*13e30*/  LDSM.16.M88.4 R184, [R208+0x9000] ;  /* 0x00900000d0b8783b */ /* 0x000f220000000200 */
[-C--:B------:R-:W-:Y:S06]  /*13e40*/  HMMA.16816.F32 R4, R188, R192.reuse, R4 ;  /* 0x000000c0bc04723c */ /* 0x080fec0000001804 */
[C---:B-1----:R-:W-:Y:S06]  /*13e50*/  HMMA.16816.F32 R8, R196.reuse, R192, R8 ;  /* 0x000000c0c408723c */ /* 0x042fec0000001808 */
[-C--:B------:R-:W-:Y:S06]  /*13e60*/  HMMA.16816.F32 R12, R196, R194.reuse, R12 ;  /* 0x000000c2c40c723c */ /* 0x080fec000000180c */
[C---:B------:R-:W-:Y:S01]  /*13e70*/  HMMA.16816.F32 R16, R188.reuse, R194, R16 ;  /* 0x000000c2bc10723c */ /* 0x040fe20000001810 */
[----:B------:R-:W1:Y:S05]  /*13e80*/  LDSM.16.M88.4 R192, [R210+0x6000] ;  /* 0x00600000d2c0783b */ /* 0x000e6a0000000200 */
[-C--:B--2---:R-:W-:Y:S06]  /*13e90*/  HMMA.16816.F32 R20, R188, R132.reuse, R20 ;  /* 0x00000084bc14723c */ /* 0x084fec0000001814 */
[C---:B------:R-:W-:Y:S06]  /*13ea0*/  HMMA.16816.F32 R24, R196.reuse, R132, R24 ;  /* 0x00000084c418723c */ /* 0x040fec0000001818 */
[-C--:B------:R-:W-:Y:S01]  /*13eb0*/  HMMA.16816.F32 R28, R196, R134.reuse, R28 ;  /* 0x00000086c41c723c */ /* 0x080fe2000000181c */
[----:B------:R-:W-:Y:S05]  /*13ec0*/  LDSM.16.M88.4 R196, [R221] ;  /* 0x00000000ddc4783b */ /* 0x000fea0000000200 */
[----:B------:R-:W-:Y:S01]  /*13ed0*/  HMMA.16816.F32 R32, R188, R134, R32 ;  /* 0x00000086bc20723c */ /* 0x000fe20000001820 */
[----:B------:R-:W2:Y:S04]  /*13ee0*/  LDSM.16.M88.4 R132, [R208+0x9800] ;  /* 0x00980000d084783b */ /* 0x000ea80000000200 */
[----:B------:R-:W2:Y:S01]  /*13ef0*/  LDSM.16.M88.4 R188, [R212+0x4000] ;  /* 0x00400000d4bc783b */ /* 0x000ea20000000200 */
[-C--:B---3--:R-:W-:Y:S06]  /*13f00*/  HMMA.16816.F32 R4, R176, R200.reuse, R4 ;  /* 0x000000c8b004723c */ /* 0x088fec0000001804 */
[C---:B------:R-:W-:Y:S06]  /*13f10*/  HMMA.16816.F32 R8, R204.reuse, R200, R8 ;  /* 0x000000c8cc08723c */ /* 0x040fec0000001808 */
[-C--:B------:R-:W-:Y:S06]  /*13f20*/  HMMA.16816.F32 R12, R204, R202.reuse, R12 ;  /* 0x000000cacc0c723c */ /* 0x080fec000000180c */
[C---:B------:R-:W-:Y:S01]  /*13f30*/  HMMA.16816.F32 R16, R176.reuse, R202, R16 ;  /* 0x000000cab010723c */ /* 0x040fe20000001810 */
[----:B------:R-:W3:Y:S05]  /*13f40*/  LDSM.16.M88.4 R200, [R212+0x6000] ;  /* 0x00600000d4c8783b */ /* 0x000eea0000000200 */
[-C--:B----4-:R-:W-:Y:S06]  /*13f50*/  HMMA.16816.F32 R20, R176, R172.reuse, R20 ;  /* 0x000000acb014723c */ /* 0x090fec0000001814 */
[C---:B------:R-:W-:Y:S06]  /*13f60*/  HMMA.16816.F32 R24, R204.reuse, R172, R24 ;  /* 0x000000accc18723c */ /* 0x040fec0000001818 */
[-C--:B------:R-:W-:Y:S01]  /*13f70*/  HMMA.16816.F32 R28, R204, R174.reuse, R28 ;  /* 0x000000aecc1c723c */ /* 0x080fe2000000181c */
[----:B------:R-:W-:Y:S05]  /*13f80*/  LDSM.16.M88.4 R204, [R218+0x6000] ;  /* 0x00600000dacc783b */ /* 0x000fea0000000200 */
[----:B------:R-:W-:Y:S01]  /*13f90*/  HMMA.16816.F32 R32, R176, R174, R32 ;  /* 0x000000aeb020723c */ /* 0x000fe20000001820 */
[----:B------:R-:W4:Y:S04]  /*13fa0*/  LDSM.16.M88.4 R172, [R220] ;  /* 0x00000000dcac783b */ /* 0x000f280000000200 */
[----:B------:R-:W-:Y:S01]  /*13fb0*/  LDSM.16.M88.4 R176, [R218+0x4000] ;  /* 0x00400000dab0783b */ /* 0x000fe20000000200 */
        /* <DEDUP_REMOVED lines=8> */
[----:B------:R-:W-:Y:S05]  /*14040*/  LDSM.16.M88.4 R192, [R215+0x1000] ;  /* 0x00100000d7c0783b */ /* 0x000fea0000000200 */
[----:B------:R-:W-:Y:S01]  /*14050*/  HMMA.16816.F32 R32, R180, R134, R32 ;  /* 0x00000086b420723c */ /* 0x000fe20000001820 */
[----:B------:R-:W2:Y:S04]  /*14060*/  LDSM.16.M88.4 R132, [R216+0x9800] ;  /* 0x00980000d884783b */ /* 0x000ea80000000200 */
[----:B------:R-:W2:Y:S01]  /*14070*/  LDSM.16.M88.4 R180, [R217+0x4000] ;  /* 0x00400000d9b4783b */ /* 0x000ea20000000200 */
[-C--:B------:R-:W-:Y:S06]  /*14080*/  HMMA.16816.F32 R4, R188, R196.reuse, R4 ;  /* 0x000000c4bc04723c */ /* 0x080fec0000001804 */
[C---:B---3--:R-:W-:Y:S06]  /*14090*/  HMMA.16816.F32 R8, R200.reuse, R196, R8 ;  /* 0x000000c4c808723c */ /* 0x048fec0000001808 */
[-C--:B------:R-:W-:Y:S06]  /*140a0*/  HMMA.16816.F32 R12, R200, R198.reuse, R12 ;  /* 0x000000c6c80c723c */ /* 0x080fec000000180c */
[C---:B------:R-:W-:Y:S01]  /*140b0*/  HMMA.16816.F32 R16, R188.reuse, R198, R16 ;  /* 0x000000c6bc10723c */ /* 0x040fe20000001810 */
[----:B------:R-:W3:Y:S05]  /*140c0*/  LDSM.16.M88.4 R196, [R217+0x6000] ;  /* 0x00600000d9c4783b */ /* 0x000eea0000000200 */
[-C--:B----4-:R-:W-:Y:S06]  /*140d0*/  HMMA.16816.F32 R20, R188, R172.reuse, R20 ;  /* 0x000000acbc14723c */ /* 0x090fec0000001814 */
[C---:B------:R-:W-:Y:S06]  /*140e0*/  HMMA.16816.F32 R24, R200.reuse, R172, R24 ;  /* 0x000000acc818723c */ /* 0x040fec0000001818 */
[-C--:B------:R-:W-:Y:S06]  /*140f0*/  HMMA.16816.F32 R28, R200, R174.reuse, R28 ;  /* 0x000000aec81c723c */ /* 0x080fec000000181c */
[----:B------:R-:W-:Y:S01]  /*14100*/  HMMA.16816.F32 R32, R188, R174, R32 ;  /* 0x000000aebc20723c */ /* 0x000fe20000001820 */
[----:B------:R-:W4:Y:S01]  /*14110*/  LDSM.16.M88.4 R172, [R215+0x1800] ;  /* 0x00180000d7ac783b */ /* 0x000f220000000200 */
[----:B------:R-:W-:Y:S04]  /*14120*/  DEPBAR.LE SB0, 0x0 ;  /* 0x000080000000791a */ /* 0x000fe80000000000 */
[-C--:B-1----:R-:W-:Y:S01]  /*14130*/  HMMA.16816.F32 R4, R176, R184.reuse, R4 ;  /* 0x000000b8b004723c */ /* 0x082fe20000001804 */
[----:B------:R-:W-:Y:S05]  /*14140*/  BAR.SYNC.DEFER_BLOCKING 0x0 ;  /* 0x0000000000007b1d */ /* 0x000fea0000010000 */
[C---:B------:R-:W-:Y:S06]  /*14150*/  HMMA.16816.F32 R8, R204.reuse, R184, R8 ;  /* 0x000000b8cc08723c */ /* 0x040fec0000001808 */
[-C--:B------:R-:W-:Y:S06]  /*14160*/  HMMA.16816.F32 R12, R204, R186.reuse, R12 ;  /* 0x000000bacc0c723c */ /* 0x080fec000000180c */
[C---:B------:R-:W-:Y:S06]  /*14170*/  HMMA.16816.F32 R16, R176.reuse, R186, R16 ;  /* 0x000000bab010723c */ /* 0x040fec0000001810 */
[-C--:B--2---:R-:W-:Y:S06]  /*14180*/  HMMA.16816.F32 R20, R176, R132.reuse, R20 ;  /* 0x00000084b014723c */ /* 0x084fec0000001814 */
[C---:B------:R-:W-:Y:S06]  /*14190*/  HMMA.16816.F32 R24, R204.reuse, R132, R24 ;  /* 0x00000084cc18723c */ /* 0x040fec0000001818 */
[-C--:B------:R-:W-:Y:S06]  /*141a0*/  HMMA.16816.F32 R28, R204, R134.reuse, R28 ;  /* 0x00000086cc1c723c */ /* 0x080fec000000181c */
[----:B------:R-:W-:Y:S06]  /*141b0*/  HMMA.16816.F32 R32, R176, R134, R32 ;  /* 0x00000086b020723c */ /* 0x000fec0000001820 */
[-C--:B------:R-:W-:Y:S06]  /*141c0*/  HMMA.16816.F32 R4, R180, R192.reuse, R4 ;  /* 0x000000c0b404723c */ /* 0x080fec0000001804 */
[C---:B---3--:R-:W-:Y:S06]  /*141d0*/  HMMA.16816.F32 R8, R196.reuse, R192, R8 ;  /* 0x000000c0c408723c */ /* 0x048fec0000001808 */
[-C--:B------:R-:W-:Y:S06]  /*141e0*/  HMMA.16816.F32 R12, R196, R194.reuse, R12 ;  /* 0x000000c2c40c723c */ /* 0x080fec000000180c */
[C---:B------:R-:W-:Y:S06]  /*141f0*/  HMMA.16816.F32 R16, R180.reuse, R194, R16 ;  /* 0x000000c2b410723c */ /* 0x040fec0000001810 */
[----:B------:R-:W-:Y:S01]  /*14200*/  FMNMX.FTZ R136, R4, R0, !PT ;  /* 0x0000000004887209 */ /* 0x000fe20007810000 */
[-C--:B----4-:R-:W-:Y:S04]  /*14210*/  HMMA.16816.F32 R20, R180, R172.reuse, R20 ;  /* 0x000000acb414723c */ /* 0x090fe80000001814 */
[----:B------:R-:W-:Y:S02]  /*14220*/  FMNMX.FTZ R2, R6, R3, !PT ;  /* 0x0000000306027209 */ /* 0x000fe40007810000 */
[----:B------:R-:W-:Y:S01]  /*14230*/  FMNMX.FTZ R136, R5, R136, !PT ;  /* 0x0000008805887209 */ /* 0x000fe20007810000 */
[C---:B------:R-:W-:Y:S04]  /*14240*/  HMMA.16816.F32 R24, R196.reuse, R172, R24 ;  /* 0x000000acc418723c */ /* 0x040fe80000001818 */
[----:B------:R-:W-:Y:S02]  /*14250*/  FMNMX.FTZ R2, R7, R2, !PT ;  /* 0x0000000207027209 */ /* 0x000fe40007810000 */
[----:B------:R-:W-:Y:S01]  /*14260*/  FMNMX.FTZ R139, R8, R138, !PT ;  /* 0x0000008a088b7209 */ /* 0x000fe20007810000 */
[-C--:B------:R-:W-:Y:S04]  /*14270*/  HMMA.16816.F32 R28, R196, R174.reuse, R28 ;  /* 0x000000aec41c723c */ /* 0x080fe8000000181c */
        /* <DEDUP_REMOVED lines=8> */
[----:B------:R-:W-:Y:S09]  /*14300*/  FMNMX.FTZ R2, R23, R2, !PT ;  /* 0x0000000217027209 */ /* 0x000ff20007810000 */
[----:B------:R-:W-:Y:S02]  /*14310*/  FMNMX.FTZ R136, R32, R136, !PT ;  /* 0x0000008820887209 */ /* 0x000fe40007810000 */
[----:B------:R-:W-:Y:S02]  /*14320*/  FMNMX.FTZ R180, R34, R2, !PT ;  /* 0x0000000222b47209 */ /* 0x000fe40007810000 */
[----:B------:R-:W-:Y:S01]  /*14330*/  FMNMX.FTZ R136, R33, R136, !PT ;  /* 0x0000008821887209 */ /* 0x000fe20007810000 */
[----:B------:R-:W-:Y:S06]  /*14340*/  @P4 BRA `(.L_x_1001) ;  /* 0xfffffff000b04947 */ /* 0x000fec000383ffff */
.L_x_1000:
[----:B-1----:R-:W1:Y:S01]  /*14350*/  SHFL.BFLY PT, R135, R136, 0x2, 0x1f ;  /* 0x0c401f0088877f89 */ /* 0x002e6200000e0000 */
[----:B------:R-:W-:Y:S01]  /*14360*/  FMNMX.FTZ R2, R35, R180, !PT ;  /* 0x000000b423027209 */ /* 0x000fe20007810000 */
[----:B------:R-:W-:Y:S01]  /*14370*/  UIADD3 UR5, UR25, -0x4498517b, URZ ;  /* 0xbb67ae8519057890 */ /* 0x000fe2000fffe03f */
[----:B------:R-:W-:Y:S01]  /*14380*/  FMNMX.FTZ R132, R9, R139, !PT ;  /* 0x0000008b09847209 */ /* 0x000fe20007810000 */
[----:B------:R-:W-:Y:S04]  /*14390*/  UIADD3 UR9, UR24, 0x3c6ef372, URZ ;  /* 0x3c6ef37218097890 */ /* 0x000fe8000fffe03f */
[----:B------:R-:W-:Y:S01]  /*143a0*/  LDSM.16.MT88.4 R184, [R211+0xa000] ;  /* 0x00a00000d3b8783b */ /* 0x000fe20000004200 */
[----:B------:R-:W-:Y:S01]  /*143b0*/  UIADD3 UR8, UR24, -0x61c88647, URZ ;  /* 0x9e3779b918087890 */ /* 0x000fe2000fffe03f */
[----:B------:R-:W-:Y:S04]  /*143c0*/  FMNMX.FTZ R132, R12, R132, !PT ;  /* 0x000000840c847209 */ /* 0x000fe80007810000 */
[----:B------:R-:W-:Y:S02]  /*143d0*/  FMNMX.FTZ R132, R13, R132, !PT ;  /* 0x000000840d847209 */ /* 0x000fe40007810000 */
[----:B------:R-:W2:Y:S02]  /*143e0*/  SHFL.BFLY PT, R133, R2, 0x2, 0x1f ;  /* 0x0c401f0002857f89 */ /* 0x000ea400000e0000 */
[----:B------:R-:W-:Y:S04]  /*143f0*/  FMNMX.FTZ R132, R24, R132, !PT ;  /* 0x0000008418847209 */ /* 0x000fe80007810000 */
[----:B------:R-:W-:Y:S04]  /*14400*/  FMNMX.FTZ R132, R25, R132, !PT ;  /* 0x0000008419847209 */ /* 0x000fe80007810000 */
[----:B------:R-:W-:Y:S04]  /*14410*/  FMNMX.FTZ R132, R28, R132, !PT ;  /* 0x000000841c847209 */ /* 0x000fe80007810000 */
[----:B------:R-:W-:Y:S05]  /*14420*/  FMNMX.FTZ R132, R29, R132, !PT ;  /* 0x000000841d847209 */ /* 0x000fea0007810000 */
[----:B------:R-:W3:Y:S01]  /*14430*/  SHFL.BFLY PT, R139, R132, 0x2, 0x1f ;  /* 0x0c401f00848b7f89 */ /* 0x000ee200000e0000 */
[----:B-1----:R-:W-:Y:S02]  /*14440*/  FMNMX.FTZ R135, R136, R135, !PT ;  /* 0x0000008788877209 */ /* 0x002fe40007810000 */
[----:B--2---:R-:W-:Y:S05]  /*14450*/  FMNMX.FTZ R2, R2, R133, !PT ;  /* 0x0000008502027209 */ /* 0x004fea0007810000 */
[----:B------:R-:W1:Y:S01]  /*14460*/  SHFL.BFLY PT, R134, R135, 0x1, 0x1f ;  /* 0x0c201f0087867f89 */ /* 0x000e6200000e0000 */
[----:B------:R-:W-:Y:S07]  /*14470*/  FMNMX.FTZ R133, R10, R137, !PT ;  /* 0x000000890a857209 */ /* 0x000fee0007810000 */
[----:B------:R-:W2:Y:S01]  /*14480*/  SHFL.BFLY PT, R172, R2, 0x1, 0x1f ;  /* 0x0c201f0002ac7f89 */ /* 0x000ea200000e0000 */
[----:B------:R-:W-:Y:S04]  /*14490*/  FMNMX.FTZ R133, R11, R133, !PT ;  /* 0x000000850b857209 */ /* 0x000fe80007810000 */
[----:B------:R-:W-:Y:S04]  /*144a0*/  FMNMX.FTZ R136, R14, R133, !PT ;  /* 0x000000850e887209 */ /* 0x000fe80007810000 */
[----:B------:R-:W-:Y:S04]  /*144b0*/  FMNMX.FTZ R136, R15, R136, !PT ;  /* 0x000000880f887209 */ /* 0x000fe80007810000 */
[----:B------:R-:W-:Y:S02]  /*144c0*/  FMNMX.FTZ R136, R26, R136, !PT ;  /* 0x000000881a887209 */ /* 0x000fe40007810000 */
[----:B---3--:R-:W-:Y:S02]  /*144d0*/  FMNMX.FTZ R133, R132, R139, !PT ;  /* 0x0000008b84857209 */ /* 0x008fe40007810000 */
[----:B-1----:R-:W-:Y:S02]  /*144e0*/  FMNMX.FTZ R135, R135, R134, !PT ;  /* 0x0000008687877209 */ /* 0x002fe40007810000 */
[----:B--2---:R-:W-:Y:S03]  /*144f0*/  FMNMX.FTZ R134, R2, R172, !PT ;  /* 0x000000ac02867209 */ /* 0x004fe60007810000 */
[C---:B------:R-:W-:Y:S01]  /*14500*/  FADD.FTZ R0, -R135.reuse, R0 ;  /* 0x0000000087007221 */ /* 0x040fe20000010100 */
[C---:B------:R-:W-:Y:S01]  /*14510*/  FMUL.FTZ R188, R135.reuse, UR4 ;  /* 0x0000000487bc7c20 */ /* 0x040fe20008410000 */
[----:B------:R-:W-:Y:S02]  /*14520*/  FSETP.NEU.FTZ.AND P0, PT, R135, -INF , PT ;  /* 0xff8000008700780b */ /* 0x000fe40003f1d000 */
[----:B------:R-:W-:Y:S01]  /*14530*/  FMUL.FTZ R2, R0, UR4 ;  /* 0x0000000400027c20 */ /* 0x000fe20008410000 */
[----:B------:R-:W-:Y:S01]  /*14540*/  FADD.FTZ R0, -R134, R3 ;  /* 0x0000000386007221 */ /* 0x000fe20000010100 */
[----:B------:R-:W-:Y:S01]  /*14550*/  FSEL R188, R188, RZ, P0 ;  /* 0x000000ffbcbc7208 */ /* 0x000fe20000000000 */
[----:B------:R-:W-:Y:S01]  /*14560*/  FMUL.FTZ R189, R134, UR4 ;  /* 0x0000000486bd7c20 */ /* 0x000fe20008410000 */
[----:B------:R1:W2:Y:S01]  /*14570*/  MUFU.EX2 R132, R2 ;  /* 0x0000000200847308 */ /* 0x0002a20000000800 */
[----:B------:R-:W-:Y:S01]  /*14580*/  FMUL.FTZ R3, R0, UR4 ;  /* 0x0000000400037c20 */ /* 0x000fe20008410000 */
[----:B------:R-:W-:Y:S01]  /*14590*/  FSETP.NEU.FTZ.AND P0, PT, R134, -INF , PT ;  /* 0xff8000008600780b */ /* 0x000fe20003f1d000 */
[----:B------:R-:W-:Y:S01]  /*145a0*/  FFMA.FTZ R16, R16, UR4, -R188 ;  /* 0x0000000410107c23 */ /* 0x000fe200080108bc */
[----:B------:R-:W-:Y:S01]  /*145b0*/  LOP3.LUT R172, R233, UR5, R224, 0x96, !PT ;  /* 0x00000005e9ac7c12 */ /* 0x000fe2000f8e96e0 */
[--C-:B------:R-:W-:Y:S01]  /*145c0*/  FFMA.FTZ R17, R17, UR4, -R188.reuse ;  /* 0x0000000411117c23 */ /* 0x100fe200080108bc */
[----:B------:R-:W-:Y:S01]  /*145d0*/  FSEL R189, R189, RZ, P0 ;  /* 0x000000ffbdbd7208 */ /* 0x000fe20000000000 */
[--C-:B------:R-:W-:Y:S03]  /*145e0*/  FFMA.FTZ R4, R4, UR4, -R188.reuse ;  /* 0x0000000404047c23 */ /* 0x100fe600080108bc */
[----:B------:R3:W-:Y:S01]  /*145f0*/  MUFU.EX2 R240, R16 ;  /* 0x0000001000f07308 */ /* 0x0007e20000000800 */
[----:B------:R-:W-:Y:S04]  /*14600*/  IMAD.WIDE.U32 R172, R172, -0x326172a9, RZ ;  /* 0xcd9e8d57acac7825 */ /* 0x000fe800078e00ff */
[----:B------:R-:W-:Y:S01]  /*14610*/  FFMA.FTZ R32, R32, UR4, -R188 ;  /* 0x0000000420207c23 */ /* 0x000fe200080108bc */
[--C-:B------:R-:W-:Y:S01]  /*14620*/  FFMA.FTZ R139, R18, UR4, -R189.reuse ;  /* 0x00000004128b7c23 */ /* 0x100fe200080108bd */
[--C-:B------:R-:W-:Y:S01]  /*14630*/  FFMA.FTZ R19, R19, UR4, -R189.reuse ;  /* 0x0000000413137c23 */ /* 0x100fe200080108bd */
[--C-:B------:R-:W-:Y:S01]  /*14640*/  FFMA.FTZ R6, R6, UR4, -R189.reuse ;  /* 0x0000000406067c23 */ /* 0x100fe200080108bd */
[----:B------:R-:W-:Y:S01]  /*14650*/  FFMA.FTZ R7, R7, UR4, -R189 ;  /* 0x0000000407077c23 */ /* 0x000fe200080108bd */
[----:B------:R4:W-:Y:S01]  /*14660*/  MUFU.EX2 R241, R17 ;  /* 0x0000001100f17308 */ /* 0x0009e20000000800 */
[----:B-1----:R-:W-:Y:S01]  /*14670*/  FMNMX.FTZ R2, R27, R136, !PT ;  /* 0x000000881b027209 */ /* 0x002fe20007810000 */
[C---:B--2---:R-:W-:Y:S01]  /*14680*/  FMUL.FTZ R36, R132.reuse, R36 ;  /* 0x0000002484247220 */ /* 0x044fe20000410000 */
[----:B------:R-:W-:Y:S01]  /*14690*/  MOV R136, UR25 ;  /* 0x0000001900887c02 */ /* 0x000fe20008000f00 */
[----:B------:R-:W-:Y:S01]  /*146a0*/  FMUL.FTZ R37, R132, R37 ;  /* 0x0000002584257220 */ /* 0x000fe20000410000 */
[----:B------:R-:W-:Y:S01]  /*146b0*/  FMNMX.FTZ R0, R30, R2, !PT ;  /* 0x000000021e007209 */ /* 0x000fe20007810000 */
[C---:B------:R-:W-:Y:S01]  /*146c0*/  FMUL.FTZ R48, R132.reuse, R48 ;  /* 0x0000003084307220 */ /* 0x040fe20000410000 */
[----:B------:R-:W-:Y:S03]  /*146d0*/  LOP3.LUT R2, R225, UR17, R136, 0x96, !PT ;  /* 0x00000011e1027c12 */ /* 0x000fe6000f8e9688 */
[----:B------:R1:W-:Y:S01]  /*146e0*/  MUFU.EX2 R239, R139 ;  /* 0x0000008b00ef7308 */ /* 0x0003e20000000800 */
[----:B------:R-:W-:Y:S01]  /*146f0*/  FMNMX.FTZ R0, R31, R0, !PT ;  /* 0x000000001f007209 */ /* 0x000fe20007810000 */
[----:B------:R-:W-:Y:S01]  /*14700*/  FMUL.FTZ R49, R132, R49 ;  /* 0x0000003184317220 */ /* 0x000fe20000410000 */
[----:B---3--:R-:W-:Y:S01]  /*14710*/  LOP3.LUT R16, R237, UR5, R224, 0x96, !PT ;  /* 0x00000005ed107c12 */ /* 0x008fe2000f8e96e0 */
[----:B------:R-:W-:Y:S01]  /*14720*/  IMAD.WIDE.U32 R174, R2, -0x326172a9, RZ ;  /* 0xcd9e8d5702ae7825 */ /* 0x000fe200078e00ff */
[----:B------:R-:W-:Y:S01]  /*14730*/  UIADD3 UR5, UR25, 0x76cf5d0a, URZ ;  /* 0x76cf5d0a19057890 */ /* 0x000fe2000fffe03f */
[----:B------:R-:W2:Y:S02]  /*14740*/  SHFL.BFLY PT, R2, R0, 0x2, 0x1f ;  /* 0x0c401f0000027f89 */ /* 0x000ea400000e0000 */
[----:B------:R-:W-:Y:S02]  /*14750*/  FMUL.FTZ R52, R132, R52 ;  /* 0x0000003484347220 */ /* 0x000fe40000410000 */
[----:B------:R3:W-:Y:S01]  /*14760*/  MUFU.EX2 R238, R19 ;  /* 0x0000001300ee7308 */ /* 0x0007e20000000800 */
[----:B------:R-:W-:Y:S01]  /*14770*/  LOP3.LUT R176, R173, UR9, R174, 0x96, !PT ;  /* 0x00000009adb07c12 */ /* 0x000fe2000f8e96ae */
[----:B------:R-:W-:Y:S02]  /*14780*/  IMAD.WIDE.U32 R178, R16, -0x326172a9, RZ ;  /* 0xcd9e8d5710b27825 */ /* 0x000fe400078e00ff */
[----:B------:R-:W5:Y:S01]  /*14790*/  SHFL.BFLY PT, R173, R133, 0x1, 0x1f ;  /* 0x0c201f0085ad7f89 */ /* 0x000f6200000e0000 */
[----:B------:R-:W-:Y:S01]  /*147a0*/  UIADD3 UR17, UR17, -0x1, URZ ;  /* 0xffffffff11117890 */ /* 0x000fe2000fffe03f */
[C---:B------:R-:W-:Y:S01]  /*147b0*/  LOP3.LUT R136, R175.reuse, UR8, R250, 0x96, !PT ;  /* 0x00000008af887c12 */ /* 0x040fe2000f8e96fa */
[----:B------:R-:W-:Y:S01]  /*147c0*/  IMAD.WIDE.U32 R176, R176, -0x2daee0ad, RZ ;  /* 0xd2511f53b0b07825 */ /* 0x000fe200078e00ff */
[----:B------:R-:W-:Y:S02]  /*147d0*/  LOP3.LUT R18, R175, UR8, R244, 0x96, !PT ;  /* 0x00000008af127c12 */ /* 0x000fe4000f8e96f4 */
[----:B------:R5:W-:Y:S01]  /*147e0*/  MUFU.EX2 R235, R4 ;  /* 0x0000000400eb7308 */ /* 0x000be20000000800 */
[----:B------:R-:W-:Y:S01]  /*147f0*/  LOP3.LUT R174, R179, UR9, R174, 0x96, !PT ;  /* 0x00000009b3ae7c12 */ /* 0x000fe2000f8e96ae */
[----:B----4-:R-:W-:Y:S04]  /*14800*/  IMAD.WIDE.U32 R16, R136, -0x2daee0ad, RZ ;  /* 0xd2511f5388107825 */ /* 0x010fe800078e00ff */
[C---:B------:R-:W-:Y:S01]  /*14810*/  FMUL.FTZ R53, R132.reuse, R53 ;  /* 0x0000003584357220 */ /* 0x040fe20000410000 */
[----:B------:R-:W-:Y:S01]  /*14820*/  FMUL.FTZ R64, R132, R64 ;  /* 0x0000004084407220 */ /* 0x000fe20000410000 */
[----:B------:R-:W-:Y:S01]  /*14830*/  IMAD.WIDE.U32 R174, R174, -0x2daee0ad, RZ ;  /* 0xd2511f53aeae7825 */ /* 0x000fe200078e00ff */
[----:B------:R-:W-:Y:S01]  /*14840*/  LOP3.LUT R136, R17, UR5, R232, 0x96, !PT ;  /* 0x0000000511887c12 */ /* 0x000fe2000f8e96e8 */
[----:B------:R-:W-:Y:S01]  /*14850*/  MUFU.EX2 R231, R6 ;  /* 0x0000000600e77308 */ /* 0x000fe20000000800 */
[----:B-1----:R-:W-:Y:S01]  /*14860*/  LOP3.LUT R139, R177, UR22, R16, 0x96, !PT ;  /* 0x00000016b18b7c12 */ /* 0x002fe2000f8e9610 */
[----:B------:R-:W-:Y:S04]  /*14870*/  IMAD.WIDE.U32 R16, R18, -0x2daee0ad, RZ ;  /* 0xd2511f5312107825 */ /* 0x000fe800078e00ff */
[C---:B------:R-:W-:Y:S01]  /*14880*/  FMUL.FTZ R65, R132.reuse, R65 ;  /* 0x0000004184417220 */ /* 0x040fe20000410000 */
[----:B------:R-:W-:Y:S01]  /*14890*/  FMUL.FTZ R68, R132, R68 ;  /* 0x0000004484447220 */ /* 0x000fe20000410000 */
[----:B--2---:R-:W-:Y:S01]  /*148a0*/  FMNMX.FTZ R0, R0, R2, !PT ;  /* 0x0000000200007209 */ /* 0x004fe20007810000 */
[----:B---3--:R-:W-:Y:S01]  /*148b0*/  IMAD.WIDE.U32 R18, R136, -0x326172a9, RZ ;  /* 0xcd9e8d5788127825 */ /* 0x008fe200078e00ff */
[----:B------:R-:W-:Y:S01]  /*148c0*/  LOP3.LUT R17, R17, UR5, R236, 0x96, !PT ;  /* 0x0000000511117c12 */ /* 0x000fe2000f8e96ec */
[----:B------:R1:W-:Y:S01]  /*148d0*/  MUFU.EX2 R230, R7 ;  /* 0x0000000700e67308 */ /* 0x0003e20000000800 */
[----:B------:R-:W-:Y:S01]  /*148e0*/  LOP3.LUT R136, R175, UR22, R16, 0x96, !PT ;  /* 0x00000016af887c12 */ /* 0x000fe2000f8e9610 */
[----:B------:R-:W2:Y:S01]  /*148f0*/  SHFL.BFLY PT, R2, R0, 0x1, 0x1f ;  /* 0x0c201f0000027f89 */ /* 0x000ea200000e0000 */
[----:B------:R-:W-:Y:S01]  /*14900*/  IMAD.WIDE.U32 R198, R139, -0x326172a9, RZ ;  /* 0xcd9e8d578bc67825 */ /* 0x000fe200078e00ff */
[----:B-----5:R-:W-:Y:S01]  /*14910*/  FMNMX.FTZ R133, R133, R173, !PT ;  /* 0x000000ad85857209 */ /* 0x020fe20007810000 */
[----:B------:R-:W-:Y:S01]  /*14920*/  UIADD3 UR5, UR24, -0x4ab325aa, URZ ;  /* 0xb54cda5618057890 */ /* 0x000fe2000fffe03f */
[----:B------:R-:W-:Y:S01]  /*14930*/  LOP3.LUT R172, R19, UR23, R172, 0x96, !PT ;  /* 0x0000001713ac7c12 */ /* 0x000fe2000f8e96ac */
[----:B------:R-:W-:Y:S01]  /*14940*/  IMAD.WIDE.U32 R16, R17, -0x326172a9, RZ ;  /* 0xcd9e8d5711107825 */ /* 0x000fe200078e00ff */
[----:B------:R-:W-:Y:S02]  /*14950*/  LOP3.LUT R19, R199, UR12, R18, 0x96, !PT ;  /* 0x0000000cc7137c12 */ /* 0x000fe4000f8e9612 */
[----:B------:R-:W3:Y:S01]  /*14960*/  MUFU.EX2 R3, R3 ;  /* 0x0000000300037308 */ /* 0x000ee20000000800 */
[C---:B------:R-:W-:Y:S01]  /*14970*/  FMUL.FTZ R190, R133.reuse, UR4 ;  /* 0x0000000485be7c20 */ /* 0x040fe20008410000 */
[----:B------:R-:W-:Y:S01]  /*14980*/  FSETP.NEU.FTZ.AND P0, PT, R133, -INF , PT ;  /* 0xff8000008500780b */ /* 0x000fe20003f1d000 */
[----:B------:R-:W-:Y:S04]  /*14990*/  IMAD.WIDE.U32 R196, R136, -0x326172a9, RZ ;  /* 0xcd9e8d5788c47825 */ /* 0x000fe800078e00ff */
[----:B------:R-:W-:Y:S01]  /*149a0*/  FFMA.FTZ R18, R5, UR4, -R188 ;  /* 0x0000000405127c23 */ /* 0x000fe200080108bc */
[----:B------:R-:W-:Y:S01]  /*149b0*/  LOP3.LUT R136, R17, UR23, R178, 0x96, !PT ;  /* 0x0000001711887c12 */ /* 0x000fe2000f8e96b2 */
[----:B------:R-:W-:Y:S01]  /*149c0*/  IMAD.WIDE.U32 R4, R172, -0x2daee0ad, RZ ;  /* 0xd2511f53ac047825 */ /* 0x000fe200078e00ff */
[----:B------:R-:W-:Y:S01]  /*149d0*/  FSEL R190, R190, RZ, P0 ;  /* 0x000000ffbebe7208 */ /* 0x000fe20000000000 */
[----:B------:R4:W5:Y:S01]  /*149e0*/  MUFU.EX2 R234, R18 ;  /* 0x0000001200ea7308 */ /* 0x0009620000000800 */
[----:B------:R-:W-:Y:S01]  /*149f0*/  LOP3.LUT R17, R197, UR12, R16, 0x96, !PT ;  /* 0x0000000cc5117c12 */ /* 0x000fe2000f8e9610 */
[----:B------:R-:W-:Y:S01]  /*14a00*/  IMAD.WIDE.U32 R200, R19, -0x2daee0ad, RZ ;  /* 0xd2511f5313c87825 */ /* 0x000fe200078e00ff */
[----:B------:R-:W-:Y:S03]  /*14a10*/  LOP3.LUT R176, R5, UR11, R176, 0x96, !PT ;  /* 0x0000000b05b07c12 */ /* 0x000fe6000f8e96b0 */
[--C-:B------:R-:W-:Y:S01]  /*14a20*/  FFMA.FTZ R8, R8, UR4, -R190.reuse ;  /* 0x0000000408087c23 */ /* 0x100fe200080108be */
[----:B------:R-:W-:Y:S01]  /*14a30*/  FFMA.FTZ R9, R9, UR4, -R190 ;  /* 0x0000000409097c23 */ /* 0x000fe200080108be */
[----:B------:R-:W-:Y:S01]  /*14a40*/  LOP3.LUT R16, R201, UR10, R4, 0x96, !PT ;  /* 0x0000000ac9107c12 */ /* 0x000fe2000f8e9604 */
[----:B------:R-:W-:Y:S01]  /*14a50*/  IMAD.WIDE.U32 R4, R136, -0x2daee0ad, RZ ;  /* 0xd2511f5388047825 */ /* 0x000fe200078e00ff */
[----:B--2---:R-:W-:Y:S01]  /*14a60*/  FMNMX.FTZ R136, R0, R2, !PT ;  /* 0x0000000200887209 */ /* 0x004fe20007810000 */
[----:B------:R-:W-:Y:S02]  /*14a70*/  MUFU.EX2 R228, R8 ;  /* 0x0000000800e47308 */ /* 0x000fe40000000800 */
[----:B------:R-:W-:Y:S01]  /*14a80*/  FFMA.FTZ R12, R12, UR4, -R190 ;  /* 0x000000040c0c7c23 */ /* 0x000fe200080108be */
[----:B------:R-:W-:Y:S01]  /*14a90*/  IMAD.WIDE.U32 R202, R17, -0x2daee0ad, RZ ;  /* 0xd2511f5311ca7825 */ /* 0x000fe200078e00ff */
[C---:B------:R-:W-:Y:S03]  /*14aa0*/  FSETP.NEU.FTZ.AND P0, PT, R136.reuse, -INF , PT ;  /* 0xff8000008800780b */ /* 0x040fe60003f1d000 */
[----:B------:R-:W-:Y:S01]  /*14ab0*/  FMUL.FTZ R191, R136, UR4 ;  /* 0x0000000488bf7c20 */ /* 0x000fe20008410000 */
[----:B-1----:R-:W-:Y:S01]  /*14ac0*/  IMAD.WIDE.U32 R6, R16, -0x326172a9, RZ ;  /* 0xcd9e8d5710067825 */ /* 0x002fe200078e00ff */
[----:B------:R-:W-:Y:S01]  /*14ad0*/  LOP3.LUT R4, R203, UR10, R4, 0x96, !PT ;  /* 0x0000000acb047c12 */ /* 0x000fe2000f8e9604 */
[----:B------:R1:W-:Y:S01]  /*14ae0*/  MUFU.EX2 R229, R9 ;  /* 0x0000000900e57308 */ /* 0x0003e20000000800 */
[----:B------:R-:W-:Y:S01]  /*14af0*/  LOP3.LUT R174, R5, UR11, R174, 0x96, !PT ;  /* 0x0000000b05ae7c12 */ /* 0x000fe2000f8e96ae */
[----:B------:R-:W-:Y:S01]  /*14b00*/  IMAD.WIDE.U32 R194, R176, -0x326172a9, RZ ;  /* 0xcd9e8d57b0c27825 */ /* 0x000fe200078e00ff */
[----:B------:R-:W-:Y:S01]  /*14b10*/  FSEL R191, R191, RZ, P0 ;  /* 0x000000ffbfbf7208 */ /* 0x000fe20000000000 */
[----:B------:R-:W2:Y:S01]  /*14b20*/  LDSM.16.MT88.4 R176, [R209+0xa000] ;  /* 0x00a00000d1b0783b */ /* 0x000ea20000004200 */
[----:B------:R-:W-:Y:S01]  /*14b30*/  LOP3.LUT R0, R6, 0xffff, RZ, 0xc0, !PT ;  /* 0x0000ffff06007812 */ /* 0x000fe200078ec0ff */
[----:B------:R-:W-:Y:S01]  /*14b40*/  IMAD.WIDE.U32 R4, R4, -0x326172a9, RZ ;  /* 0xcd9e8d5704047825 */ /* 0x000fe200078e00ff */
[--C-:B------:R-:W-:Y:S03]  /*14b50*/  SHF.R.U32.HI R16, RZ, 0x10, R6.reuse ;  /* 0x00000010ff107819 */ /* 0x100fe60000011606 */
[----:B------:R-:W-:Y:S01]  /*14b60*/  MUFU.EX2 R207, R12 ;  /* 0x0000000c00cf7308 */ /* 0x000fe20000000800 */
[--C-:B------:R-:W-:Y:S01]  /*14b70*/  FFMA.FTZ R10, R10, UR4, -R191.reuse ;  /* 0x000000040a0a7c23 */ /* 0x100fe200080108bf */
[----:B------:R-:W-:Y:S01]  /*14b80*/  IMAD.WIDE.U32 R192, R174, -0x326172a9, RZ ;  /* 0xcd9e8d57aec07825 */ /* 0x000fe200078e00ff */
[----:B----4-:R-:W-:Y:S02]  /*14b90*/  LOP3.LUT R18, R6, 0xff, RZ, 0xc0, !PT ;  /* 0x000000ff06127812 */ /* 0x010fe400078ec0ff */
[----:B------:R-:W-:Y:S01]  /*14ba0*/  SHF.R.U32.HI R17, RZ, 0x18, R6 ;  /* 0x00000018ff117819 */ /* 0x000fe20000011606 */
[--C-:B------:R-:W-:Y:S01]  /*14bb0*/  FFMA.FTZ R11, R11, UR4, -R191.reuse ;  /* 0x000000040b0b7c23 */ /* 0x100fe200080108bf */
[----:B------:R-:W-:Y:S03]  /*14bc0*/  LOP3.LUT R6, R7, UR5, R194, 0x96, !PT ;  /* 0x0000000507067c12 */ /* 0x000fe6000f8e96c2 */
[----:B------:R4:W-:Y:S01]  /*14bd0*/  MUFU.EX2 R227, R10 ;  /* 0x0000000a00e37308 */ /* 0x0009e20000000800 */
[----:B------:R-:W-:Y:S01]  /*14be0*/  SHF.R.U32.HI R2, RZ, 0x10, R4 ;  /* 0x00000010ff027819 */ /* 0x000fe20000011604 */
[----:B------:R-:W-:Y:S01]  /*14bf0*/  FFMA.FTZ R13, R13, UR4, -R190 ;  /* 0x000000040d0d7c23 */ /* 0x000fe200080108be */
[----:B------:R-:W-:Y:S01]  /*14c00*/  SHF.R.U32.HI R7, RZ, 0x8, R0 ;  /* 0x00000008ff077819 */ /* 0x000fe20000011600 */
[--C-:B------:R-:W-:Y:S01]  /*14c10*/  FFMA.FTZ R14, R14, UR4, -R191.reuse ;  /* 0x000000040e0e7c23 */ /* 0x100fe200080108bf */
[----:B------:R-:W-:Y:S01]  /*14c20*/  LOP3.LUT R0, R16, 0xff, RZ, 0xc0, !PT ;  /* 0x000000ff10007812 */ /* 0x000fe200078ec0ff */
[----:B------:R-:W-:Y:S01]  /*14c30*/  FFMA.FTZ R15, R15, UR4, -R191 ;  /* 0x000000040f0f7c23 */ /* 0x000fe200080108bf */
[----:B-1----:R-:W-:Y:S03]  /*14c40*/  SHF.R.U32.HI R9, RZ, 0x18, R4 ;  /* 0x00000018ff097819 */ /* 0x002fe60000011604 */
[----:B------:R-:W-:Y:S01]  /*14c50*/  MUFU.EX2 R226, R11 ;  /* 0x0000000b00e27308 */ /* 0x000fe20000000800 */
[----:B------:R-:W-:Y:S01]  /*14c60*/  LOP3.LUT R8, R4, 0xffff, RZ, 0xc0, !PT ;  /* 0x0000ffff04087812 */ /* 0x000fe200078ec0ff */
[----:B------:R-:W-:Y:S01]  /*14c70*/  FMUL.FTZ R16, R132, R152 ;  /* 0x0000009884107220 */ /* 0x000fe20000410000 */
[----:B------:R-:W-:Y:S01]  /*14c80*/  LOP3.LUT R19, R4, 0xff, RZ, 0xc0, !PT ;  /* 0x000000ff04137812 */ /* 0x000fe200078ec0ff */
[----:B---3--:R-:W-:Y:S01]  /*14c90*/  FMUL.FTZ R38, R3, R38 ;  /* 0x0000002603267220 */ /* 0x008fe20000410000 */
[----:B------:R-:W-:Y:S01]  /*14ca0*/  LOP3.LUT R4, R5, UR5, R192, 0x96, !PT ;  /* 0x0000000505047c12 */ /* 0x000fe2000f8e96c0 */
[C---:B------:R-:W-:Y:S01]  /*14cb0*/  FMUL.FTZ R39, R3.reuse, R39 ;  /* 0x0000002703277220 */ /* 0x040fe20000410000 */
[----:B------:R-:W-:Y:S03]  /*14cc0*/  LOP3.LUT R5, R2, 0xff, RZ, 0xc0, !PT ;  /* 0x000000ff02057812 */ /* 0x000fe600078ec0ff */
[----:B------:R-:W-:Y:S01]  /*14cd0*/  MUFU.EX2 R206, R13 ;  /* 0x0000000d00ce7308 */ /* 0x000fe20000000800 */
[----:B------:R-:W-:Y:S01]  /*14ce0*/  PRMT R17, R0, 0x5410, R17 ;  /* 0x0000541000117816 */ /* 0x000fe20000000011 */
[C---:B------:R-:W-:Y:S01]  /*14cf0*/  FMUL.FTZ R50, R3.reuse, R50 ;  /* 0x0000003203327220 */ /* 0x040fe20000410000 */
[----:B------:R-:W-:Y:S01]  /*14d00*/  LOP3.LUT R2, R6, 0xffff, RZ, 0xc0, !PT ;  /* 0x0000ffff06027812 */ /* 0x000fe200078ec0ff */
[C---:B------:R-:W-:Y:S01]  /*14d10*/  FMUL.FTZ R51, R3.reuse, R51 ;  /* 0x0000003303337220 */ /* 0x040fe20000410000 */
[----:B------:R-:W-:Y:S01]  /*14d20*/  SHF.R.U32.HI R0, RZ, 0x10, R6 ;  /* 0x00000010ff007819 */ /* 0x000fe20000011606 */
[C---:B------:R-:W-:Y:S01]  /*14d30*/  FMUL.FTZ R54, R3.reuse, R54 ;  /* 0x0000003603367220 */ /* 0x040fe20000410000 */
[----:B------:R-:W-:Y:S03]  /*14d40*/  PRMT R18, R18, 0x5410, R7 ;  /* 0x0000541012127816 */ /* 0x000fe60000000007 */
[----:B------:R-:W-:Y:S01]  /*14d50*/  MUFU.EX2 R205, R14 ;  /* 0x0000000e00cd7308 */ /* 0x000fe20000000800 */
[----:B------:R-:W-:Y:S01]  /*14d60*/  SHF.R.U32.HI R8, RZ, 0x8, R8 ;  /* 0x00000008ff087819 */ /* 0x000fe20000011608 */
[C---:B------:R-:W-:Y:S01]  /*14d70*/  FMUL.FTZ R55, R3.reuse, R55 ;  /* 0x0000003703377220 */ /* 0x040fe20000410000 */
[----:B------:R-:W-:Y:S01]  /*14d80*/  LOP3.LUT R7, R6, 0xff, RZ, 0xc0, !PT ;  /* 0x000000ff06077812 */ /* 0x000fe200078ec0ff */
[C---:B------:R-:W-:Y:S01]  /*14d90*/  FMUL.FTZ R66, R3.reuse, R66 ;  /* 0x0000004203427220 */ /* 0x040fe20000410000 */
[----:B------:R-:W-:Y:S01]  /*14da0*/  SHF.R.U32.HI R2, RZ, 0x8, R2 ;  /* 0x00000008ff027819 */ /* 0x000fe20000011602 */
[----:B------:R-:W-:Y:S01]  /*14db0*/  FMUL.FTZ R67, R3, R67 ;  /* 0x0000004303437220 */ /* 0x000fe20000410000 */
[----:B------:R-:W-:Y:S03]  /*14dc0*/  SHF.R.U32.HI R6, RZ, 0x18, R6 ;  /* 0x00000018ff067819 */ /* 0x000fe60000011606 */
[----:B------:R-:W-:Y:S01]  /*14dd0*/  MUFU.EX2 R204, R15 ;  /* 0x0000000f00cc7308 */ /* 0x000fe20000000800 */
[----:B------:R-:W-:Y:S01]  /*14de0*/  LOP3.LUT R0, R0, 0xff, RZ, 0xc0, !PT ;  /* 0x000000ff00007812 */ /* 0x000fe200078ec0ff */
[----:B------:R-:W-:Y:S01]  /*14df0*/  FMUL.FTZ R69, R132, R69 ;  /* 0x0000004584457220 */ /* 0x000fe20000410000 */
[----:B------:R-:W-:Y:S01]  /*14e00*/  PRMT R19, R19, 0x5410, R8 ;  /* 0x0000541013137816 */ /* 0x000fe20000000008 */
[----:B------:R-:W-:Y:S01]  /*14e10*/  FMUL.FTZ R70, R3, R70 ;  /* 0x0000004603467220 */ /* 0x000fe20000410000 */
[----:B------:R-:W-:Y:S01]  /*14e20*/  PRMT R8, R7, 0x5410, R2 ;  /* 0x0000541007087816 */ /* 0x000fe20000000002 */
[C---:B------:R-:W-:Y:S01]  /*14e30*/  FMUL.FTZ R71, R3.reuse, R71 ;  /* 0x0000004703477220 */ /* 0x040fe20000410000 */
[----:B------:R-:W-:Y:S01]  /*14e40*/  PRMT R7, R0, 0x5410, R6 ;  /* 0x0000541000077816 */ /* 0x000fe20000000006 */
[----:B------:R-:W-:Y:S01]  /*14e50*/  FMUL.FTZ R80, R132, R80 ;  /* 0x0000005084507220 */ /* 0x000fe20000410000 */
[----:B------:R-:W-:Y:S01]  /*14e60*/  LOP3.LUT R0, R4, 0xffff, RZ, 0xc0, !PT ;  /* 0x0000ffff04007812 */ /* 0x000fe200078ec0ff */
[----:B------:R-:W-:Y:S01]  /*14e70*/  FMUL.FTZ R81, R132, R81 ;  /* 0x0000005184517220 */ /* 0x000fe20000410000 */
[--C-:B------:R-:W-:Y:S01]  /*14e80*/  SHF.R.U32.HI R2, RZ, 0x10, R4.reuse ;  /* 0x00000010ff027819 */ /* 0x100fe20000011604 */
[----:B------:R-:W-:Y:S01]  /*14e90*/  FMUL.FTZ R82, R3, R82 ;  /* 0x0000005203527220 */ /* 0x000fe20000410000 */
[----:B----4-:R-:W-:Y:S01]  /*14ea0*/  PRMT R10, R5, 0x5410, R9 ;  /* 0x00005410050a7816 */ /* 0x010fe20000000009 */
[C---:B------:R-:W-:Y:S01]  /*14eb0*/  FMUL.FTZ R83, R3.reuse, R83 ;  /* 0x0000005303537220 */ /* 0x040fe20000410000 */
[----:B------:R-:W-:Y:S01]  /*14ec0*/  LOP3.LUT R6, R4, 0xff, RZ, 0xc0, !PT ;  /* 0x000000ff04067812 */ /* 0x000fe200078ec0ff */
[C---:B------:R-:W-:Y:S01]  /*14ed0*/  FMUL.FTZ R84, R132.reuse, R84 ;  /* 0x0000005484547220 */ /* 0x040fe20000410000 */
[----:B------:R-:W-:Y:S01]  /*14ee0*/  SHF.R.U32.HI R5, RZ, 0x18, R4 ;  /* 0x00000018ff057819 */ /* 0x000fe20000011604 */
[----:B------:R-:W-:Y:S01]  /*14ef0*/  FMUL.FTZ R85, R132, R85 ;  /* 0x0000005584557220 */ /* 0x000fe20000410000 */
[--C-:B------:R-:W-:Y:S01]  /*14f00*/  HSET2.LE.AND R174, R18, R242.reuse, PT ;  /* 0x000000f212ae7233 */ /* 0x100fe20003803000 */
[C---:B------:R-:W-:Y:S01]  /*14f10*/  FMUL.FTZ R18, R3.reuse, R154 ;  /* 0x0000009a03127220 */ /* 0x040fe20000410000 */
[----:B------:R-:W-:Y:S01]  /*14f20*/  SHF.R.U32.HI R4, RZ, 0x8, R0 ;  /* 0x00000008ff047819 */ /* 0x000fe20000011600 */
[----:B------:R-:W-:Y:S01]  /*14f30*/  FMUL.FTZ R86, R3, R86 ;  /* 0x0000005603567220 */ /* 0x000fe20000410000 */
[----:B------:R-:W-:Y:S01]  /*14f40*/  F2FP.F16.F32.PACK_AB R0, R241, R240 ;  /* 0x000000f0f100723e */ /* 0x000fe200000000ff */
[----:B------:R-:W-:Y:S01]  /*14f50*/  FMUL.FTZ R87, R3, R87 ;  /* 0x0000005703577220 */ /* 0x000fe20000410000 */
[----:B------:R-:W-:Y:S01]  /*14f60*/  LOP3.LUT R2, R2, 0xff, RZ, 0xc0, !PT ;  /* 0x000000ff02027812 */ /* 0x000fe200078ec0ff */
[----:B------:R-:W-:Y:S01]  /*14f70*/  FFMA.FTZ R33, R33, UR4, -R188 ;  /* 0x0000000421217c23 */ /* 0x000fe200080108bc */
[----:B------:R-:W-:Y:S01]  /*14f80*/  LOP3.LUT R174, R174, R0, RZ, 0xc0, !PT ;  /* 0x00000000aeae7212 */ /* 0x000fe200078ec0ff */
[----:B------:R-:W-:Y:S01]  /*14f90*/  FADD.FTZ R0, -R136, R137 ;  /* 0x0000008988007221 */ /* 0x000fe20000010100 */
[----:B------:R-:W-:Y:S01]  /*14fa0*/  PRMT R181, R2, 0x5410, R5 ;  /* 0x0000541002b57816 */ /* 0x000fe20000000005 */
[----:B------:R-:W-:Y:S01]  /*14fb0*/  FADD.FTZ R2, -R133, R138 ;  /* 0x0000008a85027221 */ /* 0x000fe20000010100 */
[----:B------:R-:W-:Y:S01]  /*14fc0*/  PRMT R9, R6, 0x5410, R4 ;  /* 0x0000541006097816 */ /* 0x000fe20000000004 */
[----:B------:R-:W-:Y:S01]  /*14fd0*/  FMUL.FTZ R0, R0, UR4 ;  /* 0x0000000400007c20 */ /* 0x000fe20008410000 */
[--C-:B------:R-:W-:Y:S01]  /*14fe0*/  HSET2.LE.AND R4, R17, R242.reuse, PT ;  /* 0x000000f211047233 */ /* 0x100fe20003803000 */
[----:B------:R-:W-:Y:S01]  /*14ff0*/  FMUL.FTZ R2, R2, UR4 ;  /* 0x0000000402027c20 */ /* 0x000fe20008410000 */
[--C-:B------:R-:W-:Y:S01]  /*15000*/  HSET2.LE.AND R6, R7, R242.reuse, PT ;  /* 0x000000f207067233 */ /* 0x100fe20003803000 */
[----:B------:R-:W-:Y:S01]  /*15010*/  FMUL.FTZ R17, R132, R153 ;  /* 0x0000009984117220 */ /* 0x000fe20000410000 */
[--C-:B------:R-:W-:Y:S01]  /*15020*/  HSET2.LE.AND R5, R8, R242.reuse, PT ;  /* 0x000000f208057233 */ /* 0x100fe20003803000 */
[----:B------:R-:W1:Y:S01]  /*15030*/  MUFU.EX2 R0, R0 ;  /* 0x0000000000007308 */ /* 0x000e620000000800 */
[----:B------:R-:W-:Y:S01]  /*15040*/  F2FP.F16.F32.PACK_AB R175, R238, R239 ;  /* 0x000000efeeaf723e */ /* 0x000fe200000000ff */
[----:B------:R-:W-:Y:S01]  /*15050*/  FMUL.FTZ R96, R132, R96 ;  /* 0x0000006084607220 */ /* 0x000fe20000410000 */
[----:B------:R-:W-:Y:S01]  /*15060*/  F2FP.F16.F32.PACK_AB R173, R230, R231 ;  /* 0x000000e7e6ad723e */ /* 0x000fe200000000ff */
[----:B------:R-:W-:Y:S01]  /*15070*/  FMUL.FTZ R97, R132, R97 ;  /* 0x0000006184617220 */ /* 0x000fe20000410000 */
[----:B-----5:R-:W-:Y:S01]  /*15080*/  F2FP.F16.F32.PACK_AB R172, R234, R235 ;  /* 0x000000ebeaac723e */ /* 0x020fe200000000ff */
[C---:B------:R-:W-:Y:S01]  /*15090*/  FMUL.FTZ R98, R3.reuse, R98 ;  /* 0x0000006203627220 */ /* 0x040fe20000410000 */
[----:B------:R-:W-:Y:S03]  /*150a0*/  LOP3.LUT R175, R4, R175, RZ, 0xc0, !PT ;  /* 0x000000af04af7212 */ /* 0x000fe600078ec0ff */
[----:B------:R-:W3:Y:S01]  /*150b0*/  MUFU.EX2 R2, R2 ;  /* 0x0000000200027308 */ /* 0x000ee20000000800 */
[----:B------:R-:W-:Y:S01]  /*150c0*/  LOP3.LUT R173, R6, R173, RZ, 0xc0, !PT ;  /* 0x000000ad06ad7212 */ /* 0x000fe200078ec0ff */
[----:B------:R-:W-:Y:S01]  /*150d0*/  FMUL.FTZ R99, R3, R99 ;  /* 0x0000006303637220 */ /* 0x000fe20000410000 */
[----:B------:R-:W-:Y:S01]  /*150e0*/  LOP3.LUT R172, R5, R172, RZ, 0xc0, !PT ;  /* 0x000000ac05ac7212 */ /* 0x000fe200078ec0ff */
[----:B------:R-:W-:Y:S01]  /*150f0*/  FMUL.FTZ R100, R132, R100 ;  /* 0x0000006484647220 */ /* 0x000fe20000410000 */
[--C-:B------:R-:W-:Y:S01]  /*15100*/  HSET2.LE.AND R6, R19, R242.reuse, PT ;  /* 0x000000f213067233 */ /* 0x100fe20003803000 */
[----:B------:R-:W-:Y:S01]  /*15110*/  FMUL.FTZ R19, R3, R155 ;  /* 0x0000009b03137220 */ /* 0x000fe20000410000 */
[--C-:B------:R-:W-:Y:S03]  /*15120*/  HSET2.LE.AND R7, R10, R242.reuse, PT ;  /* 0x000000f20a077233 */ /* 0x100fe60003803000 */
[----:B------:R4:W-:Y:S01]  /*15130*/  MUFU.EX2 R203, R32 ;  /* 0x0000002000cb7308 */ /* 0x0009e20000000800 */
[--C-:B------:R-:W-:Y:S01]  /*15140*/  HSET2.LE.AND R4, R9, R242.reuse, PT ;  /* 0x000000f209047233 */ /* 0x100fe20003803000 */
[C---:B-1----:R-:W-:Y:S01]  /*15150*/  FMUL.FTZ R10, R0.reuse, R142 ;  /* 0x0000008e000a7220 */ /* 0x042fe20000410000 */
[--C-:B------:R-:W-:Y:S01]  /*15160*/  HSET2.LE.AND R181, R181, R242.reuse, PT ;  /* 0x000000f2b5b57233 */ /* 0x100fe20003803000 */
[C---:B------:R-:W-:Y:S01]  /*15170*/  FMUL.FTZ R11, R0.reuse, R143 ;  /* 0x0000008f000b7220 */ /* 0x040fe20000410000 */
[----:B------:R-:W-:Y:S01]  /*15180*/  F2FP.F16.F32.PACK_AB R180, R229, R228 ;  /* 0x000000e4e5b4723e */ /* 0x000fe200000000ff */
[----:B------:R-:W-:Y:S01]  /*15190*/  FMUL.FTZ R14, R0, R150 ;  /* 0x00000096000e7220 */ /* 0x000fe20000410000 */
[----:B------:R-:W-:Y:S01]  /*151a0*/  F2FP.F16.F32.PACK_AB R5, R226, R227 ;  /* 0x000000e3e205723e */ /* 0x000fe200000000ff */
[----:B------:R-:W-:Y:S01]  /*151b0*/  FMUL.FTZ R15, R0, R151 ;  /* 0x00000097000f7220 */ /* 0x000fe20000410000 */
[----:B------:R-:W-:Y:S01]  /*151c0*/  F2FP.F16.F32.PACK_AB R182, R206, R207 ;  /* 0x000000cfceb6723e */ /* 0x000fe200000000ff */
[----:B---3--:R-:W-:Y:S01]  /*151d0*/  FMUL.FTZ R8, R2, R140 ;  /* 0x0000008c02087220 */ /* 0x008fe20000410000 */
[----:B------:R-:W-:Y:S01]  /*151e0*/  F2FP.F16.F32.PACK_AB R183, R204, R205 ;  /* 0x000000cdccb7723e */ /* 0x000fe200000000ff */
[----:B------:R-:W-:Y:S01]  /*151f0*/  FMUL.FTZ R9, R2, R141 ;  /* 0x0000008d02097220 */ /* 0x000fe20000410000 */
[----:B------:R-:W-:Y:S01]  /*15200*/  LOP3.LUT R180, R4, R180, RZ, 0xc0, !PT ;  /* 0x000000b404b47212 */ /* 0x000fe200078ec0ff */
[C---:B------:R-:W-:Y:S01]  /*15210*/  FMUL.FTZ R4, R132.reuse, R144 ;  /* 0x0000009084047220 */ /* 0x040fe20000410000 */
[----:B------:R-:W-:Y:S01]  /*15220*/  LOP3.LUT R181, R181, R5, RZ, 0xc0, !PT ;  /* 0x00000005b5b57212 */ /* 0x000fe200078ec0ff */
[----:B------:R-:W-:Y:S01]  /*15230*/  FMUL.FTZ R5, R132, R145 ;  /* 0x0000009184057220 */ /* 0x000fe20000410000 */
[----:B------:R-:W-:Y:S01]  /*15240*/  LOP3.LUT R182, R6, R182, RZ, 0xc0, !PT ;  /* 0x000000b606b67212 */ /* 0x000fe200078ec0ff */
[----:B------:R-:W-:Y:S01]  /*15250*/  FMUL.FTZ R6, R3, R146 ;  /* 0x0000009203067220 */ /* 0x000fe20000410000 */
[----:B------:R-:W-:Y:S01]  /*15260*/  LOP3.LUT R183, R7, R183, RZ, 0xc0, !PT ;  /* 0x000000b707b77212 */ /* 0x000fe200078ec0ff */
[----:B------:R-:W-:Y:S01]  /*15270*/  FMUL.FTZ R7, R3, R147 ;  /* 0x0000009303077220 */ /* 0x000fe20000410000 */
[----:B------:R-:W1:Y:S01]  /*15280*/  LDSM.16.MT88.4 R140, [R214+0xa000] ;  /* 0x00a00000d68c783b */ /* 0x000e620000004200 */
[C---:B------:R-:W-:Y:S01]  /*15290*/  FMUL.FTZ R12, R2.reuse, R148 ;  /* 0x00000094020c7220 */ /* 0x040fe20000410000 */
[C---:B------:R-:W-:Y:S01]  /*152a0*/  FMUL.FTZ R13, R2.reuse, R149 ;  /* 0x00000095020d7220 */ /* 0x040fe20000410000 */
[C---:B----4-:R-:W-:Y:S01]  /*152b0*/  FMUL.FTZ R32, R2.reuse, R156 ;  /* 0x0000009c02207220 */ /* 0x050fe20000410000 */
[C---:B------:R-:W-:Y:S01]  /*152c0*/  FMUL.FTZ R40, R2.reuse, R40 ;  /* 0x0000002802287220 */ /* 0x040fe20000410000 */
[----:B------:R-:W-:Y:S01]  /*152d0*/  FMUL.FTZ R41, R2, R41 ;  /* 0x0000002902297220 */ /* 0x000fe20000410000 */
[-C--:B--2---:R-:W-:Y:S01]  /*152e0*/  HMMA.16816.F32 R4, R172, R176.reuse, R4 ;  /* 0x000000b0ac04723c */ /* 0x084fe20000001804 */
[----:B------:R-:W-:Y:S01]  /*152f0*/  UIADD3 UR5, UR25, 0x646e171e, URZ ;  /* 0x646e171e19057890 */ /* 0x000fe2000fffe03f */
[----:B------:R-:W2:Y:S03]  /*15300*/  LDSM.16.MT88.4 R144, [R213+0xa000] ;  /* 0x00a00000d590783b */ /* 0x000ea60000004200 */
[C---:B------:R-:W-:Y:S01]  /*15310*/  FMUL.FTZ R42, R0.reuse, R42 ;  /* 0x0000002a002a7220 */ /* 0x040fe20000410000 */
[C---:B------:R-:W-:Y:S04]  /*15320*/  HMMA.16816.F32 R8, R180.reuse, R176, R8 ;  /* 0x000000b0b408723c */ /* 0x040fe80000001808 */
[----:B------:R-:W3:Y:S01]  /*15330*/  LDSM.16.MT88.4 R148, [R209+0xb000] ;  /* 0x00b00000d194783b */ /* 0x000ee20000004200 */
[----:B------:R-:W-:Y:S01]  /*15340*/  FMUL.FTZ R43, R0, R43 ;  /* 0x0000002b002b7220 */ /* 0x000fe20000410000 */
[-C--:B------:R-:W-:Y:S05]  /*15350*/  HMMA.16816.F32 R12, R180, R178.reuse, R12 ;  /* 0x000000b2b40c723c */ /* 0x080fea000000180c */
[C---:B------:R-:W-:Y:S01]  /*15360*/  FMUL.FTZ R44, R2.reuse, R44 ;  /* 0x0000002c022c7220 */ /* 0x040fe20000410000 */
[C---:B------:R-:W-:Y:S05]  /*15370*/  HMMA.16816.F32 R16, R172.reuse, R178, R16 ;  /* 0x000000b2ac10723c */ /* 0x040fea0000001810 */
[----:B------:R-:W-:Y:S01]  /*15380*/  FMUL.FTZ R45, R2, R45 ;  /* 0x0000002d022d7220 */ /* 0x000fe20000410000 */
[-C--:B------:R-:W-:Y:S05]  /*15390*/  HMMA.16816.F32 R36, R172, R184.reuse, R36 ;  /* 0x000000b8ac24723c */ /* 0x080fea0000001824 */
[C---:B------:R-:W-:Y:S01]  /*153a0*/  FMUL.FTZ R46, R0.reuse, R46 ;  /* 0x0000002e002e7220 */ /* 0x040fe20000410000 */
[C---:B------:R-:W-:Y:S05]  /*153b0*/  HMMA.16816.F32 R40, R180.reuse, R184, R40 ;  /* 0x000000b8b428723c */ /* 0x040fea0000001828 */
[----:B------:R-:W-:Y:S01]  /*153c0*/  FMUL.FTZ R47, R0, R47 ;  /* 0x0000002f002f7220 */ /* 0x000fe20000410000 */
[C---:B------:R-:W-:Y:S01]  /*153d0*/  FMUL.FTZ R56, R2.reuse, R56 ;  /* 0x0000003802387220 */ /* 0x040fe20000410000 */
[----:B------:R-:W-:Y:S01]  /*153e0*/  FMUL.FTZ R57, R2, R57 ;  /* 0x0000003902397220 */ /* 0x000fe20000410000 */
[C---:B------:R-:W-:Y:S03]  /*153f0*/  FMUL.FTZ R58, R0.reuse, R58 ;  /* 0x0000003a003a7220 */ /* 0x040fe60000410000 */
[----:B------:R-:W-:Y:S01]  /*15400*/  FMUL.FTZ R59, R0, R59 ;  /* 0x0000003b003b7220 */ /* 0x000fe20000410000 */
[-C--:B------:R-:W-:Y:S03]  /*15410*/  HMMA.16816.F32 R44, R180, R186.reuse, R44 ;  /* 0x000000bab42c723c */ /* 0x080fe6000000182c */
[C---:B------:R-:W-:Y:S01]  /*15420*/  FMUL.FTZ R60, R2.reuse, R60 ;  /* 0x0000003c023c7220 */ /* 0x040fe20000410000 */
[----:B------:R-:W-:Y:S01]  /*15430*/  FMUL.FTZ R61, R2, R61 ;  /* 0x0000003d023d7220 */ /* 0x000fe20000410000 */
[C---:B------:R-:W-:Y:S01]  /*15440*/  FMUL.FTZ R62, R0.reuse, R62 ;  /* 0x0000003e003e7220 */ /* 0x040fe20000410000 */
[C---:B------:R-:W-:Y:S05]  /*15450*/  HMMA.16816.F32 R48, R172.reuse, R186, R48 ;  /* 0x000000baac30723c */ /* 0x040fea0000001830 */
[----:B------:R-:W-:Y:S01]  /*15460*/  FMUL.FTZ R63, R0, R63 ;  /* 0x0000003f003f7220 */ /* 0x000fe20000410000 */
[-C--:B-1----:R-:W-:Y:S05]  /*15470*/  HMMA.16816.F32 R52, R172, R140.reuse, R52 ;  /* 0x0000008cac34723c */ /* 0x082fea0000001834 */
[C---:B------:R-:W-:Y:S01]  /*15480*/  FMUL.FTZ R72, R2.reuse, R72 ;  /* 0x0000004802487220 */ /* 0x040fe20000410000 */
[C---:B------:R-:W-:Y:S05]  /*15490*/  HMMA.16816.F32 R56, R180.reuse, R140, R56 ;  /* 0x0000008cb438723c */ /* 0x040fea0000001838 */
[----:B------:R-:W-:Y:S01]  /*154a0*/  FMUL.FTZ R73, R2, R73 ;  /* 0x0000004902497220 */ /* 0x000fe20000410000 */
[-C--:B------:R-:W-:Y:S05]  /*154b0*/  HMMA.16816.F32 R60, R180, R142.reuse, R60 ;  /* 0x0000008eb43c723c */ /* 0x080fea000000183c */
[C---:B------:R-:W-:Y:S01]  /*154c0*/  FMUL.FTZ R74, R0.reuse, R74 ;  /* 0x0000004a004a7220 */ /* 0x040fe20000410000 */
[C---:B------:R-:W-:Y:S01]  /*154d0*/  HMMA.16816.F32 R64, R172.reuse, R142, R64 ;  /* 0x0000008eac40723c */ /* 0x040fe20000001840 */
[----:B------:R-:W1:Y:S04]  /*154e0*/  LDSM.16.MT88.4 R140, [R211+0xb000] ;  /* 0x00b00000d38c783b */ /* 0x000e680000004200 */
[----:B------:R-:W-:Y:S01]  /*154f0*/  FMUL.FTZ R75, R0, R75 ;  /* 0x0000004b004b7220 */ /* 0x000fe20000410000 */
[-C--:B--2---:R-:W-:Y:S05]  /*15500*/  HMMA.16816.F32 R68, R172, R144.reuse, R68 ;  /* 0x00000090ac44723c */ /* 0x084fea0000001844 */
[C---:B------:R-:W-:Y:S01]  /*15510*/  FMUL.FTZ R76, R2.reuse, R76 ;  /* 0x0000004c024c7220 */ /* 0x040fe20000410000 */
[C---:B------:R-:W-:Y:S05]  /*15520*/  HMMA.16816.F32 R72, R180.reuse, R144, R72 ;  /* 0x00000090b448723c */ /* 0x040fea0000001848 */
[----:B------:R-:W-:Y:S01]  /*15530*/  FMUL.FTZ R77, R2, R77 ;  /* 0x0000004d024d7220 */ /* 0x000fe20000410000 */
[C---:B------:R-:W-:Y:S01]  /*15540*/  FMUL.FTZ R78, R0.reuse, R78 ;  /* 0x0000004e004e7220 */ /* 0x040fe20000410000 */
[----:B------:R-:W-:Y:S01]  /*15550*/  FMUL.FTZ R79, R0, R79 ;  /* 0x0000004f004f7220 */ /* 0x000fe20000410000 */
[C---:B------:R-:W-:Y:S03]  /*15560*/  FMUL.FTZ R88, R2.reuse, R88 ;  /* 0x0000005802587220 */ /* 0x040fe60000410000 */
[----:B------:R-:W-:Y:S01]  /*15570*/  FMUL.FTZ R89, R2, R89 ;  /* 0x0000005902597220 */ /* 0x000fe20000410000 */
[C---:B------:R-:W-:Y:S01]  /*15580*/  FMUL.FTZ R90, R0.reuse, R90 ;  /* 0x0000005a005a7220 */ /* 0x040fe20000410000 */
[----:B------:R-:W-:Y:S01]  /*15590*/  FMUL.FTZ R91, R0, R91 ;  /* 0x0000005b005b7220 */ /* 0x000fe20000410000 */
[-C--:B------:R-:W-:Y:S03]  /*155a0*/  HMMA.16816.F32 R76, R180, R146.reuse, R76 ;  /* 0x00000092b44c723c */ /* 0x080fe6000000184c */
[C---:B------:R-:W-:Y:S01]  /*155b0*/  FMUL.FTZ R92, R2.reuse, R92 ;  /* 0x0000005c025c7220 */ /* 0x040fe20000410000 */
[----:B------:R-:W-:Y:S01]  /*155c0*/  FMUL.FTZ R93, R2, R93 ;  /* 0x0000005d025d7220 */ /* 0x000fe20000410000 */
[C---:B------:R-:W-:Y:S01]  /*155d0*/  FMUL.FTZ R94, R0.reuse, R94 ;  /* 0x0000005e005e7220 */ /* 0x040fe20000410000 */
[C---:B------:R-:W-:Y:S01]  /*155e0*/  HMMA.16816.F32 R80, R172.reuse, R146, R80 ;  /* 0x00000092ac50723c */ /* 0x040fe20000001850 */
[----:B------:R-:W2:Y:S04]  /*155f0*/  LDSM.16.MT88.4 R144, [R214+0xb000] ;  /* 0x00b00000d690783b */ /* 0x000ea80000004200 */
[----:B------:R-:W-:Y:S01]  /*15600*/  FMUL.FTZ R95, R0, R95 ;  /* 0x0000005f005f7220 */ /* 0x000fe20000410000 */
[-C--:B---3--:R-:W-:Y:S05]  /*15610*/  HMMA.16816.F32 R84, R172, R148.reuse, R84 ;  /* 0x00000094ac54723c */ /* 0x088fea0000001854 */
[----:B------:R-:W-:Y:S01]  /*15620*/  LOP3.LUT R138, R195, UR29, R198, 0x96, !PT ;  /* 0x0000001dc38a7c12 */ /* 0x000fe2000f8e96c6 */
[C---:B------:R-:W-:Y:S05]  /*15630*/  HMMA.16816.F32 R88, R180.reuse, R148, R88 ;  /* 0x00000094b458723c */ /* 0x040fea0000001858 */
[----:B------:R-:W-:Y:S01]  /*15640*/  IMAD.WIDE.U32 R138, R138, -0x2daee0ad, RZ ;  /* 0xd2511f538a8a7825 */ /* 0x000fe200078e00ff */
[-C--:B------:R-:W-:Y:S05]  /*15650*/  HMMA.16816.F32 R92, R180, R150.reuse, R92 ;  /* 0x00000096b45c723c */ /* 0x080fea000000185c */
[----:B------:R-:W-:Y:S01]  /*15660*/  LOP3.LUT R137, R193, UR29, R196, 0x96, !PT ;  /* 0x0000001dc1897c12 */ /* 0x000fe2000f8e96c4 */
[C---:B------:R-:W-:Y:S05]  /*15670*/  HMMA.16816.F32 R96, R172.reuse, R150, R96 ;  /* 0x00000096ac60723c */ /* 0x040fea0000001860 */
[----:B------:R-:W-:Y:S01]  /*15680*/  LOP3.LUT R153, R138, 0xffff, RZ, 0xc0, !PT ;  /* 0x0000ffff8a997812 */ /* 0x000fe200078ec0ff */
[----:B------:R-:W-:Y:S01]  /*15690*/  FFMA.FTZ R20, R20, UR4, -R188 ;  /* 0x0000000414147c23 */ /* 0x000fe200080108bc */
[----:B------:R-:W-:Y:S01]  /*156a0*/  SHF.R.U32.HI R155, RZ, 0x10, R138 ;  /* 0x00000010ff9b7819 */ /* 0x000fe2000001168a */
[----:B------:R-:W-:Y:S02]  /*156b0*/  FMUL.FTZ R101, R132, R101 ;  /* 0x0000006584657220 */ /* 0x000fe40000410000 */
[----:B------:R-:W-:Y:S01]  /*156c0*/  MUFU.EX2 R198, R20 ;  /* 0x0000001400c67308 */ /* 0x000fe20000000800 */
[----:B------:R-:W-:Y:S01]  /*156d0*/  LOP3.LUT R154, R138, 0xff, RZ, 0xc0, !PT ;  /* 0x000000ff8a9a7812 */ /* 0x000fe200078ec0ff */
[----:B------:R-:W-:Y:S01]  /*156e0*/  FMUL.FTZ R102, R3, R102 ;  /* 0x0000006603667220 */ /* 0x000fe20000410000 */
[----:B------:R-:W-:Y:S01]  /*156f0*/  LOP3.LUT R148, R139, UR5, R200, 0x96, !PT ;  /* 0x000000058b947c12 */ /* 0x000fe2000f8e96c8 */
[----:B------:R-:W-:Y:S01]  /*15700*/  FMUL.FTZ R103, R3, R103 ;  /* 0x0000006703677220 */ /* 0x000fe20000410000 */
[----:B------:R-:W-:Y:S01]  /*15710*/  SHF.R.U32.HI R176, RZ, 0x18, R138 ;  /* 0x00000018ffb07819 */ /* 0x000fe2000001168a */
[----:B------:R-:W-:Y:S04]  /*15720*/  IMAD.WIDE.U32 R138, R137, -0x2daee0ad, RZ ;  /* 0xd2511f53898a7825 */ /* 0x000fe800078e00ff */
[C---:B------:R-:W-:Y:S01]  /*15730*/  FMUL.FTZ R104, R2.reuse, R104 ;  /* 0x0000006802687220 */ /* 0x040fe20000410000 */
[----:B------:R-:W-:Y:S01]  /*15740*/  FMUL.FTZ R105, R2, R105 ;  /* 0x0000006902697220 */ /* 0x000fe20000410000 */
[C---:B------:R-:W-:Y:S01]  /*15750*/  FMUL.FTZ R106, R0.reuse, R106 ;  /* 0x0000006a006a7220 */ /* 0x040fe20000410000 */
[-C--:B-1----:R-:W-:Y:S03]  /*15760*/  HMMA.16816.F32 R100, R172, R140.reuse, R100 ;  /* 0x0000008cac64723c */ /* 0x082fe60000001864 */
[----:B------:R-:W-:Y:S01]  /*15770*/  LOP3.LUT R137, R139, UR5, R202, 0x96, !PT ;  /* 0x000000058b897c12 */ /* 0x000fe2000f8e96ca */
[----:B------:R-:W-:Y:S01]  /*15780*/  FMUL.FTZ R107, R0, R107 ;  /* 0x0000006b006b7220 */ /* 0x000fe20000410000 */
[----:B------:R1:W3:Y:S01]  /*15790*/  MUFU.EX2 R202, R33 ;  /* 0x0000002100ca7308 */ /* 0x0002e20000000800 */
[--C-:B------:R-:W-:Y:S01]  /*157a0*/  FFMA.FTZ R149, R34, UR4, -R189.reuse ;  /* 0x0000000422957c23 */ /* 0x100fe200080108bd */
[--C-:B------:R-:W-:Y:S01]  /*157b0*/  FFMA.FTZ R150, R35, UR4, -R189.reuse ;  /* 0x0000000423967c23 */ /* 0x100fe200080108bd */
[C---:B------:R-:W-:Y:S03]  /*157c0*/  FMUL.FTZ R34, R0.reuse, R158 ;  /* 0x0000009e00227220 */ /* 0x040fe60000410000 */
[C---:B------:R-:W-:Y:S04]  /*157d0*/  HMMA.16816.F32 R104, R180.reuse, R140, R104 ;  /* 0x0000008cb468723c */ /* 0x040fe80000001868 */
[----:B------:R4:W-:Y:S01]  /*157e0*/  MUFU.EX2 R200, R150 ;  /* 0x0000009600c87308 */ /* 0x0009e20000000800 */
[----:B------:R-:W-:Y:S01]  /*157f0*/  FMUL.FTZ R35, R0, R159 ;  /* 0x0000009f00237220 */ /* 0x000fe20000410000 */
[----:B------:R-:W-:Y:S01]  /*15800*/  SHF.R.U32.HI R151, RZ, 0x10, R138 ;  /* 0x00000010ff977819 */ /* 0x000fe2000001168a */
[C---:B------:R-:W-:Y:S01]  /*15810*/  FMUL.FTZ R108, R132.reuse, R108 ;  /* 0x0000006c846c7220 */ /* 0x040fe20000410000 */
[----:B------:R-:W-:Y:S03]  /*15820*/  FMUL.FTZ R109, R132, R109 ;  /* 0x0000006d846d7220 */ /* 0x000fe60000410000 */
[C---:B------:R-:W-:Y:S03]  /*15830*/  FMUL.FTZ R110, R3.reuse, R110 ;  /* 0x0000006e036e7220 */ /* 0x040fe60000410000 */
[----:B------:R-:W5:Y:S01]  /*15840*/  MUFU.EX2 R201, R149 ;  /* 0x0000009500c97308 */ /* 0x000f620000000800 */
[----:B-1----:R-:W-:Y:S01]  /*15850*/  FMUL.FTZ R33, R2, R157 ;  /* 0x0000009d02217220 */ /* 0x002fe20000410000 */
[----:B------:R-:W-:Y:S01]  /*15860*/  FMUL.FTZ R111, R3, R111 ;  /* 0x0000006f036f7220 */ /* 0x000fe20000410000 */
[----:B------:R-:W-:Y:S01]  /*15870*/  LDSM.16.MT88.4 R156, [R211+0xa800] ;  /* 0x00a80000d39c783b */ /* 0x000fe20000004200 */
[----:B------:R-:W-:Y:S01]  /*15880*/  LOP3.LUT R141, R138, 0xffff, RZ, 0xc0, !PT ;  /* 0x0000ffff8a8d7812 */ /* 0x000fe200078ec0ff */
[----:B------:R-:W-:Y:S01]  /*15890*/  FFMA.FTZ R188, R21, UR4, -R188 ;  /* 0x0000000415bc7c23 */ /* 0x000fe200080108bc */
[----:B------:R-:W-:Y:S01]  /*158a0*/  SHF.R.U32.HI R140, RZ, 0x18, R138 ;  /* 0x00000018ff8c7819 */ /* 0x000fe2000001168a */
[--C-:B------:R-:W-:Y:S01]  /*158b0*/  FFMA.FTZ R22, R22, UR4, -R189.reuse ;  /* 0x0000000416167c23 */ /* 0x100fe200080108bd */
[-C--:B------:R-:W-:Y:S02]  /*158c0*/  HMMA.16816.F32 R32, R180, R142.reuse, R32 ;  /* 0x0000008eb420723c */ /* 0x080fe40000001820 */
[----:B------:R-:W1:Y:S01]  /*158d0*/  MUFU.EX2 R199, R188 ;  /* 0x000000bc00c77308 */ /* 0x000e620000000800 */
[----:B------:R-:W-:Y:S01]  /*158e0*/  LOP3.LUT R20, R151, 0xff, RZ, 0xc0, !PT ;  /* 0x000000ff97147812 */ /* 0x000fe200078ec0ff */
[----:B------:R-:W-:Y:S01]  /*158f0*/  FFMA.FTZ R189, R23, UR4, -R189 ;  /* 0x0000000417bd7c23 */ /* 0x000fe200080108bd */
[----:B------:R-:W-:Y:S01]  /*15900*/  SHF.R.U32.HI R21, RZ, 0x8, R141 ;  /* 0x00000008ff157819 */ /* 0x000fe2000001168d */
[C---:B------:R-:W-:Y:S06]  /*15910*/  HMMA.16816.F32 R108, R172.reuse, R142, R108 ;  /* 0x0000008eac6c723c */ /* 0x040fec000000186c */
[----:B------:R3:W-:Y:S01]  /*15920*/  MUFU.EX2 R196, R22 ;  /* 0x0000001600c47308 */ /* 0x0007e20000000800 */
[----:B------:R-:W-:Y:S01]  /*15930*/  PRMT R185, R20, 0x5410, R140 ;  /* 0x0000541014b97816 */ /* 0x000fe2000000008c */
[--C-:B------:R-:W-:Y:S03]  /*15940*/  FFMA.FTZ R28, R28, UR4, -R190.reuse ;  /* 0x000000041c1c7c23 */ /* 0x100fe600080108be */
[----:B------:R-:W-:Y:S01]  /*15950*/  LOP3.LUT R152, R138, 0xff, RZ, 0xc0, !PT ;  /* 0x000000ff8a987812 */ /* 0x000fe200078ec0ff */
[----:B------:R-:W5:Y:S01]  /*15960*/  LDSM.16.MT88.4 R140, [R213+0xb000] ;  /* 0x00b00000d58c783b */ /* 0x000f620000004200 */
[----:B------:R-:W-:Y:S03]  /*15970*/  SHF.R.U32.HI R139, RZ, 0x8, R153 ;  /* 0x00000008ff8b7819 */ /* 0x000fe60000011699 */
[----:B------:R-:W1:Y:S01]  /*15980*/  MUFU.EX2 R197, R189 ;  /* 0x000000bd00c57308 */ /* 0x000e620000000800 */
[----:B------:R-:W-:Y:S01]  /*15990*/  LOP3.LUT R138, R155, 0xff, RZ, 0xc0, !PT ;  /* 0x000000ff9b8a7812 */ /* 0x000fe200078ec0ff */
[----:B------:R-:W-:Y:S01]  /*159a0*/  FFMA.FTZ R24, R24, UR4, -R190 ;  /* 0x0000000418187c23 */ /* 0x000fe200080108be */
[----:B------:R-:W-:Y:S01]  /*159b0*/  LOP3.LUT R20, R148, 0xffff, RZ, 0xc0, !PT ;  /* 0x0000ffff94147812 */ /* 0x000fe200078ec0ff */
[----:B------:R-:W-:Y:S01]  /*159c0*/  FMUL.FTZ R112, R132, R112 ;  /* 0x0000007084707220 */ /* 0x000fe20000410000 */
[----:B------:R-:W-:Y:S01]  /*159d0*/  PRMT R154, R154, 0x5410, R139 ;  /* 0x000054109a9a7816 */ /* 0x000fe2000000008b */
[----:B------:R-:W-:Y:S01]  /*159e0*/  FMUL.FTZ R113, R132, R113 ;  /* 0x0000007184717220 */ /* 0x000fe20000410000 */
[----:B------:R-:W-:Y:S03]  /*159f0*/  PRMT R151, R138, 0x5410, R176 ;  /* 0x000054108a977816 */ /* 0x000fe600000000b0 */
[----:B------:R1:W-:Y:S01]  /*15a00*/  MUFU.EX2 R189, R28 ;  /* 0x0000001c00bd7308 */ /* 0x0003e20000000800 */
[----:B------:R-:W-:Y:S01]  /*15a10*/  SHF.R.U32.HI R138, RZ, 0x8, R20 ;  /* 0x00000008ff8a7819 */ /* 0x000fe20000011614 */
[C---:B------:R-:W-:Y:S01]  /*15a20*/  FMUL.FTZ R114, R3.reuse, R114 ;  /* 0x0000007203727220 */ /* 0x040fe20000410000 */
[----:B------:R-:W-:Y:S01]  /*15a30*/  LOP3.LUT R139, R148, 0xff, RZ, 0xc0, !PT ;  /* 0x000000ff948b7812 */ /* 0x000fe200078ec0ff */
[----:B------:R-:W-:Y:S01]  /*15a40*/  FMUL.FTZ R115, R3, R115 ;  /* 0x0000007303737220 */ /* 0x000fe20000410000 */
[----:B------:R-:W-:Y:S01]  /*15a50*/  FFMA.FTZ R26, R26, UR4, -R191 ;  /* 0x000000041a1a7c23 */ /* 0x000fe200080108bf */
[C---:B------:R-:W-:Y:S01]  /*15a60*/  FMUL.FTZ R116, R2.reuse, R116 ;  /* 0x0000007402747220 */ /* 0x040fe20000410000 */
[----:B----4-:R-:W-:Y:S01]  /*15a70*/  PRMT R150, R139, 0x5410, R138 ;  /* 0x000054108b967816 */ /* 0x010fe2000000008a */
[----:B------:R-:W-:Y:S02]  /*15a80*/  FFMA.FTZ R138, R25, UR4, -R190 ;  /* 0x00000004198a7c23 */ /* 0x000fe400080108be */
[----:B------:R4:W-:Y:S01]  /*15a90*/  MUFU.EX2 R195, R24 ;  /* 0x0000001800c37308 */ /* 0x0009e20000000800 */
[----:B------:R-:W-:Y:S01]  /*15aa0*/  FMUL.FTZ R117, R2, R117 ;  /* 0x0000007502757220 */ /* 0x000fe20000410000 */
[-C--:B--2---:R-:W-:Y:S03]  /*15ab0*/  HMMA.16816.F32 R112, R172, R144.reuse, R112 ;  /* 0x00000090ac70723c */ /* 0x084fe60000001870 */
[C---:B------:R-:W-:Y:S01]  /*15ac0*/  FMUL.FTZ R118, R0.reuse, R118 ;  /* 0x0000007600767220 */ /* 0x040fe20000410000 */
[----:B------:R-:W-:Y:S01]  /*15ad0*/  FMUL.FTZ R119, R0, R119 ;  /* 0x0000007700777220 */ /* 0x000fe20000410000 */
[----:B------:R-:W-:Y:S03]  /*15ae0*/  PRMT R184, R152, 0x5410, R21 ;  /* 0x0000541098b87816 */ /* 0x000fe60000000015 */
[----:B------:R-:W2:Y:S03]  /*15af0*/  MUFU.EX2 R194, R138 ;  /* 0x0000008a00c27308 */ /* 0x000ea60000000800 */
[C---:B------:R-:W-:Y:S01]  /*15b00*/  FMUL.FTZ R20, R2.reuse, R160 ;  /* 0x000000a002147220 */ /* 0x040fe20000410000 */
[----:B------:R-:W-:Y:S01]  /*15b10*/  FMUL.FTZ R21, R2, R161 ;  /* 0x000000a102157220 */ /* 0x000fe20000410000 */
[C---:B------:R-:W-:Y:S05]  /*15b20*/  HMMA.16816.F32 R116, R180.reuse, R144, R116 ;  /* 0x00000090b474723c */ /* 0x040fea0000001874 */
[----:B------:R5:W-:Y:S01]  /*15b30*/  MUFU.EX2 R192, R26 ;  /* 0x0000001a00c07308 */ /* 0x000be20000000800 */
[C---:B---3--:R-:W-:Y:S01]  /*15b40*/  FMUL.FTZ R22, R0.reuse, R162 ;  /* 0x000000a200167220 */ /* 0x048fe20000410000 */
[----:B------:R-:W-:Y:S01]  /*15b50*/  FMUL.FTZ R23, R0, R163 ;  /* 0x000000a300177220 */ /* 0x000fe20000410000 */
[--C-:B-1----:R-:W-:Y:S03]  /*15b60*/  HSET2.LE.AND R28, R154, R242.reuse, PT ;  /* 0x000000f29a1c7233 */ /* 0x102fe60003803000 */
[C---:B------:R-:W-:Y:S01]  /*15b70*/  FMUL.FTZ R120, R132.reuse, R120 ;  /* 0x0000007884787220 */ /* 0x040fe20000410000 */
[----:B------:R-:W1:Y:S01]  /*15b80*/  LDSM.16.MT88.4 R152, [R209+0xa800] ;  /* 0x00a80000d198783b */ /* 0x000e620000004200 */
[----:B------:R-:W-:Y:S01]  /*15b90*/  FMUL.FTZ R121, R132, R121 ;  /* 0x0000007984797220 */ /* 0x000fe20000410000 */
[-C--:B------:R-:W-:Y:S03]  /*15ba0*/  HMMA.16816.F32 R20, R180, R146.reuse, R20 ;  /* 0x00000092b414723c */ /* 0x080fe60000001814 */
[C---:B------:R-:W-:Y:S01]  /*15bb0*/  FMUL.FTZ R122, R3.reuse, R122 ;  /* 0x0000007a037a7220 */ /* 0x040fe20000410000 */
[----:B------:R-:W-:Y:S01]  /*15bc0*/  FMUL.FTZ R123, R3, R123 ;  /* 0x0000007b037b7220 */ /* 0x000fe20000410000 */
[----:B------:R-:W-:Y:S01]  /*15bd0*/  SHF.R.U32.HI R25, RZ, 0x10, R148 ;  /* 0x00000010ff197819 */ /* 0x000fe20000011694 */
[--C-:B------:R-:W-:Y:S01]  /*15be0*/  FFMA.FTZ R30, R30, UR4, -R191.reuse ;  /* 0x000000041e1e7c23 */ /* 0x100fe200080108bf */
[----:B----4-:R-:W-:Y:S01]  /*15bf0*/  LOP3.LUT R24, R137, 0xffff, RZ, 0xc0, !PT ;  /* 0x0000ffff89187812 */ /* 0x010fe200078ec0ff */
[----:B------:R-:W-:Y:S01]  /*15c00*/  FFMA.FTZ R149, R27, UR4, -R191 ;  /* 0x000000041b957c23 */ /* 0x000fe200080108bf */
[----:B------:R-:W3:Y:S01]  /*15c10*/  LDSM.16.MT88.4 R160, [R214+0xa800] ;  /* 0x00a80000d6a0783b */ /* 0x000ee20000004200 */
[----:B------:R4:W-:Y:S01]  /*15c20*/  MUFU.EX2 R188, R30 ;  /* 0x0000001e00bc7308 */ /* 0x0009e20000000800 */
[C---:B------:R-:W-:Y:S04]  /*15c30*/  HMMA.16816.F32 R120, R172.reuse, R146, R120 ;  /* 0x00000092ac78723c */ /* 0x040fe80000001878 */
[----:B------:R-:W-:Y:S01]  /*15c40*/  LOP3.LUT R145, R137, 0xff, RZ, 0xc0, !PT ;  /* 0x000000ff89917812 */ /* 0x000fe200078ec0ff */
[C---:B-----5:R-:W-:Y:S01]  /*15c50*/  FMUL.FTZ R26, R3.reuse, R166 ;  /* 0x000000a6031a7220 */ /* 0x060fe20000410000 */
[--C-:B------:R-:W-:Y:S01]  /*15c60*/  SHF.R.U32.HI R138, RZ, 0x10, R137.reuse ;  /* 0x00000010ff8a7819 */ /* 0x100fe20000011689 */
[----:B------:R-:W-:Y:S01]  /*15c70*/  FMUL.FTZ R27, R3, R167 ;  /* 0x000000a7031b7220 */ /* 0x000fe20000410000 */
[----:B------:R-:W-:Y:S01]  /*15c80*/  SHF.R.U32.HI R144, RZ, 0x18, R137 ;  /* 0x00000018ff907819 */ /* 0x000fe20000011689 */
[----:B------:R-:W5:Y:S02]  /*15c90*/  MUFU.EX2 R193, R149 ;  /* 0x0000009500c17308 */ /* 0x000f640000000800 */
[----:B------:R-:W-:Y:S01]  /*15ca0*/  LOP3.LUT R139, R25, 0xff, RZ, 0xc0, !PT ;  /* 0x000000ff198b7812 */ /* 0x000fe200078ec0ff */
[C---:B------:R-:W-:Y:S01]  /*15cb0*/  FMUL.FTZ R25, R132.reuse, R165 ;  /* 0x000000a584197220 */ /* 0x040fe20000410000 */
[----:B------:R-:W-:Y:S01]  /*15cc0*/  SHF.R.U32.HI R137, RZ, 0x8, R24 ;  /* 0x00000008ff897819 */ /* 0x000fe20000011618 */
[----:B------:R-:W-:Y:S01]  /*15cd0*/  FMUL.FTZ R24, R132, R164 ;  /* 0x000000a484187220 */ /* 0x000fe20000410000 */
[----:B------:R-:W-:Y:S01]  /*15ce0*/  FFMA.FTZ R191, R31, UR4, -R191 ;  /* 0x000000041fbf7c23 */ /* 0x000fe200080108bf */
[----:B------:R-:W-:Y:S01]  /*15cf0*/  FFMA.FTZ R190, R29, UR4, -R190 ;  /* 0x000000041dbe7c23 */ /* 0x000fe200080108be */
[C---:B------:R-:W-:Y:S01]  /*15d00*/  FMUL.FTZ R124, R2.reuse, R124 ;  /* 0x0000007c027c7220 */ /* 0x040fe20000410000 */
[----:B------:R-:W-:Y:S01]  /*15d10*/  FMUL.FTZ R125, R2, R125 ;  /* 0x0000007d027d7220 */ /* 0x000fe20000410000 */
[C---:B------:R-:W-:Y:S01]  /*15d20*/  FMUL.FTZ R126, R0.reuse, R126 ;  /* 0x0000007e007e7220 */ /* 0x040fe20000410000 */
[----:B------:R-:W-:Y:S01]  /*15d30*/  FMUL.FTZ R127, R0, R127 ;  /* 0x0000007f007f7220 */ /* 0x000fe20000410000 */
[-C--:B------:R-:W-:Y:S01]  /*15d40*/  HMMA.16816.F32 R24, R172, R140.reuse, R24 ;  /* 0x0000008cac18723c */ /* 0x080fe20000001818 */
[----:B------:R-:W3:Y:S01]  /*15d50*/  MUFU.EX2 R190, R190 ;  /* 0x000000be00be7308 */ /* 0x000ee20000000800 */
[----:B------:R-:W3:Y:S01]  /*15d60*/  LDSM.16.MT88.4 R164, [R213+0xa800] ;  /* 0x00a80000d5a4783b */ /* 0x000ee20000004200 */
[----:B------:R-:W-:Y:S01]  /*15d70*/  SHF.R.U32.HI R148, RZ, 0x18, R148 ;  /* 0x00000018ff947819 */ /* 0x000fe20000011694 */
[C---:B------:R-:W-:Y:S01]  /*15d80*/  FMUL.FTZ R128, R2.reuse, R128 ;  /* 0x0000008002807220 */ /* 0x040fe20000410000 */
[----:B------:R-:W-:Y:S01]  /*15d90*/  FMUL.FTZ R129, R2, R129 ;  /* 0x0000008102817220 */ /* 0x000fe20000410000 */
[C---:B------:R-:W-:Y:S05]  /*15da0*/  HMMA.16816.F32 R124, R180.reuse, R140, R124 ;  /* 0x0000008cb47c723c */ /* 0x040fea000000187c */
[----:B------:R-:W3:Y:S01]  /*15db0*/  MUFU.EX2 R191, R191 ;  /* 0x000000bf00bf7308 */ /* 0x000ee20000000800 */
[C---:B------:R-:W-:Y:S01]  /*15dc0*/  FMUL.FTZ R130, R0.reuse, R130 ;  /* 0x0000008200827220 */ /* 0x040fe20000410000 */
[----:B------:R-:W-:Y:S01]  /*15dd0*/  FMUL.FTZ R131, R0, R131 ;  /* 0x0000008300837220 */ /* 0x000fe20000410000 */
[--C-:B------:R-:W-:Y:S03]  /*15de0*/  HSET2.LE.AND R29, R151, R242.reuse, PT ;  /* 0x000000f2971d7233 */ /* 0x100fe60003803000 */
[C---:B----4-:R-:W-:Y:S01]  /*15df0*/  FMUL.FTZ R30, R3.reuse, R170 ;  /* 0x000000aa031e7220 */ /* 0x050fe20000410000 */
[----:B------:R-:W-:Y:S01]  /*15e00*/  F2FP.F16.F32.PACK_AB R178, R202, R203 ;  /* 0x000000cbcab2723e */ /* 0x000fe200000000ff */
[C---:B------:R-:W-:Y:S01]  /*15e10*/  FMUL.FTZ R31, R3.reuse, R171 ;  /* 0x000000ab031f7220 */ /* 0x040fe20000410000 */
[-C--:B------:R-:W-:Y:S01]  /*15e20*/  HMMA.16816.F32 R128, R180, R142.reuse, R128 ;  /* 0x0000008eb480723c */ /* 0x080fe20000001880 */
[----:B------:R-:W-:Y:S02]  /*15e30*/  LDSM.16.MT88.4 R180, [R211+0xb800] ;  /* 0x00b80000d3b4783b */ /* 0x000fe40000004200 */
[----:B------:R-:W-:Y:S01]  /*15e40*/  F2FP.F16.F32.PACK_AB R179, R200, R201 ;  /* 0x000000c9c8b3723e */ /* 0x000fe200000000ff */
[----:B------:R-:W-:Y:S01]  /*15e50*/  FFMA.FTZ R3, R3, R246, R231 ;  /* 0x000000f603037223 */ /* 0x000fe200000100e7 */
[----:B------:R-:W-:Y:S01]  /*15e60*/  LOP3.LUT R138, R138, 0xff, RZ, 0xc0, !PT ;  /* 0x000000ff8a8a7812 */ /* 0x000fe200078ec0ff */
[----:B------:R-:W-:Y:S01]  /*15e70*/  FFMA.FTZ R2, R2, R247, R228 ;  /* 0x000000f702027223 */ /* 0x000fe200000100e4 */
[----:B------:R-:W-:Y:S01]  /*15e80*/  PRMT R148, R139, 0x5410, R148 ;  /* 0x000054108b947816 */ /* 0x000fe20000000094 */
[----:B------:R-:W-:Y:S03]  /*15e90*/  FFMA.FTZ R0, R0, R248, R227 ;  /* 0x000000f800007223 */ /* 0x000fe600000100e3 */
[----:B------:R-:W-:Y:S01]  /*15ea0*/  PRMT R139, R145, 0x5410, R137 ;  /* 0x00005410918b7816 */ /* 0x000fe20000000089 */
[----:B------:R-:W-:Y:S01]  /*15eb0*/  FADD.FTZ R3, R230, R3 ;  /* 0x00000003e6037221 */ /* 0x000fe20000010000 */
[----:B------:R-:W-:Y:S01]  /*15ec0*/  LOP3.LUT R178, R28, R178, RZ, 0xc0, !PT ;  /* 0x000000b21cb27212 */ /* 0x000fe200078ec0ff */
[C---:B------:R-:W-:Y:S01]  /*15ed0*/  FMUL.FTZ R28, R132.reuse, R168 ;  /* 0x000000a8841c7220 */ /* 0x040fe20000410000 */
[----:B------:R-:W-:Y:S01]  /*15ee0*/  LOP3.LUT R179, R29, R179, RZ, 0xc0, !PT ;  /* 0x000000b31db37212 */ /* 0x000fe200078ec0ff */
[----:B------:R-:W-:Y:S01]  /*15ef0*/  FMUL.FTZ R29, R132, R169 ;  /* 0x000000a9841d7220 */ /* 0x000fe20000410000 */
[----:B------:R-:W-:Y:S01]  /*15f00*/  PRMT R144, R138, 0x5410, R144 ;  /* 0x000054108a907816 */ /* 0x000fe20000000090 */
[----:B------:R-:W-:Y:S01]  /*15f10*/  FFMA.FTZ R132, R132, R243, R235 ;  /* 0x000000f384847223 */ /* 0x000fe200000100eb */
[--C-:B------:R-:W-:Y:S01]  /*15f20*/  HSET2.LE.AND R137, R150, R242.reuse, PT ;  /* 0x000000f296897233 */ /* 0x100fe20003803000 */
[----:B------:R-:W-:Y:S01]  /*15f30*/  FADD.FTZ R0, R226, R0 ;  /* 0x00000000e2007221 */ /* 0x000fe20000010000 */
[--C-:B------:R-:W-:Y:S01]  /*15f40*/  HSET2.LE.AND R138, R148, R242.reuse, PT ;  /* 0x000000f2948a7233 */ /* 0x100fe20003803000 */
[----:B------:R-:W-:Y:S01]  /*15f50*/  FADD.FTZ R132, R234, R132 ;  /* 0x00000084ea847221 */ /* 0x000fe20000010000 */
[----:B------:R-:W-:Y:S01]  /*15f60*/  HMMA.16816.F32 R28, R172, R142, R28 ;  /* 0x0000008eac1c723c */ /* 0x000fe2000000181c */
[----:B------:R-:W4:Y:S03]  /*15f70*/  LDSM.16.MT88.4 R172, [R209+0xb800] ;  /* 0x00b80000d1ac783b */ /* 0x000f260000004200 */
[----:B------:R-:W-:Y:S01]  /*15f80*/  F2FP.F16.F32.PACK_AB R176, R199, R198 ;  /* 0x000000c6c7b0723e */ /* 0x000fe200000000ff */
[----:B------:R-:W-:Y:S01]  /*15f90*/  FADD.FTZ R3, R239, R3 ;  /* 0x00000003ef037221 */ /* 0x000fe20000010000 */
[----:B------:R-:W-:Y:S01]  /*15fa0*/  F2FP.F16.F32.PACK_AB R177, R197, R196 ;  /* 0x000000c4c5b1723e */ /* 0x000fe200000000ff */
[----:B------:R-:W-:Y:S01]  /*15fb0*/  FADD.FTZ R0, R205, R0 ;  /* 0x00000000cd007221 */ /* 0x000fe20000010000 */
[--C-:B------:R-:W-:Y:S03]  /*15fc0*/  HSET2.LE.AND R139, R139, R242.reuse, PT ;  /* 0x000000f28b8b7233 */ /* 0x100fe60003803000 */
[----:B--2---:R-:W-:Y:S01]  /*15fd0*/  F2FP.F16.F32.PACK_AB R168, R194, R195 ;  /* 0x000000c3c2a8723e */ /* 0x004fe200000000ff */
[----:B------:R-:W-:Y:S01]  /*15fe0*/  FADD.FTZ R3, R238, R3 ;  /* 0x00000003ee037221 */ /* 0x000fe20000010000 */
[----:B------:R-:W-:Y:S02]  /*15ff0*/  LOP3.LUT R176, R137, R176, RZ, 0xc0, !PT ;  /* 0x000000b089b07212 */ /* 0x000fe400078ec0ff */
[----:B------:R-:W-:Y:S02]  /*16000*/  LOP3.LUT R177, R138, R177, RZ, 0xc0, !PT ;  /* 0x000000b18ab17212 */ /* 0x000fe400078ec0ff */
[--C-:B------:R-:W-:Y:S02]  /*16010*/  HSET2.LE.AND R170, R184, R242.reuse, PT ;  /* 0x000000f2b8aa7233 */ /* 0x100fe40003803000 */
[--C-:B------:R-:W-:Y:S02]  /*16020*/  HSET2.LE.AND R171, R185, R242.reuse, PT ;  /* 0x000000f2b9ab7233 */ /* 0x100fe40003803000 */
[----:B------:R-:W-:Y:S01]  /*16030*/  HSET2.LE.AND R169, R144, R242, PT ;  /* 0x000000f290a97233 */ /* 0x000fe20003803000 */
[----:B------:R-:W2:Y:S01]  /*16040*/  LDSM.16.MT88.4 R184, [R214+0xb800] ;  /* 0x00b80000d6b8783b */ /* 0x000ea20000004200 */
[-C--:B-1----:R-:W-:Y:S05]  /*16050*/  HMMA.16816.F32 R144, R176, R152.reuse, R4 ;  /* 0x00000098b090723c */ /* 0x082fea0000001804 */
[----:B------:R-:W-:Y:S02]  /*16060*/  LOP3.LUT R168, R139, R168, RZ, 0xc0, !PT ;  /* 0x000000a88ba87212 */ /* 0x000fe400078ec0ff */
[----:B-----5:R-:W-:Y:S01]  /*16070*/  F2FP.F16.F32.PACK_AB R137, R193, R192 ;  /* 0x000000c0c189723e */ /* 0x020fe200000000ff */
[----:B------:R-:W1:Y:S03]  /*16080*/  LDSM.16.MT88.4 R4, [R213+0xb800] ;  /* 0x00b80000d504783b */ /* 0x000e660000004200 */
[----:B---3--:R-:W-:Y:S02]  /*16090*/  F2FP.F16.F32.PACK_AB R138, R190, R189 ;  /* 0x000000bdbe8a723e */ /* 0x008fe400000000ff */
[----:B------:R-:W-:Y:S02]  /*160a0*/  F2FP.F16.F32.PACK_AB R139, R191, R188 ;  /* 0x000000bcbf8b723e */ /* 0x000fe400000000ff */
[----:B------:R-:W-:Y:S02]  /*160b0*/  LOP3.LUT R169, R169, R137, RZ, 0xc0, !PT ;  /* 0x00000089a9a97212 */ /* 0x000fe400078ec0ff */
[----:B------:R-:W-:Y:S02]  /*160c0*/  LOP3.LUT R170, R170, R138, RZ, 0xc0, !PT ;  /* 0x0000008aaaaa7212 */ /* 0x000fe400078ec0ff */
[----:B------:R-:W-:Y:S02]  /*160d0*/  LOP3.LUT R171, R171, R139, RZ, 0xc0, !PT ;  /* 0x0000008babab7212 */ /* 0x000fe400078ec0ff */
[----:B------:R-:W-:Y:S02]  /*160e0*/  MOV R137, R136 ;  /* 0x0000008800897202 */ /* 0x000fe40000000f00 */
[----:B------:R-:W-:Y:S03]  /*160f0*/  MOV R138, R133 ;  /* 0x00000085008a7202 */ /* 0x000fe60000000f00 */
[C---:B------:R-:W-:Y:S06]  /*16100*/  HMMA.16816.F32 R140, R168.reuse, R152, R8 ;  /* 0x00000098a88c723c */ /* 0x040fec0000001808 */
        /* <DEDUP_REMOVED lines=8> */
[-C--:B------:R-:W-:Y:S06]  /*16190*/  HMMA.16816.F32 R44, R168, R158.reuse, R44 ;  /* 0x0000009ea82c723c */ /* 0x080fec000000182c */
[C---:B------:R-:W-:Y:S06]  /*161a0*/  HMMA.16816.F32 R48, R176.reuse, R158, R48 ;  /* 0x0000009eb030723c */ /* 0x040fec0000001830 */
        /* <DEDUP_REMOVED lines=8> */
[-C--:B----4-:R-:W-:Y:S06]  /*16230*/  HMMA.16816.F32 R84, R176, R172.reuse, R84 ;  /* 0x000000acb054723c */ /* 0x090fec0000001854 */
[C---:B------:R-:W-:Y:S06]  /*16240*/  HMMA.16816.F32 R88, R168.reuse, R172, R88 ;  /* 0x000000aca858723c */ /* 0x040fec0000001858 */
[-C--:B------:R-:W-:Y:S06]  /*16250*/  HMMA.16816.F32 R92, R168, R174.reuse, R92 ;  /* 0x000000aea85c723c */ /* 0x080fec000000185c */
[C---:B------:R-:W-:Y:S06]  /*16260*/  HMMA.16816.F32 R96, R176.reuse, R174, R96 ;  /* 0x000000aeb060723c */ /* 0x040fec0000001860 */
[-C--:B------:R-:W-:Y:S06]  /*16270*/  HMMA.16816.F32 R100, R176, R180.reuse, R100 ;  /* 0x000000b4b064723c */ /* 0x080fec0000001864 */
[C---:B------:R-:W-:Y:S06]  /*16280*/  HMMA.16816.F32 R104, R168.reuse, R180, R104 ;  /* 0x000000b4a868723c */ /* 0x040fec0000001868 */
[-C--:B------:R-:W-:Y:S06]  /*16290*/  HMMA.16816.F32 R156, R168, R182.reuse, R32 ;  /* 0x000000b6a89c723c */ /* 0x080fec0000001820 */
[C---:B------:R-:W-:Y:S06]  /*162a0*/  HMMA.16816.F32 R108, R176.reuse, R182, R108 ;  /* 0x000000b6b06c723c */ /* 0x040fec000000186c */
[-C--:B--2---:R-:W-:Y:S06]  /*162b0*/  HMMA.16816.F32 R112, R176, R184.reuse, R112 ;  /* 0x000000b8b070723c */ /* 0x084fec0000001870 */
[C---:B------:R-:W-:Y:S06]  /*162c0*/  HMMA.16816.F32 R116, R168.reuse, R184, R116 ;  /* 0x000000b8a874723c */ /* 0x040fec0000001874 */
[-C--:B------:R-:W-:Y:S06]  /*162d0*/  HMMA.16816.F32 R160, R168, R186.reuse, R20 ;  /* 0x000000baa8a0723c */ /* 0x080fec0000001814 */
[C---:B------:R-:W-:Y:S06]  /*162e0*/  HMMA.16816.F32 R120, R176.reuse, R186, R120 ;  /* 0x000000bab078723c */ /* 0x040fec0000001878 */
[-C--:B-1----:R-:W-:Y:S06]  /*162f0*/  HMMA.16816.F32 R164, R176, R4.reuse, R24 ;  /* 0x00000004b0a4723c */ /* 0x082fec0000001818 */
[C---:B------:R-:W-:Y:S06]  /*16300*/  HMMA.16816.F32 R124, R168.reuse, R4, R124 ;  /* 0x00000004a87c723c */ /* 0x040fec000000187c */
[-C--:B------:R-:W-:Y:S05]  /*16310*/  HMMA.16816.F32 R128, R168, R6.reuse, R128 ;  /* 0x00000006a880723c */ /* 0x080fea0000001880 */
        /* <DEDUP_REMOVED lines=19> */
[----:B------:R-:W-:Y:S01]  /*16450*/  MOV R0, R135 ;  /* 0x0000008700007202 */ /* 0x000fe20000000f00 */
[----:B------:R-:W-:Y:S01]  /*16460*/  FADD.FTZ R247, R190, R2 ;  /* 0x00000002bef77221 */ /* 0x000fe20000010000 */
[----:B------:R-:W-:Y:S06]  /*16470*/  @P4 BRA `(.L_x_999) ;  /* 0xffffffd400284947 */ /* 0x000fec000383ffff */
.L_x_998:
[----:B------:R-:W1:Y:S01]  /*16480*/  SHFL.BFLY PT, R2, R243, 0x2, 0x1f ;  /* 0x0c401f00f3027f89 */ /* 0x000e6200000e0000 */
[----:B------:R-:W-:Y:S01]  /*16490*/  ULDC UR4, c[0x0][0x38c] ;  /* 0x0000e30000047ab9 */ /* 0x000fe20000000800 */
[----:B------:R-:W-:Y:S01]  /*164a0*/  UMOV UR5, 0x400 ;  /* 0x0000040000057882 */ /* 0x000fe20000000000 */
[----:B------:R-:W-:Y:S01]  /*164b0*/  UISETP.NE.AND UP0, UPT, UR15, -0x1, UPT ;  /* 0xffffffff0f00788c */ /* 0x000fe2000bf05270 */
[----:B------:R-:W2:Y:S04]  /*164c0*/  SHFL.BFLY PT, R0, R246, 0x2, 0x1f ;  /* 0x0c401f00f6007f89 */ /* 0x000ea800000e0000 */
[----:B------:R-:W3:Y:S04]  /*164d0*/  SHFL.BFLY PT, R5, R247, 0x2, 0x1f ;  /* 0x0c401f00f7057f89 */ /* 0x000ee800000e0000 */
[----:B------:R-:W-:Y:S01]  /*164e0*/  SHFL.BFLY PT, R4, R248, 0x2, 0x1f ;  /* 0x0c401f00f8047f89 */ /* 0x000fe200000e0000 */
[----:B------:R-:W4:Y:S01]  /*164f0*/  S2R R175, SR_TID.X ;  /* 0x0000000000af7919 */ /* 0x000f220000002100 */
[----:B-1----:R-:W-:Y:S01]  /*16500*/  FADD.FTZ R2, R2, R243 ;  /* 0x000000f302027221 */ /* 0x002fe20000010000 */
[----:B--2---:R-:W-:-:S04]  /*16510*/  FADD.FTZ R0, R0, R246 ;  /* 0x000000f600007221 */ /* 0x004fc80000010000 */
[----:B------:R-:W1:Y:S01]  /*16520*/  SHFL.BFLY PT, R132, R2, 0x1, 0x1f ;  /* 0x0c201f0002847f89 */ /* 0x000e6200000e0000 */
[----:B---3--:R-:W-:-:S03]  /*16530*/  FADD.FTZ R5, R5, R247 ;  /* 0x000000f705057221 */ /* 0x008fc60000010000 */
[----:B------:R-:W2:Y:S04]  /*16540*/  SHFL.BFLY PT, R3, R0, 0x1, 0x1f ;  /* 0x0c201f0000037f89 */ /* 0x000ea800000e0000 */
[----:B------:R-:W3:Y:S01]  /*16550*/  SHFL.BFLY PT, R6, R5, 0x1, 0x1f ;  /* 0x0c201f0005067f89 */ /* 0x000ee200000e0000 */
[----:B----4-:R-:W-:-:S04]  /*16560*/  SHF.R.S32.HI R174, RZ, 0x1f, R175 ;  /* 0x0000001fffae7819 */ /* 0x010fc800000114af */
[-C--:B------:R-:W-:Y:S01]  /*16570*/  LEA.HI R8, R174, R175.reuse, RZ, 0x2 ;  /* 0x000000afae087211 */ /* 0x080fe200078f10ff */
[----:B-1----:R-:W-:Y:S01]  /*16580*/  FADD.FTZ R132, R2, R132 ;  /* 0x0000008402847221 */ /* 0x002fe20000010000 */
[----:B------:R-:W-:Y:S01]  /*16590*/  FADD.FTZ R2, R4, R248 ;  /* 0x000000f804027221 */ /* 0x000fe20000010000 */
[----:B------:R-:W-:Y:S01]  /*165a0*/  LEA.HI R174, R174, R175, RZ, 0x5 ;  /* 0x000000afaeae7211 */ /* 0x000fe200078f28ff */
[----:B--2---:R-:W-:Y:S02]  /*165b0*/  FADD.FTZ R137, R0, R3 ;  /* 0x0000000300897221 */ /* 0x004fe40000010000 */
[----:B------:R-:W-:Y:S01]  /*165c0*/  FSETP.NE.FTZ.AND P6, PT, R132, RZ, PT ;  /* 0x000000ff8400720b */ /* 0x000fe20003fd5000 */
[----:B------:R-:W1:Y:S01]  /*165d0*/  SHFL.BFLY PT, R7, R2, 0x1, 0x1f ;  /* 0x0c201f0002077f89 */ /* 0x000e6200000e0000 */
[----:B------:R-:W-:Y:S01]  /*165e0*/  MOV R0, 0x3f800000 ;  /* 0x3f80000000007802 */ /* 0x000fe20000000f00 */
[----:B---3--:R-:W-:Y:S01]  /*165f0*/  FADD.FTZ R138, R5, R6 ;  /* 0x00000006058a7221 */ /* 0x008fe20000010000 */
[----:B------:R-:W-:-:S02]  /*16600*/  LOP3.LUT R5, R8, 0x3ffffffc, RZ, 0xc0, !PT ;  /* 0x3ffffffc08057812 */ /* 0x000fc400078ec0ff */
[----:B------:R-:W-:Y:S02]  /*16610*/  FSETP.NE.FTZ.AND P0, PT, R137, RZ, PT ;  /* 0x000000ff8900720b */ /* 0x000fe40003f15000 */
[----:B------:R-:W-:Y:S02]  /*16620*/  FSETP.NE.FTZ.AND P5, PT, R138, RZ, PT ;  /* 0x000000ff8a00720b */ /* 0x000fe40003fb5000 */
[----:B------:R-:W-:Y:S02]  /*16630*/  SHF.R.S32.HI R6, RZ, 0x5, R174 ;  /* 0x00000005ff067819 */ /* 0x000fe400000114ae */
[----:B------:R-:W-:Y:S01]  /*16640*/  IADD3 R5, -R5, R175, RZ ;  /* 0x000000af05057210 */ /* 0x000fe20007ffe1ff */
[----:B------:R-:W2:Y:S01]  /*16650*/  @P6 MUFU.RCP R0, R132 ;  /* 0x0000008400006308 */ /* 0x000ea20000001000 */
[----:B------:R-:W-:Y:S02]  /*16660*/  MOV R4, 0x3f800000 ;  /* 0x3f80000000047802 */ /* 0x000fe40000000f00 */
[----:B------:R-:W-:-:S02]  /*16670*/  LEA R172, R6, R5, 0x9 ;  /* 0x0000000506ac7211 */ /* 0x000fc400078e48ff */
[--C-:B------:R-:W-:Y:S02]  /*16680*/  SHF.R.S32.HI R3, RZ, 0x2, R8.reuse ;  /* 0x00000002ff037819 */ /* 0x100fe40000011408 */
[----:B------:R-:W-:Y:S01]  /*16690*/  SHF.R.S32.HI R25, RZ, 0x1f, R8 ;  /* 0x0000001fff197819 */ /* 0x000fe20000011408 */
[----:B------:R-:W3:Y:S01]  /*166a0*/  @P0 MUFU.RCP R4, R137 ;  /* 0x0000008900040308 */ /* 0x000ee20000001000 */
[----:B------:R-:W-:Y:S02]  /*166b0*/  P2R R173, PR, RZ, 0x40 ;  /* 0x00000040ffad7803 */ /* 0x000fe40000000000 */
[----:B------:R-:W-:Y:S01]  /*166c0*/  LEA.HI R25, R25, R3, RZ, 0x3 ;  /* 0x0000000319197211 */ /* 0x000fe200078f18ff */
[----:B-1----:R-:W-:Y:S01]  /*166d0*/  FADD.FTZ R139, R2, R7 ;  /* 0x00000007028b7221 */ /* 0x002fe20000010000 */
[----:B------:R-:W-:Y:S02]  /*166e0*/  MOV R2, 0x3f800000 ;  /* 0x3f80000000027802 */ /* 0x000fe40000000f00 */
[----:B------:R-:W-:-:S02]  /*166f0*/  LOP3.LUT R25, R25, 0xfffffff8, RZ, 0xc0, !PT ;  /* 0xfffffff819197812 */ /* 0x000fc400078ec0ff */
[----:B------:R-:W-:Y:S01]  /*16700*/  FSETP.NE.FTZ.AND P4, PT, R139, RZ, PT ;  /* 0x000000ff8b00720b */ /* 0x000fe20003f95000 */
[----:B--2---:R-:W-:Y:S01]  /*16710*/  FMUL.FTZ R0, R0, UR4 ;  /* 0x0000000400007c20 */ /* 0x004fe20008410000 */
[----:B------:R-:W1:Y:S01]  /*16720*/  @P5 MUFU.RCP R2, R138 ;  /* 0x0000008a00025308 */ /* 0x000e620000001000 */
[----:B------:R-:W-:Y:S02]  /*16730*/  IADD3 R25, R3, -R25, RZ ;  /* 0x8000001903197210 */ /* 0x000fe40007ffe0ff */
        /* <DEDUP_REMOVED lines=33> */
[----:B---3--:R-:W-:Y:S01]  /*16950*/  FMUL.FTZ R3, R4, UR4 ;  /* 0x0000000404037c20 */ /* 0x008fe20008410000 */
[----:B-1----:R-:W-:Y:S01]  /*16960*/  FMUL.FTZ R2, R2, UR4 ;  /* 0x0000000402027c20 */ /* 0x002fe20008410000 */
[----:B------:R-:W-:-:S02]  /*16970*/  R2P PR, R25, 0x6 ;  /* 0x0000000619007804 */ /* 0x000fc40000000000 */
[----:B------:R-:W-:Y:S01]  /*16980*/  FMUL.FTZ R146, R3, R146 ;  /* 0x0000009203927220 */ /* 0x000fe20000410000 */
        /* <DEDUP_REMOVED lines=17> */
[----:B-1----:R-:W-:Y:S01]  /*16aa0*/  FMUL.FTZ R0, R0, UR4 ;  /* 0x0000000400007c20 */ /* 0x002fe20008410000 */
[----:B------:R-:W1:Y:S01]  /*16ab0*/  S2UR UR4, SR_CgaCtaId ;  /* 0x00000000000479c3 */ /* 0x000e620000008800 */
        /* <DEDUP_REMOVED lines=34> */
[C---:B------:R-:W-:Y:S01]  /*16ce0*/  SHF.L.U32 R0, R25.reuse, 0x6, RZ ;  /* 0x0000000619007819 */ /* 0x040fe200000006ff */
        /* <DEDUP_REMOVED lines=14> */
[----:B------:R-:W-:Y:S01]  /*16dd0*/  LOP3.LUT R0, R0, 0x1c0, RZ, 0xc0, !PT ;  /* 0x000001c000007812 */ /* 0x000fe200078ec0ff */
[----:B-1----:R-:W-:Y:S01]  /*16de0*/  ULEA UR4, UR4, UR5, 0x18 ;  /* 0x0000000504047291 */ /* 0x002fe2000f8ec03f */
[----:B------:R-:W-:Y:S01]  /*16df0*/  LOP3.LUT R2, R25, 0x1, RZ, 0xc0, !PT ;  /* 0x0000000119027812 */ /* 0x000fe200078ec0ff */
[C---:B------:R-:W-:Y:S01]  /*16e00*/  FMUL.FTZ R4, R3.reuse, R147 ;  /* 0x0000009303047220 */ /* 0x040fe20000410000 */
[----:B------:R-:W-:Y:S01]  /*16e10*/  LEA.HI R0, R0, R0, RZ, 0x1d ;  /* 0x0000000000007211 */ /* 0x000fe200078fe8ff */
[C---:B------:R-:W-:Y:S01]  /*16e20*/  FMUL.FTZ R54, R3.reuse, R54 ;  /* 0x0000003603367220 */ /* 0x040fe20000410000 */
[----:B------:R-:W-:Y:S01]  /*16e30*/  ISETP.NE.U32.AND P3, PT, R2, 0x1, PT ;  /* 0x000000010200780c */ /* 0x000fe20003f65070 */
[C---:B------:R-:W-:Y:S01]  /*16e40*/  FMUL.FTZ R20, R3.reuse, R55 ;  /* 0x0000003703147220 */ /* 0x040fe20000410000 */
[----:B------:R-:W-:Y:S01]  /*16e50*/  LEA R0, R172, R0, 0x1 ;  /* 0x00000000ac007211 */ /* 0x000fe200078e08ff */
[C---:B------:R-:W-:Y:S01]  /*16e60*/  FMUL.FTZ R154, R3.reuse, R154 ;  /* 0x0000009a039a7220 */ /* 0x040fe20000410000 */
[C---:B------:R-:W-:Y:S01]  /*16e70*/  FMUL.FTZ R6, R3.reuse, R155 ;  /* 0x0000009b03067220 */ /* 0x040fe20000410000 */
[C---:B------:R-:W-:Y:S01]  /*16e80*/  FMUL.FTZ R38, R3.reuse, R38 ;  /* 0x0000002603267220 */ /* 0x040fe20000410000 */
[----:B------:R-:W-:Y:S01]  /*16e90*/  LEA R0, R0, UR4, 0x1 ;  /* 0x0000000400007c11 */ /* 0x000fe2000f8e08ff */
        /* <DEDUP_REMOVED lines=26> */
[----:B------:R-:W-:Y:S01]  /*17040*/  @UP0 ULDC.64 UR4, c[0x0][0x298] ;  /* 0x0000a60000040ab9 */ /* 0x000fe20000000a00 */
[----:B------:R-:W-:Y:S01]  /*17050*/  F2FP.F16.F32.PACK_AB R4, R4, R146 ;  /* 0x000000920404723e */ /* 0x000fe200000000ff */
[----:B------:R-:W-:Y:S01]  /*17060*/  @UP0 UIMAD.WIDE.U32 UR8, UR15, UR4, URZ ;  /* 0x000000040f0802a5 */ /* 0x000fe2000f8e003f */
[C---:B------:R-:W-:Y:S01]  /*17070*/  IADD3 R2, R0.reuse, -0x10, RZ ;  /* 0xfffffff000027810 */ /* 0x040fe20007ffe0ff */
[----:B------:R1:W-:Y:S01]  /*17080*/  STS [R0], R5 ;  /* 0x0000000500007388 */ /* 0x0003e20000000800 */
[----:B------:R-:W-:Y:S01]  /*17090*/  F2FP.F16.F32.PACK_AB R3, R153, R152 ;  /* 0x000000989903723e */ /* 0x000fe200000000ff */
[----:B------:R-:W-:Y:S01]  /*170a0*/  @UP0 UIMAD UR6, UR15, UR5, UR9 ;  /* 0x000000050f0602a4 */ /* 0x000fe2000f8e0209 */
[----:B------:R-:W-:Y:S01]  /*170b0*/  @P3 IADD3 R2, R0, 0x10, RZ ;  /* 0x0000001000023810 */ /* 0x000fe20007ffe0ff */
[----:B------:R-:W-:Y:S01]  /*170c0*/  STS [R0+0x400], R4 ;  /* 0x0004000400007388 */ /* 0x000fe20000000800 */
[----:B------:R-:W-:-:S02]  /*170d0*/  F2FP.F16.F32.PACK_AB R20, R20, R54 ;  /* 0x000000361414723e */ /* 0x000fc400000000ff */
[----:B------:R-:W-:Y:S01]  /*170e0*/  MOV R54, 0x20 ;  /* 0x0000002000367802 */ /* 0x000fe20000000f00 */
[----:B------:R2:W-:Y:S01]  /*170f0*/  STS [R2], R3 ;  /* 0x0000000302007388 */ /* 0x0005e20000000800 */
[----:B------:R-:W-:Y:S02]  /*17100*/  F2FP.F16.F32.PACK_AB R6, R6, R154 ;  /* 0x0000009a0606723e */ /* 0x000fe400000000ff */
[----:B------:R-:W-:Y:S02]  /*17110*/  F2FP.F16.F32.PACK_AB R8, R8, R140 ;  /* 0x0000008c0808723e */ /* 0x000fe400000000ff */
[----:B------:R-:W-:Y:S01]  /*17120*/  F2FP.F16.F32.PACK_AB R7, R7, R142 ;  /* 0x0000008e0707723e */ /* 0x000fe200000000ff */
[----:B------:R-:W-:Y:S01]  /*17130*/  STS [R2+0x400], R6 ;  /* 0x0004000602007388 */ /* 0x000fe20000000800 */
[----:B------:R-:W-:Y:S02]  /*17140*/  F2FP.F16.F32.PACK_AB R9, R9, R148 ;  /* 0x000000940909723e */ /* 0x000fe400000000ff */
[----:B------:R-:W-:Y:S01]  /*17150*/  F2FP.F16.F32.PACK_AB R12, R12, R150 ;  /* 0x000000960c0c723e */ /* 0x000fe200000000ff */
[----:B------:R3:W-:Y:S01]  /*17160*/  STS [R0+0x2000], R8 ;  /* 0x0020000800007388 */ /* 0x0007e20000000800 */
[----:B------:R-:W-:-:S02]  /*17170*/  F2FP.F16.F32.PACK_AB R11, R11, R14 ;  /* 0x0000000e0b0b723e */ /* 0x000fc400000000ff */
[----:B------:R-:W-:Y:S01]  /*17180*/  F2FP.F16.F32.PACK_AB R10, R10, R38 ;  /* 0x000000260a0a723e */ /* 0x000fe200000000ff */
[----:B------:R4:W-:Y:S01]  /*17190*/  STS [R0+0x2400], R7 ;  /* 0x0024000700007388 */ /* 0x0009e20000000800 */
[----:B------:R-:W-:Y:S02]  /*171a0*/  F2FP.F16.F32.PACK_AB R15, R15, R13 ;  /* 0x0000000d0f0f723e */ /* 0x000fe400000000ff */
[----:B-1----:R-:W-:Y:S01]  /*171b0*/  MOV R5, 0x40 ;  /* 0x0000004000057802 */ /* 0x002fe20000000f00 */
[----:B------:R-:W-:Y:S01]  /*171c0*/  STS [R2+0x2000], R9 ;  /* 0x0020000902007388 */ /* 0x000fe20000000800 */
[----:B------:R-:W-:Y:S02]  /*171d0*/  F2FP.F16.F32.PACK_AB R14, R18, R21 ;  /* 0x00000015120e723e */ /* 0x000fe400000000ff */
[----:B------:R-:W-:Y:S01]  /*171e0*/  SEL R5, R5, 0xffffffc0, !P2 ;  /* 0xffffffc005057807 */ /* 0x000fe20005000000 */
[----:B------:R-:W-:Y:S01]  /*171f0*/  STS [R2+0x2400], R12 ;  /* 0x0024000c02007388 */ /* 0x000fe20000000800 */
[----:B------:R-:W-:-:S02]  /*17200*/  F2FP.F16.F32.PACK_AB R13, R51, R50 ;  /* 0x00000032330d723e */ /* 0x000fc400000000ff */
[----:B--2---:R-:W-:Y:S02]  /*17210*/  SEL R3, R54, 0xffffffe0, !P1 ;  /* 0xffffffe036037807 */ /* 0x004fe40004800000 */
[----:B------:R-:W-:Y:S02]  /*17220*/  F2FP.F16.F32.PACK_AB R16, R16, R42 ;  /* 0x0000002a1010723e */ /* 0x000fe400000000ff */
[----:B------:R-:W-:Y:S02]  /*17230*/  IADD3 R4, R0, R3, RZ ;  /* 0x0000000300047210 */ /* 0x000fe40007ffe0ff */
[----:B------:R-:W-:Y:S02]  /*17240*/  IADD3 R3, R3, R2, RZ ;  /* 0x0000000203037210 */ /* 0x000fe40007ffe0ff */
[----:B------:R-:W-:Y:S01]  /*17250*/  F2FP.F16.F32.PACK_AB R23, R23, R17 ;  /* 0x000000111717723e */ /* 0x000fe200000000ff */
[----:B------:R-:W-:Y:S01]  /*17260*/  STS [R4], R11 ;  /* 0x0000000b04007388 */ /* 0x000fe20000000800 */
[----:B------:R-:W-:-:S02]  /*17270*/  F2FP.F16.F32.PACK_AB R22, R22, R46 ;  /* 0x0000002e1616723e */ /* 0x000fc400000000ff */
[----:B------:R-:W-:Y:S01]  /*17280*/  F2FP.F16.F32.PACK_AB R21, R27, R31 ;  /* 0x0000001f1b15723e */ /* 0x000fe200000000ff */
[----:B------:R-:W-:Y:S01]  /*17290*/  STS [R4+0x400], R10 ;  /* 0x0004000a04007388 */ /* 0x000fe20000000800 */
[----:B---3--:R-:W-:Y:S02]  /*172a0*/  IADD3 R8, R0, R5, RZ ;  /* 0x0000000500087210 */ /* 0x008fe40007ffe0ff */
[----:B------:R-:W-:Y:S01]  /*172b0*/  F2FP.F16.F32.PACK_AB R18, R65, R64 ;  /* 0x000000404112723e */ /* 0x000fe200000000ff */
[----:B------:R-:W-:Y:S01]  /*172c0*/  STS [R3], R14 ;  /* 0x0000000e03007388 */ /* 0x000fe20000000800 */
[----:B------:R-:W-:Y:S02]  /*172d0*/  F2FP.F16.F32.PACK_AB R17, R67, R66 ;  /* 0x000000424311723e */ /* 0x000fe400000000ff */
[----:B----4-:R-:W-:Y:S01]  /*172e0*/  IADD3 R7, R5, R2, RZ ;  /* 0x0000000205077210 */ /* 0x010fe20007ffe0ff */
[----:B------:R-:W-:Y:S01]  /*172f0*/  STS [R3+0x400], R13 ;  /* 0x0004000d03007388 */ /* 0x000fe20000000800 */
[----:B------:R-:W-:-:S02]  /*17300*/  F2FP.F16.F32.PACK_AB R19, R19, R56 ;  /* 0x000000381313723e */ /* 0x000fc400000000ff */
[----:B------:R-:W-:Y:S01]  /*17310*/  F2FP.F16.F32.PACK_AB R24, R24, R58 ;  /* 0x0000003a1818723e */ /* 0x000fe200000000ff */
[----:B------:R1:W-:Y:S01]  /*17320*/  STS [R4+0x2000], R15 ;  /* 0x0020000f04007388 */ /* 0x0003e20000000800 */
[----:B------:R-:W-:Y:S02]  /*17330*/  F2FP.F16.F32.PACK_AB R53, R53, R60 ;  /* 0x0000003c3535723e */ /* 0x000fe400000000ff */
[----:B------:R-:W-:Y:S01]  /*17340*/  F2FP.F16.F32.PACK_AB R52, R52, R62 ;  /* 0x0000003e3434723e */ /* 0x000fe200000000ff */
[----:B------:R-:W-:Y:S01]  /*17350*/  STS [R4+0x2400], R16 ;  /* 0x0024001004007388 */ /* 0x000fe20000000800 */
[----:B------:R-:W-:Y:S02]  /*17360*/  F2FP.F16.F32.PACK_AB R51, R69, R68 ;  /* 0x000000444533723e */ /* 0x000fe400000000ff */
[----:B------:R-:W-:Y:S01]  /*17370*/  F2FP.F16.F32.PACK_AB R50, R71, R70 ;  /* 0x000000464732723e */ /* 0x000fe200000000ff */
[----:B------:R-:W-:Y:S01]  /*17380*/  STS [R3+0x2000], R23 ;  /* 0x0020001703007388 */ /* 0x000fe20000000800 */
[----:B------:R-:W-:-:S02]  /*17390*/  IADD3 R6, R4, R5, RZ ;  /* 0x0000000504067210 */ /* 0x000fc40007ffe0ff */
[----:B------:R-:W-:Y:S01]  /*173a0*/  F2FP.F16.F32.PACK_AB R47, R81, R80 ;  /* 0x00000050512f723e */ /* 0x000fe200000000ff */
[----:B------:R-:W-:Y:S01]  /*173b0*/  STS [R3+0x2400], R22 ;  /* 0x0024001603007388 */ /* 0x000fe20000000800 */
[----:B------:R-:W-:Y:S02]  /*173c0*/  F2FP.F16.F32.PACK_AB R46, R83, R82 ;  /* 0x00000052532e723e */ /* 0x000fe400000000ff */
[----:B------:R-:W-:Y:S01]  /*173d0*/  IADD3 R5, R3, R5, RZ ;  /* 0x0000000503057210 */ /* 0x000fe20007ffe0ff */
[----:B------:R-:W-:Y:S01]  /*173e0*/  STS [R8], R21 ;  /* 0x0000001508007388 */ /* 0x000fe20000000800 */
[----:B------:R-:W-:Y:S02]  /*173f0*/  F2FP.F16.F32.PACK_AB R49, R49, R72 ;  /* 0x000000483131723e */ /* 0x000fe400000000ff */
[----:B------:R-:W-:Y:S01]  /*17400*/  F2FP.F16.F32.PACK_AB R48, R48, R74 ;  /* 0x0000004a3030723e */ /* 0x000fe200000000ff */
[----:B------:R-:W-:Y:S01]  /*17410*/  STS [R8+0x400], R20 ;  /* 0x0004001408007388 */ /* 0x000fe20000000800 */
[----:B------:R-:W-:-:S02]  /*17420*/  F2FP.F16.F32.PACK_AB R45, R45, R76 ;  /* 0x0000004c2d2d723e */ /* 0x000fc400000000ff */
[----:B------:R-:W-:Y:S01]  /*17430*/  F2FP.F16.F32.PACK_AB R44, R44, R78 ;  /* 0x0000004e2c2c723e */ /* 0x000fe200000000ff */
[----:B------:R-:W-:Y:S01]  /*17440*/  STS [R7], R18 ;  /* 0x0000001207007388 */ /* 0x000fe20000000800 */
[----:B------:R-:W-:Y:S02]  /*17450*/  F2FP.F16.F32.PACK_AB R43, R85, R84 ;  /* 0x00000054552b723e */ /* 0x000fe400000000ff */
[----:B------:R-:W-:Y:S01]  /*17460*/  F2FP.F16.F32.PACK_AB R42, R87, R86 ;  /* 0x00000056572a723e */ /* 0x000fe200000000ff */
[----:B------:R2:W-:Y:S01]  /*17470*/  STS [R7+0x400], R17 ;  /* 0x0004001107007388 */ /* 0x0005e20000000800 */
        /* <DEDUP_REMOVED lines=25> */
[----:B------:R-:W-:Y:S01]  /*17610*/  PLOP3.LUT P1, PT, PT, PT, UP0, 0x80, 0x0 ;  /* 0x000000000000781c */ /* 0x000fe20003f2f008 */
[----:B------:R-:W-:Y:S01]  /*17620*/  STS [R6+0x2000], R49 ;  /* 0x0020003106007388 */ /* 0x000fe20000000800 */
[----:B-1----:R-:W-:Y:S02]  /*17630*/  F2FP.F16.F32.PACK_AB R15, R117, R116 ;  /* 0x00000074750f723e */ /* 0x002fe400000000ff */
        /* <DEDUP_REMOVED lines=9> */
[----:B--2---:R-:W-:Y:S01]  /*176d0*/  F2FP.F16.F32.PACK_AB R17, R129, R128 ;  /* 0x000000808111723e */ /* 0x004fe200000000ff */
[----:B------:R-:W-:Y:S01]  /*176e0*/  STS [R0+0x4000], R43 ;  /* 0x0040002b00007388 */ /* 0x000fe20000000800 */
[----:B------:R-:W-:-:S03]  /*176f0*/  F2FP.F16.F32.PACK_AB R16, R131, R130 ;  /* 0x000000828310723e */ /* 0x000fc600000000ff */
[----:B------:R-:W-:Y:S04]  /*17700*/  STS [R0+0x4400], R42 ;  /* 0x0044002a00007388 */ /* 0x000fe80000000800 */
[----:B------:R-:W-:Y:S04]  /*17710*/  STS [R2+0x4000], R39 ;  /* 0x0040002702007388 */ /* 0x000fe80000000800 */
[----:B------:R-:W-:Y:S04]  /*17720*/  STS [R2+0x4400], R38 ;  /* 0x0044002602007388 */ /* 0x000fe80000000800 */
        /* <DEDUP_REMOVED lines=8> */
[----:B-1----:R-:W-:-:S03]  /*177b0*/  F2FP.F16.F32.PACK_AB R0, R171, R170 ;  /* 0x000000aaab00723e */ /* 0x002fc600000000ff */
[----:B------:R-:W-:Y:S04]  /*177c0*/  STS [R4+0x6000], R33 ;  /* 0x0060002104007388 */ /* 0x000fe80000000800 */
[----:B------:R1:W-:Y:S01]  /*177d0*/  STS [R4+0x6400], R32 ;  /* 0x0064002004007388 */ /* 0x0003e20000000800 */
[----:B--2---:R-:W-:-:S03]  /*177e0*/  F2FP.F16.F32.PACK_AB R2, R169, R168 ;  /* 0x000000a8a902723e */ /* 0x004fc600000000ff */
[----:B------:R-:W-:Y:S04]  /*177f0*/  STS [R3+0x6000], R29 ;  /* 0x0060001d03007388 */ /* 0x000fe80000000800 */
[----:B------:R2:W-:Y:S04]  /*17800*/  STS [R3+0x6400], R28 ;  /* 0x0064001c03007388 */ /* 0x0005e80000000800 */
[----:B------:R3:W-:Y:S04]  /*17810*/  STS [R8+0x4000], R27 ;  /* 0x0040001b08007388 */ /* 0x0007e80000000800 */
[----:B------:R3:W-:Y:S01]  /*17820*/  STS [R8+0x4400], R26 ;  /* 0x0044001a08007388 */ /* 0x0007e20000000800 */
[----:B------:R-:W4:Y:S03]  /*17830*/  S2R R18, SR_TID.X ;  /* 0x0000000000127919 */ /* 0x000f260000002100 */
[----:B------:R3:W-:Y:S01]  /*17840*/  STS [R7+0x4000], R25 ;  /* 0x0040001907007388 */ /* 0x0007e20000000800 */
[----:B-1----:R-:W-:-:S02]  /*17850*/  F2FP.F16.F32.PACK_AB R4, R125, R124 ;  /* 0x0000007c7d04723e */ /* 0x002fc400000000ff */
[----:B--2---:R-:W-:Y:S01]  /*17860*/  F2FP.F16.F32.PACK_AB R3, R127, R126 ;  /* 0x0000007e7f03723e */ /* 0x004fe200000000ff */
        /* <DEDUP_REMOVED lines=8> */
.L_x_1002:
[----:B------:R-:W-:Y:S01]  /*178f0*/  ULDC.U8 UR4, c[0x0][0x3d9] ;  /* 0x0000f64000047ab9 */ /* 0x000fe20000000000 */
[----:B------:R-:W-:Y:S01]  /*17900*/  STS [R7+0x4400], R13 ;  /* 0x0044000d07007388 */ /* 0x000fe20000000800 */
[----:B------:R-:W-:Y:S01]  /*17910*/  ISETP.NE.AND P2, PT, RZ, UR4, PT ;  /* 0x00000004ff007c0c */ /* 0x000fe2000bf45270 */
[----:B------:R-:W-:Y:S02]  /*17920*/  ULDC.U8 UR7, c[0x0][0x3d8] ;  /* 0x0000f60000077ab9 */ /* 0x000fe40000000000 */
[----:B------:R1:W-:Y:S01]  /*17930*/  STS [R8+0x6000], R15 ;  /* 0x0060000f08007388 */ /* 0x0003e20000000800 */
[----:B------:R-:W-:-:S03]  /*17940*/  ISETP.NE.AND P3, PT, RZ, UR7, PT ;  /* 0x00000007ff007c0c */ /* 0x000fc6000bf65270 */
[----:B------:R3:W-:Y:S01]  /*17950*/  STS [R8+0x6400], R14 ;  /* 0x0064000e08007388 */ /* 0x0007e20000000800 */
[----:B------:R-:W-:-:S03]  /*17960*/  ISETP.EQ.AND P3, PT, RZ, UR4, P3 ;  /* 0x00000004ff007c0c */ /* 0x000fc60009f62270 */
[----:B------:R-:W-:Y:S04]  /*17970*/  STS [R7+0x6000], R12 ;  /* 0x0060000c07007388 */ /* 0x000fe80000000800 */
[----:B------:R2:W-:Y:S04]  /*17980*/  STS [R7+0x6400], R11 ;  /* 0x0064000b07007388 */ /* 0x0005e80000000800 */
[----:B------:R4:W-:Y:S02]  /*17990*/  STS [R6+0x4000], R10 ;  /* 0x0040000a06007388 */ /* 0x0009e40000000800 */
[----:B------:R-:W-:-:S02]  /*179a0*/  @!P3 PLOP3.LUT P1, PT, PT, PT, PT, 0x8, 0x0 ;  /* 0x000000000000b81c */ /* 0x000fc40003f2e170 */
[----:B------:R4:W-:Y:S04]  /*179b0*/  STS [R6+0x4400], R9 ;  /* 0x0044000906007388 */ /* 0x0009e80000000800 */
[----:B------:R-:W-:Y:S01]  /*179c0*/  STS [R5+0x4000], R2 ;  /* 0x0040000205007388 */ /* 0x000fe20000000800 */
[----:B-1----:R-:W1:Y:S03]  /*179d0*/  @P6 LDC R15, c[0x0][0x2e8] ;  /* 0x0000ba00ff0f6b82 */ /* 0x002e660000000800 */
[----:B------:R4:W-:Y:S01]  /*179e0*/  STS [R5+0x4400], R0 ;  /* 0x0044000005007388 */ /* 0x0009e20000000800 */
[----:B---3--:R3:W1:Y:S03]  /*179f0*/  @P0 MUFU.LG2 R8, R137 ;  /* 0x0000008900080308 */ /* 0x0086660000000c00 */
[----:B------:R3:W-:Y:S04]  /*17a00*/  STS [R6+0x6400], R3 ;  /* 0x0064000306007388 */ /* 0x0007e80000000800 */
[----:B------:R3:W-:Y:S01]  /*17a10*/  STS [R6+0x6000], R4 ;  /* 0x0060000406007388 */ /* 0x0007e20000000800 */
[----:B--2---:R-:W2:Y:S03]  /*17a20*/  @P0 LDC R11, c[0x0][0x2e8] ;  /* 0x0000ba00ff0b0b82 */ /* 0x004ea60000000800 */
[----:B------:R-:W-:Y:S01]  /*17a30*/  STS [R5+0x6000], R17 ;  /* 0x0060001105007388 */ /* 0x000fe20000000800 */
[----:B----4-:R-:W-:-:S03]  /*17a40*/  SHF.R.S32.HI R10, RZ, 0x1f, R18 ;  /* 0x0000001fff0a7819 */ /* 0x010fc60000011412 */
[----:B------:R4:W-:Y:S01]  /*17a50*/  STS [R5+0x6400], R16 ;  /* 0x0064001005007388 */ /* 0x0009e20000000800 */
[----:B------:R-:W-:Y:S01]  /*17a60*/  LEA.HI R10, R10, R18, RZ, 0x3 ;  /* 0x000000120a0a7211 */ /* 0x000fe200078f18ff */
[----:B------:R1:W1:Y:S01]  /*17a70*/  @P6 MUFU.LG2 R9, R132 ;  /* 0x0000008400096308 */ /* 0x0002620000000c00 */
[----:B------:R-:W1:Y:S02]  /*17a80*/  S2R R7, SR_CTAID.Y ;  /* 0x0000000000077919 */ /* 0x000e640000002600 */
[----:B------:R-:W-:Y:S01]  /*17a90*/  SHF.R.S32.HI R10, RZ, 0x3, R10 ;  /* 0x00000003ff0a7819 */ /* 0x000fe2000001140a */
[----:B------:R-:W1:Y:S01]  /*17aa0*/  S2R R28, SR_CTAID.Z ;  /* 0x00000000001c7919 */ /* 0x000e620000002700 */
[----:B------:R-:W-:Y:S01]  /*17ab0*/  LOP3.LUT R0, R174, 0xffffffe0, RZ, 0xc0, !PT ;  /* 0xffffffe0ae007812 */ /* 0x000fe200078ec0ff */
[----:B------:R-:W1:Y:S01]  /*17ac0*/  S2R R20, SR_CTAID.X ;  /* 0x0000000000147919 */ /* 0x000e620000002500 */
[----:B---3--:R-:W3:Y:S03]  /*17ad0*/  @P2 LDC.64 R2, c[0x0][0x2c0] ;  /* 0x0000b000ff022b82 */ /* 0x008ee60000000a00 */
[----:B------:R-:W-:-:S02]  /*17ae0*/  IMAD.IADD R0, R175, 0x1, -R0 ;  /* 0x00000001af007824 */ /* 0x000fc400078e0a00 */
[----:B------:R-:W-:-:S03]  /*17af0*/  VIADD R6, R10, 0x10 ;  /* 0x000000100a067836 */ /* 0x000fc60000000000 */
[----:B------:R-:W-:Y:S01]  /*17b00*/  LOP3.LUT P6, RZ, R0, 0x3, RZ, 0xc0, !PT ;  /* 0x0000000300ff7812 */ /* 0x000fe200078cc0ff */
[----:B------:R-:W-:Y:S01]  /*17b10*/  @P2 IMAD.MOV.U32 R4, RZ, RZ, 0x1 ;  /* 0x00000001ff042424 */ /* 0x000fe200078e00ff */
[----:B----4-:R-:W4:Y:S01]  /*17b20*/  @P2 LDC R5, c[0x0][0x2c0] ;  /* 0x0000b000ff052b82 */ /* 0x010f220000000800 */
[----:B------:R1:W1:Y:S01]  /*17b30*/  @P5 MUFU.LG2 R16, R138 ;  /* 0x0000008a00105308 */ /* 0x0002620000000c00 */
[----:B---3--:R-:W-:Y:S01]  /*17b40*/  @P2 IMAD R0, R3, R2, RZ ;  /* 0x0000000203002224 */ /* 0x008fe200078e02ff */
[----:B------:R-:W-:Y:S01]  /*17b50*/  @!P3 CS2R R2, SRZ ;  /* 0x000000000002b805 */ /* 0x000fe2000001ff00 */
[----:B-12---:R-:W-:Y:S07]  /*17b60*/  @!P3 BRA `(.L_x_1003) ;  /* 0x000000000020b947 */ /* 0x006fee0003800000 */
[----:B------:R-:W1:Y:S01]  /*17b70*/  S2UR UR4, SR_CTAID.Y ;  /* 0x00000000000479c3 */ /* 0x000e620000002600 */
[----:B------:R-:W-:Y:S01]  /*17b80*/  ULDC UR5, c[0x0][0x2c4] ;  /* 0x0000b10000057ab9 */ /* 0x000fe20000000800 */
[----:B------:R-:W-:Y:S01]  /*17b90*/  PLOP3.LUT P1, PT, PT, PT, PT, 0x80, 0x0 ;  /* 0x000000000000781c */ /* 0x000fe20003f2f070 */
[----:B-1----:R-:W-:-:S04]  /*17ba0*/  UIMAD UR4, UR4, UR5, URZ ;  /* 0x00000005040472a4 */ /* 0x002fc8000f8e023f */
[----:B------:R-:W-:-:S04]  /*17bb0*/  USEL UR15, UR4, UR15, !UP0 ;  /* 0x0000000f040f7287 */ /* 0x000fc8000c000000 */
[----:B------:R-:W-:Y:S02]  /*17bc0*/  USHF.R.S32.HI UR4, URZ, 0x1f, UR15 ;  /* 0x0000001f3f047899 */ /* 0x000fe4000801140f */
[----:B------:R-:W-:-:S04]  /*17bd0*/  IMAD.U32 R2, RZ, RZ, UR15 ;  /* 0x0000000fff027e24 */ /* 0x000fc8000f8e00ff */
[----:B------:R-:W-:Y:S02]  /*17be0*/  MOV R3, UR4 ;  /* 0x0000000400037c02 */ /* 0x000fe40008000f00 */
.L_x_1003:
[----:B------:R-:W-:Y:S05]  /*17bf0*/  @P2 BRA `(.L_x_1004) ;  /* 0x0000000000182947 */ /* 0x000fea0003800000 */
[----:B------:R-:W1:Y:S01]  /*17c00*/  LDC R0, c[0x0][0x2c4] ;  /* 0x0000b100ff007b82 */ /* 0x000e620000000800 */
[----:B------:R-:W-:Y:S02]  /*17c10*/  ISETP.NE.AND P2, PT, RZ, UR7, PT ;  /* 0x00000007ff007c0c */ /* 0x000fe4000bf45270 */
[----:B----4-:R-:W-:-:S05]  /*17c20*/  MOV R5, 0x1 ;  /* 0x0000000100057802 */ /* 0x010fca0000000f00 */
[----:B------:R-:W2:Y:S08]  /*17c30*/  LDC R4, c[0x0][0x270] ;  /* 0x00009c00ff047b82 */ /* 0x000eb00000000800 */
[----:B-1----:R-:W2:Y:S02]  /*17c40*/  @P2 LDC R0, c[0x0][0x2e4] ;  /* 0x0000b900ff002b82 */ /* 0x002ea40000000800 */
[----:B--2---:R-:W-:-:S07]  /*17c50*/  IMAD R4, R0, R4, RZ ;  /* 0x0000000400047224 */ /* 0x004fce00078e02ff */
.L_x_1004:
[----:B------:R-:W-:Y:S01]  /*17c60*/  BAR.SYNC.DEFER_BLOCKING 0x0 ;  /* 0x0000000000007b1d */ /* 0x000fe20000010000 */
[----:B------:R-:W-:Y:S01]  /*17c70*/  ISETP.NE.AND P2, PT, R173, RZ, PT ;  /* 0x000000ffad00720c */ /* 0x000fe20003f45270 */
[----:B------:R-:W-:Y:S01]  /*17c80*/  IMAD R4, R7, R4, RZ ;  /* 0x0000000407047224 */ /* 0x000fe200078e02ff */
[----:B------:R-:W-:Y:S01]  /*17c90*/  ISETP.GE.AND P3, PT, R6, UR14, PT ;  /* 0x0000000e06007c0c */ /* 0x000fe2000bf66270 */
[C---:B------:R-:W-:Y:S01]  /*17ca0*/  VIADD R6, R10.reuse, 0x30 ;  /* 0x000000300a067836 */ /* 0x040fe20000000000 */
[----:B------:R-:W-:-:S03]  /*17cb0*/  IADD3 R7, R10, 0x20, RZ ;  /* 0x000000200a077810 */ /* 0x000fc60007ffe0ff */
[----:B------:R-:W1:Y:S01]  /*17cc0*/  @P5 LDC R14, c[0x0][0x2e8] ;  /* 0x0000ba00ff0e5b82 */ /* 0x000e620000000800 */
[----:B------:R-:W2:Y:S01]  /*17cd0*/  @P4 MUFU.LG2 R12, R139 ;  /* 0x0000008b000c4308 */ /* 0x000ea20000000c00 */
[----:B------:R-:W-:Y:S01]  /*17ce0*/  SEL R4, R4, RZ, !P1 ;  /* 0x000000ff04047207 */ /* 0x000fe20004800000 */
[----:B------:R-:W-:Y:S01]  /*17cf0*/  @P0 FMUL.FTZ R8, R8, 0.69314718246459960938 ;  /* 0x3f31721808080820 */ /* 0x000fe20000410000 */
[----:B------:R-:W-:Y:S01]  /*17d00*/  ISETP.GE.AND P1, PT, R6, UR14, PT ;  /* 0x0000000e06007c0c */ /* 0x000fe2000bf26270 */
[----:B----4-:R-:W-:Y:S01]  /*17d10*/  IMAD R6, R20, R5, RZ ;  /* 0x0000000514067224 */ /* 0x010fe200078e02ff */
[----:B------:R-:W-:Y:S01]  /*17d20*/  MOV R22, 0x7f800000 ;  /* 0x7f80000000167802 */ /* 0x000fe20000000f00 */
[----:B------:R-:W-:Y:S01]  /*17d30*/  IMAD.MOV.U32 R23, RZ, RZ, 0x7f800000 ;  /* 0x7f800000ff177424 */ /* 0x000fe200078e00ff */
[----:B------:R-:W3:Y:S01]  /*17d40*/  @P4 LDC R13, c[0x0][0x2e8] ;  /* 0x0000ba00ff0d4b82 */ /* 0x000ee20000000800 */
[----:B------:R-:W-:Y:S01]  /*17d50*/  @P2 FMUL.FTZ R9, R9, 0.69314718246459960938 ;  /* 0x3f31721809092820 */ /* 0x000fe20000410000 */
[----:B------:R-:W-:-:S02]  /*17d60*/  IMAD R0, R28, R0, R4 ;  /* 0x000000001c007224 */ /* 0x000fc400078e0204 */
[----:B------:R-:W-:Y:S01]  /*17d70*/  @P0 FFMA.FTZ R23, R134, R11, R8 ;  /* 0x0000000b86170223 */ /* 0x000fe20000010008 */
[----:B------:R-:W-:Y:S01]  /*17d80*/  IADD3 R4, R10, 0x40, RZ ;  /* 0x000000400a047810 */ /* 0x000fe20007ffe0ff */
[----:B------:R-:W-:Y:S01]  /*17d90*/  @P2 FFMA.FTZ R22, R135, R15, R9 ;  /* 0x0000000f87162223 */ /* 0x000fe20000010009 */
[----:B------:R-:W-:Y:S01]  /*17da0*/  ISETP.GE.AND P2, PT, R7, UR14, PT ;  /* 0x0000000e07007c0c */ /* 0x000fe2000bf46270 */
[----:B------:R-:W-:Y:S01]  /*17db0*/  @P5 FMUL.FTZ R8, R16, 0.69314718246459960938 ;  /* 0x3f31721810085820 */ /* 0x000fe20000410000 */
[----:B------:R-:W-:Y:S01]  /*17dc0*/  SHF.L.U32 R6, R6, 0x7, RZ ;  /* 0x0000000706067819 */ /* 0x000fe200000006ff */
[----:B------:R-:W-:Y:S01]  /*17dd0*/  IMAD.MOV.U32 R20, RZ, RZ, 0x7f800000 ;  /* 0x7f800000ff147424 */ /* 0x000fe200078e00ff */
[----:B------:R4:W4:Y:S01]  /*17de0*/  LDS.128 R24, [R223+0x3800] ;  /* 0x00380000df187984 */ /* 0x0009220000000c00 */
[----:B--2---:R-:W-:Y:S01]  /*17df0*/  @P4 FMUL.FTZ R7, R12, 0.69314718246459960938 ;  /* 0x3f3172180c074820 */ /* 0x004fe20000410000 */
[----:B------:R-:W-:Y:S01]  /*17e00*/  MOV R19, 0x7f800000 ;  /* 0x7f80000000137802 */ /* 0x000fe20000000f00 */
[----:B------:R-:W-:Y:S01]  /*17e10*/  BSSY B0, `(.L_x_1005) ;  /* 0x000003f000007945 */ /* 0x000fe20003800000 */
[----:B------:R-:W-:Y:S01]  /*17e20*/  ISETP.GE.AND P0, PT, R4, UR14, PT ;  /* 0x0000000e04007c0c */ /* 0x000fe2000bf06270 */
[----:B-1----:R-:W-:Y:S01]  /*17e30*/  @P5 FFMA.FTZ R19, R133, R14, R8 ;  /* 0x0000000e85135223 */ /* 0x002fe20000010008 */
[----:B------:R-:W-:Y:S01]  /*17e40*/  SHF.R.S32.HI R4, RZ, 0x1f, R6 ;  /* 0x0000001fff047819 */ /* 0x000fe20000011406 */
[----:B---3--:R-:W-:Y:S01]  /*17e50*/  @P4 FFMA.FTZ R20, R136, R13, R7 ;  /* 0x0000000d88144223 */ /* 0x008fe20000010007 */
[----:B------:R-:W-:-:S02]  /*17e60*/  IADD3 R6, P5, P4, R6, R2, R0 ;  /* 0x0000000206067210 */ /* 0x000fc40007cbe000 */
[----:B------:R-:W-:-:S04]  /*17e70*/  SHF.R.S32.HI R0, RZ, 0x1f, R0 ;  /* 0x0000001fff007819 */ /* 0x000fc80000011400 */
[----:B------:R-:W-:Y:S01]  /*17e80*/  IADD3.X R4, R4, R3, R0, P5, P4 ;  /* 0x0000000304047210 */ /* 0x000fe20002fe8400 */
[----:B----4-:R-:W-:Y:S06]  /*17e90*/  @P6 BRA `(.L_x_1006) ;  /* 0x0000000000d86947 */ /* 0x010fec0003800000 */
        /* <DEDUP_REMOVED lines=54> */
.L_x_1006:
[----:B------:R-:W-:Y:S05]  /*18200*/  BSYNC B0 ;  /* 0x0000000000007941 */ /* 0x000fea0003800000 */
.L_x_1005:
[----:B------:R-:W3:Y:S01]  /*18210*/  LDL.64 R30, [R1+0x18] ;  /* 0x00001800011e7983 */ /* 0x000ee20000100a00 */
[----:B------:R-:W-:Y:S01]  /*18220*/  VIADD R0, R10, 0x50 ;  /* 0x000000500a007836 */ /* 0x000fe20000000000 */
[----:B--2---:R-:W-:Y:S01]  /*18230*/  SHF.R.S32.HI R4, RZ, 0x1f, R28 ;  /* 0x0000001fff047819 */ /* 0x004fe2000001141c */
[----:B------:R-:W-:Y:S01]  /*18240*/  ULDC.64 UR4, c[0x0][0x2a0] ;  /* 0x0000a80000047ab9 */ /* 0x000fe20000000a00 */
[----:B------:R1:W2:Y:S01]  /*18250*/  LDS.128 R20, [R223] ;  /* 0x00000000df147984 */ /* 0x0002a20000000c00 */
[--C-:B------:R-:W-:Y:S01]  /*18260*/  SHF.R.S32.HI R11, RZ, 0x1f, R10.reuse ;  /* 0x0000001fff0b7819 */ /* 0x100fe2000001140a */
[----:B------:R-:W-:Y:S01]  /*18270*/  IMAD.U32 R6, RZ, RZ, UR16 ;  /* 0x00000010ff067e24 */ /* 0x000fe2000f8e00ff */
[----:B------:R-:W-:Y:S01]  /*18280*/  ISETP.GE.AND P5, PT, R0, UR14, PT ;  /* 0x0000000e00007c0c */ /* 0x000fe2000bfa6270 */
[----:B------:R1:W4:Y:S01]  /*18290*/  LDS.128 R16, [R223+0x4000] ;  /* 0x00400000df107984 */ /* 0x0003220000000c00 */
[----:B------:R-:W-:Y:S01]  /*182a0*/  IMAD R0, R4, UR4, RZ ;  /* 0x0000000404007c24 */ /* 0x000fe2000f8e02ff */
[----:B------:R-:W-:Y:S01]  /*182b0*/  BSSY B0, `(.L_x_1007) ;  /* 0x0000019000007945 */ /* 0x000fe20003800000 */
[----:B------:R-:W-:Y:S01]  /*182c0*/  IMAD.WIDE R6, R6, 0x80, R10 ;  /* 0x0000008006067825 */ /* 0x000fe200078e020a */
[----:B------:R-:W-:-:S03]  /*182d0*/  IADD3 R14, R10, 0x60, RZ ;  /* 0x000000600a0e7810 */ /* 0x000fc60007ffe0ff */
[----:B------:R-:W-:Y:S01]  /*182e0*/  IMAD R0, R28, UR5, R0 ;  /* 0x000000051c007c24 */ /* 0x000fe2000f8e0200 */
[----:B---3--:R-:W-:Y:S02]  /*182f0*/  SHF.R.S32.HI R3, RZ, 0x1f, R30 ;  /* 0x0000001fff037819 */ /* 0x008fe4000001141e */
[----:B------:R-:W-:-:S04]  /*18300*/  IADD3 R2, P4, R30, UR8, RZ ;  /* 0x000000081e027c10 */ /* 0x000fc8000ff9e0ff */
[----:B------:R-:W-:Y:S02]  /*18310*/  IADD3.X R3, R3, UR6, RZ, P4, !PT ;  /* 0x0000000603037c10 */ /* 0x000fe4000a7fe4ff */
[----:B------:R-:W-:Y:S01]  /*18320*/  ISETP.GE.AND P4, PT, R10, UR14, PT ;  /* 0x0000000e0a007c0c */ /* 0x000fe2000bf86270 */
[----:B------:R-:W-:-:S04]  /*18330*/  IMAD.WIDE.U32 R12, R28, UR4, R2 ;  /* 0x000000041c0c7c25 */ /* 0x000fc8000f8e0002 */
[----:B------:R-:W-:-:S08]  /*18340*/  IMAD.IADD R9, R13, 0x1, R0 ;  /* 0x000000010d097824 */ /* 0x000fd000078e0200 */
[----:B-12-4-:R-:W-:Y:S05]  /*18350*/  @P4 BRA `(.L_x_1008) ;  /* 0x0000000000384947 */ /* 0x016fea0003800000 */
        /* <DEDUP_REMOVED lines=11> */
[----:B------:R-:W-:-:S09]  /*18410*/  ISETP.GE.AND P4, PT, R249, UR4, PT ;  /* 0x00000004f9007c0c */ /* 0x000fd2000bf86270 */
[----:B------:R1:W-:Y:S04]  /*18420*/  @!P6 STG.E.128 desc[UR20][R2.64], R20 ;  /* 0x000000140200e986 */ /* 0x0003e8000c101d14 */
[----:B------:R1:W-:Y:S02]  /*18430*/  @!P4 STG.E.128 desc[UR20][R2.64+0x80], R16 ;  /* 0x000080100200c986 */ /* 0x0003e4000c101d14 */
.L_x_1008:
[----:B------:R-:W-:Y:S05]  /*18440*/  BSYNC B0 ;  /* 0x0000000000007941 */ /* 0x000fea0003800000 */
.L_x_1007:
[----:B-1----:R1:W2:Y:S01]  /*18450*/  LDS.128 R20, [R223+0x800] ;  /* 0x00080000df147984 */ /* 0x0022a20000000c00 */
[----:B------:R-:W-:Y:S01]  /*18460*/  BSSY B0, `(.L_x_1009) ;  /* 0x0000016000007945 */ /* 0x000fe20003800000 */
[----:B------:R-:W-:Y:S02]  /*18470*/  ISETP.GE.AND P4, PT, R14, UR14, PT ;  /* 0x0000000e0e007c0c */ /* 0x000fe4000bf86270 */
[----:B------:R1:W3:Y:S01]  /*18480*/  LDS.128 R16, [R223+0x4800] ;  /* 0x00480000df107984 */ /* 0x0002e20000000c00 */
        /* <DEDUP_REMOVED lines=17> */
[----:B--2---:R4:W-:Y:S04]  /*185a0*/  @!P6 STG.E.128 desc[UR20][R2.64], R20 ;  /* 0x000000140200e986 */ /* 0x0049e8000c101d14 */
[----:B---3--:R4:W-:Y:S02]  /*185b0*/  @!P3 STG.E.128 desc[UR20][R2.64+0x80], R16 ;  /* 0x000080100200b986 */ /* 0x0089e4000c101d14 */
.L_x_1010:
[----:B------:R-:W-:Y:S05]  /*185c0*/  BSYNC B0 ;  /* 0x0000000000007941 */ /* 0x000fea0003800000 */
.L_x_1009:
[----:B--2-4-:R2:W4:Y:S01]  /*185d0*/  LDS.128 R20, [R223+0x1000] ;  /* 0x00100000df147984 */ /* 0x0145220000000c00 */
[----:B------:R-:W-:Y:S01]  /*185e0*/  BSSY B0, `(.L_x_1011) ;  /* 0x0000015000007945 */ /* 0x000fe20003800000 */
[----:B------:R-:W-:Y:S02]  /*185f0*/  ISETP.GE.AND P3, PT, R10, UR14, PT ;  /* 0x0000000e0a007c0c */ /* 0x000fe4000bf66270 */
[----:B---3--:R2:W3:Y:S01]  /*18600*/  LDS.128 R16, [R223+0x5000] ;  /* 0x00500000df107984 */ /* 0x0084e20000000c00 */
        /* <DEDUP_REMOVED lines=16> */
[----:B----4-:R4:W-:Y:S04]  /*18710*/  @!P6 STG.E.128 desc[UR20][R2.64], R20 ;  /* 0x000000140200e986 */ /* 0x0109e8000c101d14 */
[----:B---3--:R4:W-:Y:S02]  /*18720*/  @!P2 STG.E.128 desc[UR20][R2.64+0x80], R16 ;  /* 0x000080100200a986 */ /* 0x0089e4000c101d14 */
.L_x_1012:
[----:B------:R-:W-:Y:S05]  /*18730*/  BSYNC B0 ;  /* 0x0000000000007941 */ /* 0x000fea0003800000 */
.L_x_1011:
[----:B----4-:R4:W1:Y:S01]  /*18740*/  LDS.128 R20, [R223+0x1800] ;  /* 0x00180000df147984 */ /* 0x0108620000000c00 */
[----:B------:R-:W-:Y:S03]  /*18750*/  BSSY B0, `(.L_x_1013) ;  /* 0x0000014000007945 */ /* 0x000fe60003800000 */
[----:B---3--:R4:W3:Y:S01]  /*18760*/  LDS.128 R16, [R223+0x5800] ;  /* 0x00580000df107984 */ /* 0x0088e20000000c00 */
[----:B------:R-:W-:Y:S05]  /*18770*/  @P1 BRA `(.L_x_1014) ;  /* 0x0000000000441947 */ /* 0x000fea0003800000 */
[----:B------:R-:W-:Y:S01]  /*18780*/  IADD3 R0, P1, R6, 0x30, RZ ;  /* 0x0000003006007810 */ /* 0x000fe20007f3e0ff */
[----:B------:R-:W-:Y:S01]  /*18790*/  ULDC.64 UR4, c[0x0][0x298] ;  /* 0x0000a60000047ab9 */ /* 0x000fe20000000a00 */
[----:B------:R-:W-:Y:S01]  /*187a0*/  MOV R3, R9 ;  /* 0x0000000900037202 */ /* 0x000fe20000000f00 */
[----:B------:R-:W-:Y:S02]  /*187b0*/  ULDC UR6, c[0x0][0x2d0] ;  /* 0x0000b40000067ab9 */ /* 0x000fe40000000800 */
[----:B------:R-:W-:Y:S01]  /*187c0*/  IMAD.X R2, RZ, RZ, R7, P1 ;  /* 0x000000ffff027224 */ /* 0x000fe200008e0607 */
[----:B------:R-:W-:Y:S02]  /*187d0*/  ISETP.GE.AND P2, PT, R30, UR6, PT ;  /* 0x000000061e007c0c */ /* 0x000fe4000bf46270 */
[----:B------:R-:W-:Y:S01]  /*187e0*/  ISETP.GE.AND P1, PT, R249, UR6, PT ;  /* 0x00000006f9007c0c */ /* 0x000fe2000bf26270 */
        /* <DEDUP_REMOVED lines=9> */
[----:B---3--:R1:W-:Y:S02]  /*18880*/  @!P1 STG.E.128 desc[UR20][R2.64+0x80], R16 ;  /* 0x0000801002009986 */ /* 0x0083e4000c101d14 */
.L_x_1014:
[----:B------:R-:W-:Y:S05]  /*18890*/  BSYNC B0 ;  /* 0x0000000000007941 */ /* 0x000fea0003800000 */
.L_x_1013:
[----:B-1----:R1:W1:Y:S01]  /*188a0*/  LDS.128 R20, [R223+0x2000] ;  /* 0x00200000df147984 */ /* 0x0022620000000c00 */
[----:B------:R-:W-:Y:S03]  /*188b0*/  BSSY B0, `(.L_x_1015) ;  /* 0x0000014000007945 */ /* 0x000fe60003800000 */
[----:B---3--:R3:W1:Y:S01]  /*188c0*/  LDS.128 R16, [R223+0x6000] ;  /* 0x00600000df107984 */ /* 0x0086620000000c00 */
        /* <DEDUP_REMOVED lines=18> */
.L_x_1016:
[----:B------:R-:W-:Y:S05]  /*189f0*/  BSYNC B0 ;  /* 0x0000000000007941 */ /* 0x000fea0003800000 */
.L_x_1015:
        /* <DEDUP_REMOVED lines=21> */
.L_x_1018:
[----:B------:R-:W-:Y:S05]  /*18b50*/  BSYNC B0 ;  /* 0x0000000000007941 */ /* 0x000fea0003800000 */
.L_x_1017:
        /* <DEDUP_REMOVED lines=21> */
.L_x_1020:
[----:B------:R-:W-:Y:S05]  /*18cb0*/  BSYNC B0 ;  /* 0x0000000000007941 */ /* 0x000fea0003800000 */
.L_x_1019:
        /* <DEDUP_REMOVED lines=21> */
.L_x_954:
[----:B------:R-:W-:Y:S01]  /*18e10*/  ULDC.U8 UR6, c[0x0][0x3d9] ;  /* 0x0000f64000067ab9 */ /* 0x000fe20000000000 */
[----:B------:R-:W-:Y:S01]  /*18e20*/  UISETP.NE.AND UP0, UPT, UR15, -0x1, UPT ;  /* 0xffffffff0f00788c */ /* 0x000fe2000bf05270 */
[----:B------:R-:W-:Y:S01]  /*18e30*/  LEA.HI R8, R13, R101, RZ, 0x3 ;  /* 0x000000650d087211 */ /* 0x000fe200078f18ff */
[----:B------:R-:W-:Y:S01]  /*18e40*/  UISETP.NE.AND UP3, UPT, UR6, URZ, UPT ;  /* 0x0000003f0600728c */ /* 0x000fe2000bf65270 */
[----:B------:R-:W-:Y:S01]  /*18e50*/  IMAD.U32 R6, RZ, RZ, UR16 ;  /* 0x00000010ff067e24 */ /* 0x000fe2000f8e00ff */
[----:B------:R-:W-:Y:S01]  /*18e60*/  UIADD3 UR23, -UR19, UR23, URZ ;  /* 0x0000001713177290 */ /* 0x000fe2000fffe13f */
[----:B------:R-:W-:Y:S01]  /*18e70*/  LOP3.LUT R0, R8, 0xfffffff8, RZ, 0xc0, !PT ;  /* 0xfffffff808007812 */ /* 0x000fe200078ec0ff */
[----:B------:R-:W-:Y:S01]  /*18e80*/  BSSY B0, `(.L_x_1021) ;  /* 0x000004e000007945 */ /* 0x000fe20003800000 */
[----:B------:R-:W-:-:S03]  /*18e90*/  SHF.R.S32.HI R8, RZ, 0x3, R8 ;  /* 0x00000003ff087819 */ /* 0x000fc60000011408 */
[----:B------:R-:W-:Y:S01]  /*18ea0*/  IMAD.IADD R0, R101, 0x1, -R0 ;  /* 0x0000000165007824 */ /* 0x000fe200078e0a00 */
[----:B------:R-:W-:Y:S01]  /*18eb0*/  @!UP0 USHF.R.S32.HI UR14, URZ, 0x1f, UR11 ;  /* 0x0000001f3f0e8899 */ /* 0x000fe2000801140b */
[----:B------:R-:W-:Y:S01]  /*18ec0*/  ISETP.GE.AND P4, PT, R8, UR23, PT ;  /* 0x0000001708007c0c */ /* 0x000fe2000bf86270 */
[----:B------:R-:W-:Y:S01]  /*18ed0*/  @UP3 ULDC.64 UR4, c[0x0][0x2c0] ;  /* 0x0000b00000043ab9 */ /* 0x000fe20000000a00 */
[----:B------:R-:W-:Y:S01]  /*18ee0*/  @UP0 ULDC.64 UR8, c[0x0][0x298] ;  /* 0x0000a60000080ab9 */ /* 0x000fe20000000a00 */
[----:B------:R-:W-:Y:S01]  /*18ef0*/  @UP3 UIMAD UR10, UR5, UR4, URZ ;  /* 0x00000004050a32a4 */ /* 0x000fe2000f8e023f */
[----:B------:R-:W-:Y:S01]  /*18f00*/  IMAD.SHL.U32 R14, R0, 0x8, RZ ;  /* 0x00000008000e7824 */ /* 0x000fe200078e00ff */
[----:B------:R-:W-:Y:S01]  /*18f10*/  @UP0 UIMAD.WIDE.U32 UR12, UR15, UR8, URZ ;  /* 0x000000080f0c02a5 */ /* 0x000fe2000f8e003f */
[--C-:B------:R-:W-:Y:S01]  /*18f20*/  SHF.R.S32.HI R9, RZ, 0x1f, R8.reuse ;  /* 0x0000001fff097819 */ /* 0x100fe20000011408 */
[----:B------:R-:W-:Y:S01]  /*18f30*/  @!UP0 ULDC.64 UR4, c[0x0][0x290] ;  /* 0x0000a40000048ab9 */ /* 0x000fe20000000a00 */
[----:B------:R-:W-:Y:S01]  /*18f40*/  USHF.R.S32.HI UR8, URZ, 0x1f, UR26 ;  /* 0x0000001f3f087899 */ /* 0x000fe2000801141a */
[C---:B------:R-:W-:Y:S01]  /*18f50*/  VIADD R17, R8.reuse, 0x10 ;  /* 0x0000001008117836 */ /* 0x040fe20000000000 */
[----:B------:R-:W-:Y:S01]  /*18f60*/  @!UP0 UIMAD UR14, UR14, UR4, URZ ;  /* 0x000000040e0e82a4 */ /* 0x000fe2000f8e023f */
[C---:B------:R-:W-:Y:S01]  /*18f70*/  VIADD R20, R8.reuse, 0x30 ;  /* 0x0000003008147836 */ /* 0x040fe20000000000 */
[----:B------:R-:W-:Y:S01]  /*18f80*/  @!UP0 UIMAD.WIDE.U32 UR24, UR11, UR4, URZ ;  /* 0x000000040b1882a5 */ /* 0x000fe2000f8e003f */
[----:B------:R-:W-:Y:S01]  /*18f90*/  IADD3 R18, R8, 0x20, RZ ;  /* 0x0000002008127810 */ /* 0x000fe20007ffe0ff */
[----:B------:R-:W-:Y:S01]  /*18fa0*/  @!UP0 UIMAD UR14, UR11, UR5, UR14 ;  /* 0x000000050b0e82a4 */ /* 0x000fe2000f8e020e */
[----:B------:R-:W-:Y:S01]  /*18fb0*/  ISETP.NE.AND P1, PT, R0, RZ, PT ;  /* 0x000000ff0000720c */ /* 0x000fe20003f25270 */
[----:B------:R-:W-:Y:S01]  /*18fc0*/  @UP0 UIMAD UR9, UR15, UR9, UR13 ;  /* 0x000000090f0902a4 */ /* 0x000fe2000f8e020d */
[----:B------:R-:W-:Y:S01]  /*18fd0*/  ISETP.GE.AND P3, PT, R18, UR23, PT ;  /* 0x0000001712007c0c */ /* 0x000fe2000bf66270 */
[----:B------:R-:W-:Y:S01]  /*18fe0*/  @!UP0 UIADD3 UR9, UR25, UR14, URZ ;  /* 0x0000000e19098290 */ /* 0x000fe2000fffe03f */
[----:B------:R-:W-:Y:S01]  /*18ff0*/  ISETP.GE.AND P2, PT, R20, UR23, PT ;  /* 0x0000001714007c0c */ /* 0x000fe2000bf46270 */
[----:B------:R-:W-:Y:S01]  /*19000*/  ULDC.U8 UR13, c[0x0][0x3d8] ;  /* 0x0000f600000d7ab9 */ /* 0x000fe20000000000 */
[----:B------:R-:W-:Y:S01]  /*19010*/  @!UP0 UMOV UR12, UR24 ;  /* 0x00000018000c8c82 */ /* 0x000fe20008000000 */
[----:B------:R-:W-:Y:S01]  /*19020*/  UISETP.NE.AND UP0, UPT, UR13, URZ, !UP3 ;  /* 0x0000003f0d00728c */ /* 0x000fe2000df05270 */
[----:B------:R-:W-:Y:S01]  /*19030*/  IADD3 R2, P0, R14, UR12, RZ ;  /* 0x0000000c0e027c10 */ /* 0x000fe2000ff1e0ff */
[----:B------:R-:W-:Y:S01]  /*19040*/  UISETP.NE.AND UP2, UPT, UR13, URZ, UPT ;  /* 0x0000003f0d00728c */ /* 0x000fe2000bf45270 */
[----:B------:R-:W-:Y:S01]  /*19050*/  IMAD.WIDE R6, R6, 0x80, R8 ;  /* 0x0000008006067825 */ /* 0x000fe200078e0208 */
[----:B------:R-:W-:Y:S01]  /*19060*/  ULDC.64 UR4, c[0x0][0x2a0] ;  /* 0x0000a80000047ab9 */ /* 0x000fe20000000a00 */
[----:B------:R-:W-:Y:S01]  /*19070*/  LEA.HI.X.SX32 R3, R14, UR9, 0x1, P0 ;  /* 0x000000090e037c11 */ /* 0x000fe200080f0eff */
[----:B------:R-:W-:Y:S01]  /*19080*/  UISETP.EQ.AND UP2, UPT, UR6, URZ, UP2 ;  /* 0x0000003f0600728c */ /* 0x000fe20009742270 */
[----:B------:R-:W-:Y:S01]  /*19090*/  IMAD.U32 R12, RZ, RZ, UR4 ;  /* 0x00000004ff0c7e24 */ /* 0x000fe2000f8e00ff */
[----:B------:R-:W-:Y:S01]  /*190a0*/  UIMAD UR8, UR8, UR4, URZ ;  /* 0x00000004080872a4 */ /* 0x000fe2000f8e023f */
[----:B------:R-:W-:Y:S01]  /*190b0*/  ISETP.GE.AND P0, PT, R17, UR23, PT ;  /* 0x0000001711007c0c */ /* 0x000fe2000bf06270 */
[----:B------:R-:W-:Y:S01]  /*190c0*/  UISETP.NE.OR UP1, UPT, UR15, -0x1, !UP2 ;  /* 0xffffffff0f00788c */ /* 0x000fe2000d725670 */
[----:B------:R-:W-:Y:S01]  /*190d0*/  IMAD.WIDE.U32 R12, R12, UR26, R2 ;  /* 0x0000001a0c0c7c25 */ /* 0x000fe2000f8e0002 */
[----:B------:R-:W-:Y:S01]  /*190e0*/  @!UP3 ULDC UR4, c[0x0][0x2c4] ;  /* 0x0000b1000004bab9 */ /* 0x000fe20000000800 */
[----:B------:R-:W-:Y:S01]  /*190f0*/  @UP0 ULDC UR4, c[0x0][0x2e4] ;  /* 0x0000b90000040ab9 */ /* 0x000fe20000000800 */
[----:B------:R-:W-:Y:S01]  /*19100*/  @UP3 UMOV UR9, 0x1 ;  /* 0x0000000100093882 */ /* 0x000fe20000000000 */
[----:B------:R-:W-:Y:S01]  /*19110*/  @!UP3 UIMAD UR9, UR4, UR7, URZ ;  /* 0x000000070409b2a4 */ /* 0x000fe2000f8e023f */
[----:B------:R-:W-:Y:S01]  /*19120*/  VIADD R22, R8, 0x40 ;  /* 0x0000004008167836 */ /* 0x000fe20000000000 */
[----:B------:R-:W-:Y:S01]  /*19130*/  UIMAD UR5, UR26, UR5, UR8 ;  /* 0x000000051a0572a4 */ /* 0x000fe2000f8e0208 */
[----:B------:R-:W-:Y:S01]  /*19140*/  IADD3 R15, R14, 0x40, RZ ;  /* 0x000000400e0f7810 */ /* 0x000fe20007ffe0ff */
[----:B------:R-:W-:Y:S01]  /*19150*/  UIMAD UR9, UR11, UR9, URZ ;  /* 0x000000090b0972a4 */ /* 0x000fe2000f8e023f */
[----:B------:R-:W-:Y:S01]  /*19160*/  @UP2 ULDC UR8, c[0x0][0x2c4] ;  /* 0x0000b10000082ab9 */ /* 0x000fe20000000800 */
[----:B------:R-:W-:Y:S01]  /*19170*/  @UP3 ULDC UR6, c[0x0][0x2c0] ;  /* 0x0000b00000063ab9 */ /* 0x000fe20000000800 */
[----:B------:R-:W-:Y:S01]  /*19180*/  @!UP1 UIMAD UR15, UR11, UR8, URZ ;  /* 0x000000080b0f92a4 */ /* 0x000fe2000f8e023f */
[----:B------:R-:W-:Y:S01]  /*19190*/  VIADD R11, R13, UR5 ;  /* 0x000000050d0b7c36 */ /* 0x000fe20008000000 */
[----:B------:R-:W-:Y:S01]  /*191a0*/  USEL UR9, UR9, URZ, !UP2 ;  /* 0x0000003f09097287 */ /* 0x000fe2000d000000 */
[----:B------:R-:W-:Y:S01]  /*191b0*/  @!UP3 UMOV UR6, 0x1 ;  /* 0x000000010006b882 */ /* 0x000fe20000000000 */
[----:B------:R-:W-:Y:S01]  /*191c0*/  @!UP3 UMOV UR10, UR4 ;  /* 0x00000004000abc82 */ /* 0x000fe20008000000 */
[----:B------:R-:W-:-:S02]  /*191d0*/  UIMAD UR8, UR19, UR6, URZ ;  /* 0x00000006130872a4 */ /* 0x000fc4000f8e023f */
[----:B------:R-:W-:Y:S01]  /*191e0*/  UIMAD UR10, UR26, UR10, UR9 ;  /* 0x0000000a1a0a72a4 */ /* 0x000fe2000f8e0209 */
[----:B------:R-:W-:Y:S01]  /*191f0*/  @!UP2 UMOV UR12, URZ ;  /* 0x0000003f000cac82 */ /* 0x000fe20008000000 */
[----:B------:R-:W-:Y:S01]  /*19200*/  @UP2 UMOV UR12, UR15 ;  /* 0x0000000f000c2c82 */ /* 0x000fe20008000000 */
[----:B------:R-:W-:Y:S01]  /*19210*/  @!UP2 UMOV UR13, URZ ;  /* 0x0000003f000dac82 */ /* 0x000fe20008000000 */
[----:B------:R-:W-:Y:S02]  /*19220*/  USHF.R.S32.HI UR7, URZ, 0x1f, UR8 ;  /* 0x0000001f3f077899 */ /* 0x000fe40008011408 */
[----:B------:R-:W-:Y:S02]  /*19230*/  @UP2 USHF.R.S32.HI UR13, URZ, 0x1f, UR15 ;  /* 0x0000001f3f0d2899 */ /* 0x000fe4000801140f */
        /* <DEDUP_REMOVED lines=18> */
.L_x_1022:
[----:B------:R-:W-:Y:S05]  /*19360*/  BSYNC B0 ;  /* 0x0000000000007941 */ /* 0x000fea0003800000 */
.L_x_1021:
        /* <DEDUP_REMOVED lines=9> */
[----:B--2---:R-:W-:Y:S01]  /*19400*/  IMAD.X R2, RZ, RZ, R7, P0 ;  /* 0x000000ffff027224 */ /* 0x004fe200000e0607 */
        /* <DEDUP_REMOVED lines=11> */
.L_x_1024:
[----:B------:R-:W-:Y:S05]  /*194c0*/  BSYNC B0 ;  /* 0x0000000000007941 */ /* 0x000fea0003800000 */
.L_x_1023:
        /* <DEDUP_REMOVED lines=9> */
[----:B--23--:R-:W-:Y:S01]  /*19560*/  IMAD.X R2, RZ, RZ, R7, P3 ;  /* 0x000000ffff027224 */ /* 0x00cfe200018e0607 */
        /* <DEDUP_REMOVED lines=11> */
.L_x_1026:
[----:B------:R-:W-:Y:S05]  /*19620*/  BSYNC B0 ;  /* 0x0000000000007941 */ /* 0x000fea0003800000 */
.L_x_1025:
        /* <DEDUP_REMOVED lines=9> */
[----:B--234-:R-:W-:Y:S01]  /*196c0*/  IMAD.X R2, RZ, RZ, R7, P2 ;  /* 0x000000ffff027224 */ /* 0x01cfe200010e0607 */
        /* <DEDUP_REMOVED lines=11> */
.L_x_1028:
[----:B------:R-:W-:Y:S05]  /*19780*/  BSYNC B0 ;  /* 0x0000000000007941 */ /* 0x000fea0003800000 */
.L_x_1027:
        /* <DEDUP_REMOVED lines=20> */
.L_x_1030:
[----:B------:R-:W-:Y:S05]  /*198d0*/  BSYNC B0 ;  /* 0x0000000000007941 */ /* 0x000fea0003800000 */
.L_x_1029:
        /* <DEDUP_REMOVED lines=20> */
.L_x_1032:
[----:B------:R-:W-:Y:S05]  /*19a20*/  BSYNC B0 ;  /* 0x0000000000007941 */ /* 0x000fea0003800000 */
.L_x_1031:
        /* <DEDUP_REMOVED lines=20> */
.L_x_1034:
[----:B------:R-:W-:Y:S05]  /*19b70*/  BSYNC B0 ;  /* 0x0000000000007941 */ /* 0x000fea0003800000 */
.L_x_1033:
[----:B------:R-:W-:Y:S01]  /*19b80*/  BSSY B0, `(.L_x_1035) ;  /* 0x0000014000007945 */ /* 0x000fe20003800000 */
[----:B------:R-:W-:-:S03]  /*19b90*/  ISETP.GE.OR P6, PT, R18, UR23, P1 ;  /* 0x0000001712007c0c */ /* 0x000fc60008fc6670 */
[----:B------:R-:W-:Y:S10]  /*19ba0*/  @P2 BRA `(.L_x_1036) ;  /* 0x0000000000442947 */ /* 0x000ff40003800000 */
[----:B------:R-:W-:Y:S01]  /*19bb0*/  IADD3 R0, P2, R6, 0x70, RZ ;  /* 0x0000007006007810 */ /* 0x000fe20007f5e0ff */
[----:B------:R-:W-:Y:S01]  /*19bc0*/  ULDC.64 UR4, c[0x0][0x298] ;  /* 0x0000a60000047ab9 */ /* 0x000fe20000000a00 */
[----:B--234-:R-:W-:Y:S01]  /*19bd0*/  MOV R3, R11 ;  /* 0x0000000b00037202 */ /* 0x01cfe20000000f00 */
        /* <DEDUP_REMOVED lines=14> */
.L_x_1036:
[----:B------:R-:W-:Y:S05]  /*19cc0*/  BSYNC B0 ;  /* 0x0000000000007941 */ /* 0x000fea0003800000 */
.L_x_1035:
[----:B------:R-:W-:Y:S04]  /*19cd0*/  BSSY B0, `(.L_x_1037) ;  /* 0x000000a000007945 */ /* 0x000fe80003800000 */
[----:B------:R-:W-:Y:S05]  /*19ce0*/  @P5 BRA `(.L_x_1038) ;  /* 0x0000000000205947 */ /* 0x000fea0003800000 */
[----:B------:R-:W-:Y:S01]  /*19cf0*/  IMAD R0, R8, UR6, RZ ;  /* 0x0000000608007c24 */ /* 0x000fe2000f8e02ff */
[----:B------:R-:W-:-:S04]  /*19d00*/  ULDC.64 UR4, c[0x0][0x2b0] ;  /* 0x0000ac0000047ab9 */ /* 0x000fc80000000a00 */
[----:B--234-:R-:W-:-:S04]  /*19d10*/  IADD3 R3, P2, R0, UR8, RZ ;  /* 0x0000000800037c10 */ /* 0x01cfc8000ff5e0ff */
[----:B------:R-:W-:Y:S02]  /*19d20*/  LEA.HI.X.SX32 R0, R0, UR7, 0x1, P2 ;  /* 0x0000000700007c11 */ /* 0x000fe400090f0eff */
[----:B------:R-:W-:-:S04]  /*19d30*/  LEA R2, P2, R3, UR4, 0x2 ;  /* 0x0000000403027c11 */ /* 0x000fc8000f8410ff */
[----:B------:R-:W-:Y:S01]  /*19d40*/  LEA.HI.X R3, R3, UR5, R0, 0x2, P2 ;  /* 0x0000000503037c11 */ /* 0x000fe200090f1400 */
[----:B------:R-:W-:-:S05]  /*19d50*/  IMAD.MOV.U32 R0, RZ, RZ, 0x7f800000 ;  /* 0x7f800000ff007424 */ /* 0x000fca00078e00ff */
[----:B------:R2:W-:Y:S03]  /*19d60*/  STG.E desc[UR20][R2.64], R0 ;  /* 0x0000000002007986 */ /* 0x0005e6000c101914 */
.L_x_1038:
[----:B------:R-:W-:Y:S05]  /*19d70*/  BSYNC B0 ;  /* 0x0000000000007941 */ /* 0x000fea0003800000 */
.L_x_1037:
[----:B------:R-:W-:Y:S01]  /*19d80*/  BSSY B0, `(.L_x_1039) ;  /* 0x000000f000007945 */ /* 0x000fe20003800000 */
[----:B------:R-:W-:Y:S02]  /*19d90*/  ISETP.GE.OR P5, PT, R20, UR23, P1 ;  /* 0x0000001714007c0c */ /* 0x000fe40008fa6670 */
[----:B------:R-:W-:Y:S02]  /*19da0*/  ISETP.GE.OR P4, PT, R22, UR23, P1 ;  /* 0x0000001716007c0c */ /* 0x000fe40008f86670 */
[----:B------:R-:W-:Y:S02]  /*19db0*/  ISETP.GE.OR P3, PT, R21, UR23, P1 ;  /* 0x0000001715007c0c */ /* 0x000fe40008f66670 */
[----:B------:R-:W-:Y:S02]  /*19dc0*/  ISETP.GE.OR P2, PT, R19, UR23, P1 ;  /* 0x0000001713007c0c */ /* 0x000fe40008f46670 */
[----:B------:R-:W-:Y:S01]  /*19dd0*/  ISETP.GE.OR P1, PT, R16, UR23, P1 ;  /* 0x0000001710007c0c */ /* 0x000fe20008f26670 */
[----:B------:R-:W-:-:S12]  /*19de0*/  @P0 BRA `(.L_x_1040) ;  /* 0x0000000000200947 */ /* 0x000fd80003800000 */
[----:B--2---:R-:W-:Y:S01]  /*19df0*/  IMAD R0, R17, UR6, RZ ;  /* 0x0000000611007c24 */ /* 0x004fe2000f8e02ff */
[----:B------:R-:W-:-:S04]  /*19e00*/  ULDC.64 UR4, c[0x0][0x2b0] ;  /* 0x0000ac0000047ab9 */ /* 0x000fc80000000a00 */
[----:B---34-:R-:W-:-:S04]  /*19e10*/  IADD3 R3, P0, R0, UR8, RZ ;  /* 0x0000000800037c10 */ /* 0x018fc8000ff1e0ff */
[----:B------:R-:W-:Y:S02]  /*19e20*/  LEA.HI.X.SX32 R0, R0, UR7, 0x1, P0 ;  /* 0x0000000700007c11 */ /* 0x000fe400080f0eff */
[----:B------:R-:W-:-:S04]  /*19e30*/  LEA R2, P0, R3, UR4, 0x2 ;  /* 0x0000000403027c11 */ /* 0x000fc8000f8010ff */
[----:B------:R-:W-:Y:S01]  /*19e40*/  LEA.HI.X R3, R3, UR5, R0, 0x2, P0 ;  /* 0x0000000503037c11 */ /* 0x000fe200080f1400 */
[----:B------:R-:W-:-:S05]  /*19e50*/  IMAD.MOV.U32 R0, RZ, RZ, 0x7f800000 ;  /* 0x7f800000ff007424 */ /* 0x000fca00078e00ff */
[----:B------:R2:W-:Y:S03]  /*19e60*/  STG.E desc[UR20][R2.64], R0 ;  /* 0x0000000002007986 */ /* 0x0005e6000c101914 */
.L_x_1040:
[----:B------:R-:W-:Y:S05]  /*19e70*/  BSYNC B0 ;  /* 0x0000000000007941 */ /* 0x000fea0003800000 */
.L_x_1039:
[----:B------:R-:W-:Y:S04]  /*19e80*/  BSSY B0, `(.L_x_1041) ;  /* 0x000000a000007945 */ /* 0x000fe80003800000 */
[----:B------:R-:W-:Y:S05]  /*19e90*/  @P6 BRA `(.L_x_1042) ;  /* 0x0000000000206947 */ /* 0x000fea0003800000 */
        /* <DEDUP_REMOVED lines=8> */
.L_x_1042:
[----:B------:R-:W-:Y:S05]  /*19f20*/  BSYNC B0 ;  /* 0x0000000000007941 */ /* 0x000fea0003800000 */
.L_x_1041:
        /* <DEDUP_REMOVED lines=10> */
.L_x_1044:
[----:B------:R-:W-:Y:S05]  /*19fd0*/  BSYNC B0 ;  /* 0x0000000000007941 */ /* 0x000fea0003800000 */
.L_x_1043:
        /* <DEDUP_REMOVED lines=10> */
.L_x_1046:
[----:B------:R-:W-:Y:S05]  /*1a080*/  BSYNC B0 ;  /* 0x0000000000007941 */ /* 0x000fea0003800000 */
.L_x_1045:
        /* <DEDUP_REMOVED lines=10> */
.L_x_1048:
[----:B------:R-:W-:Y:S05]  /*1a130*/  BSYNC B0 ;  /* 0x0000000000007941 */ /* 0x000fea0003800000 */
.L_x_1047:
        /* <DEDUP_REMOVED lines=10> */
.L_x_1050:
[----:B------:R-:W-:Y:S05]  /*1a1e0*/  BSYNC B0 ;  /* 0x0000000000007941 */ /* 0x000fea0003800000 */
.L_x_1049:
[----:B------:R-:W-:Y:S05]  /*1a1f0*/  @P1 EXIT ;  /* 0x000000000000194d */ /* 0x000fea0003800000 */
[----:B--2---:R-:W-:Y:S01]  /*1a200*/  IMAD R0, R16, UR6, RZ ;  /* 0x0000000610007c24 */ /* 0x004fe2000f8e02ff */
[----:B------:R-:W-:-:S04]  /*1a210*/  ULDC.64 UR4, c[0x0][0x2b0] ;  /* 0x0000ac0000047ab9 */ /* 0x000fc80000000a00 */
[----:B---34-:R-:W-:-:S04]  /*1a220*/  IADD3 R3, P0, R0, UR8, RZ ;  /* 0x0000000800037c10 */ /* 0x018fc8000ff1e0ff */
[----:B------:R-:W-:Y:S02]  /*1a230*/  LEA.HI.X.SX32 R0, R0, UR7, 0x1, P0 ;  /* 0x0000000700007c11 */ /* 0x000fe400080f0eff */
[----:B------:R-:W-:-:S04]  /*1a240*/  LEA R2, P0, R3, UR4, 0x2 ;  /* 0x0000000403027c11 */ /* 0x000fc8000f8010ff */
[----:B------:R-:W-:Y:S01]  /*1a250*/  LEA.HI.X R3, R3, UR5, R0, 0x2, P0 ;  /* 0x0000000503037c11 */ /* 0x000fe200080f1400 */
[----:B------:R-:W-:-:S05]  /*1a260*/  IMAD.MOV.U32 R0, RZ, RZ, 0x7f800000 ;  /* 0x7f800000ff007424 */ /* 0x000fca00078e00ff */
[----:B------:R-:W-:Y:S01]  /*1a270*/  STG.E desc[UR20][R2.64], R0 ;  /* 0x0000000002007986 */ /* 0x000fe2000c101914 */
[----:B------:R-:W-:Y:S05]  /*1a280*/  EXIT ;  /* 0x000000000000794d */ /* 0x000fea0003800000 */
.L_x_1051:
        /* <DEDUP_REMOVED lines=15> */
.L_x_1753:


//--------------------- .text._ZN5flash16flash_fwd_kernelI23Flash_fwd_kernel_traitsILi128ELi128ELi32ELi4ELb0ELb0EN7cutlass6half_tE19Flash_kernel_traitsILi128ELi128ELi32ELi4ES3_EELb1ELb1ELb0ELb0ELb1ELb1ELb0ELb0EEEvNS_16Flash_fwd_paramsE --------------------------
	.section	.text._ZN5flash16flash_fwd_kernelI23Flash_fwd_kernel_traitsILi128ELi128ELi32ELi4ELb0ELb0EN7cutlass6half_tE19Flash_kernel_traitsILi128ELi128ELi32ELi4ES3_EELb1ELb1ELb0ELb0ELb1ELb1ELb0ELb0EEEvNS_16Flash_fwd_paramsE,"ax",@progbits
	.align	128
        .global         _ZN5flash16flash_fwd_kernelI23Flash_fwd_kernel_traitsILi128ELi128ELi32ELi4ELb0ELb0EN7cutlass6half_tE19Flash_kernel_traitsILi128ELi128ELi32ELi4ES3_EELb1ELb1ELb0ELb0ELb1ELb1ELb0ELb0EEEvNS_16Flash_fwd_paramsE
        .type           _ZN5flash16flash_fwd_kernelI23Flash_fwd_kernel_traitsILi128ELi128ELi32ELi4ELb0ELb0EN7cutlass6half_tE19Flash_kernel_traitsILi128ELi128ELi32ELi4ES3_EELb1ELb1ELb0ELb0ELb1ELb1ELb0ELb0EEEvNS_16Flash_fwd_paramsE,@function
        .size           _ZN5flash16flash_fwd_kernelI23Flash_fwd_kernel_traitsILi128ELi128ELi32ELi4ELb0ELb0EN7cutlass6half_tE19Flash_kernel_traitsILi128ELi128ELi32ELi4ES3_EELb1ELb1ELb0ELb0ELb1ELb1ELb0ELb0EEEvNS_16Flash_fwd_paramsE,(.L_x_1754 - _ZN5flash16flash_fwd_kernelI23Flash_fwd_kernel_traitsILi128ELi128ELi32ELi4ELb0ELb0EN7cutlass6half_tE19Flash_kernel_traitsILi128ELi128ELi32ELi4ES3_EELb1ELb1ELb0ELb0ELb1ELb1ELb0ELb0EEEvNS_16Flash_fwd_paramsE)
        .other          _ZN5flash16flash_fwd_kernelI23Flash_fwd_kernel_traitsILi128ELi128ELi32ELi4ELb0ELb0EN7cutlass6half_tE19Flash_kernel_traitsILi128ELi128ELi32ELi4ES3_EELb1ELb1ELb0ELb0ELb1ELb1ELb0ELb0EEEvNS_16Flash_fwd_paramsE,@"STO_CUDA_ENTRY STV_DEFAULT"
_ZN5flash16flash_fwd_kernelI23Flash_fwd_kernel_traitsILi128ELi128ELi32ELi4ELb0ELb0EN7cutlass6half_tE19Flash_kernel_traitsILi128ELi128ELi32ELi4ES3_EELb1ELb1ELb0ELb0ELb1ELb1ELb0ELb0EEEvNS_16Flash_fwd_paramsE:
.text._ZN5flash16flash_fwd_kernelI23Flash_fwd_kernel_traitsILi128ELi128ELi32ELi4ELb0ELb0EN7cutlass6half_tE19Flash_kernel_traitsILi128ELi128ELi32ELi4ES3_EELb1ELb1ELb0ELb0ELb1ELb1ELb0ELb0EEEvNS_16Flash_fwd_paramsE:
        /* <DEDUP_REMOVED lines=11> */
[----:B------:R-:W-:Y:S01]  /*00b0*/  ULDC UR25, c[0x0][0x2c4] ;  /* 0x0000b10000197ab9 */ /* 0x000fe20000000800 */
[----:B-1----:R-:W-:-:S04]  /*00c0*/  VIADD R1, R1, 0xffffffa8 ;  /* 0xffffffa801017836 */ /* 0x002fc80000000000 */
[----:B------:R2:W5:Y:S01]  /*00d0*/  @P3 LDG.E.64 R4, desc[UR20][R2.64] ;  /* 0x0000001402043981 */ /* 0x000562000c1e1b00 */
[----:B------:R-:W-:Y:S08]  /*00e0*/  S2UR UR18, SR_CTAID.X ;  /* 0x00000000001279c3 */ /* 0x000ff00000002500 */
[----:B------:R-:W-:Y:S08]  /*00f0*/  S2UR UR16, SR_CTAID.Y ;  /* 0x00000000001079c3 */ /* 0x000ff00000002600 */
[----:B------:R-:W1:Y:S01]  /*0100*/  S2UR UR14, SR_CTAID.Z ;  /* 0x00000000000e79c3 */ /* 0x000e620000002700 */
[----:B--2---:R-:W-:Y:S01]  /*0110*/  @P3 IMAD.MOV.U32 R2, RZ, RZ, R8 ;  /* 0x000000ffff023224 */ /* 0x004fe200078e0008 */
[----:B---3--:R-:W-:-:S06]  /*0120*/  @P3 MOV R3, R9 ;  /* 0x0000000900033202 */ /* 0x008fcc0000000f00 */
[----:B------:R-:W2:Y:S01]  /*0130*/  @P3 LDC R0, c[0x0][0x3b0] ;  /* 0x0000ec00ff003b82 */ /* 0x000ea20000000800 */
[----:B------:R-:W2:Y:S01]  /*0140*/  @P3 LDG.E.64 R2, desc[UR20][R2.64] ;  /* 0x0000001402023981 */ /* 0x000ea2000c1e1b00 */
[----:B------:R-:W-:-:S04]  /*0150*/  UISETP.NE.U32.AND UP0, UPT, UR6, URZ, UPT ;  /* 0x0000003f0600728c */ /* 0x000fc8000bf05070 */
[----:B------:R-:W-:Y:S02]  /*0160*/  UISETP.NE.AND.EX UP0, UPT, UR7, URZ, UPT, UP0 ;  /* 0x0000003f0700728c */ /* 0x000fe4000bf05300 */
[----:B-1----:R-:W-:-:S04]  /*0170*/  ULOP3.LUT UR4, UR14, UR18, UR16, 0xfe, !UPT ;  /* 0x000000120e047292 */ /* 0x002fc8000f8efe10 */
[----:B------:R-:W-:Y:S02]  /*0180*/  PLOP3.LUT P1, PT, PT, PT, UP0, 0x80, 0x0 ;  /* 0x000000000000781c */ /* 0x000fe40003f2f008 */
[----:B----4-:R-:W-:Y:S01]  /*0190*/  LOP3.LUT P4, RZ, R92, UR4, RZ, 0xfc, !PT ;  /* 0x000000045cff7c12 */ /* 0x010fe2000f88fcff */
[----:B------:R-:W-:Y:S02]  /*01a0*/  ULDC.64 UR4, c[0x0][0x308] ;  /* 0x0000c20000047ab9 */ /* 0x000fe40000000a00 */
[----:B------:R-:W-:Y:S01]  /*01b0*/  @UP0 ULDC.64 UR6, c[0x0][0x300] ;  /* 0x0000c00000060ab9 */ /* 0x000fe20000000a00 */
[----:B------:R-:W-:Y:S02]  /*01c0*/  UISETP.NE.U32.AND UP2, UPT, UR4, URZ, UPT ;  /* 0x0000003f0400728c */ /* 0x000fe4000bf45070 */
[----:B------:R-:W-:Y:S02]  /*01d0*/  @UP0 UIMAD.WIDE UR6, UR16, 0x4, UR6 ;  /* 0x00000004100608a5 */ /* 0x000fe4000f8e0206 */
[----:B------:R-:W-:-:S04]  /*01e0*/  UISETP.NE.AND.EX UP2, UPT, UR5, URZ, UPT, UP2 ;  /* 0x0000003f0500728c */ /* 0x000fc8000bf45320 */
[----:B------:R-:W-:Y:S01]  /*01f0*/  MOV R6, UR6 ;  /* 0x0000000600067c02 */ /* 0x000fe20008000f00 */
[----:B------:R-:W-:Y:S01]  /*0200*/  IMAD.U32 R7, RZ, RZ, UR7 ;  /* 0x00000007ff077e24 */ /* 0x000fe2000f8e00ff */
[----:B------:R-:W1:Y:S01]  /*0210*/  @!P4 LDC.64 R10, c[0x0][0x3b8] ;  /* 0x0000ee00ff0acb82 */ /* 0x000e620000000a00 */
[----:B------:R-:W-:-:S04]  /*0220*/  PLOP3.LUT P0, PT, PT, PT, UP2, 0x80, 0x0 ;  /* 0x000000000000781c */ /* 0x000fc80003f0f028 */
[----:B------:R-:W-:Y:S02]  /*0230*/  @UP2 ULDC.64 UR4, c[0x0][0x308] ;  /* 0x0000c20000042ab9 */ /* 0x000fe40000000a00 */
[----:B------:R-:W-:Y:S01]  /*0240*/  @UP2 UIMAD.WIDE UR4, UR16, 0x4, UR4 ;  /* 0x00000004100428a5 */ /* 0x000fe2000f8e0204 */
[----:B-----5:R-:W-:Y:S02]  /*0250*/  @P3 R2UR UR22, R4 ;  /* 0x00000000041632ca */ /* 0x020fe400000e0000 */
[----:B------:R-:W-:-:S11]  /*0260*/  @P3 R2UR UR23, R5 ;  /* 0x00000000051732ca */ /* 0x000fd600000e0000 */
[----:B------:R-:W-:Y:S02]  /*0270*/  IMAD.U32 R4, RZ, RZ, UR22 ;  /* 0x00000016ff047e24 */ /* 0x000fe4000f8e00ff */
[----:B------:R-:W-:-:S05]  /*0280*/  IMAD.U32 R5, RZ, RZ, UR23 ;  /* 0x00000017ff057e24 */ /* 0x000fca000f8e00ff */
[----:B-1----:R1:W-:Y:S01]  /*0290*/  @!P4 STG.E.64 desc[UR20][R10.64], R4 ;  /* 0x000000040a00c986 */ /* 0x0023e2000c101b14 */
[----:B--2---:R-:W-:Y:S01]  /*02a0*/  @P3 IADD3 R8, P2, R2, R0, RZ ;  /* 0x0000000002083210 */ /* 0x004fe20007f5e0ff */
[----:B------:R-:W-:-:S04]  /*02b0*/  IMAD.U32 R2, RZ, RZ, UR4 ;  /* 0x00000004ff027e24 */ /* 0x000fc8000f8e00ff */
[----:B------:R-:W-:Y:S02]  /*02c0*/  @P3 IMAD.X R9, RZ, RZ, R3, P2 ;  /* 0x000000ffff093224 */ /* 0x000fe400010e0603 */
[----:B------:R-:W-:Y:S01]  /*02d0*/  IMAD.U32 R3, RZ, RZ, UR5 ;  /* 0x00000005ff037e24 */ /* 0x000fe2000f8e00ff */
[----:B------:R-:W-:Y:S01]  /*02e0*/  USHF.L.U32 UR26, UR18, 0x7, URZ ;  /* 0x00000007121a7899 */ /* 0x000fe2000800063f */
[----:B------:R-:W-:Y:S01]  /*02f0*/  UMOV UR7, URZ ;  /* 0x0000003f00077c82 */ /* 0x000fe20008000000 */
[----:B------:R-:W-:Y:S01]  /*0300*/  @!UP2 ULDC.64 UR4, c[0x0][0x318] ;  /* 0x0000c6000004aab9 */ /* 0x000fe20000000a00 */
[----:B-1----:R-:W-:Y:S01]  /*0310*/  @!P4 MOV R4, R8 ;  /* 0x000000080004c202 */ /* 0x002fe20000000f00 */
[----:B------:R-:W-:-:S05]  /*0320*/  @!P4 IMAD.MOV.U32 R5, RZ, RZ, R9 ;  /* 0x000000ffff05c224 */ /* 0x000fca00078e0009 */
[----:B------:R1:W-:Y:S04]  /*0330*/  @!P4 STG.E.64 desc[UR20][R10.64+0x8], R4 ;  /* 0x000008040a00c986 */ /* 0x0003e8000c101b14 */
[----:B------:R-:W2:Y:S04]  /*0340*/  @P1 LDG.E R6, desc[UR20][R6.64] ;  /* 0x0000001406061981 */ /* 0x000ea8000c1e1900 */
[----:B------:R-:W3:Y:S01]  /*0350*/  @P0 LDG.E R0, desc[UR20][R2.64] ;  /* 0x0000001402000981 */ /* 0x000ee2000c1e1900 */
[----:B------:R-:W-:Y:S02]  /*0360*/  UISETP.GE.AND UP1, UPT, UR26, UR25, UPT ;  /* 0x000000191a00728c */ /* 0x000fe4000bf26270 */
[----:B------:R-:W-:-:S04]  /*0370*/  @!UP2 UISETP.NE.U32.AND UP0, UPT, UR4, URZ, UPT ;  /* 0x0000003f0400a28c */ /* 0x000fc8000bf05070 */
[----:B------:R-:W-:-:S03]  /*0380*/  @!UP2 UISETP.NE.AND.EX UP0, UPT, UR5, URZ, UPT, UP0 ;  /* 0x0000003f0500a28c */ /* 0x000fc6000bf05300 */
[----:B------:R-:W-:Y:S02]  /*0390*/  @!UP2 ULDC.64 UR4, c[0x0][0x2c8] ;  /* 0x0000b2000004aab9 */ /* 0x000fe40000000a00 */
[----:B------:R-:W-:Y:S01]  /*03a0*/  @!UP2 USEL UR5, UR5, URZ, UP0 ;  /* 0x0000003f0505a287 */ /* 0x000fe20008000000 */
[----:B--2---:R-:W-:Y:S02]  /*03b0*/  @P1 R2UR UR7, R6 ;  /* 0x00000000060712ca */ /* 0x004fe400000e0000 */
[----:B---3--:R-:W-:Y:S02]  /*03c0*/  @P0 R2UR UR19, R0 ;  /* 0x00000000001302ca */ /* 0x008fe400000e0000 */
[----:B------:R-:W-:-:S11]  /*03d0*/  PLOP3.LUT P0, PT, PT, PT, UP1, 0x80, 0x0 ;  /* 0x000000000000781c */ /* 0x000fd60003f0f018 */
[----:B------:R-:W-:Y:S02]  /*03e0*/  @UP2 UIADD3 UR19, UR19, -UR7, URZ ;  /* 0x8000000713132290 */ /* 0x000fe4000fffe03f */
[----:B------:R-:W-:Y:S01]  /*03f0*/  @!UP2 UIADD3 UR19, UR5, UR4, -UR7 ;  /* 0x000000040513a290 */ /* 0x000fe2000fffe807 */
[----:B-1----:R-:W-:Y:S11]  /*0400*/  @P0 EXIT ;  /* 0x000000000000094d */ /* 0x002ff60003800000 */
[----:B------:R-:W-:Y:S01]  /*0410*/  UIADD3 UR5, UR26, 0x9f, URZ ;  /* 0x0000009f1a057890 */ /* 0x000fe2000fffe03f */
[----:B------:R-:W-:Y:S01]  /*0420*/  SHF.R.S32.HI R10, RZ, 0x1f, R92 ;  /* 0x0000001fff0a7819 */ /* 0x000fe2000001145c */
[----:B------:R-:W-:Y:S01]  /*0430*/  ULDC UR24, c[0x0][0x398] ;  /* 0x0000e60000187ab9 */ /* 0x000fe20000000800 */
[----:B------:R-:W-:Y:S02]  /*0440*/  UIADD3 UR8, UR19, 0x1f, URZ ;  /* 0x0000001f13087890 */ /* 0x000fe4000fffe03f */
[----:B------:R-:W-:Y:S01]  /*0450*/  UIADD3 UR5, UR19, -UR25, UR5 ;  /* 0x8000001913057290 */ /* 0x000fe2000fffe005 */
[----:B------:R-:W-:Y:S01]  /*0460*/  LEA.HI R20, R10, R92, RZ, 0x5 ;  /* 0x0000005c0a147211 */ /* 0x000fe200078f28ff */
[----:B------:R-:W-:Y:S02]  /*0470*/  USHF.R.S32.HI UR6, URZ, 0x1f, UR8 ;  /* 0x0000001f3f067899 */ /* 0x000fe40008011408 */
[----:B------:R-:W-:Y:S01]  /*0480*/  UIADD3 UR5, UR5, UR24, URZ ;  /* 0x0000001805057290 */ /* 0x000fe2000fffe03f */
[----:B------:R-:W-:Y:S01]  /*0490*/  LOP3.LUT R0, R20, 0xffffffe0, RZ, 0xc0, !PT ;  /* 0xffffffe014007812 */ /* 0x000fe200078ec0ff */
[----:B------:R-:W-:-:S02]  /*04a0*/  ULEA.HI UR6, UR6, UR8, URZ, 0x5 ;  /* 0x0000000806067291 */ /* 0x000fc4000f8f283f */
[----:B------:R-:W-:Y:S02]  /*04b0*/  USHF.R.S32.HI UR4, URZ, 0x1f, UR5 ;  /* 0x0000001f3f047899 */ /* 0x000fe40008011405 */
[----:B------:R-:W-:Y:S02]  /*04c0*/  IMAD.IADD R88, R92, 0x1, -R0 ;  /* 0x000000015c587824 */ /* 0x000fe400078e0a00 */
[----:B------:R-:W-:Y:S02]  /*04d0*/  ULEA.HI UR4, UR4, UR5, URZ, 0x5 ;  /* 0x0000000504047291 */ /* 0x000fe4000f8f283f */
[----:B------:R-:W-:Y:S01]  /*04e0*/  USHF.R.S32.HI UR5, URZ, 0x5, UR6 ;  /* 0x000000053f057899 */ /* 0x000fe20008011406 */
[----:B------:R-:W-:Y:S01]  /*04f0*/  SHF.R.S32.HI R0, RZ, 0x1f, R88 ;  /* 0x0000001fff007819 */ /* 0x000fe20000011458 */
[----:B------:R-:W-:Y:S01]  /*0500*/  USHF.R.S32.HI UR32, URZ, 0x5, UR4 ;  /* 0x000000053f207899 */ /* 0x000fe20008011404 */
[----:B------:R-:W-:-:S03]  /*0510*/  ULDC UR6, c[0x0][0x270] ;  /* 0x00009c0000067ab9 */ /* 0x000fc60000000800 */
[----:B------:R-:W-:Y:S02]  /*0520*/  UISETP.LT.AND UP0, UPT, UR5, UR32, UPT ;  /* 0x000000200500728c */ /* 0x000fe4000bf01270 */
[----:B------:R-:W-:Y:S02]  /*0530*/  UIMAD UR4, UR16, UR6, UR14 ;  /* 0x00000006100472a4 */ /* 0x000fe4000f8e020e */
[----:B------:R-:W-:Y:S02]  /*0540*/  USEL UR32, UR5, UR32, UP0 ;  /* 0x0000002005207287 */ /* 0x000fe40008000000 */
[----:B------:R-:W-:Y:S02]  /*0550*/  USHF.L.U32 UR5, UR4, 0x5, URZ ;  /* 0x0000000504057899 */ /* 0x000fe4000800063f */
[----:B------:R-:W-:Y:S02]  /*0560*/  UISETP.GE.AND UP0, UPT, UR32, 0x1, UPT ;  /* 0x000000012000788c */ /* 0x000fe4000bf06270 */
[----:B------:R-:W-:-:S02]  /*0570*/  USHF.R.S32.HI UR4, URZ, 0x1f, UR5 ;  /* 0x0000001f3f047899 */ /* 0x000fc40008011405 */
[----:B------:R-:W-:Y:S02]  /*0580*/  IADD3 R95, P2, P1, R8, UR5, R88 ;  /* 0x00000005085f7c10 */ /* 0x000fe4000f95e058 */
[----:B------:R-:W-:Y:S02]  /*0590*/  PLOP3.LUT P0, PT, PT, PT, UP0, 0x80, 0x0 ;  /* 0x000000000000781c */ /* 0x000fe40003f0f008 */
[----:B------:R-:W-:Y:S01]  /*05a0*/  IADD3.X R91, R9, UR4, R0, P2, P1 ;  /* 0x00000004095b7c10 */ /* 0x000fe200097e2400 */
[----:B------:R1:W-:Y:S10]  /*05b0*/  STL [R1+0x20], R95 ;  /* 0x0000205f01007387 */ /* 0x0003f40000100800 */
[----:B------:R-:W-:Y:S05]  /*05c0*/  @!P0 BRA `(.L_x_1052) ;  /* 0x0000012000dc8947 */ /* 0x000fea0003800000 */
[----:B------:R-:W2:Y:S01]  /*05d0*/  LDC R22, c[0x0][0x278] ;  /* 0x00009e00ff167b82 */ /* 0x000ea20000000800 */
[CC--:B------:R-:W-:Y:S01]  /*05e0*/  LEA.HI R19, R10.reuse, R92.reuse, RZ, 0x3 ;  /* 0x0000005c0a137211 */ /* 0x0c0fe200078f18ff */
[----:B------:R-:W-:Y:S01]  /*05f0*/  IMAD.U32 R16, RZ, RZ, UR18 ;  /* 0x00000012ff107e24 */ /* 0x000fe2000f8e00ff */
[----:B------:R-:W-:Y:S01]  /*0600*/  LEA.HI R7, R10, R92, RZ, 0x4 ;  /* 0x0000005c0a077211 */ /* 0x000fe200078f20ff */
[----:B------:R-:W-:Y:S01]  /*0610*/  IMAD.U32 R3, RZ, RZ, UR7 ;  /* 0x00000007ff037e24 */ /* 0x000fe2000f8e00ff */
[----:B------:R-:W-:Y:S01]  /*0620*/  SHF.R.S32.HI R4, RZ, 0x3, R19 ;  /* 0x00000003ff047819 */ /* 0x000fe20000011413 */
[----:B------:R-:W3:Y:S01]  /*0630*/  S2R R23, SR_CTAID.Z ;  /* 0x0000000000177919 */ /* 0x000ee20000002700 */
[----:B------:R-:W-:Y:S01]  /*0640*/  SHF.R.S32.HI R12, RZ, 0x4, R7 ;  /* 0x00000004ff0c7819 */ /* 0x000fe20000011407 */
[----:B------:R-:W-:Y:S01]  /*0650*/  ULDC.64 UR8, c[0x0][0x250] ;  /* 0x0000940000087ab9 */ /* 0x000fe20000000a00 */
[--C-:B------:R-:W-:Y:S01]  /*0660*/  SHF.R.S32.HI R5, RZ, 0x1f, R4.reuse ;  /* 0x0000001fff057819 */ /* 0x100fe20000011404 */
[----:B------:R-:W-:Y:S01]  /*0670*/  USHF.R.S32.HI UR15, URZ, 0x1f, UR16 ;  /* 0x0000001f3f0f7899 */ /* 0x000fe20008011410 */
[----:B------:R-:W-:Y:S01]  /*0680*/  IADD3 R8, P0, R4, UR7, RZ ;  /* 0x0000000704087c10 */ /* 0x000fe2000ff1e0ff */
[----:B------:R-:W-:Y:S01]  /*0690*/  ULDC.64 UR10, c[0x0][0x248] ;  /* 0x00009200000a7ab9 */ /* 0x000fe20000000a00 */
[----:B------:R-:W-:Y:S01]  /*06a0*/  LEA.HI R13, R7, R12, RZ, 0x1 ;  /* 0x0000000c070d7211 */ /* 0x000fe200078f08ff */
[----:B------:R-:W-:Y:S01]  /*06b0*/  IMAD.WIDE R16, R16, 0x80, R4 ;  /* 0x0000008010107825 */ /* 0x000fe200078e0204 */
[----:B------:R-:W-:Y:S01]  /*06c0*/  LEA.HI.X.SX32 R6, R3, R5, 0x1, P0 ;  /* 0x0000000503067211 */ /* 0x000fe200000f0eff */
[----:B------:R-:W-:Y:S01]  /*06d0*/  ULDC.64 UR4, c[0x0][0x228] ;  /* 0x00008a0000047ab9 */ /* 0x000fe20000000a00 */
[----:B------:R-:W-:Y:S01]  /*06e0*/  LEA.HI R3, R10, R92, RZ, 0x6 ;  /* 0x0000005c0a037211 */ /* 0x000fe200078f30ff */
[----:B------:R-:W-:Y:S01]  /*06f0*/  UIMAD UR6, UR15, UR4, URZ ;  /* 0x000000040f0672a4 */ /* 0x000fe2000f8e023f */
[----:B------:R-:W4:Y:S01]  /*0700*/  S2UR UR17, SR_CgaCtaId ;  /* 0x00000000001179c3 */ /* 0x000f220000008800 */
[----:B------:R-:W-:Y:S01]  /*0710*/  USHF.R.S32.HI UR12, URZ, 0x1f, UR14 ;  /* 0x0000001f3f0c7899 */ /* 0x000fe2000801140e */
[----:B------:R-:W-:Y:S01]  /*0720*/  SHF.R.S32.HI R93, RZ, 0x5, R20 ;  /* 0x00000005ff5d7819 */ /* 0x000fe20000011414 */
[----:B------:R-:W-:Y:S01]  /*0730*/  IMAD.SHL.U32 R3, R3, 0x8, RZ ;  /* 0x0000000803037824 */ /* 0x000fe200078e00ff */
[----:B------:R-:W-:Y:S01]  /*0740*/  UIMAD UR5, UR16, UR5, UR6 ;  /* 0x00000005100572a4 */ /* 0x000fe2000f8e0206 */
[----:B--2---:R-:W-:Y:S01]  /*0750*/  IABS R0, R22 ;  /* 0x0000001600007213 */ /* 0x004fe20000000000 */
[----:B------:R-:W-:Y:S01]  /*0760*/  UIADD3 UR27, UR32, -0x1, URZ ;  /* 0xffffffff201b7890 */ /* 0x000fe2000fffe03f */
[----:B------:R-:W-:Y:S01]  /*0770*/  IMAD.WIDE.U32 R238, R95, -0x2daee0ad, RZ ;  /* 0xd2511f535fee7825 */ /* 0x000fe200078e00ff */
[----:B------:R-:W-:Y:S01]  /*0780*/  ULDC.64 UR6, c[0x0][0x230] ;  /* 0x00008c0000067ab9 */ /* 0x000fe20000000a00 */
[----:B------:R-:W-:-:S02]  /*0790*/  UISETP.NE.AND UP0, UPT, UR32, 0x1, UPT ;  /* 0x000000012000788c */ /* 0x000fc4000bf05270 */
[----:B------:R-:W-:Y:S01]  /*07a0*/  IMAD.MOV.U32 R21, RZ, RZ, R0 ;  /* 0x000000ffff157224 */ /* 0x000fe200078e0000 */
[----:B------:R-:W-:Y:S01]  /*07b0*/  LOP3.LUT R0, R19, 0xfffffff8, RZ, 0xc0, !PT ;  /* 0xfffffff813007812 */ /* 0x000fe200078ec0ff */
[----:B------:R-:W-:Y:S02]  /*07c0*/  USHF.R.S32.HI UR30, URZ, 0x1f, UR27 ;  /* 0x0000001f3f1e7899 */ /* 0x000fe4000801141b */
[----:B------:R-:W2:Y:S01]  /*07d0*/  I2F.RP R9, R21 ;  /* 0x0000001500097306 */ /* 0x000ea20000209400 */
[----:B------:R-:W-:Y:S01]  /*07e0*/  UIMAD.WIDE.U32 UR34, UR27, UR8, URZ ;  /* 0x000000081b2272a5 */ /* 0x000fe2000f8e003f */
[----:B------:R-:W-:Y:S02]  /*07f0*/  IMAD.IADD R29, R92, 0x1, -R0 ;  /* 0x000000015c1d7824 */ /* 0x000fe400078e0a00 */
[----:B------:R-:W-:Y:S02]  /*0800*/  IMAD.SHL.U32 R0, R4, 0x40, RZ ;  /* 0x0000004004007824 */ /* 0x000fe400078e00ff */
[----:B------:R-:W-:-:S03]  /*0810*/  IMAD.SHL.U32 R2, R29, 0x8, RZ ;  /* 0x000000081d027824 */ /* 0x000fc600078e00ff */
[----:B------:R-:W-:-:S04]  /*0820*/  LOP3.LUT R0, R0, 0x1c0, RZ, 0xc0, !PT ;  /* 0x000001c000007812 */ /* 0x000fc800078ec0ff */
[----:B------:R-:W-:Y:S01]  /*0830*/  SHF.R.U32.HI R11, RZ, 0x3, R0 ;  /* 0x00000003ff0b7819 */ /* 0x000fe20000011600 */
[----:B--2---:R-:W2:Y:S01]  /*0840*/  MUFU.RCP R9, R9 ;  /* 0x0000000900097308 */ /* 0x004ea20000001000 */
[----:B------:R-:W-:-:S04]  /*0850*/  LOP3.LUT R0, R0, 0x38, R2, 0xf8, !PT ;  /* 0x0000003800007812 */ /* 0x000fc800078ef802 */
[----:B------:R-:W-:Y:S02]  /*0860*/  LOP3.LUT R4, R0, R11, RZ, 0x3c, !PT ;  /* 0x0000000b00047212 */ /* 0x000fe400078e3cff */
[----:B------:R-:W-:Y:S01]  /*0870*/  LOP3.LUT R0, R13, 0xfffffffe, RZ, 0xc0, !PT ;  /* 0xfffffffe0d007812 */ /* 0x000fe200078ec0ff */
[----:B------:R-:W-:Y:S01]  /*0880*/  IMAD.SHL.U32 R13, R29, 0x40, RZ ;  /* 0x000000401d0d7824 */ /* 0x000fe200078e00ff */
[----:B------:R-:W-:Y:S02]  /*0890*/  LOP3.LUT R223, R4, 0x7ffffe00, R3, 0xf8, !PT ;  /* 0x7ffffe0004df7812 */ /* 0x000fe400078ef803 */
[----:B------:R-:W-:Y:S01]  /*08a0*/  SHF.R.S32.HI R3, RZ, 0x1f, R2 ;  /* 0x0000001fff037819 */ /* 0x000fe20000011402 */
[----:B------:R-:W-:Y:S01]  /*08b0*/  IMAD.IADD R18, R12, 0x1, -R0 ;  /* 0x000000010c127824 */ /* 0x000fe200078e0a00 */
[----:B------:R-:W-:Y:S01]  /*08c0*/  LOP3.LUT R0, R7, 0xfffffff0, RZ, 0xc0, !PT ;  /* 0xfffffff007007812 */ /* 0x000fe200078ec0ff */
[----:B------:R-:W-:Y:S01]  /*08d0*/  IMAD.U32 R7, RZ, RZ, UR4 ;  /* 0x00000004ff077e24 */ /* 0x000fe2000f8e00ff */
[----:B------:R-:W-:Y:S01]  /*08e0*/  LOP3.LUT R13, R13, 0x1c0, RZ, 0xc0, !PT ;  /* 0x000001c00d0d7812 */ /* 0x000fe200078ec0ff */
[----:B------:R-:W-:-:S04]  /*08f0*/  IMAD.WIDE.U32 R10, R8, UR10, R2 ;  /* 0x0000000a080a7c25 */ /* 0x000fc8000f8e0002 */
[----:B------:R-:W-:Y:S02]  /*0900*/  IMAD.IADD R12, R92, 0x1, -R0 ;  /* 0x000000015c0c7824 */ /* 0x000fe400078e0a00 */
[----:B--2---:R-:W-:Y:S02]  /*0910*/  VIADD R4, R9, 0xffffffe ;  /* 0x0ffffffe09047836 */ /* 0x004fe40000000000 */
[----:B------:R-:W-:Y:S01]  /*0920*/  IMAD R0, R6, UR8, RZ ;  /* 0x0000000806007c24 */ /* 0x000fe2000f8e02ff */
[----:B------:R-:W-:Y:S01]  /*0930*/  SHF.R.S32.HI R9, RZ, 0x1f, R12 ;  /* 0x0000001fff097819 */ /* 0x000fe2000001140c */
[----:B------:R2:W5:Y:S01]  /*0940*/  F2I.FTZ.U32.TRUNC.NTZ R5, R4 ;  /* 0x0000000400057305 */ /* 0x000562000021f000 */
[----:B------:R-:W-:Y:S02]  /*0950*/  IMAD.SHL.U32 R92, R92, 0x2, RZ ;  /* 0x000000025c5c7824 */ /* 0x000fe400078e00ff */
[----:B------:R-:W-:Y:S01]  /*0960*/  LEA.HI R15, R9, R12, RZ, 0x3 ;  /* 0x0000000c090f7211 */ /* 0x000fe200078f18ff */
[----:B------:R-:W-:-:S02]  /*0970*/  IMAD R14, R8, UR9, R0 ;  /* 0x00000009080e7c24 */ /* 0x000fc4000f8e0200 */
[----:B------:R-:W-:Y:S02]  /*0980*/  LOP3.LUT R251, R92, 0x6, RZ, 0xc0, !PT ;  /* 0x000000065cfb7812 */ /* 0x000fe400078ec0ff */
[----:B------:R-:W-:-:S05]  /*0990*/  LOP3.LUT R0, R15, 0xfffffff8, RZ, 0xc0, !PT ;  /* 0xfffffff80f007812 */ /* 0x000fca00078ec0ff */
[----:B------:R-:W-:Y:S02]  /*09a0*/  IMAD.IADD R30, R12, 0x1, -R0 ;  /* 0x000000010c1e7824 */ /* 0x000fe400078e0a00 */
[----:B--2---:R-:W-:Y:S02]  /*09b0*/  IMAD R4, R6, UR10, RZ ;  /* 0x0000000a06047c24 */ /* 0x004fe4000f8e02ff */
[----:B------:R-:W-:-:S04]  /*09c0*/  IMAD.WIDE.U32 R6, R7, UR16, R2 ;  /* 0x0000001007067c25 */ /* 0x000fc8000f8e0002 */
[C---:B------:R-:W-:Y:S02]  /*09d0*/  IMAD R4, R8.reuse, UR11, R4 ;  /* 0x0000000b08047c24 */ /* 0x040fe4000f8e0204 */
[----:B------:R-:W-:Y:S01]  /*09e0*/  IMAD.WIDE.U32 R8, R8, UR8, R2 ;  /* 0x0000000808087c25 */ /* 0x000fe2000f8e0002 */
[----:B------:R-:W-:Y:S02]  /*09f0*/  LOP3.LUT R2, R13, 0x8, R19, 0xf8, !PT ;  /* 0x000000080d027812 */ /* 0x000fe400078ef813 */
[----:B------:R-:W-:Y:S01]  /*0a00*/  SHF.R.U32.HI R13, RZ, 0x3, R13 ;  /* 0x00000003ff0d7819 */ /* 0x000fe2000001160d */
[----:B-----5:R-:W-:Y:S02]  /*0a10*/  IMAD.MOV R0, RZ, RZ, -R5 ;  /* 0x000000ffff007224 */ /* 0x020fe400078e0a05 */
[----:B------:R-:W-:Y:S01]  /*0a20*/  VIADD R3, R7, UR5 ;  /* 0x0000000507037c36 */ /* 0x000fe20008000000 */
[----:B------:R-:W-:Y:S01]  /*0a30*/  LOP3.LUT R13, R2, R13, RZ, 0x3c, !PT ;  /* 0x0000000d020d7212 */ /* 0x000fe200078e3cff */
[----:B------:R-:W-:Y:S01]  /*0a40*/  IMAD.IADD R7, R11, 0x1, R4 ;  /* 0x000000010b077824 */ /* 0x000fe200078e0204 */
[----:B------:R-:W-:Y:S01]  /*0a50*/  ULDC.64 UR4, c[0x0][0x258] ;  /* 0x0000960000047ab9 */ /* 0x000fe20000000a00 */
[----:B------:R-:W-:Y:S01]  /*0a60*/  IMAD.MOV.U32 R2, RZ, RZ, R6 ;  /* 0x000000ffff027224 */ /* 0x000fe200078e0006 */
[----:B------:R-:W-:Y:S01]  /*0a70*/  UIMAD UR12, UR12, UR4, URZ ;  /* 0x000000040c0c72a4 */ /* 0x000fe2000f8e023f */
[----:B------:R-:W-:Y:S01]  /*0a80*/  IMAD.MOV.U32 R6, RZ, RZ, R10 ;  /* 0x000000ffff067224 */ /* 0x000fe200078e000a */
[----:B---3--:R-:W-:Y:S01]  /*0a90*/  IABS R10, R23 ;  /* 0x00000017000a7213 */ /* 0x008fe20000000000 */
[----:B------:R-:W-:Y:S01]  /*0aa0*/  IMAD R0, R0, R21, RZ ;  /* 0x0000001500007224 */ /* 0x000fe200078e02ff */
[----:B------:R-:W-:Y:S01]  /*0ab0*/  UIMAD UR12, UR14, UR5, UR12 ;  /* 0x000000050e0c72a4 */ /* 0x000fe2000f8e020c */
[----:B------:R-:W-:-:S02]  /*0ac0*/  IMAD.MOV.U32 R4, RZ, RZ, RZ ;  /* 0x000000ffff047224 */ /* 0x000fc400078e00ff */
[----:B------:R-:W-:Y:S02]  /*0ad0*/  IMAD.IADD R9, R9, 0x1, R14 ;  /* 0x0000000109097824 */ /* 0x000fe400078e020e */
[----:B------:R-:W-:-:S04]  /*0ae0*/  IMAD.HI.U32 R4, R5, R0, R4 ;  /* 0x0000000005047227 */ /* 0x000fc800078e0004 */
[----:B------:R-:W-:Y:S02]  /*0af0*/  IMAD.MOV.U32 R5, RZ, RZ, R10 ;  /* 0x000000ffff057224 */ /* 0x000fe400078e000a */
[----:B------:R-:W-:Y:S01]  /*0b00*/  IMAD.U32 R0, RZ, RZ, UR4 ;  /* 0x00000004ff007e24 */ /* 0x000fe2000f8e00ff */
[----:B------:R-:W-:Y:S01]  /*0b10*/  ULDC.64 UR4, c[0x0][0x238] ;  /* 0x00008e0000047ab9 */ /* 0x000fe20000000a00 */
[----:B------:R-:W-:-:S04]  /*0b20*/  IMAD.HI.U32 R12, R4, R5, RZ ;  /* 0x00000005040c7227 */ /* 0x000fc800078e00ff */
[----:B------:R-:W-:-:S04]  /*0b30*/  IMAD.WIDE.U32 R2, R0, UR14, R2 ;  /* 0x0000000e00027c25 */ /* 0x000fc8000f8e0002 */
[----:B------:R-:W-:Y:S02]  /*0b40*/  IMAD.MOV R0, RZ, RZ, -R12 ;  /* 0x000000ffff007224 */ /* 0x000fe400078e0a0c */
[----:B------:R-:W-:Y:S01]  /*0b50*/  IMAD.U32 R4, RZ, RZ, UR6 ;  /* 0x00000006ff047e24 */ /* 0x000fe2000f8e00ff */
[----:B------:R-:W-:Y:S01]  /*0b60*/  UIMAD UR6, UR15, UR6, URZ ;  /* 0x000000060f0672a4 */ /* 0x000fe2000f8e023f */
[C---:B------:R-:W-:Y:S02]  /*0b70*/  IMAD R0, R21.reuse, R0, R5 ;  /* 0x0000000015007224 */ /* 0x040fe400078e0205 */
[----:B------:R-:W-:Y:S01]  /*0b80*/  IMAD.WIDE.U32 R6, R4, UR16, R6 ;  /* 0x0000001004067c25 */ /* 0x000fe2000f8e0006 */
[----:B------:R-:W-:Y:S02]  /*0b90*/  UIMAD UR7, UR16, UR7, UR6 ;  /* 0x00000007100772a4 */ /* 0x000fe4000f8e0206 */
[----:B------:R-:W-:Y:S01]  /*0ba0*/  ISETP.GT.U32.AND P2, PT, R21, R0, PT ;  /* 0x000000001500720c */ /* 0x000fe20003f44070 */
[----:B------:R-:W-:Y:S01]  /*0bb0*/  IMAD.U32 R4, RZ, RZ, UR4 ;  /* 0x00000004ff047e24 */ /* 0x000fe2000f8e00ff */
[----:B------:R-:W-:Y:S01]  /*0bc0*/  UIMAD UR4, UR15, UR4, URZ ;  /* 0x000000040f0472a4 */ /* 0x000fe2000f8e023f */
[----:B------:R-:W-:Y:S01]  /*0bd0*/  VIADD R3, R3, UR12 ;  /* 0x0000000c03037c36 */ /* 0x000fe20008000000 */
[----:B------:R-:W-:Y:S01]  /*0be0*/  ULDC.64 UR12, c[0x0][0x240] ;  /* 0x00009000000c7ab9 */ /* 0x000fe20000000a00 */
[----:B------:R-:W-:Y:S01]  /*0bf0*/  IMAD.WIDE.U32 R8, R4, UR16, R8 ;  /* 0x0000001004087c25 */ /* 0x000fe2000f8e0008 */
[----:B------:R-:W-:-:S02]  /*0c00*/  UIMAD UR16, UR16, UR5, UR4 ;  /* 0x00000005101072a4 */ /* 0x000fc4000f8e0204 */
[----:B------:R-:W-:Y:S01]  /*0c10*/  USHF.L.U32 UR4, UR12, 0x5, URZ ;  /* 0x000000050c047899 */ /* 0x000fe2000800063f */
[----:B------:R-:W-:Y:S01]  /*0c20*/  IMAD R4, R17, UR12, RZ ;  /* 0x0000000c11047c24 */ /* 0x000fe2000f8e02ff */
[----:B------:R-:W-:Y:S01]  /*0c30*/  USHF.L.U64.HI UR29, UR12, 0x5, UR13 ;  /* 0x000000050c1d7899 */ /* 0x000fe2000801020d */
[C---:B------:R-:W-:Y:S01]  /*0c40*/  IMAD.WIDE.U32 R2, R16.reuse, UR12, R2 ;  /* 0x0000000c10027c25 */ /* 0x040fe2000f8e0002 */
[----:B------:R-:W-:Y:S02]  /*0c50*/  UMOV UR5, 0x400 ;  /* 0x0000040000057882 */ /* 0x000fe40000000000 */
[----:B----4-:R-:W-:Y:S01]  /*0c60*/  ULEA UR5, UR17, UR5, 0x18 ;  /* 0x0000000511057291 */ /* 0x010fe2000f8ec03f */
[----:B------:R-:W-:Y:S01]  /*0c70*/  IMAD R4, R16, UR13, R4 ;  /* 0x0000000d10047c24 */ /* 0x000fe2000f8e0204 */
[----:B------:R-:W-:Y:S01]  /*0c80*/  USHF.L.U32 UR17, UR10, 0x5, URZ ;  /* 0x000000050a117899 */ /* 0x000fe2000800063f */
[----:B------:R-:W-:Y:S01]  /*0c90*/  VIADD R11, R7, UR7 ;  /* 0x00000007070b7c36 */ /* 0x000fe20008000000 */
[----:B------:R-:W-:Y:S01]  /*0ca0*/  ULDC.64 UR6, c[0x0][0x210] ;  /* 0x0000840000067ab9 */ /* 0x000fe20000000a00 */
[----:B------:R-:W-:Y:S01]  /*0cb0*/  IMAD.MOV.U32 R10, RZ, RZ, R6 ;  /* 0x000000ffff0a7224 */ /* 0x000fe200078e0006 */
[----:B------:R-:W-:Y:S01]  /*0cc0*/  LEA R6, P0, R2, UR6, 0x1 ;  /* 0x0000000602067c11 */ /* 0x000fe2000f8008ff */
[----:B------:R-:W-:Y:S01]  /*0cd0*/  IMAD.IADD R3, R3, 0x1, R4 ;  /* 0x0000000103037824 */ /* 0x000fe200078e0204 */
[----:B------:R-:W-:Y:S01]  /*0ce0*/  LEA R223, R223, UR5, 0x1 ;  /* 0x00000005dfdf7c11 */ /* 0x000fe2000f8e08ff */
[----:B------:R-:W-:Y:S01]  /*0cf0*/  @!P2 IMAD.IADD R0, R0, 0x1, -R21 ;  /* 0x000000010000a824 */ /* 0x000fe200078e0a15 */
[----:B------:R-:W-:Y:S01]  /*0d00*/  ULDC.64 UR12, c[0x0][0x268] ;  /* 0x00009a00000c7ab9 */ /* 0x000fe20000000a00 */
[----:B------:R-:W-:Y:S01]  /*0d10*/  @!P2 VIADD R12, R12, 0x1 ;  /* 0x000000010c0ca836 */ /* 0x000fe20000000000 */
[----:B------:R-:W-:Y:S01]  /*0d20*/  LEA.HI.X R7, R2, UR7, R3, 0x1, P0 ;  /* 0x0000000702077c11 */ /* 0x000fe200080f0c03 */
[----:B------:R-:W-:Y:S01]  /*0d30*/  VIADD R9, R9, UR16 ;  /* 0x0000001009097c36 */ /* 0x000fe20008000000 */
[----:B------:R-:W-:Y:S01]  /*0d40*/  IADD3 R4, P0, R6, UR4, RZ ;  /* 0x0000000406047c10 */ /* 0x000fe2000ff1e0ff */
[----:B------:R-:W-:Y:S01]  /*0d50*/  USHF.L.U64.HI UR16, UR10, 0x5, UR11 ;  /* 0x000000050a107899 */ /* 0x000fe2000801020b */
[----:B------:R-:W-:Y:S01]  /*0d60*/  ISETP.GE.U32.AND P3, PT, R0, R21, PT ;  /* 0x000000150000720c */ /* 0x000fe20003f66070 */
[----:B------:R-:W-:Y:S01]  /*0d70*/  @!PT LDS RZ, [RZ] ;  /* 0x00000000fffff984 */ /* 0x000fe20000000800 */
[----:B------:R-:W-:Y:S01]  /*0d80*/  @!PT LDS RZ, [RZ] ;  /* 0x00000000fffff984 */ /* 0x000fe20000000800 */
[----:B------:R-:W-:Y:S01]  /*0d90*/  @!PT LDS RZ, [RZ] ;  /* 0x00000000fffff984 */ /* 0x000fe20000000800 */
[----:B------:R-:W-:Y:S01]  /*0da0*/  LDGSTS.E.BYPASS.LTC128B.128 [R223], desc[UR20][R6.64] ;  /* 0x0000000006df7fae */ /* 0x000fe2000b901d54 */
[----:B------:R-:W-:Y:S01]  /*0db0*/  IADD3.X R5, R7, UR29, RZ, P0, !PT ;  /* 0x0000001d07057c10 */ /* 0x000fe200087fe4ff */
[----:B------:R-:W-:Y:S01]  /*0dc0*/  UIMAD UR28, UR16, UR27, URZ ;  /* 0x0000001b101c72a4 */ /* 0x000fe2000f8e023f */
[----:B------:R-:W-:Y:S01]  /*0dd0*/  LOP3.LUT R0, R22, UR14, RZ, 0x3c, !PT ;  /* 0x0000000e16007c12 */ /* 0x000fe2000f8e3cff */
[----:B------:R2:W-:Y:S01]  /*0de0*/  LDGSTS.E.BYPASS.LTC128B.128 [R223+0x4000], desc[UR20][R6.64+0x80] ;  /* 0x0400008006df7fae */ /* 0x0005e2000b901d54 */
[----:B------:R-:W-:Y:S01]  /*0df0*/  IADD3 R2, P0, R4, UR4, RZ ;  /* 0x0000000404027c10 */ /* 0x000fe2000ff1e0ff */
[----:B------:R-:W-:Y:S01]  /*0e00*/  ULDC.64 UR14, c[0x0][0x260] ;  /* 0x00009800000e7ab9 */ /* 0x000fe20000000a00 */
[----:B------:R-:W-:Y:S01]  /*0e10*/  ISETP.GE.AND P1, PT, R0, RZ, PT ;  /* 0x000000ff0000720c */ /* 0x000fe20003f26270 */
[----:B------:R-:W-:Y:S01]  /*0e20*/  LDGSTS.E.BYPASS.LTC128B.128 [R223+0x800], desc[UR20][R4.64] ;  /* 0x0080000004df7fae */ /* 0x000fe2000b901d54 */
[----:B------:R-:W-:Y:S01]  /*0e30*/  IADD3.X R3, R5, UR29, RZ, P0, !PT ;  /* 0x0000001d05037c10 */ /* 0x000fe200087fe4ff */
[----:B------:R-:W-:Y:S01]  /*0e40*/  UIMAD UR28, UR30, UR17, UR28 ;  /* 0x000000111e1c72a4 */ /* 0x000fe2000f8e021c */
[----:B------:R-:W-:Y:S01]  /*0e50*/  ISETP.NE.AND P0, PT, R22, RZ, PT ;  /* 0x000000ff1600720c */ /* 0x000fe20003f05270 */
[----:B------:R-:W-:Y:S01]  /*0e60*/  @P3 VIADD R12, R12, 0x1 ;  /* 0x000000010c0c3836 */ /* 0x000fe20000000000 */
[----:B------:R3:W-:Y:S01]  /*0e70*/  LDGSTS.E.BYPASS.LTC128B.128 [R223+0x4800], desc[UR20][R4.64+0x80] ;  /* 0x0480008004df7fae */ /* 0x0007e2000b901d54 */
[----:B------:R-:W-:-:S02]  /*0e80*/  ULDC.64 UR6, c[0x0][0x218] ;  /* 0x0000860000067ab9 */ /* 0x000fc40000000a00 */
[----:B------:R-:W-:Y:S01]  /*0e90*/  IMAD.MOV.U32 R0, RZ, RZ, R12 ;  /* 0x000000ffff007224 */ /* 0x000fe200078e000c */
[----:B------:R-:W-:Y:S03]  /*0ea0*/  LDGSTS.E.BYPASS.LTC128B.128 [R223+0x1000], desc[UR20][R2.64] ;  /* 0x0100000002df7fae */ /* 0x000fe6000b901d54 */
[----:B------:R-:W-:Y:S01]  /*0eb0*/  @!P1 IMAD.MOV R0, RZ, RZ, -R0 ;  /* 0x000000ffff009224 */ /* 0x000fe200078e0a00 */
[----:B------:R4:W-:Y:S03]  /*0ec0*/  LDGSTS.E.BYPASS.LTC128B.128 [R223+0x5000], desc[UR20][R2.64+0x80] ;  /* 0x0500008002df7fae */ /* 0x0009e6000b901d54 */
[----:B------:R-:W-:-:S04]  /*0ed0*/  @!P0 LOP3.LUT R0, RZ, R22, RZ, 0x33, !PT ;  /* 0x00000016ff008212 */ /* 0x000fc800078e33ff */
[----:B------:R-:W-:Y:S01]  /*0ee0*/  SHF.R.S32.HI R12, RZ, 0x1f, R0 ;  /* 0x0000001fff0c7819 */ /* 0x000fe20000011400 */
[----:B------:R-:W-:-:S04]  /*0ef0*/  IMAD.WIDE.U32 R24, R0, UR14, R10 ;  /* 0x0000000e00187c25 */ /* 0x000fc8000f8e000a */
[----:B--2---:R-:W-:Y:S01]  /*0f00*/  IMAD R6, R12, UR14, RZ ;  /* 0x0000000e0c067c24 */ /* 0x004fe2000f8e02ff */
[----:B------:R-:W-:Y:S01]  /*0f10*/  UIMAD UR14, UR30, UR8, URZ ;  /* 0x000000081e0e72a4 */ /* 0x000fe2000f8e023f */
[----:B------:R-:W-:Y:S01]  /*0f20*/  IMAD.MOV.U32 R96, RZ, RZ, R24 ;  /* 0x000000ffff607224 */ /* 0x000fe200078e0018 */
[----:B------:R-:W-:Y:S01]  /*0f30*/  STL.64 [R1+0x18], R24 ;  /* 0x0000181801007387 */ /* 0x000fe20000100a00 */
[C---:B------:R-:W-:Y:S01]  /*0f40*/  IMAD R6, R0.reuse, UR15, R6 ;  /* 0x0000000f00067c24 */ /* 0x040fe2000f8e0206 */
[----:B------:R-:W-:Y:S01]  /*0f50*/  UIMAD UR14, UR27, UR9, UR14 ;  /* 0x000000091b0e72a4 */ /* 0x000fe2000f8e020e */
[----:B------:R-:W-:Y:S01]  /*0f60*/  IMAD.WIDE.U32 R16, R0, UR12, R8 ;  /* 0x0000000c00107c25 */ /* 0x000fe2000f8e0008 */
[----:B---3--:R-:W-:Y:S02]  /*0f70*/  IADD3 R4, P2, R2, UR4, RZ ;  /* 0x0000000402047c10 */ /* 0x008fe4000ff5e0ff */
[----:B------:R-:W-:Y:S01]  /*0f80*/  UIADD3 UR14, UR35, UR14, URZ ;  /* 0x0000000e230e7290 */ /* 0x000fe2000fffe03f */
[----:B------:R-:W-:Y:S01]  /*0f90*/  IMAD.IADD R97, R25, 0x1, R6 ;  /* 0x0000000119617824 */ /* 0x000fe200078e0206 */
[----:B------:R-:W-:Y:S01]  /*0fa0*/  IADD3.X R5, R3, UR29, RZ, P2, !PT ;  /* 0x0000001d03057c10 */ /* 0x000fe200097fe4ff */
[----:B------:R-:W-:-:S02]  /*0fb0*/  IMAD.U32 R8, RZ, RZ, UR34 ;  /* 0x00000022ff087e24 */ /* 0x000fc4000f8e00ff */
[----:B------:R-:W-:Y:S01]  /*0fc0*/  IMAD.U32 R9, RZ, RZ, UR35 ;  /* 0x00000023ff097e24 */ /* 0x000fe2000f8e00ff */
[----:B----4-:R-:W-:Y:S01]  /*0fd0*/  IADD3 R2, P1, R4, UR4, RZ ;  /* 0x0000000404027c10 */ /* 0x010fe2000ff3e0ff */
[----:B------:R-:W-:Y:S03]  /*0fe0*/  LDGSTS.E.BYPASS.LTC128B.128 [R223+0x1800], desc[UR20][R4.64] ;  /* 0x0180000004df7fae */ /* 0x000fe6000b901d54 */
[----:B------:R-:W-:Y:S01]  /*0ff0*/  IADD3.X R3, R5, UR29, RZ, P1, !PT ;  /* 0x0000001d05037c10 */ /* 0x000fe20008ffe4ff */
[----:B------:R2:W-:Y:S04]  /*1000*/  LDGSTS.E.BYPASS.LTC128B.128 [R223+0x5800], desc[UR20][R4.64+0x80] ;  /* 0x0580008004df7fae */ /* 0x0005e8000b901d54 */
[----:B------:R-:W-:Y:S04]  /*1010*/  LDGSTS.E.BYPASS.LTC128B.128 [R223+0x2000], desc[UR20][R2.64] ;  /* 0x0200000002df7fae */ /* 0x000fe8000b901d54 */
[----:B------:R3:W-:Y:S04]  /*1020*/  LDGSTS.E.BYPASS.LTC128B.128 [R223+0x6000], desc[UR20][R2.64+0x80] ;  /* 0x0600008002df7fae */ /* 0x0007e8000b901d54 */
[----:B------:R-:W-:Y:S04]  /*1030*/  STL.64 [R1+0x10], R96 ;  /* 0x0000106001007387 */ /* 0x000fe80000100a00 */
[----:B------:R-:W-:Y:S01]  /*1040*/  STL.64 [R1+0x48], R16 ;  /* 0x0000481001007387 */ /* 0x000fe20000100a00 */
[----:B--2---:R-:W-:-:S04]  /*1050*/  IADD3 R4, P0, R2, UR4, RZ ;  /* 0x0000000402047c10 */ /* 0x004fc8000ff1e0ff */
[----:B------:R-:W-:Y:S02]  /*1060*/  IADD3.X R5, R3, UR29, RZ, P0, !PT ;  /* 0x0000001d03057c10 */ /* 0x000fe400087fe4ff */
[----:B---3--:R-:W-:-:S03]  /*1070*/  IADD3 R2, P0, R4, UR4, RZ ;  /* 0x0000000404027c10 */ /* 0x008fc6000ff1e0ff */
[----:B------:R-:W-:Y:S01]  /*1080*/  LDGSTS.E.BYPASS.LTC128B.128 [R223+0x2800], desc[UR20][R4.64] ;  /* 0x0280000004df7fae */ /* 0x000fe2000b901d54 */
[----:B------:R-:W-:-:S03]  /*1090*/  IADD3.X R3, R5, UR29, RZ, P0, !PT ;  /* 0x0000001d05037c10 */ /* 0x000fc600087fe4ff */
[----:B------:R2:W-:Y:S01]  /*10a0*/  LDGSTS.E.BYPASS.LTC128B.128 [R223+0x6800], desc[UR20][R4.64+0x80] ;  /* 0x0680008004df7fae */ /* 0x0005e2000b901d54 */
[----:B------:R-:W-:Y:S01]  /*10b0*/  IADD3 R6, P0, R2, UR4, RZ ;  /* 0x0000000402067c10 */ /* 0x000fe2000ff1e0ff */
[----:B------:R-:W-:Y:S02]  /*10c0*/  UIADD3 UR4, UR5, 0x8000, URZ ;  /* 0x0000800005047890 */ /* 0x000fe4000fffe03f */
[----:B------:R-:W-:Y:S01]  /*10d0*/  LDGSTS.E.BYPASS.LTC128B.128 [R223+0x3000], desc[UR20][R2.64] ;  /* 0x0300000002df7fae */ /* 0x000fe2000b901d54 */
[----:B------:R-:W-:-:S03]  /*10e0*/  IADD3.X R7, R3, UR29, RZ, P0, !PT ;  /* 0x0000001d03077c10 */ /* 0x000fc600087fe4ff */
[----:B------:R3:W-:Y:S04]  /*10f0*/  LDGSTS.E.BYPASS.LTC128B.128 [R223+0x7000], desc[UR20][R2.64+0x80] ;  /* 0x0700008002df7fae */ /* 0x0007e8000b901d54 */
[----:B------:R-:W-:Y:S04]  /*1100*/  LDGSTS.E.BYPASS.LTC128B.128 [R223+0x3800], desc[UR20][R6.64] ;  /* 0x0380000006df7fae */ /* 0x000fe8000b901d54 */
[----:B------:R-:W-:Y:S01]  /*1110*/  LDGSTS.E.BYPASS.LTC128B.128 [R223+0x7800], desc[UR20][R6.64+0x80] ;  /* 0x0780008006df7fae */ /* 0x000fe2000b901d54 */
[----:B--2---:R-:W-:-:S04]  /*1120*/  IMAD.U32 R4, RZ, RZ, UR27 ;  /* 0x0000001bff047e24 */ /* 0x004fc8000f8e00ff */
[----:B------:R-:W-:-:S04]  /*1130*/  IMAD.WIDE.U32 R4, R4, UR17, R96 ;  /* 0x0000001104047c25 */ /* 0x000fc8000f8e0060 */
[----:B---3--:R-:W-:Y:S01]  /*1140*/  IMAD R3, R12, UR12, RZ ;  /* 0x0000000c0c037c24 */ /* 0x008fe2000f8e02ff */
[----:B------:R-:W-:Y:S01]  /*1150*/  LEA R2, P0, R4, UR6, 0x1 ;  /* 0x0000000604027c11 */ /* 0x000fe2000f8008ff */
[----:B------:R-:W-:Y:S01]  /*1160*/  VIADD R10, R5, UR28 ;  /* 0x0000001c050a7c36 */ /* 0x000fe20008000000 */
[----:B------:R-:W-:Y:S01]  /*1170*/  USHF.L.U64.HI UR12, UR8, 0x5, UR9 ;  /* 0x00000005080c7899 */ /* 0x000fe20008010209 */
[----:B------:R-:W-:Y:S01]  /*1180*/  IMAD R5, R0, UR13, R3 ;  /* 0x0000000d00057c24 */ /* 0x000fe2000f8e0203 */
[----:B------:R-:W-:Y:S01]  /*1190*/  USHF.L.U32 UR13, UR8, 0x5, URZ ;  /* 0x00000005080d7899 */ /* 0x000fe2000800063f */
[----:B------:R-:W-:Y:S01]  /*11a0*/  IMAD.U32 R0, RZ, RZ, UR14 ;  /* 0x0000000eff007e24 */ /* 0x000fe2000f8e00ff */
[----:B------:R-:W-:Y:S01]  /*11b0*/  LEA.HI.X R3, R4, UR7, R10, 0x1, P0 ;  /* 0x0000000704037c11 */ /* 0x000fe200080f0c0a */
[----:B------:R-:W-:Y:S01]  /*11c0*/  IMAD.IADD R11, R17, 0x1, R5 ;  /* 0x00000001110b7824 */ /* 0x000fe200078e0205 */
[----:B------:R-:W-:Y:S01]  /*11d0*/  IADD3 R4, P1, R2, UR17, RZ ;  /* 0x0000001102047c10 */ /* 0x000fe2000ff3e0ff */
[----:B------:R-:W-:Y:S01]  /*11e0*/  ULDC.64 UR14, c[0x0][0x220] ;  /* 0x00008800000e7ab9 */ /* 0x000fe20000000a00 */
[----:B------:R-:W-:Y:S01]  /*11f0*/  LEA R9, P0, R8, R16, 0x5 ;  /* 0x0000001008097211 */ /* 0x000fe200078028ff */
[----:B------:R-:W-:Y:S01]  /*1200*/  LDGSTS.E.BYPASS.LTC128B.128 [R223+0x8000], desc[UR20][R2.64] ;  /* 0x0800000002df7fae */ /* 0x000fe2000b901d54 */
[----:B------:R-:W-:-:S02]  /*1210*/  IADD3.X R5, R3, UR16, RZ, P1, !PT ;  /* 0x0000001003057c10 */ /* 0x000fc40008ffe4ff */
[----:B------:R-:W-:Y:S01]  /*1220*/  LEA.HI.X R8, R8, R11, R0, 0x5, P0 ;  /* 0x0000000b08087211 */ /* 0x000fe200000f2c00 */
[----:B------:R2:W-:Y:S01]  /*1230*/  LDGSTS.E.BYPASS.LTC128B.128 [R223+0x9000], desc[UR20][R2.64+0x80] ;  /* 0x0900008002df7fae */ /* 0x0005e2000b901d54 */
[C---:B------:R-:W-:Y:S01]  /*1240*/  IMAD.SHL.U32 R0, R30.reuse, 0x40, RZ ;  /* 0x000000401e007824 */ /* 0x040fe200078e00ff */
[C---:B------:R-:W-:Y:S02]  /*1250*/  LEA R240, P0, R9.reuse, UR14, 0x1 ;  /* 0x0000000e09f07c11 */ /* 0x040fe4000f8008ff */
[----:B------:R-:W-:Y:S01]  /*1260*/  LDGSTS.E.BYPASS.LTC128B.128 [R223+0x8800], desc[UR20][R4.64] ;  /* 0x0880000004df7fae */ /* 0x000fe2000b901d54 */
[----:B------:R-:W-:Y:S02]  /*1270*/  LOP3.LUT P1, RZ, R30, 0x2, RZ, 0xc0, !PT ;  /* 0x000000021eff7812 */ /* 0x000fe4000782c0ff */
[----:B------:R-:W-:Y:S01]  /*1280*/  LOP3.LUT R0, R0, 0x1c0, RZ, 0xc0, !PT ;  /* 0x000001c000007812 */ /* 0x000fe200078ec0ff */
[----:B------:R3:W-:Y:S01]  /*1290*/  LDGSTS.E.BYPASS.LTC128B.128 [R223+0x9800], desc[UR20][R4.64+0x80] ;  /* 0x0980008004df7fae */ /* 0x0007e2000b901d54 */
[----:B------:R-:W-:-:S03]  /*12a0*/  LEA.HI.X R241, R9, UR15, R8, 0x1, P0 ;  /* 0x0000000f09f17c11 */ /* 0x000fc600080f0c08 */
[----:B------:R-:W0:Y:S04]  /*12b0*/  LDGDEPBAR ;  /* 0x00000000000079af */ /* 0x000e280000000000 */
[----:B------:R-:W-:Y:S01]  /*12c0*/  STL [R1+0x24], R11 ;  /* 0x0000240b01007387 */ /* 0x000fe20000100800 */
[----:B--2---:R-:W-:Y:S02]  /*12d0*/  IMAD.SHL.U32 R2, R18, 0x8, RZ ;  /* 0x0000000812027824 */ /* 0x004fe400078e00ff */
[----:B------:R-:W-:-:S03]  /*12e0*/  IMAD.SHL.U32 R3, R15, 0x40, RZ ;  /* 0x000000400f037824 */ /* 0x000fc600078e00ff */
[----:B------:R-:W-:Y:S02]  /*12f0*/  LOP3.LUT R2, R0, 0x8, R2, 0xf8, !PT ;  /* 0x0000000800027812 */ /* 0x000fe400078ef802 */
[----:B------:R-:W-:Y:S01]  /*1300*/  SHF.R.U32.HI R0, RZ, 0x3, R0 ;  /* 0x00000003ff007819 */ /* 0x000fe20000011600 */
[----:B------:R-:W-:-:S04]  /*1310*/  DEPBAR.LE SB0, 0x0 ;  /* 0x000080000000791a */ /* 0x000fc80000000000 */
[----:B------:R-:W-:Y:S01]  /*1320*/  BAR.SYNC.DEFER_BLOCKING 0x0 ;  /* 0x0000000000007b1d */ /* 0x000fe20000010000 */
[----:B------:R-:W-:Y:S01]  /*1330*/  LOP3.LUT R90, R3, 0xfffffe00, RZ, 0xc0, !PT ;  /* 0xfffffe00035a7812 */ /* 0x000fe200078ec0ff */
[----:B------:R-:W-:Y:S01]  /*1340*/  IMAD.MOV.U32 R3, RZ, RZ, 0x20 ;  /* 0x00000020ff037424 */ /* 0x000fe200078e00ff */
[----:B------:R-:W-:Y:S01]  /*1350*/  LOP3.LUT R89, R2, R0, RZ, 0x3c, !PT ;  /* 0x0000000002597212 */ /* 0x000fe200078e3cff */
[----:B------:R-:W-:Y:S01]  /*1360*/  IMAD R0, R18, 0x200, R13 ;  /* 0x0000020012007824 */ /* 0x000fe200078e020d */
[----:B---3--:R-:W-:Y:S01]  /*1370*/  IADD3 R4, P0, R240, UR13, RZ ;  /* 0x0000000df0047c10 */ /* 0x008fe2000ff1e0ff */
[----:B------:R-:W-:Y:S01]  /*1380*/  IMAD R2, R93, 0x400, R90 ;  /* 0x000004005d027824 */ /* 0x000fe200078e025a */
[----:B------:R-:W-:Y:S02]  /*1390*/  SEL R3, R3, 0xffffffe0, !P1 ;  /* 0xffffffe003037807 */ /* 0x000fe40004800000 */
[----:B------:R-:W-:Y:S01]  /*13a0*/  IADD3.X R5, R241, UR12, RZ, P0, !PT ;  /* 0x0000000cf1057c10 */ /* 0x000fe200087fe4ff */
[----:B------:R-:W-:Y:S01]  /*13b0*/  IMAD.IADD R2, R2, 0x1, R89 ;  /* 0x0000000102027824 */ /* 0x000fe200078e0259 */
[----:B------:R-:W-:-:S02]  /*13c0*/  LEA R28, R0, UR5, 0x1 ;  /* 0x00000005001c7c11 */ /* 0x000fc4000f8e08ff */
[----:B------:R-:W-:Y:S02]  /*13d0*/  LOP3.LUT P0, RZ, R29, 0x2, RZ, 0xc0, !PT ;  /* 0x000000021dff7812 */ /* 0x000fe4000780c0ff */
[----:B------:R-:W-:Y:S01]  /*13e0*/  LEA R209, R2, UR5, 0x1 ;  /* 0x0000000502d17c11 */ /* 0x000fe2000f8e08ff */
[----:B------:R-:W-:Y:S01]  /*13f0*/  IMAD.MOV.U32 R2, RZ, RZ, 0x40 ;  /* 0x00000040ff027424 */ /* 0x000fe200078e00ff */
[----:B------:R-:W-:Y:S01]  /*1400*/  LEA R218, R0, UR4, 0x1 ;  /* 0x0000000400da7c11 */ /* 0x000fe2000f8e08ff */
[----:B------:R-:W-:Y:S01]  /*1410*/  UMOV UR4, UR27 ;  /* 0x0000001b00047c82 */ /* 0x000fe20008000000 */
[----:B------:R-:W-:Y:S01]  /*1420*/  LOP3.LUT P1, RZ, R30, 0x4, RZ, 0xc0, !PT ;  /* 0x000000041eff7812 */ /* 0x000fe2000782c0ff */
[----:B------:R-:W-:Y:S02]  /*1430*/  IMAD.IADD R211, R209, 0x1, R3 ;  /* 0x00000001d1d37824 */ /* 0x000fe400078e0203 */
[----:B------:R-:W-:Y:S01]  /*1440*/  VIADD R219, R218, 0x20 ;  /* 0x00000020dadb7836 */ /* 0x000fe20000000000 */
[----:B------:R-:W-:Y:S01]  /*1450*/  SEL R0, R2, 0xffffffc0, !P1 ;  /* 0xffffffc002007807 */ /* 0x000fe20004800000 */
[----:B------:R-:W-:Y:S01]  /*1460*/  @!PT LDS RZ, [RZ] ;  /* 0x00000000fffff984 */ /* 0x000fe20000000800 */
[----:B------:R-:W-:Y:S01]  /*1470*/  @!PT LDS RZ, [RZ] ;  /* 0x00000000fffff984 */ /* 0x000fe20000000800 */
[----:B------:R-:W-:Y:S01]  /*1480*/  @!PT LDS RZ, [RZ] ;  /* 0x00000000fffff984 */ /* 0x000fe20000000800 */
[----:B------:R-:W-:Y:S02]  /*1490*/  LDGSTS.E.BYPASS.LTC128B.128 [R223+0xa000], desc[UR20][R240.64] ;  /* 0x0a000000f0df7fae */ /* 0x000fe4000b901d54 */
[----:B------:R-:W-:Y:S01]  /*14a0*/  @P0 VIADD R219, R218, 0xffffffe0 ;  /* 0xffffffe0dadb0836 */ /* 0x000fe20000000000 */
[----:B------:R-:W-:Y:S01]  /*14b0*/  LOP3.LUT P0, RZ, R29, 0x4, RZ, 0xc0, !PT ;  /* 0x000000041dff7812 */ /* 0x000fe2000780c0ff */
[----:B------:R-:W-:Y:S01]  /*14c0*/  LDGSTS.E.BYPASS.LTC128B.128 [R223+0xb000], desc[UR20][R240.64+0x80] ;  /* 0x0b000080f0df7fae */ /* 0x000fe2000b901d54 */
[----:B------:R-:W-:-:S02]  /*14d0*/  IMAD.IADD R217, R209, 0x1, R0 ;  /* 0x00000001d1d97824 */ /* 0x000fc400078e0200 */
[----:B------:R-:W-:Y:S01]  /*14e0*/  SEL R2, R2, 0xffffffc0, !P0 ;  /* 0xffffffc002027807 */ /* 0x000fe20004000000 */
[----:B------:R-:W-:Y:S01]  /*14f0*/  LDGSTS.E.BYPASS.LTC128B.128 [R223+0xa800], desc[UR20][R4.64] ;  /* 0x0a80000004df7fae */ /* 0x000fe2000b901d54 */
[----:B------:R-:W-:-:S03]  /*1500*/  IMAD.IADD R215, R211, 0x1, R0 ;  /* 0x00000001d3d77824 */ /* 0x000fc600078e0200 */
[----:B------:R2:W-:Y:S01]  /*1510*/  LDGSTS.E.BYPASS.LTC128B.128 [R223+0xb800], desc[UR20][R4.64+0x80] ;  /* 0x0b80008004df7fae */ /* 0x0005e2000b901d54 */
[----:B------:R-:W-:Y:S02]  /*1520*/  IMAD.IADD R216, R218, 0x1, R2 ;  /* 0x00000001dad87824 */ /* 0x000fe400078e0202 */
[----:B------:R-:W-:Y:S01]  /*1530*/  IMAD.IADD R214, R2, 0x1, R219 ;  /* 0x0000000102d67824 */ /* 0x000fe200078e02db */
[----:B------:R-:W-:Y:S01]  /*1540*/  LDSM.16.M88.4 R8, [R209+0x2000] ;  /* 0x00200000d108783b */ /* 0x000fe20000000200 */
[----:B------:R-:W-:-:S03]  /*1550*/  SHF.R.S32.HI R2, RZ, 0x1f, R88 ;  /* 0x0000001fff027819 */ /* 0x000fc60000011458 */
[----:B------:R-:W3:Y:S01]  /*1560*/  LDSM.16.M88.4 R24, [R28+0x8800] ;  /* 0x008800001c18783b */ /* 0x000ee20000000200 */
[----:B------:R-:W-:-:S03]  /*1570*/  LEA.HI R2, R2, R88, RZ, 0x2 ;  /* 0x0000005802027211 */ /* 0x000fc600078f10ff */
[----:B------:R-:W4:Y:S01]  /*1580*/  LDSM.16.M88.4 R20, [R28+0x8000] ;  /* 0x008000001c14783b */ /* 0x000f220000000200 */
[----:B------:R-:W-:-:S03]  /*1590*/  SHF.R.S32.HI R2, RZ, 0x2, R2 ;  /* 0x00000002ff027819 */ /* 0x000fc60000011402 */
[----:B------:R-:W5:Y:S04]  /*15a0*/  LDSM.16.M88.4 R12, [R209] ;  /* 0x00000000d10c783b */ /* 0x000f680000000200 */
[----:B------:R-:W-:Y:S04]  /*15b0*/  LDSM.16.M88.4 R40, [R219+0x800] ;  /* 0x00080000db28783b */ /* 0x000fe80000000200 */
[----:B------:R-:W-:Y:S04]  /*15c0*/  LDSM.16.M88.4 R32, [R219] ;  /* 0x00000000db20783b */ /* 0x000fe80000000200 */
[----:B--2---:R-:W2:Y:S04]  /*15d0*/  LDSM.16.M88.4 R4, [R211+0x2000] ;  /* 0x00200000d304783b */ /* 0x004ea80000000200 */
[----:B------:R-:W1:Y:S04]  /*15e0*/  LDSM.16.M88.4 R16, [R211] ;  /* 0x00000000d310783b */ /* 0x000e680000000200 */
[----:B------:R-:W-:Y:S04]  /*15f0*/  LDSM.16.M88.4 R36, [R216] ;  /* 0x00000000d824783b */ /* 0x000fe80000000200 */
[----:B------:R-:W-:Y:S04]  /*1600*/  LDSM.16.M88.4 R64, [R216+0x800] ;  /* 0x00080000d840783b */ /* 0x000fe80000000200 */
[----:B------:R-:W0:Y:S01]  /*1610*/  LDGDEPBAR ;  /* 0x00000000000079af */ /* 0x000e220000000000 */
[C---:B---3--:R-:W-:Y:S06]  /*1620*/  HMMA.16816.F32 R52, R8.reuse, R24, RZ ;  /* 0x000000180834723c */ /* 0x048fec00000018ff */
[C---:B----4-:R-:W-:Y:S06]  /*1630*/  HMMA.16816.F32 R56, R8.reuse, R20, RZ ;  /* 0x000000140838723c */ /* 0x050fec00000018ff */
[C---:B------:R-:W-:Y:S06]  /*1640*/  HMMA.16816.F32 R48, R8.reuse, R22, RZ ;  /* 0x000000160830723c */ /* 0x040fec00000018ff */
[----:B------:R-:W-:Y:S01]  /*1650*/  HMMA.16816.F32 R44, R8, R26, RZ ;  /* 0x0000001a082c723c */ /* 0x000fe200000018ff */
[----:B------:R-:W3:Y:S05]  /*1660*/  LDSM.16.M88.4 R8, [R217+0x2000] ;  /* 0x00200000d908783b */ /* 0x000eea0000000200 */
[C---:B-----5:R-:W-:Y:S06]  /*1670*/  HMMA.16816.F32 R68, R12.reuse, R20, RZ ;  /* 0x000000140c44723c */ /* 0x060fec00000018ff */
[C---:B------:R-:W-:Y:S01]  /*1680*/  HMMA.16816.F32 R60, R12.reuse, R22, RZ ;  /* 0x000000160c3c723c */ /* 0x040fe200000018ff */
[----:B------:R-:W4:Y:S05]  /*1690*/  LDSM.16.M88.4 R20, [R217] ;  /* 0x00000000d914783b */ /* 0x000f2a0000000200 */
[C---:B------:R-:W-:Y:S06]  /*16a0*/  HMMA.16816.F32 R72, R12.reuse, R24, RZ ;  /* 0x000000180c48723c */ /* 0x040fec00000018ff */
[----:B------:R-:W-:Y:S01]  /*16b0*/  HMMA.16816.F32 R84, R12, R26, RZ ;  /* 0x0000001a0c54723c */ /* 0x000fe200000018ff */
[----:B------:R-:W-:Y:S05]  /*16c0*/  LDSM.16.M88.4 R24, [R215] ;  /* 0x00000000d718783b */ /* 0x000fea0000000200 */
[C---:B--2---:R-:W-:Y:S06]  /*16d0*/  HMMA.16816.F32 R76, R4.reuse, R40, R52 ;  /* 0x00000028044c723c */ /* 0x044fec0000001834 */
[C---:B------:R-:W-:Y:S01]  /*16e0*/  HMMA.16816.F32 R80, R4.reuse, R32, R56 ;  /* 0x000000200450723c */ /* 0x040fe20000001838 */
[----:B------:R-:W-:Y:S05]  /*16f0*/  LDSM.16.M88.4 R56, [R214+0x800] ;  /* 0x00080000d638783b */ /* 0x000fea0000000200 */
[C---:B------:R-:W-:Y:S06]  /*1700*/  HMMA.16816.F32 R52, R4.reuse, R34, R48 ;  /* 0x000000220434723c */ /* 0x040fec0000001830 */
[----:B------:R-:W-:Y:S01]  /*1710*/  HMMA.16816.F32 R48, R4, R42, R44 ;  /* 0x0000002a0430723c */ /* 0x000fe2000000182c */
[----:B------:R-:W-:Y:S05]  /*1720*/  LDSM.16.M88.4 R4, [R215+0x2000] ;  /* 0x00200000d704783b */ /* 0x000fea0000000200 */
[C---:B-1----:R-:W-:Y:S06]  /*1730*/  HMMA.16816.F32 R44, R16.reuse, R32, R68 ;  /* 0x00000020102c723c */ /* 0x042fec0000001844 */
[C---:B------:R-:W-:Y:S01]  /*1740*/  HMMA.16816.F32 R12, R16.reuse, R34, R60 ;  /* 0x00000022100c723c */ /* 0x040fe2000000183c */
[----:B------:R-:W1:Y:S05]  /*1750*/  LDSM.16.M88.4 R32, [R214] ;  /* 0x00000000d620783b */ /* 0x000e6a0000000200 */
[C---:B------:R-:W-:Y:S06]  /*1760*/  HMMA.16816.F32 R68, R16.reuse, R40, R72 ;  /* 0x000000281044723c */ /* 0x040fec0000001848 */
[----:B------:R-:W-:Y:S06]  /*1770*/  HMMA.16816.F32 R60, R16, R42, R84 ;  /* 0x0000002a103c723c */ /* 0x000fec0000001854 */
[C---:B---3--:R-:W-:Y:S06]  /*1780*/  HMMA.16816.F32 R72, R8.reuse, R36, R80 ;  /* 0x000000240848723c */ /* 0x048fec0000001850 */
[C---:B------:R-:W-:Y:S06]  /*1790*/  HMMA.16816.F32 R40, R8.reuse, R38, R52 ;  /* 0x000000260828723c */ /* 0x040fec0000001834 */
[C---:B------:R-:W-:Y:S06]  /*17a0*/  HMMA.16816.F32 R76, R8.reuse, R64, R76 ;  /* 0x00000040084c723c */ /* 0x040fec000000184c */
[----:B------:R-:W-:Y:S01]  /*17b0*/  HMMA.16816.F32 R52, R8, R66, R48 ;  /* 0x000000420834723c */ /* 0x000fe20000001830 */
[----:B------:R-:W-:Y:S04]  /*17c0*/  LDSM.16.M88.4 R8, [R209+0x6000] ;  /* 0x00600000d108783b */ /* 0x000fe80000000200 */
[----:B------:R-:W-:Y:S01]  /*17d0*/  LDSM.16.M88.4 R48, [R28+0x9800] ;  /* 0x009800001c30783b */ /* 0x000fe20000000200 */
[C---:B----4-:R-:W-:Y:S06]  /*17e0*/  HMMA.16816.F32 R44, R20.reuse, R36, R44 ;  /* 0x00000024142c723c */ /* 0x050fec000000182c */
[C---:B------:R-:W-:Y:S01]  /*17f0*/  HMMA.16816.F32 R16, R20.reuse, R38, R12 ;  /* 0x000000261410723c */ /* 0x040fe2000000180c */
[----:B------:R2:W3:Y:S04]  /*1800*/  LDSM.16.M88.4 R36, [R28+0x9000] ;  /* 0x009000001c24783b */ /* 0x0004e80000000200 */
[----:B------:R-:W4:Y:S01]  /*1810*/  LDSM.16.M88.4 R12, [R209+0x4000] ;  /* 0x00400000d10c783b */ /* 0x000f220000000200 */
[C---:B------:R-:W-:Y:S06]  /*1820*/  HMMA.16816.F32 R80, R20.reuse, R64, R68 ;  /* 0x000000401450723c */ /* 0x040fec0000001844 */
[----:B------:R-:W-:Y:S01]  /*1830*/  HMMA.16816.F32 R60, R20, R66, R60 ;  /* 0x00000042143c723c */ /* 0x000fe2000000183c */
[----:B------:R-:W-:Y:S05]  /*1840*/  LDSM.16.M88.4 R20, [R211+0x4000] ;  /* 0x00400000d314783b */ /* 0x000fea0000000200 */
[C---:B-1----:R-:W-:Y:S06]  /*1850*/  HMMA.16816.F32 R68, R4.reuse, R32, R72 ;  /* 0x000000200444723c */ /* 0x042fec0000001848 */
[C---:B------:R-:W-:Y:S01]  /*1860*/  HMMA.16816.F32 R64, R4.reuse, R34, R40 ;  /* 0x000000220440723c */ /* 0x040fe20000001828 */
[----:B------:R-:W-:Y:S05]  /*1870*/  LDSM.16.M88.4 R40, [R219+0x1000] ;  /* 0x00100000db28783b */ /* 0x000fea0000000200 */
[C---:B------:R-:W-:Y:S06]  /*1880*/  HMMA.16816.F32 R72, R4.reuse, R56, R76 ;  /* 0x000000380448723c */ /* 0x040fec000000184c */
[----:B------:R-:W-:Y:S01]  /*1890*/  HMMA.16816.F32 R52, R4, R58, R52 ;  /* 0x0000003a0434723c */ /* 0x000fe20000001834 */
[----:B------:R-:W1:Y:S05]  /*18a0*/  LDSM.16.M88.4 R4, [R211+0x6000] ;  /* 0x00600000d304783b */ /* 0x000e6a0000000200 */
[C---:B--2---:R-:W-:Y:S01]  /*18b0*/  HMMA.16816.F32 R28, R24.reuse, R32, R44 ;  /* 0x00000020181c723c */ /* 0x044fe2000000182c */
[----:B------:R-:W2:Y:S05]  /*18c0*/  LDSM.16.M88.4 R44, [R219+0x1800] ;  /* 0x00180000db2c783b */ /* 0x000eaa0000000200 */
[C---:B------:R-:W-:Y:S06]  /*18d0*/  HMMA.16816.F32 R80, R24.reuse, R56, R80 ;  /* 0x000000381850723c */ /* 0x040fec0000001850 */
[C---:B------:R-:W-:Y:S01]  /*18e0*/  HMMA.16816.F32 R76, R24.reuse, R34, R16 ;  /* 0x00000022184c723c */ /* 0x040fe20000001810 */
[----:B------:R-:W-:Y:S04]  /*18f0*/  LDSM.16.M88.4 R16, [R217+0x6000] ;  /* 0x00600000d910783b */ /* 0x000fe80000000200 */
[----:B------:R-:W5:Y:S01]  /*1900*/  LDSM.16.M88.4 R32, [R216+0x1000] ;  /* 0x00100000d820783b */ /* 0x000f620000000200 */
[----:B------:R-:W-:Y:S06]  /*1910*/  HMMA.16816.F32 R56, R24, R58, R60 ;  /* 0x0000003a1838723c */ /* 0x000fec000000183c */
[C---:B---3--:R-:W-:Y:S06]  /*1920*/  HMMA.16816.F32 R68, R8.reuse, R36, R68 ;  /* 0x000000240844723c */ /* 0x048fec0000001844 */
[C---:B------:R-:W-:Y:S06]  /*1930*/  HMMA.16816.F32 R64, R8.reuse, R38, R64 ;  /* 0x000000260840723c */ /* 0x040fec0000001840 */
[C---:B------:R-:W-:Y:S06]  /*1940*/  HMMA.16816.F32 R60, R8.reuse, R48, R72 ;  /* 0x00000030083c723c */ /* 0x040fec0000001848 */
[----:B------:R-:W-:Y:S06]  /*1950*/  HMMA.16816.F32 R24, R8, R50, R52 ;  /* 0x000000320818723c */ /* 0x000fec0000001834 */
[C---:B----4-:R-:W-:Y:S01]  /*1960*/  HMMA.16816.F32 R8, R12.reuse, R36, R28 ;  /* 0x000000240c08723c */ /* 0x050fe2000000181c */
[----:B------:R-:W3:Y:S05]  /*1970*/  LDSM.16.M88.4 R28, [R216+0x1800] ;  /* 0x00180000d81c783b */ /* 0x000eea0000000200 */
[C---:B------:R-:W-:Y:S06]  /*1980*/  HMMA.16816.F32 R80, R12.reuse, R48, R80 ;  /* 0x000000300c50723c */ /* 0x040fec0000001850 */
[C---:B------:R-:W-:Y:S01]  /*1990*/  HMMA.16816.F32 R52, R12.reuse, R38, R76 ;  /* 0x000000260c34723c */ /* 0x040fe2000000184c */
[----:B------:R-:W-:Y:S05]  /*19a0*/  LDSM.16.M88.4 R36, [R214+0x1800] ;  /* 0x00180000d624783b */ /* 0x000fea0000000200 */
[----:B------:R-:W-:Y:S01]  /*19b0*/  HMMA.16816.F32 R56, R12, R50, R56 ;  /* 0x000000320c38723c */ /* 0x000fe20000001838 */
[----:B------:R-:W4:Y:S05]  /*19c0*/  LDSM.16.M88.4 R12, [R217+0x4000] ;  /* 0x00400000d90c783b */ /* 0x000f2a0000000200 */
[C---:B-1----:R-:W-:Y:S06]  /*19d0*/  HMMA.16816.F32 R76, R4.reuse, R40, R68 ;  /* 0x00000028044c723c */ /* 0x042fec0000001844 */
[C---:B------:R-:W-:Y:S06]  /*19e0*/  HMMA.16816.F32 R72, R4.reuse, R42, R64 ;  /* 0x0000002a0448723c */ /* 0x040fec0000001840 */
[C---:B--2---:R-:W-:Y:S06]  /*19f0*/  HMMA.16816.F32 R68, R4.reuse, R44, R60 ;  /* 0x0000002c0444723c */ /* 0x044fec000000183c */
[----:B------:R-:W-:Y:S01]  /*1a00*/  HMMA.16816.F32 R64, R4, R46, R24 ;  /* 0x0000002e0440723c */ /* 0x000fe20000001818 */
[----:B------:R-:W-:Y:S04]  /*1a10*/  LDSM.16.M88.4 R4, [R215+0x6000] ;  /* 0x00600000d704783b */ /* 0x000fe80000000200 */
[----:B------:R-:W1:Y:S01]  /*1a20*/  LDSM.16.M88.4 R24, [R214+0x1000] ;  /* 0x00100000d618783b */ /* 0x000e620000000200 */
[C---:B------:R-:W-:Y:S06]  /*1a30*/  HMMA.16816.F32 R48, R20.reuse, R44, R80 ;  /* 0x0000002c1430723c */ /* 0x040fec0000001850 */
[----:B------:R-:W-:Y:S01]  /*1a40*/  HMMA.16816.F32 R60, R20, R40, R8 ;  /* 0x00000028143c723c */ /* 0x000fe20000001808 */
[----:B------:R-:W2:Y:S01]  /*1a50*/  LDSM.16.M88.4 R8, [R215+0x4000] ;  /* 0x00400000d708783b */ /* 0x000ea20000000200 */
[----:B------:R-:W-:-:S04]  /*1a60*/  DEPBAR.LE SB0, 0x0 ;  /* 0x000080000000791a */ /* 0x000fc80000000000 */
[C---:B------:R-:W-:Y:S06]  /*1a70*/  HMMA.16816.F32 R52, R20.reuse, R42, R52 ;  /* 0x0000002a1434723c */ /* 0x040fec0000001834 */
[----:B------:R-:W-:Y:S06]  /*1a80*/  HMMA.16816.F32 R20, R20, R46, R56 ;  /* 0x0000002e1414723c */ /* 0x000fec0000001838 */
[C---:B-----5:R-:W-:Y:S06]  /*1a90*/  HMMA.16816.F32 R40, R16.reuse, R32, R76 ;  /* 0x000000201028723c */ /* 0x060fec000000184c */
[C---:B------:R-:W-:Y:S06]  /*1aa0*/  HMMA.16816.F32 R44, R16.reuse, R34, R72 ;  /* 0x00000022102c723c */ /* 0x040fec0000001848 */
[C---:B---3--:R-:W-:Y:S06]  /*1ab0*/  HMMA.16816.F32 R68, R16.reuse, R28, R68 ;  /* 0x0000001c1044723c */ /* 0x048fec0000001844 */
[----:B------:R-:W-:Y:S06]  /*1ac0*/  HMMA.16816.F32 R56, R16, R30, R64 ;  /* 0x0000001e1038723c */ /* 0x000fec0000001840 */
[C---:B----4-:R-:W-:Y:S06]  /*1ad0*/  HMMA.16816.F32 R16, R12.reuse, R28, R48 ;  /* 0x0000001c0c10723c */ /* 0x050fec0000001830 */
[C---:B------:R-:W-:Y:S06]  /*1ae0*/  HMMA.16816.F32 R60, R12.reuse, R32, R60 ;  /* 0x000000200c3c723c */ /* 0x040fec000000183c */
[C---:B------:R-:W-:Y:S06]  /*1af0*/  HMMA.16816.F32 R52, R12.reuse, R34, R52 ;  /* 0x000000220c34723c */ /* 0x040fec0000001834 */
[----:B------:R-:W-:Y:S06]  /*1b00*/  HMMA.16816.F32 R32, R12, R30, R20 ;  /* 0x0000001e0c20723c */ /* 0x000fec0000001814 */
[----:B-1----:R-:W-:Y:S01]  /*1b10*/  HMMA.16816.F32 R28, R4, R24, R40 ;  /* 0x00000018041c723c */ /* 0x002fe20000001828 */
[----:B------:R-:W-:-:S02]  /*1b20*/  IMAD.U32 R21, RZ, RZ, UR19 ;  /* 0x00000013ff157e24 */ /* 0x000fc4000f8e00ff */
[----:B------:R-:W-:-:S03]  /*1b30*/  IMAD.U32 R20, RZ, RZ, UR23 ;  /* 0x00000017ff147e24 */ /* 0x000fc6000f8e00ff */
[C---:B------:R-:W-:Y:S06]  /*1b40*/  HMMA.16816.F32 R44, R4.reuse, R26, R44 ;  /* 0x0000001a042c723c */ /* 0x040fec000000182c */
[C---:B------:R-:W-:Y:S06]  /*1b50*/  HMMA.16816.F32 R40, R4.reuse, R36, R68 ;  /* 0x000000240428723c */ /* 0x040fec0000001844 */
[----:B------:R-:W-:Y:S06]  /*1b60*/  HMMA.16816.F32 R48, R4, R38, R56 ;  /* 0x000000260430723c */ /* 0x000fec0000001838 */
[----:B--2---:R-:W-:Y:S01]  /*1b70*/  HMMA.16816.F32 R56, R8, R36, R16 ;  /* 0x000000240838723c */ /* 0x004fe20000001810 */
[----:B------:R-:W-:Y:S01]  /*1b80*/  LEA R4, R93, UR26, 0x4 ;  /* 0x0000001a5d047c11 */ /* 0x000fe2000f8e20ff */
[----:B------:R-:W-:-:S03]  /*1b90*/  IMAD.U32 R5, RZ, RZ, UR25 ;  /* 0x00000019ff057e24 */ /* 0x000fc6000f8e00ff */
[----:B------:R-:W-:Y:S01]  /*1ba0*/  IADD3 R4, R4, 0x1, R2 ;  /* 0x0000000104047810 */ /* 0x000fe20007ffe002 */
[----:B------:R-:W-:Y:S01]  /*1bb0*/  IMAD.U32 R2, RZ, RZ, UR4 ;  /* 0x00000004ff027e24 */ /* 0x000fe2000f8e00ff */
[----:B------:R-:W-:Y:S02]  /*1bc0*/  HMMA.16816.F32 R60, R8, R24, R60 ;  /* 0x00000018083c723c */ /* 0x000fe4000000183c */
[----:B------:R-:W-:Y:S01]  /*1bd0*/  IADD3 R4, -R5, UR19, R4 ;  /* 0x0000001305047c10 */ /* 0x000fe2000fffe104 */
[----:B------:R-:W-:-:S03]  /*1be0*/  IMAD R2, R2, 0x20, R251 ;  /* 0x0000002002027824 */ /* 0x000fc600078e02fb */
[C---:B------:R-:W-:Y:S01]  /*1bf0*/  HMMA.16816.F32 R52, R8.reuse, R26, R52 ;  /* 0x0000001a0834723c */ /* 0x040fe20000001834 */
[----:B------:R-:W-:Y:S02]  /*1c00*/  VIADD R13, R4, UR24 ;  /* 0x00000018040d7c36 */ /* 0x000fe40008000000 */
[C---:B------:R-:W-:Y:S02]  /*1c10*/  VIADD R16, R2.reuse, 0x1 ;  /* 0x0000000102107836 */ /* 0x040fe40000000000 */
[----:B------:R-:W-:Y:S01]  /*1c20*/  VIADD R6, R2, 0x11 ;  /* 0x0000001102067836 */ /* 0x000fe20000000000 */
[C-C-:B------:R-:W-:Y:S01]  /*1c30*/  VIADDMNMX R15, R13.reuse, 0x48, R21.reuse, PT ;  /* 0x000000480d0f7846 */ /* 0x140fe20003800115 */
[----:B------:R-:W-:Y:S01]  /*1c40*/  HMMA.16816.F32 R64, R8, R38, R32 ;  /* 0x000000260840723c */ /* 0x000fe20000001820 */
[----:B------:R-:W-:Y:S01]  /*1c50*/  VIADDMNMX R14, R13, 0x40, R21, PT ;  /* 0x000000400d0e7846 */ /* 0x000fe20003800115 */
[----:B------:R-:W-:Y:S01]  /*1c60*/  IMAD.U32 R4, RZ, RZ, UR18 ;  /* 0x00000012ff047e24 */ /* 0x000fe2000f8e00ff */
[-C--:B------:R-:W-:Y:S01]  /*1c70*/  ISETP.GE.AND P0, PT, R16, R15.reuse, PT ;  /* 0x0000000f1000720c */ /* 0x080fe20003f06270 */
[C---:B------:R-:W-:Y:S01]  /*1c80*/  VIADD R7, R2.reuse, 0x10 ;  /* 0x0000001002077836 */ /* 0x040fe20000000000 */
[-C--:B------:R-:W-:Y:S01]  /*1c90*/  ISETP.GE.AND P3, PT, R2, R14.reuse, PT ;  /* 0x0000000e0200720c */ /* 0x080fe20003f66270 */
[----:B------:R-:W-:Y:S01]  /*1ca0*/  IMAD R94, R4, 0x8, R93 ;  /* 0x00000008045e7824 */ /* 0x000fe200078e025d */
[----:B------:R-:W-:Y:S01]  /*1cb0*/  ISETP.GE.AND P2, PT, R16, R14, PT ;  /* 0x0000000e1000720c */ /* 0x000fe20003f46270 */
[C---:B------:R-:W-:Y:S01]  /*1cc0*/  VIADD R8, R2.reuse, 0x9 ;  /* 0x0000000902087836 */ /* 0x040fe20000000000 */
[----:B------:R-:W-:Y:S01]  /*1cd0*/  FSEL R34, R31, -INF , !P0 ;  /* 0xff8000001f227808 */ /* 0x000fe20004000000 */
[----:B------:R-:W-:Y:S01]  /*1ce0*/  VIADD R9, R2, 0x8 ;  /* 0x0000000802097836 */ /* 0x000fe20000000000 */
[----:B------:R-:W-:Y:S01]  /*1cf0*/  FSEL R25, R28, -INF , !P3 ;  /* 0xff8000001c197808 */ /* 0x000fe20005800000 */
[----:B------:R-:W-:Y:S01]  /*1d00*/  VIADD R22, R2, 0x19 ;  /* 0x0000001902167836 */ /* 0x000fe20000000000 */
[----:B------:R-:W-:Y:S01]  /*1d10*/  BAR.SYNC.DEFER_BLOCKING 0x0 ;  /* 0x0000000000007b1d */ /* 0x000fe20000010000 */
[----:B------:R-:W-:Y:S01]  /*1d20*/  ISETP.GE.AND P0, PT, R8, R15, PT ;  /* 0x0000000f0800720c */ /* 0x000fe20003f06270 */
[----:B------:R-:W-:Y:S01]  /*1d30*/  VIADD R12, R2, 0x18 ;  /* 0x00000018020c7836 */ /* 0x000fe20000000000 */
[----:B------:R-:W-:-:S02]  /*1d40*/  FSEL R26, R29, -INF , !P2 ;  /* 0xff8000001d1a7808 */ /* 0x000fc40005000000 */
[-C--:B------:R-:W-:Y:S02]  /*1d50*/  ISETP.GE.AND P3, PT, R9, R14.reuse, PT ;  /* 0x0000000e0900720c */ /* 0x080fe40003f66270 */
[----:B------:R-:W-:Y:S01]  /*1d60*/  FSEL R31, R47, -INF , !P0 ;  /* 0xff8000002f1f7808 */ /* 0x000fe20004000000 */
[----:B------:R1:W-:Y:S01]  /*1d70*/  STL [R1+0x40], R94 ;  /* 0x0000405e01007387 */ /* 0x0003e20000100800 */
[----:B------:R-:W-:Y:S02]  /*1d80*/  ISETP.GE.AND P0, PT, R6, R15, PT ;  /* 0x0000000f0600720c */ /* 0x000fe40003f06270 */
[----:B------:R-:W-:Y:S02]  /*1d90*/  ISETP.GE.AND P2, PT, R8, R14, PT ;  /* 0x0000000e0800720c */ /* 0x000fe40003f46270 */
[----:B------:R-:W-:Y:S02]  /*1da0*/  FSEL R28, R44, -INF , !P3 ;  /* 0xff8000002c1c7808 */ /* 0x000fe40005800000 */
[----:B------:R-:W-:-:S02]  /*1db0*/  FMNMX.FTZ R4, R25, R26, !PT ;  /* 0x0000001a19047209 */ /* 0x000fc40007810000 */
[-C--:B------:R-:W-:Y:S02]  /*1dc0*/  ISETP.GE.AND P1, PT, R2, R15.reuse, PT ;  /* 0x0000000f0200720c */ /* 0x080fe40003f26270 */
[----:B------:R-:W-:Y:S02]  /*1dd0*/  FSEL R47, R43, -INF , !P0 ;  /* 0xff8000002b2f7808 */ /* 0x000fe40004000000 */
[----:B------:R-:W-:Y:S02]  /*1de0*/  FSEL R27, R45, -INF , !P2 ;  /* 0xff8000002d1b7808 */ /* 0x000fe40005000000 */
[----:B------:R-:W-:Y:S02]  /*1df0*/  ISETP.GE.AND P3, PT, R7, R14, PT ;  /* 0x0000000e0700720c */ /* 0x000fe40003f66270 */
[----:B------:R-:W-:Y:S02]  /*1e00*/  FMNMX.FTZ R4, R28, R4, !PT ;  /* 0x000000041c047209 */ /* 0x000fe40007810000 */
[----:B------:R-:W-:-:S02]  /*1e10*/  ISETP.GE.AND P0, PT, R22, R15, PT ;  /* 0x0000000f1600720c */ /* 0x000fc40003f06270 */
[----:B------:R-:W-:Y:S02]  /*1e20*/  FSEL R30, R30, -INF , !P1 ;  /* 0xff8000001e1e7808 */ /* 0x000fe40004800000 */
[----:B------:R-:W-:Y:S02]  /*1e30*/  ISETP.GE.AND P1, PT, R9, R15, PT ;  /* 0x0000000f0900720c */ /* 0x000fe40003f26270 */
[----:B------:R-:W-:Y:S02]  /*1e40*/  ISETP.GE.AND P2, PT, R6, R14, PT ;  /* 0x0000000e0600720c */ /* 0x000fe40003f46270 */
[----:B------:R-:W-:Y:S02]  /*1e50*/  FSEL R35, R40, -INF , !P3 ;  /* 0xff80000028237808 */ /* 0x000fe40005800000 */
[----:B------:R-:W-:Y:S02]  /*1e60*/  FMNMX.FTZ R5, R27, R4, !PT ;  /* 0x000000041b057209 */ /* 0x000fe40007810000 */
[----:B------:R-:W-:-:S02]  /*1e70*/  FSEL R51, R51, -INF , !P0 ;  /* 0xff80000033337808 */ /* 0x000fc40004000000 */
[----:B------:R-:W-:Y:S02]  /*1e80*/  PLOP3.LUT P0, PT, PT, PT, UP0, 0x80, 0x0 ;  /* 0x000000000000781c */ /* 0x000fe40003f0f008 */
[----:B------:R-:W-:Y:S02]  /*1e90*/  FSEL R29, R46, -INF , !P1 ;  /* 0xff8000002e1d7808 */ /* 0x000fe40004800000 */
[----:B------:R-:W-:Y:S02]  /*1ea0*/  FSEL R36, R41, -INF , !P2 ;  /* 0xff80000029247808 */ /* 0x000fe40005000000 */
[----:B------:R-:W-:Y:S02]  /*1eb0*/  ISETP.GE.AND P3, PT, R12, R14, PT ;  /* 0x0000000e0c00720c */ /* 0x000fe40003f66270 */
[----:B------:R-:W-:Y:S02]  /*1ec0*/  FMNMX.FTZ R4, R30, R34, !PT ;  /* 0x000000221e047209 */ /* 0x000fe40007810000 */
[----:B------:R-:W-:-:S02]  /*1ed0*/  FMNMX.FTZ R5, R35, R5, !PT ;  /* 0x0000000523057209 */ /* 0x000fc40007810000 */
[----:B------:R-:W-:Y:S02]  /*1ee0*/  ISETP.GE.AND P1, PT, R7, R15, PT ;  /* 0x0000000f0700720c */ /* 0x000fe40003f26270 */
[----:B------:R-:W-:Y:S02]  /*1ef0*/  ISETP.GE.AND P2, PT, R22, R14, PT ;  /* 0x0000000e1600720c */ /* 0x000fe40003f46270 */
[----:B------:R-:W-:Y:S02]  /*1f00*/  FSEL R37, R48, -INF , !P3 ;  /* 0xff80000030257808 */ /* 0x000fe40005800000 */
[----:B------:R-:W-:Y:S02]  /*1f10*/  FMNMX.FTZ R4, R29, R4, !PT ;  /* 0x000000041d047209 */ /* 0x000fe40007810000 */
[----:B------:R-:W-:Y:S02]  /*1f20*/  FMNMX.FTZ R5, R36, R5, !PT ;  /* 0x0000000524057209 */ /* 0x000fe40007810000 */
[----:B------:R-:W-:-:S02]  /*1f30*/  FSEL R45, R42, -INF , !P1 ;  /* 0xff8000002a2d7808 */ /* 0x000fc40004800000 */
[----:B------:R-:W-:Y:S02]  /*1f40*/  ISETP.GE.AND P1, PT, R12, R15, PT ;  /* 0x0000000f0c00720c */ /* 0x000fe40003f26270 */
[----:B------:R-:W-:Y:S02]  /*1f50*/  FSEL R39, R49, -INF , !P2 ;  /* 0xff80000031277808 */ /* 0x000fe40005000000 */
[----:B------:R-:W-:Y:S02]  /*1f60*/  FMNMX.FTZ R4, R31, R4, !PT ;  /* 0x000000041f047209 */ /* 0x000fe40007810000 */
[----:B------:R-:W-:Y:S02]  /*1f70*/  FMNMX.FTZ R5, R37, R5, !PT ;  /* 0x0000000525057209 */ /* 0x000fe40007810000 */
[----:B------:R-:W-:Y:S02]  /*1f80*/  FSEL R50, R50, -INF , !P1 ;  /* 0xff80000032327808 */ /* 0x000fe40004800000 */
[----:B------:R-:W-:-:S02]  /*1f90*/  FMNMX.FTZ R19, R45, R4, !PT ;  /* 0x000000042d137209 */ /* 0x000fc40007810000 */
[----:B------:R-:W-:Y:S01]  /*1fa0*/  FMNMX.FTZ R17, R39, R5, !PT ;  /* 0x0000000527117209 */ /* 0x000fe20007810000 */
[----:B-1----:R-:W-:Y:S06]  /*1fb0*/  @!P0 BRA `(.L_x_1053) ;  /* 0x00000000005c8947 */ /* 0x002fec0003800000 */
[----:B------:R-:W-:-:S04]  /*1fc0*/  UIADD3 UR24, UR32, -0x2, URZ ;  /* 0xfffffffe20187890 */ /* 0x000fc8000fffe03f */
[----:B------:R-:W-:Y:S02]  /*1fd0*/  USHF.R.S32.HI UR15, URZ, 0x1f, UR24 ;  /* 0x0000001f3f0f7899 */ /* 0x000fe40008011418 */
[----:B------:R-:W-:Y:S01]  /*1fe0*/  UIMAD UR14, UR16, UR24, URZ ;  /* 0x00000018100e72a4 */ /* 0x000fe2000f8e023f */
[----:B------:R-:W-:Y:S01]  /*1ff0*/  IMAD.U32 R4, RZ, RZ, UR24 ;  /* 0x00000018ff047e24 */ /* 0x000fe2000f8e00ff */
[----:B------:R-:W-:Y:S02]  /*2000*/  USHF.L.U32 UR24, UR10, 0x4, URZ ;  /* 0x000000040a187899 */ /* 0x000fe4000800063f */
[----:B------:R-:W-:Y:S01]  /*2010*/  UIMAD UR14, UR15, UR17, UR14 ;  /* 0x000000110f0e72a4 */ /* 0x000fe2000f8e020e */
[----:B------:R-:W-:Y:S01]  /*2020*/  IMAD.WIDE.U32 R10, R4, UR17, R96 ;  /* 0x00000011040a7c25 */ /* 0x000fe2000f8e0060 */
[----:B------:R-:W-:-:S04]  /*2030*/  USHF.L.U64.HI UR15, UR10, 0x4, UR11 ;  /* 0x000000040a0f7899 */ /* 0x000fc8000801020b */
[----:B------:R-:W-:Y:S01]  /*2040*/  VIADD R5, R11, UR14 ;  /* 0x0000000e0b057c36 */ /* 0x000fe20008000000 */
[C---:B------:R-:W-:Y:S01]  /*2050*/  LEA R4, P0, R10.reuse, UR6, 0x1 ;  /* 0x000000060a047c11 */ /* 0x040fe2000f8008ff */
[----:B------:R-:W-:Y:S01]  /*2060*/  IMAD.U32 R18, RZ, RZ, UR15 ;  /* 0x0000000fff127e24 */ /* 0x000fe2000f8e00ff */
[----:B------:R-:W-:Y:S02]  /*2070*/  MOV R11, UR24 ;  /* 0x00000018000b7c02 */ /* 0x000fe40008000f00 */
[----:B------:R-:W-:Y:S02]  /*2080*/  LEA.HI.X R5, R10, UR7, R5, 0x1, P0 ;  /* 0x000000070a057c11 */ /* 0x000fe400080f0c05 */
[----:B------:R-:W-:-:S03]  /*2090*/  LEA R10, P0, R11, R4, 0x1 ;  /* 0x000000040b0a7211 */ /* 0x000fc600078008ff */
[----:B------:R-:W-:Y:S01]  /*20a0*/  @!PT LDS RZ, [RZ] ;  /* 0x00000000fffff984 */ /* 0x000fe20000000800 */
[----:B------:R-:W-:Y:S01]  /*20b0*/  @!PT LDS RZ, [RZ] ;  /* 0x00000000fffff984 */ /* 0x000fe20000000800 */
[----:B------:R-:W-:Y:S01]  /*20c0*/  @!PT LDS RZ, [RZ] ;  /* 0x00000000fffff984 */ /* 0x000fe20000000800 */
[----:B------:R1:W-:Y:S01]  /*20d0*/  LDGSTS.E.BYPASS.LTC128B.128 [R223+0x8000], desc[UR20][R4.64] ;  /* 0x0800000004df7fae */ /* 0x0003e2000b901d54 */
[----:B------:R-:W-:-:S03]  /*20e0*/  LEA.HI.X R11, R11, R5, R18, 0x1, P0 ;  /* 0x000000050b0b7211 */ /* 0x000fc600000f0c12 */
[----:B------:R1:W-:Y:S04]  /*20f0*/  LDGSTS.E.BYPASS.LTC128B.128 [R223+0x9000], desc[UR20][R4.64+0x80] ;  /* 0x0900008004df7fae */ /* 0x0003e8000b901d54 */
[----:B------:R1:W-:Y:S04]  /*2100*/  LDGSTS.E.BYPASS.LTC128B.128 [R223+0x8800], desc[UR20][R10.64] ;  /* 0x088000000adf7fae */ /* 0x0003e8000b901d54 */
[----:B------:R1:W-:Y:S04]  /*2110*/  LDGSTS.E.BYPASS.LTC128B.128 [R223+0x9800], desc[UR20][R10.64+0x80] ;  /* 0x098000800adf7fae */ /* 0x0003e8000b901d54 */
[----:B------:R-:W0:Y:S02]  /*2120*/  LDGDEPBAR ;  /* 0x00000000000079af */ /* 0x000e240000000000 */
.L_x_1053:
[----:B------:R-:W2:Y:S01]  /*2130*/  SHFL.BFLY PT, R23, R17, 0x2, 0x1f ;  /* 0x0c401f0011177f89 */ /* 0x000ea200000e0000 */
[----:B-1----:R-:W-:Y:S01]  /*2140*/  VIADD R10, R94, 0x4 ;  /* 0x000000045e0a7836 */ /* 0x002fe20000000000 */
[----:B------:R-:W-:Y:S01]  /*2150*/  LOP3.LUT R5, R239, UR4, R20, 0x96, !PT ;  /* 0x00000004ef057c12 */ /* 0x000fe2000f8e9614 */
[----:B------:R-:W-:Y:S01]  /*2160*/  UIADD3 UR30, UR22, -0x61c88647, URZ ;  /* 0x9e3779b9161e7890 */ /* 0x000fe2000fffe03f */
[----:B------:R-:W-:Y:S01]  /*2170*/  FMNMX.FTZ R4, R47, R19, !PT ;  /* 0x000000132f047209 */ /* 0x000fe20007810000 */
[----:B------:R-:W-:Y:S01]  /*2180*/  UIADD3 UR27, UR23, 0x76cf5d0a, URZ ;  /* 0x76cf5d0a171b7890 */ /* 0x000fe2000fffe03f */
[----:B------:R-:W-:Y:S01]  /*2190*/  LOP3.LUT R42, R91, UR22, RZ, 0x3c, !PT ;  /* 0x000000165b2a7c12 */ /* 0x000fe2000f8e3cff */
[----:B------:R1:W-:Y:S01]  /*21a0*/  STL [R1+0x50], R10 ;  /* 0x0000500a01007387 */ /* 0x0003e20000100800 */
[----:B------:R-:W-:Y:S01]  /*21b0*/  IMAD.WIDE.U32 R32, R5, -0x326172a9, RZ ;  /* 0xcd9e8d5705207825 */ /* 0x000fe200078e00ff */
[----:B------:R-:W-:Y:S01]  /*21c0*/  FMNMX.FTZ R4, R50, R4, !PT ;  /* 0x0000000432047209 */ /* 0x000fe20007810000 */
[----:B------:R-:W-:Y:S01]  /*21d0*/  UIADD3 UR29, UR23, -0x4498517b, URZ ;  /* 0xbb67ae85171d7890 */ /* 0x000fe2000fffe03f */
[----:B------:R-:W-:Y:S01]  /*21e0*/  STL [R1+0x44], R42 ;  /* 0x0000442a01007387 */ /* 0x000fe20000100800 */
[----:B------:R-:W-:Y:S01]  /*21f0*/  UIADD3 UR28, UR22, 0x3c6ef372, URZ ;  /* 0x3c6ef372161c7890 */ /* 0x000fe2000fffe03f */
[----:B------:R-:W-:Y:S01]  /*2200*/  FMNMX.FTZ R20, R51, R4, !PT ;  /* 0x0000000433147209 */ /* 0x000fe20007810000 */
[----:B------:R-:W-:Y:S01]  /*2210*/  UIADD3 UR25, UR23, 0x32370b8f, URZ ;  /* 0x32370b8f17197890 */ /* 0x000fe2000fffe03f */
[----:B------:R-:W-:Y:S01]  /*2220*/  IMAD.WIDE.U32 R40, R94, -0x326172a9, RZ ;  /* 0xcd9e8d575e287825 */ /* 0x000fe200078e00ff */
[----:B------:R-:W-:Y:S01]  /*2230*/  ULDC UR33, c[0x0][0x2ec] ;  /* 0x0000bb0000217ab9 */ /* 0x000fe20000000800 */
[----:B------:R-:W-:Y:S01]  /*2240*/  UIADD3 UR26, UR22, -0x255992d5, URZ ;  /* 0xdaa66d2b161a7890 */ /* 0x000fe2000fffe03f */
[----:B------:R-:W3:Y:S01]  /*2250*/  SHFL.BFLY PT, R24, R20, 0x2, 0x1f ;  /* 0x0c401f0014187f89 */ /* 0x000ee200000e0000 */
[----:B------:R-:W-:-:S02]  /*2260*/  UIADD3 UR24, UR22, 0x78dde6e4, URZ ;  /* 0x78dde6e416187890 */ /* 0x000fc4000fffe03f */
[----:B------:R-:W-:Y:S02]  /*2270*/  UIADD3 UR14, UR23, -0x56f99767, URZ ;  /* 0xa9066899170e7890 */ /* 0x000fe4000fffe03f */
[----:B------:R-:W-:Y:S02]  /*2280*/  UIADD3 UR15, UR22, 0x1715609d, URZ ;  /* 0x1715609d160f7890 */ /* 0x000fe4000fffe03f */
[----:B------:R-:W-:Y:S02]  /*2290*/  UIADD3 UR31, UR22, -0x4ab325aa, URZ ;  /* 0xb54cda56161f7890 */ /* 0x000fe4000fffe03f */
[----:B------:R-:W-:Y:S01]  /*22a0*/  UISETP.GE.AND UP0, UPT, UR32, 0x2, UPT ;  /* 0x000000022000788c */ /* 0x000fe2000bf06270 */
[----:B------:R-:W-:Y:S01]  /*22b0*/  ULDC UR36, c[0x0][0x250] ;  /* 0x0000940000247ab9 */ /* 0x000fe20000000800 */
[----:B------:R-:W-:Y:S01]  /*22c0*/  USHF.L.U64.HI UR34, UR8, 0x4, UR9 ;  /* 0x0000000408227899 */ /* 0x000fe20008010209 */
[----:B-1----:R-:W-:Y:S01]  /*22d0*/  IMAD.WIDE.U32 R10, R10, -0x326172a9, RZ ;  /* 0xcd9e8d570a0a7825 */ /* 0x002fe200078e00ff */
[----:B------:R-:W-:-:S04]  /*22e0*/  USHF.L.U32 UR35, UR36, 0x4, URZ ;  /* 0x0000000424237899 */ /* 0x000fc8000800063f */
[----:B------:R1:W-:Y:S01]  /*22f0*/  STL.64 [R1+0x30], R10 ;  /* 0x0000300a01007387 */ /* 0x0003e20000100a00 */
[----:B------:R-:W-:-:S03]  /*2300*/  LOP3.LUT R242, R11, R42, RZ, 0x3c, !PT ;  /* 0x0000002a0bf27212 */ /* 0x000fc600078e3cff */
[----:B------:R-:W-:Y:S02]  /*2310*/  STL.64 [R1+0x38], R40 ;  /* 0x0000382801007387 */ /* 0x000fe40000100a00 */
[----:B------:R-:W-:-:S05]  /*2320*/  IMAD.WIDE.U32 R4, R242, -0x2daee0ad, RZ ;  /* 0xd2511f53f2047825 */ /* 0x000fca00078e00ff */
[----:B------:R-:W-:Y:S02]  /*2330*/  LOP3.LUT R5, R5, UR29, R238, 0x96, !PT ;  /* 0x0000001d05057c12 */ /* 0x000fe4000f8e96ee */
[----:B-1----:R-:W-:Y:S02]  /*2340*/  LOP3.LUT R10, R33, UR30, R10, 0x96, !PT ;  /* 0x0000001e210a7c12 */ /* 0x002fe4000f8e960a */
[----:B------:R-:W-:Y:S02]  /*2350*/  VIADDMNMX R11, R13, 0x8, R21, PT ;  /* 0x000000080d0b7846 */ /* 0x000fe40003800115 */
[----:B------:R-:W-:Y:S01]  /*2360*/  LOP3.LUT R33, R33, UR30, R40, 0x96, !PT ;  /* 0x0000001e21217c12 */ /* 0x000fe2000f8e9628 */
[----:B------:R-:W-:Y:S01]  /*2370*/  IMAD.WIDE.U32 R18, R10, -0x2daee0ad, RZ ;  /* 0xd2511f530a127825 */ /* 0x000fe200078e00ff */
[----:B------:R-:W-:Y:S01]  /*2380*/  VIMNMX R10, R13, UR19, PT ;  /* 0x000000130d0a7c48 */ /* 0x000fe2000bfe0100 */
[----:B------:R-:W-:Y:S01]  /*2390*/  UIADD3 UR19, UR23, -0x126145ec, URZ ;  /* 0xed9eba1417137890 */ /* 0x000fe2000fffe03f */
[----:B------:R-:W-:-:S02]  /*23a0*/  ISETP.GE.AND P4, PT, R8, R11, PT ;  /* 0x0000000b0800720c */ /* 0x000fc40003f86270 */
[----:B------:R-:W-:Y:S02]  /*23b0*/  LOP3.LUT R19, R19, UR27, R4, 0x96, !PT ;  /* 0x0000001b13137c12 */ /* 0x000fe4000f8e9604 */
[----:B--2---:R-:W-:Y:S02]  /*23c0*/  FMNMX.FTZ R4, R17, R23, !PT ;  /* 0x0000001711047209 */ /* 0x004fe40007810000 */
[-C--:B------:R-:W-:Y:S02]  /*23d0*/  ISETP.GE.AND P2, PT, R8, R10.reuse, PT ;  /* 0x0000000a0800720c */ /* 0x080fe40003f46270 */
[CC--:B------:R-:W-:Y:S01]  /*23e0*/  ISETP.GE.AND P3, PT, R16.reuse, R10.reuse, PT ;  /* 0x0000000a1000720c */ /* 0x0c0fe20003f66270 */
[----:B------:R-:W1:Y:S01]  /*23f0*/  SHFL.BFLY PT, R8, R4, 0x1, 0x1f ;  /* 0x0c201f0004087f89 */ /* 0x000e6200000e0000 */
[----:B------:R-:W-:Y:S01]  /*2400*/  ISETP.GE.AND P1, PT, R16, R11, PT ;  /* 0x0000000b1000720c */ /* 0x000fe20003f26270 */
[----:B------:R-:W-:Y:S01]  /*2410*/  IMAD.WIDE.U32 R16, R5, -0x326172a9, RZ ;  /* 0xcd9e8d5705107825 */ /* 0x000fe200078e00ff */
[----:B------:R-:W-:-:S02]  /*2420*/  ISETP.GE.AND P6, PT, R9, R10, PT ;  /* 0x0000000a0900720c */ /* 0x000fc40003fc6270 */
[----:B------:R-:W-:Y:S02]  /*2430*/  FSEL R44, R61, -INF , !P3 ;  /* 0xff8000003d2c7808 */ /* 0x000fe40005800000 */
[C---:B------:R-:W-:Y:S02]  /*2440*/  ISETP.GE.AND P0, PT, R7.reuse, R10, PT ;  /* 0x0000000a0700720c */ /* 0x040fe40003f06270 */
[----:B------:R-:W-:Y:S02]  /*2450*/  ISETP.GE.AND P3, PT, R7, R11, PT ;  /* 0x0000000b0700720c */ /* 0x000fe40003f66270 */
[----:B------:R-:W-:Y:S02]  /*2460*/  LOP3.LUT R5, R17, UR28, R32, 0x96, !PT ;  /* 0x0000001c11057c12 */ /* 0x000fe4000f8e9620 */
[----:B---3--:R-:W-:Y:S02]  /*2470*/  FMNMX.FTZ R7, R20, R24, !PT ;  /* 0x0000001814077209 */ /* 0x008fe40007810000 */
[----:B------:R-:W-:Y:S01]  /*2480*/  FSEL R46, R52, -INF , !P6 ;  /* 0xff800000342e7808 */ /* 0x000fe20007000000 */
[----:B------:R-:W-:Y:S01]  /*2490*/  IMAD.WIDE.U32 R20, R5, -0x2daee0ad, RZ ;  /* 0xd2511f5305147825 */ /* 0x000fe200078e00ff */
[----:B------:R-:W-:Y:S01]  /*24a0*/  ISETP.GE.AND P6, PT, R2, R10, PT ;  /* 0x0000000a0200720c */ /* 0x000fe20003fc6270 */
[----:B------:R-:W2:Y:S01]  /*24b0*/  SHFL.BFLY PT, R13, R7, 0x1, 0x1f ;  /* 0x0c201f00070d7f89 */ /* 0x000ea200000e0000 */
[----:B------:R-:W-:-:S02]  /*24c0*/  FSEL R220, R56, -INF , !P0 ;  /* 0xff80000038dc7808 */ /* 0x000fc40004000000 */
[----:B------:R-:W-:Y:S02]  /*24d0*/  FSEL R38, R60, -INF , !P6 ;  /* 0xff8000003c267808 */ /* 0x000fe40007000000 */
[-C--:B------:R-:W-:Y:S02]  /*24e0*/  ISETP.GE.AND P6, PT, R2, R11.reuse, PT ;  /* 0x0000000b0200720c */ /* 0x080fe40003fc6270 */
[----:B------:R-:W-:Y:S02]  /*24f0*/  LOP3.LUT R2, R21, UR25, R18, 0x96, !PT ;  /* 0x0000001915027c12 */ /* 0x000fe4000f8e9612 */
[----:B-1----:R-:W-:Y:S01]  /*2500*/  FMNMX.FTZ R133, R4, R8, !PT ;  /* 0x0000000804857209 */ /* 0x002fe20007810000 */
[----:B------:R-:W-:Y:S01]  /*2510*/  IMAD.WIDE.U32 R4, R19, -0x326172a9, RZ ;  /* 0xcd9e8d5713047825 */ /* 0x000fe200078e00ff */
[----:B------:R-:W-:Y:S02]  /*2520*/  ISETP.GE.AND P5, PT, R9, R11, PT ;  /* 0x0000000b0900720c */ /* 0x000fe40003fa6270 */
[----:B------:R-:W-:Y:S01]  /*2530*/  FSETP.NEU.FTZ.AND P0, PT, R133, -INF , PT ;  /* 0xff8000008500780b */ /* 0x000fe20003f1d000 */
[----:B------:R-:W-:-:S04]  /*2540*/  IMAD.WIDE.U32 R18, R2, -0x326172a9, RZ ;  /* 0xcd9e8d5702127825 */ /* 0x000fc800078e00ff */
[----:B------:R-:W-:Y:S01]  /*2550*/  FMUL.FTZ R2, R133, UR33 ;  /* 0x0000002185027c20 */ /* 0x000fe20008410000 */
[----:B------:R-:W-:Y:S02]  /*2560*/  LOP3.LUT R5, R5, UR26, R16, 0x96, !PT ;  /* 0x0000001a05057c12 */ /* 0x000fe4000f8e9610 */
[----:B------:R-:W-:Y:S02]  /*2570*/  FSEL R92, R63, -INF , !P1 ;  /* 0xff8000003f5c7808 */ /* 0x000fe40004800000 */
[----:B------:R-:W-:Y:S02]  /*2580*/  FSEL R8, R2, RZ, P0 ;  /* 0x000000ff02087208 */ /* 0x000fe40000000000 */
[----:B------:R-:W-:Y:S02]  /*2590*/  FSEL R48, R53, -INF , !P2 ;  /* 0xff80000035307808 */ /* 0x000fe40005000000 */
[C---:B------:R-:W-:Y:S01]  /*25a0*/  ISETP.GE.AND P1, PT, R6.reuse, R10, PT ;  /* 0x0000000a0600720c */ /* 0x040fe20003f26270 */
[----:B------:R-:W-:Y:S01]  /*25b0*/  FFMA.FTZ R2, R25, UR33, -R8 ;  /* 0x0000002119027c23 */ /* 0x000fe20008010808 */
[----:B------:R-:W-:-:S02]  /*25c0*/  ISETP.GE.AND P2, PT, R6, R11, PT ;  /* 0x0000000b0600720c */ /* 0x000fc40003f46270 */
[----:B------:R-:W-:Y:S01]  /*25d0*/  LOP3.LUT R9, R41, R42, RZ, 0x3c, !PT ;  /* 0x0000002a29097212 */ /* 0x000fe200078e3cff */
[----:B------:R1:W-:Y:S01]  /*25e0*/  MUFU.EX2 R250, R2 ;  /* 0x0000000200fa7308 */ /* 0x0003e20000000800 */
[----:B------:R-:W-:Y:S01]  /*25f0*/  LOP3.LUT R6, R19, UR24, R4, 0x96, !PT ;  /* 0x0000001813067c12 */ /* 0x000fe2000f8e9604 */
[----:B------:R-:W-:Y:S01]  /*2600*/  IMAD.WIDE.U32 R4, R5, -0x2daee0ad, RZ ;  /* 0xd2511f5305047825 */ /* 0x000fe200078e00ff */
[----:B--2---:R-:W-:Y:S02]  /*2610*/  FMNMX.FTZ R134, R7, R13, !PT ;  /* 0x0000000d07867209 */ /* 0x004fe40007810000 */
[----:B------:R-:W-:Y:S01]  /*2620*/  FSEL R49, R62, -INF , !P6 ;  /* 0xff8000003e317808 */ /* 0x000fe20007000000 */
[----:B------:R-:W-:Y:S01]  /*2630*/  IMAD.WIDE.U32 R94, R9, -0x2daee0ad, RZ ;  /* 0xd2511f53095e7825 */ /* 0x000fe200078e00ff */
[----:B------:R-:W-:-:S03]  /*2640*/  FSETP.NEU.FTZ.AND P0, PT, R134, -INF , PT ;  /* 0xff8000008600780b */ /* 0x000fc60003f1d000 */
[----:B------:R-:W-:Y:S01]  /*2650*/  FMUL.FTZ R9, R134, UR33 ;  /* 0x0000002186097c20 */ /* 0x000fe20008410000 */
[----:B------:R-:W-:Y:S01]  /*2660*/  FSEL R221, R57, -INF , !P1 ;  /* 0xff80000039dd7808 */ /* 0x000fe20004800000 */
[----:B------:R-:W-:Y:S01]  /*2670*/  IMAD.WIDE.U32 R24, R6, -0x2daee0ad, RZ ;  /* 0xd2511f5306187825 */ /* 0x000fe200078e00ff */
[----:B------:R-:W-:Y:S01]  /*2680*/  LOP3.LUT R6, R5, UR19, R20, 0x96, !PT ;  /* 0x0000001305067c12 */ /* 0x000fe2000f8e9614 */
[----:B------:R-:W-:Y:S01]  /*2690*/  STL.64 [R1+0x28], R94 ;  /* 0x0000285e01007387 */ /* 0x000fe20000100a00 */
[----:B------:R-:W2:Y:S01]  /*26a0*/  LDC.U8 R20, c[0x0][0x388] ;  /* 0x0000e200ff147b82 */ /* 0x000ea20000000000 */
[----:B------:R-:W-:Y:S02]  /*26b0*/  LOP3.LUT R7, R95, UR29, R238, 0x96, !PT ;  /* 0x0000001d5f077c12 */ /* 0x000fe4000f8e96ee */
[----:B------:R-:W-:Y:S01]  /*26c0*/  LOP3.LUT R4, R25, UR14, R4, 0x96, !PT ;  /* 0x0000000e19047c12 */ /* 0x000fe2000f8e9604 */
[----:B-1----:R-:W-:Y:S01]  /*26d0*/  FFMA.FTZ R2, R26, UR33, -R8 ;  /* 0x000000211a027c23 */ /* 0x002fe20008010808 */
[C---:B------:R-:W-:Y:S01]  /*26e0*/  ISETP.GE.AND P6, PT, R12.reuse, R10, PT ;  /* 0x0000000a0c00720c */ /* 0x040fe20003fc6270 */
[----:B------:R-:W-:Y:S01]  /*26f0*/  IMAD.WIDE.U32 R244, R7, -0x326172a9, RZ ;  /* 0xcd9e8d5707f47825 */ /* 0x000fe200078e00ff */
[----:B------:R-:W-:Y:S01]  /*2700*/  ISETP.GE.AND P1, PT, R12, R11, PT ;  /* 0x0000000b0c00720c */ /* 0x000fe20003f26270 */
[----:B------:R1:W-:Y:S01]  /*2710*/  MUFU.EX2 R249, R2 ;  /* 0x0000000200f97308 */ /* 0x0003e20000000800 */
[----:B------:R-:W-:Y:S01]  /*2720*/  FSEL R9, R9, RZ, P0 ;  /* 0x000000ff09097208 */ /* 0x000fe20000000000 */
[----:B------:R-:W-:-:S04]  /*2730*/  IMAD.WIDE.U32 R6, R6, -0x326172a9, RZ ;  /* 0xcd9e8d5706067825 */ /* 0x000fc800078e00ff */
[----:B------:R-:W-:Y:S01]  /*2740*/  FFMA.FTZ R12, R27, UR33, -R8 ;  /* 0x000000211b0c7c23 */ /* 0x000fe20008010808 */
[----:B------:R-:W-:Y:S01]  /*2750*/  FSEL R139, R64, -INF , !P6 ;  /* 0xff800000408b7808 */ /* 0x000fe20007000000 */
[----:B------:R-:W-:Y:S01]  /*2760*/  IMAD.WIDE.U32 R4, R4, -0x326172a9, RZ ;  /* 0xcd9e8d5704047825 */ /* 0x000fe200078e00ff */
[----:B------:R-:W-:Y:S01]  /*2770*/  LOP3.LUT R18, R7, UR15, R18, 0x96, !PT ;  /* 0x0000000f07127c12 */ /* 0x000fe2000f8e9612 */
[----:B------:R3:W-:Y:S02]  /*2780*/  MUFU.EX2 R243, R12 ;  /* 0x0000000c00f37308 */ /* 0x0007e40000000800 */
[----:B------:R-:W-:Y:S01]  /*2790*/  FFMA.FTZ R7, R30, UR33, -R9 ;  /* 0x000000211e077c23 */ /* 0x000fe20008010809 */
[----:B------:R-:W-:Y:S02]  /*27a0*/  ISETP.GE.AND P6, PT, R22, R10, PT ;  /* 0x0000000a1600720c */ /* 0x000fe40003fc6270 */
[----:B------:R-:W-:Y:S02]  /*27b0*/  LOP3.LUT R6, R5, UR31, R6, 0x96, !PT ;  /* 0x0000001f05067c12 */ /* 0x000fe4000f8e9606 */
[----:B------:R-:W-:Y:S01]  /*27c0*/  LOP3.LUT R5, R4, 0xffff, RZ, 0xc0, !PT ;  /* 0x0000ffff04057812 */ /* 0x000fe200078ec0ff */
[----:B------:R4:W-:Y:S01]  /*27d0*/  MUFU.EX2 R236, R7 ;  /* 0x0000000700ec7308 */ /* 0x0009e20000000800 */
[----:B-1----:R-:W-:Y:S01]  /*27e0*/  FFMA.FTZ R2, R28, UR33, -R8 ;  /* 0x000000211c027c23 */ /* 0x002fe20008010808 */
[----:B------:R-:W-:Y:S01]  /*27f0*/  LOP3.LUT R17, R4, 0xff, RZ, 0xc0, !PT ;  /* 0x000000ff04117812 */ /* 0x000fe200078ec0ff */
[----:B--2---:R-:W-:Y:S01]  /*2800*/  IMAD R222, R20, 0x10000, R20 ;  /* 0x0001000014de7824 */ /* 0x004fe200078e0214 */
[----:B------:R-:W-:-:S02]  /*2810*/  SHF.R.U32.HI R5, RZ, 0x8, R5 ;  /* 0x00000008ff057819 */ /* 0x000fc40000011605 */
[--C-:B------:R-:W-:Y:S02]  /*2820*/  SHF.R.U32.HI R16, RZ, 0x18, R4.reuse ;  /* 0x00000018ff107819 */ /* 0x100fe40000011604 */
[----:B------:R1:W2:Y:S01]  /*2830*/  MUFU.EX2 R248, R2 ;  /* 0x0000000200f87308 */ /* 0x0002a20000000800 */
[----:B---3--:R-:W-:Y:S02]  /*2840*/  SHF.R.U32.HI R12, RZ, 0x10, R4 ;  /* 0x00000010ff0c7819 */ /* 0x008fe40000011604 */
[C---:B------:R-:W-:Y:S02]  /*2850*/  LOP3.LUT R4, R6.reuse, 0xffff, RZ, 0xc0, !PT ;  /* 0x0000ffff06047812 */ /* 0x040fe400078ec0ff */
[----:B------:R-:W-:Y:S02]  /*2860*/  PRMT R5, R17, 0x5410, R5 ;  /* 0x0000541011057816 */ /* 0x000fe40000000005 */
[----:B------:R-:W-:Y:S01]  /*2870*/  LOP3.LUT R13, R6, 0xff, RZ, 0xc0, !PT ;  /* 0x000000ff060d7812 */ /* 0x000fe200078ec0ff */
[----:B----4-:R-:W-:Y:S01]  /*2880*/  FFMA.FTZ R7, R29, UR33, -R9 ;  /* 0x000000211d077c23 */ /* 0x010fe20008010809 */
[----:B------:R-:W-:-:S02]  /*2890*/  SHF.R.U32.HI R4, RZ, 0x8, R4 ;  /* 0x00000008ff047819 */ /* 0x000fc40000011604 */
[----:B------:R-:W-:Y:S01]  /*28a0*/  LOP3.LUT R12, R12, 0xff, RZ, 0xc0, !PT ;  /* 0x000000ff0c0c7812 */ /* 0x000fe200078ec0ff */
[----:B------:R3:W-:Y:S01]  /*28b0*/  MUFU.EX2 R237, R7 ;  /* 0x0000000700ed7308 */ /* 0x0007e20000000800 */
[----:B------:R-:W-:Y:S02]  /*28c0*/  PRMT R13, R13, 0x5410, R4 ;  /* 0x000054100d0d7816 */ /* 0x000fe40000000004 */
[----:B------:R-:W-:Y:S02]  /*28d0*/  FMNMX.FTZ R4, R38, R44, !PT ;  /* 0x0000002c26047209 */ /* 0x000fe40007810000 */
[----:B-1----:R-:W-:Y:S02]  /*28e0*/  LOP3.LUT R2, R89, R90, RZ, 0xfc, !PT ;  /* 0x0000005a59027212 */ /* 0x002fe400078efcff */
[----:B------:R-:W-:Y:S02]  /*28f0*/  FSEL R132, R65, -INF , !P6 ;  /* 0xff80000041847808 */ /* 0x000fe40007000000 */
[----:B------:R-:W-:Y:S01]  /*2900*/  LEA R208, R2, UR5, 0x1 ;  /* 0x0000000502d07c11 */ /* 0x000fe2000f8e08ff */
[----:B------:R-:W-:Y:S01]  /*2910*/  FFMA.FTZ R2, R31, UR33, -R9 ;  /* 0x000000211f027c23 */ /* 0x000fe20008010809 */
[----:B------:R-:W-:Y:S01]  /*2920*/  FSEL R26, R54, -INF , !P5 ;  /* 0xff800000361a7808 */ /* 0x000fe20006800000 */
[----:B------:R-:W-:Y:S01]  /*2930*/  UIADD3 UR5, UR23, 0x646e171e, URZ ;  /* 0x646e171e17057890 */ /* 0x000fe2000fffe03f */
[----:B------:R-:W-:Y:S01]  /*2940*/  FSEL R27, R55, -INF , !P4 ;  /* 0xff800000371b7808 */ /* 0x000fe20006000000 */
[--C-:B------:R-:W-:Y:S01]  /*2950*/  IMAD.IADD R210, R3, 0x1, R208.reuse ;  /* 0x0000000103d27824 */ /* 0x100fe200078e02d0 */
[----:B------:R1:W-:Y:S01]  /*2960*/  MUFU.EX2 R235, R2 ;  /* 0x0000000200eb7308 */ /* 0x0003e20000000800 */
[----:B------:R-:W-:Y:S01]  /*2970*/  IMAD.IADD R213, R0, 0x1, R208 ;  /* 0x0000000100d57824 */ /* 0x000fe200078e02d0 */
[----:B---3--:R-:W-:Y:S01]  /*2980*/  PRMT R7, R12, 0x5410, R16 ;  /* 0x000054100c077816 */ /* 0x008fe20000000010 */
[----:B------:R-:W-:Y:S01]  /*2990*/  IMAD.IADD R212, R0, 0x1, R210 ;  /* 0x0000000100d47824 */ /* 0x000fe200078e02d2 */
[--C-:B------:R-:W-:Y:S01]  /*29a0*/  SHF.R.U32.HI R0, RZ, 0x10, R6.reuse ;  /* 0x00000010ff007819 */ /* 0x100fe20000011606 */
[----:B------:R-:W3:Y:S01]  /*29b0*/  LDSM.16.MT88.4 R68, [R208+0xa000] ;  /* 0x00a00000d044783b */ /* 0x000ee20000004200 */
[----:B------:R-:W-:-:S02]  /*29c0*/  SHF.R.U32.HI R6, RZ, 0x18, R6 ;  /* 0x00000018ff067819 */ /* 0x000fc40000011606 */
[----:B------:R-:W-:Y:S01]  /*29d0*/  LOP3.LUT R3, R0, 0xff, RZ, 0xc0, !PT ;  /* 0x000000ff00037812 */ /* 0x000fe200078ec0ff */
[----:B------:R-:W4:Y:S01]  /*29e0*/  LDSM.16.MT88.4 R128, [R210+0xa000] ;  /* 0x00a00000d280783b */ /* 0x000f220000004200 */
[--C-:B------:R-:W-:Y:S02]  /*29f0*/  HSET2.LE.AND R0, R5, R222.reuse, PT ;  /* 0x000000de05007233 */ /* 0x100fe40003803000 */
[----:B------:R-:W-:Y:S01]  /*2a00*/  PRMT R5, R3, 0x5410, R6 ;  /* 0x0000541003057816 */ /* 0x000fe20000000006 */
[----:B------:R-:W-:Y:S01]  /*2a10*/  LDSM.16.MT88.4 R120, [R213+0xa000] ;  /* 0x00a00000d578783b */ /* 0x000fe20000004200 */
[--C-:B------:R-:W-:Y:S02]  /*2a20*/  HSET2.LE.AND R3, R13, R222.reuse, PT ;  /* 0x000000de0d037233 */ /* 0x100fe40003803000 */
[----:B------:R-:W-:Y:S01]  /*2a30*/  FSEL R137, R58, -INF , !P3 ;  /* 0xff8000003a897808 */ /* 0x000fe20005800000 */
[----:B-1----:R-:W-:Y:S01]  /*2a40*/  FFMA.FTZ R2, R34, UR33, -R9 ;  /* 0x0000002122027c23 */ /* 0x002fe20008010809 */
[----:B------:R-:W-:Y:S01]  /*2a50*/  HSET2.LE.AND R5, R5, R222, PT ;  /* 0x000000de05057233 */ /* 0x000fe20003803000 */
[----:B------:R-:W-:Y:S01]  /*2a60*/  LDSM.16.MT88.4 R84, [R212+0xa000] ;  /* 0x00a00000d454783b */ /* 0x000fe20000004200 */
[----:B------:R-:W-:Y:S01]  /*2a70*/  FSEL R138, R59, -INF , !P2 ;  /* 0xff8000003b8a7808 */ /* 0x000fe20005000000 */
[----:B------:R2:W1:Y:S01]  /*2a80*/  MUFU.EX2 R234, R2 ;  /* 0x0000000200ea7308 */ /* 0x0004620000000800 */
[----:B------:R-:W-:Y:S01]  /*2a90*/  LOP3.LUT R93, R245, UR28, R32, 0x96, !PT ;  /* 0x0000001cf55d7c12 */ /* 0x000fe2000f8e9620 */
[----:B------:R-:W-:Y:S01]  /*2aa0*/  LDSM.16.MT88.4 R100, [R208+0xb000] ;  /* 0x00b00000d064783b */ /* 0x000fe20000004200 */
[----:B------:R-:W-:-:S02]  /*2ab0*/  ISETP.GE.AND P0, PT, R22, R11, PT ;  /* 0x0000000b1600720c */ /* 0x000fc40003f06270 */
[----:B------:R-:W-:Y:S01]  /*2ac0*/  FSEL R32, R66, -INF , !P1 ;  /* 0xff80000042207808 */ /* 0x000fe20004800000 */
[----:B------:R-:W-:Y:S01]  /*2ad0*/  LDSM.16.MT88.4 R108, [R210+0xb000] ;  /* 0x00b00000d26c783b */ /* 0x000fe20000004200 */
[----:B------:R-:W-:-:S03]  /*2ae0*/  FSEL R34, R67, -INF , !P0 ;  /* 0xff80000043227808 */ /* 0x000fc60004000000 */
[----:B------:R-:W-:Y:S04]  /*2af0*/  LDSM.16.MT88.4 R96, [R213+0xb000] ;  /* 0x00b00000d560783b */ /* 0x000fe80000004200 */
[----:B------:R-:W-:Y:S01]  /*2b00*/  LDSM.16.MT88.4 R80, [R212+0xb000] ;  /* 0x00b00000d450783b */ /* 0x000fe20000004200 */
[----:B--2---:R-:W-:-:S03]  /*2b10*/  F2FP.F16.F32.PACK_AB R2, R243, R248 ;  /* 0x000000f8f302723e */ /* 0x004fc600000000ff */
[----:B------:R-:W-:Y:S01]  /*2b20*/  LDSM.16.MT88.4 R152, [R208+0xa800] ;  /* 0x00a80000d098783b */ /* 0x000fe20000004200 */
[----:B-1----:R-:W-:Y:S02]  /*2b30*/  F2FP.F16.F32.PACK_AB R12, R234, R236 ;  /* 0x000000ecea0c723e */ /* 0x002fe400000000ff */
[----:B------:R-:W-:Y:S01]  /*2b40*/  LOP3.LUT R6, R0, R2, RZ, 0xc0, !PT ;  /* 0x0000000200067212 */ /* 0x000fe200078ec0ff */
[----:B------:R-:W-:Y:S01]  /*2b50*/  LDSM.16.MT88.4 R172, [R210+0xa800] ;  /* 0x00a80000d2ac783b */ /* 0x000fe20000004200 */
[----:B------:R-:W-:Y:S02]  /*2b60*/  FMNMX.FTZ R2, R46, R4, !PT ;  /* 0x000000042e027209 */ /* 0x000fe40007810000 */
[----:B------:R-:W-:Y:S01]  /*2b70*/  HSET2.LE.AND R0, R7, R222, PT ;  /* 0x000000de07007233 */ /* 0x000fe20003803000 */
[----:B------:R-:W-:Y:S01]  /*2b80*/  LDSM.16.MT88.4 R64, [R213+0xa800] ;  /* 0x00a80000d540783b */ /* 0x000fe20000004200 */
[----:B------:R-:W-:Y:S02]  /*2b90*/  FMNMX.FTZ R13, R48, R2, !PT ;  /* 0x00000002300d7209 */ /* 0x000fe40007810000 */
[----:B------:R-:W-:Y:S01]  /*2ba0*/  F2FP.F16.F32.PACK_AB R2, R235, R237 ;  /* 0x000000edeb02723e */ /* 0x000fe200000000ff */
[----:B------:R-:W-:Y:S01]  /*2bb0*/  LDSM.16.MT88.4 R180, [R212+0xa800] ;  /* 0x00a80000d4b4783b */ /* 0x000fe20000004200 */
[----:B------:R-:W-:-:S02]  /*2bc0*/  LOP3.LUT R5, R5, R12, RZ, 0xc0, !PT ;  /* 0x0000000c05057212 */ /* 0x000fc400078ec0ff */
[----:B------:R-:W-:Y:S01]  /*2bd0*/  LOP3.LUT R7, R0, R2, RZ, 0xc0, !PT ;  /* 0x0000000200077212 */ /* 0x000fe200078ec0ff */
[----:B------:R-:W-:Y:S01]  /*2be0*/  LDSM.16.MT88.4 R176, [R208+0xb800] ;  /* 0x00b80000d0b0783b */ /* 0x000fe20000004200 */
[----:B------:R-:W-:Y:S02]  /*2bf0*/  FMNMX.FTZ R0, R220, R13, !PT ;  /* 0x0000000ddc007209 */ /* 0x000fe40007810000 */
[----:B------:R-:W-:Y:S01]  /*2c00*/  FMNMX.FTZ R13, R49, R92, !PT ;  /* 0x0000005c310d7209 */ /* 0x000fe20007810000 */
[----:B------:R-:W-:Y:S01]  /*2c10*/  LDSM.16.MT88.4 R188, [R210+0xb800] ;  /* 0x00b80000d2bc783b */ /* 0x000fe20000004200 */
[----:B------:R-:W-:Y:S02]  /*2c20*/  FMNMX.FTZ R0, R221, R0, !PT ;  /* 0x00000000dd007209 */ /* 0x000fe40007810000 */
[----:B------:R-:W-:Y:S01]  /*2c30*/  FMNMX.FTZ R16, R26, R13, !PT ;  /* 0x0000000d1a107209 */ /* 0x000fe20007810000 */
[----:B------:R-:W-:Y:S01]  /*2c40*/  FFMA.FTZ R13, R35, UR33, -R8 ;  /* 0x00000021230d7c23 */ /* 0x000fe20008010808 */
[----:B------:R-:W-:Y:S01]  /*2c50*/  FMNMX.FTZ R0, R139, R0, !PT ;  /* 0x000000008b007209 */ /* 0x000fe20007810000 */
[----:B------:R-:W-:Y:S01]  /*2c60*/  LDSM.16.MT88.4 R200, [R213+0xb800] ;  /* 0x00b80000d5c8783b */ /* 0x000fe20000004200 */
[----:B------:R-:W-:Y:S01]  /*2c70*/  F2FP.F16.F32.PACK_AB R4, R249, R250 ;  /* 0x000000faf904723e */ /* 0x000fe200000000ff */
[----:B------:R1:W-:Y:S01]  /*2c80*/  MUFU.EX2 R233, R13 ;  /* 0x0000000d00e97308 */ /* 0x0003e20000000800 */
[----:B------:R-:W-:Y:S01]  /*2c90*/  FMNMX.FTZ R12, R132, R0, !PT ;  /* 0x00000000840c7209 */ /* 0x000fe20007810000 */
[----:B------:R-:W-:Y:S01]  /*2ca0*/  LDSM.16.MT88.4 R196, [R212+0xb800] ;  /* 0x00b80000d4c4783b */ /* 0x000fe20000004200 */
[----:B------:R-:W-:-:S02]  /*2cb0*/  FMNMX.FTZ R16, R27, R16, !PT ;  /* 0x000000101b107209 */ /* 0x000fc40007810000 */
[----:B------:R-:W-:Y:S01]  /*2cc0*/  LOP3.LUT R4, R3, R4, RZ, 0xc0, !PT ;  /* 0x0000000403047212 */ /* 0x000fe200078ec0ff */
[----:B------:R-:W2:Y:S01]  /*2cd0*/  SHFL.BFLY PT, R17, R12, 0x2, 0x1f ;  /* 0x0c401f000c117f89 */ /* 0x000ea200000e0000 */
[----:B------:R-:W-:Y:S01]  /*2ce0*/  IMAD.WIDE.U32 R2, R18, -0x2daee0ad, RZ ;  /* 0xd2511f5312027825 */ /* 0x000fe200078e00ff */
[----:B------:R-:W-:-:S04]  /*2cf0*/  FMNMX.FTZ R16, R137, R16, !PT ;  /* 0x0000001089107209 */ /* 0x000fc80007810000 */
[----:B------:R-:W-:Y:S01]  /*2d00*/  LOP3.LUT R0, R3, UR5, R24, 0x96, !PT ;  /* 0x0000000503007c12 */ /* 0x000fe2000f8e9618 */
[C---:B---3--:R-:W-:Y:S01]  /*2d10*/  HMMA.16816.F32 R140, R4.reuse, R68, RZ ;  /* 0x00000044048c723c */ /* 0x048fe200000018ff */
[----:B------:R-:W-:Y:S02]  /*2d20*/  FMNMX.FTZ R16, R138, R16, !PT ;  /* 0x000000108a107209 */ /* 0x000fe40007810000 */
[----:B------:R-:W-:Y:S01]  /*2d30*/  LOP3.LUT R20, R2, 0xffff, RZ, 0xc0, !PT ;  /* 0x0000ffff02147812 */ /* 0x000fe200078ec0ff */
[--C-:B-1----:R-:W-:Y:S01]  /*2d40*/  FFMA.FTZ R13, R36, UR33, -R8.reuse ;  /* 0x00000021240d7c23 */ /* 0x102fe20008010808 */
[----:B------:R-:W-:Y:S01]  /*2d50*/  LOP3.LUT R25, R2, 0xff, RZ, 0xc0, !PT ;  /* 0x000000ff02197812 */ /* 0x000fe200078ec0ff */
[----:B------:R-:W-:Y:S01]  /*2d60*/  FFMA.FTZ R3, R37, UR33, -R8 ;  /* 0x0000002125037c23 */ /* 0x000fe20008010808 */
[--C-:B------:R-:W-:Y:S01]  /*2d70*/  SHF.R.U32.HI R21, RZ, 0x10, R2.reuse ;  /* 0x00000010ff157819 */ /* 0x100fe20000011602 */
[----:B------:R1:W3:Y:S01]  /*2d80*/  MUFU.EX2 R231, R13 ;  /* 0x0000000d00e77308 */ /* 0x0002e20000000800 */
[----:B------:R-:W-:Y:S01]  /*2d90*/  SHF.R.U32.HI R24, RZ, 0x18, R2 ;  /* 0x00000018ff187819 */ /* 0x000fe20000011602 */
[----:B------:R-:W-:Y:S01]  /*2da0*/  FFMA.FTZ R8, R39, UR33, -R8 ;  /* 0x0000002127087c23 */ /* 0x000fe20008010808 */
[----:B------:R-:W-:Y:S01]  /*2db0*/  LOP3.LUT R19, R0, 0xff, RZ, 0xc0, !PT ;  /* 0x000000ff00137812 */ /* 0x000fe200078ec0ff */
[----:B----4-:R-:W-:Y:S01]  /*2dc0*/  HMMA.16816.F32 R40, R4, R128, RZ ;  /* 0x000000800428723c */ /* 0x010fe200000018ff */
[----:B------:R-:W-:-:S03]  /*2dd0*/  SHF.R.U32.HI R18, RZ, 0x18, R0 ;  /* 0x00000018ff127819 */ /* 0x000fc60000011600 */
[----:B------:R4:W-:Y:S01]  /*2de0*/  MUFU.EX2 R247, R3 ;  /* 0x0000000300f77308 */ /* 0x0009e20000000800 */
[----:B--2---:R-:W-:Y:S01]  /*2df0*/  FMNMX.FTZ R2, R12, R17, !PT ;  /* 0x000000110c027209 */ /* 0x004fe20007810000 */
[C---:B------:R-:W-:Y:S01]  /*2e00*/  HMMA.16816.F32 R56, R4.reuse, R120, RZ ;  /* 0x000000780438723c */ /* 0x040fe200000018ff */
[----:B------:R-:W-:Y:S02]  /*2e10*/  LOP3.LUT R12, R0, 0xffff, RZ, 0xc0, !PT ;  /* 0x0000ffff000c7812 */ /* 0x000fe400078ec0ff */
[----:B------:R-:W-:Y:S01]  /*2e20*/  SHF.R.U32.HI R17, RZ, 0x8, R20 ;  /* 0x00000008ff117819 */ /* 0x000fe20000011614 */
[----:B------:R-:W2:Y:S02]  /*2e30*/  SHFL.BFLY PT, R23, R2, 0x1, 0x1f ;  /* 0x0c201f0002177f89 */ /* 0x000ea400000e0000 */
[----:B------:R5:W-:Y:S01]  /*2e40*/  MUFU.EX2 R232, R8 ;  /* 0x0000000800e87308 */ /* 0x000be20000000800 */
[----:B-1----:R-:W-:Y:S01]  /*2e50*/  FMNMX.FTZ R13, R32, R16, !PT ;  /* 0x00000010200d7209 */ /* 0x002fe20007810000 */
[----:B------:R-:W-:Y:S01]  /*2e60*/  HMMA.16816.F32 R72, R4, R84, RZ ;  /* 0x000000540448723c */ /* 0x000fe200000018ff */
[----:B------:R-:W-:-:S02]  /*2e70*/  SHF.R.U32.HI R16, RZ, 0x10, R0 ;  /* 0x00000010ff107819 */ /* 0x000fc40000011600 */
[----:B------:R-:W-:Y:S02]  /*2e80*/  PRMT R17, R25, 0x5410, R17 ;  /* 0x0000541019117816 */ /* 0x000fe40000000011 */
[----:B------:R-:W-:Y:S01]  /*2e90*/  LOP3.LUT R0, R16, 0xff, RZ, 0xc0, !PT ;  /* 0x000000ff10007812 */ /* 0x000fe200078ec0ff */
[----:B------:R-:W-:Y:S01]  /*2ea0*/  HMMA.16816.F32 R88, R4, R100, RZ ;  /* 0x000000640458723c */ /* 0x000fe200000018ff */
[----:B----4-:R-:W-:Y:S02]  /*2eb0*/  FMNMX.FTZ R3, R34, R13, !PT ;  /* 0x0000000d22037209 */ /* 0x010fe40007810000 */
[----:B------:R-:W-:-:S03]  /*2ec0*/  LOP3.LUT R13, R21, 0xff, RZ, 0xc0, !PT ;  /* 0x000000ff150d7812 */ /* 0x000fc600078ec0ff */
[----:B------:R-:W1:Y:S01]  /*2ed0*/  SHFL.BFLY PT, R22, R3, 0x2, 0x1f ;  /* 0x0c401f0003167f89 */ /* 0x000e6200000e0000 */
[----:B------:R-:W-:Y:S01]  /*2ee0*/  PRMT R16, R13, 0x5410, R24 ;  /* 0x000054100d107816 */ /* 0x000fe20000000018 */
[----:B------:R-:W-:Y:S01]  /*2ef0*/  HMMA.16816.F32 R104, R4, R108, RZ ;  /* 0x0000006c0468723c */ /* 0x000fe200000018ff */
[----:B-----5:R-:W-:-:S04]  /*2f00*/  FFMA.FTZ R8, R45, UR33, -R9 ;  /* 0x000000212d087c23 */ /* 0x020fc80008010809 */
[----:B------:R4:W-:Y:S01]  /*2f10*/  MUFU.EX2 R230, R8 ;  /* 0x0000000800e67308 */ /* 0x0009e20000000800 */
[----:B--2---:R-:W-:Y:S01]  /*2f20*/  FMNMX.FTZ R136, R2, R23, !PT ;  /* 0x0000001702887209 */ /* 0x004fe20007810000 */
[----:B------:R-:W-:Y:S01]  /*2f30*/  FFMA.FTZ R2, R51, UR33, -R9 ;  /* 0x0000002133027c23 */ /* 0x000fe20008010809 */
[----:B------:R-:W-:Y:S02]  /*2f40*/  HMMA.16816.F32 R112, R4, R96, RZ ;  /* 0x000000600470723c */ /* 0x000fe400000018ff */
[----:B------:R-:W-:-:S03]  /*2f50*/  FSETP.NEU.FTZ.AND P0, PT, R136, -INF , PT ;  /* 0xff8000008800780b */ /* 0x000fc60003f1d000 */
[----:B------:R3:W-:Y:S01]  /*2f60*/  MUFU.EX2 R246, R2 ;  /* 0x0000000200f67308 */ /* 0x0007e20000000800 */
[C---:B------:R-:W-:Y:S06]  /*2f70*/  HMMA.16816.F32 R164, R4.reuse, R80, RZ ;  /* 0x0000005004a4723c */ /* 0x040fec00000018ff */
[----:B------:R-:W-:Y:S01]  /*2f80*/  HMMA.16816.F32 R148, R4, R70, RZ ;  /* 0x000000460494723c */ /* 0x000fe200000018ff */
[----:B----4-:R-:W-:Y:S01]  /*2f90*/  SHF.R.U32.HI R8, RZ, 0x8, R12 ;  /* 0x00000008ff087819 */ /* 0x010fe2000001160c */
[----:B------:R-:W-:Y:S01]  /*2fa0*/  FFMA.FTZ R12, R47, UR33, -R9 ;  /* 0x000000212f0c7c23 */ /* 0x000fe20008010809 */
[----:B-1----:R-:W-:-:S03]  /*2fb0*/  FMNMX.FTZ R13, R3, R22, !PT ;  /* 0x00000016030d7209 */ /* 0x002fc60007810000 */
[----:B------:R-:W-:Y:S01]  /*2fc0*/  HMMA.16816.F32 R28, R4, R130, RZ ;  /* 0x00000082041c723c */ /* 0x000fe200000018ff */
[----:B------:R1:W2:Y:S01]  /*2fd0*/  MUFU.EX2 R229, R12 ;  /* 0x0000000c00e57308 */ /* 0x0002a20000000800 */
[----:B---3--:R-:W-:-:S04]  /*2fe0*/  F2FP.F16.F32.PACK_AB R2, R231, R233 ;  /* 0x000000e9e702723e */ /* 0x008fc800000000ff */
[C---:B------:R-:W-:Y:S06]  /*2ff0*/  HMMA.16816.F32 R60, R4.reuse, R122, RZ ;  /* 0x0000007a043c723c */ /* 0x040fec00000018ff */
[----:B------:R-:W-:Y:S01]  /*3000*/  HMMA.16816.F32 R76, R4, R86, RZ ;  /* 0x00000056044c723c */ /* 0x000fe200000018ff */
[----:B-1----:R-:W-:-:S05]  /*3010*/  PRMT R12, R19, 0x5410, R8 ;  /* 0x00005410130c7816 */ /* 0x002fca0000000008 */
[C---:B------:R-:W-:Y:S01]  /*3020*/  HMMA.16816.F32 R52, R4.reuse, R102, RZ ;  /* 0x000000660434723c */ /* 0x040fe200000018ff */
[----:B------:R-:W-:Y:S01]  /*3030*/  PRMT R8, R0, 0x5410, R18 ;  /* 0x0000541000087816 */ /* 0x000fe20000000012 */
[----:B------:R-:W-:Y:S01]  /*3040*/  FFMA.FTZ R0, R50, UR33, -R9 ;  /* 0x0000002132007c23 */ /* 0x000fe20008010809 */
[--C-:B------:R-:W-:Y:S01]  /*3050*/  HSET2.LE.AND R9, R17, R222.reuse, PT ;  /* 0x000000de11097233 */ /* 0x100fe20003803000 */
[----:B------:R-:W-:Y:S02]  /*3060*/  IMAD.WIDE.U32 R18, R93, -0x2daee0ad, RZ ;  /* 0xd2511f535d127825 */ /* 0x000fe400078e00ff */
[----:B------:R1:W3:Y:S01]  /*3070*/  MUFU.EX2 R228, R0 ;  /* 0x0000000000e47308 */ /* 0x0002e20000000800 */
[----:B------:R-:W-:Y:S01]  /*3080*/  HSET2.LE.AND R3, R8, R222, PT ;  /* 0x000000de08037233 */ /* 0x000fe20003803000 */
[----:B------:R-:W-:Y:S01]  /*3090*/  HMMA.16816.F32 R156, R4, R110, RZ ;  /* 0x0000006e049c723c */ /* 0x000fe200000018ff */
[----:B--2---:R-:W-:-:S04]  /*30a0*/  F2FP.F16.F32.PACK_AB R8, R229, R230 ;  /* 0x000000e6e508723e */ /* 0x004fc800000000ff */
[----:B------:R-:W-:Y:S01]  /*30b0*/  LOP3.LUT R125, R3, R8, RZ, 0xc0, !PT ;  /* 0x00000008037d7212 */ /* 0x000fe200078ec0ff */
[----:B------:R-:W-:Y:S01]  /*30c0*/  FMUL.FTZ R3, R136, UR33 ;  /* 0x0000002188037c20 */ /* 0x000fe20008410000 */
[----:B------:R-:W2:Y:S01]  /*30d0*/  SHFL.BFLY PT, R8, R13, 0x1, 0x1f ;  /* 0x0c201f000d087f89 */ /* 0x000ea200000e0000 */
[----:B------:R-:W-:Y:S03]  /*30e0*/  HMMA.16816.F32 R116, R4, R98, RZ ;  /* 0x000000620474723c */ /* 0x000fe600000018ff */
[----:B------:R-:W-:-:S03]  /*30f0*/  FSEL R3, R3, RZ, P0 ;  /* 0x000000ff03037208 */ /* 0x000fc60000000000 */
[----:B------:R-:W-:Y:S01]  /*3100*/  HMMA.16816.F32 R144, R4, R82, RZ ;  /* 0x000000520490723c */ /* 0x000fe200000018ff */
[----:B-1----:R-:W-:Y:S02]  /*3110*/  HSET2.LE.AND R0, R12, R222, PT ;  /* 0x000000de0c007233 */ /* 0x002fe40003803000 */
[----:B------:R-:W-:-:S03]  /*3120*/  F2FP.F16.F32.PACK_AB R12, R232, R247 ;  /* 0x000000f7e80c723e */ /* 0x000fc600000000ff */
[----:B------:R-:W-:Y:S01]  /*3130*/  LOP3.LUT R124, R0, R2, RZ, 0xc0, !PT ;  /* 0x00000002007c7212 */ /* 0x000fe200078ec0ff */
[--C-:B------:R-:W-:Y:S01]  /*3140*/  FFMA.FTZ R4, R44, UR33, -R3.reuse ;  /* 0x000000212c047c23 */ /* 0x100fe20008010803 */
[----:B------:R-:W-:Y:S01]  /*3150*/  HSET2.LE.AND R0, R16, R222, PT ;  /* 0x000000de10007233 */ /* 0x000fe20003803000 */
[----:B------:R-:W-:Y:S01]  /*3160*/  IMAD.WIDE.U32 R16, R33, -0x2daee0ad, RZ ;  /* 0xd2511f5321107825 */ /* 0x000fe200078e00ff */
[----:B---3--:R-:W-:Y:S01]  /*3170*/  F2FP.F16.F32.PACK_AB R2, R246, R228 ;  /* 0x000000e4f602723e */ /* 0x008fe200000000ff */
[----:B------:R-:W-:Y:S01]  /*3180*/  MUFU.EX2 R33, R4 ;  /* 0x0000000400217308 */ /* 0x000fe20000000800 */
[----:B------:R-:W-:Y:S02]  /*3190*/  LOP3.LUT R126, R9, R12, RZ, 0xc0, !PT ;  /* 0x0000000c097e7212 */ /* 0x000fe400078ec0ff */
[----:B------:R-:W-:Y:S01]  /*31a0*/  LOP3.LUT R127, R0, R2, RZ, 0xc0, !PT ;  /* 0x00000002007f7212 */ /* 0x000fe200078ec0ff */
[----:B------:R-:W-:Y:S01]  /*31b0*/  FFMA.FTZ R0, R38, UR33, -R3 ;  /* 0x0000002126007c23 */ /* 0x000fe20008010803 */
[----:B------:R-:W-:-:S02]  /*31c0*/  LOP3.LUT R2, R17, UR27, R94, 0x96, !PT ;  /* 0x0000001b11027c12 */ /* 0x000fc4000f8e965e */
[----:B--2---:R-:W-:Y:S01]  /*31d0*/  FMNMX.FTZ R135, R13, R8, !PT ;  /* 0x000000080d877209 */ /* 0x004fe20007810000 */
[----:B------:R1:W-:Y:S02]  /*31e0*/  MUFU.EX2 R35, R0 ;  /* 0x0000000000237308 */ /* 0x0003e40000000800 */
[----:B------:R-:W-:Y:S01]  /*31f0*/  IMAD.WIDE.U32 R6, R2, -0x326172a9, RZ ;  /* 0xcd9e8d5702067825 */ /* 0x000fe200078e00ff */
[----:B------:R-:W-:Y:S01]  /*3200*/  FSETP.NEU.FTZ.AND P0, PT, R135, -INF , PT ;  /* 0xff8000008700780b */ /* 0x000fe20003f1d000 */
[----:B------:R-:W-:Y:S03]  /*3210*/  HMMA.16816.F32 R140, R124, R152, R140 ;  /* 0x000000987c8c723c */ /* 0x000fe6000000188c */
[----:B------:R-:W-:-:S03]  /*3220*/  LOP3.LUT R2, R7, UR26, R244, 0x96, !PT ;  /* 0x0000001a07027c12 */ /* 0x000fc6000f8e96f4 */
[C---:B------:R-:W-:Y:S06]  /*3230*/  HMMA.16816.F32 R40, R124.reuse, R172, R40 ;  /* 0x000000ac7c28723c */ /* 0x040fec0000001828 */
[----:B------:R-:W-:Y:S01]  /*3240*/  HMMA.16816.F32 R56, R124, R64, R56 ;  /* 0x000000407c38723c */ /* 0x000fe20000001838 */
[----:B-1----:R-:W-:-:S05]  /*3250*/  LOP3.LUT R0, R19, UR25, R16, 0x96, !PT ;  /* 0x0000001913007c12 */ /* 0x002fca000f8e9610 */
[----:B------:R-:W-:-:S04]  /*3260*/  IMAD.WIDE.U32 R160, R0, -0x326172a9, RZ ;  /* 0xcd9e8d5700a07825 */ /* 0x000fc800078e00ff */
[----:B------:R-:W-:Y:S01]  /*3270*/  FFMA.FTZ R0, R46, UR33, -R3 ;  /* 0x000000212e007c23 */ /* 0x000fe20008010803 */
[----:B------:R-:W-:Y:S03]  /*3280*/  HMMA.16816.F32 R72, R124, R180, R72 ;  /* 0x000000b47c48723c */ /* 0x000fe60000001848 */
[----:B------:R1:W-:Y:S01]  /*3290*/  MUFU.EX2 R25, R0 ;  /* 0x0000000000197308 */ /* 0x0003e20000000800 */
[----:B------:R-:W-:Y:S01]  /*32a0*/  LOP3.LUT R4, R161, UR24, R6, 0x96, !PT ;  /* 0x00000018a1047c12 */ /* 0x000fe2000f8e9606 */
[----:B------:R-:W-:-:S04]  /*32b0*/  IMAD.WIDE.U32 R6, R2, -0x2daee0ad, RZ ;  /* 0xd2511f5302067825 */ /* 0x000fc800078e00ff */
[----:B------:R-:W-:Y:S01]  /*32c0*/  FFMA.FTZ R2, R48, UR33, -R3 ;  /* 0x0000002130027c23 */ /* 0x000fe20008010803 */
[C---:B------:R-:W-:Y:S01]  /*32d0*/  HMMA.16816.F32 R88, R124.reuse, R176, R88 ;  /* 0x000000b07c58723c */ /* 0x040fe20000001858 */
[----:B------:R-:W-:Y:S02]  /*32e0*/  IMAD.WIDE.U32 R16, R4, -0x2daee0ad, RZ ;  /* 0xd2511f5304107825 */ /* 0x000fe400078e00ff */
[----:B------:R2:W3:Y:S03]  /*32f0*/  MUFU.EX2 R24, R2 ;  /* 0x0000000200187308 */ /* 0x0004e60000000800 */
[C---:B------:R-:W-:Y:S06]  /*3300*/  HMMA.16816.F32 R104, R124.reuse, R188, R104 ;  /* 0x000000bc7c68723c */ /* 0x040fec0000001868 */
[----:B------:R-:W-:Y:S01]  /*3310*/  HMMA.16816.F32 R112, R124, R200, R112 ;  /* 0x000000c87c70723c */ /* 0x000fe20000001870 */
[----:B-1----:R-:W-:-:S05]  /*3320*/  FMUL.FTZ R0, R135, UR33 ;  /* 0x0000002187007c20 */ /* 0x002fca0008410000 */
[----:B------:R-:W-:Y:S01]  /*3330*/  FSEL R0, R0, RZ, P0 ;  /* 0x000000ff00007208 */ /* 0x000fe20000000000 */
[C---:B------:R-:W-:Y:S01]  /*3340*/  HMMA.16816.F32 R164, R124.reuse, R196, R164 ;  /* 0x000000c47ca4723c */ /* 0x040fe200000018a4 */
[----:B------:R-:W-:Y:S02]  /*3350*/  PLOP3.LUT P0, PT, PT, PT, UP0, 0x80, 0x0 ;  /* 0x000000000000781c */ /* 0x000fe40003f0f008 */
[----:B--2---:R-:W-:Y:S01]  /*3360*/  LOP3.LUT R2, R17, UR14, R6, 0x96, !PT ;  /* 0x0000000e11027c12 */ /* 0x004fe2000f8e9606 */
[----:B------:R-:W-:Y:S01]  /*3370*/  FFMA.FTZ R4, R49, UR33, -R0 ;  /* 0x0000002131047c23 */ /* 0x000fe20008010800 */
[----:B------:R-:W-:Y:S01]  /*3380*/  LOP3.LUT R6, R7, UR19, R18, 0x96, !PT ;  /* 0x0000001307067c12 */ /* 0x000fe2000f8e9612 */
[----:B------:R-:W-:Y:S02]  /*3390*/  HMMA.16816.F32 R148, R124, R154, R148 ;  /* 0x0000009a7c94723c */ /* 0x000fe40000001894 */
[----:B------:R1:W-:Y:S02]  /*33a0*/  MUFU.EX2 R23, R4 ;  /* 0x0000000400177308 */ /* 0x0003e40000000800 */
[----:B------:R-:W-:-:S02]  /*33b0*/  IMAD.WIDE.U32 R12, R6, -0x326172a9, RZ ;  /* 0xcd9e8d57060c7825 */ /* 0x000fc400078e00ff */
[C---:B------:R-:W-:Y:S06]  /*33c0*/  HMMA.16816.F32 R44, R124.reuse, R174, R28 ;  /* 0x000000ae7c2c723c */ /* 0x040fec000000181c */
[C---:B------:R-:W-:Y:S06]  /*33d0*/  HMMA.16816.F32 R60, R124.reuse, R66, R60 ;  /* 0x000000427c3c723c */ /* 0x040fec000000183c */
[----:B------:R-:W-:Y:S01]  /*33e0*/  HMMA.16816.F32 R76, R124, R182, R76 ;  /* 0x000000b67c4c723c */ /* 0x000fe2000000184c */
[----:B-1----:R-:W-:-:S04]  /*33f0*/  IMAD.WIDE.U32 R4, R2, -0x326172a9, RZ ;  /* 0xcd9e8d5702047825 */ /* 0x002fc800078e00ff */
[----:B------:R-:W-:-:S04]  /*3400*/  FFMA.FTZ R2, R26, UR33, -R0 ;  /* 0x000000211a027c23 */ /* 0x000fc80008010800 */
[----:B------:R1:W-:Y:S01]  /*3410*/  MUFU.EX2 R22, R2 ;  /* 0x0000000200167308 */ /* 0x0003e20000000800 */
[C---:B------:R-:W-:Y:S01]  /*3420*/  LOP3.LUT R6, R4.reuse, 0xffff, RZ, 0xc0, !PT ;  /* 0x0000ffff04067812 */ /* 0x040fe200078ec0ff */
[C---:B------:R-:W-:Y:S01]  /*3430*/  HMMA.16816.F32 R156, R124.reuse, R190, R156 ;  /* 0x000000be7c9c723c */ /* 0x040fe2000000189c */
[----:B------:R-:W-:Y:S02]  /*3440*/  LOP3.LUT R8, R4, 0xff, RZ, 0xc0, !PT ;  /* 0x000000ff04087812 */ /* 0x000fe400078ec0ff */
[----:B------:R-:W-:Y:S02]  /*3450*/  SHF.R.U32.HI R9, RZ, 0x18, R4 ;  /* 0x00000018ff097819 */ /* 0x000fe40000011604 */
[----:B------:R-:W-:Y:S01]  /*3460*/  SHF.R.U32.HI R6, RZ, 0x8, R6 ;  /* 0x00000008ff067819 */ /* 0x000fe20000011606 */
[----:B------:R-:W-:Y:S03]  /*3470*/  HMMA.16816.F32 R116, R124, R202, R116 ;  /* 0x000000ca7c74723c */ /* 0x000fe60000001874 */
[----:B------:R-:W-:-:S02]  /*3480*/  PRMT R6, R8, 0x5410, R6 ;  /* 0x0000541008067816 */ /* 0x000fc40000000006 */
[----:B-1----:R-:W-:Y:S01]  /*3490*/  SHF.R.U32.HI R2, RZ, 0x10, R4 ;  /* 0x00000010ff027819 */ /* 0x002fe20000011604 */
[----:B------:R-:W-:-:S03]  /*34a0*/  FFMA.FTZ R4, R27, UR33, -R0 ;  /* 0x000000211b047c23 */ /* 0x000fc60008010800 */
[----:B------:R-:W-:Y:S01]  /*34b0*/  LOP3.LUT R7, R2, 0xff, RZ, 0xc0, !PT ;  /* 0x000000ff02077812 */ /* 0x000fe200078ec0ff */
[----:B------:R1:W2:Y:S01]  /*34c0*/  MUFU.EX2 R21, R4 ;  /* 0x0000000400157308 */ /* 0x0002a20000000800 */
[----:B------:R-:W-:Y:S01]  /*34d0*/  LOP3.LUT R2, R5, UR31, R12, 0x96, !PT ;  /* 0x0000001f05027c12 */ /* 0x000fe2000f8e960c */
[----:B------:R-:W-:Y:S01]  /*34e0*/  FFMA.FTZ R5, R92, UR33, -R0 ;  /* 0x000000215c057c23 */ /* 0x000fe20008010800 */
[----:B------:R-:W-:Y:S01]  /*34f0*/  PRMT R9, R7, 0x5410, R9 ;  /* 0x0000541007097816 */ /* 0x000fe20000000009 */
[C---:B------:R-:W-:Y:S01]  /*3500*/  HMMA.16816.F32 R92, R124.reuse, R178, R52 ;  /* 0x000000b27c5c723c */ /* 0x040fe20000001834 */
[----:B------:R-:W-:Y:S02]  /*3510*/  SHF.R.U32.HI R7, RZ, 0x10, R2 ;  /* 0x00000010ff077819 */ /* 0x000fe40000011602 */
[C---:B------:R-:W-:Y:S01]  /*3520*/  LOP3.LUT R8, R2.reuse, 0xff, RZ, 0xc0, !PT ;  /* 0x000000ff02087812 */ /* 0x040fe200078ec0ff */
[----:B------:R4:W5:Y:S01]  /*3530*/  MUFU.EX2 R20, R5 ;  /* 0x0000000500147308 */ /* 0x0009620000000800 */
[----:B------:R-:W-:Y:S01]  /*3540*/  LOP3.LUT R7, R7, 0xff, RZ, 0xc0, !PT ;  /* 0x000000ff07077812 */ /* 0x000fe200078ec0ff */
[----:B------:R-:W-:Y:S01]  /*3550*/  HMMA.16816.F32 R124, R124, R198, R144 ;  /* 0x000000c67c7c723c */ /* 0x000fe20000001890 */
[----:B-1----:R-:W-:-:S04]  /*3560*/  LOP3.LUT R4, R2, 0xffff, RZ, 0xc0, !PT ;  /* 0x0000ffff02047812 */ /* 0x002fc800078ec0ff */
[----:B------:R-:W-:Y:S02]  /*3570*/  SHF.R.U32.HI R4, RZ, 0x8, R4 ;  /* 0x00000008ff047819 */ /* 0x000fe40000011604 */
[----:B----4-:R-:W-:Y:S02]  /*3580*/  SHF.R.U32.HI R5, RZ, 0x18, R2 ;  /* 0x00000018ff057819 */ /* 0x010fe40000011602 */
[----:B------:R-:W-:Y:S02]  /*3590*/  HSET2.LE.AND R2, R6, R222, PT ;  /* 0x000000de06027233 */ /* 0x000fe40003803000 */
[----:B------:R-:W-:Y:S02]  /*35a0*/  PRMT R4, R8, 0x5410, R4 ;  /* 0x0000541008047816 */ /* 0x000fe40000000004 */
[----:B---3--:R-:W-:Y:S02]  /*35b0*/  F2FP.F16.F32.PACK_AB R6, R24, R25 ;  /* 0x000000191806723e */ /* 0x008fe400000000ff */
[----:B------:R-:W-:-:S02]  /*35c0*/  PRMT R8, R7, 0x5410, R5 ;  /* 0x0000541007087816 */ /* 0x000fc40000000005 */
[----:B------:R-:W-:Y:S02]  /*35d0*/  LOP3.LUT R6, R2, R6, RZ, 0xc0, !PT ;  /* 0x0000000602067212 */ /* 0x000fe400078ec0ff */
[--C-:B------:R-:W-:Y:S02]  /*35e0*/  HSET2.LE.AND R4, R4, R222.reuse, PT ;  /* 0x000000de04047233 */ /* 0x100fe40003803000 */
[--C-:B------:R-:W-:Y:S02]  /*35f0*/  HSET2.LE.AND R2, R9, R222.reuse, PT ;  /* 0x000000de09027233 */ /* 0x100fe40003803000 */
[----:B------:R-:W-:Y:S02]  /*3600*/  F2FP.F16.F32.PACK_AB R5, R33, R35 ;  /* 0x000000232105723e */ /* 0x000fe400000000ff */
[----:B------:R-:W-:Y:S02]  /*3610*/  HSET2.LE.AND R8, R8, R222, PT ;  /* 0x000000de08087233 */ /* 0x000fe40003803000 */
[----:B--2---:R-:W-:-:S02]  /*3620*/  F2FP.F16.F32.PACK_AB R7, R21, R22 ;  /* 0x000000161507723e */ /* 0x004fc400000000ff */
[----:B-----5:R-:W-:Y:S02]  /*3630*/  F2FP.F16.F32.PACK_AB R9, R20, R23 ;  /* 0x000000171409723e */ /* 0x020fe400000000ff */
[----:B------:R-:W-:Y:S02]  /*3640*/  LOP3.LUT R4, R4, R5, RZ, 0xc0, !PT ;  /* 0x0000000504047212 */ /* 0x000fe400078ec0ff */
[----:B------:R-:W-:Y:S01]  /*3650*/  LOP3.LUT R7, R2, R7, RZ, 0xc0, !PT ;  /* 0x0000000702077212 */ /* 0x000fe200078ec0ff */
[----:B------:R-:W-:Y:S01]  /*3660*/  FFMA.FTZ R2, R220, UR33, -R3 ;  /* 0x00000021dc027c23 */ /* 0x000fe20008010803 */
[----:B------:R-:W-:Y:S01]  /*3670*/  LOP3.LUT R5, R8, R9, RZ, 0xc0, !PT ;  /* 0x0000000908057212 */ /* 0x000fe200078ec0ff */
[----:B------:R-:W-:Y:S01]  /*3680*/  VIADD R220, R219, 0x1800 ;  /* 0x00001800dbdc7836 */ /* 0x000fe20000000000 */
[----:B------:R-:W-:Y:S01]  /*3690*/  LOP3.LUT R8, R13, UR15, R160, 0x96, !PT ;  /* 0x0000000f0d087c12 */ /* 0x000fe2000f8e96a0 */
[----:B------:R1:W-:Y:S04]  /*36a0*/  MUFU.EX2 R18, R2 ;  /* 0x0000000200127308 */ /* 0x0003e80000000800 */
[C---:B------:R-:W-:Y:S06]  /*36b0*/  HMMA.16816.F32 R144, R4.reuse, R68, RZ ;  /* 0x000000440490723c */ /* 0x040fec00000018ff */
        /* <DEDUP_REMOVED lines=14> */
[----:B------:R-:W-:Y:S07]  /*37a0*/  HMMA.16816.F32 R224, R4, R82, RZ ;  /* 0x0000005204e0723c */ /* 0x000fee00000018ff */
[----:B------:R-:W-:-:S04]  /*37b0*/  IMAD.WIDE.U32 R4, R8, -0x2daee0ad, RZ ;  /* 0xd2511f5308047825 */ /* 0x000fc800078e00ff */
[--C-:B------:R-:W-:Y:S01]  /*37c0*/  FFMA.FTZ R6, R221, UR33, -R3.reuse ;  /* 0x00000021dd067c23 */ /* 0x100fe20008010803 */
[----:B------:R-:W-:Y:S01]  /*37d0*/  VIADD R221, R219, 0x1000 ;  /* 0x00001000dbdd7836 */ /* 0x000fe20000000000 */
[----:B-1----:R-:W-:Y:S02]  /*37e0*/  LOP3.LUT R2, R5, UR5, R16, 0x96, !PT ;  /* 0x0000000505027c12 */ /* 0x002fe4000f8e9610 */
[----:B------:R1:W-:Y:S01]  /*37f0*/  MUFU.EX2 R19, R6 ;  /* 0x0000000600137308 */ /* 0x0003e20000000800 */
[C---:B------:R-:W-:Y:S02]  /*3800*/  LOP3.LUT R5, R4.reuse, 0xffff, RZ, 0xc0, !PT ;  /* 0x0000ffff04057812 */ /* 0x040fe400078ec0ff */
[----:B------:R-:W-:Y:S02]  /*3810*/  LOP3.LUT R9, R4, 0xff, RZ, 0xc0, !PT ;  /* 0x000000ff04097812 */ /* 0x000fe400078ec0ff */
[--C-:B------:R-:W-:Y:S02]  /*3820*/  SHF.R.U32.HI R8, RZ, 0x10, R4.reuse ;  /* 0x00000010ff087819 */ /* 0x100fe40000011604 */
[----:B------:R-:W-:Y:S01]  /*3830*/  SHF.R.U32.HI R7, RZ, 0x18, R4 ;  /* 0x00000018ff077819 */ /* 0x000fe20000011604 */
[----:B------:R-:W-:-:S04]  /*3840*/  FFMA.FTZ R4, R139, UR33, -R3 ;  /* 0x000000218b047c23 */ /* 0x000fc80008010803 */
[----:B------:R2:W-:Y:S01]  /*3850*/  MUFU.EX2 R17, R4 ;  /* 0x0000000400117308 */ /* 0x0005e20000000800 */
[----:B-1----:R-:W-:Y:S02]  /*3860*/  SHF.R.U32.HI R6, RZ, 0x8, R5 ;  /* 0x00000008ff067819 */ /* 0x002fe40000011605 */
[----:B------:R-:W-:Y:S02]  /*3870*/  LOP3.LUT R5, R8, 0xff, RZ, 0xc0, !PT ;  /* 0x000000ff08057812 */ /* 0x000fe400078ec0ff */
[----:B------:R-:W-:Y:S02]  /*3880*/  PRMT R9, R9, 0x5410, R6 ;  /* 0x0000541009097816 */ /* 0x000fe40000000006 */
[----:B------:R-:W-:Y:S01]  /*3890*/  PRMT R7, R5, 0x5410, R7 ;  /* 0x0000541005077816 */ /* 0x000fe20000000007 */
[----:B------:R-:W-:-:S04]  /*38a0*/  FFMA.FTZ R5, R32, UR33, -R0 ;  /* 0x0000002120057c23 */ /* 0x000fc80008010800 */
[----:B------:R-:W-:Y:S01]  /*38b0*/  MUFU.EX2 R13, R5 ;  /* 0x00000005000d7308 */ /* 0x000fe20000000800 */
[----:B--2---:R-:W-:Y:S01]  /*38c0*/  FFMA.FTZ R4, R132, UR33, -R3 ;  /* 0x0000002184047c23 */ /* 0x004fe20008010803 */
[----:B------:R-:W-:-:S06]  /*38d0*/  LOP3.LUT R3, R2, 0xffff, RZ, 0xc0, !PT ;  /* 0x0000ffff02037812 */ /* 0x000fcc00078ec0ff */
[----:B------:R1:W2:Y:S02]  /*38e0*/  MUFU.EX2 R16, R4 ;  /* 0x0000000400107308 */ /* 0x0002a40000000800 */
[----:B-1----:R-:W-:Y:S02]  /*38f0*/  SHF.R.U32.HI R4, RZ, 0x8, R3 ;  /* 0x00000008ff047819 */ /* 0x002fe40000011603 */
[----:B------:R-:W-:-:S04]  /*3900*/  LOP3.LUT R3, R2, 0xff, RZ, 0xc0, !PT ;  /* 0x000000ff02037812 */ /* 0x000fc800078ec0ff */
[----:B------:R-:W-:Y:S01]  /*3910*/  PRMT R6, R3, 0x5410, R4 ;  /* 0x0000541003067816 */ /* 0x000fe20000000004 */
[----:B------:R-:W-:Y:S01]  /*3920*/  FFMA.FTZ R3, R34, UR33, -R0 ;  /* 0x0000002122037c23 */ /* 0x000fe20008010800 */
[----:B------:R-:W-:-:S03]  /*3930*/  SHF.R.U32.HI R4, RZ, 0x10, R2 ;  /* 0x00000010ff047819 */ /* 0x000fc60000011602 */
[----:B------:R1:W3:Y:S02]  /*3940*/  MUFU.EX2 R12, R3 ;  /* 0x00000003000c7308 */ /* 0x0002e40000000800 */
[----:B-1----:R-:W-:Y:S02]  /*3950*/  SHF.R.U32.HI R3, RZ, 0x18, R2 ;  /* 0x00000018ff037819 */ /* 0x002fe40000011602 */
[----:B------:R-:W-:Y:S01]  /*3960*/  LOP3.LUT R2, R4, 0xff, RZ, 0xc0, !PT ;  /* 0x000000ff04027812 */ /* 0x000fe200078ec0ff */
[----:B------:R-:W-:-:S03]  /*3970*/  FFMA.FTZ R4, R137, UR33, -R0 ;  /* 0x0000002189047c23 */ /* 0x000fc60008010800 */
[----:B------:R-:W-:Y:S01]  /*3980*/  PRMT R5, R2, 0x5410, R3 ;  /* 0x0000541002057816 */ /* 0x000fe20000000003 */
[----:B------:R-:W-:Y:S01]  /*3990*/  FFMA.FTZ R2, R138, UR33, -R0 ;  /* 0x000000218a027c23 */ /* 0x000fe20008010800 */
[----:B------:R1:W-:Y:S01]  /*39a0*/  MUFU.EX2 R8, R4 ;  /* 0x0000000400087308 */ /* 0x0003e20000000800 */
[--C-:B------:R-:W-:Y:S02]  /*39b0*/  HSET2.LE.AND R0, R9, R222.reuse, PT ;  /* 0x000000de09007233 */ /* 0x100fe40003803000 */
[--C-:B------:R-:W-:Y:S02]  /*39c0*/  HSET2.LE.AND R3, R7, R222.reuse, PT ;  /* 0x000000de07037233 */ /* 0x100fe40003803000 */
[--C-:B------:R-:W-:Y:S02]  /*39d0*/  HSET2.LE.AND R5, R5, R222.reuse, PT ;  /* 0x000000de05057233 */ /* 0x100fe40003803000 */
[----:B-1----:R-:W-:Y:S01]  /*39e0*/  HSET2.LE.AND R4, R6, R222, PT ;  /* 0x000000de06047233 */ /* 0x002fe20003803000 */
[----:B------:R-:W-:Y:S01]  /*39f0*/  VIADD R222, R219, 0x800 ;  /* 0x00000800dbde7836 */ /* 0x000fe20000000000 */
[----:B------:R2:W1:Y:S02]  /*3a00*/  MUFU.EX2 R6, R2 ;  /* 0x0000000200067308 */ /* 0x0004640000000800 */
[----:B--2---:R-:W-:-:S04]  /*3a10*/  F2FP.F16.F32.PACK_AB R2, R16, R17 ;  /* 0x000000111002723e */ /* 0x004fc800000000ff */
[----:B------:R-:W-:Y:S01]  /*3a20*/  LOP3.LUT R130, R0, R2, RZ, 0xc0, !PT ;  /* 0x0000000200827212 */ /* 0x000fe200078ec0ff */
[----:B------:R-:W-:Y:S01]  /*3a30*/  FADD.FTZ R2, R35, R33 ;  /* 0x0000002123027221 */ /* 0x000fe20000010000 */
[----:B---3--:R-:W-:-:S03]  /*3a40*/  F2FP.F16.F32.PACK_AB R0, R12, R13 ;  /* 0x0000000d0c00723e */ /* 0x008fc600000000ff */
        /* <DEDUP_REMOVED lines=8> */
[----:B-1----:R-:W-:Y:S01]  /*3ad0*/  F2FP.F16.F32.PACK_AB R0, R6, R8 ;  /* 0x000000080600723e */ /* 0x002fe200000000ff */
[----:B------:R-:W-:-:S02]  /*3ae0*/  FADD.FTZ R3, R243, R3 ;  /* 0x00000003f3037221 */ /* 0x000fc40000010000 */
[----:B------:R-:W-:Y:S01]  /*3af0*/  FADD.FTZ R4, R19, R2 ;  /* 0x0000000213047221 */ /* 0x000fe20000010000 */
[----:B------:R-:W-:Y:S01]  /*3b00*/  LOP3.LUT R129, R5, R0, RZ, 0xc0, !PT ;  /* 0x0000000005817212 */ /* 0x000fe200078ec0ff */
        /* <DEDUP_REMOVED lines=18> */
[----:B------:R-:W-:Y:S01]  /*3c30*/  HMMA.16816.F32 R64, R128, R66, R120 ;  /* 0x000000428040723c */ /* 0x000fe20000001878 */
[----:B------:R-:W-:Y:S01]  /*3c40*/  FADD.FTZ R13, R13, R2 ;  /* 0x000000020d0d7221 */ /* 0x000fe20000010000 */
[----:B------:R-:W-:-:S03]  /*3c50*/  FADD.FTZ R0, R228, R0 ;  /* 0x00000000e4007221 */ /* 0x000fc60000010000 */
[----:B------:R-:W-:Y:S01]  /*3c60*/  FADD.FTZ R248, R12, R13 ;  /* 0x0000000d0cf87221 */ /* 0x000fe20000010000 */
        /* <DEDUP_REMOVED lines=16> */
[----:B------:R-:W-:-:S04]  /*3d70*/  DEPBAR.LE SB0, 0x0 ;  /* 0x000080000000791a */ /* 0x000fc80000000000 */
[----:B------:R-:W-:Y:S01]  /*3d80*/  IMAD.U32 R3, RZ, RZ, UR35 ;  /* 0x00000023ff037e24 */ /* 0x000fe2000f8e00ff */
[----:B------:R-:W-:Y:S01]  /*3d90*/  USHF.L.U32 UR8, UR36, 0x6, URZ ;  /* 0x0000000624087899 */ /* 0x000fe2000800063f */
[----:B------:R-:W-:Y:S01]  /*3da0*/  IMAD.U32 R4, RZ, RZ, UR35 ;  /* 0x00000023ff047e24 */ /* 0x000fe2000f8e00ff */
[----:B------:R-:W-:Y:S01]  /*3db0*/  USHF.L.U64.HI UR36, UR36, 0x6, UR9 ;  /* 0x0000000624247899 */ /* 0x000fe20008010209 */
[----:B------:R-:W-:Y:S01]  /*3dc0*/  IMAD.U32 R0, RZ, RZ, UR34 ;  /* 0x00000022ff007e24 */ /* 0x000fe2000f8e00ff */
[----:B------:R-:W-:Y:S01]  /*3dd0*/  BAR.SYNC.DEFER_BLOCKING 0x0 ;  /* 0x0000000000007b1d */ /* 0x000fe20000010000 */
[----:B------:R-:W-:Y:S01]  /*3de0*/  LEA R3, P0, R3, R240, 0x1 ;  /* 0x000000f003037211 */ /* 0x000fe200078008ff */
[----:B------:R-:W-:Y:S01]  /*3df0*/  UIADD3 UR4, UR32, -0x2, URZ ;  /* 0xfffffffe20047890 */ /* 0x000fe2000fffe03f */
[----:B------:R-:W-:Y:S01]  /*3e00*/  IADD3 R2, P1, R240, -UR8, RZ ;  /* 0x80000008f0027c10 */ /* 0x000fe2000ff3e0ff */
[----:B------:R-:W-:Y:S01]  /*3e10*/  UISETP.NE.AND UP0, UPT, UR32, 0x2, UPT ;  /* 0x000000022000788c */ /* 0x000fe2000bf05270 */
[----:B------:R-:W-:-:S02]  /*3e20*/  LEA.HI.X R0, R4, R241, R0, 0x1, P0 ;  /* 0x000000f104007211 */ /* 0x000fc400000f0c00 */
[----:B------:R-:W-:Y:S02]  /*3e30*/  IADD3 R236, P0, R3, -UR8, RZ ;  /* 0x8000000803ec7c10 */ /* 0x000fe4000ff1e0ff */
[----:B------:R-:W-:Y:S02]  /*3e40*/  IADD3.X R3, R241, ~UR36, RZ, P1, !PT ;  /* 0x80000024f1037c10 */ /* 0x000fe40008ffe4ff */
[----:B------:R-:W-:Y:S01]  /*3e50*/  IADD3.X R237, R0, ~UR36, RZ, P0, !PT ;  /* 0x8000002400ed7c10 */ /* 0x000fe200087fe4ff */
[----:B------:R-:W-:-:S04]  /*3e60*/  IMAD.U32 R0, RZ, RZ, UR4 ;  /* 0x00000004ff007e24 */ /* 0x000fc8000f8e00ff */
[----:B------:R-:W-:-:S04]  /*3e70*/  IMAD R0, R0, 0x20, R251 ;  /* 0x0000002000007824 */ /* 0x000fc800078e02fb */
[C---:B------:R-:W-:Y:S01]  /*3e80*/  VIADD R9, R0.reuse, 0x18 ;  /* 0x0000001800097836 */ /* 0x040fe20000000000 */
[C---:B------:R-:W-:Y:S01]  /*3e90*/  ISETP.GE.AND P0, PT, R0.reuse, R10, PT ;  /* 0x0000000a0000720c */ /* 0x040fe20003f06270 */
[C---:B------:R-:W-:Y:S01]  /*3ea0*/  VIADD R12, R0.reuse, 0x11 ;  /* 0x00000011000c7836 */ /* 0x040fe20000000000 */
[----:B------:R-:W-:Y:S01]  /*3eb0*/  @!PT LDS RZ, [RZ] ;  /* 0x00000000fffff984 */ /* 0x000fe20000000800 */
[----:B------:R-:W-:Y:S01]  /*3ec0*/  @!PT LDS RZ, [RZ] ;  /* 0x00000000fffff984 */ /* 0x000fe20000000800 */
[----:B------:R-:W-:Y:S01]  /*3ed0*/  @!PT LDS RZ, [RZ] ;  /* 0x00000000fffff984 */ /* 0x000fe20000000800 */
[----:B------:R-:W-:Y:S01]  /*3ee0*/  LDGSTS.E.BYPASS.LTC128B.128 [R223+0xa000], desc[UR20][R2.64] ;  /* 0x0a00000002df7fae */ /* 0x000fe2000b901d54 */
[----:B------:R-:W-:-:S03]  /*3ef0*/  VIADD R8, R0, 0x19 ;  /* 0x0000001900087836 */ /* 0x000fc60000000000 */
[----:B------:R1:W-:Y:S04]  /*3f00*/  LDGSTS.E.BYPASS.LTC128B.128 [R223+0xb000], desc[UR20][R2.64+0x80] ;  /* 0x0b00008002df7fae */ /* 0x0003e8000b901d54 */
[----:B------:R2:W-:Y:S04]  /*3f10*/  LDGSTS.E.BYPASS.LTC128B.128 [R223+0xa800], desc[UR20][R236.64] ;  /* 0x0a800000ecdf7fae */ /* 0x0005e8000b901d54 */
[----:B------:R2:W-:Y:S04]  /*3f20*/  LDGSTS.E.BYPASS.LTC128B.128 [R223+0xb800], desc[UR20][R236.64+0x80] ;  /* 0x0b800080ecdf7fae */ /* 0x0005e8000b901d54 */
[----:B------:R-:W-:Y:S04]  /*3f30*/  LDSM.16.M88.4 R20, [R209] ;  /* 0x00000000d114783b */ /* 0x000fe80000000200 */
[----:B------:R-:W3:Y:S04]  /*3f40*/  LDSM.16.M88.4 R32, [R218] ;  /* 0x00000000da20783b */ /* 0x000ee80000000200 */
[----:B------:R-:W4:Y:S04]  /*3f50*/  LDSM.16.M88.4 R28, [R218+0x800] ;  /* 0x00080000da1c783b */ /* 0x000f280000000200 */
[----:B------:R-:W5:Y:S04]  /*3f60*/  LDSM.16.M88.4 R16, [R209+0x2000] ;  /* 0x00200000d110783b */ /* 0x000f680000000200 */
[----:B------:R-:W-:Y:S04]  /*3f70*/  LDSM.16.M88.4 R4, [R211] ;  /* 0x00000000d304783b */ /* 0x000fe80000000200 */
[----:B------:R-:W1:Y:S04]  /*3f80*/  LDSM.16.M88.4 R172, [R219] ;  /* 0x00000000dbac783b */ /* 0x000e680000000200 */
[----:B------:R-:W2:Y:S04]  /*3f90*/  LDSM.16.M88.4 R176, [R222] ;  /* 0x00000000deb0783b */ /* 0x000ea80000000200 */
[----:B------:R-:W2:Y:S04]  /*3fa0*/  LDSM.16.M88.4 R24, [R211+0x2000] ;  /* 0x00200000d318783b */ /* 0x000ea80000000200 */
[----:B------:R-:W0:Y:S01]  /*3fb0*/  LDGDEPBAR ;  /* 0x00000000000079af */ /* 0x000e220000000000 */
[C---:B---3--:R-:W-:Y:S06]  /*3fc0*/  HMMA.16816.F32 R196, R20.reuse, R32, RZ ;  /* 0x0000002014c4723c */ /* 0x048fec00000018ff */
[C---:B----4-:R-:W-:Y:S06]  /*3fd0*/  HMMA.16816.F32 R188, R20.reuse, R28, RZ ;  /* 0x0000001c14bc723c */ /* 0x050fec00000018ff */
[C---:B------:R-:W-:Y:S06]  /*3fe0*/  HMMA.16816.F32 R192, R20.reuse, R34, RZ ;  /* 0x0000002214c0723c */ /* 0x040fec00000018ff */
[----:B------:R-:W-:Y:S06]  /*3ff0*/  HMMA.16816.F32 R184, R20, R30, RZ ;  /* 0x0000001e14b8723c */ /* 0x000fec00000018ff */
[C---:B-----5:R-:W-:Y:S06]  /*4000*/  HMMA.16816.F32 R180, R16.reuse, R32, RZ ;  /* 0x0000002010b4723c */ /* 0x060fec00000018ff */
[C---:B------:R-:W-:Y:S06]  /*4010*/  HMMA.16816.F32 R20, R16.reuse, R28, RZ ;  /* 0x0000001c1014723c */ /* 0x040fec00000018ff */
[C---:B------:R-:W-:Y:S01]  /*4020*/  HMMA.16816.F32 R200, R16.reuse, R34, RZ ;  /* 0x0000002210c8723c */ /* 0x040fe200000018ff */
[----:B------:R-:W-:Y:S05]  /*4030*/  LDSM.16.M88.4 R32, [R216] ;  /* 0x00000000d820783b */ /* 0x000fea0000000200 */
[----:B------:R-:W-:Y:S01]  /*4040*/  HMMA.16816.F32 R204, R16, R30, RZ ;  /* 0x0000001e10cc723c */ /* 0x000fe200000018ff */
[----:B------:R-:W-:Y:S04]  /*4050*/  LDSM.16.M88.4 R16, [R217] ;  /* 0x00000000d910783b */ /* 0x000fe80000000200 */
[----:B------:R-:W3:Y:S01]  /*4060*/  LDSM.16.M88.4 R28, [R216+0x800] ;  /* 0x00080000d81c783b */ /* 0x000ee20000000200 */
[C---:B-1----:R-:W-:Y:S06]  /*4070*/  HMMA.16816.F32 R232, R4.reuse, R172, R196 ;  /* 0x000000ac04e8723c */ /* 0x042fec00000018c4 */
[C---:B--2---:R-:W-:Y:S06]  /*4080*/  HMMA.16816.F32 R196, R4.reuse, R176, R188 ;  /* 0x000000b004c4723c */ /* 0x044fec00000018bc */
[C---:B------:R-:W-:Y:S06]  /*4090*/  HMMA.16816.F32 R228, R4.reuse, R174, R192 ;  /* 0x000000ae04e4723c */ /* 0x040fec00000018c0 */
[----:B------:R-:W-:Y:S01]  /*40a0*/  HMMA.16816.F32 R224, R4, R178, R184 ;  /* 0x000000b204e0723c */ /* 0x000fe200000018b8 */
[----:B------:R-:W1:Y:S05]  /*40b0*/  LDSM.16.M88.4 R4, [R217+0x2000] ;  /* 0x00200000d904783b */ /* 0x000e6a0000000200 */
[C---:B------:R-:W-:Y:S06]  /*40c0*/  HMMA.16816.F32 R192, R24.reuse, R172, R180 ;  /* 0x000000ac18c0723c */ /* 0x040fec00000018b4 */
[C---:B------:R-:W-:Y:S01]  /*40d0*/  HMMA.16816.F32 R188, R24.reuse, R176, R20 ;  /* 0x000000b018bc723c */ /* 0x040fe20000001814 */
[----:B------:R-:W-:Y:S05]  /*40e0*/  LDSM.16.M88.4 R20, [R215] ;  /* 0x00000000d714783b */ /* 0x000fea0000000200 */
[C---:B------:R-:W-:Y:S01]  /*40f0*/  HMMA.16816.F32 R180, R24.reuse, R174, R200 ;  /* 0x000000ae18b4723c */ /* 0x040fe200000018c8 */
[----:B------:R-:W-:Y:S05]  /*4100*/  LDSM.16.M88.4 R172, [R214] ;  /* 0x00000000d6ac783b */ /* 0x000fea0000000200 */
[----:B------:R-:W-:Y:S01]  /*4110*/  HMMA.16816.F32 R176, R24, R178, R204 ;  /* 0x000000b218b0723c */ /* 0x000fe200000018cc */
[----:B------:R-:W2:Y:S05]  /*4120*/  LDSM.16.M88.4 R24, [R214+0x800] ;  /* 0x00080000d618783b */ /* 0x000eaa0000000200 */
[C---:B---3--:R-:W-:Y:S06]  /*4130*/  HMMA.16816.F32 R200, R16.reuse, R28, R196 ;  /* 0x0000001c10c8723c */ /* 0x048fec00000018c4 */
[C---:B------:R-:W-:Y:S06]  /*4140*/  HMMA.16816.F32 R184, R16.reuse, R32, R232 ;  /* 0x0000002010b8723c */ /* 0x040fec00000018e8 */
[C---:B------:R-:W-:Y:S06]  /*4150*/  HMMA.16816.F32 R196, R16.reuse, R34, R228 ;  /* 0x0000002210c4723c */ /* 0x040fec00000018e4 */
[----:B------:R-:W-:Y:S06]  /*4160*/  HMMA.16816.F32 R16, R16, R30, R224 ;  /* 0x0000001e1010723c */ /* 0x000fec00000018e0 */
[C---:B-1----:R-:W-:Y:S06]  /*4170*/  HMMA.16816.F32 R228, R4.reuse, R34, R180 ;  /* 0x0000002204e4723c */ /* 0x042fec00000018b4 */
[C---:B------:R-:W-:Y:S01]  /*4180*/  HMMA.16816.F32 R232, R4.reuse, R32, R192 ;  /* 0x0000002004e8723c */ /* 0x040fe200000018c0 */
[----:B------:R-:W-:Y:S05]  /*4190*/  LDSM.16.M88.4 R32, [R218+0x1000] ;  /* 0x00100000da20783b */ /* 0x000fea0000000200 */
[C---:B------:R-:W-:Y:S06]  /*41a0*/  HMMA.16816.F32 R224, R4.reuse, R28, R188 ;  /* 0x0000001c04e0723c */ /* 0x040fec00000018bc */
[----:B------:R-:W-:Y:S01]  /*41b0*/  HMMA.16816.F32 R180, R4, R30, R176 ;  /* 0x0000001e04b4723c */ /* 0x000fe200000018b0 */
[----:B------:R-:W1:Y:S04]  /*41c0*/  LDSM.16.M88.4 R4, [R215+0x2000] ;  /* 0x00200000d704783b */ /* 0x000e680000000200 */
[----:B------:R-:W-:Y:S01]  /*41d0*/  LDSM.16.M88.4 R28, [R218+0x1800] ;  /* 0x00180000da1c783b */ /* 0x000fe20000000200 */
[C---:B--2---:R-:W-:Y:S03]  /*41e0*/  HMMA.16816.F32 R176, R20.reuse, R26, R16 ;  /* 0x0000001a14b0723c */ /* 0x044fe60000001810 */
[----:B------:R-:W2:Y:S03]  /*41f0*/  LDSM.16.M88.4 R16, [R209+0x4000] ;  /* 0x00400000d110783b */ /* 0x000ea60000000200 */
[C---:B------:R-:W-:Y:S06]  /*4200*/  HMMA.16816.F32 R192, R20.reuse, R172, R184 ;  /* 0x000000ac14c0723c */ /* 0x040fec00000018b8 */
[C---:B------:R-:W-:Y:S06]  /*4210*/  HMMA.16816.F32 R188, R20.reuse, R174, R196 ;  /* 0x000000ae14bc723c */ /* 0x040fec00000018c4 */
[----:B------:R-:W-:Y:S01]  /*4220*/  HMMA.16816.F32 R184, R20, R24, R200 ;  /* 0x0000001814b8723c */ /* 0x000fe200000018c8 */
[----:B------:R-:W-:Y:S05]  /*4230*/  LDSM.16.M88.4 R20, [R211+0x4000] ;  /* 0x00400000d314783b */ /* 0x000fea0000000200 */
[C---:B-1----:R-:W-:Y:S06]  /*4240*/  HMMA.16816.F32 R232, R4.reuse, R172, R232 ;  /* 0x000000ac04e8723c */ /* 0x042fec00000018e8 */
[C---:B------:R-:W-:Y:S01]  /*4250*/  HMMA.16816.F32 R228, R4.reuse, R174, R228 ;  /* 0x000000ae04e4723c */ /* 0x040fe200000018e4 */
[----:B------:R-:W-:Y:S05]  /*4260*/  LDSM.16.M88.4 R172, [R220] ;  /* 0x00000000dcac783b */ /* 0x000fea0000000200 */
[C---:B------:R-:W-:Y:S06]  /*4270*/  HMMA.16816.F32 R224, R4.reuse, R24, R224 ;  /* 0x0000001804e0723c */ /* 0x040fec00000018e0 */
[----:B------:R-:W-:Y:S01]  /*4280*/  HMMA.16816.F32 R180, R4, R26, R180 ;  /* 0x0000001a04b4723c */ /* 0x000fe200000018b4 */
[----:B------:R-:W1:Y:S04]  /*4290*/  LDSM.16.M88.4 R4, [R209+0x6000] ;  /* 0x00600000d104783b */ /* 0x000e680000000200 */
[----:B------:R-:W3:Y:S01]  /*42a0*/  LDSM.16.M88.4 R24, [R221] ;  /* 0x00000000dd18783b */ /* 0x000ee20000000200 */
[C---:B--2---:R-:W-:Y:S06]  /*42b0*/  HMMA.16816.F32 R176, R16.reuse, R30, R176 ;  /* 0x0000001e10b0723c */ /* 0x044fec00000018b0 */
[C---:B------:R-:W-:Y:S06]  /*42c0*/  HMMA.16816.F32 R204, R16.reuse, R32, R192 ;  /* 0x0000002010cc723c */ /* 0x040fec00000018c0 */
[C---:B------:R-:W-:Y:S06]  /*42d0*/  HMMA.16816.F32 R200, R16.reuse, R34, R188 ;  /* 0x0000002210c8723c */ /* 0x040fec00000018bc */
[-C--:B------:R-:W-:Y:S01]  /*42e0*/  HMMA.16816.F32 R196, R16, R28.reuse, R184 ;  /* 0x0000001c10c4723c */ /* 0x080fe200000018b8 */
[----:B------:R-:W2:Y:S05]  /*42f0*/  LDSM.16.M88.4 R16, [R211+0x6000] ;  /* 0x00600000d310783b */ /* 0x000eaa0000000200 */
[C---:B-1----:R-:W-:Y:S06]  /*4300*/  HMMA.16816.F32 R224, R4.reuse, R28, R224 ;  /* 0x0000001c04e0723c */ /* 0x042fec00000018e0 */
[C---:B------:R-:W-:Y:S06]  /*4310*/  HMMA.16816.F32 R192, R4.reuse, R30, R180 ;  /* 0x0000001e04c0723c */ /* 0x040fec00000018b4 */
[C---:B------:R-:W-:Y:S06]  /*4320*/  HMMA.16816.F32 R232, R4.reuse, R32, R232 ;  /* 0x0000002004e8723c */ /* 0x040fec00000018e8 */
[----:B------:R-:W-:Y:S01]  /*4330*/  HMMA.16816.F32 R228, R4, R34, R228 ;  /* 0x0000002204e4723c */ /* 0x000fe200000018e4 */
[----:B------:R-:W-:Y:S04]  /*4340*/  LDSM.16.M88.4 R4, [R217+0x4000] ;  /* 0x00400000d904783b */ /* 0x000fe80000000200 */
[----:B------:R-:W-:Y:S01]  /*4350*/  LDSM.16.M88.4 R32, [R216+0x1800] ;  /* 0x00180000d820783b */ /* 0x000fe20000000200 */
[C---:B------:R-:W-:Y:S03]  /*4360*/  HMMA.16816.F32 R28, R20.reuse, R174, R176 ;  /* 0x000000ae141c723c */ /* 0x040fe600000018b0 */
[----:B------:R-:W1:Y:S03]  /*4370*/  LDSM.16.M88.4 R176, [R216+0x1000] ;  /* 0x00100000d8b0783b */ /* 0x000e660000000200 */
[C---:B---3--:R-:W-:Y:S06]  /*4380*/  HMMA.16816.F32 R188, R20.reuse, R24, R204 ;  /* 0x0000001814bc723c */ /* 0x048fec00000018cc */
[C---:B------:R-:W-:Y:S06]  /*4390*/  HMMA.16816.F32 R184, R20.reuse, R26, R200 ;  /* 0x0000001a14b8723c */ /* 0x040fec00000018c8 */
[----:B------:R-:W-:Y:S01]  /*43a0*/  HMMA.16816.F32 R180, R20, R172, R196 ;  /* 0x000000ac14b4723c */ /* 0x000fe200000018c4 */
[----:B------:R-:W3:Y:S05]  /*43b0*/  LDSM.16.M88.4 R20, [R217+0x6000] ;  /* 0x00600000d914783b */ /* 0x000eea0000000200 */
[C---:B--2---:R-:W-:Y:S06]  /*43c0*/  HMMA.16816.F32 R200, R16.reuse, R174, R192 ;  /* 0x000000ae10c8723c */ /* 0x044fec00000018c0 */
[C---:B------:R-:W-:Y:S06]  /*43d0*/  HMMA.16816.F32 R232, R16.reuse, R24, R232 ;  /* 0x0000001810e8723c */ /* 0x040fec00000018e8 */
[C---:B------:R-:W-:Y:S01]  /*43e0*/  HMMA.16816.F32 R228, R16.reuse, R26, R228 ;  /* 0x0000001a10e4723c */ /* 0x040fe200000018e4 */
[----:B------:R-:W-:Y:S05]  /*43f0*/  LDSM.16.M88.4 R24, [R214+0x1000] ;  /* 0x00100000d618783b */ /* 0x000fea0000000200 */
[----:B------:R-:W-:Y:S01]  /*4400*/  HMMA.16816.F32 R224, R16, R172, R224 ;  /* 0x000000ac10e0723c */ /* 0x000fe200000018e0 */
[----:B------:R-:W-:Y:S05]  /*4410*/  LDSM.16.M88.4 R16, [R215+0x6000] ;  /* 0x00600000d710783b */ /* 0x000fea0000000200 */
[C---:B-1----:R-:W-:Y:S06]  /*4420*/  HMMA.16816.F32 R196, R4.reuse, R176, R188 ;  /* 0x000000b004c4723c */ /* 0x042fec00000018bc */
[C---:B------:R-:W-:Y:S06]  /*4430*/  HMMA.16816.F32 R192, R4.reuse, R178, R184 ;  /* 0x000000b204c0723c */ /* 0x040fec00000018b8 */
[C---:B------:R-:W-:Y:S06]  /*4440*/  HMMA.16816.F32 R188, R4.reuse, R32, R180 ;  /* 0x0000002004bc723c */ /* 0x040fec00000018b4 */
[----:B------:R-:W-:Y:S01]  /*4450*/  HMMA.16816.F32 R184, R4, R34, R28 ;  /* 0x0000002204b8723c */ /* 0x000fe2000000181c */
[----:B------:R-:W1:Y:S04]  /*4460*/  LDSM.16.M88.4 R4, [R215+0x4000] ;  /* 0x00400000d704783b */ /* 0x000e680000000200 */
[----:B------:R-:W2:Y:S01]  /*4470*/  LDSM.16.M88.4 R28, [R214+0x1800] ;  /* 0x00180000d61c783b */ /* 0x000ea20000000200 */
[----:B---3--:R-:W-:Y:S01]  /*4480*/  HMMA.16816.F32 R172, R20, R32, R224 ;  /* 0x0000002014ac723c */ /* 0x008fe200000018e0 */
[----:B------:R-:W-:-:S05]  /*4490*/  DEPBAR.LE SB0, 0x0 ;  /* 0x000080000000791a */ /* 0x000fca0000000000 */
[C---:B------:R-:W-:Y:S06]  /*44a0*/  HMMA.16816.F32 R200, R20.reuse, R34, R200 ;  /* 0x0000002214c8723c */ /* 0x040fec00000018c8 */
[C---:B------:R-:W-:Y:S06]  /*44b0*/  HMMA.16816.F32 R180, R20.reuse, R176, R232 ;  /* 0x000000b014b4723c */ /* 0x040fec00000018e8 */
[----:B------:R-:W-:Y:S06]  /*44c0*/  HMMA.16816.F32 R176, R20, R178, R228 ;  /* 0x000000b214b0723c */ /* 0x000fec00000018e4 */
[C---:B-1----:R-:W-:Y:S06]  /*44d0*/  HMMA.16816.F32 R32, R4.reuse, R24, R196 ;  /* 0x000000180420723c */ /* 0x042fec00000018c4 */
[C---:B------:R-:W-:Y:S06]  /*44e0*/  HMMA.16816.F32 R192, R4.reuse, R26, R192 ;  /* 0x0000001a04c0723c */ /* 0x040fec00000018c0 */
[C---:B--2---:R-:W-:Y:S06]  /*44f0*/  HMMA.16816.F32 R188, R4.reuse, R28, R188 ;  /* 0x0000001c04bc723c */ /* 0x044fec00000018bc */
[----:B------:R-:W-:Y:S06]  /*4500*/  HMMA.16816.F32 R184, R4, R30, R184 ;  /* 0x0000001e04b8723c */ /* 0x000fec00000018b8 */
[----:B------:R-:W-:Y:S01]  /*4510*/  FSEL R20, R32, -INF , !P0 ;  /* 0xff80000020147808 */ /* 0x000fe20004000000 */
[C---:B------:R-:W-:Y:S01]  /*4520*/  VIADD R7, R0.reuse, 0x1 ;  /* 0x0000000100077836 */ /* 0x040fe20000000000 */
[C---:B------:R-:W-:Y:S01]  /*4530*/  HMMA.16816.F32 R180, R16.reuse, R24, R180 ;  /* 0x0000001810b4723c */ /* 0x040fe200000018b4 */
[----:B------:R-:W-:Y:S01]  /*4540*/  VIADD R6, R0, 0x8 ;  /* 0x0000000800067836 */ /* 0x000fe20000000000 */
[----:B------:R-:W-:Y:S01]  /*4550*/  FMNMX.FTZ R2, R136, R20, !PT ;  /* 0x0000001488027209 */ /* 0x000fe20007810000 */
[C---:B------:R-:W-:Y:S01]  /*4560*/  VIADD R4, R0.reuse, 0x10 ;  /* 0x0000001000047836 */ /* 0x040fe20000000000 */
[----:B------:R-:W-:Y:S01]  /*4570*/  BAR.SYNC.DEFER_BLOCKING 0x0 ;  /* 0x0000000000007b1d */ /* 0x000fe20000010000 */
[-C--:B------:R-:W-:Y:S01]  /*4580*/  ISETP.GE.AND P1, PT, R7, R10.reuse, PT ;  /* 0x0000000a0700720c */ /* 0x080fe20003f26270 */
[----:B------:R-:W-:Y:S01]  /*4590*/  VIADD R5, R0, 0x9 ;  /* 0x0000000900057836 */ /* 0x000fe20000000000 */
[----:B------:R-:W-:Y:S01]  /*45a0*/  ISETP.GE.AND P0, PT, R6, R10, PT ;  /* 0x0000000a0600720c */ /* 0x000fe20003f06270 */
[----:B------:R-:W-:Y:S01]  /*45b0*/  HMMA.16816.F32 R196, R16, R26, R176 ;  /* 0x0000001a10c4723c */ /* 0x000fe200000018b0 */
[----:B------:R-:W-:-:S02]  /*45c0*/  FSEL R22, R33, -INF , !P1 ;  /* 0xff80000021167808 */ /* 0x000fc40004800000 */
[----:B------:R-:W-:Y:S02]  /*45d0*/  FSEL R25, R192, -INF , !P0 ;  /* 0xff800000c0197808 */ /* 0x000fe40004000000 */
[-C--:B------:R-:W-:Y:S01]  /*45e0*/  ISETP.GE.AND P0, PT, R4, R10.reuse, PT ;  /* 0x0000000a0400720c */ /* 0x080fe20003f06270 */
[C---:B------:R-:W-:Y:S01]  /*45f0*/  HMMA.16816.F32 R176, R16.reuse, R28, R172 ;  /* 0x0000001c10b0723c */ /* 0x040fe200000018ac */
[----:B------:R-:W-:Y:S02]  /*4600*/  ISETP.GE.AND P1, PT, R5, R10, PT ;  /* 0x0000000a0500720c */ /* 0x000fe40003f26270 */
[----:B------:R-:W-:Y:S02]  /*4610*/  FMNMX.FTZ R2, R22, R2, !PT ;  /* 0x0000000216027209 */ /* 0x000fe40007810000 */
[----:B------:R-:W-:Y:S01]  /*4620*/  FSEL R252, R188, -INF , !P0 ;  /* 0xff800000bcfc7808 */ /* 0x000fe20004000000 */
[----:B------:R-:W-:Y:S01]  /*4630*/  HMMA.16816.F32 R172, R16, R30, R200 ;  /* 0x0000001e10ac723c */ /* 0x000fe200000018c8 */
[----:B------:R-:W-:-:S02]  /*4640*/  FSEL R32, R193, -INF , !P1 ;  /* 0xff800000c1207808 */ /* 0x000fc40004800000 */
[----:B------:R-:W-:Y:S02]  /*4650*/  FMNMX.FTZ R2, R25, R2, !PT ;  /* 0x0000000219027209 */ /* 0x000fe40007810000 */
[-C--:B------:R-:W-:Y:S02]  /*4660*/  ISETP.GE.AND P0, PT, R9, R10.reuse, PT ;  /* 0x0000000a0900720c */ /* 0x080fe40003f06270 */
[----:B------:R-:W-:Y:S02]  /*4670*/  ISETP.GE.AND P1, PT, R12, R10, PT ;  /* 0x0000000a0c00720c */ /* 0x000fe40003f26270 */
[----:B------:R-:W-:Y:S02]  /*4680*/  FMNMX.FTZ R2, R32, R2, !PT ;  /* 0x0000000220027209 */ /* 0x000fe40007810000 */
[----:B------:R-:W-:Y:S02]  /*4690*/  FSEL R228, R184, -INF , !P0 ;  /* 0xff800000b8e47808 */ /* 0x000fe40004000000 */
[----:B------:R-:W-:-:S02]  /*46a0*/  PLOP3.LUT P0, PT, PT, PT, UP0, 0x80, 0x0 ;  /* 0x000000000000781c */ /* 0x000fc40003f0f008 */
[----:B------:R-:W-:Y:S02]  /*46b0*/  FSEL R229, R189, -INF , !P1 ;  /* 0xff800000bde57808 */ /* 0x000fe40004800000 */
[----:B------:R-:W-:Y:S02]  /*46c0*/  FMNMX.FTZ R2, R252, R2, !PT ;  /* 0x00000002fc027209 */ /* 0x000fe40007810000 */
[----:B------:R-:W-:Y:S02]  /*46d0*/  ISETP.GE.AND P1, PT, R8, R10, PT ;  /* 0x0000000a0800720c */ /* 0x000fe40003f26270 */
[----:B------:R-:W-:Y:S02]  /*46e0*/  FMNMX.FTZ R2, R229, R2, !PT ;  /* 0x00000002e5027209 */ /* 0x000fe40007810000 */
[----:B------:R-:W-:Y:S02]  /*46f0*/  FSEL R192, R185, -INF , !P1 ;  /* 0xff800000b9c07808 */ /* 0x000fe40004800000 */
        /* <DEDUP_REMOVED lines=14> */
[----:B--2---:R-:W-:-:S04]  /*47e0*/  LEA R3, P0, R3, R250, 0x5 ;  /* 0x000000fa03037211 */ /* 0x004fc800078028ff */
[----:B------:R-:W-:Y:S02]  /*47f0*/  LEA R2, P1, R3, UR6, 0x1 ;  /* 0x0000000603027c11 */ /* 0x000fe4000f8208ff */
[----:B---3--:R-:W-:Y:S02]  /*4800*/  LEA.HI.X R17, R17, R139, R16, 0x5, P0 ;  /* 0x0000008b11117211 */ /* 0x008fe400000f2c10 */
[----:B------:R-:W-:Y:S02]  /*4810*/  IADD3 R16, P0, R2, UR17, RZ ;  /* 0x0000001102107c10 */ /* 0x000fe4000ff1e0ff */
[----:B------:R-:W-:-:S04]  /*4820*/  LEA.HI.X R3, R3, UR7, R17, 0x1, P1 ;  /* 0x0000000703037c11 */ /* 0x000fc800088f0c11 */
[----:B------:R-:W-:Y:S01]  /*4830*/  IADD3.X R17, R3, UR16, RZ, P0, !PT ;  /* 0x0000001003117c10 */ /* 0x000fe200087fe4ff */
[----:B------:R-:W-:Y:S01]  /*4840*/  @!PT LDS RZ, [RZ] ;  /* 0x00000000fffff984 */ /* 0x000fe20000000800 */
[----:B------:R-:W-:Y:S01]  /*4850*/  @!PT LDS RZ, [RZ] ;  /* 0x00000000fffff984 */ /* 0x000fe20000000800 */
[----:B------:R-:W-:Y:S01]  /*4860*/  @!PT LDS RZ, [RZ] ;  /* 0x00000000fffff984 */ /* 0x000fe20000000800 */
[----:B------:R1:W-:Y:S04]  /*4870*/  LDGSTS.E.BYPASS.LTC128B.128 [R223+0x8000], desc[UR20][R2.64] ;  /* 0x0800000002df7fae */ /* 0x0003e8000b901d54 */
[----:B------:R1:W-:Y:S04]  /*4880*/  LDGSTS.E.BYPASS.LTC128B.128 [R223+0x9000], desc[UR20][R2.64+0x80] ;  /* 0x0900008002df7fae */ /* 0x0003e8000b901d54 */
[----:B------:R1:W-:Y:S04]  /*4890*/  LDGSTS.E.BYPASS.LTC128B.128 [R223+0x8800], desc[UR20][R16.64] ;  /* 0x0880000010df7fae */ /* 0x0003e8000b901d54 */
[----:B------:R1:W-:Y:S04]  /*48a0*/  LDGSTS.E.BYPASS.LTC128B.128 [R223+0x9800], desc[UR20][R16.64+0x80] ;  /* 0x0980008010df7fae */ /* 0x0003e8000b901d54 */
[----:B------:R-:W0:Y:S02]  /*48b0*/  LDGDEPBAR ;  /* 0x00000000000079af */ /* 0x000e240000000000 */
.L_x_1055:
[----:B------:R-:W2:Y:S04]  /*48c0*/  LDL.LU.64 R138, [R1+0x28] ;  /* 0x00002800018a7983 */ /* 0x000ea80000300a00 */
[----:B------:R-:W3:Y:S04]  /*48d0*/  LDL.LU.64 R188, [R1+0x30] ;  /* 0x0000300001bc7983 */ /* 0x000ee80000300a00 */
[----:B------:R-:W4:Y:S01]  /*48e0*/  LDL.LU.64 R184, [R1+0x38] ;  /* 0x0000380001b87983 */ /* 0x000f220000300a00 */
[-C--:B------:R-:W-:Y:S01]  /*48f0*/  ISETP.GE.AND P1, PT, R0, R11.reuse, PT ;  /* 0x0000000b0000720c */ /* 0x080fe20003f26270 */
[----:B------:R-:W-:Y:S01]  /*4900*/  IMAD.WIDE.U32 R18, R242, -0x2daee0ad, RZ ;  /* 0xd2511f53f2127825 */ /* 0x000fe200078e00ff */
[----:B------:R-:W-:Y:S01]  /*4910*/  ISETP.GE.AND P0, PT, R7, R11, PT ;  /* 0x0000000b0700720c */ /* 0x000fe20003f06270 */
[----:B-1----:R-:W1:Y:S01]  /*4920*/  SHFL.BFLY PT, R3, R13, 0x2, 0x1f ;  /* 0x0c401f000d037f89 */ /* 0x002e6200000e0000 */
[----:B------:R-:W-:Y:S01]  /*4930*/  FSEL R17, R34, -INF , !P1 ;  /* 0xff80000022117808 */ /* 0x000fe20004800000 */
[----:B------:R-:W-:Y:S01]  /*4940*/  UISETP.GE.AND UP0, UPT, UR32, 0x3, UPT ;  /* 0x000000032000788c */ /* 0x000fe2000bf06270 */
[----:B------:R-:W-:-:S02]  /*4950*/  FSEL R24, R35, -INF , !P0 ;  /* 0xff80000023187808 */ /* 0x000fc40004000000 */
[----:B------:R-:W-:Y:S02]  /*4960*/  ISETP.GE.AND P1, PT, R6, R11, PT ;  /* 0x0000000b0600720c */ /* 0x000fe40003f26270 */
[----:B------:R-:W-:Y:S02]  /*4970*/  FMNMX.FTZ R2, R135, R17, !PT ;  /* 0x0000001187027209 */ /* 0x000fe40007810000 */
        /* <DEDUP_REMOVED lines=10> */
[-C--:B------:R-:W-:Y:S02]  /*4a20*/  ISETP.GE.AND P1, PT, R9, R11.reuse, PT ;  /* 0x0000000b0900720c */ /* 0x080fe40003f26270 */
[----:B------:R-:W-:Y:S01]  /*4a30*/  FSEL R207, R191, -INF , !P2 ;  /* 0xff800000bfcf7808 */ /* 0x000fe20005000000 */
[----:B------:R-:W-:Y:S01]  /*4a40*/  SHFL.BFLY PT, R23, R13, 0x1, 0x1f ;  /* 0x0c201f000d177f89 */ /* 0x000fe200000e0000 */
[----:B------:R-:W-:Y:S01]  /*4a50*/  FMNMX.FTZ R3, R206, R2, !PT ;  /* 0x00000002ce037209 */ /* 0x000fe20007810000 */
[----:B------:R-:W-:Y:S01]  /*4a60*/  IMAD.U32 R2, RZ, RZ, UR23 ;  /* 0x00000017ff027e24 */ /* 0x000fe2000f8e00ff */
[----:B------:R-:W-:Y:S02]  /*4a70*/  ISETP.GE.AND P0, PT, R8, R11, PT ;  /* 0x0000000b0800720c */ /* 0x000fe40003f06270 */
[----:B------:R-:W-:Y:S02]  /*4a80*/  FSEL R250, R186, -INF , !P1 ;  /* 0xff800000bafa7808 */ /* 0x000fe40004800000 */
[----:B------:R-:W-:-:S02]  /*4a90*/  FMNMX.FTZ R3, R207, R3, !PT ;  /* 0x00000003cf037209 */ /* 0x000fc40007810000 */
[----:B------:R-:W-:Y:S02]  /*4aa0*/  FSEL R251, R187, -INF , !P0 ;  /* 0xff800000bbfb7808 */ /* 0x000fe40004000000 */
[----:B------:R-:W-:Y:S02]  /*4ab0*/  FMNMX.FTZ R3, R250, R3, !PT ;  /* 0x00000003fa037209 */ /* 0x000fe40007810000 */
[-C--:B------:R-:W-:Y:S02]  /*4ac0*/  ISETP.GE.AND P1, PT, R0, R14.reuse, PT ;  /* 0x0000000e0000720c */ /* 0x080fe40003f26270 */
[----:B------:R-:W-:Y:S02]  /*4ad0*/  FMNMX.FTZ R3, R251, R3, !PT ;  /* 0x00000003fb037209 */ /* 0x000fe40007810000 */
[----:B------:R-:W-:Y:S02]  /*4ae0*/  ISETP.GE.AND P0, PT, R7, R14, PT ;  /* 0x0000000e0700720c */ /* 0x000fe40003f06270 */
[----:B------:R-:W-:Y:S01]  /*4af0*/  FSEL R21, R180, -INF , !P1 ;  /* 0xff800000b4157808 */ /* 0x000fe20004800000 */
[----:B------:R-:W1:Y:S01]  /*4b00*/  SHFL.BFLY PT, R16, R3, 0x2, 0x1f ;  /* 0x0c401f0003107f89 */ /* 0x000e6200000e0000 */
[----:B------:R-:W-:-:S02]  /*4b10*/  LOP3.LUT R35, R239, UR4, R2, 0x96, !PT ;  /* 0x00000004ef237c12 */ /* 0x000fc4000f8e9602 */
[-C--:B------:R-:W-:Y:S02]  /*4b20*/  ISETP.GE.AND P2, PT, R6, R14.reuse, PT ;  /* 0x0000000e0600720c */ /* 0x080fe40003f46270 */
[----:B------:R-:W-:Y:S02]  /*4b30*/  FSEL R30, R181, -INF , !P0 ;  /* 0xff800000b51e7808 */ /* 0x000fe40004000000 */
        /* <DEDUP_REMOVED lines=8> */
[----:B------:R-:W-:Y:S02]  /*4bc0*/  FSEL R176, R176, -INF , !P0 ;  /* 0xff800000b0b07808 */ /* 0x000fe40004000000 */
[----:B------:R-:W-:-:S02]  /*4bd0*/  FMNMX.FTZ R2, R33, R2, !PT ;  /* 0x0000000221027209 */ /* 0x000fc40007810000 */
[----:B------:R-:W-:Y:S02]  /*4be0*/  ISETP.GE.AND P0, PT, R0, R15, PT ;  /* 0x0000000f0000720c */ /* 0x000fe40003f06270 */
[----:B------:R-:W-:Y:S02]  /*4bf0*/  ISETP.GE.AND P1, PT, R9, R14, PT ;  /* 0x0000000e0900720c */ /* 0x000fe40003f26270 */
[----:B------:R-:W-:Y:S02]  /*4c00*/  FSEL R177, R177, -INF , !P2 ;  /* 0xff800000b1b17808 */ /* 0x000fe40005000000 */
[----:B------:R-:W-:Y:S02]  /*4c10*/  FMNMX.FTZ R2, R176, R2, !PT ;  /* 0x00000002b0027209 */ /* 0x000fe40007810000 */
[----:B------:R-:W-:Y:S02]  /*4c20*/  LOP3.LUT R132, R19, UR29, R238, 0x96, !PT ;  /* 0x0000001d13847c12 */ /* 0x000fe4000f8e96ee */
[----:B------:R-:W-:-:S02]  /*4c30*/  FSEL R19, R182, -INF , !P0 ;  /* 0xff800000b6137808 */ /* 0x000fc40004000000 */
[-C--:B------:R-:W-:Y:S02]  /*4c40*/  ISETP.GE.AND P2, PT, R7, R15.reuse, PT ;  /* 0x0000000f0700720c */ /* 0x080fe40003f46270 */
[----:B------:R-:W-:Y:S02]  /*4c50*/  ISETP.GE.AND P3, PT, R8, R14, PT ;  /* 0x0000000e0800720c */ /* 0x000fe40003f66270 */
[----:B------:R-:W-:Y:S02]  /*4c60*/  FSEL R172, R172, -INF , !P1 ;  /* 0xff800000acac7808 */ /* 0x000fe40004800000 */
[----:B------:R-:W-:Y:S02]  /*4c70*/  FMNMX.FTZ R2, R177, R2, !PT ;  /* 0x00000002b1027209 */ /* 0x000fe40007810000 */
[----:B------:R-:W-:Y:S02]  /*4c80*/  ISETP.GE.AND P0, PT, R5, R15, PT ;  /* 0x0000000f0500720c */ /* 0x000fe40003f06270 */
[----:B------:R-:W-:-:S02]  /*4c90*/  FMNMX.FTZ R5, R134, R19, !PT ;  /* 0x0000001386057209 */ /* 0x000fc40007810000 */
[----:B------:R-:W-:Y:S02]  /*4ca0*/  FSEL R31, R183, -INF , !P2 ;  /* 0xff800000b71f7808 */ /* 0x000fe40005000000 */
[----:B-1----:R-:W-:Y:S02]  /*4cb0*/  FMNMX.FTZ R0, R3, R16, !PT ;  /* 0x0000001003007209 */ /* 0x002fe40007810000 */
[----:B------:R-:W-:Y:S02]  /*4cc0*/  FSEL R173, R173, -INF , !P3 ;  /* 0xff800000adad7808 */ /* 0x000fe40005800000 */
[----:B------:R-:W-:Y:S02]  /*4cd0*/  FMNMX.FTZ R2, R172, R2, !PT ;  /* 0x00000002ac027209 */ /* 0x000fe40007810000 */
[----:B------:R-:W-:Y:S02]  /*4ce0*/  ISETP.GE.AND P1, PT, R6, R15, PT ;  /* 0x0000000f0600720c */ /* 0x000fe40003f26270 */
[----:B------:R-:W-:-:S02]  /*4cf0*/  FMNMX.FTZ R3, R31, R5, !PT ;  /* 0x000000051f037209 */ /* 0x000fc40007810000 */
[----:B------:R-:W-:Y:S01]  /*4d00*/  FMNMX.FTZ R2, R173, R2, !PT ;  /* 0x00000002ad027209 */ /* 0x000fe20007810000 */
[----:B------:R-:W1:Y:S01]  /*4d10*/  SHFL.BFLY PT, R5, R0, 0x1, 0x1f ;  /* 0x0c201f0000057f89 */ /* 0x000e6200000e0000 */
[----:B------:R-:W-:Y:S02]  /*4d20*/  FSEL R29, R198, -INF , !P1 ;  /* 0xff800000c61d7808 */ /* 0x000fe40004800000 */
[----:B------:R-:W-:Y:S01]  /*4d30*/  ISETP.GE.AND P2, PT, R4, R15, PT ;  /* 0x0000000f0400720c */ /* 0x000fe20003f46270 */
[----:B------:R-:W5:Y:S01]  /*4d40*/  SHFL.BFLY PT, R16, R2, 0x2, 0x1f ;  /* 0x0c401f0002107f89 */ /* 0x000f6200000e0000 */
[----:B------:R-:W-:Y:S02]  /*4d50*/  FSEL R26, R199, -INF , !P0 ;  /* 0xff800000c71a7808 */ /* 0x000fe40004000000 */
[----:B------:R-:W-:Y:S02]  /*4d60*/  FMNMX.FTZ R3, R29, R3, !PT ;  /* 0x000000031d037209 */ /* 0x000fe40007810000 */
[----:B------:R-:W-:-:S02]  /*4d70*/  FMNMX.FTZ R243, R13, R23, !PT ;  /* 0x000000170df37209 */ /* 0x000fc40007810000 */
[----:B------:R-:W-:Y:S01]  /*4d80*/  ISETP.GE.AND P1, PT, R12, R15, PT ;  /* 0x0000000f0c00720c */ /* 0x000fe20003f26270 */
[----:B------:R-:W-:Y:S01]  /*4d90*/  IMAD.WIDE.U32 R12, R35, -0x326172a9, RZ ;  /* 0xcd9e8d57230c7825 */ /* 0x000fe200078e00ff */
[----:B------:R-:W-:-:S03]  /*4da0*/  FSEL R137, R178, -INF , !P2 ;  /* 0xff800000b2897808 */ /* 0x000fc60005000000 */
[----:B------:R-:W-:Y:S01]  /*4db0*/  FMUL.FTZ R23, R243, UR33 ;  /* 0x00000021f3177c20 */ /* 0x000fe20008410000 */
[----:B------:R-:W-:Y:S02]  /*4dc0*/  FMNMX.FTZ R3, R26, R3, !PT ;  /* 0x000000031a037209 */ /* 0x000fe40007810000 */
[----:B------:R-:W-:Y:S02]  /*4dd0*/  ISETP.GE.AND P0, PT, R9, R15, PT ;  /* 0x0000000f0900720c */ /* 0x000fe40003f06270 */
[----:B------:R-:W-:Y:S02]  /*4de0*/  FSEL R179, R179, -INF , !P1 ;  /* 0xff800000b3b37808 */ /* 0x000fe40004800000 */
[----:B------:R-:W-:Y:S02]  /*4df0*/  FMNMX.FTZ R3, R137, R3, !PT ;  /* 0x0000000389037209 */ /* 0x000fe40007810000 */
[----:B------:R-:W-:Y:S02]  /*4e00*/  FSETP.NEU.FTZ.AND P3, PT, R243, -INF , PT ;  /* 0xff800000f300780b */ /* 0x000fe40003f7d000 */
[----:B------:R-:W-:-:S02]  /*4e10*/  ISETP.GE.AND P1, PT, R8, R15, PT ;  /* 0x0000000f0800720c */ /* 0x000fc40003f26270 */
[----:B------:R-:W-:Y:S02]  /*4e20*/  FSEL R180, R174, -INF , !P0 ;  /* 0xff800000aeb47808 */ /* 0x000fe40004000000 */
[----:B------:R-:W-:Y:S02]  /*4e30*/  FMNMX.FTZ R3, R179, R3, !PT ;  /* 0x00000003b3037209 */ /* 0x000fe40007810000 */
[----:B------:R-:W-:Y:S02]  /*4e40*/  FSEL R23, R23, RZ, P3 ;  /* 0x000000ff17177208 */ /* 0x000fe40001800000 */
[----:B------:R-:W-:Y:S02]  /*4e50*/  FSEL R178, R175, -INF , !P1 ;  /* 0xff800000afb27808 */ /* 0x000fe40004800000 */
[----:B------:R-:W-:Y:S01]  /*4e60*/  FMNMX.FTZ R3, R180, R3, !PT ;  /* 0x00000003b4037209 */ /* 0x000fe20007810000 */
[--C-:B------:R-:W-:Y:S01]  /*4e70*/  FFMA.FTZ R20, R20, UR33, -R23.reuse ;  /* 0x0000002114147c23 */ /* 0x100fe20008010817 */
[----:B-1----:R-:W-:Y:S01]  /*4e80*/  FMNMX.FTZ R242, R0, R5, !PT ;  /* 0x0000000500f27209 */ /* 0x002fe20007810000 */
[----:B------:R-:W-:Y:S01]  /*4e90*/  FFMA.FTZ R22, R22, UR33, -R23 ;  /* 0x0000002116167c23 */ /* 0x000fe20008010817 */
[----:B------:R-:W-:Y:S01]  /*4ea0*/  FMNMX.FTZ R0, R178, R3, !PT ;  /* 0x00000003b2007209 */ /* 0x000fe20007810000 */
[----:B------:R1:W-:Y:S01]  /*4eb0*/  MUFU.EX2 R193, R20 ;  /* 0x0000001400c17308 */ /* 0x0003e20000000800 */
[----:B-----5:R-:W-:Y:S01]  /*4ec0*/  FMNMX.FTZ R16, R2, R16, !PT ;  /* 0x0000001002107209 */ /* 0x020fe20007810000 */
[----:B------:R-:W-:Y:S01]  /*4ed0*/  IMAD.WIDE.U32 R2, R132, -0x326172a9, RZ ;  /* 0xcd9e8d5784027825 */ /* 0x000fe200078e00ff */
[----:B------:R-:W-:-:S03]  /*4ee0*/  FSETP.NEU.FTZ.AND P2, PT, R242, -INF , PT ;  /* 0xff800000f200780b */ /* 0x000fc60003f5d000 */
[--C-:B------:R-:W-:Y:S01]  /*4ef0*/  FFMA.FTZ R25, R25, UR33, -R23.reuse ;  /* 0x0000002119197c23 */ /* 0x100fe20008010817 */
[----:B------:R-:W-:Y:S01]  /*4f00*/  LOP3.LUT R6, R245, UR28, R12, 0x96, !PT ;  /* 0x0000001cf5067c12 */ /* 0x000fe2000f8e960c */
[----:B------:R-:W5:Y:S01]  /*4f10*/  SHFL.BFLY PT, R35, R16, 0x1, 0x1f ;  /* 0x0c201f0010237f89 */ /* 0x000f6200000e0000 */
[----:B------:R-:W-:Y:S01]  /*4f20*/  FFMA.FTZ R32, R32, UR33, -R23 ;  /* 0x0000002120207c23 */ /* 0x000fe20008010817 */
[----:B------:R5:W2:Y:S02]  /*4f30*/  MUFU.EX2 R187, R22 ;  /* 0x0000001600bb7308 */ /* 0x000aa40000000800 */
[----:B------:R-:W-:-:S06]  /*4f40*/  IMAD.WIDE.U32 R6, R6, -0x2daee0ad, RZ ;  /* 0xd2511f5306067825 */ /* 0x000fcc00078e00ff */
[----:B------:R-:W-:Y:S01]  /*4f50*/  MUFU.EX2 R194, R25 ;  /* 0x0000001900c27308 */ /* 0x000fe20000000800 */
[----:B-1----:R-:W1:Y:S01]  /*4f60*/  SHFL.BFLY PT, R20, R0, 0x2, 0x1f ;  /* 0x0c401f0000147f89 */ /* 0x002e6200000e0000 */
[----:B-----5:R-:W-:-:S05]  /*4f70*/  FMUL.FTZ R22, R242, UR33 ;  /* 0x00000021f2167c20 */ /* 0x020fca0008410000 */
[----:B------:R-:W-:Y:S02]  /*4f80*/  FSEL R22, R22, RZ, P2 ;  /* 0x000000ff16167208 */ /* 0x000fe40001000000 */
[----:B------:R-:W-:-:S03]  /*4f90*/  FMNMX.FTZ R239, R16, R35, !PT ;  /* 0x0000002310ef7209 */ /* 0x000fc60007810000 */
[--C-:B------:R-:W-:Y:S01]  /*4fa0*/  FFMA.FTZ R24, R24, UR33, -R22.reuse ;  /* 0x0000002118187c23 */ /* 0x100fe20008010816 */
[--C-:B------:R-:W-:Y:S01]  /*4fb0*/  FFMA.FTZ R17, R17, UR33, -R22.reuse ;  /* 0x0000002111117c23 */ /* 0x100fe20008010816 */
[----:B------:R-:W-:Y:S01]  /*4fc0*/  FSETP.NEU.FTZ.AND P1, PT, R239, -INF , PT ;  /* 0xff800000ef00780b */ /* 0x000fe20003f3d000 */
[--C-:B------:R-:W-:Y:S01]  /*4fd0*/  FFMA.FTZ R28, R28, UR33, -R22.reuse ;  /* 0x000000211c1c7c23 */ /* 0x100fe20008010816 */
[----:B------:R5:W-:Y:S01]  /*4fe0*/  MUFU.EX2 R204, R24 ;  /* 0x0000001800cc7308 */ /* 0x000be20000000800 */
[----:B------:R-:W-:-:S07]  /*4ff0*/  FFMA.FTZ R27, R27, UR33, -R22 ;  /* 0x000000211b1b7c23 */ /* 0x000fce0008010816 */
[----:B------:R5:W5:Y:S08]  /*5000*/  MUFU.EX2 R205, R17 ;  /* 0x0000001100cd7308 */ /* 0x000b700000000800 */
[----:B------:R-:W-:Y:S08]  /*5010*/  MUFU.EX2 R199, R28 ;  /* 0x0000001c00c77308 */ /* 0x000ff00000000800 */
[----:B------:R-:W-:Y:S01]  /*5020*/  MUFU.EX2 R198, R27 ;  /* 0x0000001b00c67308 */ /* 0x000fe20000000800 */
[----:B---3--:R-:W-:-:S02]  /*5030*/  LOP3.LUT R5, R13, UR30, R188, 0x96, !PT ;  /* 0x0000001e0d057c12 */ /* 0x008fc4000f8e96bc */
[----:B----4-:R-:W-:Y:S01]  /*5040*/  LOP3.LUT R4, R13, UR30, R184, 0x96, !PT ;  /* 0x0000001e0d047c12 */ /* 0x010fe2000f8e96b8 */
[----:B------:R-:W3:Y:S04]  /*5050*/  LDC.U8 R185, c[0x0][0x388] ;  /* 0x0000e200ffb97b82 */ /* 0x000ee80000000000 */
[----:B------:R-:W-:Y:S01]  /*5060*/  MUFU.EX2 R184, R32 ;  /* 0x0000002000b87308 */ /* 0x000fe20000000800 */
[----:B------:R-:W-:Y:S01]  /*5070*/  IMAD.WIDE.U32 R8, R4, -0x2daee0ad, RZ ;  /* 0xd2511f5304087825 */ /* 0x000fe200078e00ff */
[----:B------:R-:W-:-:S03]  /*5080*/  LOP3.LUT R4, R3, UR28, R12, 0x96, !PT ;  /* 0x0000001c03047c12 */ /* 0x000fc6000f8e960c */
[----:B------:R-:W-:Y:S01]  /*5090*/  IMAD.WIDE.U32 R12, R5, -0x2daee0ad, RZ ;  /* 0xd2511f53050c7825 */ /* 0x000fe200078e00ff */
[----:B--2---:R-:W-:Y:S02]  /*50a0*/  LOP3.LUT R3, R9, UR27, R138, 0x96, !PT ;  /* 0x0000001b09037c12 */ /* 0x004fe4000f8e968a */
[----:B------:R-:W-:Y:S01]  /*50b0*/  LOP3.LUT R8, R7, UR25, R8, 0x96, !PT ;  /* 0x0000001907087c12 */ /* 0x000fe2000f8e9608 */
[----:B------:R-:W-:Y:S01]  /*50c0*/  IMAD.WIDE.U32 R4, R4, -0x2daee0ad, RZ ;  /* 0xd2511f5304047825 */ /* 0x000fe200078e00ff */
[----:B------:R-:W-:Y:S02]  /*50d0*/  LOP3.LUT R18, R13, UR27, R18, 0x96, !PT ;  /* 0x0000001b0d127c12 */ /* 0x000fe4000f8e9612 */
[----:B-1----:R-:W-:Y:S01]  /*50e0*/  FMNMX.FTZ R7, R0, R20, !PT ;  /* 0x0000001400077209 */ /* 0x002fe20007810000 */
[----:B------:R-:W-:Y:S01]  /*50f0*/  IMAD.WIDE.U32 R138, R3, -0x326172a9, RZ ;  /* 0xcd9e8d57038a7825 */ /* 0x000fe200078e00ff */
[----:B------:R-:W-:-:S03]  /*5100*/  LOP3.LUT R12, R5, UR25, R12, 0x96, !PT ;  /* 0x00000019050c7c12 */ /* 0x000fc6000f8e960c */
[----:B-----5:R-:W-:Y:S01]  /*5110*/  IMAD.WIDE.U32 R24, R18, -0x326172a9, RZ ;  /* 0xcd9e8d5712187825 */ /* 0x020fe200078e00ff */
[----:B------:R-:W-:-:S03]  /*5120*/  LOP3.LUT R17, R139, UR26, R244, 0x96, !PT ;  /* 0x0000001a8b117c12 */ /* 0x000fc6000f8e96f4 */
[----:B------:R-:W-:Y:S01]  /*5130*/  IMAD.WIDE.U32 R12, R12, -0x326172a9, RZ ;  /* 0xcd9e8d570c0c7825 */ /* 0x000fe200078e00ff */
[----:B------:R-:W-:Y:S02]  /*5140*/  LOP3.LUT R2, R25, UR26, R2, 0x96, !PT ;  /* 0x0000001a19027c12 */ /* 0x000fe4000f8e9602 */
[----:B---3--:R-:W-:Y:S01]  /*5150*/  PRMT R245, R185, 0x7054, R185 ;  /* 0x00007054b9f57816 */ /* 0x008fe200000000b9 */
[----:B------:R-:W-:Y:S01]  /*5160*/  IMAD.WIDE.U32 R8, R8, -0x326172a9, RZ ;  /* 0xcd9e8d5708087825 */ /* 0x000fe200078e00ff */
[----:B------:R-:W-:Y:S02]  /*5170*/  LOP3.LUT R0, R13, UR24, R24, 0x96, !PT ;  /* 0x000000180d007c12 */ /* 0x000fe4000f8e9618 */
[----:B------:R-:W1:Y:S01]  /*5180*/  SHFL.BFLY PT, R13, R7, 0x1, 0x1f ;  /* 0x0c201f00070d7f89 */ /* 0x000e6200000e0000 */
[----:B------:R-:W-:Y:S01]  /*5190*/  IMAD.WIDE.U32 R16, R17, -0x2daee0ad, RZ ;  /* 0xd2511f5311107825 */ /* 0x000fe200078e00ff */
[----:B------:R-:W-:-:S03]  /*51a0*/  LOP3.LUT R3, R9, UR24, R138, 0x96, !PT ;  /* 0x0000001809037c12 */ /* 0x000fc6000f8e968a */
[----:B------:R-:W-:Y:S01]  /*51b0*/  FMUL.FTZ R9, R239, UR33 ;  /* 0x00000021ef097c20 */ /* 0x000fe20008410000 */
[----:B------:R-:W-:Y:S01]  /*51c0*/  IMAD.WIDE.U32 R138, R0, -0x2daee0ad, RZ ;  /* 0xd2511f53008a7825 */ /* 0x000fe200078e00ff */
[----:B------:R-:W-:-:S03]  /*51d0*/  LOP3.LUT R17, R17, UR19, R6, 0x96, !PT ;  /* 0x0000001311117c12 */ /* 0x000fc6000f8e9606 */
[----:B------:R-:W-:Y:S01]  /*51e0*/  FSEL R9, R9, RZ, P1 ;  /* 0x000000ff09097208 */ /* 0x000fe20000800000 */
[----:B------:R-:W-:-:S04]  /*51f0*/  IMAD.WIDE.U32 R182, R3, -0x2daee0ad, RZ ;  /* 0xd2511f5303b67825 */ /* 0x000fc800078e00ff */
[----:B------:R-:W-:-:S04]  /*5200*/  IMAD.WIDE.U32 R2, R2, -0x2daee0ad, RZ ;  /* 0xd2511f5302027825 */ /* 0x000fc800078e00ff */
[--C-:B------:R-:W-:Y:S01]  /*5210*/  FFMA.FTZ R21, R21, UR33, -R9.reuse ;  /* 0x0000002115157c23 */ /* 0x100fe20008010809 */
[----:B------:R-:W-:Y:S01]  /*5220*/  LOP3.LUT R0, R183, UR14, R16, 0x96, !PT ;  /* 0x0000000eb7007c12 */ /* 0x000fe2000f8e9610 */
[----:B------:R-:W-:Y:S01]  /*5230*/  FFMA.FTZ R30, R30, UR33, -R9 ;  /* 0x000000211e1e7c23 */ /* 0x000fe20008010809 */
[----:B------:R-:W-:Y:S01]  /*5240*/  IMAD.WIDE.U32 R16, R17, -0x326172a9, RZ ;  /* 0xcd9e8d5711107825 */ /* 0x000fe200078e00ff */
[----:B------:R-:W-:Y:S01]  /*5250*/  LOP3.LUT R20, R3, UR19, R4, 0x96, !PT ;  /* 0x0000001303147c12 */ /* 0x000fe2000f8e9604 */
[----:B------:R2:W-:Y:S01]  /*5260*/  MUFU.EX2 R197, R21 ;  /* 0x0000001500c57308 */ /* 0x0005e20000000800 */
[----:B------:R-:W-:Y:S01]  /*5270*/  LOP3.LUT R4, R139, UR14, R2, 0x96, !PT ;  /* 0x0000000e8b047c12 */ /* 0x000fe2000f8e9602 */
[----:B------:R-:W-:Y:S01]  /*5280*/  IMAD.WIDE.U32 R2, R0, -0x326172a9, RZ ;  /* 0xcd9e8d5700027825 */ /* 0x000fe200078e00ff */
[----:B------:R-:W-:-:S03]  /*5290*/  LOP3.LUT R244, R17, UR15, R8, 0x96, !PT ;  /* 0x0000000f11f47c12 */ /* 0x000fc6000f8e9608 */
[--C-:B------:R-:W-:Y:S01]  /*52a0*/  FFMA.FTZ R34, R34, UR33, -R9.reuse ;  /* 0x0000002122227c23 */ /* 0x100fe20008010809 */
[----:B-1----:R-:W-:Y:S01]  /*52b0*/  FMNMX.FTZ R238, R7, R13, !PT ;  /* 0x0000000d07ee7209 */ /* 0x002fe20007810000 */
[----:B------:R-:W-:Y:S01]  /*52c0*/  IMAD.WIDE.U32 R4, R4, -0x326172a9, RZ ;  /* 0xcd9e8d5704047825 */ /* 0x000fe200078e00ff */
[----:B------:R-:W-:Y:S01]  /*52d0*/  LOP3.LUT R6, R3, UR31, R16, 0x96, !PT ;  /* 0x0000001f03067c12 */ /* 0x000fe2000f8e9610 */
[----:B------:R1:W-:Y:S01]  /*52e0*/  MUFU.EX2 R196, R30 ;  /* 0x0000001e00c47308 */ /* 0x0003e20000000800 */
[----:B------:R-:W-:Y:S01]  /*52f0*/  LOP3.LUT R3, R2, 0xffff, RZ, 0xc0, !PT ;  /* 0x0000ffff02037812 */ /* 0x000fe200078ec0ff */
[----:B------:R-:W-:Y:S01]  /*5300*/  FMUL.FTZ R8, R238, UR33 ;  /* 0x00000021ee087c20 */ /* 0x000fe20008410000 */
[----:B------:R-:W-:Y:S01]  /*5310*/  LOP3.LUT R17, R2, 0xff, RZ, 0xc0, !PT ;  /* 0x000000ff02117812 */ /* 0x000fe200078ec0ff */
[----:B------:R-:W-:Y:S01]  /*5320*/  FFMA.FTZ R33, R33, UR33, -R9 ;  /* 0x0000002121217c23 */ /* 0x000fe20008010809 */
[----:B------:R-:W-:Y:S02]  /*5330*/  SHF.R.U32.HI R13, RZ, 0x10, R2 ;  /* 0x00000010ff0d7819 */ /* 0x000fe40000011602 */
[----:B------:R-:W-:Y:S01]  /*5340*/  LOP3.LUT R7, R4, 0xff, RZ, 0xc0, !PT ;  /* 0x000000ff04077812 */ /* 0x000fe200078ec0ff */
[----:B------:R-:W-:Y:S01]  /*5350*/  MUFU.EX2 R191, R34 ;  /* 0x0000002200bf7308 */ /* 0x000fe20000000800 */
[----:B--2---:R-:W-:Y:S01]  /*5360*/  IMAD.WIDE.U32 R20, R20, -0x326172a9, RZ ;  /* 0xcd9e8d5714147825 */ /* 0x004fe200078e00ff */
[----:B------:R-:W-:-:S02]  /*5370*/  SHF.R.U32.HI R16, RZ, 0x10, R4 ;  /* 0x00000010ff107819 */ /* 0x000fc40000011604 */
[----:B------:R-:W-:Y:S02]  /*5380*/  FSETP.NEU.FTZ.AND P0, PT, R238, -INF , PT ;  /* 0xff800000ee00780b */ /* 0x000fe40003f1d000 */
[----:B------:R-:W-:Y:S02]  /*5390*/  LOP3.LUT R139, R21, UR15, R12, 0x96, !PT ;  /* 0x0000000f158b7c12 */ /* 0x000fe4000f8e960c */
[----:B------:R-:W-:Y:S01]  /*53a0*/  SHF.R.U32.HI R12, RZ, 0x18, R2 ;  /* 0x00000018ff0c7819 */ /* 0x000fe20000011602 */
[----:B------:R-:W-:Y:S01]  /*53b0*/  MUFU.EX2 R190, R33 ;  /* 0x0000002100be7308 */ /* 0x000fe20000000800 */
[----:B------:R-:W-:Y:S02]  /*53c0*/  LOP3.LUT R2, R4, 0xffff, RZ, 0xc0, !PT ;  /* 0x0000ffff04027812 */ /* 0x000fe400078ec0ff */
[----:B------:R-:W-:Y:S02]  /*53d0*/  LOP3.LUT R0, R5, UR31, R20, 0x96, !PT ;  /* 0x0000001f05007c12 */ /* 0x000fe4000f8e9614 */
[----:B------:R-:W-:-:S02]  /*53e0*/  SHF.R.U32.HI R2, RZ, 0x8, R2 ;  /* 0x00000008ff027819 */ /* 0x000fc40000011602 */
[----:B------:R-:W-:Y:S02]  /*53f0*/  SHF.R.U32.HI R5, RZ, 0x8, R3 ;  /* 0x00000008ff057819 */ /* 0x000fe40000011603 */
[----:B------:R-:W-:Y:S02]  /*5400*/  LOP3.LUT R3, R13, 0xff, RZ, 0xc0, !PT ;  /* 0x000000ff0d037812 */ /* 0x000fe400078ec0ff */
[----:B------:R-:W-:Y:S02]  /*5410*/  PRMT R32, R7, 0x5410, R2 ;  /* 0x0000541007207816 */ /* 0x000fe40000000002 */
[----:B------:R-:W-:Y:S02]  /*5420*/  SHF.R.U32.HI R13, RZ, 0x18, R4 ;  /* 0x00000018ff0d7819 */ /* 0x000fe40000011604 */
[----:B------:R-:W-:Y:S02]  /*5430*/  SHF.R.U32.HI R2, RZ, 0x10, R6 ;  /* 0x00000010ff027819 */ /* 0x000fe40000011606 */
[----:B------:R-:W-:-:S02]  /*5440*/  LOP3.LUT R4, R6, 0xffff, RZ, 0xc0, !PT ;  /* 0x0000ffff06047812 */ /* 0x000fc400078ec0ff */
[----:B------:R-:W-:Y:S02]  /*5450*/  PRMT R18, R3, 0x5410, R12 ;  /* 0x0000541003127816 */ /* 0x000fe4000000000c */
[----:B------:R-:W-:Y:S02]  /*5460*/  LOP3.LUT R3, R2, 0xff, RZ, 0xc0, !PT ;  /* 0x000000ff02037812 */ /* 0x000fe400078ec0ff */
[----:B------:R-:W-:Y:S02]  /*5470*/  LOP3.LUT R7, R6, 0xff, RZ, 0xc0, !PT ;  /* 0x000000ff06077812 */ /* 0x000fe400078ec0ff */
[----:B------:R-:W-:Y:S02]  /*5480*/  SHF.R.U32.HI R4, RZ, 0x8, R4 ;  /* 0x00000008ff047819 */ /* 0x000fe40000011604 */
[----:B------:R-:W-:Y:S02]  /*5490*/  FSEL R2, R243, RZ, P3 ;  /* 0x000000fff3027208 */ /* 0x000fe40001800000 */
[----:B-1----:R-:W-:-:S02]  /*54a0*/  PRMT R30, R17, 0x5410, R5 ;  /* 0x00005410111e7816 */ /* 0x002fc40000000005 */
[----:B------:R-:W-:Y:S02]  /*54b0*/  LOP3.LUT R5, R16, 0xff, RZ, 0xc0, !PT ;  /* 0x000000ff10057812 */ /* 0x000fe400078ec0ff */
[----:B------:R-:W-:Y:S02]  /*54c0*/  SHF.R.U32.HI R6, RZ, 0x18, R6 ;  /* 0x00000018ff067819 */ /* 0x000fe40000011606 */
[----:B------:R-:W-:Y:S01]  /*54d0*/  PRMT R16, R7, 0x5410, R4 ;  /* 0x0000541007107816 */ /* 0x000fe20000000004 */
[----:B------:R-:W-:Y:S01]  /*54e0*/  FADD.FTZ R7, R136, -R2 ;  /* 0x8000000288077221 */ /* 0x000fe20000010000 */
[----:B------:R-:W-:Y:S02]  /*54f0*/  LOP3.LUT R2, R0, 0xffff, RZ, 0xc0, !PT ;  /* 0x0000ffff00027812 */ /* 0x000fe400078ec0ff */
[----:B------:R-:W-:Y:S01]  /*5500*/  PRMT R28, R5, 0x5410, R13 ;  /* 0x00005410051c7816 */ /* 0x000fe2000000000d */
[----:B------:R-:W-:Y:S01]  /*5510*/  FMUL.FTZ R7, R7, UR33 ;  /* 0x0000002107077c20 */ /* 0x000fe20008410000 */
[----:B------:R-:W-:-:S02]  /*5520*/  PRMT R13, R3, 0x5410, R6 ;  /* 0x00005410030d7816 */ /* 0x000fc40000000006 */
[----:B------:R-:W-:Y:S01]  /*5530*/  SHF.R.U32.HI R3, RZ, 0x10, R0 ;  /* 0x00000010ff037819 */ /* 0x000fe20000011600 */
[----:B------:R1:W2:Y:S01]  /*5540*/  MUFU.EX2 R21, R7 ;  /* 0x0000000700157308 */ /* 0x0002a20000000800 */
[----:B------:R-:W-:Y:S02]  /*5550*/  FSEL R8, R8, RZ, P0 ;  /* 0x000000ff08087208 */ /* 0x000fe40000000000 */
[----:B------:R-:W-:Y:S02]  /*5560*/  SHF.R.U32.HI R4, RZ, 0x8, R2 ;  /* 0x00000008ff047819 */ /* 0x000fe40000011602 */
[----:B------:R-:W-:Y:S01]  /*5570*/  FSEL R2, R242, RZ, P2 ;  /* 0x000000fff2027208 */ /* 0x000fe20001000000 */
[----:B------:R-:W-:Y:S01]  /*5580*/  FFMA.FTZ R19, R19, UR33, -R8 ;  /* 0x0000002113137c23 */ /* 0x000fe20008010808 */
[----:B------:R-:W-:Y:S01]  /*5590*/  SHF.R.U32.HI R5, RZ, 0x18, R0 ;  /* 0x00000018ff057819 */ /* 0x000fe20000011600 */
[----:B------:R-:W-:Y:S01]  /*55a0*/  FFMA.FTZ R31, R31, UR33, -R8 ;  /* 0x000000211f1f7c23 */ /* 0x000fe20008010808 */
[----:B------:R-:W-:Y:S01]  /*55b0*/  LOP3.LUT R3, R3, 0xff, RZ, 0xc0, !PT ;  /* 0x000000ff03037812 */ /* 0x000fe200078ec0ff */
[----:B------:R-:W-:Y:S01]  /*55c0*/  FADD.FTZ R2, R135, -R2 ;  /* 0x8000000287027221 */ /* 0x000fe20000010000 */
[----:B------:R-:W-:Y:S01]  /*55d0*/  LOP3.LUT R6, R0, 0xff, RZ, 0xc0, !PT ;  /* 0x000000ff00067812 */ /* 0x000fe200078ec0ff */
[----:B------:R-:W-:Y:S01]  /*55e0*/  MUFU.EX2 R189, R19 ;  /* 0x0000001300bd7308 */ /* 0x000fe20000000800 */
[----:B------:R-:W-:Y:S01]  /*55f0*/  FSEL R0, R239, RZ, P1 ;  /* 0x000000ffef007208 */ /* 0x000fe20000800000 */
[----:B------:R-:W-:Y:S01]  /*5600*/  FMUL.FTZ R20, R2, UR33 ;  /* 0x0000002102147c20 */ /* 0x000fe20008410000 */
[----:B------:R-:W-:Y:S01]  /*5610*/  PRMT R12, R3, 0x5410, R5 ;  /* 0x00005410030c7816 */ /* 0x000fe20000000005 */
[----:B------:R-:W-:Y:S01]  /*5620*/  FFMA.FTZ R26, R26, UR33, -R8 ;  /* 0x000000211a1a7c23 */ /* 0x000fe20008010808 */
[----:B------:R-:W-:Y:S01]  /*5630*/  FSEL R3, R238, RZ, P0 ;  /* 0x000000ffee037208 */ /* 0x000fe20000000000 */
[----:B------:R-:W-:Y:S01]  /*5640*/  FADD.FTZ R2, R133, -R0 ;  /* 0x8000000085027221 */ /* 0x000fe20000010000 */
[--C-:B------:R-:W-:Y:S01]  /*5650*/  HSET2.LE.AND R0, R16, R245.reuse, PT ;  /* 0x000000f510007233 */ /* 0x100fe20003803000 */
[----:B------:R-:W3:Y:S01]  /*5660*/  MUFU.EX2 R188, R31 ;  /* 0x0000001f00bc7308 */ /* 0x000ee20000000800 */
[----:B------:R-:W-:Y:S01]  /*5670*/  PRMT R4, R6, 0x5410, R4 ;  /* 0x0000541006047816 */ /* 0x000fe20000000004 */
[----:B-1----:R-:W-:Y:S01]  /*5680*/  FADD.FTZ R7, R134, -R3 ;  /* 0x8000000386077221 */ /* 0x002fe20000010000 */
[--C-:B------:R-:W-:Y:S01]  /*5690*/  HSET2.LE.AND R3, R13, R245.reuse, PT ;  /* 0x000000f50d037233 */ /* 0x100fe20003803000 */
[----:B------:R-:W-:Y:S01]  /*56a0*/  FMUL.FTZ R13, R2, UR33 ;  /* 0x00000021020d7c20 */ /* 0x000fe20008410000 */
[----:B------:R-:W-:Y:S01]  /*56b0*/  F2FP.F16.F32.PACK_AB R2, R187, R193 ;  /* 0x000000c1bb02723e */ /* 0x000fe200000000ff */
[----:B------:R-:W-:Y:S01]  /*56c0*/  FFMA.FTZ R29, R29, UR33, -R8 ;  /* 0x000000211d1d7c23 */ /* 0x000fe20008010808 */
[--C-:B------:R-:W-:Y:S01]  /*56d0*/  HSET2.LE.AND R5, R4, R245.reuse, PT ;  /* 0x000000f504057233 */ /* 0x100fe20003803000 */
[----:B------:R1:W-:Y:S01]  /*56e0*/  MUFU.EX2 R181, R26 ;  /* 0x0000001a00b57308 */ /* 0x0003e20000000800 */
[----:B------:R-:W-:Y:S01]  /*56f0*/  LOP3.LUT R16, R0, R2, RZ, 0xc0, !PT ;  /* 0x0000000200107212 */ /* 0x000fe200078ec0ff */
[----:B------:R-:W-:Y:S01]  /*5700*/  FMUL.FTZ R2, R7, UR33 ;  /* 0x0000002107027c20 */ /* 0x000fe20008410000 */
[----:B------:R-:W-:Y:S01]  /*5710*/  F2FP.F16.F32.PACK_AB R4, R204, R205 ;  /* 0x000000cdcc04723e */ /* 0x000fe200000000ff */
[-C--:B--2---:R-:W-:Y:S01]  /*5720*/  FMUL.FTZ R144, R144, R21.reuse ;  /* 0x0000001590907220 */ /* 0x084fe20000410000 */
[--C-:B------:R-:W-:Y:S01]  /*5730*/  HSET2.LE.AND R0, R12, R245.reuse, PT ;  /* 0x000000f50c007233 */ /* 0x100fe20003803000 */
[----:B------:R-:W-:Y:S01]  /*5740*/  FMUL.FTZ R145, R145, R21 ;  /* 0x0000001591917220 */ /* 0x000fe20000410000 */
[----:B------:R-:W-:Y:S01]  /*5750*/  F2FP.F16.F32.PACK_AB R6, R196, R197 ;  /* 0x000000c5c406723e */ /* 0x000fe200000000ff */
[----:B------:R3:W2:Y:S01]  /*5760*/  MUFU.EX2 R12, R2 ;  /* 0x00000002000c7308 */ /* 0x0006a20000000800 */
[----:B------:R-:W-:Y:S01]  /*5770*/  LOP3.LUT R17, R3, R4, RZ, 0xc0, !PT ;  /* 0x0000000403117212 */ /* 0x000fe200078ec0ff */
[-C--:B------:R-:W-:Y:S01]  /*5780*/  FMUL.FTZ R152, R152, R21.reuse ;  /* 0x0000001598987220 */ /* 0x080fe20000410000 */
[----:B------:R-:W-:Y:S01]  /*5790*/  LOP3.LUT R4, R5, R6, RZ, 0xc0, !PT ;  /* 0x0000000605047212 */ /* 0x000fe200078ec0ff */
[-C--:B------:R-:W-:Y:S01]  /*57a0*/  FMUL.FTZ R153, R153, R21.reuse ;  /* 0x0000001599997220 */ /* 0x080fe20000410000 */
[--C-:B------:R-:W-:Y:S01]  /*57b0*/  HSET2.LE.AND R3, R30, R245.reuse, PT ;  /* 0x000000f51e037233 */ /* 0x100fe20003803000 */
[-C--:B------:R-:W-:Y:S01]  /*57c0*/  FMUL.FTZ R36, R36, R21.reuse ;  /* 0x0000001524247220 */ /* 0x080fe20000410000 */
[--C-:B------:R-:W-:Y:S01]  /*57d0*/  HSET2.LE.AND R7, R18, R245.reuse, PT ;  /* 0x000000f512077233 */ /* 0x100fe20003803000 */
[----:B------:R-:W4:Y:S01]  /*57e0*/  MUFU.EX2 R183, R29 ;  /* 0x0000001d00b77308 */ /* 0x000f220000000800 */
[----:B-1----:R-:W1:Y:S01]  /*57f0*/  LDSM.16.MT88.4 R24, [R208+0xa000] ;  /* 0x00a00000d018783b */ /* 0x002e620000004200 */
[----:B------:R-:W-:Y:S01]  /*5800*/  F2FP.F16.F32.PACK_AB R6, R184, R194 ;  /* 0x000000c2b806723e */ /* 0x000fe200000000ff */
[----:B------:R-:W-:Y:S01]  /*5810*/  FMUL.FTZ R37, R37, R21 ;  /* 0x0000001525257220 */ /* 0x000fe20000410000 */
[----:B------:R-:W-:Y:S01]  /*5820*/  F2FP.F16.F32.PACK_AB R19, R198, R199 ;  /* 0x000000c7c613723e */ /* 0x000fe200000000ff */
[----:B------:R-:W-:Y:S01]  /*5830*/  LDSM.16.MT88.4 R132, [R213+0xa000] ;  /* 0x00a00000d584783b */ /* 0x000fe20000004200 */
[----:B------:R-:W-:Y:S01]  /*5840*/  LOP3.LUT R18, R3, R6, RZ, 0xc0, !PT ;  /* 0x0000000603127212 */ /* 0x000fe200078ec0ff */
[----:B------:R-:W-:Y:S01]  /*5850*/  FMUL.FTZ R48, R48, R21 ;  /* 0x0000001530307220 */ /* 0x000fe20000410000 */
[----:B------:R-:W5:Y:S01]  /*5860*/  MUFU.EX2 R20, R20 ;  /* 0x0000001400147308 */ /* 0x000f620000000800 */
[----:B---3--:R-:W-:Y:S01]  /*5870*/  F2FP.F16.F32.PACK_AB R2, R188, R189 ;  /* 0x000000bdbc02723e */ /* 0x008fe200000000ff */
[-C--:B--2---:R-:W-:Y:S01]  /*5880*/  FMUL.FTZ R142, R142, R12.reuse ;  /* 0x0000000c8e8e7220 */ /* 0x084fe20000410000 */
[----:B------:R-:W-:Y:S01]  /*5890*/  LOP3.LUT R19, R7, R19, RZ, 0xc0, !PT ;  /* 0x0000001307137212 */ /* 0x000fe200078ec0ff */
[----:B------:R-:W-:Y:S01]  /*58a0*/  FMUL.FTZ R143, R143, R12 ;  /* 0x0000000c8f8f7220 */ /* 0x000fe20000410000 */
[----:B------:R-:W-:Y:S01]  /*58b0*/  LOP3.LUT R5, R0, R2, RZ, 0xc0, !PT ;  /* 0x0000000200057212 */ /* 0x000fe200078ec0ff */
[-C--:B------:R-:W-:Y:S01]  /*58c0*/  FMUL.FTZ R150, R150, R12.reuse ;  /* 0x0000000c96967220 */ /* 0x080fe20000410000 */
[--C-:B------:R-:W-:Y:S01]  /*58d0*/  HSET2.LE.AND R0, R32, R245.reuse, PT ;  /* 0x000000f520007233 */ /* 0x100fe20003803000 */
[----:B------:R-:W2:Y:S01]  /*58e0*/  MUFU.EX2 R13, R13 ;  /* 0x0000000d000d7308 */ /* 0x000ea20000000800 */
[----:B------:R-:W3:Y:S01]  /*58f0*/  LDSM.16.MT88.4 R32, [R210+0xa000] ;  /* 0x00a00000d220783b */ /* 0x000ee20000004200 */
[----:B------:R-:W-:Y:S01]  /*5900*/  HSET2.LE.AND R3, R28, R245, PT ;  /* 0x000000f51c037233 */ /* 0x000fe20003803000 */
[-C--:B------:R-:W-:Y:S01]  /*5910*/  FMUL.FTZ R151, R151, R12.reuse ;  /* 0x0000000c97977220 */ /* 0x080fe20000410000 */
[----:B------:R-:W-:Y:S01]  /*5920*/  F2FP.F16.F32.PACK_AB R2, R190, R191 ;  /* 0x000000bfbe02723e */ /* 0x000fe200000000ff */
[-C--:B------:R-:W-:Y:S01]  /*5930*/  FMUL.FTZ R42, R42, R12.reuse ;  /* 0x0000000c2a2a7220 */ /* 0x080fe20000410000 */
[----:B----4-:R-:W-:Y:S01]  /*5940*/  F2FP.F16.F32.PACK_AB R7, R181, R183 ;  /* 0x000000b7b507723e */ /* 0x010fe200000000ff */
[----:B------:R-:W-:Y:S01]  /*5950*/  FMUL.FTZ R43, R43, R12 ;  /* 0x0000000c2b2b7220 */ /* 0x000fe20000410000 */
[----:B------:R-:W-:Y:S01]  /*5960*/  LOP3.LUT R6, R0, R2, RZ, 0xc0, !PT ;  /* 0x0000000200067212 */ /* 0x000fe200078ec0ff */
[-C--:B-----5:R-:W-:Y:S01]  /*5970*/  FMUL.FTZ R146, R146, R20.reuse ;  /* 0x0000001492927220 */ /* 0x0a0fe20000410000 */
[-C--:B------:R-:W-:Y:S01]  /*5980*/  FMUL.FTZ R147, R147, R20.reuse ;  /* 0x0000001493937220 */ /* 0x080fe20000410000 */
[----:B------:R-:W-:Y:S01]  /*5990*/  LOP3.LUT R7, R3, R7, RZ, 0xc0, !PT ;  /* 0x0000000703077212 */ /* 0x000fe200078ec0ff */
[-C--:B------:R-:W-:Y:S01]  /*59a0*/  FMUL.FTZ R154, R154, R20.reuse ;  /* 0x000000149a9a7220 */ /* 0x080fe20000410000 */
[-C--:B------:R-:W-:Y:S01]  /*59b0*/  FMUL.FTZ R155, R155, R20.reuse ;  /* 0x000000149b9b7220 */ /* 0x080fe20000410000 */
[-C--:B------:R-:W-:Y:S01]  /*59c0*/  FMUL.FTZ R38, R38, R20.reuse ;  /* 0x0000001426267220 */ /* 0x080fe20000410000 */
[----:B------:R-:W-:Y:S01]  /*59d0*/  FMUL.FTZ R39, R39, R20 ;  /* 0x0000001427277220 */ /* 0x000fe20000410000 */
[-C--:B------:R-:W-:Y:S01]  /*59e0*/  FMUL.FTZ R46, R46, R12.reuse ;  /* 0x0000000c2e2e7220 */ /* 0x080fe20000410000 */
        /* <DEDUP_REMOVED lines=8> */
[-C--:B-1----:R-:W-:Y:S01]  /*5a70*/  HMMA.16816.F32 R200, R16, R24.reuse, R144 ;  /* 0x0000001810c8723c */ /* 0x082fe20000001890 */
        /* <DEDUP_REMOVED lines=23> */
[-C--:B---3--:R-:W-:Y:S01]  /*5bf0*/  HMMA.16816.F32 R24, R16, R32.reuse, R36 ;  /* 0x000000201018723c */ /* 0x088fe20000001824 */
[----:B------:R-:W-:Y:S01]  /*5c00*/  LDSM.16.MT88.4 R36, [R212+0xb000] ;  /* 0x00b00000d424783b */ /* 0x000fe20000004200 */
[-C--:B------:R-:W-:Y:S01]  /*5c10*/  FMUL.FTZ R91, R91, R12.reuse ;  /* 0x0000000c5b5b7220 */ /* 0x080fe20000410000 */
[-C--:B------:R-:W-:Y:S01]  /*5c20*/  FMUL.FTZ R92, R92, R13.reuse ;  /* 0x0000000d5c5c7220 */ /* 0x080fe20000410000 */
[-C--:B------:R-:W-:Y:S01]  /*5c30*/  FMUL.FTZ R93, R93, R13.reuse ;  /* 0x0000000d5d5d7220 */ /* 0x080fe20000410000 */
[-C--:B------:R-:W-:Y:S01]  /*5c40*/  FMUL.FTZ R94, R94, R12.reuse ;  /* 0x0000000c5e5e7220 */ /* 0x080fe20000410000 */
[C---:B------:R-:W-:Y:S01]  /*5c50*/  HMMA.16816.F32 R232, R4.reuse, R32, R40 ;  /* 0x0000002004e8723c */ /* 0x040fe20000001828 */
[----:B------:R-:W-:Y:S01]  /*5c60*/  LDSM.16.MT88.4 R40, [R210+0xb000] ;  /* 0x00b00000d228783b */ /* 0x000fe20000004200 */
[-C--:B------:R-:W-:Y:S01]  /*5c70*/  FMUL.FTZ R95, R95, R12.reuse ;  /* 0x0000000c5f5f7220 */ /* 0x080fe20000410000 */
[-C--:B------:R-:W-:Y:S01]  /*5c80*/  FMUL.FTZ R104, R104, R13.reuse ;  /* 0x0000000d68687220 */ /* 0x080fe20000410000 */
[-C--:B------:R-:W-:Y:S01]  /*5c90*/  FMUL.FTZ R105, R105, R13.reuse ;  /* 0x0000000d69697220 */ /* 0x080fe20000410000 */
[-C--:B------:R-:W-:Y:S01]  /*5ca0*/  FMUL.FTZ R106, R106, R12.reuse ;  /* 0x0000000c6a6a7220 */ /* 0x080fe20000410000 */
[----:B------:R-:W-:Y:S01]  /*5cb0*/  HMMA.16816.F32 R224, R4, R34, R44 ;  /* 0x0000002204e0723c */ /* 0x000fe2000000182c */
[----:B------:R-:W-:Y:S01]  /*5cc0*/  LDSM.16.MT88.4 R44, [R213+0xb000] ;  /* 0x00b00000d52c783b */ /* 0x000fe20000004200 */
[----:B------:R-:W-:Y:S01]  /*5cd0*/  FMUL.FTZ R107, R107, R12 ;  /* 0x0000000c6b6b7220 */ /* 0x000fe20000410000 */
[-C--:B------:R-:W-:Y:S01]  /*5ce0*/  FMUL.FTZ R156, R156, R13.reuse ;  /* 0x0000000d9c9c7220 */ /* 0x080fe20000410000 */
[-C--:B------:R-:W-:Y:S01]  /*5cf0*/  FMUL.FTZ R157, R157, R13.reuse ;  /* 0x0000000d9d9d7220 */ /* 0x080fe20000410000 */
[----:B------:R-:W-:Y:S01]  /*5d00*/  FMUL.FTZ R112, R112, R13 ;  /* 0x0000000d70707220 */ /* 0x000fe20000410000 */
[----:B------:R-:W-:Y:S01]  /*5d10*/  MOV R175, R30 ;  /* 0x0000001e00af7202 */ /* 0x000fe20000000f00 */
[----:B------:R-:W-:Y:S01]  /*5d20*/  IMAD.MOV.U32 R174, RZ, RZ, R31 ;  /* 0x000000ffffae7224 */ /* 0x000fe200078e001f */
[----:B------:R-:W-:Y:S01]  /*5d30*/  MOV R136, R29 ;  /* 0x0000001d00887202 */ /* 0x000fe20000000f00 */
[----:B------:R-:W-:-:S02]  /*5d40*/  IMAD.MOV.U32 R152, RZ, RZ, R28 ;  /* 0x000000ffff987224 */ /* 0x000fc400078e001c */
[-C--:B------:R-:W-:Y:S01]  /*5d50*/  FMUL.FTZ R158, R158, R12.reuse ;  /* 0x0000000c9e9e7220 */ /* 0x080fe20000410000 */
[----:B------:R-:W1:Y:S01]  /*5d60*/  LDSM.16.MT88.4 R28, [R212+0xa000] ;  /* 0x00a00000d41c783b */ /* 0x000e620000004200 */
[----:B------:R-:W-:Y:S01]  /*5d70*/  IMAD.MOV.U32 R186, RZ, RZ, R24 ;  /* 0x000000ffffba7224 */ /* 0x000fe200078e0018 */
[----:B------:R-:W-:Y:S01]  /*5d80*/  MOV R155, R25 ;  /* 0x00000019009b7202 */ /* 0x000fe20000000f00 */
[----:B------:R-:W-:Y:S01]  /*5d90*/  IMAD.MOV.U32 R154, RZ, RZ, R26 ;  /* 0x000000ffff9a7224 */ /* 0x000fe200078e001a */
        /* <DEDUP_REMOVED lines=21> */
[----:B------:R-:W-:Y:S01]  /*5ef0*/  IMAD.MOV.U32 R0, RZ, RZ, R203 ;  /* 0x000000ffff007224 */ /* 0x000fe200078e00cb */
[----:B------:R-:W-:Y:S01]  /*5f00*/  MOV R3, R201 ;  /* 0x000000c900037202 */ /* 0x000fe20000000f00 */
[----:B------:R-:W-:Y:S01]  /*5f10*/  IMAD.MOV.U32 R2, RZ, RZ, R202 ;  /* 0x000000ffff027224 */ /* 0x000fe200078e00ca */
        /* <DEDUP_REMOVED lines=11> */
[----:B------:R-:W-:Y:S01]  /*5fd0*/  FMUL.FTZ R85, R85, R21 ;  /* 0x0000001555557220 */ /* 0x000fe20000410000 */
[----:B-1----:R-:W-:Y:S01]  /*5fe0*/  HMMA.16816.F32 R72, R4, R28, R72 ;  /* 0x0000001c0448723c */ /* 0x002fe20000001848 */
[-C--:B------:R-:W-:Y:S01]  /*5ff0*/  FMUL.FTZ R86, R86, R20.reuse ;  /* 0x0000001456567220 */ /* 0x080fe20000410000 */
[----:B------:R-:W-:Y:S01]  /*6000*/  FMUL.FTZ R87, R87, R20 ;  /* 0x0000001457577220 */ /* 0x000fe20000410000 */
[----:B------:R-:W-:-:S02]  /*6010*/  IMAD.MOV.U32 R185, RZ, RZ, R200 ;  /* 0x000000ffffb97224 */ /* 0x000fc400078e00c8 */
[-C--:B------:R-:W-:Y:S01]  /*6020*/  FMUL.FTZ R80, R80, R21.reuse ;  /* 0x0000001550507220 */ /* 0x080fe20000410000 */
[----:B------:R-:W-:Y:S01]  /*6030*/  IMAD.MOV.U32 R32, RZ, RZ, R194 ;  /* 0x000000ffff207224 */ /* 0x000fe200078e00c2 */
        /* <DEDUP_REMOVED lines=39> */
[----:B------:R-:W-:Y:S01]  /*62b0*/  FMUL.FTZ R129, R129, R21 ;  /* 0x0000001581817220 */ /* 0x000fe20000410000 */
[-C--:B------:R-:W-:Y:S01]  /*62c0*/  FMUL.FTZ R130, R130, R20.reuse ;  /* 0x0000001482827220 */ /* 0x080fe20000410000 */
[----:B------:R-:W-:Y:S01]  /*62d0*/  FMUL.FTZ R131, R131, R20 ;  /* 0x0000001483837220 */ /* 0x000fe20000410000 */
[----:B------:R-:W-:Y:S01]  /*62e0*/  HMMA.16816.F32 R164, R4, R36, R164 ;  /* 0x0000002404a4723c */ /* 0x000fe200000018a4 */
[----:B------:R-:W-:-:S05]  /*62f0*/  PLOP3.LUT P0, PT, PT, PT, UP0, 0x80, 0x0 ;  /* 0x000000000000781c */ /* 0x000fca0003f0f008 */
[----:B------:R-:W-:Y:S06]  /*6300*/  HMMA.16816.F32 R144, R4, R38, R124 ;  /* 0x000000260490723c */ /* 0x000fec000000187c */
[C---:B------:R-:W-:Y:S01]  /*6310*/  HMMA.16816.F32 R200, R16.reuse, R134, R64 ;  /* 0x0000008610c8723c */ /* 0x040fe20000001840 */
[----:B------:R-:W-:Y:S01]  /*6320*/  MOV R127, R229 ;  /* 0x000000e5007f7202 */ /* 0x000fe20000000f00 */
[----:B------:R-:W-:Y:S01]  /*6330*/  IMAD.MOV.U32 R5, RZ, RZ, R228 ;  /* 0x000000ffff057224 */ /* 0x000fe200078e00e4 */
[----:B------:R-:W-:Y:S01]  /*6340*/  MOV R7, R187 ;  /* 0x000000bb00077202 */ /* 0x000fe20000000f00 */
[----:B------:R-:W-:Y:S01]  /*6350*/  IMAD.MOV.U32 R125, RZ, RZ, R155 ;  /* 0x000000ffff7d7224 */ /* 0x000fe200078e009b */
[----:B------:R-:W-:Y:S01]  /*6360*/  MOV R155, R3 ;  /* 0x00000003009b7202 */ /* 0x000fe20000000f00 */
[----:B------:R-:W-:Y:S01]  /*6370*/  HMMA.16816.F32 R228, R16, R34, R48 ;  /* 0x0000002210e4723c */ /* 0x000fe20000001830 */
[----:B------:R-:W-:-:S02]  /*6380*/  IMAD.MOV.U32 R126, RZ, RZ, R2 ;  /* 0x000000ffff7e7224 */ /* 0x000fc400078e0002 */
[----:B------:R-:W-:Y:S01]  /*6390*/  FFMA.FTZ R4, R177, UR33, -R9 ;  /* 0x00000021b1047c23 */ /* 0x000fe20008010809 */
[----:B------:R-:W-:Y:S01]  /*63a0*/  IMAD.WIDE.U32 R2, R139, -0x2daee0ad, RZ ;  /* 0xd2511f538b027825 */ /* 0x000fe200078e00ff */
[----:B------:R-:W-:Y:S01]  /*63b0*/  MOV R124, R186 ;  /* 0x000000ba007c7202 */ /* 0x000fe20000000f00 */
[C---:B------:R-:W-:Y:S02]  /*63c0*/  HMMA.16816.F32 R52, R16.reuse, R132, R52 ;  /* 0x000000841034723c */ /* 0x040fe40000001834 */
[----:B------:R-:W-:Y:S01]  /*63d0*/  IMAD.MOV.U32 R51, RZ, RZ, R153 ;  /* 0x000000ffff337224 */ /* 0x000fe200078e0099 */
[----:B------:R-:W-:Y:S01]  /*63e0*/  MOV R49, R192 ;  /* 0x000000c000317202 */ /* 0x000fe20000000f00 */
[----:B------:R-:W-:Y:S01]  /*63f0*/  IMAD.MOV.U32 R67, RZ, RZ, R32 ;  /* 0x000000ffff437224 */ /* 0x000fe200078e0020 */
[----:B------:R-:W-:Y:S01]  /*6400*/  MOV R153, R0 ;  /* 0x0000000000997202 */ /* 0x000fe20000000f00 */
[----:B------:R-:W-:Y:S01]  /*6410*/  FFMA.FTZ R0, R176, UR33, -R9 ;  /* 0x00000021b0007c23 */ /* 0x000fe20008010809 */
[C---:B------:R-:W-:Y:S01]  /*6420*/  HMMA.16816.F32 R84, R16.reuse, R24, R84 ;  /* 0x000000181054723c */ /* 0x040fe20000001854 */
[----:B------:R-:W-:Y:S01]  /*6430*/  IMAD.MOV.U32 R66, RZ, RZ, R49 ;  /* 0x000000ffff427224 */ /* 0x000fe200078e0031 */
[----:B------:R-:W-:Y:S01]  /*6440*/  MOV R49, R5 ;  /* 0x0000000500317202 */ /* 0x000fe20000000f00 */
[----:B------:R1:W-:Y:S01]  /*6450*/  MUFU.EX2 R33, R0 ;  /* 0x0000000000217308 */ /* 0x0003e20000000800 */
[----:B------:R-:W-:Y:S01]  /*6460*/  MOV R132, R7 ;  /* 0x0000000700847202 */ /* 0x000fe20000000f00 */
[----:B------:R-:W-:Y:S01]  /*6470*/  IMAD.MOV.U32 R48, RZ, RZ, R184 ;  /* 0x000000ffff307224 */ /* 0x000fe200078e00b8 */
[----:B------:R-:W-:Y:S01]  /*6480*/  LOP3.LUT R5, R2, 0xff, RZ, 0xc0, !PT ;  /* 0x000000ff02057812 */ /* 0x000fe200078ec0ff */
[----:B------:R-:W-:Y:S01]  /*6490*/  IMAD.MOV.U32 R6, RZ, RZ, R193 ;  /* 0x000000ffff067224 */ /* 0x000fe200078e00c1 */
[--C-:B------:R-:W-:Y:S01]  /*64a0*/  SHF.R.U32.HI R7, RZ, 0x10, R2.reuse ;  /* 0x00000010ff077819 */ /* 0x100fe20000011602 */
[C---:B------:R-:W-:Y:S01]  /*64b0*/  HMMA.16816.F32 R192, R16.reuse, R30, R80 ;  /* 0x0000001e10c0723c */ /* 0x040fe20000001850 */
[----:B------:R-:W-:Y:S01]  /*64c0*/  SHF.R.U32.HI R25, RZ, 0x18, R2 ;  /* 0x00000018ff197819 */ /* 0x000fe20000011602 */
[----:B------:R2:W3:Y:S01]  /*64d0*/  MUFU.EX2 R35, R4 ;  /* 0x0000000400237308 */ /* 0x0004e20000000800 */
[----:B------:R-:W-:Y:S01]  /*64e0*/  MOV R177, R48 ;  /* 0x0000003000b17202 */ /* 0x000fe20000000f00 */
[----:B------:R-:W-:Y:S01]  /*64f0*/  IMAD.MOV.U32 R48, RZ, RZ, R6 ;  /* 0x000000ffff307224 */ /* 0x000fe200078e0006 */
[----:B------:R-:W-:Y:S01]  /*6500*/  MOV R50, R154 ;  /* 0x0000009a00327202 */ /* 0x000fe20000000f00 */
[----:B------:R-:W-:Y:S01]  /*6510*/  HMMA.16816.F32 R160, R16, R44, R160 ;  /* 0x0000002c10a0723c */ /* 0x000fe200000018a0 */
[----:B------:R-:W-:-:S02]  /*6520*/  IMAD.MOV.U32 R65, RZ, RZ, R51 ;  /* 0x000000ffff417224 */ /* 0x000fc400078e0033 */
[----:B------:R-:W-:Y:S01]  /*6530*/  FFMA.FTZ R6, R173, UR33, -R9 ;  /* 0x00000021ad067c23 */ /* 0x000fe20008010809 */
[----:B------:R-:W-:Y:S01]  /*6540*/  MOV R64, R50 ;  /* 0x0000003200407202 */ /* 0x000fe20000000f00 */
[----:B------:R-:W-:Y:S01]  /*6550*/  IMAD.MOV.U32 R154, RZ, RZ, R185 ;  /* 0x000000ffff9a7224 */ /* 0x000fe200078e00b9 */
[----:B-1----:R-:W-:Y:S01]  /*6560*/  LOP3.LUT R0, R3, UR5, R138, 0x96, !PT ;  /* 0x0000000503007c12 */ /* 0x002fe2000f8e968a */
[----:B------:R1:W-:Y:S01]  /*6570*/  MUFU.EX2 R31, R6 ;  /* 0x00000006001f7308 */ /* 0x0003e20000000800 */
[----:B------:R-:W-:Y:S01]  /*6580*/  LOP3.LUT R3, R2, 0xffff, RZ, 0xc0, !PT ;  /* 0x0000ffff02037812 */ /* 0x000fe200078ec0ff */
[----:B------:R-:W-:Y:S01]  /*6590*/  FFMA.FTZ R2, R172, UR33, -R9 ;  /* 0x00000021ac027c23 */ /* 0x000fe20008010809 */
[----:B------:R-:W-:Y:S01]  /*65a0*/  MOV R45, R48 ;  /* 0x00000030002d7202 */ /* 0x000fe20000000f00 */
[----:B------:R-:W-:Y:S01]  /*65b0*/  HMMA.16816.F32 R68, R16, R28, R68 ;  /* 0x0000001c1044723c */ /* 0x000fe20000001844 */
[----:B------:R-:W-:Y:S01]  /*65c0*/  SHF.R.U32.HI R3, RZ, 0x8, R3 ;  /* 0x00000008ff037819 */ /* 0x000fe20000011603 */
[----:B------:R-:W-:-:S02]  /*65d0*/  IMAD.MOV.U32 R83, RZ, RZ, R125 ;  /* 0x000000ffff537224 */ /* 0x000fc400078e007d */
[----:B--2---:R-:W-:Y:S01]  /*65e0*/  FFMA.FTZ R4, R179, UR33, -R8 ;  /* 0x00000021b3047c23 */ /* 0x004fe20008010808 */
[----:B------:R2:W-:Y:S01]  /*65f0*/  MUFU.EX2 R34, R2 ;  /* 0x0000000200227308 */ /* 0x0005e20000000800 */
[----:B------:R-:W-:Y:S01]  /*6600*/  PRMT R24, R5, 0x5410, R3 ;  /* 0x0000541005187816 */ /* 0x000fe20000000003 */
[C---:B------:R-:W-:Y:S01]  /*6610*/  HMMA.16816.F32 R184, R16.reuse, R26, R96 ;  /* 0x0000001a10b8723c */ /* 0x040fe20000001860 */
[C---:B------:R-:W-:Y:S01]  /*6620*/  LOP3.LUT R3, R0.reuse, 0xffff, RZ, 0xc0, !PT ;  /* 0x0000ffff00037812 */ /* 0x040fe200078ec0ff */
[----:B------:R-:W-:Y:S01]  /*6630*/  IMAD.MOV.U32 R81, RZ, RZ, R153 ;  /* 0x000000ffff517224 */ /* 0x000fe200078e0099 */
[----:B------:R-:W-:Y:S01]  /*6640*/  LOP3.LUT R5, R0, 0xff, RZ, 0xc0, !PT ;  /* 0x000000ff00057812 */ /* 0x000fe200078ec0ff */
[----:B------:R-:W-:Y:S01]  /*6650*/  IMAD.MOV.U32 R9, RZ, RZ, R174 ;  /* 0x000000ffff097224 */ /* 0x000fe200078e00ae */
[----:B------:R-:W-:Y:S01]  /*6660*/  SHF.R.U32.HI R3, RZ, 0x8, R3 ;  /* 0x00000008ff037819 */ /* 0x000fe20000011603 */
[----:B------:R3:W-:Y:S01]  /*6670*/  MUFU.EX2 R30, R4 ;  /* 0x00000004001e7308 */ /* 0x0007e20000000800 */
[----:B------:R-:W-:Y:S01]  /*6680*/  MOV R133, R175 ;  /* 0x000000af00857202 */ /* 0x000fe20000000f00 */
[----:B-1----:R-:W-:Y:S01]  /*6690*/  FFMA.FTZ R6, R178, UR33, -R8 ;  /* 0x00000021b2067c23 */ /* 0x002fe20008010808 */
[----:B------:R-:W-:Y:S01]  /*66a0*/  MOV R179, R66 ;  /* 0x0000004200b37202 */ /* 0x000fe20000000f00 */
[----:B------:R-:W-:Y:S01]  /*66b0*/  IMAD.MOV.U32 R99, RZ, RZ, R155 ;  /* 0x000000ffff637224 */ /* 0x000fe200078e009b */
[----:B------:R-:W-:Y:S01]  /*66c0*/  PRMT R3, R5, 0x5410, R3 ;  /* 0x0000541005037816 */ /* 0x000fe20000000003 */
[----:B------:R-:W-:Y:S01]  /*66d0*/  IMAD.MOV.U32 R97, RZ, RZ, R136 ;  /* 0x000000ffff617224 */ /* 0x000fe200078e0088 */
[----:B------:R-:W-:Y:S01]  /*66e0*/  MOV R66, R124 ;  /* 0x0000007c00427202 */ /* 0x000fe20000000f00 */
[----:B------:R-:W-:Y:S01]  /*66f0*/  MUFU.EX2 R28, R6 ;  /* 0x00000006001c7308 */ /* 0x000fe20000000800 */
[----:B--2---:R-:W-:Y:S01]  /*6700*/  FFMA.FTZ R2, R137, UR33, -R8 ;  /* 0x0000002189027c23 */ /* 0x004fe20008010808 */
[----:B------:R-:W-:Y:S01]  /*6710*/  MOV R80, R126 ;  /* 0x0000007e00507202 */ /* 0x000fe20000000f00 */
[----:B------:R-:W-:Y:S01]  /*6720*/  HMMA.16816.F32 R100, R16, R40, R100 ;  /* 0x000000281064723c */ /* 0x000fe20000001864 */
[----:B------:R-:W-:Y:S01]  /*6730*/  MOV R82, R154 ;  /* 0x0000009a00527202 */ /* 0x000fe20000000f00 */
[----:B------:R-:W-:Y:S01]  /*6740*/  IMAD.MOV.U32 R176, RZ, RZ, R127 ;  /* 0x000000ffffb07224 */ /* 0x000fe200078e007f */
[----:B------:R-:W-:-:S02]  /*6750*/  MOV R98, R152 ;  /* 0x0000009800627202 */ /* 0x000fc40000000f00 */
[----:B------:R1:W2:Y:S01]  /*6760*/  MUFU.EX2 R32, R2 ;  /* 0x0000000200207308 */ /* 0x0002a20000000800 */
[----:B------:R-:W-:Y:S01]  /*6770*/  LOP3.LUT R5, R7, 0xff, RZ, 0xc0, !PT ;  /* 0x000000ff07057812 */ /* 0x000fe200078ec0ff */
[C---:B------:R-:W-:Y:S01]  /*6780*/  HMMA.16816.F32 R172, R16.reuse, R42, R108 ;  /* 0x0000002a10ac723c */ /* 0x040fe2000000186c */
[----:B------:R-:W-:Y:S01]  /*6790*/  MOV R178, R132 ;  /* 0x0000008400b27202 */ /* 0x000fe20000000f00 */
[----:B------:R-:W-:Y:S01]  /*67a0*/  LDSM.16.MT88.4 R152, [R208+0xa800] ;  /* 0x00a80000d098783b */ /* 0x000fe20000004200 */
[----:B------:R-:W-:Y:S02]  /*67b0*/  PRMT R5, R5, 0x5410, R25 ;  /* 0x0000541005057816 */ /* 0x000fe40000000019 */
[----:B------:R-:W-:Y:S01]  /*67c0*/  HSET2.LE.AND R3, R3, R245, PT ;  /* 0x000000f503037233 */ /* 0x000fe20003803000 */
[----:B------:R-:W-:Y:S01]  /*67d0*/  HMMA.16816.F32 R136, R16, R46, R120 ;  /* 0x0000002e1088723c */ /* 0x000fe20000001878 */
[----:B------:R-:W-:Y:S01]  /*67e0*/  LDSM.16.MT88.4 R108, [R210+0xb800] ;  /* 0x00b80000d26c783b */ /* 0x000fe20000004200 */
[----:B---3--:R-:W-:-:S03]  /*67f0*/  F2FP.F16.F32.PACK_AB R4, R35, R33 ;  /* 0x000000212304723e */ /* 0x008fc600000000ff */
[----:B------:R-:W-:Y:S01]  /*6800*/  LDSM.16.MT88.4 R120, [R213+0xb800] ;  /* 0x00b80000d578783b */ /* 0x000fe20000004200 */
[----:B------:R-:W-:Y:S01]  /*6810*/  HMMA.16816.F32 R168, R16, R36, R168 ;  /* 0x0000002410a8723c */ /* 0x000fe200000018a8 */
[----:B------:R-:W-:Y:S01]  /*6820*/  LOP3.LUT R124, R3, R4, RZ, 0xc0, !PT ;  /* 0x00000004037c7212 */ /* 0x000fe200078ec0ff */
[----:B------:R-:W-:Y:S01]  /*6830*/  FFMA.FTZ R4, R176, UR33, -R23 ;  /* 0x00000021b0047c23 */ /* 0x000fe20008010817 */
[--C-:B-1----:R-:W-:Y:S02]  /*6840*/  SHF.R.U32.HI R2, RZ, 0x10, R0.reuse ;  /* 0x00000010ff027819 */ /* 0x102fe40000011600 */
[----:B------:R-:W-:Y:S01]  /*6850*/  SHF.R.U32.HI R0, RZ, 0x18, R0 ;  /* 0x00000018ff007819 */ /* 0x000fe20000011600 */
[----:B------:R-:W-:Y:S01]  /*6860*/  MUFU.EX2 R176, R4 ;  /* 0x0000000400b07308 */ /* 0x000fe20000000800 */
[----:B------:R-:W-:Y:S01]  /*6870*/  LOP3.LUT R2, R2, 0xff, RZ, 0xc0, !PT ;  /* 0x000000ff02027812 */ /* 0x000fe200078ec0ff */
[----:B------:R-:W-:Y:S01]  /*6880*/  IMAD.MOV.U32 R36, RZ, RZ, R66 ;  /* 0x000000ffff247224 */ /* 0x000fe200078e0042 */
[----:B------:R-:W-:-:S02]  /*6890*/  MOV R37, R83 ;  /* 0x0000005300257202 */ /* 0x000fc40000000f00 */
[----:B------:R-:W-:Y:S01]  /*68a0*/  PRMT R2, R2, 0x5410, R0 ;  /* 0x0000541002027816 */ /* 0x000fe20000000000 */
[----:B------:R-:W-:Y:S01]  /*68b0*/  FFMA.FTZ R0, R180, UR33, -R8 ;  /* 0x00000021b4007c23 */ /* 0x000fe20008010808 */
[----:B------:R-:W-:Y:S02]  /*68c0*/  IMAD.MOV.U32 R180, RZ, RZ, R67 ;  /* 0x000000ffffb47224 */ /* 0x000fe400078e0043 */
[----:B------:R-:W-:Y:S01]  /*68d0*/  IMAD.MOV.U32 R67, RZ, RZ, R49 ;  /* 0x000000ffff437224 */ /* 0x000fe200078e0031 */
[----:B------:R1:W3:Y:S01]  /*68e0*/  MUFU.EX2 R29, R0 ;  /* 0x00000000001d7308 */ /* 0x0002e20000000800 */
[----:B------:R-:W4:Y:S01]  /*68f0*/  LDSM.16.MT88.4 R48, [R210+0xa800] ;  /* 0x00a80000d230783b */ /* 0x000f220000004200 */
[----:B------:R-:W-:Y:S02]  /*6900*/  IMAD.MOV.U32 R8, RZ, RZ, R133 ;  /* 0x000000ffff087224 */ /* 0x000fe400078e0085 */
[----:B------:R-:W-:Y:S07]  /*6910*/  HMMA.16816.F32 R132, R16, R38, R128 ;  /* 0x000000261084723c */ /* 0x000fee0000001880 */
[----:B------:R-:W-:Y:S01]  /*6920*/  MOV R131, R97 ;  /* 0x0000006100837202 */ /* 0x000fe20000000f00 */
[----:B------:R-:W-:Y:S01]  /*6930*/  IMAD.MOV.U32 R130, RZ, RZ, R98 ;  /* 0x000000ffff827224 */ /* 0x000fe200078e0062 */
[----:B------:R-:W-:Y:S01]  /*6940*/  MOV R18, R99 ;  /* 0x0000006300127202 */ /* 0x000fe20000000f00 */
[----:B------:R-:W-:Y:S01]  /*6950*/  IMAD.MOV.U32 R128, RZ, RZ, R80 ;  /* 0x000000ffff807224 */ /* 0x000fe200078e0050 */
[----:B------:R-:W-:Y:S01]  /*6960*/  MOV R129, R81 ;  /* 0x0000005100817202 */ /* 0x000fe20000000f00 */
[----:B------:R-:W-:Y:S01]  /*6970*/  IMAD.MOV.U32 R17, RZ, RZ, R82 ;  /* 0x000000ffff117224 */ /* 0x000fe200078e0052 */
[----:B-1----:R-:W-:Y:S01]  /*6980*/  HSET2.LE.AND R0, R2, R245, PT ;  /* 0x000000f502007233 */ /* 0x002fe20003803000 */
[----:B------:R-:W-:Y:S01]  /*6990*/  IMAD.MOV.U32 R38, RZ, RZ, R64 ;  /* 0x000000ffff267224 */ /* 0x000fe200078e0040 */
[----:B--2---:R-:W-:Y:S01]  /*69a0*/  F2FP.F16.F32.PACK_AB R2, R30, R32 ;  /* 0x000000201e02723e */ /* 0x004fe200000000ff */
[----:B------:R-:W-:Y:S01]  /*69b0*/  LDSM.16.MT88.4 R80, [R212+0xa800] ;  /* 0x00a80000d450783b */ /* 0x000fe20000004200 */
[----:B------:R-:W-:-:S02]  /*69c0*/  MOV R39, R65 ;  /* 0x0000004100277202 */ /* 0x000fc40000000f00 */
[----:B------:R-:W-:Y:S01]  /*69d0*/  LOP3.LUT R125, R0, R2, RZ, 0xc0, !PT ;  /* 0x00000002007d7212 */ /* 0x000fe200078ec0ff */
[----:B------:R-:W-:Y:S01]  /*69e0*/  LDSM.16.MT88.4 R96, [R208+0xb800] ;  /* 0x00b80000d060783b */ /* 0x000fe20000004200 */
[----:B------:R-:W-:Y:S02]  /*69f0*/  HSET2.LE.AND R0, R24, R245, PT ;  /* 0x000000f518007233 */ /* 0x000fe40003803000 */
[----:B------:R-:W-:Y:S01]  /*6a00*/  MOV R19, R67 ;  /* 0x0000004300137202 */ /* 0x000fe20000000f00 */
[----:B------:R-:W-:Y:S01]  /*6a10*/  LDSM.16.MT88.4 R24, [R212+0xb800] ;  /* 0x00b80000d418783b */ /* 0x000fe20000004200 */
[----:B------:R-:W-:-:S03]  /*6a20*/  F2FP.F16.F32.PACK_AB R2, R31, R34 ;  /* 0x000000221f02723e */ /* 0x000fc600000000ff */
[----:B------:R-:W1:Y:S01]  /*6a30*/  LDSM.16.MT88.4 R64, [R213+0xa800] ;  /* 0x00a80000d540783b */ /* 0x000e620000004200 */
[----:B------:R-:W-:Y:S02]  /*6a40*/  LOP3.LUT R126, R0, R2, RZ, 0xc0, !PT ;  /* 0x00000002007e7212 */ /* 0x000fe400078ec0ff */
[----:B------:R-:W-:Y:S02]  /*6a50*/  HSET2.LE.AND R0, R5, R245, PT ;  /* 0x000000f505007233 */ /* 0x000fe40003803000 */
[----:B---3--:R-:W-:-:S04]  /*6a60*/  F2FP.F16.F32.PACK_AB R2, R28, R29 ;  /* 0x0000001d1c02723e */ /* 0x008fc800000000ff */
[----:B------:R-:W-:Y:S01]  /*6a70*/  LOP3.LUT R127, R0, R2, RZ, 0xc0, !PT ;  /* 0x00000002007f7212 */ /* 0x000fe200078ec0ff */
[----:B------:R-:W-:Y:S01]  /*6a80*/  FFMA.FTZ R0, R252, UR33, -R23 ;  /* 0x00000021fc007c23 */ /* 0x000fe20008010817 */
[----:B------:R-:W-:-:S05]  /*6a90*/  IMAD.WIDE.U32 R2, R244, -0x2daee0ad, RZ ;  /* 0xd2511f53f4027825 */ /* 0x000fca00078e00ff */
[C---:B----4-:R-:W-:Y:S01]  /*6aa0*/  HMMA.16816.F32 R40, R124.reuse, R48, R232 ;  /* 0x000000307c28723c */ /* 0x050fe200000018e8 */
[--C-:B------:R-:W-:Y:S02]  /*6ab0*/  SHF.R.U32.HI R6, RZ, 0x10, R2.reuse ;  /* 0x00000010ff067819 */ /* 0x100fe40000011602 */
[C---:B------:R-:W-:Y:S02]  /*6ac0*/  LOP3.LUT R7, R2.reuse, 0xff, RZ, 0xc0, !PT ;  /* 0x000000ff02077812 */ /* 0x040fe400078ec0ff */
[----:B------:R-:W-:Y:S01]  /*6ad0*/  SHF.R.U32.HI R5, RZ, 0x18, R2 ;  /* 0x00000018ff057819 */ /* 0x000fe20000011602 */
[C---:B------:R-:W-:Y:S01]  /*6ae0*/  HMMA.16816.F32 R140, R124.reuse, R152, R140 ;  /* 0x000000987c8c723c */ /* 0x040fe2000000188c */
[----:B------:R-:W-:Y:S01]  /*6af0*/  IMAD.MOV.U32 R234, RZ, RZ, R179 ;  /* 0x000000ffffea7224 */ /* 0x000fe200078e00b3 */
[----:B------:R-:W-:Y:S02]  /*6b00*/  MOV R179, R177 ;  /* 0x000000b100b37202 */ /* 0x000fe40000000f00 */
[----:B------:R2:W3:Y:S01]  /*6b10*/  MUFU.EX2 R177, R0 ;  /* 0x0000000000b17308 */ /* 0x0004e20000000800 */
[----:B------:R-:W-:Y:S01]  /*6b20*/  MOV R235, R45 ;  /* 0x0000002d00eb7202 */ /* 0x000fe20000000f00 */
[C---:B------:R-:W-:Y:S06]  /*6b30*/  HMMA.16816.F32 R148, R124.reuse, R154, R148 ;  /* 0x0000009a7c94723c */ /* 0x040fec0000001894 */
[C---:B------:R-:W-:Y:S06]  /*6b40*/  HMMA.16816.F32 R44, R124.reuse, R50, R224 ;  /* 0x000000327c2c723c */ /* 0x040fec00000018e0 */
[C---:B-1----:R-:W-:Y:S01]  /*6b50*/  HMMA.16816.F32 R56, R124.reuse, R64, R56 ;  /* 0x000000407c38723c */ /* 0x042fe20000001838 */
[----:B------:R-:W-:Y:S01]  /*6b60*/  MOV R227, R9 ;  /* 0x0000000900e37202 */ /* 0x000fe20000000f00 */
[----:B------:R-:W-:Y:S01]  /*6b70*/  IMAD.MOV.U32 R226, RZ, RZ, R8 ;  /* 0x000000ffffe27224 */ /* 0x000fe200078e0008 */
[----:B--2---:R-:W-:Y:S01]  /*6b80*/  LOP3.LUT R0, R3, UR5, R182, 0x96, !PT ;  /* 0x0000000503007c12 */ /* 0x004fe2000f8e96b6 */
[----:B------:R-:W-:Y:S01]  /*6b90*/  IMAD.MOV.U32 R224, RZ, RZ, R130 ;  /* 0x000000ffffe07224 */ /* 0x000fe200078e0082 */
[----:B------:R-:W-:Y:S01]  /*6ba0*/  LOP3.LUT R3, R2, 0xffff, RZ, 0xc0, !PT ;  /* 0x0000ffff02037812 */ /* 0x000fe200078ec0ff */
[----:B------:R-:W-:Y:S01]  /*6bb0*/  FFMA.FTZ R2, R19, UR33, -R23 ;  /* 0x0000002113027c23 */ /* 0x000fe20008010817 */
[----:B------:R-:W-:Y:S01]  /*6bc0*/  HMMA.16816.F32 R60, R124, R66, R60 ;  /* 0x000000427c3c723c */ /* 0x000fe2000000183c */
[----:B------:R-:W-:-:S02]  /*6bd0*/  MOV R225, R131 ;  /* 0x0000008300e17202 */ /* 0x000fc40000000f00 */
[----:B------:R-:W-:Y:S01]  /*6be0*/  SHF.R.U32.HI R4, RZ, 0x8, R3 ;  /* 0x00000008ff047819 */ /* 0x000fe20000011603 */
[----:B------:R1:W-:Y:S01]  /*6bf0*/  MUFU.EX2 R19, R2 ;  /* 0x0000000200137308 */ /* 0x0003e20000000800 */
[----:B------:R-:W-:Y:S01]  /*6c00*/  LOP3.LUT R3, R6, 0xff, RZ, 0xc0, !PT ;  /* 0x000000ff06037812 */ /* 0x000fe200078ec0ff */
[C---:B------:R-:W-:Y:S01]  /*6c10*/  HMMA.16816.F32 R72, R124.reuse, R80, R72 ;  /* 0x000000507c48723c */ /* 0x040fe20000001848 */
[----:B------:R-:W-:Y:S01]  /*6c20*/  PRMT R16, R7, 0x5410, R4 ;  /* 0x0000541007107816 */ /* 0x000fe20000000004 */
[----:B------:R-:W-:Y:S01]  /*6c30*/  FFMA.FTZ R4, R206, UR33, -R22 ;  /* 0x00000021ce047c23 */ /* 0x000fe20008010816 */
[----:B------:R-:W-:Y:S01]  /*6c40*/  PRMT R5, R3, 0x5410, R5 ;  /* 0x0000541003057816 */ /* 0x000fe20000000005 */
[----:B------:R-:W-:Y:S02]  /*6c50*/  FFMA.FTZ R3, R234, UR33, -R23 ;  /* 0x00000021ea037c23 */ /* 0x000fe40008010817 */
[----:B------:R-:W-:Y:S02]  /*6c60*/  HMMA.16816.F32 R76, R124, R82, R76 ;  /* 0x000000527c4c723c */ /* 0x000fe4000000184c */
[----:B------:R-:W-:-:S04]  /*6c70*/  HSET2.LE.AND R5, R5, R245, PT ;  /* 0x000000f505057233 */ /* 0x000fc80003803000 */
[----:B------:R-:W-:Y:S01]  /*6c80*/  HMMA.16816.F32 R88, R124, R96, R88 ;  /* 0x000000607c58723c */ /* 0x000fe20000001858 */
[----:B-1----:R-:W-:-:S05]  /*6c90*/  LOP3.LUT R2, R0, 0xffff, RZ, 0xc0, !PT ;  /* 0x0000ffff00027812 */ /* 0x002fca00078ec0ff */
[C---:B------:R-:W-:Y:S06]  /*6ca0*/  HMMA.16816.F32 R92, R124.reuse, R98, R92 ;  /* 0x000000627c5c723c */ /* 0x040fec000000185c */
[C---:B------:R-:W-:Y:S06]  /*6cb0*/  HMMA.16816.F32 R104, R124.reuse, R108, R104 ;  /* 0x0000006c7c68723c */ /* 0x040fec0000001868 */
[C---:B------:R-:W-:Y:S06]  /*6cc0*/  HMMA.16816.F32 R156, R124.reuse, R110, R156 ;  /* 0x0000006e7c9c723c */ /* 0x040fec000000189c */
[C---:B------:R-:W-:Y:S06]  /*6cd0*/  HMMA.16816.F32 R112, R124.reuse, R120, R112 ;  /* 0x000000787c70723c */ /* 0x040fec0000001870 */
[C---:B------:R-:W-:Y:S06]  /*6ce0*/  HMMA.16816.F32 R116, R124.reuse, R122, R116 ;  /* 0x0000007a7c74723c */ /* 0x040fec0000001874 */
[C---:B------:R-:W-:Y:S06]  /*6cf0*/  HMMA.16816.F32 R164, R124.reuse, R24, R164 ;  /* 0x000000187ca4723c */ /* 0x040fec00000018a4 */
[----:B------:R-:W-:Y:S07]  /*6d00*/  HMMA.16816.F32 R124, R124, R26, R144 ;  /* 0x0000001a7c7c723c */ /* 0x000fee0000001890 */
[----:B------:R-:W-:Y:S01]  /*6d10*/  MOV R145, R18 ;  /* 0x0000001200917202 */ /* 0x000fe20000000f00 */
[----:B------:R-:W-:Y:S01]  /*6d20*/  IMAD.MOV.U32 R144, RZ, RZ, R17 ;  /* 0x000000ffff907224 */ /* 0x000fe200078e0011 */
[----:B------:R1:W-:Y:S01]  /*6d30*/  MUFU.EX2 R18, R3 ;  /* 0x0000000300127308 */ /* 0x0003e20000000800 */
[----:B------:R-:W-:Y:S01]  /*6d40*/  IMAD.MOV.U32 R146, RZ, RZ, R128 ;  /* 0x000000ffff927224 */ /* 0x000fe200078e0080 */
[----:B------:R-:W-:-:S06]  /*6d50*/  MOV R147, R129 ;  /* 0x0000008100937202 */ /* 0x000fcc0000000f00 */
[----:B------:R2:W-:Y:S01]  /*6d60*/  MUFU.EX2 R17, R4 ;  /* 0x0000000400117308 */ /* 0x0005e20000000800 */
[----:B-1----:R-:W-:Y:S02]  /*6d70*/  SHF.R.U32.HI R3, RZ, 0x8, R2 ;  /* 0x00000008ff037819 */ /* 0x002fe40000011602 */
[----:B------:R-:W-:-:S04]  /*6d80*/  LOP3.LUT R2, R0, 0xff, RZ, 0xc0, !PT ;  /* 0x000000ff00027812 */ /* 0x000fc800078ec0ff */
[----:B------:R-:W-:Y:S01]  /*6d90*/  PRMT R7, R2, 0x5410, R3 ;  /* 0x0000541002077816 */ /* 0x000fe20000000003 */
[----:B------:R-:W-:Y:S01]  /*6da0*/  FFMA.FTZ R2, R207, UR33, -R22 ;  /* 0x00000021cf027c23 */ /* 0x000fe20008010816 */
[--C-:B------:R-:W-:Y:S02]  /*6db0*/  SHF.R.U32.HI R3, RZ, 0x10, R0.reuse ;  /* 0x00000010ff037819 */ /* 0x100fe40000011600 */
[----:B--2---:R-:W-:Y:S01]  /*6dc0*/  HSET2.LE.AND R4, R16, R245, PT ;  /* 0x000000f510047233 */ /* 0x004fe20003803000 */
[----:B------:R1:W2:Y:S02]  /*6dd0*/  MUFU.EX2 R9, R2 ;  /* 0x0000000200097308 */ /* 0x0002a40000000800 */
[----:B-1----:R-:W-:Y:S02]  /*6de0*/  SHF.R.U32.HI R2, RZ, 0x18, R0 ;  /* 0x00000018ff027819 */ /* 0x002fe40000011600 */
[----:B------:R-:W-:Y:S01]  /*6df0*/  LOP3.LUT R0, R3, 0xff, RZ, 0xc0, !PT ;  /* 0x000000ff03007812 */ /* 0x000fe200078ec0ff */
[----:B------:R-:W-:-:S03]  /*6e00*/  FFMA.FTZ R3, R250, UR33, -R22 ;  /* 0x00000021fa037c23 */ /* 0x000fc60008010816 */
[----:B------:R-:W-:Y:S01]  /*6e10*/  PRMT R6, R0, 0x5410, R2 ;  /* 0x0000541000067816 */ /* 0x000fe20000000002 */
[----:B------:R-:W-:Y:S01]  /*6e20*/  FFMA.FTZ R2, R251, UR33, -R22 ;  /* 0x00000021fb027c23 */ /* 0x000fe20008010816 */
[----:B------:R1:W-:Y:S01]  /*6e30*/  MUFU.EX2 R8, R3 ;  /* 0x0000000300087308 */ /* 0x0003e20000000800 */
[--C-:B------:R-:W-:Y:S02]  /*6e40*/  HSET2.LE.AND R0, R7, R245.reuse, PT ;  /* 0x000000f507007233 */ /* 0x100fe40003803000 */
[----:B-1----:R-:W-:-:S05]  /*6e50*/  HSET2.LE.AND R3, R6, R245, PT ;  /* 0x000000f506037233 */ /* 0x002fca0003803000 */
[----:B------:R3:W1:Y:S02]  /*6e60*/  MUFU.EX2 R6, R2 ;  /* 0x0000000200067308 */ /* 0x0006640000000800 */
[----:B---3--:R-:W-:-:S04]  /*6e70*/  F2FP.F16.F32.PACK_AB R2, R176, R177 ;  /* 0x000000b1b002723e */ /* 0x008fc800000000ff */
[----:B------:R-:W-:Y:S01]  /*6e80*/  LOP3.LUT R128, R0, R2, RZ, 0xc0, !PT ;  /* 0x0000000200807212 */ /* 0x000fe200078ec0ff */
[----:B------:R-:W-:Y:S01]  /*6e90*/  FFMA.FTZ R2, R247, R13, R197 ;  /* 0x0000000df7027223 */ /* 0x000fe200000100c5 */
[----:B--2---:R-:W-:-:S03]  /*6ea0*/  F2FP.F16.F32.PACK_AB R0, R9, R17 ;  /* 0x000000110900723e */ /* 0x004fc600000000ff */
[----:B------:R-:W-:Y:S01]  /*6eb0*/  FADD.FTZ R2, R196, R2 ;  /* 0x00000002c4027221 */ /* 0x000fe20000010000 */
[----:B------:R-:W-:Y:S01]  /*6ec0*/  LOP3.LUT R129, R3, R0, RZ, 0xc0, !PT ;  /* 0x0000000003817212 */ /* 0x000fe200078ec0ff */
[----:B------:R-:W-:Y:S01]  /*6ed0*/  FFMA.FTZ R3, R248, R20, R205 ;  /* 0x00000014f8037223 */ /* 0x000fe200000100cd */
[----:B------:R-:W-:Y:S01]  /*6ee0*/  F2FP.F16.F32.PACK_AB R0, R18, R19 ;  /* 0x000000131200723e */ /* 0x000fe200000000ff */
[----:B------:R-:W-:-:S03]  /*6ef0*/  FADD.FTZ R2, R191, R2 ;  /* 0x00000002bf027221 */ /* 0x000fc60000010000 */
[----:B------:R-:W-:Y:S01]  /*6f00*/  LOP3.LUT R130, R4, R0, RZ, 0xc0, !PT ;  /* 0x0000000004827212 */ /* 0x000fe200078ec0ff */
[----:B------:R-:W-:Y:S01]  /*6f10*/  FFMA.FTZ R4, R249, R21, R235 ;  /* 0x00000015f9047223 */ /* 0x000fe200000100eb */
[----:B-1----:R-:W-:Y:S01]  /*6f20*/  F2FP.F16.F32.PACK_AB R0, R6, R8 ;  /* 0x000000080600723e */ /* 0x002fe200000000ff */
[----:B------:R-:W-:Y:S02]  /*6f30*/  FADD.FTZ R2, R190, R2 ;  /* 0x00000002be027221 */ /* 0x000fe40000010000 */
[----:B------:R-:W-:Y:S01]  /*6f40*/  FADD.FTZ R249, R178, R4 ;  /* 0x00000004b2f97221 */ /* 0x000fe20000010000 */
        /* <DEDUP_REMOVED lines=27> */
[----:B------:R-:W-:-:S03]  /*7100*/  FADD.FTZ R248, R6, R8 ;  /* 0x0000000806f87221 */ /* 0x000fc60000010000 */
        /* <DEDUP_REMOVED lines=14> */
[----:B------:R-:W-:Y:S07]  /*71f0*/  HMMA.16816.F32 R128, R128, R26, R132 ;  /* 0x0000001a8080723c */ /* 0x000fee0000001884 */
[----:B------:R-:W-:Y:S01]  /*7200*/  IMAD.MOV.U32 R135, RZ, RZ, R242 ;  /* 0x000000ffff877224 */ /* 0x000fe200078e00f2 */
[----:B------:R-:W-:Y:S01]  /*7210*/  MOV R133, R239 ;  /* 0x000000ef00857202 */ /* 0x000fe20000000f00 */
[----:B------:R-:W-:Y:S01]  /*7220*/  IMAD.MOV.U32 R134, RZ, RZ, R238 ;  /* 0x000000ffff867224 */ /* 0x000fe200078e00ee */
[----:B------:R-:W-:-:S14]  /*7230*/  @!P0 BRA `(.L_x_1054) ;  /* 0x0000006800608947 */ /* 0x000fdc0003800000 */
[----:B------:R-:W2:Y:S01]  /*7240*/  LDL R251, [R1+0x20] ;  /* 0x0000200001fb7983 */ /* 0x000ea20000100800 */
[----:B------:R-:W-:-:S04]  /*7250*/  DEPBAR.LE SB0, 0x0 ;  /* 0x000080000000791a */ /* 0x000fc80000000000 */
[----:B------:R-:W3:Y:S04]  /*7260*/  LDL R250, [R1+0x40] ;  /* 0x0000400001fa7983 */ /* 0x000ee80000100800 */
[----:B------:R-:W4:Y:S04]  /*7270*/  LDL R244, [R1+0x50] ;  /* 0x0000500001f47983 */ /* 0x000f280000100800 */
[----:B------:R-:W5:Y:S01]  /*7280*/  LDL R252, [R1+0x44] ;  /* 0x0000440001fc7983 */ /* 0x000f620000100800 */
[----:B------:R-:W-:Y:S01]  /*7290*/  IADD3 R3, P3, R240, -UR8, RZ ;  /* 0x80000008f0037c10 */ /* 0x000fe2000ff7e0ff */
[----:B------:R-:W-:-:S02]  /*72a0*/  IMAD.U32 R4, RZ, RZ, UR8 ;  /* 0x00000008ff047e24 */ /* 0x000fc4000f8e00ff */
[----:B------:R-:W-:Y:S01]  /*72b0*/  IMAD.U32 R2, RZ, RZ, UR8 ;  /* 0x00000008ff027e24 */ /* 0x000fe2000f8e00ff */
[----:B------:R-:W-:Y:S02]  /*72c0*/  IADD3.X R0, R241, ~UR36, RZ, P3, !PT ;  /* 0x80000024f1007c10 */ /* 0x000fe40009ffe4ff */
[C---:B------:R-:W-:Y:S02]  /*72d0*/  IADD3 R232, P5, R3.reuse, -UR8, RZ ;  /* 0x8000000803e87c10 */ /* 0x040fe4000ffbe0ff */
[----:B------:R-:W-:Y:S02]  /*72e0*/  IADD3 R4, P4, P3, R3, 0x80, -R4 ;  /* 0x0000008003047810 */ /* 0x000fe40007b9e804 */
[C---:B------:R-:W-:Y:S02]  /*72f0*/  IADD3 R234, P2, R236.reuse, -UR8, RZ ;  /* 0x80000008ecea7c10 */ /* 0x040fe4000ff5e0ff */
[----:B------:R-:W-:Y:S02]  /*7300*/  IADD3 R2, P1, P0, R236, 0x80, -R2 ;  /* 0x00000080ec027810 */ /* 0x000fe4000783e802 */
[C---:B------:R-:W-:Y:S01]  /*7310*/  IADD3.X R233, R0.reuse, ~UR36, RZ, P5, !PT ;  /* 0x8000002400e97c10 */ /* 0x040fe2000affe4ff */
[----:B------:R-:W-:Y:S01]  /*7320*/  BAR.SYNC.DEFER_BLOCKING 0x0 ;  /* 0x0000000000007b1d */ /* 0x000fe20000010000 */
[----:B------:R-:W-:-:S02]  /*7330*/  IADD3.X R5, R0, ~UR36, RZ, P4, P3 ;  /* 0x8000002400057c10 */ /* 0x000fc4000a7e64ff */
[C---:B------:R-:W-:Y:S02]  /*7340*/  IADD3.X R235, R237.reuse, ~UR36, RZ, P2, !PT ;  /* 0x80000024edeb7c10 */ /* 0x040fe400097fe4ff */
[----:B------:R-:W-:Y:S01]  /*7350*/  IADD3.X R3, R237, ~UR36, RZ, P1, P0 ;  /* 0x80000024ed037c10 */ /* 0x000fe20008fe04ff */
[----:B------:R-:W-:Y:S01]  /*7360*/  @!PT LDS RZ, [RZ] ;  /* 0x00000000fffff984 */ /* 0x000fe20000000800 */
[----:B------:R-:W-:Y:S01]  /*7370*/  @!PT LDS RZ, [RZ] ;  /* 0x00000000fffff984 */ /* 0x000fe20000000800 */
[----:B------:R-:W-:Y:S01]  /*7380*/  @!PT LDS RZ, [RZ] ;  /* 0x00000000fffff984 */ /* 0x000fe20000000800 */
[----:B------:R-:W-:Y:S04]  /*7390*/  LDGSTS.E.BYPASS.LTC128B.128 [R223+0xa000], desc[UR20][R232.64] ;  /* 0x0a000000e8df7fae */ /* 0x000fe8000b901d54 */
[----:B------:R1:W-:Y:S04]  /*73a0*/  LDGSTS.E.BYPASS.LTC128B.128 [R223+0xb000], desc[UR20][R4.64] ;  /* 0x0b00000004df7fae */ /* 0x0003e8000b901d54 */
[----:B------:R-:W-:Y:S04]  /*73b0*/  LDGSTS.E.BYPASS.LTC128B.128 [R223+0xa800], desc[UR20][R234.64] ;  /* 0x0a800000eadf7fae */ /* 0x000fe8000b901d54 */
[----:B------:R2:W-:Y:S04]  /*73c0*/  LDGSTS.E.BYPASS.LTC128B.128 [R223+0xb800], desc[UR20][R2.64] ;  /* 0x0b80000002df7fae */ /* 0x0005e8000b901d54 */
[----:B------:R-:W-:Y:S04]  /*73d0*/  LDSM.16.M88.4 R32, [R218] ;  /* 0x00000000da20783b */ /* 0x000fe80000000200 */
[----:B------:R-:W-:Y:S04]  /*73e0*/  LDSM.16.M88.4 R28, [R218+0x800] ;  /* 0x00080000da1c783b */ /* 0x000fe80000000200 */
[----:B------:R-:W1:Y:S04]  /*73f0*/  LDSM.16.M88.4 R16, [R209] ;  /* 0x00000000d110783b */ /* 0x000e680000000200 */
[----:B------:R-:W-:Y:S04]  /*7400*/  LDSM.16.M88.4 R136, [R219] ;  /* 0x00000000db88783b */ /* 0x000fe80000000200 */
[----:B-1----:R-:W1:Y:S04]  /*7410*/  LDSM.16.M88.4 R4, [R209+0x2000] ;  /* 0x00200000d104783b */ /* 0x002e680000000200 */
[----:B------:R-:W1:Y:S04]  /*7420*/  LDSM.16.M88.4 R20, [R211+0x2000] ;  /* 0x00200000d314783b */ /* 0x000e680000000200 */
[----:B------:R-:W1:Y:S04]  /*7430*/  LDSM.16.M88.4 R132, [R222] ;  /* 0x00000000de84783b */ /* 0x000e680000000200 */
[----:B------:R-:W1:Y:S01]  /*7440*/  LDSM.16.M88.4 R24, [R211] ;  /* 0x00000000d318783b */ /* 0x000e620000000200 */
[----:B------:R-:W2:Y:S01]  /*7450*/  S2R R245, SR_TID.X ;  /* 0x0000000000f57919 */ /* 0x000ea20000002100 */
[----:B------:R-:W-:-:S02]  /*7460*/  UIADD3 UR4, UR32, -0x3, URZ ;  /* 0xfffffffd20047890 */ /* 0x000fc4000fffe03f */
[----:B------:R-:W0:Y:S01]  /*7470*/  LDGDEPBAR ;  /* 0x00000000000079af */ /* 0x000e220000000000 */
[-C--:B------:R-:W-:Y:S06]  /*7480*/  HMMA.16816.F32 R196, R16, R32.reuse, RZ ;  /* 0x0000002010c4723c */ /* 0x080fec00000018ff */
[C---:B-1----:R-:W-:Y:S06]  /*7490*/  HMMA.16816.F32 R188, R4.reuse, R32, RZ ;  /* 0x0000002004bc723c */ /* 0x042fec00000018ff */
[C---:B------:R-:W-:Y:S06]  /*74a0*/  HMMA.16816.F32 R184, R4.reuse, R34, RZ ;  /* 0x0000002204b8723c */ /* 0x040fec00000018ff */
[----:B------:R-:W-:Y:S06]  /*74b0*/  HMMA.16816.F32 R176, R4, R30, RZ ;  /* 0x0000001e04b0723c */ /* 0x000fec00000018ff */
[----:B------:R-:W-:Y:S01]  /*74c0*/  HMMA.16816.F32 R204, R16, R34, RZ ;  /* 0x0000002210cc723c */ /* 0x000fe200000018ff */
[----:B------:R-:W-:Y:S05]  /*74d0*/  LDSM.16.M88.4 R32, [R216] ;  /* 0x00000000d820783b */ /* 0x000fea0000000200 */
[-C--:B------:R-:W-:Y:S01]  /*74e0*/  HMMA.16816.F32 R180, R4, R28.reuse, RZ ;  /* 0x0000001c04b4723c */ /* 0x080fe200000018ff */
[----:B------:R-:W-:Y:S05]  /*74f0*/  LDSM.16.M88.4 R4, [R217+0x2000] ;  /* 0x00200000d904783b */ /* 0x000fea0000000200 */
[C---:B------:R-:W-:Y:S06]  /*7500*/  HMMA.16816.F32 R172, R16.reuse, R28, RZ ;  /* 0x0000001c10ac723c */ /* 0x040fec00000018ff */
[----:B------:R-:W-:Y:S01]  /*7510*/  HMMA.16816.F32 R192, R16, R30, RZ ;  /* 0x0000001e10c0723c */ /* 0x000fe200000018ff */
[----:B------:R-:W1:Y:S04]  /*7520*/  LDSM.16.M88.4 R28, [R216+0x800] ;  /* 0x00080000d81c783b */ /* 0x000e680000000200 */
[----:B------:R-:W1:Y:S01]  /*7530*/  LDSM.16.M88.4 R16, [R217] ;  /* 0x00000000d910783b */ /* 0x000e620000000200 */
[C---:B------:R-:W-:Y:S06]  /*7540*/  HMMA.16816.F32 R228, R20.reuse, R136, R188 ;  /* 0x0000008814e4723c */ /* 0x040fec00000018bc */
[C---:B------:R-:W-:Y:S06]  /*7550*/  HMMA.16816.F32 R200, R20.reuse, R138, R184 ;  /* 0x0000008a14c8723c */ /* 0x040fec00000018b8 */
[----:B------:R-:W-:Y:S06]  /*7560*/  HMMA.16816.F32 R188, R20, R134, R176 ;  /* 0x0000008614bc723c */ /* 0x000fec00000018b0 */
[----:B------:R-:W-:Y:S06]  /*7570*/  HMMA.16816.F32 R184, R24, R136, R196 ;  /* 0x0000008818b8723c */ /* 0x000fec00000018c4 */
[----:B------:R-:W-:Y:S01]  /*7580*/  HMMA.16816.F32 R224, R20, R132, R180 ;  /* 0x0000008414e0723c */ /* 0x000fe200000018b4 */
[----:B------:R-:W-:Y:S05]  /*7590*/  LDSM.16.M88.4 R20, [R215+0x2000] ;  /* 0x00200000d714783b */ /* 0x000fea0000000200 */
[C---:B------:R-:W-:Y:S01]  /*75a0*/  HMMA.16816.F32 R176, R24.reuse, R138, R204 ;  /* 0x0000008a18b0723c */ /* 0x040fe200000018cc */
[----:B------:R-:W-:Y:S05]  /*75b0*/  LDSM.16.M88.4 R136, [R214+0x800] ;  /* 0x00080000d688783b */ /* 0x000fea0000000200 */
[C---:B------:R-:W-:Y:S01]  /*75c0*/  HMMA.16816.F32 R180, R24.reuse, R132, R172 ;  /* 0x0000008418b4723c */ /* 0x040fe200000018ac */
[----:B------:R-:W-:Y:S05]  /*75d0*/  LDSM.16.M88.4 R172, [R214] ;  /* 0x00000000d6ac783b */ /* 0x000fea0000000200 */
[----:B------:R-:W-:Y:S01]  /*75e0*/  HMMA.16816.F32 R132, R24, R134, R192 ;  /* 0x000000861884723c */ /* 0x000fe200000018c0 */
[----:B------:R-:W1:Y:S05]  /*75f0*/  LDSM.16.M88.4 R24, [R215] ;  /* 0x00000000d718783b */ /* 0x000e6a0000000200 */
[----:B-1----:R-:W-:Y:S06]  /*7600*/  HMMA.16816.F32 R192, R4, R30, R188 ;  /* 0x0000001e04c0723c */ /* 0x002fec00000018bc */
[-C--:B------:R-:W-:Y:S06]  /*7610*/  HMMA.16816.F32 R188, R16, R32.reuse, R184 ;  /* 0x0000002010bc723c */ /* 0x080fec00000018b8 */
[C---:B------:R-:W-:Y:S06]  /*7620*/  HMMA.16816.F32 R204, R4.reuse, R32, R228 ;  /* 0x0000002004cc723c */ /* 0x040fec00000018e4 */
[C---:B------:R-:W-:Y:S06]  /*7630*/  HMMA.16816.F32 R224, R4.reuse, R28, R224 ;  /* 0x0000001c04e0723c */ /* 0x040fec00000018e0 */
[-C--:B------:R-:W-:Y:S01]  /*7640*/  HMMA.16816.F32 R196, R4, R34.reuse, R200 ;  /* 0x0000002204c4723c */ /* 0x080fe200000018c8 */
[----:B------:R-:W-:Y:S05]  /*7650*/  LDSM.16.M88.4 R4, [R209+0x6000] ;  /* 0x00600000d104783b */ /* 0x000fea0000000200 */
[C---:B------:R-:W-:Y:S01]  /*7660*/  HMMA.16816.F32 R184, R16.reuse, R34, R176 ;  /* 0x0000002210b8723c */ /* 0x040fe200000018b0 */
[----:B------:R-:W-:Y:S05]  /*7670*/  LDSM.16.M88.4 R32, [R218+0x1800] ;  /* 0x00180000da20783b */ /* 0x000fea0000000200 */
[C---:B------:R-:W-:Y:S06]  /*7680*/  HMMA.16816.F32 R176, R16.reuse, R28, R180 ;  /* 0x0000001c10b0723c */ /* 0x040fec00000018b4 */
[----:B------:R-:W-:Y:S01]  /*7690*/  HMMA.16816.F32 R28, R16, R30, R132 ;  /* 0x0000001e101c723c */ /* 0x000fe20000001884 */
[----:B------:R-:W-:Y:S04]  /*76a0*/  LDSM.16.M88.4 R132, [R218+0x1000] ;  /* 0x00100000da84783b */ /* 0x000fe80000000200 */
[----:B------:R-:W1:Y:S01]  /*76b0*/  LDSM.16.M88.4 R16, [R209+0x4000] ;  /* 0x00400000d110783b */ /* 0x000e620000000200 */
[-C--:B------:R-:W-:Y:S06]  /*76c0*/  HMMA.16816.F32 R188, R24, R172.reuse, R188 ;  /* 0x000000ac18bc723c */ /* 0x080fec00000018bc */
[C---:B------:R-:W-:Y:S06]  /*76d0*/  HMMA.16816.F32 R200, R20.reuse, R172, R204 ;  /* 0x000000ac14c8723c */ /* 0x040fec00000018cc */
[C---:B------:R-:W-:Y:S06]  /*76e0*/  HMMA.16816.F32 R196, R20.reuse, R174, R196 ;  /* 0x000000ae14c4723c */ /* 0x040fec00000018c4 */
[C---:B------:R-:W-:Y:S06]  /*76f0*/  HMMA.16816.F32 R228, R20.reuse, R136, R224 ;  /* 0x0000008814e4723c */ /* 0x040fec00000018e0 */
[----:B------:R-:W-:Y:S06]  /*7700*/  HMMA.16816.F32 R192, R20, R138, R192 ;  /* 0x0000008a14c0723c */ /* 0x000fec00000018c0 */
[C---:B------:R-:W-:Y:S01]  /*7710*/  HMMA.16816.F32 R180, R24.reuse, R174, R184 ;  /* 0x000000ae18b4723c */ /* 0x040fe200000018b8 */
[----:B------:R-:W-:Y:S05]  /*7720*/  LDSM.16.M88.4 R172, [R220] ;  /* 0x00000000dcac783b */ /* 0x000fea0000000200 */
[C---:B------:R-:W-:Y:S01]  /*7730*/  HMMA.16816.F32 R20, R24.reuse, R136, R176 ;  /* 0x000000881814723c */ /* 0x040fe200000018b0 */
[----:B------:R-:W-:Y:S05]  /*7740*/  LDSM.16.M88.4 R176, [R221] ;  /* 0x00000000ddb0783b */ /* 0x000fea0000000200 */
[----:B------:R-:W-:Y:S01]  /*7750*/  HMMA.16816.F32 R136, R24, R138, R28 ;  /* 0x0000008a1888723c */ /* 0x000fe2000000181c */
[----:B------:R-:W2:Y:S04]  /*7760*/  LDSM.16.M88.4 R28, [R211+0x4000] ;  /* 0x00400000d31c783b */ /* 0x000ea80000000200 */
[----:B------:R-:W3:Y:S01]  /*7770*/  LDSM.16.M88.4 R24, [R211+0x6000] ;  /* 0x00600000d318783b */ /* 0x000ee20000000200 */
[-C--:B-1----:R-:W-:Y:S06]  /*7780*/  HMMA.16816.F32 R184, R16, R132.reuse, R188 ;  /* 0x0000008410b8723c */ /* 0x082fec00000018bc */
        /* <DEDUP_REMOVED lines=9> */
[----:B------:R-:W1:Y:S04]  /*7820*/  LDSM.16.M88.4 R136, [R216+0x1000] ;  /* 0x00100000d888783b */ /* 0x000e680000000200 */
[----:B------:R-:W4:Y:S01]  /*7830*/  LDSM.16.M88.4 R16, [R217+0x6000] ;  /* 0x00600000d910783b */ /* 0x000f220000000200 */
[----:B--2---:R-:W-:Y:S06]  /*7840*/  HMMA.16816.F32 R184, R28, R176, R184 ;  /* 0x000000b01cb8723c */ /* 0x004fec00000018b8 */
[C---:B---3--:R-:W-:Y:S06]  /*7850*/  HMMA.16816.F32 R228, R24.reuse, R178, R204 ;  /* 0x000000b218e4723c */ /* 0x048fec00000018cc */
[C---:B------:R-:W-:Y:S06]  /*7860*/  HMMA.16816.F32 R196, R24.reuse, R176, R224 ;  /* 0x000000b018c4723c */ /* 0x040fec00000018e0 */
[----:B------:R-:W-:Y:S06]  /*7870*/  HMMA.16816.F32 R188, R24, R172, R200 ;  /* 0x000000ac18bc723c */ /* 0x000fec00000018c8 */
[----:B------:R-:W-:Y:S06]  /*7880*/  HMMA.16816.F32 R204, R28, R178, R180 ;  /* 0x000000b21ccc723c */ /* 0x000fec00000018b4 */
[----:B------:R-:W-:Y:S01]  /*7890*/  HMMA.16816.F32 R224, R24, R174, R192 ;  /* 0x000000ae18e0723c */ /* 0x000fe200000018c0 */
[----:B------:R-:W-:Y:S05]  /*78a0*/  LDSM.16.M88.4 R24, [R215+0x4000] ;  /* 0x00400000d718783b */ /* 0x000fea0000000200 */
[C---:B------:R-:W-:Y:S01]  /*78b0*/  HMMA.16816.F32 R200, R28.reuse, R172, R4 ;  /* 0x000000ac1cc8723c */ /* 0x040fe20000001804 */
[----:B------:R-:W-:Y:S05]  /*78c0*/  LDSM.16.M88.4 R4, [R215+0x6000] ;  /* 0x00600000d704783b */ /* 0x000fea0000000200 */
[----:B------:R-:W-:Y:S01]  /*78d0*/  HMMA.16816.F32 R176, R28, R174, R32 ;  /* 0x000000ae1cb0723c */ /* 0x000fe20000001820 */
[----:B------:R-:W2:Y:S04]  /*78e0*/  LDSM.16.M88.4 R28, [R214+0x1000] ;  /* 0x00100000d61c783b */ /* 0x000ea80000000200 */
[----:B------:R-:W3:Y:S01]  /*78f0*/  LDSM.16.M88.4 R32, [R214+0x1800] ;  /* 0x00180000d620783b */ /* 0x000ee20000000200 */
[----:B-1----:R-:W-:Y:S01]  /*7900*/  HMMA.16816.F32 R184, R20, R136, R184 ;  /* 0x0000008814b8723c */ /* 0x002fe200000018b8 */
[----:B------:R-:W-:Y:S01]  /*7910*/  IMAD.SHL.U32 R245, R245, 0x2, RZ ;  /* 0x00000002f5f57824 */ /* 0x000fe200078e00ff */
[----:B------:R-:W-:Y:S01]  /*7920*/  UISETP.NE.AND UP0, UPT, UR32, 0x3, UPT ;  /* 0x000000032000788c */ /* 0x000fe2000bf05270 */
[----:B------:R-:W-:Y:S01]  /*7930*/  IMAD.U32 R0, RZ, RZ, UR4 ;  /* 0x00000004ff007e24 */ /* 0x000fe2000f8e00ff */
[----:B------:R-:W-:-:S04]  /*7940*/  DEPBAR.LE SB0, 0x0 ;  /* 0x000080000000791a */ /* 0x000fc80000000000 */
[----:B------:R-:W-:Y:S06]  /*7950*/  HMMA.16816.F32 R172, R20, R138, R204 ;  /* 0x0000008a14ac723c */ /* 0x000fec00000018cc */
[C---:B----4-:R-:W-:Y:S06]  /*7960*/  HMMA.16816.F32 R196, R16.reuse, R136, R196 ;  /* 0x0000008810c4723c */ /* 0x050fec00000018c4 */
[----:B------:R-:W-:Y:S06]  /*7970*/  HMMA.16816.F32 R192, R16, R138, R228 ;  /* 0x0000008a10c0723c */ /* 0x000fec00000018e4 */
[-C--:B------:R-:W-:Y:S06]  /*7980*/  HMMA.16816.F32 R136, R20, R132.reuse, R200 ;  /* 0x000000841488723c */ /* 0x080fec00000018c8 */
[C---:B------:R-:W-:Y:S06]  /*7990*/  HMMA.16816.F32 R188, R16.reuse, R132, R188 ;  /* 0x0000008410bc723c */ /* 0x040fec00000018bc */
[-C--:B------:R-:W-:Y:S06]  /*79a0*/  HMMA.16816.F32 R180, R16, R134.reuse, R224 ;  /* 0x0000008610b4723c */ /* 0x080fec00000018e0 */
[----:B------:R-:W-:Y:S06]  /*79b0*/  HMMA.16816.F32 R20, R20, R134, R176 ;  /* 0x000000861414723c */ /* 0x000fec00000018b0 */
[----:B--2---:R-:W-:Y:S01]  /*79c0*/  HMMA.16816.F32 R16, R24, R28, R184 ;  /* 0x0000001c1810723c */ /* 0x004fe200000018b8 */
[----:B------:R-:W-:-:S05]  /*79d0*/  LOP3.LUT R245, R245, 0x6, RZ, 0xc0, !PT ;  /* 0x00000006f5f57812 */ /* 0x000fca00078ec0ff */
[----:B------:R-:W-:Y:S01]  /*79e0*/  HMMA.16816.F32 R172, R24, R30, R172 ;  /* 0x0000001e18ac723c */ /* 0x000fe200000018ac */
[----:B------:R-:W-:-:S05]  /*79f0*/  IMAD R0, R0, 0x20, R245 ;  /* 0x0000002000007824 */ /* 0x000fca00078e02f5 */
[----:B---3--:R-:W-:Y:S01]  /*7a00*/  HMMA.16816.F32 R136, R24, R32, R136 ;  /* 0x000000201888723c */ /* 0x008fe20000001888 */
[C---:B------:R-:W-:Y:S01]  /*7a10*/  VIADD R9, R0.reuse, 0x1 ;  /* 0x0000000100097836 */ /* 0x040fe20000000000 */
[C---:B------:R-:W-:Y:S01]  /*7a20*/  ISETP.GE.AND P3, PT, R0.reuse, R10, PT ;  /* 0x0000000a0000720c */ /* 0x040fe20003f66270 */
[----:B------:R-:W-:-:S03]  /*7a30*/  VIADD R8, R0, 0x8 ;  /* 0x0000000800087836 */ /* 0x000fc60000000000 */
[----:B------:R-:W-:Y:S01]  /*7a40*/  HMMA.16816.F32 R188, R4, R32, R188 ;  /* 0x0000002004bc723c */ /* 0x000fe200000018bc */
[----:B------:R-:W-:-:S05]  /*7a50*/  ISETP.GE.AND P2, PT, R9, R10, PT ;  /* 0x0000000a0900720c */ /* 0x000fca0003f46270 */
[-C--:B------:R-:W-:Y:S06]  /*7a60*/  HMMA.16816.F32 R180, R4, R34.reuse, R180 ;  /* 0x0000002204b4723c */ /* 0x080fec00000018b4 */
[----:B------:R-:W-:Y:S07]  /*7a70*/  HMMA.16816.F32 R32, R24, R34, R20 ;  /* 0x000000221820723c */ /* 0x000fee0000001814 */
[----:B------:R-:W-:Y:S01]  /*7a80*/  FSEL R21, R16, -INF , !P3 ;  /* 0xff80000010157808 */ /* 0x000fe20005800000 */
[----:B------:R-:W-:Y:S01]  /*7a90*/  HMMA.16816.F32 R196, R4, R28, R196 ;  /* 0x0000001c04c4723c */ /* 0x000fe200000018c4 */
[----:B------:R-:W-:-:S02]  /*7aa0*/  FSEL R22, R17, -INF , !P2 ;  /* 0xff80000011167808 */ /* 0x000fc40005000000 */
[----:B------:R-:W-:-:S03]  /*7ab0*/  ISETP.GE.AND P3, PT, R8, R10, PT ;  /* 0x0000000a0800720c */ /* 0x000fc60003f66270 */
[----:B------:R-:W-:Y:S01]  /*7ac0*/  HMMA.16816.F32 R192, R4, R30, R192 ;  /* 0x0000001e04c0723c */ /* 0x000fe200000018c0 */
[----:B------:R-:W-:-:S06]  /*7ad0*/  FMNMX.FTZ R2, R243, R21, !PT ;  /* 0x00000015f3027209 */ /* 0x000fcc0007810000 */
[----:B------:R-:W-:Y:S01]  /*7ae0*/  VIADD R7, R0, 0x9 ;  /* 0x0000000900077836 */ /* 0x000fe20000000000 */
[----:B------:R-:W-:Y:S01]  /*7af0*/  FSEL R24, R172, -INF , !P3 ;  /* 0xff800000ac187808 */ /* 0x000fe20005800000 */
[----:B------:R-:W-:Y:S01]  /*7b00*/  VIADD R6, R0, 0x10 ;  /* 0x0000001000067836 */ /* 0x000fe20000000000 */
[----:B------:R-:W-:Y:S02]  /*7b10*/  FMNMX.FTZ R2, R22, R2, !PT ;  /* 0x0000000216027209 */ /* 0x000fe40007810000 */
[-C--:B------:R-:W-:Y:S01]  /*7b20*/  ISETP.GE.AND P2, PT, R7, R10.reuse, PT ;  /* 0x0000000a0700720c */ /* 0x080fe20003f46270 */
[C---:B------:R-:W-:Y:S01]  /*7b30*/  VIADD R5, R0.reuse, 0x11 ;  /* 0x0000001100057836 */ /* 0x040fe20000000000 */
[-C--:B------:R-:W-:Y:S02]  /*7b40*/  ISETP.GE.AND P0, PT, R9, R11.reuse, PT ;  /* 0x0000000b0900720c */ /* 0x080fe40003f06270 */
[----:B------:R-:W-:Y:S02]  /*7b50*/  ISETP.GE.AND P1, PT, R0, R11, PT ;  /* 0x0000000b0000720c */ /* 0x000fe40003f26270 */
[----:B------:R-:W-:-:S02]  /*7b60*/  ISETP.GE.AND P3, PT, R6, R10, PT ;  /* 0x0000000a0600720c */ /* 0x000fc40003f66270 */
[----:B------:R-:W-:Y:S02]  /*7b70*/  FSEL R25, R173, -INF , !P2 ;  /* 0xff800000ad197808 */ /* 0x000fe40005000000 */
[----:B------:R-:W-:Y:S01]  /*7b80*/  FMNMX.FTZ R2, R24, R2, !PT ;  /* 0x0000000218027209 */ /* 0x000fe20007810000 */
[----:B------:R-:W-:Y:S01]  /*7b90*/  VIADD R4, R0, 0x18 ;  /* 0x0000001800047836 */ /* 0x000fe20000000000 */
[----:B------:R-:W-:Y:S01]  /*7ba0*/  FSEL R28, R19, -INF , !P0 ;  /* 0xff800000131c7808 */ /* 0x000fe20004000000 */
[----:B------:R-:W-:Y:S01]  /*7bb0*/  IMAD.U32 R12, RZ, RZ, UR23 ;  /* 0x00000017ff0c7e24 */ /* 0x000fe2000f8e00ff */
[----:B------:R-:W-:Y:S01]  /*7bc0*/  FSEL R26, R18, -INF , !P1 ;  /* 0xff800000121a7808 */ /* 0x000fe20004800000 */
[----:B------:R-:W-:Y:S01]  /*7bd0*/  IMAD.WIDE.U32 R18, R251, -0x2daee0ad, RZ ;  /* 0xd2511f53fb127825 */ /* 0x000fe200078e00ff */
[----:B------:R-:W-:Y:S02]  /*7be0*/  ISETP.GE.AND P2, PT, R5, R10, PT ;  /* 0x0000000a0500720c */ /* 0x000fe40003f46270 */
[----:B------:R-:W-:-:S02]  /*7bf0*/  FSEL R207, R136, -INF , !P3 ;  /* 0xff80000088cf7808 */ /* 0x000fc40005800000 */
[----:B------:R-:W-:Y:S02]  /*7c00*/  FMNMX.FTZ R2, R25, R2, !PT ;  /* 0x0000000219027209 */ /* 0x000fe40007810000 */
[----:B------:R-:W-:Y:S01]  /*7c10*/  PLOP3.LUT P0, PT, PT, PT, UP0, 0x80, 0x0 ;  /* 0x000000000000781c */ /* 0x000fe20003f0f008 */
[----:B------:R-:W-:Y:S01]  /*7c20*/  BAR.SYNC.DEFER_BLOCKING 0x0 ;  /* 0x0000000000007b1d */ /* 0x000fe20000010000 */
[C---:B------:R-:W-:Y:S02]  /*7c30*/  ISETP.GE.AND P1, PT, R0.reuse, R14, PT ;  /* 0x0000000e0000720c */ /* 0x040fe40003f26270 */
[C---:B------:R-:W-:Y:S01]  /*7c40*/  ISETP.GE.AND P5, PT, R0.reuse, R15, PT ;  /* 0x0000000f0000720c */ /* 0x040fe20003fa6270 */
[----:B------:R-:W-:Y:S01]  /*7c50*/  VIADD R0, R0, 0x19 ;  /* 0x0000001900007836 */ /* 0x000fe20000000000 */
[----:B------:R-:W-:Y:S02]  /*7c60*/  ISETP.GE.AND P3, PT, R4, R10, PT ;  /* 0x0000000a0400720c */ /* 0x000fe40003f66270 */
[----:B------:R-:W-:-:S02]  /*7c70*/  FSEL R241, R137, -INF , !P2 ;  /* 0xff80000089f17808 */ /* 0x000fc40005000000 */
[----:B------:R-:W-:Y:S02]  /*7c80*/  FMNMX.FTZ R3, R207, R2, !PT ;  /* 0x00000002cf037209 */ /* 0x000fe40007810000 */
[----:B------:R-:W-:Y:S02]  /*7c90*/  LOP3.LUT R2, R19, UR4, R12, 0x96, !PT ;  /* 0x0000000413027c12 */ /* 0x000fe4000f8e960c */
[----:B------:R-:W-:Y:S02]  /*7ca0*/  ISETP.GE.AND P2, PT, R0, R10, PT ;  /* 0x0000000a0000720c */ /* 0x000fe40003f46270 */
[----:B------:R-:W-:Y:S02]  /*7cb0*/  FSEL R245, R32, -INF , !P3 ;  /* 0xff80000020f57808 */ /* 0x000fe40005800000 */
[----:B------:R-:W-:Y:S01]  /*7cc0*/  FMNMX.FTZ R3, R241, R3, !PT ;  /* 0x00000003f1037209 */ /* 0x000fe20007810000 */
[----:B------:R-:W-:Y:S01]  /*7cd0*/  IMAD.WIDE.U32 R134, R250, -0x326172a9, RZ ;  /* 0xcd9e8d57fa867825 */ /* 0x000fe200078e00ff */
[----:B------:R-:W-:-:S03]  /*7ce0*/  FSEL R250, R33, -INF , !P2 ;  /* 0xff80000021fa7808 */ /* 0x000fc60005000000 */
[----:B------:R-:W-:Y:S01]  /*7cf0*/  IMAD.WIDE.U32 R12, R2, -0x326172a9, RZ ;  /* 0xcd9e8d57020c7825 */ /* 0x000fe200078e00ff */
[----:B------:R-:W-:Y:S02]  /*7d00*/  FMNMX.FTZ R2, R245, R3, !PT ;  /* 0x00000003f5027209 */ /* 0x000fe40007810000 */
[----:B-----5:R-:W-:Y:S01]  /*7d10*/  LOP3.LUT R132, R135, R252, RZ, 0x3c, !PT ;  /* 0x000000fc87847212 */ /* 0x020fe200078e3cff */
[----:B------:R-:W-:Y:S01]  /*7d20*/  IMAD.WIDE.U32 R30, R244, -0x326172a9, RZ ;  /* 0xcd9e8d57f41e7825 */ /* 0x000fe200078e00ff */
        /* <DEDUP_REMOVED lines=27> */
.L_x_1056:
[----:B------:R-:W2:Y:S01]  /*7ee0*/  SHFL.BFLY PT, R19, R20, 0x2, 0x1f ;  /* 0x0c401f0014137f89 */ /* 0x000ea200000e0000 */
[-C--:B------:R-:W-:Y:S01]  /*7ef0*/  ISETP.GE.AND P2, PT, R8, R11.reuse, PT ;  /* 0x0000000b0800720c */ /* 0x080fe20003f46270 */
[----:B------:R-:W-:Y:S01]  /*7f00*/  UISETP.GE.AND UP0, UPT, UR32, 0x4, UPT ;  /* 0x000000042000788c */ /* 0x000fe2000bf06270 */
[----:B-1----:R-:W-:Y:S02]  /*7f10*/  FMNMX.FTZ R2, R242, R26, !PT ;  /* 0x0000001af2027209 */ /* 0x002fe40007810000 */
        /* <DEDUP_REMOVED lines=9> */
[----:B------:R-:W-:-:S02]  /*7fb0*/  LOP3.LUT R134, R13, UR30, R134, 0x96, !PT ;  /* 0x0000001e0d867c12 */ /* 0x000fc4000f8e9686 */
[----:B------:R-:W-:Y:S02]  /*7fc0*/  LOP3.LUT R137, R13, UR30, R30, 0x96, !PT ;  /* 0x0000001e0d897c12 */ /* 0x000fe4000f8e961e */
[----:B------:R-:W-:Y:S01]  /*7fd0*/  FSEL R244, R139, -INF , !P0 ;  /* 0xff8000008bf47808 */ /* 0x000fe20004000000 */
[----:B------:R-:W-:Y:S01]  /*7fe0*/  IMAD.WIDE.U32 R138, R134, -0x2daee0ad, RZ ;  /* 0xd2511f53868a7825 */ /* 0x000fe200078e00ff */
[-C--:B------:R-:W-:Y:S02]  /*7ff0*/  ISETP.GE.AND P2, PT, R0, R11.reuse, PT ;  /* 0x0000000b0000720c */ /* 0x080fe40003f46270 */
[----:B------:R-:W-:Y:S01]  /*8000*/  ISETP.GE.AND P0, PT, R9, R14, PT ;  /* 0x0000000e0900720c */ /* 0x000fe20003f06270 */
[----:B------:R-:W-:Y:S01]  /*8010*/  IMAD.WIDE.U32 R172, R137, -0x2daee0ad, RZ ;  /* 0xd2511f5389ac7825 */ /* 0x000fe200078e00ff */
[----:B------:R-:W-:Y:S02]  /*8020*/  ISETP.GE.AND P3, PT, R4, R11, PT ;  /* 0x0000000b0400720c */ /* 0x000fe40003f66270 */
[----:B------:R-:W-:-:S02]  /*8030*/  FMNMX.FTZ R2, R240, R2, !PT ;  /* 0x00000002f0027209 */ /* 0x000fc40007810000 */
[----:B------:R-:W-:Y:S02]  /*8040*/  FSEL R13, R196, -INF , !P1 ;  /* 0xff800000c40d7808 */ /* 0x000fe40004800000 */
[----:B------:R-:W-:Y:S02]  /*8050*/  ISETP.GE.AND P4, PT, R9, R15, PT ;  /* 0x0000000f0900720c */ /* 0x000fe40003f86270 */
[----:B------:R-:W-:Y:S02]  /*8060*/  FSEL R206, R35, -INF , !P2 ;  /* 0xff80000023ce7808 */ /* 0x000fe40005000000 */
[----:B------:R-:W-:Y:S02]  /*8070*/  FSEL R205, R34, -INF , !P3 ;  /* 0xff80000022cd7808 */ /* 0x000fe40005800000 */
[----:B------:R-:W-:Y:S02]  /*8080*/  FMNMX.FTZ R3, R244, R2, !PT ;  /* 0x00000002f4037209 */ /* 0x000fe40007810000 */
[----:B------:R-:W-:-:S02]  /*8090*/  ISETP.GE.AND P2, PT, R8, R14, PT ;  /* 0x0000000e0800720c */ /* 0x000fc40003f46270 */
[----:B------:R-:W-:Y:S02]  /*80a0*/  FSEL R29, R197, -INF , !P0 ;  /* 0xff800000c51d7808 */ /* 0x000fe40004000000 */
[----:B------:R-:W-:Y:S02]  /*80b0*/  FMNMX.FTZ R9, R239, R13, !PT ;  /* 0x0000000def097209 */ /* 0x000fe40007810000 */
[----:B--2---:R-:W-:Y:S02]  /*80c0*/  FMNMX.FTZ R2, R20, R19, !PT ;  /* 0x0000001314027209 */ /* 0x004fe40007810000 */
[----:B------:R-:W-:Y:S02]  /*80d0*/  LOP3.LUT R33, R31, R252, RZ, 0x3c, !PT ;  /* 0x000000fc1f217212 */ /* 0x000fe400078e3cff */
[----:B------:R-:W-:Y:S01]  /*80e0*/  FMNMX.FTZ R3, R205, R3, !PT ;  /* 0x00000003cd037209 */ /* 0x000fe20007810000 */
[----:B------:R-:W1:Y:S01]  /*80f0*/  SHFL.BFLY PT, R20, R2, 0x1, 0x1f ;  /* 0x0c201f0002147f89 */ /* 0x000e6200000e0000 */
[----:B------:R-:W-:-:S02]  /*8100*/  ISETP.GE.AND P1, PT, R7, R14, PT ;  /* 0x0000000e0700720c */ /* 0x000fc40003f26270 */
[----:B------:R-:W-:Y:S02]  /*8110*/  FSEL R31, R192, -INF , !P2 ;  /* 0xff800000c01f7808 */ /* 0x000fe40005000000 */
[----:B------:R-:W-:Y:S02]  /*8120*/  FMNMX.FTZ R9, R29, R9, !PT ;  /* 0x000000091d097209 */ /* 0x000fe40007810000 */
[----:B------:R-:W-:Y:S02]  /*8130*/  FMNMX.FTZ R3, R206, R3, !PT ;  /* 0x00000003ce037209 */ /* 0x000fe40007810000 */
[----:B------:R-:W-:Y:S02]  /*8140*/  ISETP.GE.AND P0, PT, R6, R14, PT ;  /* 0x0000000e0600720c */ /* 0x000fe40003f06270 */
[----:B------:R-:W-:Y:S01]  /*8150*/  FSEL R32, R193, -INF , !P1 ;  /* 0xff800000c1207808 */ /* 0x000fe20004800000 */
[----:B------:R-:W2:Y:S01]  /*8160*/  SHFL.BFLY PT, R23, R3, 0x2, 0x1f ;  /* 0x0c401f0003177f89 */ /* 0x000ea200000e0000 */
[----:B------:R-:W-:-:S02]  /*8170*/  FMNMX.FTZ R9, R31, R9, !PT ;  /* 0x000000091f097209 */ /* 0x000fc40007810000 */
[----:B------:R-:W-:Y:S02]  /*8180*/  ISETP.GE.AND P3, PT, R8, R15, PT ;  /* 0x0000000f0800720c */ /* 0x000fe40003f66270 */
[-C--:B------:R-:W-:Y:S02]  /*8190*/  ISETP.GE.AND P1, PT, R5, R14.reuse, PT ;  /* 0x0000000e0500720c */ /* 0x080fe40003f26270 */
[----:B------:R-:W-:Y:S02]  /*81a0*/  FSEL R175, R188, -INF , !P0 ;  /* 0xff800000bcaf7808 */ /* 0x000fe40004000000 */
[----:B------:R-:W-:Y:S02]  /*81b0*/  FMNMX.FTZ R8, R32, R9, !PT ;  /* 0x0000000920087209 */ /* 0x000fe40007810000 */
[----:B------:R-:W-:Y:S02]  /*81c0*/  ISETP.GE.AND P2, PT, R7, R15, PT ;  /* 0x0000000f0700720c */ /* 0x000fe40003f46270 */
[----:B------:R-:W-:-:S02]  /*81d0*/  ISETP.GE.AND P0, PT, R4, R14, PT ;  /* 0x0000000e0400720c */ /* 0x000fc40003f06270 */
[----:B------:R-:W-:Y:S02]  /*81e0*/  FSEL R176, R189, -INF , !P1 ;  /* 0xff800000bdb07808 */ /* 0x000fe40004800000 */
[----:B------:R-:W-:Y:S02]  /*81f0*/  FMNMX.FTZ R7, R175, R8, !PT ;  /* 0x00000008af077209 */ /* 0x000fe40007810000 */
[----:B------:R-:W-:Y:S02]  /*8200*/  ISETP.GE.AND P1, PT, R6, R15, PT ;  /* 0x0000000f0600720c */ /* 0x000fe40003f26270 */
[----:B------:R-:W-:Y:S02]  /*8210*/  ISETP.GE.AND P6, PT, R0, R14, PT ;  /* 0x0000000e0000720c */ /* 0x000fe40003fc6270 */
[----:B------:R-:W-:Y:S02]  /*8220*/  FSEL R178, R180, -INF , !P0 ;  /* 0xff800000b4b27808 */ /* 0x000fe40004000000 */
[----:B------:R-:W-:-:S02]  /*8230*/  FMNMX.FTZ R6, R176, R7, !PT ;  /* 0x00000007b0067209 */ /* 0x000fc40007810000 */
[-C--:B------:R-:W-:Y:S02]  /*8240*/  ISETP.GE.AND P0, PT, R5, R15.reuse, PT ;  /* 0x0000000f0500720c */ /* 0x080fe40003f06270 */
[----:B------:R-:W-:Y:S02]  /*8250*/  FSEL R19, R198, -INF , !P5 ;  /* 0xff800000c6137808 */ /* 0x000fe40006800000 */
[----:B------:R-:W-:Y:S02]  /*8260*/  FSEL R181, R181, -INF , !P6 ;  /* 0xff800000b5b57808 */ /* 0x000fe40007000000 */
[----:B------:R-:W-:Y:S02]  /*8270*/  FMNMX.FTZ R5, R178, R6, !PT ;  /* 0x00000006b2057209 */ /* 0x000fe40007810000 */
[----:B------:R-:W-:Y:S02]  /*8280*/  ISETP.GE.AND P5, PT, R4, R15, PT ;  /* 0x0000000f0400720c */ /* 0x000fe40003fa6270 */
[----:B------:R-:W-:-:S02]  /*8290*/  FSEL R30, R199, -INF , !P4 ;  /* 0xff800000c71e7808 */ /* 0x000fc40006000000 */
[----:B------:R-:W-:Y:S02]  /*82a0*/  FMNMX.FTZ R6, R238, R19, !PT ;  /* 0x00000013ee067209 */ /* 0x000fe40007810000 */
[----:B------:R-:W-:Y:S02]  /*82b0*/  FMNMX.FTZ R4, R181, R5, !PT ;  /* 0x00000005b5047209 */ /* 0x000fe40007810000 */
[----:B-1----:R-:W-:Y:S02]  /*82c0*/  FMNMX.FTZ R136, R2, R20, !PT ;  /* 0x0000001402887209 */ /* 0x002fe40007810000 */
[----:B------:R-:W-:Y:S01]  /*82d0*/  FSEL R27, R194, -INF , !P3 ;  /* 0xff800000c21b7808 */ /* 0x000fe20005800000 */
[----:B------:R-:W1:Y:S01]  /*82e0*/  SHFL.BFLY PT, R133, R4, 0x2, 0x1f ;  /* 0x0c401f0004857f89 */ /* 0x000e6200000e0000 */
[----:B------:R-:W-:Y:S01]  /*82f0*/  FMNMX.FTZ R2, R30, R6, !PT ;  /* 0x000000061e027209 */ /* 0x000fe20007810000 */
[----:B------:R-:W-:Y:S01]  /*8300*/  IMAD.WIDE.U32 R6, R33, -0x2daee0ad, RZ ;  /* 0xd2511f5321067825 */ /* 0x000fe200078e00ff */
[----:B------:R-:W-:-:S02]  /*8310*/  FSEL R20, R195, -INF , !P2 ;  /* 0xff800000c3147808 */ /* 0x000fc40005000000 */
[----:B------:R-:W-:Y:S02]  /*8320*/  FMNMX.FTZ R5, R27, R2, !PT ;  /* 0x000000021b057209 */ /* 0x000fe40007810000 */
[----:B--2---:R-:W-:Y:S01]  /*8330*/  FMNMX.FTZ R135, R3, R23, !PT ;  /* 0x0000001703877209 */ /* 0x004fe20007810000 */
[----:B------:R-:W-:Y:S01]  /*8340*/  IMAD.WIDE.U32 R2, R132, -0x2daee0ad, RZ ;  /* 0xd2511f5384027825 */ /* 0x000fe200078e00ff */
[----:B------:R-:W-:-:S03]  /*8350*/  ISETP.GE.AND P2, PT, R0, R15, PT ;  /* 0x0000000f0000720c */ /* 0x000fc60003f46270 */
[----:B------:R-:W-:Y:S01]  /*8360*/  FMUL.FTZ R23, R136, UR33 ;  /* 0x0000002188177c20 */ /* 0x000fe20008410000 */
[----:B------:R-:W-:Y:S01]  /*8370*/  FSEL R132, R190, -INF , !P1 ;  /* 0xff800000be847808 */ /* 0x000fe20004800000 */
[----:B------:R-:W2:Y:S01]  /*8380*/  SHFL.BFLY PT, R8, R135, 0x1, 0x1f ;  /* 0x0c201f0087087f89 */ /* 0x000ea200000e0000 */
[----:B------:R-:W-:Y:S02]  /*8390*/  FMNMX.FTZ R0, R20, R5, !PT ;  /* 0x0000000514007209 */ /* 0x000fe40007810000 */
[----:B------:R-:W-:Y:S02]  /*83a0*/  FSEL R174, R191, -INF , !P0 ;  /* 0xff800000bfae7808 */ /* 0x000fe40004000000 */
[----:B------:R-:W-:Y:S02]  /*83b0*/  FMNMX.FTZ R0, R132, R0, !PT ;  /* 0x0000000084007209 */ /* 0x000fe40007810000 */
[----:B------:R-:W-:Y:S02]  /*83c0*/  FSETP.NEU.FTZ.AND P3, PT, R136, -INF , PT ;  /* 0xff8000008800780b */ /* 0x000fe40003f7d000 */
[----:B------:R-:W-:-:S02]  /*83d0*/  FSEL R179, R182, -INF , !P5 ;  /* 0xff800000b6b37808 */ /* 0x000fc40006800000 */
[----:B------:R-:W-:Y:S02]  /*83e0*/  FMNMX.FTZ R0, R174, R0, !PT ;  /* 0x00000000ae007209 */ /* 0x000fe40007810000 */
[----:B------:R-:W-:Y:S02]  /*83f0*/  FSEL R23, R23, RZ, P3 ;  /* 0x000000ff17177208 */ /* 0x000fe40001800000 */
[----:B------:R-:W-:Y:S02]  /*8400*/  FSEL R177, R183, -INF , !P2 ;  /* 0xff800000b7b17808 */ /* 0x000fe40005000000 */
[----:B------:R-:W-:Y:S01]  /*8410*/  FMNMX.FTZ R0, R179, R0, !PT ;  /* 0x00000000b3007209 */ /* 0x000fe20007810000 */
[--C-:B------:R-:W-:Y:S01]  /*8420*/  FFMA.FTZ R21, R21, UR33, -R23.reuse ;  /* 0x0000002115157c23 */ /* 0x100fe20008010817 */
[--C-:B------:R-:W-:Y:S01]  /*8430*/  LOP3.LUT R3, R3, UR29, R18.reuse, 0x96, !PT ;  /* 0x0000001d03037c12 */ /* 0x100fe2000f8e9612 */
[----:B------:R-:W-:Y:S01]  /*8440*/  FFMA.FTZ R24, R24, UR33, -R23 ;  /* 0x0000002118187c23 */ /* 0x000fe20008010817 */
[----:B------:R-:W-:Y:S01]  /*8450*/  FMNMX.FTZ R0, R177, R0, !PT ;  /* 0x00000000b1007209 */ /* 0x000fe20007810000 */
[----:B------:R3:W-:Y:S01]  /*8460*/  MUFU.EX2 R201, R21 ;  /* 0x0000001500c97308 */ /* 0x0007e20000000800 */
[----:B-1----:R-:W-:Y:S01]  /*8470*/  FMNMX.FTZ R133, R4, R133, !PT ;  /* 0x0000008504857209 */ /* 0x002fe20007810000 */
[----:B------:R-:W-:Y:S01]  /*8480*/  IMAD.WIDE.U32 R34, R3, -0x326172a9, RZ ;  /* 0xcd9e8d5703227825 */ /* 0x000fe200078e00ff */
[----:B------:R-:W-:-:S03]  /*8490*/  LOP3.LUT R5, R7, UR29, R18, 0x96, !PT ;  /* 0x0000001d07057c12 */ /* 0x000fc6000f8e9612 */
[--C-:B------:R-:W-:Y:S01]  /*84a0*/  FFMA.FTZ R25, R25, UR33, -R23.reuse ;  /* 0x0000002119197c23 */ /* 0x100fe20008010817 */
[----:B------:R-:W1:Y:S01]  /*84b0*/  SHFL.BFLY PT, R18, R0, 0x2, 0x1f ;  /* 0x0c401f0000127f89 */ /* 0x000e6200000e0000 */
[----:B--2---:R-:W-:Y:S01]  /*84c0*/  FMNMX.FTZ R135, R135, R8, !PT ;  /* 0x0000000887877209 */ /* 0x004fe20007810000 */
[----:B------:R-:W-:Y:S01]  /*84d0*/  FFMA.FTZ R22, R22, UR33, -R23 ;  /* 0x0000002116167c23 */ /* 0x000fe20008010817 */
[----:B------:R-:W-:Y:S01]  /*84e0*/  LOP3.LUT R8, R35, UR28, R12, 0x96, !PT ;  /* 0x0000001c23087c12 */ /* 0x000fe2000f8e960c */
[----:B------:R-:W-:Y:S01]  /*84f0*/  IMAD.WIDE.U32 R4, R5, -0x326172a9, RZ ;  /* 0xcd9e8d5705047825 */ /* 0x000fe200078e00ff */
[----:B------:R-:W-:Y:S01]  /*8500*/  LOP3.LUT R3, R139, UR27, R2, 0x96, !PT ;  /* 0x0000001b8b037c12 */ /* 0x000fe2000f8e9602 */
[----:B------:R-:W2:Y:S01]  /*8510*/  MUFU.EX2 R184, R24 ;  /* 0x0000001800b87308 */ /* 0x000ea20000000800 */
[----:B------:R-:W-:Y:S01]  /*8520*/  LOP3.LUT R6, R173, UR27, R6, 0x96, !PT ;  /* 0x0000001bad067c12 */ /* 0x000fe2000f8e9606 */
[----:B------:R-:W-:Y:S01]  /*8530*/  IMAD.WIDE.U32 R8, R8, -0x2daee0ad, RZ ;  /* 0xd2511f5308087825 */ /* 0x000fe200078e00ff */
[----:B------:R-:W-:-:S02]  /*8540*/  LOP3.LUT R2, R5, UR28, R12, 0x96, !PT ;  /* 0x0000001c05027c12 */ /* 0x000fc4000f8e960c */
[----:B------:R-:W-:Y:S01]  /*8550*/  FSETP.NEU.FTZ.AND P2, PT, R135, -INF , PT ;  /* 0xff8000008700780b */ /* 0x000fe20003f5d000 */
[----:B---3--:R-:W3:Y:S01]  /*8560*/  SHFL.BFLY PT, R21, R133, 0x1, 0x1f ;  /* 0x0c201f0085157f89 */ /* 0x008ee200000e0000 */
[----:B------:R-:W-:Y:S01]  /*8570*/  LOP3.LUT R7, R9, UR25, R138, 0x96, !PT ;  /* 0x0000001909077c12 */ /* 0x000fe2000f8e968a */
[----:B------:R4:W5:Y:S01]  /*8580*/  MUFU.EX2 R203, R25 ;  /* 0x0000001900cb7308 */ /* 0x0009620000000800 */
[----:B------:R-:W-:-:S04]  /*8590*/  IMAD.WIDE.U32 R138, R6, -0x326172a9, RZ ;  /* 0xcd9e8d57068a7825 */ /* 0x000fc800078e00ff */
[----:B------:R-:W-:Y:S01]  /*85a0*/  IMAD.WIDE.U32 R6, R7, -0x326172a9, RZ ;  /* 0xcd9e8d5707067825 */ /* 0x000fe200078e00ff */
[----:B------:R-:W-:Y:S02]  /*85b0*/  LOP3.LUT R4, R139, UR26, R4, 0x96, !PT ;  /* 0x0000001a8b047c12 */ /* 0x000fe4000f8e9604 */
[----:B------:R5:W-:Y:S01]  /*85c0*/  MUFU.EX2 R202, R22 ;  /* 0x0000001600ca7308 */ /* 0x000be20000000800 */
[----:B--2---:R-:W-:Y:S02]  /*85d0*/  MOV R173, R184 ;  /* 0x000000b800ad7202 */ /* 0x004fe40000000f00 */
[----:B-1----:R-:W-:-:S05]  /*85e0*/  FMNMX.FTZ R0, R0, R18, !PT ;  /* 0x0000001200007209 */ /* 0x002fca0007810000 */
[----:B------:R-:W1:Y:S01]  /*85f0*/  SHFL.BFLY PT, R134, R0, 0x1, 0x1f ;  /* 0x0c201f0000867f89 */ /* 0x000e6200000e0000 */
[----:B----4-:R-:W-:-:S04]  /*8600*/  IMAD.WIDE.U32 R24, R3, -0x326172a9, RZ ;  /* 0xcd9e8d5703187825 */ /* 0x010fc800078e00ff */
[----:B------:R-:W-:Y:S01]  /*8610*/  IMAD.WIDE.U32 R2, R2, -0x2daee0ad, RZ ;  /* 0xd2511f5302027825 */ /* 0x000fe200078e00ff */
[----:B------:R-:W-:Y:S02]  /*8620*/  LOP3.LUT R5, R25, UR26, R34, 0x96, !PT ;  /* 0x0000001a19057c12 */ /* 0x000fe4000f8e9622 */
[----:B---3--:R-:W-:Y:S01]  /*8630*/  FMNMX.FTZ R133, R133, R21, !PT ;  /* 0x0000001585857209 */ /* 0x008fe20007810000 */
[----:B-----5:R-:W-:Y:S01]  /*8640*/  FMUL.FTZ R22, R135, UR33 ;  /* 0x0000002187167c20 */ /* 0x020fe20008410000 */
[----:B------:R-:W-:Y:S01]  /*8650*/  LOP3.LUT R12, R3, UR25, R172, 0x96, !PT ;  /* 0x00000019030c7c12 */ /* 0x000fe2000f8e96ac */
[----:B------:R-:W-:Y:S01]  /*8660*/  IMAD.WIDE.U32 R34, R4, -0x2daee0ad, RZ ;  /* 0xd2511f5304227825 */ /* 0x000fe200078e00ff */
[----:B------:R-:W-:-:S03]  /*8670*/  LOP3.LUT R3, R7, UR24, R24, 0x96, !PT ;  /* 0x0000001807037c12 */ /* 0x000fc6000f8e9618 */
[----:B------:R-:W-:Y:S01]  /*8680*/  FMUL.FTZ R9, R133, UR33 ;  /* 0x0000002185097c20 */ /* 0x000fe20008410000 */
[----:B------:R-:W-:Y:S01]  /*8690*/  FSEL R22, R22, RZ, P2 ;  /* 0x000000ff16167208 */ /* 0x000fe20001000000 */
[----:B------:R-:W-:Y:S01]  /*86a0*/  IMAD.WIDE.U32 R24, R5, -0x2daee0ad, RZ ;  /* 0xd2511f5305187825 */ /* 0x000fe200078e00ff */
[----:B------:R-:W-:-:S03]  /*86b0*/  FSETP.NEU.FTZ.AND P1, PT, R133, -INF , PT ;  /* 0xff8000008500780b */ /* 0x000fc60003f3d000 */
[----:B------:R-:W-:-:S04]  /*86c0*/  IMAD.WIDE.U32 R4, R12, -0x326172a9, RZ ;  /* 0xcd9e8d570c047825 */ /* 0x000fc800078e00ff */
[--C-:B------:R-:W-:Y:S01]  /*86d0*/  FFMA.FTZ R16, R16, UR33, -R22.reuse ;  /* 0x0000002110107c23 */ /* 0x100fe20008010816 */
[----:B------:R-:W-:Y:S01]  /*86e0*/  FSEL R9, R9, RZ, P1 ;  /* 0x000000ff09097208 */ /* 0x000fe20000800000 */
[----:B------:R-:W-:Y:S01]  /*86f0*/  FFMA.FTZ R17, R17, UR33, -R22 ;  /* 0x0000002111117c23 */ /* 0x000fe20008010816 */
[----:B------:R-:W-:Y:S01]  /*8700*/  IMAD.WIDE.U32 R184, R3, -0x2daee0ad, RZ ;  /* 0xd2511f5303b87825 */ /* 0x000fe200078e00ff */
[----:B------:R-:W-:Y:S01]  /*8710*/  LOP3.LUT R5, R5, UR24, R138, 0x96, !PT ;  /* 0x0000001805057c12 */ /* 0x000fe2000f8e968a */
[----:B------:R2:W-:Y:S01]  /*8720*/  MUFU.EX2 R204, R16 ;  /* 0x0000001000cc7308 */ /* 0x0005e20000000800 */
[----:B------:R-:W-:Y:S01]  /*8730*/  LOP3.LUT R12, R25, UR19, R8, 0x96, !PT ;  /* 0x00000013190c7c12 */ /* 0x000fe2000f8e9608 */
[----:B------:R-:W-:Y:S01]  /*8740*/  FFMA.FTZ R31, R31, UR33, -R9 ;  /* 0x000000211f1f7c23 */ /* 0x000fe20008010809 */
[----:B------:R-:W-:Y:S01]  /*8750*/  LOP3.LUT R3, R185, UR14, R24, 0x96, !PT ;  /* 0x0000000eb9037c12 */ /* 0x000fe2000f8e9618 */
[----:B------:R-:W-:Y:S01]  /*8760*/  IMAD.WIDE.U32 R138, R5, -0x2daee0ad, RZ ;  /* 0xd2511f53058a7825 */ /* 0x000fe200078e00ff */
[----:B-1----:R-:W-:-:S03]  /*8770*/  FMNMX.FTZ R134, R0, R134, !PT ;  /* 0x0000008600867209 */ /* 0x002fc60007810000 */
[--C-:B------:R-:W-:Y:S01]  /*8780*/  FFMA.FTZ R26, R26, UR33, -R22.reuse ;  /* 0x000000211a1a7c23 */ /* 0x100fe20008010816 */
[----:B------:R-:W-:Y:S01]  /*8790*/  FFMA.FTZ R28, R28, UR33, -R22 ;  /* 0x000000211c1c7c23 */ /* 0x000fe20008010816 */
[----:B------:R1:W3:Y:S01]  /*87a0*/  MUFU.EX2 R199, R17 ;  /* 0x0000001100c77308 */ /* 0x0002e20000000800 */
[----:B------:R-:W-:Y:S01]  /*87b0*/  LOP3.LUT R5, R139, UR14, R34, 0x96, !PT ;  /* 0x0000000e8b057c12 */ /* 0x000fe2000f8e9622 */
[C---:B------:R-:W-:Y:S01]  /*87c0*/  FMUL.FTZ R8, R134.reuse, UR33 ;  /* 0x0000002186087c20 */ /* 0x040fe20008410000 */
[----:B------:R-:W-:Y:S01]  /*87d0*/  FSETP.NEU.FTZ.AND P0, PT, R134, -INF , PT ;  /* 0xff8000008600780b */ /* 0x000fe20003f1d000 */
[--C-:B------:R-:W-:Y:S01]  /*87e0*/  FFMA.FTZ R29, R29, UR33, -R9.reuse ;  /* 0x000000211d1d7c23 */ /* 0x100fe20008010809 */
[--C-:B------:R-:W-:Y:S02]  /*87f0*/  FFMA.FTZ R32, R32, UR33, -R9.reuse ;  /* 0x0000002120207c23 */ /* 0x100fe40008010809 */
[----:B------:R-:W-:Y:S01]  /*8800*/  FSEL R8, R8, RZ, P0 ;  /* 0x000000ff08087208 */ /* 0x000fe20000000000 */
[----:B------:R-:W-:Y:S01]  /*8810*/  MUFU.EX2 R196, R31 ;  /* 0x0000001f00c47308 */ /* 0x000fe20000000800 */
[----:B--2---:R-:W-:Y:S01]  /*8820*/  LOP3.LUT R16, R35, UR19, R2, 0x96, !PT ;  /* 0x0000001323107c12 */ /* 0x004fe2000f8e9602 */
[----:B------:R-:W-:Y:S01]  /*8830*/  FFMA.FTZ R2, R13, UR33, -R9 ;  /* 0x000000210d027c23 */ /* 0x000fe20008010809 */
[----:B------:R-:W-:-:S04]  /*8840*/  IMAD.WIDE.U32 R12, R12, -0x326172a9, RZ ;  /* 0xcd9e8d570c0c7825 */ /* 0x000fc800078e00ff */
[--C-:B------:R-:W-:Y:S01]  /*8850*/  FFMA.FTZ R27, R27, UR33, -R8.reuse ;  /* 0x000000211b1b7c23 */ /* 0x100fe20008010808 */
[--C-:B------:R-:W-:Y:S01]  /*8860*/  FFMA.FTZ R20, R20, UR33, -R8.reuse ;  /* 0x0000002114147c23 */ /* 0x100fe20008010808 */
[--C-:B------:R-:W-:Y:S01]  /*8870*/  FFMA.FTZ R19, R19, UR33, -R8.reuse ;  /* 0x0000002113137c23 */ /* 0x100fe20008010808 */
[----:B------:R-:W-:Y:S01]  /*8880*/  FFMA.FTZ R30, R30, UR33, -R8 ;  /* 0x000000211e1e7c23 */ /* 0x000fe20008010808 */
[----:B------:R2:W-:Y:S01]  /*8890*/  MUFU.EX2 R198, R2 ;  /* 0x0000000200c67308 */ /* 0x0005e20000000800 */
[----:B-1----:R-:W-:Y:S01]  /*88a0*/  IMAD.WIDE.U32 R16, R16, -0x326172a9, RZ ;  /* 0xcd9e8d5710107825 */ /* 0x002fe200078e00ff */
[----:B------:R-:W-:-:S04]  /*88b0*/  LOP3.LUT R251, R13, UR15, R6, 0x96, !PT ;  /* 0x0000000f0dfb7c12 */ /* 0x000fc8000f8e9606 */
[----:B------:R-:W-:Y:S01]  /*88c0*/  LOP3.LUT R172, R17, UR15, R4, 0x96, !PT ;  /* 0x0000000f11ac7c12 */ /* 0x000fe2000f8e9604 */
[----:B------:R-:W-:Y:S01]  /*88d0*/  IMAD.WIDE.U32 R4, R5, -0x326172a9, RZ ;  /* 0xcd9e8d5705047825 */ /* 0x000fe200078e00ff */
[----:B------:R-:W-:Y:S04]  /*88e0*/  MUFU.EX2 R200, R26 ;  /* 0x0000001a00c87308 */ /* 0x000fe80000000800 */
[----:B------:R-:W-:Y:S02]  /*88f0*/  LOP3.LUT R0, R5, UR31, R16, 0x96, !PT ;  /* 0x0000001f05007c12 */ /* 0x000fe4000f8e9610 */
[----:B------:R-:W-:Y:S02]  /*8900*/  LOP3.LUT R7, R4, 0xff, RZ, 0xc0, !PT ;  /* 0x000000ff04077812 */ /* 0x000fe400078ec0ff */
[----:B------:R-:W-:Y:S01]  /*8910*/  SHF.R.U32.HI R13, RZ, 0x10, R4 ;  /* 0x00000010ff0d7819 */ /* 0x000fe20000011604 */
[----:B--2---:R-:W-:Y:S01]  /*8920*/  IMAD.WIDE.U32 R2, R3, -0x326172a9, RZ ;  /* 0xcd9e8d5703027825 */ /* 0x004fe200078e00ff */
[----:B------:R1:W-:Y:S04]  /*8930*/  MUFU.EX2 R139, R27 ;  /* 0x0000001b008b7308 */ /* 0x0003e80000000800 */
[----:B------:R-:W-:-:S02]  /*8940*/  LOP3.LUT R6, R3, UR31, R12, 0x96, !PT ;  /* 0x0000001f03067c12 */ /* 0x000fc4000f8e960c */
[C---:B------:R-:W-:Y:S02]  /*8950*/  LOP3.LUT R3, R2.reuse, 0xffff, RZ, 0xc0, !PT ;  /* 0x0000ffff02037812 */ /* 0x040fe400078ec0ff */
[----:B------:R-:W-:Y:S01]  /*8960*/  LOP3.LUT R18, R2, 0xff, RZ, 0xc0, !PT ;  /* 0x000000ff02127812 */ /* 0x000fe200078ec0ff */
[----:B------:R2:W-:Y:S01]  /*8970*/  MUFU.EX2 R252, R28 ;  /* 0x0000001c00fc7308 */ /* 0x0005e20000000800 */
[--C-:B------:R-:W-:Y:S02]  /*8980*/  SHF.R.U32.HI R12, RZ, 0x10, R2.reuse ;  /* 0x00000010ff0c7819 */ /* 0x100fe40000011602 */
[----:B------:R-:W-:Y:S02]  /*8990*/  SHF.R.U32.HI R17, RZ, 0x18, R2 ;  /* 0x00000018ff117819 */ /* 0x000fe40000011602 */
[----:B------:R-:W-:Y:S02]  /*89a0*/  LOP3.LUT R2, R4, 0xffff, RZ, 0xc0, !PT ;  /* 0x0000ffff04027812 */ /* 0x000fe400078ec0ff */
[----:B------:R-:W-:Y:S01]  /*89b0*/  SHF.R.U32.HI R5, RZ, 0x8, R3 ;  /* 0x00000008ff057819 */ /* 0x000fe20000011603 */
[----:B-1----:R-:W1:Y:S01]  /*89c0*/  LDSM.16.MT88.4 R24, [R208+0xa000] ;  /* 0x00a00000d018783b */ /* 0x002e620000004200 */
[----:B------:R-:W-:Y:S01]  /*89d0*/  LOP3.LUT R3, R12, 0xff, RZ, 0xc0, !PT ;  /* 0x000000ff0c037812 */ /* 0x000fe200078ec0ff */
[----:B------:R-:W-:Y:S01]  /*89e0*/  MUFU.EX2 R137, R20 ;  /* 0x0000001400897308 */ /* 0x000fe20000000800 */
[----:B------:R-:W-:-:S02]  /*89f0*/  SHF.R.U32.HI R2, RZ, 0x8, R2 ;  /* 0x00000008ff027819 */ /* 0x000fc40000011602 */
[----:B------:R-:W-:Y:S02]  /*8a00*/  PRMT R16, R3, 0x5410, R17 ;  /* 0x0000541003107816 */ /* 0x000fe40000000011 */
[----:B------:R-:W-:Y:S02]  /*8a10*/  PRMT R31, R7, 0x5410, R2 ;  /* 0x00005410071f7816 */ /* 0x000fe40000000002 */
[----:B------:R-:W-:Y:S01]  /*8a20*/  LOP3.LUT R3, R6, 0xffff, RZ, 0xc0, !PT ;  /* 0x0000ffff06037812 */ /* 0x000fe200078ec0ff */
[----:B------:R4:W-:Y:S01]  /*8a30*/  MUFU.EX2 R197, R29 ;  /* 0x0000001d00c57308 */ /* 0x0009e20000000800 */
[----:B------:R-:W-:Y:S02]  /*8a40*/  SHF.R.U32.HI R2, RZ, 0x10, R6 ;  /* 0x00000010ff027819 */ /* 0x000fe40000011606 */
[----:B------:R-:W-:Y:S02]  /*8a50*/  SHF.R.U32.HI R12, RZ, 0x18, R4 ;  /* 0x00000018ff0c7819 */ /* 0x000fe40000011604 */
[----:B------:R-:W-:-:S02]  /*8a60*/  SHF.R.U32.HI R4, RZ, 0x8, R3 ;  /* 0x00000008ff047819 */ /* 0x000fc40000011603 */
[----:B------:R-:W-:Y:S01]  /*8a70*/  LOP3.LUT R3, R2, 0xff, RZ, 0xc0, !PT ;  /* 0x000000ff02037812 */ /* 0x000fe200078ec0ff */
[----:B------:R-:W-:Y:S01]  /*8a80*/  MUFU.EX2 R186, R19 ;  /* 0x0000001300ba7308 */ /* 0x000fe20000000800 */
[----:B------:R-:W-:Y:S02]  /*8a90*/  LOP3.LUT R7, R6, 0xff, RZ, 0xc0, !PT ;  /* 0x000000ff06077812 */ /* 0x000fe400078ec0ff */
[----:B------:R-:W-:Y:S02]  /*8aa0*/  FSEL R2, R136, RZ, P3 ;  /* 0x000000ff88027208 */ /* 0x000fe40001800000 */
[----:B------:R-:W-:Y:S02]  /*8ab0*/  PRMT R18, R18, 0x5410, R5 ;  /* 0x0000541012127816 */ /* 0x000fe40000000005 */
[----:B------:R-:W-:Y:S01]  /*8ac0*/  LOP3.LUT R5, R13, 0xff, RZ, 0xc0, !PT ;  /* 0x000000ff0d057812 */ /* 0x000fe200078ec0ff */
[----:B------:R-:W-:Y:S01]  /*8ad0*/  MUFU.EX2 R187, R32 ;  /* 0x0000002000bb7308 */ /* 0x000fe20000000800 */
[----:B------:R-:W-:Y:S01]  /*8ae0*/  PRMT R13, R7, 0x5410, R4 ;  /* 0x00005410070d7816 */ /* 0x000fe20000000004 */
[----:B------:R-:W-:Y:S01]  /*8af0*/  FADD.FTZ R7, R243, -R2 ;  /* 0x80000002f3077221 */ /* 0x000fe20000010000 */
[----:B------:R-:W-:Y:S01]  /*8b00*/  IMAD.MOV.U32 R243, RZ, RZ, R203 ;  /* 0x000000fffff37224 */ /* 0x000fe200078e00cb */
[----:B------:R-:W-:Y:S01]  /*8b10*/  LOP3.LUT R2, R0, 0xffff, RZ, 0xc0, !PT ;  /* 0x0000ffff00027812 */ /* 0x000fe200078ec0ff */
[----:B------:R-:W5:Y:S01]  /*8b20*/  LDC.U8 R203, c[0x0][0x388] ;  /* 0x0000e200ffcb7b82 */ /* 0x000f620000000000 */
[----:B------:R-:W-:Y:S01]  /*8b30*/  SHF.R.U32.HI R6, RZ, 0x18, R6 ;  /* 0x00000018ff067819 */ /* 0x000fe20000011606 */
[----:B------:R-:W-:Y:S01]  /*8b40*/  FMUL.FTZ R7, R7, UR33 ;  /* 0x0000002107077c20 */ /* 0x000fe20008410000 */
[----:B------:R-:W-:Y:S01]  /*8b50*/  SHF.R.U32.HI R4, RZ, 0x8, R2 ;  /* 0x00000008ff047819 */ /* 0x000fe20000011602 */
[----:B------:R-:W-:Y:S01]  /*8b60*/  MUFU.EX2 R185, R30 ;  /* 0x0000001e00b97308 */ /* 0x000fe20000000800 */
[----:B------:R-:W-:-:S02]  /*8b70*/  FSEL R2, R135, RZ, P2 ;  /* 0x000000ff87027208 */ /* 0x000fc40001000000 */
[----:B--2---:R-:W-:Y:S02]  /*8b80*/  PRMT R28, R3, 0x5410, R6 ;  /* 0x00005410031c7816 */ /* 0x004fe40000000006 */
[----:B----4-:R-:W-:Y:S01]  /*8b90*/  PRMT R29, R5, 0x5410, R12 ;  /* 0x00005410051d7816 */ /* 0x010fe2000000000c */
[----:B------:R-:W-:Y:S01]  /*8ba0*/  FADD.FTZ R2, R242, -R2 ;  /* 0x80000002f2027221 */ /* 0x000fe20000010000 */
[--C-:B------:R-:W-:Y:S01]  /*8bb0*/  SHF.R.U32.HI R3, RZ, 0x10, R0.reuse ;  /* 0x00000010ff037819 */ /* 0x100fe20000011600 */
[----:B------:R-:W2:Y:S01]  /*8bc0*/  MUFU.EX2 R21, R7 ;  /* 0x0000000700157308 */ /* 0x000ea20000000800 */
[----:B------:R-:W-:Y:S01]  /*8bd0*/  LOP3.LUT R6, R0, 0xff, RZ, 0xc0, !PT ;  /* 0x000000ff00067812 */ /* 0x000fe200078ec0ff */
[----:B------:R-:W-:Y:S01]  /*8be0*/  FMUL.FTZ R20, R2, UR33 ;  /* 0x0000002102147c20 */ /* 0x000fe20008410000 */
[----:B------:R-:W-:Y:S02]  /*8bf0*/  SHF.R.U32.HI R5, RZ, 0x18, R0 ;  /* 0x00000018ff057819 */ /* 0x000fe40000011600 */
[----:B------:R-:W-:-:S02]  /*8c00*/  FSEL R0, R133, RZ, P1 ;  /* 0x000000ff85007208 */ /* 0x000fc40000800000 */
[----:B------:R-:W-:Y:S01]  /*8c10*/  LOP3.LUT R3, R3, 0xff, RZ, 0xc0, !PT ;  /* 0x000000ff03037812 */ /* 0x000fe200078ec0ff */
[----:B------:R-:W4:Y:S01]  /*8c20*/  MUFU.EX2 R20, R20 ;  /* 0x0000001400147308 */ /* 0x000f220000000800 */
[----:B------:R-:W-:Y:S01]  /*8c30*/  PRMT R17, R6, 0x5410, R4 ;  /* 0x0000541006117816 */ /* 0x000fe20000000004 */
[----:B------:R-:W-:Y:S01]  /*8c40*/  FADD.FTZ R2, R239, -R0 ;  /* 0x80000000ef027221 */ /* 0x000fe20000010000 */
[----:B------:R-:W-:Y:S02]  /*8c50*/  PRMT R12, R3, 0x5410, R5 ;  /* 0x00005410030c7816 */ /* 0x000fe40000000005 */
[----:B-----5:R-:W-:Y:S02]  /*8c60*/  PRMT R242, R203, 0x7054, R203 ;  /* 0x00007054cbf27816 */ /* 0x020fe400000000cb */
[----:B------:R-:W-:Y:S02]  /*8c70*/  FSEL R3, R134, RZ, P0 ;  /* 0x000000ff86037208 */ /* 0x000fe40000000000 */
[----:B---3--:R-:W-:Y:S01]  /*8c80*/  F2FP.F16.F32.PACK_AB R4, R199, R204 ;  /* 0x000000ccc704723e */ /* 0x008fe200000000ff */
[----:B--2---:R-:W-:Y:S01]  /*8c90*/  FMUL.FTZ R144, R144, R21 ;  /* 0x0000001590907220 */ /* 0x004fe20000410000 */
[--C-:B------:R-:W-:Y:S01]  /*8ca0*/  HSET2.LE.AND R5, R13, R242.reuse, PT ;  /* 0x000000f20d057233 */ /* 0x100fe20003803000 */
[----:B------:R-:W-:Y:S01]  /*8cb0*/  FMUL.FTZ R13, R2, UR33 ;  /* 0x00000021020d7c20 */ /* 0x000fe20008410000 */
[--C-:B------:R-:W-:Y:S01]  /*8cc0*/  HSET2.LE.AND R0, R18, R242.reuse, PT ;  /* 0x000000f212007233 */ /* 0x100fe20003803000 */
[----:B------:R-:W-:Y:S01]  /*8cd0*/  FADD.FTZ R7, R238, -R3 ;  /* 0x80000003ee077221 */ /* 0x000fe20000010000 */
[----:B------:R-:W-:Y:S01]  /*8ce0*/  F2FP.F16.F32.PACK_AB R2, R243, R173 ;  /* 0x000000adf302723e */ /* 0x000fe200000000ff */
[----:B------:R-:W-:Y:S01]  /*8cf0*/  FMUL.FTZ R145, R145, R21 ;  /* 0x0000001591917220 */ /* 0x000fe20000410000 */
[--C-:B------:R-:W-:Y:S01]  /*8d00*/  HSET2.LE.AND R3, R16, R242.reuse, PT ;  /* 0x000000f210037233 */ /* 0x100fe20003803000 */
[----:B----4-:R-:W-:Y:S01]  /*8d10*/  FMUL.FTZ R146, R146, R20 ;  /* 0x0000001492927220 */ /* 0x010fe20000410000 */
[----:B------:R-:W-:Y:S01]  /*8d20*/  LOP3.LUT R18, R0, R2, RZ, 0xc0, !PT ;  /* 0x0000000200127212 */ /* 0x000fe200078ec0ff */
[----:B------:R-:W-:Y:S01]  /*8d30*/  FMUL.FTZ R147, R147, R20 ;  /* 0x0000001493937220 */ /* 0x000fe20000410000 */
[--C-:B------:R-:W-:Y:S01]  /*8d40*/  HSET2.LE.AND R0, R28, R242.reuse, PT ;  /* 0x000000f21c007233 */ /* 0x100fe20003803000 */
[----:B------:R-:W-:Y:S01]  /*8d50*/  FMUL.FTZ R7, R7, UR33 ;  /* 0x0000002107077c20 */ /* 0x000fe20008410000 */
[----:B------:R-:W-:Y:S01]  /*8d60*/  F2FP.F16.F32.PACK_AB R6, R202, R201 ;  /* 0x000000c9ca06723e */ /* 0x000fe200000000ff */
[----:B------:R-:W2:Y:S01]  /*8d70*/  MUFU.EX2 R13, R13 ;  /* 0x0000000d000d7308 */ /* 0x000ea20000000800 */
[----:B------:R-:W-:Y:S01]  /*8d80*/  F2FP.F16.F32.PACK_AB R2, R252, R200 ;  /* 0x000000c8fc02723e */ /* 0x000fe200000000ff */
[-C--:B------:R-:W-:Y:S01]  /*8d90*/  FMUL.FTZ R152, R152, R21.reuse ;  /* 0x0000001598987220 */ /* 0x080fe20000410000 */
[----:B------:R-:W-:Y:S01]  /*8da0*/  LOP3.LUT R19, R3, R4, RZ, 0xc0, !PT ;  /* 0x0000000403137212 */ /* 0x000fe200078ec0ff */
[-C--:B------:R-:W-:Y:S01]  /*8db0*/  FMUL.FTZ R153, R153, R21.reuse ;  /* 0x0000001599997220 */ /* 0x080fe20000410000 */
[--C-:B------:R-:W-:Y:S01]  /*8dc0*/  HSET2.LE.AND R3, R17, R242.reuse, PT ;  /* 0x000000f211037233 */ /* 0x100fe20003803000 */
[----:B------:R-:W-:Y:S01]  /*8dd0*/  FMUL.FTZ R154, R154, R20 ;  /* 0x000000149a9a7220 */ /* 0x000fe20000410000 */
[----:B------:R-:W-:Y:S01]  /*8de0*/  LOP3.LUT R16, R5, R6, RZ, 0xc0, !PT ;  /* 0x0000000605107212 */ /* 0x000fe200078ec0ff */
[----:B------:R-:W-:Y:S01]  /*8df0*/  FMUL.FTZ R155, R155, R20 ;  /* 0x000000149b9b7220 */ /* 0x000fe20000410000 */
[----:B------:R-:W-:Y:S01]  /*8e00*/  LOP3.LUT R17, R0, R2, RZ, 0xc0, !PT ;  /* 0x0000000200117212 */ /* 0x000fe200078ec0ff */
[-C--:B------:R-:W-:Y:S01]  /*8e10*/  FMUL.FTZ R36, R36, R21.reuse ;  /* 0x0000001524247220 */ /* 0x080fe20000410000 */
[--C-:B------:R-:W-:Y:S01]  /*8e20*/  HSET2.LE.AND R5, R12, R242.reuse, PT ;  /* 0x000000f20c057233 */ /* 0x100fe20003803000 */
[----:B------:R-:W-:Y:S01]  /*8e30*/  FMUL.FTZ R37, R37, R21 ;  /* 0x0000001525257220 */ /* 0x000fe20000410000 */
[----:B------:R-:W3:Y:S01]  /*8e40*/  MUFU.EX2 R12, R7 ;  /* 0x00000007000c7308 */ /* 0x000ee20000000800 */
[----:B------:R-:W-:Y:S01]  /*8e50*/  F2FP.F16.F32.PACK_AB R4, R197, R198 ;  /* 0x000000c6c504723e */ /* 0x000fe200000000ff */
[----:B------:R-:W-:Y:S01]  /*8e60*/  FMUL.FTZ R38, R38, R20 ;  /* 0x0000001426267220 */ /* 0x000fe20000410000 */
[-C--:B-1----:R-:W-:Y:S01]  /*8e70*/  HMMA.16816.F32 R32, R16, R24.reuse, R144 ;  /* 0x000000181020723c */ /* 0x082fe20000001890 */
[----:B------:R-:W-:Y:S01]  /*8e80*/  F2FP.F16.F32.PACK_AB R6, R185, R186 ;  /* 0x000000bab906723e */ /* 0x000fe200000000ff */
[-C--:B--2---:R-:W-:Y:S01]  /*8e90*/  FMUL.FTZ R140, R140, R13.reuse ;  /* 0x0000000d8c8c7220 */ /* 0x084fe20000410000 */
[----:B------:R-:W-:Y:S01]  /*8ea0*/  LOP3.LUT R4, R3, R4, RZ, 0xc0, !PT ;  /* 0x0000000403047212 */ /* 0x000fe200078ec0ff */
[-C--:B------:R-:W-:Y:S01]  /*8eb0*/  FMUL.FTZ R141, R141, R13.reuse ;  /* 0x0000000d8d8d7220 */ /* 0x080fe20000410000 */
[--C-:B------:R-:W-:Y:S01]  /*8ec0*/  HSET2.LE.AND R0, R31, R242.reuse, PT ;  /* 0x000000f21f007233 */ /* 0x100fe20003803000 */
[-C--:B------:R-:W-:Y:S01]  /*8ed0*/  FMUL.FTZ R148, R148, R13.reuse ;  /* 0x0000000d94947220 */ /* 0x080fe20000410000 */
[----:B------:R-:W-:Y:S01]  /*8ee0*/  HSET2.LE.AND R3, R29, R242, PT ;  /* 0x000000f21d037233 */ /* 0x000fe20003803000 */
[-C--:B------:R-:W-:Y:S01]  /*8ef0*/  FMUL.FTZ R149, R149, R13.reuse ;  /* 0x0000000d95957220 */ /* 0x080fe20000410000 */
[----:B------:R-:W-:Y:S01]  /*8f00*/  F2FP.F16.F32.PACK_AB R2, R187, R196 ;  /* 0x000000c4bb02723e */ /* 0x000fe200000000ff */
[----:B------:R-:W-:Y:S01]  /*8f10*/  FMUL.FTZ R39, R39, R20 ;  /* 0x0000001427277220 */ /* 0x000fe20000410000 */
[----:B------:R-:W-:Y:S01]  /*8f20*/  LOP3.LUT R5, R5, R6, RZ, 0xc0, !PT ;  /* 0x0000000605057212 */ /* 0x000fe200078ec0ff */
[----:B------:R-:W-:Y:S01]  /*8f30*/  FMUL.FTZ R40, R40, R13 ;  /* 0x0000000d28287220 */ /* 0x000fe20000410000 */
[----:B------:R-:W-:Y:S01]  /*8f40*/  LOP3.LUT R6, R0, R2, RZ, 0xc0, !PT ;  /* 0x0000000200067212 */ /* 0x000fe200078ec0ff */
[-C--:B---3--:R-:W-:Y:S01]  /*8f50*/  FMUL.FTZ R142, R142, R12.reuse ;  /* 0x0000000c8e8e7220 */ /* 0x088fe20000410000 */
[----:B------:R-:W-:Y:S01]  /*8f60*/  F2FP.F16.F32.PACK_AB R7, R137, R139 ;  /* 0x0000008b8907723e */ /* 0x000fe200000000ff */
[-C--:B------:R-:W-:Y:S01]  /*8f70*/  FMUL.FTZ R143, R143, R12.reuse ;  /* 0x0000000c8f8f7220 */ /* 0x080fe20000410000 */
[-C--:B------:R-:W-:Y:S01]  /*8f80*/  FMUL.FTZ R150, R150, R12.reuse ;  /* 0x0000000c96967220 */ /* 0x080fe20000410000 */
[-C--:B------:R-:W-:Y:S01]  /*8f90*/  FMUL.FTZ R151, R151, R12.reuse ;  /* 0x0000000c97977220 */ /* 0x080fe20000410000 */
[----:B------:R-:W-:Y:S01]  /*8fa0*/  LOP3.LUT R7, R3, R7, RZ, 0xc0, !PT ;  /* 0x0000000703077212 */ /* 0x000fe200078ec0ff */
[-C--:B------:R-:W-:Y:S01]  /*8fb0*/  FMUL.FTZ R41, R41, R13.reuse ;  /* 0x0000000d29297220 */ /* 0x080fe20000410000 */
[-C--:B------:R-:W-:Y:S01]  /*8fc0*/  FMUL.FTZ R42, R42, R12.reuse ;  /* 0x0000000c2a2a7220 */ /* 0x080fe20000410000 */
[----:B------:R-:W-:Y:S01]  /*8fd0*/  FMUL.FTZ R43, R43, R12 ;  /* 0x0000000c2b2b7220 */ /* 0x000fe20000410000 */
[-C--:B------:R-:W-:Y:S01]  /*8fe0*/  FMUL.FTZ R44, R44, R13.reuse ;  /* 0x0000000d2c2c7220 */ /* 0x080fe20000410000 */
[----:B------:R-:W-:Y:S01]  /*8ff0*/  MOV R189, R34 ;  /* 0x0000002200bd7202 */ /* 0x000fe20000000f00 */
[----:B------:R-:W-:Y:S01]  /*9000*/  IMAD.MOV.U32 R188, RZ, RZ, R35 ;  /* 0x000000ffffbc7224 */ /* 0x000fe200078e0023 */
[----:B------:R-:W-:Y:S01]  /*9010*/  MOV R183, R32 ;  /* 0x0000002000b77202 */ /* 0x000fe20000000f00 */
[----:B------:R-:W-:Y:S01]  /*9020*/  IMAD.MOV.U32 R182, RZ, RZ, R33 ;  /* 0x000000ffffb67224 */ /* 0x000fe200078e0021 */
[C---:B------:R-:W-:Y:S01]  /*9030*/  HMMA.16816.F32 R28, R4.reuse, R24, R140 ;  /* 0x00000018041c723c */ /* 0x040fe2000000188c */
[----:B------:R-:W1:Y:S01]  /*9040*/  LDSM.16.MT88.4 R32, [R210+0xa000] ;  /* 0x00a00000d220783b */ /* 0x000e620000004200 */
[-C--:B------:R-:W-:Y:S01]  /*9050*/  FMUL.FTZ R45, R45, R13.reuse ;  /* 0x0000000d2d2d7220 */ /* 0x080fe20000410000 */
[-C--:B------:R-:W-:Y:S01]  /*9060*/  FMUL.FTZ R46, R46, R12.reuse ;  /* 0x0000000c2e2e7220 */ /* 0x080fe20000410000 */
[-C--:B------:R-:W-:Y:S01]  /*9070*/  FMUL.FTZ R47, R47, R12.reuse ;  /* 0x0000000c2f2f7220 */ /* 0x080fe20000410000 */
[----:B------:R-:W2:Y:S01]  /*9080*/  LDSM.16.MT88.4 R140, [R213+0xa000] ;  /* 0x00a00000d58c783b */ /* 0x000ea20000004200 */
[----:B------:R-:W-:Y:S01]  /*9090*/  HMMA.16816.F32 R148, R4, R26, R148 ;  /* 0x0000001a0494723c */ /* 0x000fe20000001894 */
        /* <DEDUP_REMOVED lines=16> */
[----:B------:R-:W-:Y:S01]  /*91a0*/  FMUL.FTZ R104, R104, R13 ;  /* 0x0000000d68687220 */ /* 0x000fe20000410000 */
[----:B------:R-:W-:Y:S01]  /*91b0*/  MOV R193, R30 ;  /* 0x0000001e00c17202 */ /* 0x000fe20000000f00 */
[----:B------:R-:W-:Y:S01]  /*91c0*/  IMAD.MOV.U32 R192, RZ, RZ, R31 ;  /* 0x000000ffffc07224 */ /* 0x000fe200078e001f */
[----:B------:R-:W-:Y:S01]  /*91d0*/  MOV R191, R28 ;  /* 0x0000001c00bf7202 */ /* 0x000fe20000000f00 */
[----:B------:R-:W-:-:S02]  /*91e0*/  IMAD.MOV.U32 R190, RZ, RZ, R29 ;  /* 0x000000ffffbe7224 */ /* 0x000fc400078e001d */
[----:B------:R-:W-:Y:S01]  /*91f0*/  FMUL.FTZ R105, R105, R13 ;  /* 0x0000000d69697220 */ /* 0x000fe20000410000 */
[C---:B------:R-:W-:Y:S01]  /*9200*/  HMMA.16816.F32 R28, R16.reuse, R26, R152 ;  /* 0x0000001a101c723c */ /* 0x040fe20000001898 */
        /* <DEDUP_REMOVED lines=11> */
[-C--:B-1----:R-:W-:Y:S01]  /*92c0*/  HMMA.16816.F32 R24, R16, R32.reuse, R36 ;  /* 0x000000201018723c */ /* 0x082fe20000001824 */
[----:B------:R-:W-:Y:S01]  /*92d0*/  LDSM.16.MT88.4 R36, [R210+0xb000] ;  /* 0x00b00000d224783b */ /* 0x000fe20000004200 */
[-C--:B------:R-:W-:Y:S01]  /*92e0*/  FMUL.FTZ R61, R61, R13.reuse ;  /* 0x0000000d3d3d7220 */ /* 0x080fe20000410000 */
[-C--:B------:R-:W-:Y:S01]  /*92f0*/  FMUL.FTZ R72, R72, R13.reuse ;  /* 0x0000000d48487220 */ /* 0x080fe20000410000 */
[-C--:B------:R-:W-:Y:S01]  /*9300*/  FMUL.FTZ R73, R73, R13.reuse ;  /* 0x0000000d49497220 */ /* 0x080fe20000410000 */
[-C--:B------:R-:W-:Y:S01]  /*9310*/  FMUL.FTZ R76, R76, R13.reuse ;  /* 0x0000000d4c4c7220 */ /* 0x080fe20000410000 */
[C---:B------:R-:W-:Y:S01]  /*9320*/  HMMA.16816.F32 R236, R4.reuse, R32, R40 ;  /* 0x0000002004ec723c */ /* 0x040fe20000001828 */
[----:B------:R-:W1:Y:S01]  /*9330*/  LDSM.16.MT88.4 R40, [R212+0xb000] ;  /* 0x00b00000d428783b */ /* 0x000e620000004200 */
[----:B------:R-:W-:Y:S01]  /*9340*/  FMUL.FTZ R77, R77, R13 ;  /* 0x0000000d4d4d7220 */ /* 0x000fe20000410000 */
[-C--:B------:R-:W-:Y:S01]  /*9350*/  FMUL.FTZ R62, R62, R12.reuse ;  /* 0x0000000c3e3e7220 */ /* 0x080fe20000410000 */
[-C--:B------:R-:W-:Y:S01]  /*9360*/  FMUL.FTZ R63, R63, R12.reuse ;  /* 0x0000000c3f3f7220 */ /* 0x080fe20000410000 */
[-C--:B------:R-:W-:Y:S01]  /*9370*/  FMUL.FTZ R74, R74, R12.reuse ;  /* 0x0000000c4a4a7220 */ /* 0x080fe20000410000 */
[----:B------:R-:W-:Y:S01]  /*9380*/  MOV R155, R29 ;  /* 0x0000001d009b7202 */ /* 0x000fe20000000f00 */
[----:B------:R-:W-:Y:S01]  /*9390*/  IMAD.MOV.U32 R154, RZ, RZ, R30 ;  /* 0x000000ffff9a7224 */ /* 0x000fe200078e001e */
[----:B------:R-:W-:Y:S01]  /*93a0*/  MOV R153, R31 ;  /* 0x0000001f00997202 */ /* 0x000fe20000000f00 */
[----:B------:R-:W-:Y:S01]  /*93b0*/  IMAD.MOV.U32 R152, RZ, RZ, R28 ;  /* 0x000000ffff987224 */ /* 0x000fe200078e001c */
[----:B------:R-:W-:Y:S01]  /*93c0*/  HMMA.16816.F32 R224, R4, R34, R44 ;  /* 0x0000002204e0723c */ /* 0x000fe2000000182c */
[----:B------:R-:W3:Y:S01]  /*93d0*/  LDSM.16.MT88.4 R28, [R212+0xa000] ;  /* 0x00a00000d41c783b */ /* 0x000ee20000004200 */
[-C--:B------:R-:W-:Y:S01]  /*93e0*/  FMUL.FTZ R75, R75, R12.reuse ;  /* 0x0000000c4b4b7220 */ /* 0x080fe20000410000 */
[-C--:B------:R-:W-:Y:S01]  /*93f0*/  FMUL.FTZ R88, R88, R13.reuse ;  /* 0x0000000d58587220 */ /* 0x080fe20000410000 */
[-C--:B------:R-:W-:Y:S01]  /*9400*/  FMUL.FTZ R78, R78, R12.reuse ;  /* 0x0000000c4e4e7220 */ /* 0x080fe20000410000 */
[----:B------:R-:W-:Y:S01]  /*9410*/  LDSM.16.MT88.4 R44, [R213+0xb000] ;  /* 0x00b00000d52c783b */ /* 0x000fe20000004200 */
[----:B------:R-:W-:Y:S01]  /*9420*/  FMUL.FTZ R79, R79, R12 ;  /* 0x0000000c4f4f7220 */ /* 0x000fe20000410000 */
[----:B------:R-:W-:Y:S01]  /*9430*/  FMUL.FTZ R89, R89, R13 ;  /* 0x0000000d59597220 */ /* 0x000fe20000410000 */
[----:B------:R-:W-:Y:S01]  /*9440*/  MOV R180, R26 ;  /* 0x0000001a00b47202 */ /* 0x000fe20000000f00 */
[----:B------:R-:W-:Y:S01]  /*9450*/  IMAD.MOV.U32 R3, RZ, RZ, R27 ;  /* 0x000000ffff037224 */ /* 0x000fe200078e001b */
[----:B------:R-:W-:Y:S01]  /*9460*/  MOV R2, R24 ;  /* 0x0000001800027202 */ /* 0x000fe20000000f00 */
[----:B------:R-:W-:-:S02]  /*9470*/  IMAD.MOV.U32 R0, RZ, RZ, R25 ;  /* 0x000000ffff007224 */ /* 0x000fc400078e0019 */
[-C--:B------:R-:W-:Y:S01]  /*9480*/  FMUL.FTZ R90, R90, R12.reuse ;  /* 0x0000000c5a5a7220 */ /* 0x080fe20000410000 */
[----:B------:R-:W4:Y:S01]  /*9490*/  LDSM.16.MT88.4 R24, [R208+0xb000] ;  /* 0x00b00000d018783b */ /* 0x000f220000004200 */
        /* <DEDUP_REMOVED lines=21> */
[C---:B--2---:R-:W-:Y:S01]  /*95f0*/  HMMA.16816.F32 R56, R4.reuse, R140, R56 ;  /* 0x0000008c0438723c */ /* 0x044fe20000001838 */
[-C--:B------:R-:W-:Y:S01]  /*9600*/  FMUL.FTZ R84, R84, R21.reuse ;  /* 0x0000001554547220 */ /* 0x080fe20000410000 */
[-C--:B------:R-:W-:Y:S01]  /*9610*/  FMUL.FTZ R85, R85, R21.reuse ;  /* 0x0000001555557220 */ /* 0x080fe20000410000 */
[-C--:B------:R-:W-:Y:S01]  /*9620*/  FMUL.FTZ R86, R86, R20.reuse ;  /* 0x0000001456567220 */ /* 0x080fe20000410000 */
[-C--:B------:R-:W-:Y:S01]  /*9630*/  FMUL.FTZ R87, R87, R20.reuse ;  /* 0x0000001457577220 */ /* 0x080fe20000410000 */
[-C--:B------:R-:W-:Y:S01]  /*9640*/  FMUL.FTZ R96, R96, R21.reuse ;  /* 0x0000001560607220 */ /* 0x080fe20000410000 */
[----:B-1----:R-:W-:Y:S01]  /*9650*/  HMMA.16816.F32 R144, R4, R42, R124 ;  /* 0x0000002a0490723c */ /* 0x002fe2000000187c */
[-C--:B------:R-:W-:Y:S01]  /*9660*/  FMUL.FTZ R97, R97, R21.reuse ;  /* 0x0000001561617220 */ /* 0x080fe20000410000 */
[-C--:B------:R-:W-:Y:S01]  /*9670*/  FMUL.FTZ R98, R98, R20.reuse ;  /* 0x0000001462627220 */ /* 0x080fe20000410000 */
[----:B------:R-:W-:Y:S01]  /*9680*/  FMUL.FTZ R99, R99, R20 ;  /* 0x0000001463637220 */ /* 0x000fe20000410000 */
[-C--:B------:R-:W-:Y:S01]  /*9690*/  FMUL.FTZ R80, R80, R21.reuse ;  /* 0x0000001550507220 */ /* 0x080fe20000410000 */
[----:B------:R-:W-:Y:S01]  /*96a0*/  FMUL.FTZ R81, R81, R21 ;  /* 0x0000001551517220 */ /* 0x000fe20000410000 */
[----:B------:R-:W-:Y:S01]  /*96b0*/  HMMA.16816.F32 R228, R16, R34, R48 ;  /* 0x0000002210e4723c */ /* 0x000fe20000001830 */
[----:B------:R-:W-:Y:S01]  /*96c0*/  IMAD.MOV.U32 R124, RZ, RZ, R200 ;  /* 0x000000ffff7c7224 */ /* 0x000fe200078e00c8 */
[----:B------:R-:W-:Y:S01]  /*96d0*/  MOV R125, R155 ;  /* 0x0000009b007d7202 */ /* 0x000fe20000000f00 */
[----:B------:R-:W-:-:S02]  /*96e0*/  IMAD.MOV.U32 R155, RZ, RZ, R188 ;  /* 0x000000ffff9b7224 */ /* 0x000fc400078e00bc */
[-C--:B------:R-:W-:Y:S01]  /*96f0*/  FMUL.FTZ R82, R82, R20.reuse ;  /* 0x0000001452527220 */ /* 0x080fe20000410000 */
[-C--:B------:R-:W-:Y:S01]  /*9700*/  FMUL.FTZ R83, R83, R20.reuse ;  /* 0x0000001453537220 */ /* 0x080fe20000410000 */
[----:B------:R-:W-:Y:S01]  /*9710*/  HMMA.16816.F32 R52, R16, R140, R52 ;  /* 0x0000008c1034723c */ /* 0x000fe20000001834 */
[----:B------:R-:W-:Y:S01]  /*9720*/  IMAD.MOV.U32 R48, RZ, RZ, R202 ;  /* 0x000000ffff307224 */ /* 0x000fe200078e00ca */
[----:B------:R-:W-:Y:S01]  /*9730*/  MOV R49, R191 ;  /* 0x000000bf00317202 */ /* 0x000fe20000000f00 */
[----:B------:R-:W-:Y:S01]  /*9740*/  IMAD.MOV.U32 R50, RZ, RZ, R190 ;  /* 0x000000ffff327224 */ /* 0x000fe200078e00be */
[----:B------:R-:W-:Y:S01]  /*9750*/  MOV R51, R193 ;  /* 0x000000c100337202 */ /* 0x000fe20000000f00 */
[----:B------:R-:W-:Y:S01]  /*9760*/  IMAD.MOV.U32 R126, RZ, RZ, R192 ;  /* 0x000000ffff7e7224 */ /* 0x000fe200078e00c0 */
[----:B------:R-:W-:Y:S01]  /*9770*/  HMMA.16816.F32 R104, R4, R36, R104 ;  /* 0x000000240468723c */ /* 0x000fe20000001868 */
[----:B------:R-:W-:Y:S01]  /*9780*/  MOV R140, R201 ;  /* 0x000000c9008c7202 */ /* 0x000fe20000000f00 */
        /* <DEDUP_REMOVED lines=8> */
[----:B------:R-:W-:Y:S01]  /*9810*/  FMUL.FTZ R163, R163, R20 ;  /* 0x00000014a3a37220 */ /* 0x000fe20000410000 */
[----:B------:R-:W-:Y:S01]  /*9820*/  FMUL.FTZ R120, R120, R21 ;  /* 0x0000001578787220 */ /* 0x000fe20000410000 */
[----:B------:R-:W-:Y:S01]  /*9830*/  HMMA.16816.F32 R100, R16, R36, R100 ;  /* 0x000000241064723c */ /* 0x000fe20000001864 */
[----:B------:R-:W-:Y:S01]  /*9840*/  IMAD.MOV.U32 R66, RZ, RZ, R3 ;  /* 0x000000ffff427224 */ /* 0x000fe200078e0003 */
[----:B------:R-:W-:Y:S01]  /*9850*/  MOV R67, R2 ;  /* 0x0000000200437202 */ /* 0x000fe20000000f00 */
[----:B------:R-:W-:-:S04]  /*9860*/  IMAD.WIDE.U32 R2, R172, -0x2daee0ad, RZ ;  /* 0xd2511f53ac027825 */ /* 0x000fc800078e00ff */
[----:B------:R-:W-:Y:S01]  /*9870*/  FMUL.FTZ R121, R121, R21 ;  /* 0x0000001579797220 */ /* 0x000fe20000410000 */
[-C--:B------:R-:W-:Y:S01]  /*9880*/  FMUL.FTZ R122, R122, R20.reuse ;  /* 0x000000147a7a7220 */ /* 0x080fe20000410000 */
[C---:B------:R-:W-:Y:S01]  /*9890*/  HMMA.16816.F32 R60, R4.reuse, R142, R60 ;  /* 0x0000008e043c723c */ /* 0x040fe2000000183c */
[----:B------:R-:W-:Y:S02]  /*98a0*/  IMAD.MOV.U32 R37, RZ, RZ, R0 ;  /* 0x000000ffff257224 */ /* 0x000fe400078e0000 */
[----:B------:R-:W-:Y:S01]  /*98b0*/  FFMA.FTZ R0, R175, UR33, -R9 ;  /* 0x00000021af007c23 */ /* 0x000fe20008010809 */
[----:B------:R-:W-:Y:S01]  /*98c0*/  MOV R36, R67 ;  /* 0x0000004300247202 */ /* 0x000fe20000000f00 */
[----:B------:R-:W-:Y:S02]  /*98d0*/  IMAD.MOV.U32 R67, RZ, RZ, R140 ;  /* 0x000000ffff437224 */ /* 0x000fe400078e008c */
[-C--:B------:R-:W-:Y:S01]  /*98e0*/  FMUL.FTZ R123, R123, R20.reuse ;  /* 0x000000147b7b7220 */ /* 0x080fe20000410000 */
[C---:B---3--:R-:W-:Y:S01]  /*98f0*/  HMMA.16816.F32 R72, R4.reuse, R28, R72 ;  /* 0x0000001c0448723c */ /* 0x048fe20000001848 */
[----:B------:R1:W-:Y:S01]  /*9900*/  MUFU.EX2 R33, R0 ;  /* 0x0000000000217308 */ /* 0x0003e20000000800 */
[----:B------:R-:W-:Y:S01]  /*9910*/  MOV R141, R153 ;  /* 0x00000099008d7202 */ /* 0x000fe20000000f00 */
[-C--:B------:R-:W-:Y:S01]  /*9920*/  FMUL.FTZ R108, R108, R21.reuse ;  /* 0x000000156c6c7220 */ /* 0x080fe20000410000 */
[----:B------:R-:W-:Y:S01]  /*9930*/  FMUL.FTZ R109, R109, R21 ;  /* 0x000000156d6d7220 */ /* 0x000fe20000410000 */
[-C--:B------:R-:W-:Y:S01]  /*9940*/  FMUL.FTZ R110, R110, R20.reuse ;  /* 0x000000146e6e7220 */ /* 0x080fe20000410000 */
[C---:B------:R-:W-:Y:S01]  /*9950*/  HMMA.16816.F32 R76, R4.reuse, R30, R76 ;  /* 0x0000001e044c723c */ /* 0x040fe2000000184c */
[----:B------:R-:W-:Y:S01]  /*9960*/  FMUL.FTZ R111, R111, R20 ;  /* 0x000000146f6f7220 */ /* 0x000fe20000410000 */
[----:B------:R-:W-:Y:S01]  /*9970*/  IMAD.MOV.U32 R153, RZ, RZ, R182 ;  /* 0x000000ffff997224 */ /* 0x000fe200078e00b6 */
[----:B------:R-:W-:Y:S01]  /*9980*/  MOV R65, R180 ;  /* 0x000000b400417202 */ /* 0x000fe20000000f00 */
[----:B------:R-:W-:Y:S01]  /*9990*/  IMAD.MOV.U32 R142, RZ, RZ, R51 ;  /* 0x000000ffff8e7224 */ /* 0x000fe200078e0033 */
[----:B------:R-:W-:Y:S01]  /*99a0*/  MOV R143, R126 ;  /* 0x0000007e008f7202 */ /* 0x000fe20000000f00 */
[C---:B----4-:R-:W-:Y:S01]  /*99b0*/  HMMA.16816.F32 R88, R4.reuse, R24, R88 ;  /* 0x000000180458723c */ /* 0x050fe20000001858 */
[----:B------:R-:W-:Y:S01]  /*99c0*/  MOV R127, R183 ;  /* 0x000000b7007f7202 */ /* 0x000fe20000000f00 */
[-C--:B------:R-:W-:Y:S01]  /*99d0*/  FMUL.FTZ R168, R168, R21.reuse ;  /* 0x00000015a8a87220 */ /* 0x080fe20000410000 */
[-C--:B------:R-:W-:Y:S01]  /*99e0*/  FMUL.FTZ R169, R169, R21.reuse ;  /* 0x00000015a9a97220 */ /* 0x080fe20000410000 */
[-C--:B------:R-:W-:Y:S01]  /*99f0*/  FMUL.FTZ R170, R170, R20.reuse ;  /* 0x00000014aaaa7220 */ /* 0x080fe20000410000 */
[-C--:B------:R-:W-:Y:S01]  /*9a00*/  FMUL.FTZ R171, R171, R20.reuse ;  /* 0x00000014abab7220 */ /* 0x080fe20000410000 */
[C---:B------:R-:W-:Y:S01]  /*9a10*/  HMMA.16816.F32 R92, R4.reuse, R26, R92 ;  /* 0x0000001a045c723c */ /* 0x040fe2000000185c */
[----:B-1----:R-:W-:Y:S01]  /*9a20*/  LOP3.LUT R0, R3, UR5, R138, 0x96, !PT ;  /* 0x0000000503007c12 */ /* 0x002fe2000f8e968a */
[-C--:B------:R-:W-:Y:S01]  /*9a30*/  FMUL.FTZ R128, R128, R21.reuse ;  /* 0x0000001580807220 */ /* 0x080fe20000410000 */
[----:B------:R-:W-:Y:S01]  /*9a40*/  LOP3.LUT R3, R2, 0xffff, RZ, 0xc0, !PT ;  /* 0x0000ffff02037812 */ /* 0x000fe200078ec0ff */
[----:B------:R-:W-:Y:S01]  /*9a50*/  FMUL.FTZ R129, R129, R21 ;  /* 0x0000001581817220 */ /* 0x000fe20000410000 */
[-C--:B------:R-:W-:Y:S01]  /*9a60*/  FMUL.FTZ R130, R130, R20.reuse ;  /* 0x0000001482827220 */ /* 0x080fe20000410000 */
[----:B------:R-:W-:Y:S01]  /*9a70*/  HMMA.16816.F32 R156, R4, R38, R156 ;  /* 0x00000026049c723c */ /* 0x000fe2000000189c */
[----:B------:R-:W-:Y:S01]  /*9a80*/  SHF.R.U32.HI R3, RZ, 0x8, R3 ;  /* 0x00000008ff037819 */ /* 0x000fe20000011603 */
[----:B------:R-:W-:Y:S01]  /*9a90*/  FMUL.FTZ R131, R131, R20 ;  /* 0x0000001483837220 */ /* 0x000fe20000410000 */
[----:B------:R-:W-:Y:S01]  /*9aa0*/  IMAD.MOV.U32 R138, RZ, RZ, R173 ;  /* 0x000000ffff8a7224 */ /* 0x000fe200078e00ad */
[----:B------:R-:W-:-:S02]  /*9ab0*/  PLOP3.LUT P0, PT, PT, PT, UP0, 0x80, 0x0 ;  /* 0x000000000000781c */ /* 0x000fc40003f0f008 */
[C---:B------:R-:W-:Y:S06]  /*9ac0*/  HMMA.16816.F32 R112, R4.reuse, R44, R112 ;  /* 0x0000002c0470723c */ /* 0x040fec0000001870 */
[C---:B------:R-:W-:Y:S06]  /*9ad0*/  HMMA.16816.F32 R116, R4.reuse, R46, R116 ;  /* 0x0000002e0474723c */ /* 0x040fec0000001874 */
[----:B------:R-:W-:Y:S06]  /*9ae0*/  HMMA.16816.F32 R164, R4, R40, R164 ;  /* 0x0000002804a4723c */ /* 0x000fec00000018a4 */
[C---:B------:R-:W-:Y:S01]  /*9af0*/  HMMA.16816.F32 R84, R16.reuse, R24, R84 ;  /* 0x000000181054723c */ /* 0x040fe20000001854 */
[----:B------:R-:W-:Y:S01]  /*9b00*/  IMAD.MOV.U32 R6, RZ, RZ, R154 ;  /* 0x000000ffff067224 */ /* 0x000fe200078e009a */
[----:B------:R-:W-:Y:S01]  /*9b10*/  MOV R154, R189 ;  /* 0x000000bd009a7202 */ /* 0x000fe20000000f00 */
[--C-:B------:R-:W-:Y:S01]  /*9b20*/  FFMA.FTZ R4, R176, UR33, -R9.reuse ;  /* 0x00000021b0047c23 */ /* 0x100fe20008010809 */
[----:B------:R-:W-:Y:S01]  /*9b30*/  LOP3.LUT R5, R2, 0xff, RZ, 0xc0, !PT ;  /* 0x000000ff02057812 */ /* 0x000fe200078ec0ff */
[----:B------:R-:W-:Y:S01]  /*9b40*/  FFMA.FTZ R7, R181, UR33, -R9 ;  /* 0x00000021b5077c23 */ /* 0x000fe20008010809 */
[C---:B------:R-:W-:Y:S01]  /*9b50*/  HMMA.16816.F32 R188, R16.reuse, R26, R96 ;  /* 0x0000001a10bc723c */ /* 0x040fe20000001860 */
[----:B------:R-:W-:Y:S01]  /*9b60*/  SHF.R.U32.HI R25, RZ, 0x10, R2 ;  /* 0x00000010ff197819 */ /* 0x000fe20000011602 */
[----:B------:R1:W2:Y:S01]  /*9b70*/  MUFU.EX2 R35, R4 ;  /* 0x0000000400237308 */ /* 0x0002a20000000800 */
[----:B------:R-:W-:Y:S01]  /*9b80*/  PRMT R24, R5, 0x5410, R3 ;  /* 0x0000541005187816 */ /* 0x000fe20000000003 */
[----:B------:R-:W-:Y:S01]  /*9b90*/  LDSM.16.MT88.4 R96, [R208+0xb800] ;  /* 0x00b80000d060783b */ /* 0x000fe20000004200 */
[----:B------:R-:W-:Y:S01]  /*9ba0*/  SHF.R.U32.HI R3, RZ, 0x10, R0 ;  /* 0x00000010ff037819 */ /* 0x000fe20000011600 */
[C---:B------:R-:W-:Y:S01]  /*9bb0*/  HMMA.16816.F32 R192, R16.reuse, R30, R80 ;  /* 0x0000001e10c0723c */ /* 0x040fe20000001850 */
[----:B------:R-:W-:Y:S01]  /*9bc0*/  SHF.R.U32.HI R26, RZ, 0x18, R2 ;  /* 0x00000018ff1a7819 */ /* 0x000fe20000011602 */
[----:B------:R-:W-:Y:S01]  /*9bd0*/  FFMA.FTZ R2, R178, UR33, -R9 ;  /* 0x00000021b2027c23 */ /* 0x000fe20008010809 */
[----:B------:R-:W-:Y:S01]  /*9be0*/  MOV R140, R6 ;  /* 0x00000006008c7202 */ /* 0x000fe20000000f00 */
[----:B------:R3:W-:Y:S01]  /*9bf0*/  MUFU.EX2 R31, R7 ;  /* 0x00000007001f7308 */ /* 0x0007e20000000800 */
[----:B------:R-:W-:Y:S01]  /*9c00*/  LOP3.LUT R6, R0, 0xff, RZ, 0xc0, !PT ;  /* 0x000000ff00067812 */ /* 0x000fe200078ec0ff */
[C---:B------:R-:W-:Y:S01]  /*9c10*/  HMMA.16816.F32 R68, R16.reuse, R28, R68 ;  /* 0x0000001c1044723c */ /* 0x040fe20000001844 */
[----:B------:R-:W-:Y:S01]  /*9c20*/  SHF.R.U32.HI R5, RZ, 0x18, R0 ;  /* 0x00000018ff057819 */ /* 0x000fe20000011600 */
[----:B------:R-:W-:Y:S01]  /*9c30*/  IMAD.MOV.U32 R9, RZ, RZ, R154 ;  /* 0x000000ffff097224 */ /* 0x000fe200078e009a */
[----:B------:R-:W-:Y:S03]  /*9c40*/  LDSM.16.MT88.4 R80, [R212+0xa800] ;  /* 0x00a80000d450783b */ /* 0x000fe60000004200 */
[----:B------:R4:W-:Y:S01]  /*9c50*/  MUFU.EX2 R34, R2 ;  /* 0x0000000200227308 */ /* 0x0009e20000000800 */
[--C-:B-1----:R-:W-:Y:S01]  /*9c60*/  FFMA.FTZ R4, R174, UR33, -R8.reuse ;  /* 0x00000021ae047c23 */ /* 0x102fe20008010808 */
[C---:B------:R-:W-:Y:S06]  /*9c70*/  HMMA.16816.F32 R160, R16.reuse, R44, R160 ;  /* 0x0000002c10a0723c */ /* 0x040fec00000018a0 */
[----:B------:R2:W-:Y:S01]  /*9c80*/  MUFU.EX2 R30, R4 ;  /* 0x00000004001e7308 */ /* 0x0005e20000000800 */
[----:B------:R-:W-:Y:S01]  /*9c90*/  MOV R44, R124 ;  /* 0x0000007c002c7202 */ /* 0x000fe20000000f00 */
[C---:B------:R-:W-:Y:S01]  /*9ca0*/  HMMA.16816.F32 R180, R16.reuse, R38, R108 ;  /* 0x0000002610b4723c */ /* 0x040fe2000000186c */
[----:B------:R-:W-:Y:S01]  /*9cb0*/  IMAD.MOV.U32 R45, RZ, RZ, R67 ;  /* 0x000000ffff2d7224 */ /* 0x000fe200078e0043 */
[----:B---3--:R-:W-:Y:S01]  /*9cc0*/  MOV R7, R153 ;  /* 0x0000009900077202 */ /* 0x008fe20000000f00 */
[----:B------:R-:W-:Y:S03]  /*9cd0*/  LDSM.16.MT88.4 R108, [R210+0xb800] ;  /* 0x00b80000d26c783b */ /* 0x000fe60000004200 */
[C---:B------:R-:W-:Y:S01]  /*9ce0*/  HMMA.16816.F32 R168, R16.reuse, R40, R168 ;  /* 0x0000002810a8723c */ /* 0x040fe200000018a8 */
[----:B----4-:R-:W-:Y:S01]  /*9cf0*/  FFMA.FTZ R2, R132, UR33, -R8 ;  /* 0x0000002184027c23 */ /* 0x010fe20008010808 */
[----:B------:R-:W-:Y:S01]  /*9d00*/  MOV R38, R65 ;  /* 0x0000004100267202 */ /* 0x000fe20000000f00 */
[----:B------:R-:W-:Y:S01]  /*9d10*/  IMAD.MOV.U32 R39, RZ, RZ, R66 ;  /* 0x000000ffff277224 */ /* 0x000fe200078e0042 */
[----:B------:R-:W-:Y:S01]  /*9d20*/  MOV R132, R155 ;  /* 0x0000009b00847202 */ /* 0x000fe20000000f00 */
[----:B------:R1:W3:Y:S01]  /*9d30*/  MUFU.EX2 R32, R2 ;  /* 0x0000000200207308 */ /* 0x0002e20000000800 */
[----:B------:R-:W4:Y:S01]  /*9d40*/  LDSM.16.MT88.4 R64, [R213+0xa800] ;  /* 0x00a80000d540783b */ /* 0x000f220000004200 */
[----:B------:R-:W-:Y:S01]  /*9d50*/  HMMA.16816.F32 R172, R16, R42, R128 ;  /* 0x0000002a10ac723c */ /* 0x000fe20000001880 */
[----:B--2---:R-:W-:-:S02]  /*9d60*/  F2FP.F16.F32.PACK_AB R4, R35, R33 ;  /* 0x000000212304723e */ /* 0x004fc400000000ff */
[----:B-1----:R-:W-:Y:S02]  /*9d70*/  LOP3.LUT R2, R0, 0xffff, RZ, 0xc0, !PT ;  /* 0x0000ffff00027812 */ /* 0x002fe400078ec0ff */
[----:B------:R-:W-:Y:S02]  /*9d80*/  LOP3.LUT R0, R3, 0xff, RZ, 0xc0, !PT ;  /* 0x000000ff03007812 */ /* 0x000fe400078ec0ff */
[----:B------:R-:W-:-:S04]  /*9d90*/  SHF.R.U32.HI R2, RZ, 0x8, R2 ;  /* 0x00000008ff027819 */ /* 0x000fc80000011602 */
[----:B------:R-:W-:Y:S02]  /*9da0*/  PRMT R3, R6, 0x5410, R2 ;  /* 0x0000541006037816 */ /* 0x000fe40000000002 */
[----:B------:R-:W-:Y:S01]  /*9db0*/  PRMT R2, R0, 0x5410, R5 ;  /* 0x0000541000027816 */ /* 0x000fe20000000005 */
[--C-:B------:R-:W-:Y:S01]  /*9dc0*/  FFMA.FTZ R0, R179, UR33, -R8.reuse ;  /* 0x00000021b3007c23 */ /* 0x100fe20008010808 */
[----:B------:R-:W-:Y:S01]  /*9dd0*/  FFMA.FTZ R5, R177, UR33, -R8 ;  /* 0x00000021b1057c23 */ /* 0x000fe20008010808 */
[----:B------:R-:W-:Y:S01]  /*9de0*/  HSET2.LE.AND R3, R3, R242, PT ;  /* 0x000000f203037233 */ /* 0x000fe20003803000 */
[----:B------:R-:W-:Y:S01]  /*9df0*/  HMMA.16816.F32 R176, R16, R46, R120 ;  /* 0x0000002e10b0723c */ /* 0x000fe20000001878 */
[----:B------:R1:W-:Y:S01]  /*9e00*/  MUFU.EX2 R29, R0 ;  /* 0x00000000001d7308 */ /* 0x0003e20000000800 */
[----:B------:R-:W-:Y:S01]  /*9e10*/  LOP3.LUT R6, R25, 0xff, RZ, 0xc0, !PT ;  /* 0x000000ff19067812 */ /* 0x000fe200078ec0ff */
[----:B------:R-:W-:Y:S01]  /*9e20*/  LDSM.16.MT88.4 R120, [R213+0xb800] ;  /* 0x00b80000d578783b */ /* 0x000fe20000004200 */
[----:B------:R-:W-:Y:S01]  /*9e30*/  LOP3.LUT R124, R3, R4, RZ, 0xc0, !PT ;  /* 0x00000004037c7212 */ /* 0x000fe200078ec0ff */
[----:B------:R-:W-:Y:S01]  /*9e40*/  IMAD.MOV.U32 R3, RZ, RZ, R140 ;  /* 0x000000ffff037224 */ /* 0x000fe200078e008c */
[----:B------:R-:W-:Y:S01]  /*9e50*/  PRMT R6, R6, 0x5410, R26 ;  /* 0x0000541006067816 */ /* 0x000fe2000000001a */
[----:B------:R-:W-:Y:S01]  /*9e60*/  IMAD.MOV.U32 R140, RZ, RZ, R49 ;  /* 0x000000ffff8c7224 */ /* 0x000fe200078e0031 */
[----:B------:R-:W-:Y:S01]  /*9e70*/  MOV R4, R141 ;  /* 0x0000008d00047202 */ /* 0x000fe20000000f00 */
[----:B------:R2:W5:Y:S01]  /*9e80*/  MUFU.EX2 R28, R5 ;  /* 0x00000005001c7308 */ /* 0x0005620000000800 */
[----:B------:R-:W-:Y:S01]  /*9e90*/  MOV R47, R48 ;  /* 0x00000030002f7202 */ /* 0x000fe20000000f00 */
[----:B------:R-:W-:Y:S01]  /*9ea0*/  IMAD.MOV.U32 R8, RZ, RZ, R127 ;  /* 0x000000ffff087224 */ /* 0x000fe200078e007f */
[----:B------:R-:W-:-:S02]  /*9eb0*/  MOV R141, R50 ;  /* 0x00000032008d7202 */ /* 0x000fc40000000f00 */
[----:B------:R-:W4:Y:S01]  /*9ec0*/  LDSM.16.MT88.4 R48, [R210+0xa800] ;  /* 0x00a80000d230783b */ /* 0x000f220000004200 */
[----:B-1----:R-:W-:Y:S02]  /*9ed0*/  HSET2.LE.AND R0, R2, R242, PT ;  /* 0x000000f202007233 */ /* 0x002fe40003803000 */
[----:B---3--:R-:W-:Y:S01]  /*9ee0*/  F2FP.F16.F32.PACK_AB R2, R30, R32 ;  /* 0x000000201e02723e */ /* 0x008fe200000000ff */
[----:B--2---:R-:W-:-:S03]  /*9ef0*/  IMAD.MOV.U32 R5, RZ, RZ, R125 ;  /* 0x000000ffff057224 */ /* 0x004fc600078e007d */
[----:B------:R-:W-:Y:S02]  /*9f00*/  LOP3.LUT R125, R0, R2, RZ, 0xc0, !PT ;  /* 0x00000002007d7212 */ /* 0x000fe400078ec0ff */
[--C-:B------:R-:W-:Y:S02]  /*9f10*/  HSET2.LE.AND R0, R24, R242.reuse, PT ;  /* 0x000000f218007233 */ /* 0x100fe40003803000 */
[----:B------:R-:W-:Y:S01]  /*9f20*/  F2FP.F16.F32.PACK_AB R2, R31, R34 ;  /* 0x000000221f02723e */ /* 0x000fe200000000ff */
[----:B------:R-:W-:Y:S03]  /*9f30*/  LDSM.16.MT88.4 R24, [R212+0xb800] ;  /* 0x00b80000d418783b */ /* 0x000fe60000004200 */
[----:B------:R-:W-:Y:S02]  /*9f40*/  LOP3.LUT R126, R0, R2, RZ, 0xc0, !PT ;  /* 0x00000002007e7212 */ /* 0x000fe400078ec0ff */
[----:B------:R-:W-:-:S02]  /*9f50*/  HSET2.LE.AND R0, R6, R242, PT ;  /* 0x000000f206007233 */ /* 0x000fc40003803000 */
[----:B------:R-:W-:Y:S02]  /*9f60*/  MOV R6, R152 ;  /* 0x0000009800067202 */ /* 0x000fe40000000f00 */
[----:B------:R-:W1:Y:S01]  /*9f70*/  LDSM.16.MT88.4 R152, [R208+0xa800] ;  /* 0x00a80000d098783b */ /* 0x000e620000004200 */
[----:B-----5:R-:W-:-:S04]  /*9f80*/  F2FP.F16.F32.PACK_AB R2, R28, R29 ;  /* 0x0000001d1c02723e */ /* 0x020fc800000000ff */
[----:B------:R-:W-:Y:S01]  /*9f90*/  LOP3.LUT R127, R0, R2, RZ, 0xc0, !PT ;  /* 0x00000002007f7212 */ /* 0x000fe200078ec0ff */
[----:B------:R-:W-:-:S06]  /*9fa0*/  FFMA.FTZ R0, R207, UR33, -R23 ;  /* 0x00000021cf007c23 */ /* 0x000fcc0008010817 */
[C---:B----4-:R-:W-:Y:S06]  /*9fb0*/  HMMA.16816.F32 R56, R124.reuse, R64, R56 ;  /* 0x000000407c38723c */ /* 0x050fec0000001838 */
[C---:B------:R-:W-:Y:S06]  /*9fc0*/  HMMA.16816.F32 R40, R124.reuse, R48, R236 ;  /* 0x000000307c28723c */ /* 0x040fec00000018ec */
[----:B------:R-:W-:Y:S01]  /*9fd0*/  HMMA.16816.F32 R60, R124, R66, R60 ;  /* 0x000000427c3c723c */ /* 0x000fe2000000183c */
[----:B------:R-:W-:Y:S01]  /*9fe0*/  IMAD.MOV.U32 R239, RZ, RZ, R47 ;  /* 0x000000ffffef7224 */ /* 0x000fe200078e002f */
[----:B------:R-:W-:Y:S01]  /*9ff0*/  MOV R238, R44 ;  /* 0x0000002c00ee7202 */ /* 0x000fe20000000f00 */
[----:B------:R-:W-:-:S03]  /*a000*/  IMAD.MOV.U32 R237, RZ, RZ, R45 ;  /* 0x000000ffffed7224 */ /* 0x000fc600078e002d */
[C---:B------:R-:W-:Y:S06]  /*a010*/  HMMA.16816.F32 R44, R124.reuse, R50, R224 ;  /* 0x000000327c2c723c */ /* 0x040fec00000018e0 */
[----:B------:R-:W-:Y:S01]  /*a020*/  HMMA.16816.F32 R72, R124, R80, R72 ;  /* 0x000000507c48723c */ /* 0x000fe20000001848 */
[----:B------:R-:W-:Y:S01]  /*a030*/  MOV R226, R3 ;  /* 0x0000000300e27202 */ /* 0x000fe20000000f00 */
[----:B------:R-:W-:Y:S01]  /*a040*/  IMAD.WIDE.U32 R2, R251, -0x2daee0ad, RZ ;  /* 0xd2511f53fb027825 */ /* 0x000fe200078e00ff */
[----:B------:R-:W-:-:S03]  /*a050*/  MOV R224, R6 ;  /* 0x0000000600e07202 */ /* 0x000fc60000000f00 */
[C---:B-1----:R-:W-:Y:S01]  /*a060*/  HMMA.16816.F32 R140, R124.reuse, R152, R140 ;  /* 0x000000987c8c723c */ /* 0x042fe2000000188c */
[----:B------:R-:W-:Y:S02]  /*a070*/  IMAD.MOV.U32 R227, RZ, RZ, R4 ;  /* 0x000000ffffe37224 */ /* 0x000fe400078e0004 */
[----:B------:R-:W-:Y:S01]  /*a080*/  FFMA.FTZ R4, R241, UR33, -R23 ;  /* 0x00000021f1047c23 */ /* 0x000fe20008010817 */
[----:B------:R-:W-:Y:S01]  /*a090*/  IMAD.MOV.U32 R225, RZ, RZ, R5 ;  /* 0x000000ffffe17224 */ /* 0x000fe200078e0005 */
[--C-:B------:R-:W-:Y:S01]  /*a0a0*/  SHF.R.U32.HI R5, RZ, 0x10, R2.reuse ;  /* 0x00000010ff057819 */ /* 0x100fe20000011602 */
[----:B------:R-:W-:Y:S01]  /*a0b0*/  HMMA.16816.F32 R148, R124, R154, R148 ;  /* 0x0000009a7c94723c */ /* 0x000fe20000001894 */
[----:B------:R-:W-:Y:S01]  /*a0c0*/  MUFU.EX2 R19, R4 ;  /* 0x0000000400137308 */ /* 0x000fe20000000800 */
[----:B------:R-:W-:-:S04]  /*a0d0*/  SHF.R.U32.HI R6, RZ, 0x18, R2 ;  /* 0x00000018ff067819 */ /* 0x000fc80000011602 */
        /* <DEDUP_REMOVED lines=12> */
[----:B------:R-:W-:-:S02]  /*a1a0*/  LOP3.LUT R7, R2, 0xff, RZ, 0xc0, !PT ;  /* 0x000000ff02077812 */ /* 0x000fc400078ec0ff */
[----:B------:R-:W-:Y:S02]  /*a1b0*/  MOV R146, R9 ;  /* 0x0000000900927202 */ /* 0x000fe40000000f00 */
[----:B------:R-:W-:Y:S02]  /*a1c0*/  MOV R144, R8 ;  /* 0x0000000800907202 */ /* 0x000fe40000000f00 */
[----:B-1----:R-:W-:Y:S02]  /*a1d0*/  LOP3.LUT R0, R3, UR5, R184, 0x96, !PT ;  /* 0x0000000503007c12 */ /* 0x002fe4000f8e96b8 */
[----:B------:R-:W-:Y:S01]  /*a1e0*/  LOP3.LUT R3, R2, 0xffff, RZ, 0xc0, !PT ;  /* 0x0000ffff02037812 */ /* 0x000fe200078ec0ff */
[----:B------:R-:W-:-:S03]  /*a1f0*/  FFMA.FTZ R2, R245, UR33, -R23 ;  /* 0x00000021f5027c23 */ /* 0x000fc60008010817 */
[----:B------:R-:W-:Y:S01]  /*a200*/  SHF.R.U32.HI R4, RZ, 0x8, R3 ;  /* 0x00000008ff047819 */ /* 0x000fe20000011603 */
[----:B------:R1:W-:Y:S01]  /*a210*/  MUFU.EX2 R18, R2 ;  /* 0x0000000200127308 */ /* 0x0003e20000000800 */
[----:B------:R-:W-:Y:S02]  /*a220*/  LOP3.LUT R3, R5, 0xff, RZ, 0xc0, !PT ;  /* 0x000000ff05037812 */ /* 0x000fe400078ec0ff */
[----:B------:R-:W-:Y:S01]  /*a230*/  PRMT R16, R7, 0x5410, R4 ;  /* 0x0000541007107816 */ /* 0x000fe20000000004 */
[----:B------:R-:W-:Y:S01]  /*a240*/  FFMA.FTZ R4, R205, UR33, -R22 ;  /* 0x00000021cd047c23 */ /* 0x000fe20008010816 */
[----:B------:R-:W-:Y:S01]  /*a250*/  PRMT R6, R3, 0x5410, R6 ;  /* 0x0000541003067816 */ /* 0x000fe20000000006 */
[----:B------:R-:W-:Y:S02]  /*a260*/  FFMA.FTZ R3, R250, UR33, -R23 ;  /* 0x00000021fa037c23 */ /* 0x000fe40008010817 */
[----:B------:R-:W-:Y:S08]  /*a270*/  MUFU.EX2 R9, R4 ;  /* 0x0000000400097308 */ /* 0x000ff00000000800 */
[----:B------:R2:W3:Y:S01]  /*a280*/  MUFU.EX2 R17, R3 ;  /* 0x0000000300117308 */ /* 0x0004e20000000800 */
[----:B-1----:R-:W-:-:S04]  /*a290*/  LOP3.LUT R2, R0, 0xffff, RZ, 0xc0, !PT ;  /* 0x0000ffff00027812 */ /* 0x002fc800078ec0ff */
[----:B--2---:R-:W-:Y:S02]  /*a2a0*/  SHF.R.U32.HI R3, RZ, 0x8, R2 ;  /* 0x00000008ff037819 */ /* 0x004fe40000011602 */
[----:B------:R-:W-:-:S04]  /*a2b0*/  LOP3.LUT R2, R0, 0xff, RZ, 0xc0, !PT ;  /* 0x000000ff00027812 */ /* 0x000fc800078ec0ff */
[----:B------:R-:W-:Y:S01]  /*a2c0*/  PRMT R4, R2, 0x5410, R3 ;  /* 0x0000541002047816 */ /* 0x000fe20000000003 */
[----:B------:R-:W-:Y:S01]  /*a2d0*/  FFMA.FTZ R2, R206, UR33, -R22 ;  /* 0x00000021ce027c23 */ /* 0x000fe20008010816 */
[----:B------:R-:W-:-:S03]  /*a2e0*/  SHF.R.U32.HI R3, RZ, 0x10, R0 ;  /* 0x00000010ff037819 */ /* 0x000fc60000011600 */
[----:B------:R1:W2:Y:S01]  /*a2f0*/  MUFU.EX2 R8, R2 ;  /* 0x0000000200087308 */ /* 0x0002a20000000800 */
[----:B------:R-:W-:Y:S02]  /*a300*/  HSET2.LE.AND R4, R4, R242, PT ;  /* 0x000000f204047233 */ /* 0x000fe40003803000 */
        /* <DEDUP_REMOVED lines=8> */
[----:B-1----:R-:W-:-:S03]  /*a390*/  HSET2.LE.AND R3, R6, R242, PT ;  /* 0x000000f206037233 */ /* 0x002fc60003803000 */
        /* <DEDUP_REMOVED lines=59> */
[----:B------:R-:W2:Y:S01]  /*a750*/  LDL R243, [R1+0x50] ;  /* 0x0000500001f37983 */ /* 0x000ea20000100800 */
[----:B------:R-:W-:-:S04]  /*a760*/  DEPBAR.LE SB0, 0x0 ;  /* 0x000080000000791a */ /* 0x000fc80000000000 */
[----:B------:R-:W3:Y:S04]  /*a770*/  LDL R238, [R1+0x20] ;  /* 0x0000200001ee7983 */ /* 0x000ee80000100800 */
[----:B------:R-:W4:Y:S04]  /*a780*/  LDL R239, [R1+0x40] ;  /* 0x0000400001ef7983 */ /* 0x000f280000100800 */
[----:B------:R-:W5:Y:S01]  /*a790*/  LDL R138, [R1+0x44] ;  /* 0x00004400018a7983 */ /* 0x000f620000100800 */
[----:B------:R-:W-:Y:S02]  /*a7a0*/  IMAD.U32 R6, RZ, RZ, UR8 ;  /* 0x00000008ff067e24 */ /* 0x000fe4000f8e00ff */
[----:B------:R-:W-:Y:S01]  /*a7b0*/  IMAD.U32 R2, RZ, RZ, UR8 ;  /* 0x00000008ff027e24 */ /* 0x000fe2000f8e00ff */
[----:B------:R-:W-:-:S02]  /*a7c0*/  IADD3 R8, P5, R232, -UR8, RZ ;  /* 0x80000008e8087c10 */ /* 0x000fc4000ffbe0ff */
[----:B------:R-:W-:Y:S02]  /*a7d0*/  IADD3 R6, P4, P3, R232, 0x80, -R6 ;  /* 0x00000080e8067810 */ /* 0x000fe40007b9e806 */
[C---:B------:R-:W-:Y:S02]  /*a7e0*/  IADD3 R4, P2, R234.reuse, -UR8, RZ ;  /* 0x80000008ea047c10 */ /* 0x040fe4000ff5e0ff */
[----:B------:R-:W-:Y:S02]  /*a7f0*/  IADD3 R2, P1, P0, R234, 0x80, -R2 ;  /* 0x00000080ea027810 */ /* 0x000fe4000783e802 */
[C---:B------:R-:W-:Y:S01]  /*a800*/  IADD3.X R9, R233.reuse, ~UR36, RZ, P5, !PT ;  /* 0x80000024e9097c10 */ /* 0x040fe2000affe4ff */
[----:B------:R-:W-:Y:S01]  /*a810*/  BAR.SYNC.DEFER_BLOCKING 0x0 ;  /* 0x0000000000007b1d */ /* 0x000fe20000010000 */
[----:B------:R-:W-:Y:S02]  /*a820*/  IADD3.X R7, R233, ~UR36, RZ, P4, P3 ;  /* 0x80000024e9077c10 */ /* 0x000fe4000a7e64ff */
[----:B------:R-:W-:-:S02]  /*a830*/  IADD3.X R5, R235, ~UR36, RZ, P2, !PT ;  /* 0x80000024eb057c10 */ /* 0x000fc400097fe4ff */
[----:B------:R-:W-:Y:S01]  /*a840*/  IADD3.X R3, R235, ~UR36, RZ, P1, P0 ;  /* 0x80000024eb037c10 */ /* 0x000fe20008fe04ff */
[----:B------:R-:W-:Y:S01]  /*a850*/  @!PT LDS RZ, [RZ] ;  /* 0x00000000fffff984 */ /* 0x000fe20000000800 */
[----:B------:R-:W-:Y:S01]  /*a860*/  @!PT LDS RZ, [RZ] ;  /* 0x00000000fffff984 */ /* 0x000fe20000000800 */
[----:B------:R-:W-:Y:S01]  /*a870*/  @!PT LDS RZ, [RZ] ;  /* 0x00000000fffff984 */ /* 0x000fe20000000800 */
[----:B------:R-:W-:Y:S04]  /*a880*/  LDGSTS.E.BYPASS.LTC128B.128 [R223+0xa000], desc[UR20][R8.64] ;  /* 0x0a00000008df7fae */ /* 0x000fe8000b901d54 */
[----:B------:R-:W-:Y:S04]  /*a890*/  LDGSTS.E.BYPASS.LTC128B.128 [R223+0xb000], desc[UR20][R6.64] ;  /* 0x0b00000006df7fae */ /* 0x000fe8000b901d54 */
[----:B------:R1:W-:Y:S04]  /*a8a0*/  LDGSTS.E.BYPASS.LTC128B.128 [R223+0xa800], desc[UR20][R4.64] ;  /* 0x0a80000004df7fae */ /* 0x0003e8000b901d54 */
[----:B------:R2:W-:Y:S04]  /*a8b0*/  LDGSTS.E.BYPASS.LTC128B.128 [R223+0xb800], desc[UR20][R2.64] ;  /* 0x0b80000002df7fae */ /* 0x0005e8000b901d54 */
[----:B------:R-:W-:Y:S04]  /*a8c0*/  LDSM.16.M88.4 R32, [R218+0x800] ;  /* 0x00080000da20783b */ /* 0x000fe80000000200 */
[----:B------:R-:W-:Y:S04]  /*a8d0*/  LDSM.16.M88.4 R16, [R218] ;  /* 0x00000000da10783b */ /* 0x000fe80000000200 */
[----:B------:R-:W1:Y:S04]  /*a8e0*/  LDSM.16.M88.4 R20, [R209+0x2000] ;  /* 0x00200000d114783b */ /* 0x000e680000000200 */
[----:B------:R-:W-:Y:S04]  /*a8f0*/  LDSM.16.M88.4 R24, [R211] ;  /* 0x00000000d318783b */ /* 0x000fe80000000200 */
[----:B------:R-:W-:Y:S04]  /*a900*/  LDSM.16.M88.4 R176, [R222] ;  /* 0x00000000deb0783b */ /* 0x000fe80000000200 */
[----:B-1----:R-:W1:Y:S04]  /*a910*/  LDSM.16.M88.4 R4, [R209] ;  /* 0x00000000d104783b */ /* 0x002e680000000200 */
[----:B------:R-:W1:Y:S04]  /*a920*/  LDSM.16.M88.4 R172, [R219] ;  /* 0x00000000dbac783b */ /* 0x000e680000000200 */
[----:B------:R-:W1:Y:S04]  /*a930*/  LDSM.16.M88.4 R28, [R211+0x2000] ;  /* 0x00200000d31c783b */ /* 0x000e680000000200 */
[----:B------:R-:W-:Y:S04]  /*a940*/  LDSM.16.M88.4 R184, [R216+0x800] ;  /* 0x00080000d8b8783b */ /* 0x000fe80000000200 */
[----:B------:R-:W-:Y:S01]  /*a950*/  LDSM.16.M88.4 R180, [R216] ;  /* 0x00000000d8b4783b */ /* 0x000fe20000000200 */
[----:B------:R-:W-:Y:S01]  /*a960*/  UIADD3 UR4, UR32, -0x4, URZ ;  /* 0xfffffffc20047890 */ /* 0x000fe2000fffe03f */
[----:B------:R-:W-:-:S02]  /*a970*/  IMAD.U32 R0, RZ, RZ, UR23 ;  /* 0x00000017ff007e24 */ /* 0x000fc4000f8e00ff */
[----:B------:R-:W0:Y:S01]  /*a980*/  LDGDEPBAR ;  /* 0x00000000000079af */ /* 0x000e220000000000 */
[C---:B------:R-:W-:Y:S06]  /*a990*/  HMMA.16816.F32 R192, R20.reuse, R16, RZ ;  /* 0x0000001014c0723c */ /* 0x040fec00000018ff */
[-C--:B------:R-:W-:Y:S06]  /*a9a0*/  HMMA.16816.F32 R188, R20, R32.reuse, RZ ;  /* 0x0000002014bc723c */ /* 0x080fec00000018ff */
[C---:B-1----:R-:W-:Y:S06]  /*a9b0*/  HMMA.16816.F32 R200, R4.reuse, R32, RZ ;  /* 0x0000002004c8723c */ /* 0x042fec00000018ff */
[C---:B------:R-:W-:Y:S06]  /*a9c0*/  HMMA.16816.F32 R224, R4.reuse, R16, RZ ;  /* 0x0000001004e0723c */ /* 0x040fec00000018ff */
[C---:B------:R-:W-:Y:S06]  /*a9d0*/  HMMA.16816.F32 R196, R4.reuse, R34, RZ ;  /* 0x0000002204c4723c */ /* 0x040fec00000018ff */
[-C--:B------:R-:W-:Y:S01]  /*a9e0*/  HMMA.16816.F32 R204, R4, R18.reuse, RZ ;  /* 0x0000001204cc723c */ /* 0x080fe200000018ff */
[----:B------:R-:W-:Y:S05]  /*a9f0*/  LDSM.16.M88.4 R4, [R217+0x2000] ;  /* 0x00200000d904783b */ /* 0x000fea0000000200 */
[C---:B------:R-:W-:Y:S01]  /*aa00*/  HMMA.16816.F32 R228, R20.reuse, R18, RZ ;  /* 0x0000001214e4723c */ /* 0x040fe200000018ff */
[----:B------:R-:W1:Y:S05]  /*aa10*/  LDSM.16.M88.4 R16, [R217] ;  /* 0x00000000d910783b */ /* 0x000e6a0000000200 */
[----:B------:R-:W-:Y:S06]  /*aa20*/  HMMA.16816.F32 R32, R20, R34, RZ ;  /* 0x000000221420723c */ /* 0x000fec00000018ff */
[C---:B------:R-:W-:Y:S06]  /*aa30*/  HMMA.16816.F32 R200, R24.reuse, R176, R200 ;  /* 0x000000b018c8723c */ /* 0x040fec00000018c8 */
[C---:B------:R-:W-:Y:S06]  /*aa40*/  HMMA.16816.F32 R224, R24.reuse, R172, R224 ;  /* 0x000000ac18e0723c */ /* 0x040fec00000018e0 */
[----:B------:R-:W-:Y:S06]  /*aa50*/  HMMA.16816.F32 R196, R24, R178, R196 ;  /* 0x000000b218c4723c */ /* 0x000fec00000018c4 */
[C---:B------:R-:W-:Y:S06]  /*aa60*/  HMMA.16816.F32 R192, R28.reuse, R172, R192 ;  /* 0x000000ac1cc0723c */ /* 0x040fec00000018c0 */
[----:B------:R-:W-:Y:S06]  /*aa70*/  HMMA.16816.F32 R188, R28, R176, R188 ;  /* 0x000000b01cbc723c */ /* 0x000fec00000018bc */
[-C--:B------:R-:W-:Y:S01]  /*aa80*/  HMMA.16816.F32 R204, R24, R174.reuse, R204 ;  /* 0x000000ae18cc723c */ /* 0x080fe200000018cc */
[----:B------:R-:W-:Y:S05]  /*aa90*/  LDSM.16.M88.4 R24, [R215] ;  /* 0x00000000d718783b */ /* 0x000fea0000000200 */
[C---:B------:R-:W-:Y:S01]  /*aaa0*/  HMMA.16816.F32 R20, R28.reuse, R174, R228 ;  /* 0x000000ae1c14723c */ /* 0x040fe200000018e4 */
[----:B------:R-:W1:Y:S05]  /*aab0*/  LDSM.16.M88.4 R172, [R214] ;  /* 0x00000000d6ac783b */ /* 0x000e6a0000000200 */
[----:B------:R-:W-:Y:S01]  /*aac0*/  HMMA.16816.F32 R176, R28, R178, R32 ;  /* 0x000000b21cb0723c */ /* 0x000fe20000001820 */
[----:B------:R-:W1:Y:S04]  /*aad0*/  LDSM.16.M88.4 R28, [R215+0x2000] ;  /* 0x00200000d71c783b */ /* 0x000e680000000200 */
[----:B------:R-:W1:Y:S02]  /*aae0*/  LDSM.16.M88.4 R32, [R214+0x800] ;  /* 0x00080000d620783b */ /* 0x000e640000000200 */
[C---:B-1----:R-:W-:Y:S06]  /*aaf0*/  HMMA.16816.F32 R232, R16.reuse, R184, R200 ;  /* 0x000000b810e8723c */ /* 0x042fec00000018c8 */
[C---:B------:R-:W-:Y:S06]  /*ab00*/  HMMA.16816.F32 R224, R16.reuse, R180, R224 ;  /* 0x000000b410e0723c */ /* 0x040fec00000018e0 */
[----:B------:R-:W-:Y:S06]  /*ab10*/  HMMA.16816.F32 R200, R16, R186, R196 ;  /* 0x000000ba10c8723c */ /* 0x000fec00000018c4 */
[C---:B------:R-:W-:Y:S06]  /*ab20*/  HMMA.16816.F32 R196, R4.reuse, R180, R192 ;  /* 0x000000b404c4723c */ /* 0x040fec00000018c0 */
[----:B------:R-:W-:Y:S06]  /*ab30*/  HMMA.16816.F32 R188, R4, R184, R188 ;  /* 0x000000b804bc723c */ /* 0x000fec00000018bc */
[-C--:B------:R-:W-:Y:S01]  /*ab40*/  HMMA.16816.F32 R204, R16, R182.reuse, R204 ;  /* 0x000000b610cc723c */ /* 0x080fe200000018cc */
[----:B------:R-:W-:Y:S05]  /*ab50*/  LDSM.16.M88.4 R16, [R209+0x6000] ;  /* 0x00600000d110783b */ /* 0x000fea0000000200 */
[C---:B------:R-:W-:Y:S01]  /*ab60*/  HMMA.16816.F32 R192, R4.reuse, R182, R20 ;  /* 0x000000b604c0723c */ /* 0x040fe20000001814 */
[----:B------:R-:W-:Y:S04]  /*ab70*/  LDSM.16.M88.4 R180, [R218+0x1000] ;  /* 0x00100000dab4783b */ /* 0x000fe80000000200 */
[----:B------:R-:W1:Y:S01]  /*ab80*/  LDSM.16.M88.4 R20, [R209+0x4000] ;  /* 0x00400000d114783b */ /* 0x000e620000000200 */
[----:B------:R-:W-:Y:S03]  /*ab90*/  HMMA.16816.F32 R184, R4, R186, R176 ;  /* 0x000000ba04b8723c */ /* 0x000fe600000018b0 */
[----:B------:R-:W1:Y:S03]  /*aba0*/  LDSM.16.M88.4 R176, [R218+0x1800] ;  /* 0x00180000dab0783b */ /* 0x000e660000000200 */
[-C--:B------:R-:W-:Y:S01]  /*abb0*/  HMMA.16816.F32 R224, R24, R172.reuse, R224 ;  /* 0x000000ac18e0723c */ /* 0x080fe200000018e0 */
[----:B------:R-:W-:Y:S05]  /*abc0*/  LDSM.16.M88.4 R4, [R211+0x4000] ;  /* 0x00400000d304783b */ /* 0x000fea0000000200 */
[----:B------:R-:W-:Y:S06]  /*abd0*/  HMMA.16816.F32 R196, R28, R172, R196 ;  /* 0x000000ac1cc4723c */ /* 0x000fec00000018c4 */
[-C--:B------:R-:W-:Y:S06]  /*abe0*/  HMMA.16816.F32 R232, R24, R32.reuse, R232 ;  /* 0x0000002018e8723c */ /* 0x080fec00000018e8 */
[----:B------:R-:W-:Y:S06]  /*abf0*/  HMMA.16816.F32 R188, R28, R32, R188 ;  /* 0x000000201cbc723c */ /* 0x000fec00000018bc */
[-C--:B------:R-:W-:Y:S06]  /*ac00*/  HMMA.16816.F32 R204, R24, R174.reuse, R204 ;  /* 0x000000ae18cc723c */ /* 0x080fec00000018cc */
[----:B------:R-:W-:Y:S01]  /*ac10*/  HMMA.16816.F32 R192, R28, R174, R192 ;  /* 0x000000ae1cc0723c */ /* 0x000fe200000018c0 */
[----:B------:R-:W2:Y:S05]  /*ac20*/  LDSM.16.M88.4 R172, [R221] ;  /* 0x00000000ddac783b */ /* 0x000eaa0000000200 */
[-C--:B------:R-:W-:Y:S01]  /*ac30*/  HMMA.16816.F32 R200, R24, R34.reuse, R200 ;  /* 0x0000002218c8723c */ /* 0x080fe200000018c8 */
[----:B------:R-:W3:Y:S05]  /*ac40*/  LDSM.16.M88.4 R24, [R211+0x6000] ;  /* 0x00600000d318783b */ /* 0x000eea0000000200 */
[----:B------:R-:W-:Y:S01]  /*ac50*/  HMMA.16816.F32 R28, R28, R34, R184 ;  /* 0x000000221c1c723c */ /* 0x000fe200000018b8 */
[----:B------:R-:W4:Y:S05]  /*ac60*/  LDSM.16.M88.4 R184, [R220] ;  /* 0x00000000dcb8783b */ /* 0x000f2a0000000200 */
[-C--:B-1----:R-:W-:Y:S06]  /*ac70*/  HMMA.16816.F32 R224, R20, R180.reuse, R224 ;  /* 0x000000b414e0723c */ /* 0x082fec00000018e0 */
[----:B------:R-:W-:Y:S06]  /*ac80*/  HMMA.16816.F32 R196, R16, R180, R196 ;  /* 0x000000b410c4723c */ /* 0x000fec00000018c4 */
[-C--:B------:R-:W-:Y:S06]  /*ac90*/  HMMA.16816.F32 R232, R20, R176.reuse, R232 ;  /* 0x000000b014e8723c */ /* 0x080fec00000018e8 */
[----:B------:R-:W-:Y:S06]  /*aca0*/  HMMA.16816.F32 R188, R16, R176, R188 ;  /* 0x000000b010bc723c */ /* 0x000fec00000018bc */
[C---:B------:R-:W-:Y:S06]  /*acb0*/  HMMA.16816.F32 R228, R20.reuse, R182, R204 ;  /* 0x000000b614e4723c */ /* 0x040fec00000018cc */
[----:B------:R-:W-:Y:S01]  /*acc0*/  HMMA.16816.F32 R204, R20, R178, R200 ;  /* 0x000000b214cc723c */ /* 0x000fe200000018c8 */
[----:B------:R-:W-:Y:S05]  /*acd0*/  LDSM.16.M88.4 R20, [R217+0x4000] ;  /* 0x00400000d914783b */ /* 0x000fea0000000200 */
[C---:B------:R-:W-:Y:S01]  /*ace0*/  HMMA.16816.F32 R32, R16.reuse, R182, R192 ;  /* 0x000000b61020723c */ /* 0x040fe200000018c0 */
[----:B------:R-:W1:Y:S05]  /*acf0*/  LDSM.16.M88.4 R180, [R216+0x1000] ;  /* 0x00100000d8b4783b */ /* 0x000e6a0000000200 */
[----:B------:R-:W-:Y:S01]  /*ad00*/  HMMA.16816.F32 R176, R16, R178, R28 ;  /* 0x000000b210b0723c */ /* 0x000fe2000000181c */
[----:B------:R-:W5:Y:S04]  /*ad10*/  LDSM.16.M88.4 R28, [R216+0x1800] ;  /* 0x00180000d81c783b */ /* 0x000f680000000200 */
[----:B------:R-:W5:Y:S01]  /*ad20*/  LDSM.16.M88.4 R16, [R217+0x6000] ;  /* 0x00600000d910783b */ /* 0x000f620000000200 */
[-C--:B--2---:R-:W-:Y:S06]  /*ad30*/  HMMA.16816.F32 R192, R4, R172.reuse, R224 ;  /* 0x000000ac04c0723c */ /* 0x084fec00000018e0 */
[----:B---3--:R-:W-:Y:S06]  /*ad40*/  HMMA.16816.F32 R224, R24, R172, R196 ;  /* 0x000000ac18e0723c */ /* 0x008fec00000018c4 */
[-C--:B----4-:R-:W-:Y:S06]  /*ad50*/  HMMA.16816.F32 R232, R4, R184.reuse, R232 ;  /* 0x000000b804e8723c */ /* 0x090fec00000018e8 */
[----:B------:R-:W-:Y:S06]  /*ad60*/  HMMA.16816.F32 R196, R24, R184, R188 ;  /* 0x000000b818c4723c */ /* 0x000fec00000018bc */
[C---:B------:R-:W-:Y:S06]  /*ad70*/  HMMA.16816.F32 R200, R4.reuse, R174, R228 ;  /* 0x000000ae04c8723c */ /* 0x040fec00000018e4 */
[----:B------:R-:W-:Y:S01]  /*ad80*/  HMMA.16816.F32 R228, R4, R186, R204 ;  /* 0x000000ba04e4723c */ /* 0x000fe200000018cc */
[----:B------:R-:W-:Y:S05]  /*ad90*/  LDSM.16.M88.4 R4, [R215+0x4000] ;  /* 0x00400000d704783b */ /* 0x000fea0000000200 */
[C---:B------:R-:W-:Y:S01]  /*ada0*/  HMMA.16816.F32 R204, R24.reuse, R174, R32 ;  /* 0x000000ae18cc723c */ /* 0x040fe20000001820 */
[----:B------:R-:W2:Y:S04]  /*adb0*/  LDSM.16.M88.4 R32, [R214+0x1000] ;  /* 0x00100000d620783b */ /* 0x000ea80000000200 */
[----:B------:R-:W3:Y:S01]  /*adc0*/  LDSM.16.M88.4 R172, [R214+0x1800] ;  /* 0x00180000d6ac783b */ /* 0x000ee20000000200 */
[----:B------:R-:W-:Y:S03]  /*add0*/  HMMA.16816.F32 R184, R24, R186, R176 ;  /* 0x000000ba18b8723c */ /* 0x000fe600000018b0 */
[----:B------:R-:W4:Y:S01]  /*ade0*/  LDSM.16.M88.4 R24, [R215+0x6000] ;  /* 0x00600000d718783b */ /* 0x000f220000000200 */
[----:B------:R-:W-:Y:S01]  /*adf0*/  IMAD.WIDE.U32 R12, R238, -0x2daee0ad, RZ ;  /* 0xd2511f53ee0c7825 */ /* 0x000fe200078e00ff */
[----:B------:R-:W-:Y:S01]  /*ae00*/  UISETP.NE.AND UP0, UPT, UR32, 0x4, UPT ;  /* 0x000000042000788c */ /* 0x000fe2000bf05270 */
[----:B-1----:R-:W-:Y:S01]  /*ae10*/  HMMA.16816.F32 R176, R20, R180, R192 ;  /* 0x000000b414b0723c */ /* 0x002fe200000018c0 */
[----:B------:R-:W-:-:S05]  /*ae20*/  DEPBAR.LE SB0, 0x0 ;  /* 0x000080000000791a */ /* 0x000fca0000000000 */
[-C--:B-----5:R-:W-:Y:S06]  /*ae30*/  HMMA.16816.F32 R192, R20, R28.reuse, R232 ;  /* 0x0000001c14c0723c */ /* 0x0a0fec00000018e8 */
[----:B------:R-:W-:Y:S07]  /*ae40*/  HMMA.16816.F32 R196, R16, R28, R196 ;  /* 0x0000001c10c4723c */ /* 0x000fee00000018c4 */
[----:B------:R-:W-:-:S02]  /*ae50*/  IMAD.WIDE.U32 R28, R243, -0x326172a9, RZ ;  /* 0xcd9e8d57f31c7825 */ /* 0x000fc400078e00ff */
[----:B------:R-:W1:Y:S01]  /*ae60*/  S2R R243, SR_TID.X ;  /* 0x0000000000f37919 */ /* 0x000e620000002100 */
[C---:B------:R-:W-:Y:S06]  /*ae70*/  HMMA.16816.F32 R188, R20.reuse, R182, R200 ;  /* 0x000000b614bc723c */ /* 0x040fec00000018c8 */
[----:B------:R-:W-:Y:S06]  /*ae80*/  HMMA.16816.F32 R20, R20, R30, R228 ;  /* 0x0000001e1414723c */ /* 0x000fec00000018e4 */
[----:B------:R-:W-:Y:S06]  /*ae90*/  HMMA.16816.F32 R204, R16, R182, R204 ;  /* 0x000000b610cc723c */ /* 0x000fec00000018cc */
[----:B--2---:R-:W-:Y:S01]  /*aea0*/  HMMA.16816.F32 R176, R4, R32, R176 ;  /* 0x0000002004b0723c */ /* 0x004fe200000018b0 */
[----:B------:R-:W-:-:S05]  /*aeb0*/  LOP3.LUT R3, R13, UR4, R0, 0x96, !PT ;  /* 0x000000040d037c12 */ /* 0x000fca000f8e9600 */
[----:B------:R-:W-:Y:S01]  /*aec0*/  HMMA.16816.F32 R200, R16, R180, R224 ;  /* 0x000000b410c8723c */ /* 0x000fe200000018e0 */
[----:B------:R-:W-:Y:S02]  /*aed0*/  IMAD.U32 R0, RZ, RZ, UR4 ;  /* 0x00000004ff007e24 */ /* 0x000fe4000f8e00ff */
[----:B-1----:R-:W-:-:S03]  /*aee0*/  IMAD.SHL.U32 R243, R243, 0x2, RZ ;  /* 0x00000002f3f37824 */ /* 0x002fc600078e00ff */
[----:B------:R-:W-:Y:S02]  /*aef0*/  HMMA.16816.F32 R224, R16, R30, R184 ;  /* 0x0000001e10e0723c */ /* 0x000fe400000018b8 */
[----:B------:R-:W-:-:S04]  /*af00*/  LOP3.LUT R243, R243, 0x6, RZ, 0xc0, !PT ;  /* 0x00000006f3f37812 */ /* 0x000fc800078ec0ff */
[----:B------:R-:W-:Y:S01]  /*af10*/  HMMA.16816.F32 R188, R4, R34, R188 ;  /* 0x0000002204bc723c */ /* 0x000fe200000018bc */
[----:B------:R-:W-:-:S05]  /*af20*/  IMAD.WIDE.U32 R16, R239, -0x326172a9, RZ ;  /* 0xcd9e8d57ef107825 */ /* 0x000fca00078e00ff */
[----:B------:R-:W-:Y:S01]  /*af30*/  LOP3.LUT R2, R17, R138, RZ, 0x3c, !PT ;  /* 0x0000008a11027212 */ /* 0x000fe200078e3cff */
[----:B---3--:R-:W-:Y:S01]  /*af40*/  HMMA.16816.F32 R192, R4, R172, R192 ;  /* 0x000000ac04c0723c */ /* 0x008fe200000018c0 */
[----:B------:R-:W-:-:S03]  /*af50*/  IMAD R0, R0, 0x20, R243 ;  /* 0x0000002000007824 */ /* 0x000fc600078e02f3 */
[----:B------:R-:W-:Y:S02]  /*af60*/  IMAD.WIDE.U32 R18, R2, -0x2daee0ad, RZ ;  /* 0xd2511f5302127825 */ /* 0x000fe400078e00ff */
[----:B------:R-:W-:Y:S02]  /*af70*/  HMMA.16816.F32 R180, R4, R174, R20 ;  /* 0x000000ae04b4723c */ /* 0x000fe40000001814 */
[C---:B------:R-:W-:Y:S01]  /*af80*/  VIADD R2, R0.reuse, 0x1 ;  /* 0x0000000100027836 */ /* 0x040fe20000000000 */
[----:B------:R-:W-:-:S04]  /*af90*/  ISETP.GE.AND P5, PT, R0, R10, PT ;  /* 0x0000000a0000720c */ /* 0x000fc80003fa6270 */
[----:B------:R-:W-:Y:S01]  /*afa0*/  LOP3.LUT R4, R29, R138, RZ, 0x3c, !PT ;  /* 0x0000008a1d047212 */ /* 0x000fe200078e3cff */
[----:B------:R-:W-:Y:S01]  /*afb0*/  VIADD R7, R0, 0x8 ;  /* 0x0000000800077836 */ /* 0x000fe20000000000 */
[C---:B------:R-:W-:Y:S01]  /*afc0*/  ISETP.GE.AND P0, PT, R2.reuse, R11, PT ;  /* 0x0000000b0200720c */ /* 0x040fe20003f06270 */
[C---:B----4-:R-:W-:Y:S01]  /*afd0*/  HMMA.16816.F32 R184, R24.reuse, R34, R204 ;  /* 0x0000002218b8723c */ /* 0x050fe200000018cc */
[----:B------:R-:W-:Y:S01]  /*afe0*/  ISETP.GE.AND P3, PT, R2, R10, PT ;  /* 0x0000000a0200720c */ /* 0x000fe20003f66270 */
[----:B------:R-:W-:Y:S01]  /*aff0*/  IMAD.WIDE.U32 R20, R4, -0x2daee0ad, RZ ;  /* 0xd2511f5304147825 */ /* 0x000fe200078e00ff */
[----:B------:R-:W-:Y:S02]  /*b000*/  FSEL R22, R176, -INF , !P5 ;  /* 0xff800000b0167808 */ /* 0x000fe40006800000 */
[----:B------:R-:W-:Y:S01]  /*b010*/  ISETP.GE.AND P4, PT, R2, R14, PT ;  /* 0x0000000e0200720c */ /* 0x000fe20003f86270 */
[C---:B------:R-:W-:Y:S01]  /*b020*/  VIADD R4, R0.reuse, 0x10 ;  /* 0x0000001000047836 */ /* 0x040fe20000000000 */
[----:B------:R-:W-:Y:S01]  /*b030*/  FSEL R35, R179, -INF , !P0 ;  /* 0xff800000b3237808 */ /* 0x000fe20004000000 */
[----:B------:R-:W-:Y:S01]  /*b040*/  HMMA.16816.F32 R200, R24, R32, R200 ;  /* 0x0000002018c8723c */ /* 0x000fe200000018c8 */
[----:B------:R-:W-:Y:S01]  /*b050*/  ISETP.GE.AND P0, PT, R7, R10, PT ;  /* 0x0000000a0700720c */ /* 0x000fe20003f06270 */
[----:B------:R-:W-:Y:S01]  /*b060*/  VIADD R5, R0, 0x9 ;  /* 0x0000000900057836 */ /* 0x000fe20000000000 */
[----:B------:R-:W-:-:S02]  /*b070*/  ISETP.GE.AND P2, PT, R2, R15, PT ;  /* 0x0000000f0200720c */ /* 0x000fc40003f46270 */
[----:B------:R-:W-:Y:S02]  /*b080*/  ISETP.GE.AND P1, PT, R0, R11, PT ;  /* 0x0000000b0000720c */ /* 0x000fe40003f26270 */
[----:B------:R-:W-:Y:S02]  /*b090*/  FSEL R32, R177, -INF , !P3 ;  /* 0xff800000b1207808 */ /* 0x000fe40005800000 */
[----:B------:R-:W-:Y:S02]  /*b0a0*/  FMNMX.FTZ R2, R136, R22, !PT ;  /* 0x0000001688027209 */ /* 0x000fe40007810000 */
[--C-:B------:R-:W-:Y:S02]  /*b0b0*/  LOP3.LUT R138, R19, UR29, R12.reuse, 0x96, !PT ;  /* 0x0000001d138a7c12 */ /* 0x100fe4000f8e960c */
[----:B------:R-:W-:Y:S01]  /*b0c0*/  LOP3.LUT R139, R21, UR29, R12, 0x96, !PT ;  /* 0x0000001d158b7c12 */ /* 0x000fe2000f8e960c */
[----:B------:R-:W-:Y:S01]  /*b0d0*/  VIADD R12, R0, 0x18 ;  /* 0x00000018000c7836 */ /* 0x000fe20000000000 */
[----:B------:R-:W-:-:S02]  /*b0e0*/  FSEL R33, R188, -INF , !P0 ;  /* 0xff800000bc217808 */ /* 0x000fc40004000000 */
[----:B------:R-:W-:Y:S02]  /*b0f0*/  FSEL R31, R178, -INF , !P1 ;  /* 0xff800000b21f7808 */ /* 0x000fe40004800000 */
[-C--:B------:R-:W-:Y:S02]  /*b100*/  ISETP.GE.AND P0, PT, R4, R10.reuse, PT ;  /* 0x0000000a0400720c */ /* 0x080fe40003f06270 */
[----:B------:R-:W-:Y:S02]  /*b110*/  ISETP.GE.AND P1, PT, R5, R10, PT ;  /* 0x0000000a0500720c */ /* 0x000fe40003f26270 */
[----:B------:R-:W-:Y:S01]  /*b120*/  FMNMX.FTZ R2, R32, R2, !PT ;  /* 0x0000000220027209 */ /* 0x000fe20007810000 */
[----:B------:R-:W-:Y:S01]  /*b130*/  VIADD R6, R0, 0x11 ;  /* 0x0000001100067836 */ /* 0x000fe20000000000 */
[----:B------:R-:W-:Y:S02]  /*b140*/  FSEL R245, R192, -INF , !P0 ;  /* 0xff800000c0f57808 */ /* 0x000fe40004000000 */
[----:B------:R-:W-:-:S02]  /*b150*/  FSEL R34, R189, -INF , !P1 ;  /* 0xff800000bd227808 */ /* 0x000fc40004800000 */
[----:B------:R-:W-:Y:S02]  /*b160*/  FMNMX.FTZ R2, R33, R2, !PT ;  /* 0x0000000221027209 */ /* 0x000fe40007810000 */
[-C--:B------:R-:W-:Y:S02]  /*b170*/  ISETP.GE.AND P0, PT, R12, R10.reuse, PT ;  /* 0x0000000a0c00720c */ /* 0x080fe40003f06270 */
[----:B------:R-:W-:Y:S02]  /*b180*/  ISETP.GE.AND P1, PT, R6, R10, PT ;  /* 0x0000000a0600720c */ /* 0x000fe40003f26270 */
[----:B------:R-:W-:Y:S02]  /*b190*/  FMNMX.FTZ R2, R34, R2, !PT ;  /* 0x0000000222027209 */ /* 0x000fe40007810000 */
[----:B------:R-:W-:Y:S02]  /*b1a0*/  FSEL R243, R180, -INF , !P0 ;  /* 0xff800000b4f37808 */ /* 0x000fe40004000000 */
[----:B------:R-:W-:Y:S01]  /*b1b0*/  PLOP3.LUT P0, PT, PT, PT, UP0, 0x80, 0x0 ;  /* 0x000000000000781c */ /* 0x000fe20003f0f008 */
[----:B------:R-:W-:Y:S01]  /*b1c0*/  BAR.SYNC.DEFER_BLOCKING 0x0 ;  /* 0x0000000000007b1d */ /* 0x000fe20000010000 */
[----:B------:R-:W-:-:S02]  /*b1d0*/  ISETP.GE.AND P5, PT, R0, R14, PT ;  /* 0x0000000e0000720c */ /* 0x000fc40003fa6270 */
[C---:B------:R-:W-:Y:S01]  /*b1e0*/  ISETP.GE.AND P3, PT, R0.reuse, R15, PT ;  /* 0x0000000f0000720c */ /* 0x040fe20003f66270 */
[----:B------:R-:W-:Y:S01]  /*b1f0*/  VIADD R0, R0, 0x19 ;  /* 0x0000001900007836 */ /* 0x000fe20000000000 */
[----:B------:R-:W-:Y:S02]  /*b200*/  FSEL R250, R193, -INF , !P1 ;  /* 0xff800000c1fa7808 */ /* 0x000fe40004800000 */
[----:B------:R-:W-:Y:S01]  /*b210*/  FMNMX.FTZ R2, R245, R2, !PT ;  /* 0x00000002f5027209 */ /* 0x000fe20007810000 */
[----:B------:R-:W-:Y:S01]  /*b220*/  IMAD.WIDE.U32 R8, R3, -0x326172a9, RZ ;  /* 0xcd9e8d5703087825 */ /* 0x000fe200078e00ff */
[----:B------:R-:W-:Y:S02]  /*b230*/  ISETP.GE.AND P1, PT, R0, R10, PT ;  /* 0x0000000a0000720c */ /* 0x000fe40003f26270 */
[----:B------:R-:W-:Y:S01]  /*b240*/  FMNMX.FTZ R2, R250, R2, !PT ;  /* 0x00000002fa027209 */ /* 0x000fe20007810000 */
[----:B------:R-:W-:Y:S01]  /*b250*/  HMMA.16816.F32 R196, R24, R172, R196 ;  /* 0x000000ac18c4723c */ /* 0x000fe200000018c4 */
[----:B------:R-:W-:-:S02]  /*b260*/  FSEL R244, R181, -INF , !P1 ;  /* 0xff800000b5f47808 */ /* 0x000fc40004800000 */
[----:B------:R-:W-:Y:S02]  /*b270*/  FMNMX.FTZ R2, R243, R2, !PT ;  /* 0x00000002f3027209 */ /* 0x000fe40007810000 */
[C---:B------:R-:W-:Y:S01]  /*b280*/  LOP3.LUT R132, R9.reuse, UR30, R16, 0x96, !PT ;  /* 0x0000001e09847c12 */ /* 0x040fe2000f8e9610 */
[----:B------:R-:W-:Y:S01]  /*b290*/  HMMA.16816.F32 R172, R24, R174, R224 ;  /* 0x000000ae18ac723c */ /* 0x000fe200000018e0 */
[----:B------:R-:W-:Y:S02]  /*b2a0*/  LOP3.LUT R137, R9, UR30, R28, 0x96, !PT ;  /* 0x0000001e09897c12 */ /* 0x000fe4000f8e961c */
[----:B------:R-:W-:Y:S02]  /*b2b0*/  ISETP.GE.AND P6, PT, R7, R11, PT ;  /* 0x0000000b0700720c */ /* 0x000fe40003fc6270 */
[----:B------:R-:W-:Y:S01]  /*b2c0*/  FMNMX.FTZ R10, R244, R2, !PT ;  /* 0x00000002f40a7209 */ /* 0x000fe20007810000 */
[----:B------:R-:W-:-:S03]  /*b2d0*/  NOP ;  /* 0x0000000000007918 */ /* 0x000fc60000000000 */
[----:B------:R-:W-:-:S15]  /*b2e0*/  @!P0 BRA `(.L_x_1057) ;  /* 0x0000000000648947 */ /* 0x000fde0003800000 */
        /* <DEDUP_REMOVED lines=12> */
[C---:B------:R-:W-:Y:S02]  /*b3b0*/  LEA R2, P1, R3.reuse, UR6, 0x1 ;  /* 0x0000000603027c11 */ /* 0x040fe4000f8208ff */
        /* <DEDUP_REMOVED lines=12> */
.L_x_1057:
[----:B-1----:R-:W-:Y:S01]  /*b480*/  FMNMX.FTZ R2, R135, R31, !PT ;  /* 0x0000001f87027209 */ /* 0x002fe20007810000 */
[----:B------:R-:W1:Y:S01]  /*b490*/  SHFL.BFLY PT, R3, R10, 0x2, 0x1f ;  /* 0x0c401f000a037f89 */ /* 0x000e6200000e0000 */
[-C--:B------:R-:W-:Y:S01]  /*b4a0*/  ISETP.GE.AND P1, PT, R5, R11.reuse, PT ;  /* 0x0000000b0500720c */ /* 0x080fe20003f26270 */
[----:B------:R-:W2:Y:S01]  /*b4b0*/  LDC.U8 R179, c[0x0][0x388] ;  /* 0x0000e200ffb37b82 */ /* 0x000ea20000000000 */
[----:B------:R-:W-:Y:S01]  /*b4c0*/  FSEL R13, R190, -INF , !P6 ;  /* 0xff800000be0d7808 */ /* 0x000fe20007000000 */
[----:B------:R-:W-:Y:S01]  /*b4d0*/  UISETP.GE.AND UP0, UPT, UR32, 0x5, UPT ;  /* 0x000000052000788c */ /* 0x000fe2000bf06270 */
[----:B------:R-:W-:Y:S02]  /*b4e0*/  FMNMX.FTZ R2, R35, R2, !PT ;  /* 0x0000000223027209 */ /* 0x000fe40007810000 */
[----:B------:R-:W-:Y:S02]  /*b4f0*/  FSEL R21, R191, -INF , !P1 ;  /* 0xff800000bf157808 */ /* 0x000fe40004800000 */
[----:B------:R-:W-:-:S02]  /*b500*/  ISETP.GE.AND P1, PT, R4, R11, PT ;  /* 0x0000000b0400720c */ /* 0x000fc40003f26270 */
[----:B------:R-:W-:Y:S02]  /*b510*/  FMNMX.FTZ R2, R13, R2, !PT ;  /* 0x000000020d027209 */ /* 0x000fe40007810000 */
[----:B------:R-:W-:Y:S02]  /*b520*/  FSEL R19, R200, -INF , !P5 ;  /* 0xff800000c8137808 */ /* 0x000fe40006800000 */
[----:B------:R-:W-:Y:S01]  /*b530*/  ISETP.GE.AND P5, PT, R6, R11, PT ;  /* 0x0000000b0600720c */ /* 0x000fe20003fa6270 */
[----:B------:R-:W-:Y:S01]  /*b540*/  @UP0 UIADD3 UR32, UR32, -0x5, URZ ;  /* 0xfffffffb20200890 */ /* 0x000fe2000fffe03f */
[----:B------:R-:W-:Y:S02]  /*b550*/  FSEL R242, R194, -INF , !P1 ;  /* 0xff800000c2f27808 */ /* 0x000fe40004800000 */
[----:B------:R-:W-:Y:S02]  /*b560*/  FMNMX.FTZ R2, R21, R2, !PT ;  /* 0x0000000215027209 */ /* 0x000fe40007810000 */
[----:B------:R-:W-:-:S02]  /*b570*/  FSEL R30, R201, -INF , !P4 ;  /* 0xff800000c91e7808 */ /* 0x000fc40006000000 */
[-C--:B------:R-:W-:Y:S02]  /*b580*/  ISETP.GE.AND P4, PT, R12, R11.reuse, PT ;  /* 0x0000000b0c00720c */ /* 0x080fe40003f86270 */
[----:B------:R-:W-:Y:S02]  /*b590*/  FSEL R241, R195, -INF , !P5 ;  /* 0xff800000c3f17808 */ /* 0x000fe40006800000 */
[----:B------:R-:W-:Y:S02]  /*b5a0*/  FMNMX.FTZ R2, R242, R2, !PT ;  /* 0x00000002f2027209 */ /* 0x000fe40007810000 */
[----:B------:R-:W-:Y:S02]  /*b5b0*/  ISETP.GE.AND P1, PT, R0, R11, PT ;  /* 0x0000000b0000720c */ /* 0x000fe40003f26270 */
[----:B------:R-:W-:Y:S02]  /*b5c0*/  FSEL R227, R182, -INF , !P4 ;  /* 0xff800000b6e37808 */ /* 0x000fe40006000000 */
[----:B------:R-:W-:-:S02]  /*b5d0*/  FMNMX.FTZ R2, R241, R2, !PT ;  /* 0x00000002f1027209 */ /* 0x000fc40007810000 */
[----:B------:R-:W-:Y:S02]  /*b5e0*/  FSEL R240, R183, -INF , !P1 ;  /* 0xff800000b7f07808 */ /* 0x000fe40004800000 */
[----:B------:R-:W-:Y:S02]  /*b5f0*/  FMNMX.FTZ R2, R227, R2, !PT ;  /* 0x00000002e3027209 */ /* 0x000fe40007810000 */
[C---:B------:R-:W-:Y:S02]  /*b600*/  ISETP.GE.AND P0, PT, R7.reuse, R14, PT ;  /* 0x0000000e0700720c */ /* 0x040fe40003f06270 */
[----:B------:R-:W-:Y:S02]  /*b610*/  ISETP.GE.AND P6, PT, R7, R15, PT ;  /* 0x0000000f0700720c */ /* 0x000fe40003fc6270 */
[----:B------:R-:W-:Y:S02]  /*b620*/  FMNMX.FTZ R7, R240, R2, !PT ;  /* 0x00000002f0077209 */ /* 0x000fe40007810000 */
[----:B------:R-:W-:-:S02]  /*b630*/  FMNMX.FTZ R2, R133, R19, !PT ;  /* 0x0000001385027209 */ /* 0x000fc40007810000 */
[----:B------:R-:W-:Y:S01]  /*b640*/  ISETP.GE.AND P5, PT, R5, R14, PT ;  /* 0x0000000e0500720c */ /* 0x000fe20003fa6270 */
[----:B------:R-:W-:Y:S01]  /*b650*/  SHFL.BFLY PT, R11, R7, 0x2, 0x1f ;  /* 0x0c401f00070b7f89 */ /* 0x000fe200000e0000 */
[----:B------:R-:W-:Y:S02]  /*b660*/  FSEL R28, R184, -INF , !P0 ;  /* 0xff800000b81c7808 */ /* 0x000fe40004000000 */
[----:B------:R-:W-:Y:S02]  /*b670*/  FMNMX.FTZ R2, R30, R2, !PT ;  /* 0x000000021e027209 */ /* 0x000fe40007810000 */
[----:B------:R-:W-:Y:S02]  /*b680*/  ISETP.GE.AND P0, PT, R4, R14, PT ;  /* 0x0000000e0400720c */ /* 0x000fe40003f06270 */
[----:B------:R-:W-:Y:S02]  /*b690*/  FSEL R29, R185, -INF , !P5 ;  /* 0xff800000b91d7808 */ /* 0x000fe40006800000 */
[----:B------:R-:W-:-:S02]  /*b6a0*/  FMNMX.FTZ R2, R28, R2, !PT ;  /* 0x000000021c027209 */ /* 0x000fc40007810000 */
[----:B-1----:R-:W-:Y:S02]  /*b6b0*/  FMNMX.FTZ R9, R10, R3, !PT ;  /* 0x000000030a097209 */ /* 0x002fe40007810000 */
[----:B------:R-:W-:Y:S02]  /*b6c0*/  FSEL R17, R202, -INF , !P3 ;  /* 0xff800000ca117808 */ /* 0x000fe40005800000 */
[C---:B------:R-:W-:Y:S01]  /*b6d0*/  ISETP.GE.AND P5, PT, R6.reuse, R14, PT ;  /* 0x0000000e0600720c */ /* 0x040fe20003fa6270 */
[----:B------:R-:W1:Y:S01]  /*b6e0*/  SHFL.BFLY PT, R10, R9, 0x1, 0x1f ;  /* 0x0c201f00090a7f89 */ /* 0x000e6200000e0000 */
[-C--:B------:R-:W-:Y:S02]  /*b6f0*/  ISETP.GE.AND P3, PT, R6, R15.reuse, PT ;  /* 0x0000000f0600720c */ /* 0x080fe40003f66270 */
[----:B------:R-:W-:Y:S02]  /*b700*/  FSEL R181, R196, -INF , !P0 ;  /* 0xff800000c4b57808 */ /* 0x000fe40004000000 */
[----:B------:R-:W-:Y:S01]  /*b710*/  FMNMX.FTZ R6, R29, R2, !PT ;  /* 0x000000021d067209 */ /* 0x000fe20007810000 */
[----:B------:R-:W-:Y:S01]  /*b720*/  IMAD.WIDE.U32 R2, R137, -0x2daee0ad, RZ ;  /* 0xd2511f5389027825 */ /* 0x000fe200078e00ff */
[----:B------:R-:W-:-:S02]  /*b730*/  ISETP.GE.AND P4, PT, R5, R15, PT ;  /* 0x0000000f0500720c */ /* 0x000fc40003f86270 */
[-C--:B------:R-:W-:Y:S01]  /*b740*/  ISETP.GE.AND P1, PT, R4, R15.reuse, PT ;  /* 0x0000000f0400720c */ /* 0x080fe20003f26270 */
[----:B------:R-:W-:Y:S01]  /*b750*/  IMAD.WIDE.U32 R4, R132, -0x2daee0ad, RZ ;  /* 0xd2511f5384047825 */ /* 0x000fe200078e00ff */
[----:B------:R-:W-:Y:S02]  /*b760*/  FSEL R23, R186, -INF , !P6 ;  /* 0xff800000ba177808 */ /* 0x000fe40007000000 */
[----:B------:R-:W-:Y:S02]  /*b770*/  FSEL R27, R203, -INF , !P2 ;  /* 0xff800000cb1b7808 */ /* 0x000fe40005000000 */
[CC--:B------:R-:W-:Y:S02]  /*b780*/  ISETP.GE.AND P6, PT, R0.reuse, R14.reuse, PT ;  /* 0x0000000e0000720c */ /* 0x0c0fe40003fc6270 */
[----:B------:R-:W-:Y:S02]  /*b790*/  ISETP.GE.AND P0, PT, R0, R15, PT ;  /* 0x0000000f0000720c */ /* 0x000fe40003f06270 */
[----:B------:R-:W-:-:S02]  /*b7a0*/  ISETP.GE.AND P2, PT, R12, R14, PT ;  /* 0x0000000e0c00720c */ /* 0x000fc40003f46270 */
[----:B------:R-:W-:Y:S02]  /*b7b0*/  FSEL R183, R197, -INF , !P5 ;  /* 0xff800000c5b77808 */ /* 0x000fe40006800000 */
[----:B------:R-:W-:Y:S02]  /*b7c0*/  FMNMX.FTZ R0, R181, R6, !PT ;  /* 0x00000006b5007209 */ /* 0x000fe40007810000 */
[----:B------:R-:W-:Y:S02]  /*b7d0*/  FSEL R14, R187, -INF , !P4 ;  /* 0xff800000bb0e7808 */ /* 0x000fe40006000000 */
[----:B------:R-:W-:Y:S02]  /*b7e0*/  ISETP.GE.AND P4, PT, R12, R15, PT ;  /* 0x0000000f0c00720c */ /* 0x000fe40003f86270 */
[----:B------:R-:W-:Y:S02]  /*b7f0*/  LOP3.LUT R12, R5, UR27, R18, 0x96, !PT ;  /* 0x0000001b050c7c12 */ /* 0x000fe4000f8e9612 */
[----:B------:R-:W-:-:S02]  /*b800*/  FSEL R189, R172, -INF , !P2 ;  /* 0xff800000acbd7808 */ /* 0x000fc40005000000 */
[----:B------:R-:W-:Y:S02]  /*b810*/  FMNMX.FTZ R0, R183, R0, !PT ;  /* 0x00000000b7007209 */ /* 0x000fe40007810000 */
[----:B------:R-:W-:Y:S02]  /*b820*/  FMNMX.FTZ R5, R134, R17, !PT ;  /* 0x0000001186057209 */ /* 0x000fe40007810000 */
[----:B------:R-:W-:Y:S02]  /*b830*/  FMNMX.FTZ R25, R189, R0, !PT ;  /* 0x00000000bd197209 */ /* 0x000fe40007810000 */
[----:B------:R-:W-:Y:S02]  /*b840*/  FMNMX.FTZ R0, R27, R5, !PT ;  /* 0x000000051b007209 */ /* 0x000fe40007810000 */
[----:B------:R-:W-:Y:S02]  /*b850*/  FSEL R196, R173, -INF , !P6 ;  /* 0xff800000adc47808 */ /* 0x000fe40007000000 */
[----:B------:R-:W-:-:S02]  /*b860*/  FMNMX.FTZ R0, R23, R0, !PT ;  /* 0x0000000017007209 */ /* 0x000fc40007810000 */
[----:B------:R-:W-:Y:S02]  /*b870*/  FSEL R182, R198, -INF , !P1 ;  /* 0xff800000c6b67808 */ /* 0x000fe40004800000 */
[----:B------:R-:W-:Y:S02]  /*b880*/  FMNMX.FTZ R0, R14, R0, !PT ;  /* 0x000000000e007209 */ /* 0x000fe40007810000 */
[----:B------:R-:W-:Y:S02]  /*b890*/  FMNMX.FTZ R25, R196, R25, !PT ;  /* 0x00000019c4197209 */ /* 0x000fe40007810000 */
[----:B------:R-:W-:Y:S02]  /*b8a0*/  FSEL R188, R199, -INF , !P3 ;  /* 0xff800000c7bc7808 */ /* 0x000fe40005800000 */
[----:B------:R-:W-:Y:S02]  /*b8b0*/  FMNMX.FTZ R0, R182, R0, !PT ;  /* 0x00000000b6007209 */ /* 0x000fe40007810000 */
[----:B-1----:R-:W-:-:S02]  /*b8c0*/  FMNMX.FTZ R132, R9, R10, !PT ;  /* 0x0000000a09847209 */ /* 0x002fc40007810000 */
[----:B------:R-:W-:Y:S01]  /*b8d0*/  LOP3.LUT R18, R3, UR27, R20, 0x96, !PT ;  /* 0x0000001b03127c12 */ /* 0x000fe2000f8e9614 */
[----:B------:R-:W1:Y:S01]  /*b8e0*/  SHFL.BFLY PT, R9, R25, 0x2, 0x1f ;  /* 0x0c401f0019097f89 */ /* 0x000e6200000e0000 */
[----:B------:R-:W-:Y:S01]  /*b8f0*/  FMNMX.FTZ R3, R7, R11, !PT ;  /* 0x0000000b07037209 */ /* 0x000fe20007810000 */
[----:B------:R-:W-:Y:S01]  /*b900*/  IMAD.WIDE.U32 R6, R138, -0x326172a9, RZ ;  /* 0xcd9e8d578a067825 */ /* 0x000fe200078e00ff */
[----:B------:R-:W-:-:S03]  /*b910*/  FSEL R191, R174, -INF , !P4 ;  /* 0xff800000aebf7808 */ /* 0x000fc60006000000 */
[----:B------:R-:W-:Y:S01]  /*b920*/  FMUL.FTZ R16, R132, UR33 ;  /* 0x0000002184107c20 */ /* 0x000fe20008410000 */
[----:B------:R-:W-:Y:S01]  /*b930*/  FMNMX.FTZ R0, R188, R0, !PT ;  /* 0x00000000bc007209 */ /* 0x000fe20007810000 */
[----:B------:R-:W3:Y:S01]  /*b940*/  SHFL.BFLY PT, R26, R3, 0x1, 0x1f ;  /* 0x0c201f00031a7f89 */ /* 0x000ee200000e0000 */
[----:B------:R-:W-:Y:S01]  /*b950*/  FSEL R190, R175, -INF , !P0 ;  /* 0xff800000afbe7808 */ /* 0x000fe20004000000 */
[----:B------:R-:W-:Y:S01]  /*b960*/  IMAD.WIDE.U32 R10, R139, -0x326172a9, RZ ;  /* 0xcd9e8d578b0a7825 */ /* 0x000fe200078e00ff */
[----:B------:R-:W-:Y:S02]  /*b970*/  FMNMX.FTZ R0, R191, R0, !PT ;  /* 0x00000000bf007209 */ /* 0x000fe40007810000 */
[--C-:B------:R-:W-:Y:S01]  /*b980*/  LOP3.LUT R5, R7, UR28, R8.reuse, 0x96, !PT ;  /* 0x0000001c07057c12 */ /* 0x100fe2000f8e9608 */
[----:B------:R-:W-:Y:S01]  /*b990*/  IMAD.WIDE.U32 R138, R12, -0x326172a9, RZ ;  /* 0xcd9e8d570c8a7825 */ /* 0x000fe200078e00ff */
[----:B------:R-:W-:Y:S02]  /*b9a0*/  FMNMX.FTZ R0, R190, R0, !PT ;  /* 0x00000000be007209 */ /* 0x000fe40007810000 */
[----:B------:R-:W-:Y:S01]  /*b9b0*/  LOP3.LUT R8, R11, UR28, R8, 0x96, !PT ;  /* 0x0000001c0b087c12 */ /* 0x000fe2000f8e9608 */
[----:B------:R-:W-:Y:S01]  /*b9c0*/  IMAD.WIDE.U32 R176, R5, -0x2daee0ad, RZ ;  /* 0xd2511f5305b07825 */ /* 0x000fe200078e00ff */
[----:B------:R-:W-:Y:S01]  /*b9d0*/  FSETP.NEU.FTZ.AND P2, PT, R132, -INF , PT ;  /* 0xff8000008400780b */ /* 0x000fe20003f5d000 */
[----:B------:R-:W4:Y:S01]  /*b9e0*/  SHFL.BFLY PT, R24, R0, 0x2, 0x1f ;  /* 0x0c401f0000187f89 */ /* 0x000f2200000e0000 */
[----:B------:R-:W-:Y:S01]  /*b9f0*/  LOP3.LUT R6, R139, UR26, R6, 0x96, !PT ;  /* 0x0000001a8b067c12 */ /* 0x000fe2000f8e9606 */
[----:B------:R-:W-:Y:S01]  /*ba00*/  IMAD.WIDE.U32 R172, R8, -0x2daee0ad, RZ ;  /* 0xd2511f5308ac7825 */ /* 0x000fe200078e00ff */
[----:B------:R-:W-:-:S02]  /*ba10*/  FSEL R16, R16, RZ, P2 ;  /* 0x000000ff10107208 */ /* 0x000fc40001000000 */
[----:B------:R-:W-:Y:S01]  /*ba20*/  LOP3.LUT R4, R177, UR25, R4, 0x96, !PT ;  /* 0x00000019b1047c12 */ /* 0x000fe2000f8e9604 */
[----:B------:R-:W-:Y:S01]  /*ba30*/  IMAD.WIDE.U32 R6, R6, -0x2daee0ad, RZ ;  /* 0xd2511f5306067825 */ /* 0x000fe200078e00ff */
[----:B------:R-:W-:-:S03]  /*ba40*/  LOP3.LUT R2, R173, UR25, R2, 0x96, !PT ;  /* 0x00000019ad027c12 */ /* 0x000fc6000f8e9602 */
[--C-:B------:R-:W-:Y:S01]  /*ba50*/  FFMA.FTZ R32, R32, UR33, -R16.reuse ;  /* 0x0000002120207c23 */ /* 0x100fe20008010810 */
[--C-:B------:R-:W-:Y:S01]  /*ba60*/  FFMA.FTZ R33, R33, UR33, -R16.reuse ;  /* 0x0000002121217c23 */ /* 0x100fe20008010810 */
[----:B-1----:R-:W-:Y:S01]  /*ba70*/  FMNMX.FTZ R25, R25, R9, !PT ;  /* 0x0000000919197209 */ /* 0x002fe20007810000 */
[----:B------:R-:W-:Y:S01]  /*ba80*/  IMAD.WIDE.U32 R8, R18, -0x326172a9, RZ ;  /* 0xcd9e8d5712087825 */ /* 0x000fe200078e00ff */
[----:B------:R-:W-:Y:S01]  /*ba90*/  MUFU.EX2 R206, R32 ;  /* 0x0000002000ce7308 */ /* 0x000fe20000000800 */
[----:B---3--:R-:W-:Y:S02]  /*baa0*/  FMNMX.FTZ R26, R3, R26, !PT ;  /* 0x0000001a031a7209 */ /* 0x008fe40007810000 */
[----:B------:R-:W-:Y:S01]  /*bab0*/  FFMA.FTZ R34, R34, UR33, -R16 ;  /* 0x0000002122227c23 */ /* 0x000fe20008010810 */
[----:B------:R-:W1:Y:S01]  /*bac0*/  SHFL.BFLY PT, R5, R25, 0x1, 0x1f ;  /* 0x0c201f0019057f89 */ /* 0x000e6200000e0000 */
[----:B------:R-:W-:Y:S01]  /*bad0*/  IMAD.WIDE.U32 R234, R4, -0x326172a9, RZ ;  /* 0xcd9e8d5704ea7825 */ /* 0x000fe200078e00ff */
[----:B------:R-:W-:-:S03]  /*bae0*/  LOP3.LUT R10, R9, UR26, R10, 0x96, !PT ;  /* 0x0000001a090a7c12 */ /* 0x000fc6000f8e960a */
[C---:B------:R-:W-:Y:S01]  /*baf0*/  FMUL.FTZ R15, R26.reuse, UR33 ;  /* 0x000000211a0f7c20 */ /* 0x040fe20008410000 */
[----:B------:R-:W-:Y:S01]  /*bb00*/  FSETP.NEU.FTZ.AND P3, PT, R26, -INF , PT ;  /* 0xff8000001a00780b */ /* 0x000fe20003f7d000 */
[----:B------:R3:W-:Y:S01]  /*bb10*/  MUFU.EX2 R228, R33 ;  /* 0x0000002100e47308 */ /* 0x0007e20000000800 */
[----:B--2---:R-:W-:Y:S01]  /*bb20*/  PRMT R251, R179, 0x7054, R179 ;  /* 0x00007054b3fb7816 */ /* 0x004fe200000000b3 */
[----:B------:R-:W-:Y:S01]  /*bb30*/  IMAD.WIDE.U32 R10, R10, -0x2daee0ad, RZ ;  /* 0xd2511f530a0a7825 */ /* 0x000fe200078e00ff */
[----:B------:R-:W-:-:S03]  /*bb40*/  FSEL R15, R15, RZ, P3 ;  /* 0x000000ff0f0f7208 */ /* 0x000fc60001800000 */
[----:B------:R-:W-:Y:S01]  /*bb50*/  FFMA.FTZ R22, R22, UR33, -R16 ;  /* 0x0000002116167c23 */ /* 0x000fe20008010810 */
[----:B----4-:R-:W-:Y:S01]  /*bb60*/  FMNMX.FTZ R24, R0, R24, !PT ;  /* 0x0000001800187209 */ /* 0x010fe20007810000 */
[--C-:B------:R-:W-:Y:S01]  /*bb70*/  FFMA.FTZ R13, R13, UR33, -R15.reuse ;  /* 0x000000210d0d7c23 */ /* 0x100fe2000801080f */
[----:B------:R-:W-:Y:S01]  /*bb80*/  MUFU.EX2 R229, R34 ;  /* 0x0000002200e57308 */ /* 0x000fe20000000800 */
[--C-:B------:R-:W-:Y:S01]  /*bb90*/  FFMA.FTZ R21, R21, UR33, -R15.reuse ;  /* 0x0000002115157c23 */ /* 0x100fe2000801080f */
[--C-:B------:R-:W-:Y:S01]  /*bba0*/  FFMA.FTZ R31, R31, UR33, -R15.reuse ;  /* 0x000000211f1f7c23 */ /* 0x100fe2000801080f */
[----:B------:R-:W-:Y:S01]  /*bbb0*/  FFMA.FTZ R35, R35, UR33, -R15 ;  /* 0x0000002123237c23 */ /* 0x000fe2000801080f */
[----:B---3--:R-:W-:Y:S01]  /*bbc0*/  IMAD.WIDE.U32 R32, R2, -0x326172a9, RZ ;  /* 0xcd9e8d5702207825 */ /* 0x008fe200078e00ff */
[----:B------:R-:W-:-:S03]  /*bbd0*/  LOP3.LUT R2, R235, UR24, R138, 0x96, !PT ;  /* 0x00000018eb027c12 */ /* 0x000fc6000f8e968a */
[----:B------:R-:W-:Y:S01]  /*bbe0*/  MUFU.EX2 R226, R13 ;  /* 0x0000000d00e27308 */ /* 0x000fe20000000800 */
[----:B-1----:R-:W-:Y:S02]  /*bbf0*/  FMNMX.FTZ R25, R25, R5, !PT ;  /* 0x0000000519197209 */ /* 0x002fe40007810000 */
[----:B------:R-:W-:Y:S01]  /*bc00*/  LOP3.LUT R3, R33, UR24, R8, 0x96, !PT ;  /* 0x0000001821037c12 */ /* 0x000fe2000f8e9608 */
[----:B------:R-:W-:Y:S01]  /*bc10*/  IMAD.WIDE.U32 R204, R2, -0x2daee0ad, RZ ;  /* 0xd2511f5302cc7825 */ /* 0x000fe200078e00ff */
[----:B------:R-:W-:-:S03]  /*bc20*/  LOP3.LUT R2, R11, UR19, R172, 0x96, !PT ;  /* 0x000000130b027c12 */ /* 0x000fc6000f8e96ac */
[C---:B------:R-:W-:Y:S01]  /*bc30*/  FMUL.FTZ R12, R25.reuse, UR33 ;  /* 0x00000021190c7c20 */ /* 0x040fe20008410000 */
[----:B------:R-:W-:Y:S01]  /*bc40*/  FSETP.NEU.FTZ.AND P1, PT, R25, -INF , PT ;  /* 0xff8000001900780b */ /* 0x000fe20003f3d000 */
[----:B------:R-:W-:Y:S01]  /*bc50*/  IMAD.WIDE.U32 R186, R3, -0x2daee0ad, RZ ;  /* 0xd2511f5303ba7825 */ /* 0x000fe200078e00ff */
[----:B------:R-:W-:Y:S01]  /*bc60*/  LOP3.LUT R3, R7, UR19, R176, 0x96, !PT ;  /* 0x0000001307037c12 */ /* 0x000fe2000f8e96b0 */
[----:B------:R-:W1:Y:S01]  /*bc70*/  MUFU.EX2 R225, R21 ;  /* 0x0000001500e17308 */ /* 0x000e620000000800 */
[----:B------:R-:W-:Y:S01]  /*bc80*/  LOP3.LUT R4, R205, UR14, R6, 0x96, !PT ;  /* 0x0000000ecd047c12 */ /* 0x000fe2000f8e9606 */
[----:B------:R-:W-:Y:S01]  /*bc90*/  IMAD.WIDE.U32 R8, R2, -0x326172a9, RZ ;  /* 0xcd9e8d5702087825 */ /* 0x000fe200078e00ff */
[----:B------:R-:W-:Y:S01]  /*bca0*/  LOP3.LUT R6, R187, UR14, R10, 0x96, !PT ;  /* 0x0000000ebb067c12 */ /* 0x000fe2000f8e960a */
[----:B------:R-:W-:Y:S01]  /*bcb0*/  LDSM.16.MT88.4 R172, [R210+0xa000] ;  /* 0x00a00000d2ac783b */ /* 0x000fe20000004200 */
[----:B------:R-:W-:Y:S01]  /*bcc0*/  FSEL R12, R12, RZ, P1 ;  /* 0x000000ff0c0c7208 */ /* 0x000fe20000800000 */
[----:B------:R-:W-:Y:S01]  /*bcd0*/  IMAD.WIDE.U32 R230, R3, -0x326172a9, RZ ;  /* 0xcd9e8d5703e67825 */ /* 0x000fe200078e00ff */
[----:B------:R-:W-:Y:S01]  /*bce0*/  LOP3.LUT R184, R9, UR15, R32, 0x96, !PT ;  /* 0x0000000f09b87c12 */ /* 0x000fe2000f8e9620 */
[----:B------:R-:W2:Y:S01]  /*bcf0*/  SHFL.BFLY PT, R3, R24, 0x1, 0x1f ;  /* 0x0c201f0018037f89 */ /* 0x000ea200000e0000 */
[----:B------:R-:W3:Y:S01]  /*bd00*/  MUFU.EX2 R178, R22 ;  /* 0x0000001600b27308 */ /* 0x000ee20000000800 */
[----:B------:R-:W-:-:S04]  /*bd10*/  IMAD.WIDE.U32 R4, R4, -0x326172a9, RZ ;  /* 0xcd9e8d5704047825 */ /* 0x000fc800078e00ff */
[--C-:B------:R-:W-:Y:S01]  /*bd20*/  FFMA.FTZ R19, R19, UR33, -R12.reuse ;  /* 0x0000002113137c23 */ /* 0x100fe2000801080c */
[--C-:B------:R-:W-:Y:S01]  /*bd30*/  FFMA.FTZ R28, R28, UR33, -R12.reuse ;  /* 0x000000211c1c7c23 */ /* 0x100fe2000801080c */
[----:B------:R-:W-:Y:S01]  /*bd40*/  FFMA.FTZ R29, R29, UR33, -R12 ;  /* 0x000000211d1d7c23 */ /* 0x000fe2000801080c */
[----:B------:R-:W-:Y:S01]  /*bd50*/  IMAD.WIDE.U32 R6, R6, -0x326172a9, RZ ;  /* 0xcd9e8d5706067825 */ /* 0x000fe200078e00ff */
[----:B------:R-:W-:-:S03]  /*bd60*/  LOP3.LUT R2, R5, UR31, R230, 0x96, !PT ;  /* 0x0000001f05027c12 */ /* 0x000fc6000f8e96e6 */
[----:B------:R-:W-:Y:S01]  /*bd70*/  FFMA.FTZ R30, R30, UR33, -R12 ;  /* 0x000000211e1e7c23 */ /* 0x000fe2000801080c */
[C---:B------:R-:W-:Y:S01]  /*bd80*/  LOP3.LUT R10, R4.reuse, 0xffff, RZ, 0xc0, !PT ;  /* 0x0000ffff040a7812 */ /* 0x040fe200078ec0ff */
[----:B------:R4:W-:Y:S01]  /*bd90*/  MUFU.EX2 R224, R19 ;  /* 0x0000001300e07308 */ /* 0x0009e20000000800 */
[----:B------:R-:W-:Y:S02]  /*bda0*/  LOP3.LUT R9, R4, 0xff, RZ, 0xc0, !PT ;  /* 0x000000ff04097812 */ /* 0x000fe400078ec0ff */
[--C-:B------:R-:W-:Y:S02]  /*bdb0*/  SHF.R.U32.HI R5, RZ, 0x10, R4.reuse ;  /* 0x00000010ff057819 */ /* 0x100fe40000011604 */
[----:B------:R-:W-:Y:S02]  /*bdc0*/  SHF.R.U32.HI R11, RZ, 0x18, R4 ;  /* 0x00000018ff0b7819 */ /* 0x000fe40000011604 */
[----:B------:R-:W-:Y:S01]  /*bdd0*/  LOP3.LUT R0, R7, UR31, R8, 0x96, !PT ;  /* 0x0000001f07007c12 */ /* 0x000fe2000f8e9608 */
[----:B------:R-:W-:Y:S01]  /*bde0*/  MUFU.EX2 R198, R28 ;  /* 0x0000001c00c67308 */ /* 0x000fe20000000800 */
[----:B------:R-:W-:-:S02]  /*bdf0*/  LOP3.LUT R4, R6, 0xffff, RZ, 0xc0, !PT ;  /* 0x0000ffff06047812 */ /* 0x000fc400078ec0ff */
[--C-:B------:R-:W-:Y:S02]  /*be00*/  SHF.R.U32.HI R7, RZ, 0x10, R6.reuse ;  /* 0x00000010ff077819 */ /* 0x100fe40000011606 */
[----:B------:R-:W-:Y:S02]  /*be10*/  LOP3.LUT R20, R6, 0xff, RZ, 0xc0, !PT ;  /* 0x000000ff06147812 */ /* 0x000fe400078ec0ff */
[----:B--2---:R-:W-:Y:S01]  /*be20*/  FMNMX.FTZ R24, R24, R3, !PT ;  /* 0x0000000318187209 */ /* 0x004fe20007810000 */
[----:B------:R-:W-:Y:S01]  /*be30*/  MUFU.EX2 R197, R29 ;  /* 0x0000001d00c57308 */ /* 0x000fe20000000800 */
[----:B----4-:R-:W-:Y:S02]  /*be40*/  SHF.R.U32.HI R19, RZ, 0x18, R6 ;  /* 0x00000018ff137819 */ /* 0x010fe40000011606 */
[----:B------:R-:W-:Y:S01]  /*be50*/  LOP3.LUT R3, R7, 0xff, RZ, 0xc0, !PT ;  /* 0x000000ff07037812 */ /* 0x000fe200078ec0ff */
[C---:B------:R-:W-:Y:S01]  /*be60*/  FMUL.FTZ R13, R24.reuse, UR33 ;  /* 0x00000021180d7c20 */ /* 0x040fe20008410000 */
[----:B------:R-:W-:-:S02]  /*be70*/  FSETP.NEU.FTZ.AND P0, PT, R24, -INF , PT ;  /* 0xff8000001800780b */ /* 0x000fc40003f1d000 */
[----:B------:R-:W-:Y:S01]  /*be80*/  LOP3.LUT R5, R5, 0xff, RZ, 0xc0, !PT ;  /* 0x000000ff05057812 */ /* 0x000fe200078ec0ff */
[----:B------:R-:W-:Y:S01]  /*be90*/  MUFU.EX2 R199, R30 ;  /* 0x0000001e00c77308 */ /* 0x000fe20000000800 */
[----:B------:R-:W-:Y:S02]  /*bea0*/  PRMT R19, R3, 0x5410, R19 ;  /* 0x0000541003137816 */ /* 0x000fe40000000013 */
[----:B------:R-:W-:Y:S02]  /*beb0*/  FSEL R13, R13, RZ, P0 ;  /* 0x000000ff0d0d7208 */ /* 0x000fe40000000000 */
[----:B------:R-:W-:Y:S02]  /*bec0*/  SHF.R.U32.HI R4, RZ, 0x8, R4 ;  /* 0x00000008ff047819 */ /* 0x000fe40000011604 */
[C---:B------:R-:W-:Y:S01]  /*bed0*/  LOP3.LUT R6, R2.reuse, 0xffff, RZ, 0xc0, !PT ;  /* 0x0000ffff02067812 */ /* 0x040fe200078ec0ff */
[--C-:B------:R-:W-:Y:S01]  /*bee0*/  FFMA.FTZ R17, R17, UR33, -R13.reuse ;  /* 0x0000002111117c23 */ /* 0x100fe2000801080d */
[----:B------:R-:W-:Y:S01]  /*bef0*/  LOP3.LUT R8, R2, 0xff, RZ, 0xc0, !PT ;  /* 0x000000ff02087812 */ /* 0x000fe200078ec0ff */
[--C-:B------:R-:W-:Y:S01]  /*bf00*/  FFMA.FTZ R27, R27, UR33, -R13.reuse ;  /* 0x000000211b1b7c23 */ /* 0x100fe2000801080d */
[--C-:B------:R-:W-:Y:S01]  /*bf10*/  SHF.R.U32.HI R3, RZ, 0x10, R2.reuse ;  /* 0x00000010ff037819 */ /* 0x100fe20000011602 */
[----:B------:R2:W-:Y:S01]  /*bf20*/  MUFU.EX2 R195, R17 ;  /* 0x0000001100c37308 */ /* 0x0005e20000000800 */
[----:B------:R-:W-:Y:S01]  /*bf30*/  SHF.R.U32.HI R7, RZ, 0x18, R2 ;  /* 0x00000018ff077819 */ /* 0x000fe20000011602 */
[----:B------:R-:W-:Y:S01]  /*bf40*/  FFMA.FTZ R23, R23, UR33, -R13 ;  /* 0x0000002117177c23 */ /* 0x000fe2000801080d */
[----:B------:R-:W-:-:S02]  /*bf50*/  LOP3.LUT R2, R0, 0xffff, RZ, 0xc0, !PT ;  /* 0x0000ffff00027812 */ /* 0x000fc400078ec0ff */
[----:B------:R-:W-:Y:S02]  /*bf60*/  PRMT R11, R5, 0x5410, R11 ;  /* 0x00005410050b7816 */ /* 0x000fe4000000000b */
[----:B------:R-:W-:Y:S01]  /*bf70*/  PRMT R20, R20, 0x5410, R4 ;  /* 0x0000541014147816 */ /* 0x000fe20000000004 */
[----:B------:R4:W-:Y:S01]  /*bf80*/  MUFU.EX2 R194, R27 ;  /* 0x0000001b00c27308 */ /* 0x0009e20000000800 */
[----:B------:R-:W-:Y:S02]  /*bf90*/  LOP3.LUT R5, R3, 0xff, RZ, 0xc0, !PT ;  /* 0x000000ff03057812 */ /* 0x000fe400078ec0ff */
[----:B------:R-:W-:Y:S02]  /*bfa0*/  LOP3.LUT R4, R0, 0xff, RZ, 0xc0, !PT ;  /* 0x000000ff00047812 */ /* 0x000fe400078ec0ff */
[----:B------:R-:W-:Y:S02]  /*bfb0*/  SHF.R.U32.HI R3, RZ, 0x8, R2 ;  /* 0x00000008ff037819 */ /* 0x000fe40000011602 */
[----:B------:R-:W-:Y:S01]  /*bfc0*/  SHF.R.U32.HI R2, RZ, 0x10, R0 ;  /* 0x00000010ff027819 */ /* 0x000fe20000011600 */
[----:B------:R-:W-:Y:S01]  /*bfd0*/  MUFU.EX2 R193, R23 ;  /* 0x0000001700c17308 */ /* 0x000fe20000000800 */
[----:B------:R-:W-:-:S02]  /*bfe0*/  SHF.R.U32.HI R10, RZ, 0x8, R10 ;  /* 0x00000008ff0a7819 */ /* 0x000fc4000001160a */
[----:B--2---:R-:W-:Y:S02]  /*bff0*/  PRMT R17, R4, 0x5410, R3 ;  /* 0x0000541004117816 */ /* 0x004fe40000000003 */
[----:B------:R-:W-:Y:S02]  /*c000*/  SHF.R.U32.HI R4, RZ, 0x18, R0 ;  /* 0x00000018ff047819 */ /* 0x000fe40000011600 */
[----:B------:R-:W-:Y:S01]  /*c010*/  LOP3.LUT R2, R2, 0xff, RZ, 0xc0, !PT ;  /* 0x000000ff02027812 */ /* 0x000fe200078ec0ff */
[----:B------:R-:W2:Y:S01]  /*c020*/  MUFU.EX2 R207, R31 ;  /* 0x0000001f00cf7308 */ /* 0x000ea20000000800 */
[----:B------:R-:W-:Y:S02]  /*c030*/  PRMT R10, R9, 0x5410, R10 ;  /* 0x00005410090a7816 */ /* 0x000fe4000000000a */
[----:B------:R-:W-:Y:S02]  /*c040*/  FSEL R0, R25, RZ, P1 ;  /* 0x000000ff19007208 */ /* 0x000fe40000800000 */
[----:B------:R-:W-:-:S02]  /*c050*/  FSEL R3, R132, RZ, P2 ;  /* 0x000000ff84037208 */ /* 0x000fc40001000000 */
[----:B------:R-:W-:Y:S01]  /*c060*/  PRMT R9, R2, 0x5410, R4 ;  /* 0x0000541002097816 */ /* 0x000fe20000000004 */
[----:B------:R-:W-:Y:S01]  /*c070*/  FFMA.FTZ R2, R14, UR33, -R13 ;  /* 0x000000210e027c23 */ /* 0x000fe2000801080d */
[----:B------:R-:W-:Y:S01]  /*c080*/  PRMT R18, R5, 0x5410, R7 ;  /* 0x0000541005127816 */ /* 0x000fe20000000007 */
[----:B------:R-:W-:Y:S01]  /*c090*/  FADD.FTZ R5, R133, -R0 ;  /* 0x8000000085057221 */ /* 0x000fe20000010000 */
[----:B------:R-:W-:Y:S01]  /*c0a0*/  FADD.FTZ R180, R136, -R3 ;  /* 0x8000000388b47221 */ /* 0x000fe20000010000 */
[----:B------:R-:W-:Y:S01]  /*c0b0*/  HSET2.LE.AND R0, R10, R251, PT ;  /* 0x000000fb0a007233 */ /* 0x000fe20003803000 */
[----:B------:R5:W5:Y:S01]  /*c0c0*/  MUFU.EX2 R192, R2 ;  /* 0x0000000200c07308 */ /* 0x000b620000000800 */
[----:B------:R-:W-:Y:S01]  /*c0d0*/  SHF.R.U32.HI R6, RZ, 0x8, R6 ;  /* 0x00000008ff067819 */ /* 0x000fe20000011606 */
[----:B------:R-:W-:Y:S01]  /*c0e0*/  FMUL.FTZ R5, R5, UR33 ;  /* 0x0000002105057c20 */ /* 0x000fe20008410000 */
[----:B------:R-:W-:Y:S01]  /*c0f0*/  FSEL R3, R24, RZ, P0 ;  /* 0x000000ff18037208 */ /* 0x000fe20000000000 */
[----:B------:R-:W-:Y:S01]  /*c100*/  LDSM.16.MT88.4 R136, [R213+0xa000] ;  /* 0x00a00000d588783b */ /* 0x000fe20000004200 */
[----:B------:R-:W-:-:S02]  /*c110*/  PRMT R8, R8, 0x5410, R6 ;  /* 0x0000541008087816 */ /* 0x000fc40000000006 */
[----:B------:R-:W-:Y:S01]  /*c120*/  FSEL R4, R26, RZ, P3 ;  /* 0x000000ff1a047208 */ /* 0x000fe20001800000 */
[----:B------:R-:W-:Y:S01]  /*c130*/  FADD.FTZ R6, R134, -R3 ;  /* 0x8000000386067221 */ /* 0x000fe20000010000 */
[----:B-1----:R-:W-:Y:S01]  /*c140*/  F2FP.F16.F32.PACK_AB R3, R225, R226 ;  /* 0x000000e2e103723e */ /* 0x002fe200000000ff */
[----:B------:R1:W-:Y:S01]  /*c150*/  MUFU.EX2 R252, R35 ;  /* 0x0000002300fc7308 */ /* 0x0003e20000000800 */
[----:B---3--:R-:W-:Y:S01]  /*c160*/  MOV R133, R178 ;  /* 0x000000b200857202 */ /* 0x008fe20000000f00 */
[----:B----4-:R-:W-:Y:S01]  /*c170*/  FADD.FTZ R27, R135, -R4 ;  /* 0x80000004871b7221 */ /* 0x010fe20000010000 */
[----:B------:R-:W-:Y:S01]  /*c180*/  MOV R134, R206 ;  /* 0x000000ce00867202 */ /* 0x000fe20000000f00 */
[----:B------:R-:W3:Y:S01]  /*c190*/  LDSM.16.MT88.4 R176, [R208+0xa000] ;  /* 0x00a00000d0b0783b */ /* 0x000ee20000004200 */
[----:B------:R-:W-:Y:S01]  /*c1a0*/  HSET2.LE.AND R4, R8, R251, PT ;  /* 0x000000fb08047233 */ /* 0x000fe20003803000 */
[----:B--2---:R-:W-:Y:S01]  /*c1b0*/  IMAD.MOV.U32 R135, RZ, RZ, R207 ;  /* 0x000000ffff877224 */ /* 0x004fe200078e00cf */
[----:B-----5:R-:W-:-:S02]  /*c1c0*/  F2FP.F16.F32.PACK_AB R2, R229, R228 ;  /* 0x000000e4e502723e */ /* 0x020fc400000000ff */
[--C-:B------:R-:W-:Y:S02]  /*c1d0*/  HSET2.LE.AND R7, R20, R251.reuse, PT ;  /* 0x000000fb14077233 */ /* 0x100fe40003803000 */
[----:B------:R-:W-:Y:S02]  /*c1e0*/  LOP3.LUT R10, R0, R2, RZ, 0xc0, !PT ;  /* 0x00000002000a7212 */ /* 0x000fe400078ec0ff */
[--C-:B------:R-:W-:Y:S01]  /*c1f0*/  HSET2.LE.AND R0, R11, R251.reuse, PT ;  /* 0x000000fb0b007233 */ /* 0x100fe20003803000 */
[----:B------:R2:W4:Y:S01]  /*c200*/  MUFU.EX2 R2, R5 ;  /* 0x0000000500027308 */ /* 0x0005220000000800 */
[----:B------:R-:W-:Y:S01]  /*c210*/  HSET2.LE.AND R14, R19, R251, PT ;  /* 0x000000fb130e7233 */ /* 0x000fe20003803000 */
[----:B-1----:R-:W-:Y:S02]  /*c220*/  LDSM.16.MT88.4 R32, [R208+0xb000] ;  /* 0x00b00000d020783b */ /* 0x002fe40000004200 */
[----:B------:R-:W-:Y:S01]  /*c230*/  LOP3.LUT R11, R0, R3, RZ, 0xc0, !PT ;  /* 0x00000003000b7212 */ /* 0x000fe200078ec0ff */
[----:B------:R-:W-:Y:S01]  /*c240*/  FMUL.FTZ R0, R6, UR33 ;  /* 0x0000002106007c20 */ /* 0x000fe20008410000 */
[----:B------:R-:W-:-:S02]  /*c250*/  F2FP.F16.F32.PACK_AB R6, R194, R195 ;  /* 0x000000c3c206723e */ /* 0x000fc400000000ff */
[--C-:B------:R-:W-:Y:S02]  /*c260*/  HSET2.LE.AND R3, R17, R251.reuse, PT ;  /* 0x000000fb11037233 */ /* 0x100fe40003803000 */
[----:B------:R-:W-:Y:S01]  /*c270*/  F2FP.F16.F32.PACK_AB R17, R192, R193 ;  /* 0x000000c1c011723e */ /* 0x000fe200000000ff */
[----:B------:R-:W1:Y:S01]  /*c280*/  MUFU.EX2 R0, R0 ;  /* 0x0000000000007308 */ /* 0x000e620000000800 */
[----:B------:R-:W-:Y:S02]  /*c290*/  MOV R19, R205 ;  /* 0x000000cd00137202 */ /* 0x000fe40000000f00 */
[----:B------:R-:W-:Y:S02]  /*c2a0*/  PLOP3.LUT P0, PT, PT, PT, UP0, 0x80, 0x0 ;  /* 0x000000000000781c */ /* 0x000fe40003f0f008 */
[----:B--2---:R-:W-:Y:S01]  /*c2b0*/  F2FP.F16.F32.PACK_AB R5, R134, R133 ;  /* 0x000000858605723e */ /* 0x004fe200000000ff */
[-C--:B----4-:R-:W-:Y:S01]  /*c2c0*/  FMUL.FTZ R40, R40, R2.reuse ;  /* 0x0000000228287220 */ /* 0x090fe20000410000 */
[-C--:B------:R-:W-:Y:S01]  /*c2d0*/  FMUL.FTZ R41, R41, R2.reuse ;  /* 0x0000000229297220 */ /* 0x080fe20000410000 */
[-C--:B------:R-:W-:Y:S01]  /*c2e0*/  FMUL.FTZ R44, R44, R2.reuse ;  /* 0x000000022c2c7220 */ /* 0x080fe20000410000 */
[----:B------:R-:W-:Y:S01]  /*c2f0*/  LOP3.LUT R8, R4, R5, RZ, 0xc0, !PT ;  /* 0x0000000504087212 */ /* 0x000fe200078ec0ff */
[-C--:B------:R-:W-:Y:S01]  /*c300*/  FMUL.FTZ R45, R45, R2.reuse ;  /* 0x000000022d2d7220 */ /* 0x080fe20000410000 */
[--C-:B------:R-:W-:Y:S01]  /*c310*/  HSET2.LE.AND R5, R9, R251.reuse, PT ;  /* 0x000000fb09057233 */ /* 0x100fe20003803000 */
[----:B------:R-:W-:Y:S01]  /*c320*/  FMUL.FTZ R140, R140, R2 ;  /* 0x000000028c8c7220 */ /* 0x000fe20000410000 */
[----:B------:R-:W-:Y:S01]  /*c330*/  F2FP.F16.F32.PACK_AB R9, R197, R198 ;  /* 0x000000c6c509723e */ /* 0x000fe200000000ff */
[----:B------:R-:W-:Y:S01]  /*c340*/  FMUL.FTZ R141, R141, R2 ;  /* 0x000000028d8d7220 */ /* 0x000fe20000410000 */
[----:B------:R-:W-:Y:S01]  /*c350*/  F2FP.F16.F32.PACK_AB R4, R199, R224 ;  /* 0x000000e0c704723e */ /* 0x000fe200000000ff */
[----:B-1----:R-:W-:Y:S01]  /*c360*/  FMUL.FTZ R42, R42, R0 ;  /* 0x000000002a2a7220 */ /* 0x002fe20000410000 */
[----:B------:R-:W-:Y:S01]  /*c370*/  LOP3.LUT R5, R5, R6, RZ, 0xc0, !PT ;  /* 0x0000000605057212 */ /* 0x000fe200078ec0ff */
[-C--:B------:R-:W-:Y:S01]  /*c380*/  FMUL.FTZ R43, R43, R0.reuse ;  /* 0x000000002b2b7220 */ /* 0x080fe20000410000 */
[----:B------:R-:W-:Y:S01]  /*c390*/  LOP3.LUT R6, R7, R9, RZ, 0xc0, !PT ;  /* 0x0000000907067212 */ /* 0x000fe200078ec0ff */
[----:B------:R-:W-:Y:S01]  /*c3a0*/  FMUL.FTZ R46, R46, R0 ;  /* 0x000000002e2e7220 */ /* 0x000fe20000410000 */
[----:B------:R-:W-:Y:S01]  /*c3b0*/  LOP3.LUT R4, R3, R4, RZ, 0xc0, !PT ;  /* 0x0000000403047212 */ /* 0x000fe200078ec0ff */
[-C--:B------:R-:W-:Y:S01]  /*c3c0*/  FMUL.FTZ R47, R47, R0.reuse ;  /* 0x000000002f2f7220 */ /* 0x080fe20000410000 */
[----:B------:R-:W-:Y:S01]  /*c3d0*/  LOP3.LUT R7, R14, R17, RZ, 0xc0, !PT ;  /* 0x000000110e077212 */ /* 0x000fe200078ec0ff */
[-C--:B------:R-:W-:Y:S01]  /*c3e0*/  FMUL.FTZ R142, R142, R0.reuse ;  /* 0x000000008e8e7220 */ /* 0x080fe20000410000 */
[----:B------:R-:W-:Y:S01]  /*c3f0*/  HSET2.LE.AND R9, R18, R251, PT ;  /* 0x000000fb12097233 */ /* 0x000fe20003803000 */
[----:B------:R-:W-:Y:S01]  /*c400*/  FMUL.FTZ R143, R143, R0 ;  /* 0x000000008f8f7220 */ /* 0x000fe20000410000 */
[----:B------:R-:W-:Y:S01]  /*c410*/  F2FP.F16.F32.PACK_AB R3, R252, R135 ;  /* 0x00000087fc03723e */ /* 0x000fe200000000ff */
[-C--:B------:R-:W-:Y:S01]  /*c420*/  FMUL.FTZ R148, R148, R2.reuse ;  /* 0x0000000294947220 */ /* 0x080fe20000410000 */
[----:B------:R-:W-:Y:S01]  /*c430*/  FMUL.FTZ R149, R149, R2 ;  /* 0x0000000295957220 */ /* 0x000fe20000410000 */
[C---:B------:R-:W-:Y:S01]  /*c440*/  HMMA.16816.F32 R20, R4.reuse, R172, R40 ;  /* 0x000000ac0414723c */ /* 0x040fe20000001828 */
[----:B------:R-:W-:Y:S01]  /*c450*/  LDSM.16.MT88.4 R40, [R210+0xb000] ;  /* 0x00b00000d228783b */ /* 0x000fe20000004200 */
[-C--:B------:R-:W-:Y:S01]  /*c460*/  FMUL.FTZ R150, R150, R0.reuse ;  /* 0x0000000096967220 */ /* 0x080fe20000410000 */
[----:B------:R-:W-:Y:S01]  /*c470*/  FMUL.FTZ R151, R151, R0 ;  /* 0x0000000097977220 */ /* 0x000fe20000410000 */
[-C--:B------:R-:W-:Y:S01]  /*c480*/  FMUL.FTZ R56, R56, R2.reuse ;  /* 0x0000000238387220 */ /* 0x080fe20000410000 */
[-C--:B------:R-:W-:Y:S01]  /*c490*/  FMUL.FTZ R57, R57, R2.reuse ;  /* 0x0000000239397220 */ /* 0x080fe20000410000 */
[C---:B------:R-:W-:Y:S01]  /*c4a0*/  HMMA.16816.F32 R28, R4.reuse, R174, R44 ;  /* 0x000000ae041c723c */ /* 0x040fe2000000182c */
[----:B------:R-:W-:Y:S01]  /*c4b0*/  LDSM.16.MT88.4 R44, [R213+0xb000] ;  /* 0x00b00000d52c783b */ /* 0x000fe20000004200 */
        /* <DEDUP_REMOVED lines=19> */
[----:B------:R-:W-:Y:S01]  /*c5f0*/  MOV R185, R21 ;  /* 0x0000001500b97202 */ /* 0x000fe20000000f00 */
[----:B------:R-:W-:Y:S01]  /*c600*/  FMUL.FTZ R90, R90, R0 ;  /* 0x000000005a5a7220 */ /* 0x000fe20000410000 */
[----:B------:R-:W1:Y:S01]  /*c610*/  LDSM.16.MT88.4 R20, [R212+0xa000] ;  /* 0x00a00000d414783b */ /* 0x000e620000004200 */
[----:B------:R-:W-:Y:S01]  /*c620*/  IMAD.MOV.U32 R232, RZ, RZ, R30 ;  /* 0x000000ffffe87224 */ /* 0x000fe200078e001e */
[----:B------:R-:W-:Y:S01]  /*c630*/  MOV R203, R29 ;  /* 0x0000001d00cb7202 */ /* 0x000fe20000000f00 */
[----:B------:R-:W-:Y:S01]  /*c640*/  IMAD.MOV.U32 R17, RZ, RZ, R31 ;  /* 0x000000ffff117224 */ /* 0x000fe200078e001f */
[----:B------:R-:W-:Y:S01]  /*c650*/  MOV R14, R28 ;  /* 0x0000001c000e7202 */ /* 0x000fe20000000f00 */
[----:B------:R-:W-:Y:S01]  /*c660*/  FMUL.FTZ R91, R91, R0 ;  /* 0x000000005b5b7220 */ /* 0x000fe20000410000 */
        /* <DEDUP_REMOVED lines=29> */
[----:B------:R-:W-:Y:S01]  /*c840*/  LOP3.LUT R9, R9, R3, RZ, 0xc0, !PT ;  /* 0x0000000309097212 */ /* 0x000fe200078ec0ff */
[----:B------:R-:W-:Y:S01]  /*c850*/  FMUL.FTZ R3, R180, UR33 ;  /* 0x00000021b4037c20 */ /* 0x000fe20008410000 */
[----:B------:R-:W-:Y:S01]  /*c860*/  IMAD.MOV.U32 R18, RZ, RZ, R204 ;  /* 0x000000ffff127224 */ /* 0x000fe200078e00cc */
[----:B---3--:R-:W-:Y:S01]  /*c870*/  HMMA.16816.F32 R140, R4, R176, R140 ;  /* 0x000000b0048c723c */ /* 0x008fe2000000188c */
[----:B------:R-:W-:-:S02]  /*c880*/  IMAD.MOV.U32 R180, RZ, RZ, R229 ;  /* 0x000000ffffb47224 */ /* 0x000fc400078e00e5 */
[----:B------:R-:W-:Y:S01]  /*c890*/  FFMA.FTZ R2, R247, R2, R224 ;  /* 0x00000002f7027223 */ /* 0x000fe200000100e0 */
[----:B------:R-:W-:Y:S02]  /*c8a0*/  FFMA.FTZ R0, R246, R0, R195 ;  /* 0x00000000f6007223 */ /* 0x000fe400000100c3 */
[----:B------:R-:W-:Y:S01]  /*c8b0*/  HMMA.16816.F32 R148, R4, R178, R148 ;  /* 0x000000b20494723c */ /* 0x000fe20000001894 */
[----:B------:R-:W-:-:S04]  /*c8c0*/  FADD.FTZ R2, R199, R2 ;  /* 0x00000002c7027221 */ /* 0x000fc80000010000 */
[----:B------:R-:W-:Y:S01]  /*c8d0*/  FADD.FTZ R2, R198, R2 ;  /* 0x00000002c6027221 */ /* 0x000fe20000010000 */
[----:B------:R-:W-:Y:S03]  /*c8e0*/  HMMA.16816.F32 R56, R4, R136, R56 ;  /* 0x000000880438723c */ /* 0x000fe60000001838 */
[----:B------:R-:W-:-:S03]  /*c8f0*/  FADD.FTZ R2, R197, R2 ;  /* 0x00000002c5027221 */ /* 0x000fc60000010000 */
[C---:B------:R-:W-:Y:S06]  /*c900*/  HMMA.16816.F32 R60, R4.reuse, R138, R60 ;  /* 0x0000008a043c723c */ /* 0x040fec000000183c */
        /* <DEDUP_REMOVED lines=8> */
[C---:B--2---:R-:W-:Y:S06]  /*c990*/  HMMA.16816.F32 R164, R4.reuse, R28, R164 ;  /* 0x0000001c04a4723c */ /* 0x044fec00000018a4 */
[----:B------:R-:W-:Y:S01]  /*c9a0*/  HMMA.16816.F32 R204, R4, R30, R124 ;  /* 0x0000001e04cc723c */ /* 0x000fe2000000187c */
[----:B------:R1:W2:Y:S06]  /*c9b0*/  MUFU.EX2 R4, R3 ;  /* 0x0000000300047308 */ /* 0x0002ac0000000800 */
[----:B------:R-:W-:Y:S01]  /*c9c0*/  IMAD.WIDE.U32 R6, R184, -0x2daee0ad, RZ ;  /* 0xd2511f53b8067825 */ /* 0x000fe200078e00ff */
[----:B------:R-:W-:-:S02]  /*c9d0*/  MOV R127, R235 ;  /* 0x000000eb007f7202 */ /* 0x000fc40000000f00 */
[----:B------:R-:W-:Y:S01]  /*c9e0*/  MOV R125, R231 ;  /* 0x000000e7007d7202 */ /* 0x000fe20000000f00 */
[----:B------:R-:W-:Y:S01]  /*c9f0*/  IMAD.MOV.U32 R126, RZ, RZ, R234 ;  /* 0x000000ffff7e7224 */ /* 0x000fe200078e00ea */
[----:B------:R-:W-:Y:S01]  /*ca00*/  LOP3.LUT R5, R7, UR5, R186, 0x96, !PT ;  /* 0x0000000507057c12 */ /* 0x000fe2000f8e96ba */
[----:B------:R-:W-:Y:S02]  /*ca10*/  IMAD.MOV.U32 R124, RZ, RZ, R230 ;  /* 0x000000ffff7c7224 */ /* 0x000fe400078e00e6 */
[----:B-1----:R-:W-:Y:S01]  /*ca20*/  FMUL.FTZ R3, R27, UR33 ;  /* 0x000000211b037c20 */ /* 0x002fe20008410000 */
[-C--:B--2---:R-:W-:Y:S01]  /*ca30*/  FMUL.FTZ R144, R144, R4.reuse ;  /* 0x0000000490907220 */ /* 0x084fe20000410000 */
[-C--:B------:R-:W-:Y:S01]  /*ca40*/  FMUL.FTZ R145, R145, R4.reuse ;  /* 0x0000000491917220 */ /* 0x080fe20000410000 */
[-C--:B------:R-:W-:Y:S01]  /*ca50*/  FMUL.FTZ R152, R152, R4.reuse ;  /* 0x0000000498987220 */ /* 0x080fe20000410000 */
[-C--:B------:R-:W-:Y:S01]  /*ca60*/  FMUL.FTZ R153, R153, R4.reuse ;  /* 0x0000000499997220 */ /* 0x080fe20000410000 */
[-C--:B------:R-:W-:Y:S01]  /*ca70*/  FMUL.FTZ R48, R48, R4.reuse ;  /* 0x0000000430307220 */ /* 0x080fe20000410000 */
[----:B------:R-:W1:Y:S01]  /*ca80*/  MUFU.EX2 R3, R3 ;  /* 0x0000000300037308 */ /* 0x000e620000000800 */
        /* <DEDUP_REMOVED lines=30> */
[C---:B------:R-:W-:Y:S01]  /*cc70*/  HMMA.16816.F32 R236, R8.reuse, R178, R152 ;  /* 0x000000b208ec723c */ /* 0x040fe20000001898 */
[----:B------:R-:W-:Y:S01]  /*cc80*/  MOV R177, R203 ;  /* 0x000000cb00b17202 */ /* 0x000fe20000000f00 */
[-C--:B------:R-:W-:Y:S01]  /*cc90*/  FMUL.FTZ R83, R83, R3.reuse ;  /* 0x0000000353537220 */ /* 0x080fe20000410000 */
[-C--:B------:R-:W-:Y:S01]  /*cca0*/  FMUL.FTZ R86, R86, R3.reuse ;  /* 0x0000000356567220 */ /* 0x080fe20000410000 */
[----:B------:R-:W-:Y:S01]  /*ccb0*/  FMUL.FTZ R87, R87, R3 ;  /* 0x0000000357577220 */ /* 0x000fe20000410000 */
[----:B------:R-:W-:Y:S01]  /*ccc0*/  IMAD.MOV.U32 R176, RZ, RZ, R202 ;  /* 0x000000ffffb07224 */ /* 0x000fe200078e00ca */
[C---:B------:R-:W-:Y:S01]  /*ccd0*/  HMMA.16816.F32 R232, R8.reuse, R174, R48 ;  /* 0x000000ae08e8723c */ /* 0x040fe20000001830 */
[----:B------:R-:W-:Y:S01]  /*cce0*/  MOV R152, R228 ;  /* 0x000000e400987202 */ /* 0x000fe20000000f00 */
[----:B------:R-:W-:Y:S01]  /*ccf0*/  IMAD.MOV.U32 R155, RZ, RZ, R200 ;  /* 0x000000ffff9b7224 */ /* 0x000fe200078e00c8 */
[----:B------:R-:W-:Y:S01]  /*cd00*/  MOV R153, R185 ;  /* 0x000000b900997202 */ /* 0x000fe20000000f00 */
[----:B------:R-:W-:Y:S01]  /*cd10*/  FMUL.FTZ R122, R122, R3 ;  /* 0x000000037a7a7220 */ /* 0x000fe20000410000 */
[----:B------:R-:W-:Y:S01]  /*cd20*/  MOV R154, R201 ;  /* 0x000000c9009a7202 */ /* 0x000fe20000000f00 */
[C---:B------:R-:W-:Y:S01]  /*cd30*/  HMMA.16816.F32 R184, R8.reuse, R34, R96 ;  /* 0x0000002208b8723c */ /* 0x040fe20000001860 */
[----:B------:R-:W-:Y:S01]  /*cd40*/  IMAD.MOV.U32 R51, RZ, RZ, R177 ;  /* 0x000000ffff337224 */ /* 0x000fe200078e00b1 */
[----:B------:R-:W-:Y:S01]  /*cd50*/  MOV R177, R19 ;  /* 0x0000001300b17202 */ /* 0x000fe20000000f00 */
[-C--:B------:R-:W-:Y:S01]  /*cd60*/  FMUL.FTZ R123, R123, R3.reuse ;  /* 0x000000037b7b7220 */ /* 0x080fe20000410000 */
[----:B------:R-:W-:Y:S01]  /*cd70*/  LOP3.LUT R19, R6, 0xffff, RZ, 0xc0, !PT ;  /* 0x0000ffff06137812 */ /* 0x000fe200078ec0ff */
[----:B------:R-:W-:Y:S01]  /*cd80*/  FFMA.FTZ R7, R183, UR33, -R12 ;  /* 0x00000021b7077c23 */ /* 0x000fe2000801080c */
[C---:B------:R-:W-:Y:S01]  /*cd90*/  HMMA.16816.F32 R36, R8.reuse, R172, R36 ;  /* 0x000000ac0824723c */ /* 0x040fe20000001824 */
[----:B------:R-:W-:Y:S01]  /*cda0*/  IMAD.MOV.U32 R35, RZ, RZ, R152 ;  /* 0x000000ffff237224 */ /* 0x000fe200078e0098 */
[----:B------:R-:W-:Y:S01]  /*cdb0*/  MOV R152, R176 ;  /* 0x000000b000987202 */ /* 0x000fe20000000f00 */
[----:B------:R-:W-:Y:S01]  /*cdc0*/  IMAD.MOV.U32 R176, RZ, RZ, R18 ;  /* 0x000000ffffb07224 */ /* 0x000fe200078e0012 */
[----:B------:R-:W-:Y:S01]  /*cdd0*/  MOV R50, R14 ;  /* 0x0000000e00327202 */ /* 0x000fe20000000f00 */
[----:B------:R-:W-:Y:S01]  /*cde0*/  FFMA.FTZ R14, R181, UR33, -R12 ;  /* 0x00000021b50e7c23 */ /* 0x000fe2000801080c */
[C---:B------:R-:W-:Y:S01]  /*cdf0*/  HMMA.16816.F32 R68, R8.reuse, R20, R68 ;  /* 0x000000140844723c */ /* 0x040fe20000001844 */
[----:B------:R-:W-:Y:S01]  /*ce00*/  IMAD.MOV.U32 R173, RZ, RZ, R17 ;  /* 0x000000ffffad7224 */ /* 0x000fe200078e0011 */
[----:B------:R-:W-:Y:S01]  /*ce10*/  LOP3.LUT R17, R5, 0xff, RZ, 0xc0, !PT ;  /* 0x000000ff05117812 */ /* 0x000fe200078ec0ff */
[----:B------:R1:W2:Y:S01]  /*ce20*/  MUFU.EX2 R34, R14 ;  /* 0x0000000e00227308 */ /* 0x0002a20000000800 */
[----:B------:R-:W-:Y:S01]  /*ce30*/  SHF.R.U32.HI R18, RZ, 0x18, R5 ;  /* 0x00000018ff127819 */ /* 0x000fe20000011605 */
[-C--:B------:R-:W-:Y:S01]  /*ce40*/  FMUL.FTZ R54, R54, R3.reuse ;  /* 0x0000000336367220 */ /* 0x080fe20000410000 */
[C---:B------:R-:W-:Y:S01]  /*ce50*/  HMMA.16816.F32 R200, R8.reuse, R22, R80 ;  /* 0x0000001608c8723c */ /* 0x040fe20000001850 */
[--C-:B------:R-:W-:Y:S01]  /*ce60*/  SHF.R.U32.HI R21, RZ, 0x10, R6.reuse ;  /* 0x00000010ff157819 */ /* 0x100fe20000011606 */
[----:B------:R-:W-:Y:S01]  /*ce70*/  FMUL.FTZ R55, R55, R3 ;  /* 0x0000000337377220 */ /* 0x000fe20000410000 */
[----:B------:R-:W-:Y:S01]  /*ce80*/  MOV R172, R27 ;  /* 0x0000001b00ac7202 */ /* 0x000fe20000000f00 */
[-C--:B------:R-:W-:Y:S01]  /*ce90*/  FMUL.FTZ R64, R64, R4.reuse ;  /* 0x0000000440407220 */ /* 0x080fe20000410000 */
[----:B------:R-:W-:Y:S01]  /*cea0*/  SHF.R.U32.HI R20, RZ, 0x8, R19 ;  /* 0x00000008ff147819 */ /* 0x000fe20000011613 */
[----:B------:R-:W-:Y:S01]  /*ceb0*/  HMMA.16816.F32 R84, R8, R32, R84 ;  /* 0x000000200854723c */ /* 0x000fe20000001854 */
[----:B------:R-:W-:Y:S01]  /*cec0*/  LOP3.LUT R23, R6, 0xff, RZ, 0xc0, !PT ;  /* 0x000000ff06177812 */ /* 0x000fe200078ec0ff */
[----:B------:R3:W4:Y:S01]  /*ced0*/  MUFU.EX2 R33, R7 ;  /* 0x0000000700217308 */ /* 0x0007220000000800 */
[----:B------:R-:W-:Y:S01]  /*cee0*/  SHF.R.U32.HI R22, RZ, 0x18, R6 ;  /* 0x00000018ff167819 */ /* 0x000fe20000011606 */
[-C--:B------:R-:W-:Y:S01]  /*cef0*/  FMUL.FTZ R65, R65, R4.reuse ;  /* 0x0000000441417220 */ /* 0x080fe20000410000 */
[----:B------:R-:W-:Y:S01]  /*cf00*/  SHF.R.U32.HI R6, RZ, 0x10, R5 ;  /* 0x00000010ff067819 */ /* 0x000fe20000011605 */
[-C--:B------:R-:W-:Y:S01]  /*cf10*/  FMUL.FTZ R66, R66, R3.reuse ;  /* 0x0000000342427220 */ /* 0x080fe20000410000 */
[----:B------:R-:W-:Y:S01]  /*cf20*/  LOP3.LUT R19, R21, 0xff, RZ, 0xc0, !PT ;  /* 0x000000ff15137812 */ /* 0x000fe200078ec0ff */
[----:B-1----:R-:W-:Y:S01]  /*cf30*/  FFMA.FTZ R14, R189, UR33, -R12 ;  /* 0x00000021bd0e7c23 */ /* 0x002fe2000801080c */
[----:B------:R-:W-:Y:S01]  /*cf40*/  PRMT R20, R23, 0x5410, R20 ;  /* 0x0000541017147816 */ /* 0x000fe20000000014 */
[----:B------:R-:W-:Y:S01]  /*cf50*/  FMUL.FTZ R67, R67, R3 ;  /* 0x0000000343437220 */ /* 0x000fe20000410000 */
[----:B------:R-:W-:Y:S01]  /*cf60*/  PRMT R19, R19, 0x5410, R22 ;  /* 0x0000541013137816 */ /* 0x000fe20000000016 */
[----:B------:R1:W5:Y:S01]  /*cf70*/  MUFU.EX2 R32, R14 ;  /* 0x0000000e00207308 */ /* 0x0003620000000800 */
[----:B------:R-:W-:Y:S01]  /*cf80*/  MOV R189, R125 ;  /* 0x0000007d00bd7202 */ /* 0x000fe20000000f00 */
[-C--:B------:R-:W-:Y:S01]  /*cf90*/  FMUL.FTZ R100, R100, R4.reuse ;  /* 0x0000000464647220 */ /* 0x080fe20000410000 */
[-C--:B------:R-:W-:Y:S01]  /*cfa0*/  FMUL.FTZ R101, R101, R4.reuse ;  /* 0x0000000465657220 */ /* 0x080fe20000410000 */
[-C--:B------:R-:W-:Y:S01]  /*cfb0*/  FMUL.FTZ R102, R102, R3.reuse ;  /* 0x0000000366667220 */ /* 0x080fe20000410000 */
[----:B------:R-:W-:Y:S01]  /*cfc0*/  FMUL.FTZ R103, R103, R3 ;  /* 0x0000000367677220 */ /* 0x000fe20000410000 */
[----:B------:R-:W-:Y:S01]  /*cfd0*/  FMUL.FTZ R108, R108, R4 ;  /* 0x000000046c6c7220 */ /* 0x000fe20000410000 */
[----:B---3--:R-:W-:Y:S01]  /*cfe0*/  LOP3.LUT R7, R5, 0xffff, RZ, 0xc0, !PT ;  /* 0x0000ffff05077812 */ /* 0x008fe200078ec0ff */
[----:B------:R-:W-:Y:S01]  /*cff0*/  FFMA.FTZ R5, R182, UR33, -R13 ;  /* 0x00000021b6057c23 */ /* 0x000fe2000801080d */
[----:B------:R-:W-:-:S02]  /*d000*/  IMAD.MOV.U32 R182, RZ, RZ, R176 ;  /* 0x000000ffffb67224 */ /* 0x000fc400078e00b0 */
[-C--:B------:R-:W-:Y:S01]  /*d010*/  FMUL.FTZ R109, R109, R4.reuse ;  /* 0x000000046d6d7220 */ /* 0x080fe20000410000 */
[----:B------:R-:W-:Y:S01]  /*d020*/  SHF.R.U32.HI R7, RZ, 0x8, R7 ;  /* 0x00000008ff077819 */ /* 0x000fe20000011607 */
[----:B------:R3:W-:Y:S01]  /*d030*/  MUFU.EX2 R27, R5 ;  /* 0x00000005001b7308 */ /* 0x0007e20000000800 */
[-C--:B------:R-:W-:Y:S01]  /*d040*/  FMUL.FTZ R110, R110, R3.reuse ;  /* 0x000000036e6e7220 */ /* 0x080fe20000410000 */
[-C--:B------:R-:W-:Y:S01]  /*d050*/  FMUL.FTZ R111, R111, R3.reuse ;  /* 0x000000036f6f7220 */ /* 0x080fe20000410000 */
[-C--:B------:R-:W-:Y:S01]  /*d060*/  FMUL.FTZ R160, R160, R4.reuse ;  /* 0x00000004a0a07220 */ /* 0x080fe20000410000 */
[-C--:B------:R-:W-:Y:S01]  /*d070*/  FMUL.FTZ R161, R161, R4.reuse ;  /* 0x00000004a1a17220 */ /* 0x080fe20000410000 */
[----:B-1----:R-:W-:Y:S01]  /*d080*/  LOP3.LUT R14, R6, 0xff, RZ, 0xc0, !PT ;  /* 0x000000ff060e7812 */ /* 0x002fe200078ec0ff */
[-C--:B------:R-:W-:Y:S01]  /*d090*/  FMUL.FTZ R162, R162, R3.reuse ;  /* 0x00000003a2a27220 */ /* 0x080fe20000410000 */
[----:B------:R-:W-:Y:S01]  /*d0a0*/  PRMT R6, R17, 0x5410, R7 ;  /* 0x0000541011067816 */ /* 0x000fe20000000007 */
[----:B------:R-:W-:Y:S01]  /*d0b0*/  FFMA.FTZ R7, R196, UR33, -R12 ;  /* 0x00000021c4077c23 */ /* 0x000fe2000801080c */
[----:B------:R-:W-:Y:S01]  /*d0c0*/  FFMA.FTZ R12, R191, UR33, -R13 ;  /* 0x00000021bf0c7c23 */ /* 0x000fe2000801080d */
[----:B------:R-:W-:Y:S01]  /*d0d0*/  PRMT R14, R14, 0x5410, R18 ;  /* 0x000054100e0e7816 */ /* 0x000fe20000000012 */
[----:B------:R-:W-:Y:S01]  /*d0e0*/  IMAD.MOV.U32 R191, RZ, RZ, R127 ;  /* 0x000000ffffbf7224 */ /* 0x000fe200078e007f */
[----:B------:R-:W1:Y:S01]  /*d0f0*/  MUFU.EX2 R22, R7 ;  /* 0x0000000700167308 */ /* 0x000e620000000800 */
[--C-:B------:R-:W-:Y:S01]  /*d100*/  HSET2.LE.AND R6, R6, R251.reuse, PT ;  /* 0x000000fb06067233 */ /* 0x100fe20003803000 */
[-C--:B------:R-:W-:Y:S01]  /*d110*/  FMUL.FTZ R163, R163, R3.reuse ;  /* 0x00000003a3a37220 */ /* 0x080fe20000410000 */
[-C--:B------:R-:W-:Y:S01]  /*d120*/  FMUL.FTZ R168, R168, R4.reuse ;  /* 0x00000004a8a87220 */ /* 0x080fe20000410000 */
[----:B------:R-:W-:Y:S01]  /*d130*/  FMUL.FTZ R169, R169, R4 ;  /* 0x00000004a9a97220 */ /* 0x000fe20000410000 */
[--C-:B---3--:R-:W-:Y:S01]  /*d140*/  FFMA.FTZ R5, R188, UR33, -R13.reuse ;  /* 0x00000021bc057c23 */ /* 0x108fe2000801080d */
[----:B------:R-:W-:Y:S01]  /*d150*/  FFMA.FTZ R13, R190, UR33, -R13 ;  /* 0x00000021be0d7c23 */ /* 0x000fe2000801080d */
[----:B------:R-:W-:Y:S01]  /*d160*/  IMAD.MOV.U32 R188, RZ, RZ, R124 ;  /* 0x000000ffffbc7224 */ /* 0x000fe200078e007c */
[----:B------:R-:W-:Y:S01]  /*d170*/  MUFU.EX2 R18, R12 ;  /* 0x0000000c00127308 */ /* 0x000fe20000000800 */
[----:B------:R-:W-:Y:S01]  /*d180*/  MOV R190, R126 ;  /* 0x0000007e00be7202 */ /* 0x000fe20000000f00 */
[-C--:B------:R-:W-:Y:S01]  /*d190*/  FMUL.FTZ R170, R170, R3.reuse ;  /* 0x00000003aaaa7220 */ /* 0x080fe20000410000 */
[-C--:B------:R-:W-:Y:S01]  /*d1a0*/  FMUL.FTZ R171, R171, R3.reuse ;  /* 0x00000003abab7220 */ /* 0x080fe20000410000 */
[-C--:B------:R-:W-:Y:S01]  /*d1b0*/  FMUL.FTZ R128, R128, R4.reuse ;  /* 0x0000000480807220 */ /* 0x080fe20000410000 */
[----:B------:R-:W-:Y:S01]  /*d1c0*/  FMUL.FTZ R129, R129, R4 ;  /* 0x0000000481817220 */ /* 0x000fe20000410000 */
[-C--:B------:R-:W-:Y:S01]  /*d1d0*/  FMUL.FTZ R130, R130, R3.reuse ;  /* 0x0000000382827220 */ /* 0x080fe20000410000 */
[----:B------:R-:W-:Y:S01]  /*d1e0*/  FMUL.FTZ R131, R131, R3 ;  /* 0x0000000383837220 */ /* 0x000fe20000410000 */
[----:B------:R3:W1:Y:S01]  /*d1f0*/  MUFU.EX2 R21, R5 ;  /* 0x0000000500157308 */ /* 0x0006620000000800 */
[----:B------:R-:W-:Y:S01]  /*d200*/  MOV R183, R177 ;  /* 0x000000b100b77202 */ /* 0x000fe20000000f00 */
[C---:B------:R-:W-:Y:S01]  /*d210*/  HMMA.16816.F32 R52, R8.reuse, R136, R52 ;  /* 0x000000880834723c */ /* 0x040fe20000001834 */
[----:B------:R-:W1:Y:S01]  /*d220*/  LDSM.16.MT88.4 R80, [R212+0xa800] ;  /* 0x00a80000d450783b */ /* 0x000e620000004200 */
[----:B------:R-:W-:Y:S01]  /*d230*/  MOV R183, R135 ;  /* 0x0000008700b77202 */ /* 0x000fe20000000f00 */
[----:B--2---:R-:W-:Y:S01]  /*d240*/  FADD.FTZ R2, R34, R2 ;  /* 0x0000000222027221 */ /* 0x004fe20000010000 */
[----:B------:R-:W-:Y:S01]  /*d250*/  MOV R181, R134 ;  /* 0x0000008600b57202 */ /* 0x000fe20000000f00 */
[----:B------:R-:W-:Y:S01]  /*d260*/  LDSM.16.MT88.4 R96, [R208+0xb800] ;  /* 0x00b80000d060783b */ /* 0x000fe20000004200 */
[----:B------:R-:W2:Y:S01]  /*d270*/  MUFU.EX2 R17, R13 ;  /* 0x0000000d00117308 */ /* 0x000ea20000000800 */
[C---:B------:R-:W-:Y:S01]  /*d280*/  HMMA.16816.F32 R176, R8.reuse, R46, R120 ;  /* 0x0000002e08b0723c */ /* 0x040fe20000001878 */
[----:B------:R-:W-:Y:S01]  /*d290*/  FFMA.FTZ R3, R248, R3, R183 ;  /* 0x00000003f8037223 */ /* 0x000fe200000100b7 */
[----:B------:R-:W-:Y:S01]  /*d2a0*/  LDSM.16.MT88.4 R120, [R213+0xb800] ;  /* 0x00b80000d578783b */ /* 0x000fe20000004200 */
[C---:B----4-:R-:W-:Y:S01]  /*d2b0*/  FADD.FTZ R2, R33.reuse, R2 ;  /* 0x0000000221027221 */ /* 0x050fe20000010000 */
[----:B------:R-:W-:Y:S01]  /*d2c0*/  MOV R135, R26 ;  /* 0x0000001a00877202 */ /* 0x000fe20000000f00 */
[----:B------:R-:W-:Y:S01]  /*d2d0*/  @P0 IMAD.MOV.U32 R135, RZ, RZ, R26 ;  /* 0x000000ffff870224 */ /* 0x000fe200078e001a */
[C---:B------:R-:W-:Y:S01]  /*d2e0*/  HMMA.16816.F32 R228, R8.reuse, R138, R64 ;  /* 0x0000008a08e4723c */ /* 0x040fe20000001840 */
[----:B------:R-:W-:Y:S01]  /*d2f0*/  IMAD.MOV.U32 R46, RZ, RZ, R172 ;  /* 0x000000ffff2e7224 */ /* 0x000fe200078e00ac */
[----:B---3--:R-:W-:Y:S01]  /*d300*/  F2FP.F16.F32.PACK_AB R5, R33, R34 ;  /* 0x000000222105723e */ /* 0x008fe200000000ff */
[----:B------:R-:W3:Y:S01]  /*d310*/  LDSM.16.MT88.4 R64, [R213+0xa800] ;  /* 0x00a80000d540783b */ /* 0x000ee20000004200 */
[----:B------:R-:W-:Y:S01]  /*d320*/  MOV R47, R173 ;  /* 0x000000ad002f7202 */ /* 0x000fe20000000f00 */
[----:B-----5:R-:W-:Y:S01]  /*d330*/  FADD.FTZ R2, R32, R2 ;  /* 0x0000000220027221 */ /* 0x020fe20000010000 */
[----:B------:R-:W-:Y:S01]  /*d340*/  LOP3.LUT R124, R6, R5, RZ, 0xc0, !PT ;  /* 0x00000005067c7212 */ /* 0x000fe200078ec0ff */
[----:B------:R-:W-:Y:S01]  /*d350*/  HMMA.16816.F32 R100, R8, R40, R100 ;  /* 0x000000280864723c */ /* 0x000fe20000001864 */
[----:B------:R-:W-:Y:S01]  /*d360*/  HSET2.LE.AND R5, R14, R251, PT ;  /* 0x000000fb0e057233 */ /* 0x000fe20003803000 */
[----:B-1----:R-:W-:Y:S01]  /*d370*/  FADD.FTZ R247, R22, R2 ;  /* 0x0000000216f77221 */ /* 0x002fe20000010000 */
[----:B------:R-:W-:-:S02]  /*d380*/  F2FP.F16.F32.PACK_AB R6, R21, R27 ;  /* 0x0000001b1506723e */ /* 0x000fc400000000ff */
[----:B------:R-:W-:Y:S01]  /*d390*/  MOV R134, R24 ;  /* 0x0000001800867202 */ /* 0x000fe20000000f00 */
[C---:B------:R-:W-:Y:S01]  /*d3a0*/  HMMA.16816.F32 R136, R8.reuse, R42, R108 ;  /* 0x0000002a0888723c */ /* 0x040fe2000000186c */
[----:B------:R-:W-:Y:S01]  /*d3b0*/  LOP3.LUT R125, R5, R6, RZ, 0xc0, !PT ;  /* 0x00000006057d7212 */ /* 0x000fe200078ec0ff */
[----:B------:R-:W-:Y:S01]  /*d3c0*/  IMAD.MOV.U32 R41, RZ, RZ, R153 ;  /* 0x000000ffff297224 */ /* 0x000fe200078e0099 */
[----:B------:R-:W-:Y:S01]  /*d3d0*/  HSET2.LE.AND R5, R20, R251, PT ;  /* 0x000000fb14057233 */ /* 0x000fe20003803000 */
[----:B------:R-:W-:Y:S01]  /*d3e0*/  LDSM.16.MT88.4 R108, [R210+0xb800] ;  /* 0x00b80000d26c783b */ /* 0x000fe20000004200 */
[----:B------:R-:W-:Y:S01]  /*d3f0*/  F2FP.F16.F32.PACK_AB R6, R22, R32 ;  /* 0x000000201606723e */ /* 0x000fe200000000ff */
[----:B------:R-:W-:Y:S01]  /*d400*/  HMMA.16816.F32 R160, R8, R44, R160 ;  /* 0x0000002c08a0723c */ /* 0x000fe200000018a0 */
[----:B------:R-:W-:Y:S02]  /*d410*/  MOV R40, R152 ;  /* 0x0000009800287202 */ /* 0x000fe40000000f00 */
[----:B------:R-:W-:-:S02]  /*d420*/  LOP3.LUT R126, R5, R6, RZ, 0xc0, !PT ;  /* 0x00000006057e7212 */ /* 0x000fc400078ec0ff */
[----:B------:R-:W-:Y:S01]  /*d430*/  HSET2.LE.AND R5, R19, R251, PT ;  /* 0x000000fb13057233 */ /* 0x000fe20003803000 */
[C---:B------:R-:W-:Y:S01]  /*d440*/  HMMA.16816.F32 R168, R8.reuse, R28, R168 ;  /* 0x0000001c08a8723c */ /* 0x040fe200000018a8 */
[----:B--2---:R-:W-:Y:S01]  /*d450*/  F2FP.F16.F32.PACK_AB R6, R17, R18 ;  /* 0x000000121106723e */ /* 0x004fe200000000ff */
[----:B------:R-:W-:Y:S01]  /*d460*/  IMAD.MOV.U32 R44, RZ, RZ, R50 ;  /* 0x000000ffff2c7224 */ /* 0x000fe200078e0032 */
[----:B------:R-:W-:Y:S02]  /*d470*/  MOV R45, R51 ;  /* 0x00000033002d7202 */ /* 0x000fe40000000f00 */
[----:B------:R-:W-:Y:S01]  /*d480*/  LOP3.LUT R127, R5, R6, RZ, 0xc0, !PT ;  /* 0x00000006057f7212 */ /* 0x000fe200078ec0ff */
[----:B------:R-:W-:Y:S01]  /*d490*/  FFMA.FTZ R5, R245, UR33, -R16 ;  /* 0x00000021f5057c23 */ /* 0x000fe20008010810 */
[----:B------:R-:W-:Y:S01]  /*d4a0*/  LOP3.LUT R6, R189, UR15, R190, 0x96, !PT ;  /* 0x0000000fbd067c12 */ /* 0x000fe2000f8e96be */
[----:B------:R-:W-:Y:S01]  /*d4b0*/  HMMA.16816.F32 R172, R8, R30, R128 ;  /* 0x0000001e08ac723c */ /* 0x000fe20000001880 */
[----:B------:R-:W-:Y:S01]  /*d4c0*/  MOV R42, R154 ;  /* 0x0000009a002a7202 */ /* 0x000fe20000000f00 */
[----:B------:R1:W2:Y:S01]  /*d4d0*/  MUFU.EX2 R23, R5 ;  /* 0x0000000500177308 */ /* 0x0002a20000000800 */
[----:B------:R-:W-:Y:S01]  /*d4e0*/  MOV R43, R155 ;  /* 0x0000009b002b7202 */ /* 0x000fe20000000f00 */
[----:B------:R-:W-:Y:S01]  /*d4f0*/  IMAD.WIDE.U32 R6, R6, -0x2daee0ad, RZ ;  /* 0xd2511f5306067825 */ /* 0x000fe200078e00ff */
[----:B------:R-:W4:Y:S01]  /*d500*/  LDSM.16.MT88.4 R152, [R208+0xa800] ;  /* 0x00a80000d098783b */ /* 0x000f220000004200 */
[C---:B------:R-:W-:Y:S02]  /*d510*/  HMMA.16816.F32 R72, R124.reuse, R80, R72 ;  /* 0x000000507c48723c */ /* 0x040fe40000001848 */
[----:B------:R-:W-:Y:S01]  /*d520*/  FFMA.FTZ R8, R250, UR33, -R16 ;  /* 0x00000021fa087c23 */ /* 0x000fe20008010810 */
[----:B------:R-:W-:Y:S01]  /*d530*/  IMAD.MOV.U32 R189, RZ, RZ, R133 ;  /* 0x000000ffffbd7224 */ /* 0x000fe200078e0085 */
[----:B------:R-:W-:Y:S01]  /*d540*/  LOP3.LUT R11, R6, 0xff, RZ, 0xc0, !PT ;  /* 0x000000ff060b7812 */ /* 0x000fe200078ec0ff */
[----:B------:R-:W5:Y:S01]  /*d550*/  LDSM.16.MT88.4 R48, [R210+0xa800] ;  /* 0x00a80000d230783b */ /* 0x000f620000004200 */
[--C-:B------:R-:W-:Y:S01]  /*d560*/  SHF.R.U32.HI R10, RZ, 0x10, R6.reuse ;  /* 0x00000010ff0a7819 */ /* 0x100fe20000011606 */
[----:B------:R2:W4:Y:S01]  /*d570*/  MUFU.EX2 R20, R8 ;  /* 0x0000000800147308 */ /* 0x0005220000000800 */
[----:B------:R-:W-:Y:S01]  /*d580*/  SHF.R.U32.HI R9, RZ, 0x18, R6 ;  /* 0x00000018ff097819 */ /* 0x000fe20000011606 */
[----:B------:R-:W5:Y:S01]  /*d590*/  LDSM.16.MT88.4 R28, [R212+0xb800] ;  /* 0x00b80000d41c783b */ /* 0x000f620000004200 */
[----:B------:R-:W-:Y:S01]  /*d5a0*/  LOP3.LUT R10, R10, 0xff, RZ, 0xc0, !PT ;  /* 0x000000ff0a0a7812 */ /* 0x000fe200078ec0ff */
[----:B------:R-:W-:Y:S01]  /*d5b0*/  FFMA.FTZ R4, R249, R4, R189 ;  /* 0x00000004f9047223 */ /* 0x000fe200000100bd */
[----:B---3--:R-:W-:Y:S01]  /*d5c0*/  HMMA.16816.F32 R56, R124, R64, R56 ;  /* 0x000000407c38723c */ /* 0x008fe20000001838 */
[----:B------:R-:W-:-:S02]  /*d5d0*/  MOV R133, R25 ;  /* 0x0000001900857202 */ /* 0x000fc40000000f00 */
[----:B-1----:R-:W-:Y:S01]  /*d5e0*/  LOP3.LUT R5, R7, UR5, R182, 0x96, !PT ;  /* 0x0000000507057c12 */ /* 0x002fe2000f8e96b6 */
[----:B------:R-:W-:Y:S01]  /*d5f0*/  FADD.FTZ R249, R181, R4 ;  /* 0x00000004b5f97221 */ /* 0x000fe20000010000 */
[----:B------:R-:W-:Y:S01]  /*d600*/  LOP3.LUT R7, R6, 0xffff, RZ, 0xc0, !PT ;  /* 0x0000ffff06077812 */ /* 0x000fe200078ec0ff */
[----:B------:R-:W-:Y:S01]  /*d610*/  FFMA.FTZ R6, R243, UR33, -R16 ;  /* 0x00000021f3067c23 */ /* 0x000fe20008010810 */
[----:B------:R-:W-:Y:S01]  /*d620*/  PRMT R10, R10, 0x5410, R9 ;  /* 0x000054100a0a7816 */ /* 0x000fe20000000009 */
[----:B------:R-:W-:Y:S01]  /*d630*/  FADD.FTZ R4, R252, R3 ;  /* 0x00000003fc047221 */ /* 0x000fe20000010000 */
[----:B------:R-:W-:Y:S01]  /*d640*/  SHF.R.U32.HI R7, RZ, 0x8, R7 ;  /* 0x00000008ff077819 */ /* 0x000fe20000011607 */
[----:B------:R1:W3:Y:S01]  /*d650*/  MUFU.EX2 R19, R6 ;  /* 0x0000000600137308 */ /* 0x0002e20000000800 */
[----:B------:R-:W-:Y:S01]  /*d660*/  FADD.FTZ R3, R194, R0 ;  /* 0x00000000c2037221 */ /* 0x000fe20000010000 */
[----:B--2---:R-:W-:Y:S01]  /*d670*/  FFMA.FTZ R8, R227, UR33, -R15 ;  /* 0x00000021e3087c23 */ /* 0x004fe2000801080f */
[----:B------:R-:W-:Y:S01]  /*d680*/  PRMT R11, R11, 0x5410, R7 ;  /* 0x000054100b0b7816 */ /* 0x000fe20000000007 */
[----:B------:R-:W-:Y:S01]  /*d690*/  FFMA.FTZ R7, R244, UR33, -R16 ;  /* 0x00000021f4077c23 */ /* 0x000fe20008010810 */
[----:B------:R-:W-:Y:S01]  /*d6a0*/  FADD.FTZ R0, R226, R4 ;  /* 0x00000004e2007221 */ /* 0x000fe20000010000 */
[----:B------:R-:W-:Y:S01]  /*d6b0*/  FADD.FTZ R249, R35, R249 ;  /* 0x000000f923f97221 */ /* 0x000fe20000010000 */
[----:B------:R-:W-:Y:S01]  /*d6c0*/  FADD.FTZ R3, R193, R3 ;  /* 0x00000003c1037221 */ /* 0x000fe20000010000 */
[----:B------:R2:W5:Y:S01]  /*d6d0*/  MUFU.EX2 R16, R7 ;  /* 0x0000000700107308 */ /* 0x0005620000000800 */
[----:B------:R-:W-:Y:S01]  /*d6e0*/  FADD.FTZ R4, R225, R0 ;  /* 0x00000000e1047221 */ /* 0x000fe20000010000 */
[----:B------:R-:W-:Y:S01]  /*d6f0*/  FADD.FTZ R249, R180, R249 ;  /* 0x000000f9b4f97221 */ /* 0x000fe20000010000 */
[----:B------:R-:W-:Y:S01]  /*d700*/  FADD.FTZ R0, R192, R3 ;  /* 0x00000003c0007221 */ /* 0x000fe20000010000 */
[C---:B------:R-:W-:Y:S01]  /*d710*/  HMMA.16816.F32 R60, R124.reuse, R66, R60 ;  /* 0x000000427c3c723c */ /* 0x040fe2000000183c */
[----:B------:R-:W-:Y:S01]  /*d720*/  @P0 MOV R134, R24 ;  /* 0x0000001800860202 */ /* 0x000fe20000000f00 */
[----:B------:R-:W-:Y:S01]  /*d730*/  FADD.FTZ R249, R23, R249 ;  /* 0x000000f917f97221 */ /* 0x000fe20000010000 */
[----:B------:R-:W-:Y:S01]  /*d740*/  FADD.FTZ R0, R27, R0 ;  /* 0x000000001b007221 */ /* 0x000fe20000010000 */
[----:B------:R5:W-:Y:S01]  /*d750*/  MUFU.EX2 R14, R8 ;  /* 0x00000008000e7308 */ /* 0x000be20000000800 */
[----:B-1----:R-:W-:Y:S01]  /*d760*/  LOP3.LUT R6, R5, 0xffff, RZ, 0xc0, !PT ;  /* 0x0000ffff05067812 */ /* 0x002fe200078ec0ff */
[----:B----4-:R-:W-:Y:S01]  /*d770*/  FADD.FTZ R249, R20, R249 ;  /* 0x000000f914f97221 */ /* 0x010fe20000010000 */
[----:B------:R-:W-:Y:S01]  /*d780*/  FADD.FTZ R0, R21, R0 ;  /* 0x0000000015007221 */ /* 0x000fe20000010000 */
[----:B------:R-:W-:Y:S01]  /*d790*/  HMMA.16816.F32 R140, R124, R152, R140 ;  /* 0x000000987c8c723c */ /* 0x000fe2000000188c */
[----:B------:R-:W-:Y:S01]  /*d7a0*/  @P0 MOV R133, R25 ;  /* 0x0000001900850202 */ /* 0x000fe20000000f00 */
[----:B---3--:R-:W-:Y:S01]  /*d7b0*/  FADD.FTZ R249, R19, R249 ;  /* 0x000000f913f97221 */ /* 0x008fe20000010000 */
[----:B------:R-:W-:Y:S01]  /*d7c0*/  FADD.FTZ R0, R18, R0 ;  /* 0x0000000012007221 */ /* 0x000fe20000010000 */
[----:B--2---:R-:W-:-:S02]  /*d7d0*/  SHF.R.U32.HI R7, RZ, 0x8, R6 ;  /* 0x00000008ff077819 */ /* 0x004fc40000011606 */
[----:B------:R-:W-:Y:S01]  /*d7e0*/  HMMA.16816.F32 R148, R124, R154, R148 ;  /* 0x0000009a7c94723c */ /* 0x000fe20000001894 */
[----:B------:R-:W-:Y:S01]  /*d7f0*/  LOP3.LUT R6, R5, 0xff, RZ, 0xc0, !PT ;  /* 0x000000ff05067812 */ /* 0x000fe200078ec0ff */
[----:B-----5:R-:W-:Y:S01]  /*d800*/  FADD.FTZ R249, R16, R249 ;  /* 0x000000f910f97221 */ /* 0x020fe20000010000 */
[----:B------:R-:W-:-:S03]  /*d810*/  FADD.FTZ R246, R17, R0 ;  /* 0x0000000011f67221 */ /* 0x000fc60000010000 */
[----:B------:R-:W-:Y:S01]  /*d820*/  HMMA.16816.F32 R40, R124, R48, R40 ;  /* 0x000000307c28723c */ /* 0x000fe20000001828 */
[----:B------:R-:W-:Y:S01]  /*d830*/  PRMT R8, R6, 0x5410, R7 ;  /* 0x0000541006087816 */ /* 0x000fe20000000007 */
[----:B------:R-:W-:Y:S01]  /*d840*/  FFMA.FTZ R6, R240, UR33, -R15 ;  /* 0x00000021f0067c23 */ /* 0x000fe2000801080f */
[----:B------:R-:W-:-:S03]  /*d850*/  SHF.R.U32.HI R7, RZ, 0x10, R5 ;  /* 0x00000010ff077819 */ /* 0x000fc60000011605 */
[----:B------:R1:W2:Y:S01]  /*d860*/  MUFU.EX2 R13, R6 ;  /* 0x00000006000d7308 */ /* 0x0002a20000000800 */
[----:B------:R-:W-:Y:S01]  /*d870*/  HSET2.LE.AND R8, R8, R251, PT ;  /* 0x000000fb08087233 */ /* 0x000fe20003803000 */
[C---:B------:R-:W-:Y:S06]  /*d880*/  HMMA.16816.F32 R44, R124.reuse, R50, R44 ;  /* 0x000000327c2c723c */ /* 0x040fec000000182c */
[C---:B------:R-:W-:Y:S06]  /*d890*/  HMMA.16816.F32 R76, R124.reuse, R82, R76 ;  /* 0x000000527c4c723c */ /* 0x040fec000000184c */
[----:B------:R-:W-:Y:S01]  /*d8a0*/  HMMA.16816.F32 R88, R124, R96, R88 ;  /* 0x000000607c58723c */ /* 0x000fe20000001858 */
[----:B-1----:R-:W-:-:S02]  /*d8b0*/  SHF.R.U32.HI R6, RZ, 0x18, R5 ;  /* 0x00000018ff067819 */ /* 0x002fc40000011605 */
[----:B------:R-:W-:Y:S01]  /*d8c0*/  LOP3.LUT R5, R7, 0xff, RZ, 0xc0, !PT ;  /* 0x000000ff07057812 */ /* 0x000fe200078ec0ff */
[--C-:B------:R-:W-:Y:S02]  /*d8d0*/  FFMA.FTZ R7, R242, UR33, -R15.reuse ;  /* 0x00000021f2077c23 */ /* 0x100fe4000801080f */
[C---:B------:R-:W-:Y:S01]  /*d8e0*/  HMMA.16816.F32 R92, R124.reuse, R98, R92 ;  /* 0x000000627c5c723c */ /* 0x040fe2000000185c */
[----:B------:R-:W-:Y:S01]  /*d8f0*/  PRMT R9, R5, 0x5410, R6 ;  /* 0x0000541005097816 */ /* 0x000fe20000000006 */
[----:B------:R-:W-:Y:S01]  /*d900*/  FFMA.FTZ R6, R241, UR33, -R15 ;  /* 0x00000021f1067c23 */ /* 0x000fe2000801080f */
[----:B------:R1:W-:Y:S01]  /*d910*/  MUFU.EX2 R12, R7 ;  /* 0x00000007000c7308 */ /* 0x0003e20000000800 */
[--C-:B------:R-:W-:Y:S02]  /*d920*/  HSET2.LE.AND R5, R11, R251.reuse, PT ;  /* 0x000000fb0b057233 */ /* 0x100fe40003803000 */
[----:B------:R-:W-:Y:S01]  /*d930*/  HMMA.16816.F32 R104, R124, R108, R104 ;  /* 0x0000006c7c68723c */ /* 0x000fe20000001868 */
[----:B------:R-:W-:-:S05]  /*d940*/  HSET2.LE.AND R9, R9, R251, PT ;  /* 0x000000fb09097233 */ /* 0x000fca0003803000 */
[C---:B------:R-:W-:Y:S06]  /*d950*/  HMMA.16816.F32 R156, R124.reuse, R110, R156 ;  /* 0x0000006e7c9c723c */ /* 0x040fec000000189c */
[C---:B------:R-:W-:Y:S01]  /*d960*/  HMMA.16816.F32 R112, R124.reuse, R120, R112 ;  /* 0x000000787c70723c */ /* 0x040fe20000001870 */
[----:B-1----:R-:W-:Y:S02]  /*d970*/  HSET2.LE.AND R7, R10, R251, PT ;  /* 0x000000fb0a077233 */ /* 0x002fe40003803000 */
[----:B------:R1:W3:Y:S03]  /*d980*/  MUFU.EX2 R10, R6 ;  /* 0x00000006000a7308 */ /* 0x0002e60000000800 */
[C---:B------:R-:W-:Y:S06]  /*d990*/  HMMA.16816.F32 R116, R124.reuse, R122, R116 ;  /* 0x0000007a7c74723c */ /* 0x040fec0000001874 */
[C---:B------:R-:W-:Y:S06]  /*d9a0*/  HMMA.16816.F32 R164, R124.reuse, R28, R164 ;  /* 0x0000001c7ca4723c */ /* 0x040fec00000018a4 */
[----:B------:R-:W-:Y:S01]  /*d9b0*/  HMMA.16816.F32 R124, R124, R30, R204 ;  /* 0x0000001e7c7c723c */ /* 0x000fe200000018cc */
[----:B-1----:R-:W-:-:S04]  /*d9c0*/  F2FP.F16.F32.PACK_AB R6, R16, R19 ;  /* 0x000000131006723e */ /* 0x002fc800000000ff */
[----:B------:R-:W-:Y:S02]  /*d9d0*/  LOP3.LUT R130, R5, R6, RZ, 0xc0, !PT ;  /* 0x0000000605827212 */ /* 0x000fe400078ec0ff */
[----:B--2---:R-:W-:-:S04]  /*d9e0*/  F2FP.F16.F32.PACK_AB R5, R13, R14 ;  /* 0x0000000e0d05723e */ /* 0x004fc800000000ff */
[----:B------:R-:W-:Y:S02]  /*d9f0*/  LOP3.LUT R131, R7, R5, RZ, 0xc0, !PT ;  /* 0x0000000507837212 */ /* 0x000fe400078ec0ff */
[----:B------:R-:W-:-:S04]  /*da00*/  F2FP.F16.F32.PACK_AB R5, R20, R23 ;  /* 0x000000171405723e */ /* 0x000fc800000000ff */
[----:B------:R-:W-:Y:S02]  /*da10*/  LOP3.LUT R128, R8, R5, RZ, 0xc0, !PT ;  /* 0x0000000508807212 */ /* 0x000fe400078ec0ff */
[----:B---3--:R-:W-:Y:S01]  /*da20*/  F2FP.F16.F32.PACK_AB R5, R10, R12 ;  /* 0x0000000c0a05723e */ /* 0x008fe200000000ff */
[----:B------:R-:W-:-:S03]  /*da30*/  FADD.FTZ R12, R12, R4 ;  /* 0x000000040c0c7221 */ /* 0x000fc60000010000 */
[----:B------:R-:W-:Y:S01]  /*da40*/  LOP3.LUT R129, R9, R5, RZ, 0xc0, !PT ;  /* 0x0000000509817212 */ /* 0x000fe200078ec0ff */
[----:B------:R-:W-:-:S04]  /*da50*/  FADD.FTZ R10, R10, R12 ;  /* 0x0000000c0a0a7221 */ /* 0x000fc80000010000 */
[----:B------:R-:W-:Y:S02]  /*da60*/  FADD.FTZ R14, R14, R10 ;  /* 0x0000000a0e0e7221 */ /* 0x000fe40000010000 */
[----:B------:R-:W-:Y:S02]  /*da70*/  HMMA.16816.F32 R144, R128, R152, R144 ;  /* 0x000000988090723c */ /* 0x000fe40000001890 */
[----:B------:R-:W-:-:S04]  /*da80*/  FADD.FTZ R248, R13, R14 ;  /* 0x0000000e0df87221 */ /* 0x000fc80000010000 */
        /* <DEDUP_REMOVED lines=14> */
[----:B------:R-:W-:-:S04]  /*db70*/  @P0 IMAD.MOV.U32 R136, RZ, RZ, R132 ;  /* 0x000000ffff880224 */ /* 0x000fc800078e0084 */
[C---:B------:R-:W-:Y:S06]  /*db80*/  HMMA.16816.F32 R168, R128.reuse, R28, R168 ;  /* 0x0000001c80a8723c */ /* 0x040fec00000018a8 */
[----:B------:R-:W-:Y:S01]  /*db90*/  HMMA.16816.F32 R128, R128, R30, R172 ;  /* 0x0000001e8080723c */ /* 0x000fe200000018ac */
[----:B------:R-:W-:-:S08]  /*dba0*/  NOP ;  /* 0x0000000000007918 */ /* 0x000fd00000000000 */
[----:B------:R-:W-:-:S15]  /*dbb0*/  @P0 BRA `(.L_x_1058) ;  /* 0x0000000000040947 */ /* 0x000fde0003800000 */
.L_x_1054:
[----:B------:R-:W-:-:S12]  /*dbc0*/  UIADD3 UR32, UR4, -0x1, URZ ;  /* 0xffffffff04207890 */ /* 0x000fd8000fffe03f */
.L_x_1058:
[----:B------:R-:W-:-:S13]  /*dbd0*/  ISETP.LE.AND P0, PT, RZ, UR32, PT ;  /* 0x00000020ff007c0c */ /* 0x000fda000bf03270 */
[----:B------:R-:W-:Y:S05]  /*dbe0*/  @!P0 BRA `(.L_x_1059) ;  /* 0x0000002c004c8947 */ /* 0x000fea0003800000 */
[----:B------:R-:W2:Y:S01]  /*dbf0*/  LDL.LU R3, [R1+0x44] ;  /* 0x0000440001037983 */ /* 0x000ea20000300800 */
[----:B------:R-:W1:Y:S01]  /*dc00*/  LDC.U8 R0, c[0x0][0x388] ;  /* 0x0000e200ff007b82 */ /* 0x000e620000000000 */
[----:B------:R-:W-:Y:S01]  /*dc10*/  IMAD.MOV.U32 R138, RZ, RZ, R134 ;  /* 0x000000ffff8a7224 */ /* 0x000fe200078e0086 */
[----:B------:R-:W-:Y:S01]  /*dc20*/  MOV R137, R133 ;  /* 0x0000008500897202 */ /* 0x000fe20000000f00 */
[----:B------:R-:W3:Y:S01]  /*dc30*/  LDL R2, [R1+0x20] ;  /* 0x0000200001027983 */ /* 0x000ee20000100800 */
[----:B------:R-:W-:Y:S01]  /*dc40*/  USHF.L.U64.HI UR34, UR35, 0x1, UR34 ;  /* 0x0000000123227899 */ /* 0x000fe20008010222 */
[----:B------:R-:W-:Y:S02]  /*dc50*/  ULDC UR4, c[0x0][0x2ec] ;  /* 0x0000bb0000047ab9 */ /* 0x000fe40000000800 */
[----:B------:R-:W4:Y:S01]  /*dc60*/  LDL.LU R5, [R1+0x40] ;  /* 0x0000400001057983 */ /* 0x000f220000300800 */
[----:B------:R-:W-:Y:S01]  /*dc70*/  ULDC.64 UR10, c[0x0][0x220] ;  /* 0x00008800000a7ab9 */ /* 0x000fe20000000a00 */
[----:B------:R-:W-:Y:S01]  /*dc80*/  ULDC.64 UR6, c[0x0][0x218] ;  /* 0x0000860000067ab9 */ /* 0x000fe20000000a00 */
[----:B------:R-:W-:Y:S01]  /*dc90*/  ULDC.64 UR8, c[0x0][0x248] ;  /* 0x0000920000087ab9 */ /* 0x000fe20000000a00 */
[----:B------:R-:W5:Y:S01]  /*dca0*/  LDL.LU R4, [R1+0x50] ;  /* 0x0000500001047983 */ /* 0x000f620000300800 */
[----:B------:R-:W-:Y:S01]  /*dcb0*/  USHF.L.U32 UR35, UR35, 0x1, URZ ;  /* 0x0000000123237899 */ /* 0x000fe2000800063f */
[----:B-1----:R-:W-:-:S02]  /*dcc0*/  PRMT R250, R0, 0x7054, R0 ;  /* 0x0000705400fa7816 */ /* 0x002fc40000000000 */
[----:B------:R-:W-:Y:S02]  /*dcd0*/  MOV R0, R136 ;  /* 0x0000008800007202 */ /* 0x000fe40000000f00 */
[----:B--2---:R-:W-:Y:S02]  /*dce0*/  MOV R6, R3 ;  /* 0x0000000300067202 */ /* 0x004fe40000000f00 */
[----:B------:R-:W-:Y:S01]  /*dcf0*/  MOV R3, R135 ;  /* 0x0000008700037202 */ /* 0x000fe20000000f00 */
[----:B---3--:R-:W-:-:S04]  /*dd00*/  IMAD.WIDE.U32 R224, R2, -0x2daee0ad, RZ ;  /* 0xd2511f5302e07825 */ /* 0x008fc800078e00ff */
[----:B----4-:R-:W-:-:S04]  /*dd10*/  IMAD.WIDE.U32 R8, R5, -0x326172a9, RZ ;  /* 0xcd9e8d5705087825 */ /* 0x010fc800078e00ff */
[----:B-----5:R-:W-:Y:S01]  /*dd20*/  IMAD.WIDE.U32 R4, R4, -0x326172a9, RZ ;  /* 0xcd9e8d5704047825 */ /* 0x020fe200078e00ff */
[----:B------:R-:W-:Y:S01]  /*dd30*/  STL.64 [R1+0x8], R8 ;  /* 0x0000080801007387 */ /* 0x000fe20000100a00 */
[----:B------:R-:W-:-:S03]  /*dd40*/  LOP3.LUT R236, R9, R6, RZ, 0x3c, !PT ;  /* 0x0000000609ec7212 */ /* 0x000fc600078e3cff */
[----:B------:R1:W-:Y:S01]  /*dd50*/  STL.64 [R1], R4 ;  /* 0x0000000401007387 */ /* 0x0003e20000100a00 */
[----:B------:R-:W-:-:S03]  /*dd60*/  LOP3.LUT R234, R5, R6, RZ, 0x3c, !PT ;  /* 0x0000000605ea7212 */ /* 0x000fc600078e3cff */
[----:B------:R-:W2:Y:S04]  /*dd70*/  LDL.LU.64 R6, [R1+0x48] ;  /* 0x0000480001067983 */ /* 0x000ea80000300a00 */
[----:B-1----:R-:W2:Y:S01]  /*dd80*/  LDL.LU.64 R4, [R1+0x20] ;  /* 0x0000200001047983 */ /* 0x002ea20000300a00 */
[----:B------:R-:W-:-:S04]  /*dd90*/  IMAD.WIDE.U32 R236, R236, -0x2daee0ad, RZ ;  /* 0xd2511f53ecec7825 */ /* 0x000fc800078e00ff */
[----:B------:R-:W-:-:S04]  /*dda0*/  IMAD.WIDE.U32 R234, R234, -0x2daee0ad, RZ ;  /* 0xd2511f53eaea7825 */ /* 0x000fc800078e00ff */
[----:B--2---:R-:W-:-:S05]  /*ddb0*/  IMAD.MOV.U32 R4, RZ, RZ, R6 ;  /* 0x000000ffff047224 */ /* 0x004fca00078e0006 */
[----:B------:R1:W-:Y:S01]  /*ddc0*/  STL.64 [R1+0x20], R4 ;  /* 0x0000200401007387 */ /* 0x0003e20000100a00 */
[----:B------:R-:W-:Y:S05]  /*ddd0*/  BRA `(.L_x_1060) ;  /* 0x0000000000687947 */ /* 0x000fea0003800000 */
.L_x_1062:
        /* <DEDUP_REMOVED lines=15> */
[----:B------:R-:W-:Y:S04]  /*ded0*/  LEA.HI.X R133, R2, UR7, R133, 0x1, P2 ;  /* 0x0000000702857c11 */ /* 0x000fe800090f0c85 */
        /* <DEDUP_REMOVED lines=8> */
[----:B------:R-:W0:Y:S01]  /*df60*/  LDGDEPBAR ;  /* 0x00000000000079af */ /* 0x000e220000000000 */
[----:B------:R-:W-:Y:S05]  /*df70*/  BRA `(.L_x_1061) ;  /* 0x0000000800207947 */ /* 0x000fea0003800000 */
.L_x_1060:
[----:B-1----:R-:W2:Y:S01]  /*df80*/  LDL.64 R4, [R1+0x20] ;  /* 0x0000200001047983 */ /* 0x002ea20000100a00 */
[----:B------:R-:W-:Y:S04]  /*df90*/  DEPBAR.LE SB0, 0x0 ;  /* 0x000080000000791a */ /* 0x000fe80000000000 */
[----:B------:R-:W-:Y:S01]  /*dfa0*/  BAR.SYNC.DEFER_BLOCKING 0x0 ;  /* 0x0000000000007b1d */ /* 0x000fe20000010000 */
[----:B------:R-:W-:Y:S01]  /*dfb0*/  USHF.R.S32.HI UR36, URZ, 0x1f, UR32 ;  /* 0x0000001f3f247899 */ /* 0x000fe20008011420 */
[----:B------:R-:W-:Y:S01]  /*dfc0*/  IMAD.U32 R6, RZ, RZ, UR32 ;  /* 0x00000020ff067e24 */ /* 0x000fe2000f8e00ff */
        /* <DEDUP_REMOVED lines=12> */
[----:B------:R-:W-:Y:S01]  /*e090*/  ISETP.LT.AND P0, PT, RZ, UR32, PT ;  /* 0x00000020ff007c0c */ /* 0x000fe2000bf01270 */
[----:B------:R-:W-:Y:S04]  /*e0a0*/  LDGSTS.E.BYPASS.LTC128B.128 [R223+0xb000], desc[UR20][R4.64+0x80] ;  /* 0x0b00008004df7fae */ /* 0x000fe8000b901d54 */
[----:B------:R-:W-:Y:S04]  /*e0b0*/  LDGSTS.E.BYPASS.LTC128B.128 [R223+0xa800], desc[UR20][R6.64] ;  /* 0x0a80000006df7fae */ /* 0x000fe8000b901d54 */
[----:B------:R1:W-:Y:S04]  /*e0c0*/  LDGSTS.E.BYPASS.LTC128B.128 [R223+0xb800], desc[UR20][R6.64+0x80] ;  /* 0x0b80008006df7fae */ /* 0x0003e8000b901d54 */
[----:B------:R-:W-:Y:S04]  /*e0d0*/  LDSM.16.M88.4 R32, [R209] ;  /* 0x00000000d120783b */ /* 0x000fe80000000200 */
[----:B------:R-:W1:Y:S04]  /*e0e0*/  LDSM.16.M88.4 R16, [R218] ;  /* 0x00000000da10783b */ /* 0x000e680000000200 */
[----:B------:R-:W2:Y:S04]  /*e0f0*/  LDSM.16.M88.4 R28, [R209+0x2000] ;  /* 0x00200000d11c783b */ /* 0x000ea80000000200 */
[----:B------:R-:W3:Y:S04]  /*e100*/  LDSM.16.M88.4 R132, [R218+0x800] ;  /* 0x00080000da84783b */ /* 0x000ee80000000200 */
[----:B------:R-:W0:Y:S04]  /*e110*/  LDGDEPBAR ;  /* 0x00000000000079af */ /* 0x000e280000000000 */
[----:B------:R-:W-:Y:S04]  /*e120*/  LDSM.16.M88.4 R172, [R211] ;  /* 0x00000000d3ac783b */ /* 0x000fe80000000200 */
[----:B------:R-:W4:Y:S04]  /*e130*/  LDSM.16.M88.4 R176, [R219] ;  /* 0x00000000dbb0783b */ /* 0x000f280000000200 */
[----:B------:R-:W5:Y:S04]  /*e140*/  LDSM.16.M88.4 R180, [R211+0x2000] ;  /* 0x00200000d3b4783b */ /* 0x000f680000000200 */
[----:B------:R-:W5:Y:S04]  /*e150*/  LDSM.16.M88.4 R184, [R222] ;  /* 0x00000000deb8783b */ /* 0x000f680000000200 */
[----:B------:R-:W-:Y:S04]  /*e160*/  LDSM.16.M88.4 R188, [R217] ;  /* 0x00000000d9bc783b */ /* 0x000fe80000000200 */
[----:B------:R-:W5:Y:S01]  /*e170*/  LDSM.16.M88.4 R192, [R216] ;  /* 0x00000000d8c0783b */ /* 0x000f620000000200 */
        /* <DEDUP_REMOVED lines=13> */
[C---:B-----5:R-:W-:Y:S06]  /*e250*/  HMMA.16816.F32 R8, R180.reuse, R176, R8 ;  /* 0x000000b0b408723c */ /* 0x060fec0000001808 */
        /* <DEDUP_REMOVED lines=9> */
[----:B------:R-:W5:Y:S01]  /*e2f0*/  LDSM.16.M88.4 R184, [R218+0x1000] ;  /* 0x00100000dab8783b */ /* 0x000f620000000200 */
        /* <DEDUP_REMOVED lines=24> */
[-C--:B-----5:R-:W-:Y:S06]  /*e480*/  HMMA.16816.F32 R4, R180, R184.reuse, R4 ;  /* 0x000000b8b404723c */ /* 0x0a0fec0000001804 */
        /* <DEDUP_REMOVED lines=10> */
[----:B------:R-:W5:Y:S01]  /*e530*/  LDSM.16.M88.4 R180, [R215+0x4000] ;  /* 0x00400000d7b4783b */ /* 0x000f620000000200 */
        /* <DEDUP_REMOVED lines=20> */
[-C--:B-----5:R-:W-:Y:S06]  /*e680*/  HMMA.16816.F32 R4, R180, R192.reuse, R4 ;  /* 0x000000c0b404723c */ /* 0x0a0fec0000001804 */
        /* <DEDUP_REMOVED lines=18> */
[----:B------:R-:W-:Y:S05]  /*e7b0*/  FMNMX.FTZ R2, R23, R2, !PT ;  /* 0x0000000217027209 */ /* 0x000fea0007810000 */
[----:B------:R-:W-:Y:S02]  /*e7c0*/  FMNMX.FTZ R136, R32, R136, !PT ;  /* 0x0000008820887209 */ /* 0x000fe40007810000 */
[----:B------:R-:W-:Y:S02]  /*e7d0*/  FMNMX.FTZ R139, R34, R2, !PT ;  /* 0x00000002228b7209 */ /* 0x000fe40007810000 */
[----:B------:R-:W-:Y:S01]  /*e7e0*/  FMNMX.FTZ R136, R33, R136, !PT ;  /* 0x0000008821887209 */ /* 0x000fe20007810000 */
[----:B------:R-:W-:Y:S06]  /*e7f0*/  @P0 BRA `(.L_x_1062) ;  /* 0xfffffff400780947 */ /* 0x000fec000383ffff */
.L_x_1061:
[----:B------:R-:W2:Y:S01]  /*e800*/  LDL.64 R180, [R1+0x8] ;  /* 0x0000080001b47983 */ /* 0x000ea20000100a00 */
[----:B------:R-:W-:Y:S02]  /*e810*/  FMNMX.FTZ R2, R35, R139, !PT ;  /* 0x0000008b23027209 */ /* 0x000fe40007810000 */
[--C-:B------:R-:W-:Y:S02]  /*e820*/  LOP3.LUT R176, R237, UR29, R224.reuse, 0x96, !PT ;  /* 0x0000001dedb07c12 */ /* 0x100fe4000f8e96e0 */
[----:B------:R-:W-:Y:S01]  /*e830*/  LOP3.LUT R174, R235, UR29, R224, 0x96, !PT ;  /* 0x0000001debae7c12 */ /* 0x000fe2000f8e96e0 */
[----:B------:R-:W3:Y:S02]  /*e840*/  LDL.64 R178, [R1] ;  /* 0x0000000001b27983 */ /* 0x000ee40000100a00 */
[----:B------:R-:W-:Y:S04]  /*e850*/  IMAD.WIDE.U32 R176, R176, -0x326172a9, RZ ;  /* 0xcd9e8d57b0b07825 */ /* 0x000fe800078e00ff */
[----:B-1----:R-:W1:Y:S01]  /*e860*/  SHFL.BFLY PT, R132, R136, 0x2, 0x1f ;  /* 0x0c401f0088847f89 */ /* 0x002e6200000e0000 */
[----:B------:R-:W-:Y:S07]  /*e870*/  IMAD.WIDE.U32 R174, R174, -0x326172a9, RZ ;  /* 0xcd9e8d57aeae7825 */ /* 0x000fee00078e00ff */
[----:B------:R-:W4:Y:S08]  /*e880*/  SHFL.BFLY PT, R133, R2, 0x2, 0x1f ;  /* 0x0c401f0002857f89 */ /* 0x000f3000000e0000 */
[----:B------:R-:W-:Y:S01]  /*e890*/  LDSM.16.MT88.4 R184, [R210+0xa000] ;  /* 0x00a00000d2b8783b */ /* 0x000fe20000004200 */
[----:B-1----:R-:W-:Y:S02]  /*e8a0*/  FMNMX.FTZ R136, R136, R132, !PT ;  /* 0x0000008488887209 */ /* 0x002fe40007810000 */
[----:B------:R-:W-:Y:S02]  /*e8b0*/  FMNMX.FTZ R132, R8, R137, !PT ;  /* 0x0000008908847209 */ /* 0x000fe40007810000 */
[----:B----4-:R-:W-:Y:S03]  /*e8c0*/  FMNMX.FTZ R2, R2, R133, !PT ;  /* 0x0000008502027209 */ /* 0x010fe60007810000 */
[----:B------:R-:W1:Y:S01]  /*e8d0*/  SHFL.BFLY PT, R134, R136, 0x1, 0x1f ;  /* 0x0c201f0088867f89 */ /* 0x000e6200000e0000 */
[----:B------:R-:W-:Y:S07]  /*e8e0*/  FMNMX.FTZ R132, R9, R132, !PT ;  /* 0x0000008409847209 */ /* 0x000fee0007810000 */
[----:B------:R-:W4:Y:S01]  /*e8f0*/  SHFL.BFLY PT, R135, R2, 0x1, 0x1f ;  /* 0x0c201f0002877f89 */ /* 0x000f2200000e0000 */
[----:B------:R-:W-:Y:S04]  /*e900*/  FMNMX.FTZ R132, R12, R132, !PT ;  /* 0x000000840c847209 */ /* 0x000fe80007810000 */
[----:B------:R-:W-:Y:S04]  /*e910*/  FMNMX.FTZ R132, R13, R132, !PT ;  /* 0x000000840d847209 */ /* 0x000fe80007810000 */
[----:B------:R-:W-:Y:S02]  /*e920*/  FMNMX.FTZ R133, R24, R132, !PT ;  /* 0x0000008418857209 */ /* 0x000fe40007810000 */
[----:B------:R-:W-:Y:S02]  /*e930*/  FMNMX.FTZ R132, R10, R138, !PT ;  /* 0x0000008a0a847209 */ /* 0x000fe40007810000 */
[----:B------:R-:W-:Y:S02]  /*e940*/  FMNMX.FTZ R133, R25, R133, !PT ;  /* 0x0000008519857209 */ /* 0x000fe40007810000 */
[----:B------:R-:W-:Y:S02]  /*e950*/  FMNMX.FTZ R132, R11, R132, !PT ;  /* 0x000000840b847209 */ /* 0x000fe40007810000 */
[----:B------:R-:W-:Y:S02]  /*e960*/  FMNMX.FTZ R133, R28, R133, !PT ;  /* 0x000000851c857209 */ /* 0x000fe40007810000 */
[----:B------:R-:W-:Y:S02]  /*e970*/  FMNMX.FTZ R132, R14, R132, !PT ;  /* 0x000000840e847209 */ /* 0x000fe40007810000 */
[----:B-1----:R-:W-:Y:S02]  /*e980*/  FMNMX.FTZ R136, R136, R134, !PT ;  /* 0x0000008688887209 */ /* 0x002fe40007810000 */
[----:B------:R-:W-:Y:S02]  /*e990*/  FMNMX.FTZ R134, R15, R132, !PT ;  /* 0x000000840f867209 */ /* 0x000fe40007810000 */
[----:B----4-:R-:W-:Y:S01]  /*e9a0*/  FMNMX.FTZ R135, R2, R135, !PT ;  /* 0x0000008702877209 */ /* 0x010fe20007810000 */
[C---:B------:R-:W-:Y:S01]  /*e9b0*/  FADD.FTZ R0, -R136.reuse, R0 ;  /* 0x0000000088007221 */ /* 0x040fe20000010100 */
[----:B------:R-:W-:Y:S01]  /*e9c0*/  FMUL.FTZ R189, R136, UR4 ;  /* 0x0000000488bd7c20 */ /* 0x000fe20008410000 */
[----:B------:R-:W-:Y:S02]  /*e9d0*/  FMNMX.FTZ R133, R29, R133, !PT ;  /* 0x000000851d857209 */ /* 0x000fe40007810000 */
[----:B------:R-:W-:Y:S01]  /*e9e0*/  FMUL.FTZ R2, R0, UR4 ;  /* 0x0000000400027c20 */ /* 0x000fe20008410000 */
[----:B------:R-:W-:Y:S01]  /*e9f0*/  FADD.FTZ R0, -R135, R3 ;  /* 0x0000000387007221 */ /* 0x000fe20000010100 */
[----:B------:R-:W-:Y:S01]  /*ea00*/  FSETP.NEU.FTZ.AND P1, PT, R136, -INF , PT ;  /* 0xff8000008800780b */ /* 0x000fe20003f3d000 */
[----:B------:R-:W1:Y:S01]  /*ea10*/  SHFL.BFLY PT, R139, R133, 0x2, 0x1f ;  /* 0x0c401f00858b7f89 */ /* 0x000e6200000e0000 */
[----:B------:R4:W5:Y:S01]  /*ea20*/  MUFU.EX2 R132, R2 ;  /* 0x0000000200847308 */ /* 0x0009620000000800 */
[----:B------:R-:W-:Y:S01]  /*ea30*/  FMUL.FTZ R0, R0, UR4 ;  /* 0x0000000400007c20 */ /* 0x000fe20008410000 */
[----:B------:R-:W-:Y:S01]  /*ea40*/  FSEL R189, R189, RZ, P1 ;  /* 0x000000ffbdbd7208 */ /* 0x000fe20000800000 */
[C---:B------:R-:W-:Y:S01]  /*ea50*/  FMUL.FTZ R188, R135.reuse, UR4 ;  /* 0x0000000487bc7c20 */ /* 0x040fe20008410000 */
[----:B------:R-:W-:Y:S03]  /*ea60*/  FSETP.NEU.FTZ.AND P1, PT, R135, -INF , PT ;  /* 0xff8000008700780b */ /* 0x000fe60003f3d000 */
[--C-:B------:R-:W-:Y:S03]  /*ea70*/  FFMA.FTZ R16, R16, UR4, -R189.reuse ;  /* 0x0000000410107c23 */ /* 0x100fe600080108bd */
[----:B------:R1:W1:Y:S01]  /*ea80*/  MUFU.EX2 R3, R0 ;  /* 0x0000000000037308 */ /* 0x0002620000000800 */
[----:B------:R-:W-:Y:S01]  /*ea90*/  FSEL R188, R188, RZ, P1 ;  /* 0x000000ffbcbc7208 */ /* 0x000fe20000800000 */
[--C-:B------:R-:W-:Y:S01]  /*eaa0*/  FFMA.FTZ R17, R17, UR4, -R189.reuse ;  /* 0x0000000411117c23 */ /* 0x100fe200080108bd */
[--C-:B------:R-:W-:Y:S01]  /*eab0*/  FFMA.FTZ R32, R32, UR4, -R189.reuse ;  /* 0x0000000420207c23 */ /* 0x100fe200080108bd */
[--C-:B------:R-:W-:Y:S01]  /*eac0*/  FFMA.FTZ R33, R33, UR4, -R189.reuse ;  /* 0x0000000421217c23 */ /* 0x100fe200080108bd */
[--C-:B------:R-:W-:Y:S01]  /*ead0*/  FFMA.FTZ R20, R20, UR4, -R189.reuse ;  /* 0x0000000414147c23 */ /* 0x100fe200080108bd */
[--C-:B------:R-:W-:Y:S01]  /*eae0*/  FFMA.FTZ R18, R18, UR4, -R188.reuse ;  /* 0x0000000412127c23 */ /* 0x100fe200080108bc */
[----:B------:R-:W-:Y:S03]  /*eaf0*/  FFMA.FTZ R6, R6, UR4, -R188 ;  /* 0x0000000406067c23 */ /* 0x000fe600080108bc */
[----:B------:R-:W-:Y:S01]  /*eb00*/  MUFU.EX2 R245, R16 ;  /* 0x0000001000f57308 */ /* 0x000fe20000000800 */
[----:B----4-:R-:W-:Y:S01]  /*eb10*/  FMNMX.FTZ R2, R26, R134, !PT ;  /* 0x000000861a027209 */ /* 0x010fe20007810000 */
[C---:B-----5:R-:W-:Y:S01]  /*eb20*/  FMUL.FTZ R36, R132.reuse, R36 ;  /* 0x0000002484247220 */ /* 0x060fe20000410000 */
[----:B------:R-:W-:Y:S01]  /*eb30*/  MOV R134, UR23 ;  /* 0x0000001700867c02 */ /* 0x000fe20008000f00 */
[C---:B------:R-:W-:Y:S01]  /*eb40*/  FMUL.FTZ R37, R132.reuse, R37 ;  /* 0x0000002584257220 */ /* 0x040fe20000410000 */
[C---:B------:R-:W-:Y:S01]  /*eb50*/  FMUL.FTZ R48, R132.reuse, R48 ;  /* 0x0000003084307220 */ /* 0x040fe20000410000 */
[----:B------:R-:W-:Y:S01]  /*eb60*/  FMUL.FTZ R49, R132, R49 ;  /* 0x0000003184317220 */ /* 0x000fe20000410000 */
[----:B------:R-:W-:Y:S03]  /*eb70*/  LOP3.LUT R134, R225, UR32, R134, 0x96, !PT ;  /* 0x00000020e1867c12 */ /* 0x000fe6000f8e9686 */
[----:B------:R-:W-:Y:S01]  /*eb80*/  MUFU.EX2 R244, R17 ;  /* 0x0000001100f47308 */ /* 0x000fe20000000800 */
[----:B-1----:R-:W-:Y:S01]  /*eb90*/  FMNMX.FTZ R0, R27, R2, !PT ;  /* 0x000000021b007209 */ /* 0x002fe20007810000 */
[----:B------:R-:W-:Y:S01]  /*eba0*/  FMUL.FTZ R38, R3, R38 ;  /* 0x0000002603267220 */ /* 0x000fe20000410000 */
[----:B------:R-:W-:Y:S01]  /*ebb0*/  FMNMX.FTZ R133, R133, R139, !PT ;  /* 0x0000008b85857209 */ /* 0x000fe20007810000 */
[----:B------:R-:W-:Y:S01]  /*ebc0*/  IMAD.WIDE.U32 R172, R134, -0x326172a9, RZ ;  /* 0xcd9e8d5786ac7825 */ /* 0x000fe200078e00ff */
[----:B------:R-:W-:Y:S01]  /*ebd0*/  FMNMX.FTZ R0, R30, R0, !PT ;  /* 0x000000001e007209 */ /* 0x000fe20007810000 */
[----:B------:R-:W-:Y:S02]  /*ebe0*/  UIADD3 UR32, UR32, -0x1, URZ ;  /* 0xffffffff20207890 */ /* 0x000fe4000fffe03f */
[----:B------:R-:W-:Y:S02]  /*ebf0*/  FFMA.FTZ R139, R19, UR4, -R188 ;  /* 0x00000004138b7c23 */ /* 0x000fe400080108bc */
[----:B------:R1:W-:Y:S01]  /*ec00*/  MUFU.EX2 R243, R18 ;  /* 0x0000001200f37308 */ /* 0x0003e20000000800 */
[----:B------:R-:W-:Y:S01]  /*ec10*/  FMNMX.FTZ R0, R31, R0, !PT ;  /* 0x000000001f007209 */ /* 0x000fe20007810000 */
[----:B------:R-:W-:Y:S01]  /*ec20*/  FMUL.FTZ R39, R3, R39 ;  /* 0x0000002703277220 */ /* 0x000fe20000410000 */
[--C-:B------:R-:W-:Y:S01]  /*ec30*/  LOP3.LUT R134, R177, UR28, R172.reuse, 0x96, !PT ;  /* 0x0000001cb1867c12 */ /* 0x100fe2000f8e96ac */
[----:B------:R-:W-:Y:S01]  /*ec40*/  FMUL.FTZ R50, R3, R50 ;  /* 0x0000003203327220 */ /* 0x000fe20000410000 */
[----:B------:R-:W-:Y:S01]  /*ec50*/  LOP3.LUT R172, R175, UR28, R172, 0x96, !PT ;  /* 0x0000001cafac7c12 */ /* 0x000fe2000f8e96ac */
[----:B------:R-:W4:Y:S01]  /*ec60*/  SHFL.BFLY PT, R2, R0, 0x2, 0x1f ;  /* 0x0c401f0000027f89 */ /* 0x000f2200000e0000 */
[C---:B------:R-:W-:Y:S03]  /*ec70*/  FMUL.FTZ R51, R3.reuse, R51 ;  /* 0x0000003303337220 */ /* 0x040fe60000410000 */
[----:B------:R5:W5:Y:S01]  /*ec80*/  MUFU.EX2 R242, R139 ;  /* 0x0000008b00f27308 */ /* 0x000b620000000800 */
        /* <DEDUP_REMOVED lines=8> */
[----:B-1----:R-:W-:Y:S04]  /*ed10*/  IMAD.WIDE.U32 R18, R134, -0x2daee0ad, RZ ;  /* 0xd2511f5386127825 */ /* 0x002fe800078e00ff */
        /* <DEDUP_REMOVED lines=11> */
[----:B----4-:R-:W-:Y:S01]  /*edd0*/  FMNMX.FTZ R0, R0, R2, !PT ;  /* 0x0000000200007209 */ /* 0x010fe20007810000 */
[C---:B------:R-:W-:Y:S01]  /*ede0*/  FMUL.FTZ R86, R3.reuse, R86 ;  /* 0x0000005603567220 */ /* 0x040fe20000410000 */
[C---:B------:R-:W-:Y:S01]  /*edf0*/  FMUL.FTZ R87, R3.reuse, R87 ;  /* 0x0000005703577220 */ /* 0x040fe20000410000 */
[C---:B------:R-:W-:Y:S01]  /*ee00*/  FMUL.FTZ R96, R132.reuse, R96 ;  /* 0x0000006084607220 */ /* 0x040fe20000410000 */
[C---:B------:R-:W-:Y:S01]  /*ee10*/  FMUL.FTZ R97, R132.reuse, R97 ;  /* 0x0000006184617220 */ /* 0x040fe20000410000 */
[----:B------:R-:W1:Y:S01]  /*ee20*/  SHFL.BFLY PT, R2, R0, 0x1, 0x1f ;  /* 0x0c201f0000027f89 */ /* 0x000e6200000e0000 */
[C---:B------:R-:W-:Y:S01]  /*ee30*/  FMUL.FTZ R98, R3.reuse, R98 ;  /* 0x0000006203627220 */ /* 0x040fe20000410000 */
[C---:B------:R-:W-:Y:S01]  /*ee40*/  FMUL.FTZ R99, R3.reuse, R99 ;  /* 0x0000006303637220 */ /* 0x040fe20000410000 */
[C---:B------:R-:W-:Y:S01]  /*ee50*/  FMUL.FTZ R100, R132.reuse, R100 ;  /* 0x0000006484647220 */ /* 0x040fe20000410000 */
[----:B------:R-:W-:Y:S01]  /*ee60*/  FMUL.FTZ R101, R132, R101 ;  /* 0x0000006584657220 */ /* 0x000fe20000410000 */
[C---:B------:R-:W-:Y:S01]  /*ee70*/  FMUL.FTZ R102, R3.reuse, R102 ;  /* 0x0000006603667220 */ /* 0x040fe20000410000 */
[----:B------:R-:W-:Y:S01]  /*ee80*/  FMUL.FTZ R103, R3, R103 ;  /* 0x0000006703677220 */ /* 0x000fe20000410000 */
[----:B------:R-:W-:Y:S01]  /*ee90*/  MUFU.EX2 R206, R32 ;  /* 0x0000002000ce7308 */ /* 0x000fe20000000800 */
[--C-:B------:R-:W-:Y:S01]  /*eea0*/  FFMA.FTZ R34, R34, UR4, -R188.reuse ;  /* 0x0000000422227c23 */ /* 0x100fe200080108bc */
[----:B------:R-:W-:Y:S01]  /*eeb0*/  FFMA.FTZ R35, R35, UR4, -R188 ;  /* 0x0000000423237c23 */ /* 0x000fe200080108bc */
        /* <DEDUP_REMOVED lines=12> */
[----:B------:R-:W-:Y:S03]  /*ef80*/  FMUL.FTZ R131, R3, R131 ;  /* 0x0000008303837220 */ /* 0x000fe60000410000 */
[----:B------:R-:W-:Y:S10]  /*ef90*/  MUFU.EX2 R205, R34 ;  /* 0x0000002200cd7308 */ /* 0x000ff40000000800 */
[----:B------:R-:W-:Y:S01]  /*efa0*/  MUFU.EX2 R204, R35 ;  /* 0x0000002300cc7308 */ /* 0x000fe20000000800 */
[C---:B--2---:R-:W-:Y:S05]  /*efb0*/  LOP3.LUT R16, R173.reuse, UR30, R180, 0x96, !PT ;  /* 0x0000001ead107c12 */ /* 0x044fea000f8e96b4 */
[----:B------:R-:W-:Y:S01]  /*efc0*/  IMAD.WIDE.U32 R16, R16, -0x2daee0ad, RZ ;  /* 0xd2511f5310107825 */ /* 0x000fe200078e00ff */
[----:B---3--:R-:W-:Y:S02]  /*efd0*/  LOP3.LUT R173, R173, UR30, R178, 0x96, !PT ;  /* 0x0000001eadad7c12 */ /* 0x008fe4000f8e96b2 */
[----:B------:R-:W2:Y:S02]  /*efe0*/  SHFL.BFLY PT, R178, R133, 0x1, 0x1f ;  /* 0x0c201f0085b27f89 */ /* 0x000ea400000e0000 */
[----:B------:R-:W-:Y:S01]  /*eff0*/  LOP3.LUT R17, R17, UR27, R236, 0x96, !PT ;  /* 0x0000001b11117c12 */ /* 0x000fe2000f8e96ec */
[----:B------:R-:W-:Y:S01]  /*f000*/  IMAD.WIDE.U32 R180, R173, -0x2daee0ad, RZ ;  /* 0xd2511f53adb47825 */ /* 0x000fe200078e00ff */
[----:B------:R-:W-:Y:S03]  /*f010*/  LOP3.LUT R175, R19, UR25, R16, 0x96, !PT ;  /* 0x0000001913af7c12 */ /* 0x000fe6000f8e9610 */
[--C-:B------:R-:W-:Y:S01]  /*f020*/  FFMA.FTZ R19, R4, UR4, -R189.reuse ;  /* 0x0000000404137c23 */ /* 0x100fe200080108bd */
[----:B------:R-:W-:Y:S01]  /*f030*/  IMAD.WIDE.U32 R16, R17, -0x326172a9, RZ ;  /* 0xcd9e8d5711107825 */ /* 0x000fe200078e00ff */
[----:B------:R-:W-:Y:S02]  /*f040*/  LOP3.LUT R134, R181, UR27, R234, 0x96, !PT ;  /* 0x0000001bb5867c12 */ /* 0x000fe4000f8e96ea */
[----:B------:R3:W-:Y:S01]  /*f050*/  MUFU.EX2 R241, R19 ;  /* 0x0000001300f17308 */ /* 0x0007e20000000800 */
[----:B------:R-:W-:Y:S01]  /*f060*/  IMAD.WIDE.U32 R172, R172, -0x2daee0ad, RZ ;  /* 0xd2511f53acac7825 */ /* 0x000fe200078e00ff */
[----:B------:R-:W-:Y:S03]  /*f070*/  LOP3.LUT R4, R17, UR26, R176, 0x96, !PT ;  /* 0x0000001a11047c12 */ /* 0x000fe6000f8e96b0 */
[----:B------:R-:W-:Y:S01]  /*f080*/  FFMA.FTZ R17, R5, UR4, -R189 ;  /* 0x0000000405117c23 */ /* 0x000fe200080108bd */
[----:B------:R-:W-:Y:S01]  /*f090*/  IMAD.WIDE.U32 R194, R175, -0x326172a9, RZ ;  /* 0xcd9e8d57afc27825 */ /* 0x000fe200078e00ff */
[----:B-----5:R-:W-:Y:S03]  /*f0a0*/  LOP3.LUT R139, R173, UR25, R180, 0x96, !PT ;  /* 0x00000019ad8b7c12 */ /* 0x020fe6000f8e96b4 */
[----:B------:R4:W-:Y:S01]  /*f0b0*/  MUFU.EX2 R240, R17 ;  /* 0x0000001100f07308 */ /* 0x0009e20000000800 */
[----:B------:R-:W-:Y:S01]  /*f0c0*/  IMAD.WIDE.U32 R176, R134, -0x326172a9, RZ ;  /* 0xcd9e8d5786b07825 */ /* 0x000fe200078e00ff */
[----:B-1----:R-:W-:Y:S02]  /*f0d0*/  FMNMX.FTZ R134, R0, R2, !PT ;  /* 0x0000000200867209 */ /* 0x002fe40007810000 */
[----:B------:R-:W-:Y:S01]  /*f0e0*/  F2FP.F16.F32.PACK_AB R175, R242, R243 ;  /* 0x000000f3f2af723e */ /* 0x000fe200000000ff */
[----:B------:R-:W-:Y:S01]  /*f0f0*/  IMAD.WIDE.U32 R198, R139, -0x326172a9, RZ ;  /* 0xcd9e8d578bc67825 */ /* 0x000fe200078e00ff */
[----:B--2---:R-:W-:Y:S02]  /*f100*/  FMNMX.FTZ R133, R133, R178, !PT ;  /* 0x000000b285857209 */ /* 0x004fe40007810000 */
[----:B------:R-:W-:Y:S01]  /*f110*/  LOP3.LUT R174, R177, UR26, R174, 0x96, !PT ;  /* 0x0000001ab1ae7c12 */ /* 0x000fe2000f8e96ae */
[----:B------:R-:W-:Y:S01]  /*f120*/  IMAD.WIDE.U32 R4, R4, -0x2daee0ad, RZ ;  /* 0xd2511f5304047825 */ /* 0x000fe200078e00ff */
[C---:B------:R-:W-:Y:S03]  /*f130*/  FSETP.NEU.FTZ.AND P1, PT, R133.reuse, -INF , PT ;  /* 0xff8000008500780b */ /* 0x040fe60003f3d000 */
[----:B------:R-:W-:Y:S01]  /*f140*/  FMUL.FTZ R191, R133, UR4 ;  /* 0x0000000485bf7c20 */ /* 0x000fe20008410000 */
[----:B---3--:R-:W-:Y:S01]  /*f150*/  LOP3.LUT R19, R195, UR24, R16, 0x96, !PT ;  /* 0x00000018c3137c12 */ /* 0x008fe2000f8e9610 */
[----:B------:R-:W-:Y:S01]  /*f160*/  FFMA.FTZ R16, R7, UR4, -R188 ;  /* 0x0000000407107c23 */ /* 0x000fe200080108bc */
[----:B------:R-:W-:Y:S01]  /*f170*/  LOP3.LUT R18, R5, UR19, R18, 0x96, !PT ;  /* 0x0000001305127c12 */ /* 0x000fe2000f8e9612 */
[----:B------:R-:W-:Y:S01]  /*f180*/  IMAD.WIDE.U32 R6, R174, -0x2daee0ad, RZ ;  /* 0xd2511f53ae067825 */ /* 0x000fe200078e00ff */
[----:B------:R-:W-:Y:S01]  /*f190*/  FSEL R191, R191, RZ, P1 ;  /* 0x000000ffbfbf7208 */ /* 0x000fe20000800000 */
[----:B------:R1:W2:Y:S01]  /*f1a0*/  MUFU.EX2 R238, R16 ;  /* 0x0000001000ee7308 */ /* 0x0002a20000000800 */
[----:B----4-:R-:W-:Y:S01]  /*f1b0*/  LOP3.LUT R17, R199, UR24, R176, 0x96, !PT ;  /* 0x00000018c7117c12 */ /* 0x010fe2000f8e96b0 */
[----:B------:R-:W-:Y:S04]  /*f1c0*/  IMAD.WIDE.U32 R196, R19, -0x2daee0ad, RZ ;  /* 0xd2511f5313c47825 */ /* 0x000fe800078e00ff */
[C---:B------:R-:W-:Y:S01]  /*f1d0*/  FMUL.FTZ R190, R134.reuse, UR4 ;  /* 0x0000000486be7c20 */ /* 0x040fe20008410000 */
[----:B------:R-:W-:Y:S01]  /*f1e0*/  FSETP.NEU.FTZ.AND P1, PT, R134, -INF , PT ;  /* 0xff8000008600780b */ /* 0x000fe20003f3d000 */
[--C-:B------:R-:W-:Y:S01]  /*f1f0*/  FFMA.FTZ R8, R8, UR4, -R191.reuse ;  /* 0x0000000408087c23 */ /* 0x100fe200080108bf */
[--C-:B------:R-:W-:Y:S01]  /*f200*/  FFMA.FTZ R9, R9, UR4, -R191.reuse ;  /* 0x0000000409097c23 */ /* 0x100fe200080108bf */
[----:B------:R-:W-:Y:S01]  /*f210*/  IMAD.WIDE.U32 R200, R17, -0x2daee0ad, RZ ;  /* 0xd2511f5311c87825 */ /* 0x000fe200078e00ff */
[----:B------:R-:W-:Y:S01]  /*f220*/  LOP3.LUT R5, R197, UR14, R4, 0x96, !PT ;  /* 0x0000000ec5057c12 */ /* 0x000fe2000f8e9604 */
[----:B------:R3:W-:Y:S01]  /*f230*/  MUFU.EX2 R232, R8 ;  /* 0x0000000800e87308 */ /* 0x0007e20000000800 */
[----:B------:R-:W-:Y:S01]  /*f240*/  LOP3.LUT R172, R7, UR19, R172, 0x96, !PT ;  /* 0x0000001307ac7c12 */ /* 0x000fe2000f8e96ac */
[----:B------:R-:W-:Y:S01]  /*f250*/  IMAD.WIDE.U32 R192, R18, -0x326172a9, RZ ;  /* 0xcd9e8d5712c07825 */ /* 0x000fe200078e00ff */
[----:B------:R-:W-:Y:S01]  /*f260*/  LOP3.LUT R4, R201, UR14, R6, 0x96, !PT ;  /* 0x0000000ec9047c12 */ /* 0x000fe2000f8e9606 */
[----:B------:R-:W4:Y:S01]  /*f270*/  LDSM.16.MT88.4 R176, [R208+0xa000] ;  /* 0x00a00000d0b0783b */ /* 0x000f220000004200 */
[----:B------:R-:W-:Y:S01]  /*f280*/  FSEL R190, R190, RZ, P1 ;  /* 0x000000ffbebe7208 */ /* 0x000fe20000800000 */
[----:B------:R-:W-:Y:S04]  /*f290*/  IMAD.WIDE.U32 R6, R5, -0x326172a9, RZ ;  /* 0xcd9e8d5705067825 */ /* 0x000fe800078e00ff */
[--C-:B------:R-:W-:Y:S01]  /*f2a0*/  FFMA.FTZ R12, R12, UR4, -R191.reuse ;  /* 0x000000040c0c7c23 */ /* 0x100fe200080108bf */
[----:B------:R5:W-:Y:S01]  /*f2b0*/  MUFU.EX2 R233, R9 ;  /* 0x0000000900e97308 */ /* 0x000be20000000800 */
[----:B------:R-:W-:Y:S01]  /*f2c0*/  FFMA.FTZ R13, R13, UR4, -R191 ;  /* 0x000000040d0d7c23 */ /* 0x000fe200080108bf */
[----:B------:R-:W-:Y:S04]  /*f2d0*/  IMAD.WIDE.U32 R4, R4, -0x326172a9, RZ ;  /* 0xcd9e8d5704047825 */ /* 0x000fe800078e00ff */
[----:B------:R-:W-:Y:S01]  /*f2e0*/  FFMA.FTZ R10, R10, UR4, -R190 ;  /* 0x000000040a0a7c23 */ /* 0x000fe200080108be */
[----:B------:R-:W-:Y:S01]  /*f2f0*/  LOP3.LUT R0, R6, 0xffff, RZ, 0xc0, !PT ;  /* 0x0000ffff06007812 */ /* 0x000fe200078ec0ff */
[----:B------:R-:W-:Y:S01]  /*f300*/  IMAD.WIDE.U32 R202, R172, -0x326172a9, RZ ;  /* 0xcd9e8d57acca7825 */ /* 0x000fe200078e00ff */
[----:B-1----:R-:W-:Y:S01]  /*f310*/  SHF.R.U32.HI R16, RZ, 0x10, R6 ;  /* 0x00000010ff107819 */ /* 0x002fe20000011606 */
[----:B------:R1:W-:Y:S01]  /*f320*/  MUFU.EX2 R231, R10 ;  /* 0x0000000a00e77308 */ /* 0x0003e20000000800 */
[----:B------:R-:W-:Y:S01]  /*f330*/  LOP3.LUT R18, R6, 0xff, RZ, 0xc0, !PT ;  /* 0x000000ff06127812 */ /* 0x000fe200078ec0ff */
[----:B------:R-:W-:Y:S01]  /*f340*/  FFMA.FTZ R11, R11, UR4, -R190 ;  /* 0x000000040b0b7c23 */ /* 0x000fe200080108be */
[----:B------:R-:W-:Y:S01]  /*f350*/  SHF.R.U32.HI R17, RZ, 0x18, R6 ;  /* 0x00000018ff117819 */ /* 0x000fe20000011606 */
[----:B------:R-:W-:Y:S01]  /*f360*/  FFMA.FTZ R14, R14, UR4, -R190 ;  /* 0x000000040e0e7c23 */ /* 0x000fe200080108be */
[----:B------:R-:W-:Y:S01]  /*f370*/  LOP3.LUT R6, R7, UR31, R192, 0x96, !PT ;  /* 0x0000001f07067c12 */ /* 0x000fe2000f8e96c0 */
[----:B------:R-:W-:Y:S01]  /*f380*/  FFMA.FTZ R15, R15, UR4, -R190 ;  /* 0x000000040f0f7c23 */ /* 0x000fe200080108be */
[----:B------:R-:W-:Y:S03]  /*f390*/  SHF.R.U32.HI R2, RZ, 0x10, R4 ;  /* 0x00000010ff027819 */ /* 0x000fe60000011604 */
[----:B------:R-:W-:Y:S01]  /*f3a0*/  MUFU.EX2 R230, R11 ;  /* 0x0000000b00e67308 */ /* 0x000fe20000000800 */
[----:B------:R-:W-:Y:S01]  /*f3b0*/  SHF.R.U32.HI R7, RZ, 0x8, R0 ;  /* 0x00000008ff077819 */ /* 0x000fe20000011600 */
[----:B------:R-:W-:Y:S01]  /*f3c0*/  FFMA.FTZ R189, R21, UR4, -R189 ;  /* 0x0000000415bd7c23 */ /* 0x000fe200080108bd */
[----:B------:R-:W-:Y:S01]  /*f3d0*/  LOP3.LUT R0, R16, 0xff, RZ, 0xc0, !PT ;  /* 0x000000ff10007812 */ /* 0x000fe200078ec0ff */
[----:B------:R-:W-:Y:S01]  /*f3e0*/  FMUL.FTZ R16, R132, R152 ;  /* 0x0000009884107220 */ /* 0x000fe20000410000 */
[----:B---3--:R-:W-:Y:S01]  /*f3f0*/  LOP3.LUT R8, R4, 0xffff, RZ, 0xc0, !PT ;  /* 0x0000ffff04087812 */ /* 0x008fe200078ec0ff */
[--C-:B------:R-:W-:Y:S01]  /*f400*/  FFMA.FTZ R24, R24, UR4, -R191.reuse ;  /* 0x0000000418187c23 */ /* 0x100fe200080108bf */
[----:B------:R-:W-:Y:S03]  /*f410*/  LOP3.LUT R19, R4, 0xff, RZ, 0xc0, !PT ;  /* 0x000000ff04137812 */ /* 0x000fe600078ec0ff */
[----:B------:R-:W-:Y:S01]  /*f420*/  MUFU.EX2 R229, R12 ;  /* 0x0000000c00e57308 */ /* 0x000fe20000000800 */
[----:B-----5:R-:W-:Y:S01]  /*f430*/  SHF.R.U32.HI R9, RZ, 0x18, R4 ;  /* 0x00000018ff097819 */ /* 0x020fe20000011604 */
[----:B------:R-:W-:Y:S01]  /*f440*/  FFMA.FTZ R25, R25, UR4, -R191 ;  /* 0x0000000419197c23 */ /* 0x000fe200080108bf */
[----:B------:R-:W-:Y:S01]  /*f450*/  LOP3.LUT R4, R5, UR31, R202, 0x96, !PT ;  /* 0x0000001f05047c12 */ /* 0x000fe2000f8e96ca */
[--C-:B------:R-:W-:Y:S01]  /*f460*/  FFMA.FTZ R26, R26, UR4, -R190.reuse ;  /* 0x000000041a1a7c23 */ /* 0x100fe200080108be */
[----:B------:R-:W-:Y:S01]  /*f470*/  LOP3.LUT R5, R2, 0xff, RZ, 0xc0, !PT ;  /* 0x000000ff02057812 */ /* 0x000fe200078ec0ff */
[----:B------:R-:W-:Y:S01]  /*f480*/  FFMA.FTZ R27, R27, UR4, -R190 ;  /* 0x000000041b1b7c23 */ /* 0x000fe200080108be */
[----:B------:R-:W-:Y:S03]  /*f490*/  PRMT R17, R0, 0x5410, R17 ;  /* 0x0000541000117816 */ /* 0x000fe60000000011 */
[----:B------:R-:W-:Y:S01]  /*f4a0*/  MUFU.EX2 R228, R13 ;  /* 0x0000000d00e47308 */ /* 0x000fe20000000800 */
[----:B------:R-:W-:Y:S02]  /*f4b0*/  LOP3.LUT R2, R6, 0xffff, RZ, 0xc0, !PT ;  /* 0x0000ffff06027812 */ /* 0x000fe400078ec0ff */
[----:B------:R-:W-:Y:S02]  /*f4c0*/  SHF.R.U32.HI R0, RZ, 0x10, R6 ;  /* 0x00000010ff007819 */ /* 0x000fe40000011606 */
[----:B------:R-:W-:Y:S02]  /*f4d0*/  PRMT R18, R18, 0x5410, R7 ;  /* 0x0000541012127816 */ /* 0x000fe40000000007 */
[----:B------:R-:W-:Y:S03]  /*f4e0*/  SHF.R.U32.HI R8, RZ, 0x8, R8 ;  /* 0x00000008ff087819 */ /* 0x000fe60000011608 */
[----:B------:R-:W-:Y:S01]  /*f4f0*/  MUFU.EX2 R227, R14 ;  /* 0x0000000e00e37308 */ /* 0x000fe20000000800 */
[----:B------:R-:W-:Y:S02]  /*f500*/  LOP3.LUT R7, R6, 0xff, RZ, 0xc0, !PT ;  /* 0x000000ff06077812 */ /* 0x000fe400078ec0ff */
[----:B------:R-:W-:Y:S02]  /*f510*/  SHF.R.U32.HI R2, RZ, 0x8, R2 ;  /* 0x00000008ff027819 */ /* 0x000fe40000011602 */
[----:B------:R-:W-:Y:S02]  /*f520*/  SHF.R.U32.HI R6, RZ, 0x18, R6 ;  /* 0x00000018ff067819 */ /* 0x000fe40000011606 */
[----:B------:R-:W-:Y:S03]  /*f530*/  LOP3.LUT R0, R0, 0xff, RZ, 0xc0, !PT ;  /* 0x000000ff00007812 */ /* 0x000fe600078ec0ff */
[----:B------:R-:W-:Y:S01]  /*f540*/  MUFU.EX2 R226, R15 ;  /* 0x0000000f00e27308 */ /* 0x000fe20000000800 */
[----:B------:R-:W-:Y:S02]  /*f550*/  PRMT R19, R19, 0x5410, R8 ;  /* 0x0000541013137816 */ /* 0x000fe40000000008 */
[----:B------:R-:W-:Y:S02]  /*f560*/  PRMT R8, R7, 0x5410, R2 ;  /* 0x0000541007087816 */ /* 0x000fe40000000002 */
[----:B------:R-:W-:Y:S02]  /*f570*/  PRMT R7, R0, 0x5410, R6 ;  /* 0x0000541000077816 */ /* 0x000fe40000000006 */
[C---:B------:R-:W-:Y:S03]  /*f580*/  LOP3.LUT R0, R4.reuse, 0xffff, RZ, 0xc0, !PT ;  /* 0x0000ffff04007812 */ /* 0x040fe600078ec0ff */
[----:B------:R-:W-:Y:S01]  /*f590*/  MUFU.EX2 R202, R189 ;  /* 0x000000bd00ca7308 */ /* 0x000fe20000000800 */
[--C-:B------:R-:W-:Y:S02]  /*f5a0*/  SHF.R.U32.HI R2, RZ, 0x10, R4.reuse ;  /* 0x00000010ff027819 */ /* 0x100fe40000011604 */
[----:B-1----:R-:W-:Y:S02]  /*f5b0*/  PRMT R10, R5, 0x5410, R9 ;  /* 0x00005410050a7816 */ /* 0x002fe40000000009 */
[----:B------:R-:W-:Y:S02]  /*f5c0*/  LOP3.LUT R6, R4, 0xff, RZ, 0xc0, !PT ;  /* 0x000000ff04067812 */ /* 0x000fe400078ec0ff */
[----:B------:R-:W-:Y:S03]  /*f5d0*/  SHF.R.U32.HI R5, RZ, 0x18, R4 ;  /* 0x00000018ff057819 */ /* 0x000fe60000011604 */
[----:B------:R1:W-:Y:S01]  /*f5e0*/  MUFU.EX2 R199, R24 ;  /* 0x0000001800c77308 */ /* 0x0003e20000000800 */
[--C-:B------:R-:W-:Y:S01]  /*f5f0*/  HSET2.LE.AND R174, R18, R250.reuse, PT ;  /* 0x000000fa12ae7233 */ /* 0x100fe20003803000 */
[----:B------:R-:W-:Y:S01]  /*f600*/  FMUL.FTZ R18, R3, R154 ;  /* 0x0000009a03127220 */ /* 0x000fe20000410000 */
[----:B------:R-:W-:Y:S02]  /*f610*/  SHF.R.U32.HI R4, RZ, 0x8, R0 ;  /* 0x00000008ff047819 */ /* 0x000fe40000011600 */
[----:B------:R-:W-:Y:S02]  /*f620*/  F2FP.F16.F32.PACK_AB R0, R244, R245 ;  /* 0x000000f5f400723e */ /* 0x000fe400000000ff */
[----:B------:R-:W-:Y:S03]  /*f630*/  LOP3.LUT R2, R2, 0xff, RZ, 0xc0, !PT ;  /* 0x000000ff02027812 */ /* 0x000fe600078ec0ff */
[----:B------:R3:W-:Y:S01]  /*f640*/  MUFU.EX2 R197, R26 ;  /* 0x0000001a00c57308 */ /* 0x0007e20000000800 */
        /* <DEDUP_REMOVED lines=11> */
[----:B------:R-:W5:Y:S01]  /*f700*/  MUFU.EX2 R0, R0 ;  /* 0x0000000000007308 */ /* 0x000f620000000800 */
[----:B--2---:R-:W-:Y:S01]  /*f710*/  F2FP.F16.F32.PACK_AB R173, R238, R239 ;  /* 0x000000efeead723e */ /* 0x004fe200000000ff */
[----:B-1----:R-:W-:Y:S01]  /*f720*/  FMUL.FTZ R24, R132, R168 ;  /* 0x000000a884187220 */ /* 0x002fe20000410000 */
[----:B------:R-:W-:Y:S02]  /*f730*/  F2FP.F16.F32.PACK_AB R172, R240, R241 ;  /* 0x000000f1f0ac723e */ /* 0x000fe400000000ff */
[----:B------:R-:W-:Y:S01]  /*f740*/  LOP3.LUT R175, R4, R175, RZ, 0xc0, !PT ;  /* 0x000000af04af7212 */ /* 0x000fe200078ec0ff */
[----:B---3--:R-:W-:Y:S01]  /*f750*/  FMUL.FTZ R26, R3, R170 ;  /* 0x000000aa031a7220 */ /* 0x008fe20000410000 */
[----:B------:R-:W-:Y:S03]  /*f760*/  LOP3.LUT R173, R6, R173, RZ, 0xc0, !PT ;  /* 0x000000ad06ad7212 */ /* 0x000fe600078ec0ff */
[----:B------:R-:W1:Y:S01]  /*f770*/  MUFU.EX2 R2, R2 ;  /* 0x0000000200027308 */ /* 0x000e620000000800 */
[----:B------:R-:W-:Y:S02]  /*f780*/  LOP3.LUT R172, R5, R172, RZ, 0xc0, !PT ;  /* 0x000000ac05ac7212 */ /* 0x000fe400078ec0ff */
[--C-:B------:R-:W-:Y:S01]  /*f790*/  HSET2.LE.AND R6, R19, R250.reuse, PT ;  /* 0x000000fa13067233 */ /* 0x100fe20003803000 */
[----:B------:R-:W-:Y:S01]  /*f7a0*/  FMUL.FTZ R19, R3, R155 ;  /* 0x0000009b03137220 */ /* 0x000fe20000410000 */
[--C-:B------:R-:W-:Y:S02]  /*f7b0*/  HSET2.LE.AND R7, R10, R250.reuse, PT ;  /* 0x000000fa0a077233 */ /* 0x100fe40003803000 */
[--C-:B------:R-:W-:Y:S03]  /*f7c0*/  HSET2.LE.AND R4, R9, R250.reuse, PT ;  /* 0x000000fa09047233 */ /* 0x100fe60003803000 */
[----:B------:R2:W-:Y:S01]  /*f7d0*/  MUFU.EX2 R195, R27 ;  /* 0x0000001b00c37308 */ /* 0x0005e20000000800 */
[--C-:B------:R-:W-:Y:S01]  /*f7e0*/  HSET2.LE.AND R181, R181, R250.reuse, PT ;  /* 0x000000fab5b57233 */ /* 0x100fe20003803000 */
[C---:B-----5:R-:W-:Y:S01]  /*f7f0*/  FMUL.FTZ R10, R0.reuse, R142 ;  /* 0x0000008e000a7220 */ /* 0x060fe20000410000 */
[----:B------:R-:W-:Y:S01]  /*f800*/  F2FP.F16.F32.PACK_AB R180, R233, R232 ;  /* 0x000000e8e9b4723e */ /* 0x000fe200000000ff */
[----:B------:R-:W-:Y:S01]  /*f810*/  FMUL.FTZ R11, R0, R143 ;  /* 0x0000008f000b7220 */ /* 0x000fe20000410000 */
[----:B------:R-:W-:Y:S01]  /*f820*/  F2FP.F16.F32.PACK_AB R5, R230, R231 ;  /* 0x000000e7e605723e */ /* 0x000fe200000000ff */
[----:B------:R-:W-:Y:S01]  /*f830*/  FMUL.FTZ R14, R0, R150 ;  /* 0x00000096000e7220 */ /* 0x000fe20000410000 */
[----:B------:R-:W-:Y:S01]  /*f840*/  F2FP.F16.F32.PACK_AB R182, R228, R229 ;  /* 0x000000e5e4b6723e */ /* 0x000fe200000000ff */
[----:B------:R-:W-:Y:S01]  /*f850*/  FMUL.FTZ R15, R0, R151 ;  /* 0x00000097000f7220 */ /* 0x000fe20000410000 */
[----:B------:R-:W-:Y:S01]  /*f860*/  F2FP.F16.F32.PACK_AB R183, R226, R227 ;  /* 0x000000e3e2b7723e */ /* 0x000fe200000000ff */
[----:B-1----:R-:W-:Y:S01]  /*f870*/  FMUL.FTZ R8, R2, R140 ;  /* 0x0000008c02087220 */ /* 0x002fe20000410000 */
[----:B------:R-:W-:Y:S01]  /*f880*/  LOP3.LUT R180, R4, R180, RZ, 0xc0, !PT ;  /* 0x000000b404b47212 */ /* 0x000fe200078ec0ff */
[C---:B------:R-:W-:Y:S01]  /*f890*/  FMUL.FTZ R4, R132.reuse, R144 ;  /* 0x0000009084047220 */ /* 0x040fe20000410000 */
[----:B------:R-:W-:Y:S01]  /*f8a0*/  LOP3.LUT R181, R181, R5, RZ, 0xc0, !PT ;  /* 0x00000005b5b57212 */ /* 0x000fe200078ec0ff */
[----:B------:R-:W-:Y:S01]  /*f8b0*/  FMUL.FTZ R5, R132, R145 ;  /* 0x0000009184057220 */ /* 0x000fe20000410000 */
[----:B------:R-:W-:Y:S01]  /*f8c0*/  LOP3.LUT R182, R6, R182, RZ, 0xc0, !PT ;  /* 0x000000b606b67212 */ /* 0x000fe200078ec0ff */
[----:B------:R-:W-:Y:S01]  /*f8d0*/  FMUL.FTZ R6, R3, R146 ;  /* 0x0000009203067220 */ /* 0x000fe20000410000 */
[----:B------:R-:W-:Y:S01]  /*f8e0*/  LOP3.LUT R183, R7, R183, RZ, 0xc0, !PT ;  /* 0x000000b707b77212 */ /* 0x000fe200078ec0ff */
[C---:B------:R-:W-:Y:S01]  /*f8f0*/  FMUL.FTZ R7, R3.reuse, R147 ;  /* 0x0000009303077220 */ /* 0x040fe20000410000 */
[C---:B------:R-:W-:Y:S01]  /*f900*/  FMUL.FTZ R9, R2.reuse, R141 ;  /* 0x0000008d02097220 */ /* 0x040fe20000410000 */
[----:B------:R-:W-:Y:S01]  /*f910*/  LDSM.16.MT88.4 R144, [R212+0xa000] ;  /* 0x00a00000d490783b */ /* 0x000fe20000004200 */
[C---:B------:R-:W-:Y:S01]  /*f920*/  FMUL.FTZ R12, R2.reuse, R148 ;  /* 0x00000094020c7220 */ /* 0x040fe20000410000 */
[C---:B------:R-:W-:Y:S01]  /*f930*/  FMUL.FTZ R13, R2.reuse, R149 ;  /* 0x00000095020d7220 */ /* 0x040fe20000410000 */
[----:B------:R-:W-:Y:S01]  /*f940*/  FMUL.FTZ R33, R2, R157 ;  /* 0x0000009d02217220 */ /* 0x000fe20000410000 */
[C---:B------:R-:W-:Y:S01]  /*f950*/  FMUL.FTZ R34, R0.reuse, R158 ;  /* 0x0000009e00227220 */ /* 0x040fe20000410000 */
[-C--:B----4-:R-:W-:Y:S03]  /*f960*/  HMMA.16816.F32 R4, R172, R176.reuse, R4 ;  /* 0x000000b0ac04723c */ /* 0x090fe60000001804 */
[----:B------:R-:W1:Y:S02]  /*f970*/  LDSM.16.MT88.4 R140, [R213+0xa000] ;  /* 0x00a00000d58c783b */ /* 0x000e640000004200 */
[----:B------:R-:W-:Y:S01]  /*f980*/  FMUL.FTZ R35, R0, R159 ;  /* 0x0000009f00237220 */ /* 0x000fe20000410000 */
[C---:B------:R-:W-:Y:S05]  /*f990*/  HMMA.16816.F32 R8, R180.reuse, R176, R8 ;  /* 0x000000b0b408723c */ /* 0x040fea0000001808 */
[----:B------:R-:W3:Y:S01]  /*f9a0*/  LDSM.16.MT88.4 R148, [R208+0xb000] ;  /* 0x00b00000d094783b */ /* 0x000ee20000004200 */
[-C--:B------:R-:W-:Y:S05]  /*f9b0*/  HMMA.16816.F32 R12, R180, R178.reuse, R12 ;  /* 0x000000b2b40c723c */ /* 0x080fea000000180c */
[----:B--2---:R-:W-:Y:S01]  /*f9c0*/  FMUL.FTZ R27, R3, R171 ;  /* 0x000000ab031b7220 */ /* 0x004fe20000410000 */
[C---:B------:R-:W-:Y:S05]  /*f9d0*/  HMMA.16816.F32 R16, R172.reuse, R178, R16 ;  /* 0x000000b2ac10723c */ /* 0x040fea0000001810 */
[C---:B------:R-:W-:Y:S01]  /*f9e0*/  FMUL.FTZ R40, R2.reuse, R40 ;  /* 0x0000002802287220 */ /* 0x040fe20000410000 */
[-C--:B------:R-:W-:Y:S05]  /*f9f0*/  HMMA.16816.F32 R36, R172, R184.reuse, R36 ;  /* 0x000000b8ac24723c */ /* 0x080fea0000001824 */
[----:B------:R-:W-:Y:S01]  /*fa00*/  FMUL.FTZ R41, R2, R41 ;  /* 0x0000002902297220 */ /* 0x000fe20000410000 */
[C---:B------:R-:W-:Y:S01]  /*fa10*/  FMUL.FTZ R42, R0.reuse, R42 ;  /* 0x0000002a002a7220 */ /* 0x040fe20000410000 */
[----:B------:R-:W-:Y:S01]  /*fa20*/  FMUL.FTZ R43, R0, R43 ;  /* 0x0000002b002b7220 */ /* 0x000fe20000410000 */
[C---:B------:R-:W-:Y:S03]  /*fa30*/  FMUL.FTZ R44, R2.reuse, R44 ;  /* 0x0000002c022c7220 */ /* 0x040fe60000410000 */
[----:B------:R-:W-:Y:S01]  /*fa40*/  FMUL.FTZ R45, R2, R45 ;  /* 0x0000002d022d7220 */ /* 0x000fe20000410000 */
[C---:B------:R-:W-:Y:S01]  /*fa50*/  FMUL.FTZ R46, R0.reuse, R46 ;  /* 0x0000002e002e7220 */ /* 0x040fe20000410000 */
[----:B------:R-:W-:Y:S01]  /*fa60*/  FMUL.FTZ R47, R0, R47 ;  /* 0x0000002f002f7220 */ /* 0x000fe20000410000 */
[C---:B------:R-:W-:Y:S04]  /*fa70*/  HMMA.16816.F32 R40, R180.reuse, R184, R40 ;  /* 0x000000b8b428723c */ /* 0x040fe80000001828 */
[C---:B------:R-:W-:Y:S01]  /*fa80*/  FMUL.FTZ R56, R2.reuse, R56 ;  /* 0x0000003802387220 */ /* 0x040fe20000410000 */
[----:B------:R-:W-:Y:S01]  /*fa90*/  FMUL.FTZ R57, R2, R57 ;  /* 0x0000003902397220 */ /* 0x000fe20000410000 */
[-C--:B------:R-:W-:Y:S05]  /*faa0*/  HMMA.16816.F32 R44, R180, R186.reuse, R44 ;  /* 0x000000bab42c723c */ /* 0x080fea000000182c */
[C---:B------:R-:W-:Y:S01]  /*fab0*/  FMUL.FTZ R58, R0.reuse, R58 ;  /* 0x0000003a003a7220 */ /* 0x040fe20000410000 */
[C---:B------:R-:W-:Y:S05]  /*fac0*/  HMMA.16816.F32 R48, R172.reuse, R186, R48 ;  /* 0x000000baac30723c */ /* 0x040fea0000001830 */
[----:B------:R-:W-:Y:S01]  /*fad0*/  FMUL.FTZ R59, R0, R59 ;  /* 0x0000003b003b7220 */ /* 0x000fe20000410000 */
[-C--:B-1----:R-:W-:Y:S05]  /*fae0*/  HMMA.16816.F32 R52, R172, R140.reuse, R52 ;  /* 0x0000008cac34723c */ /* 0x082fea0000001834 */
        /* <DEDUP_REMOVED lines=14> */
[----:B------:R-:W1:Y:S04]  /*fbd0*/  LDSM.16.MT88.4 R140, [R210+0xb000] ;  /* 0x00b00000d28c783b */ /* 0x000e680000004200 */
        /* <DEDUP_REMOVED lines=9> */
[-C--:B---3--:R-:W-:Y:S05]  /*fc70*/  HMMA.16816.F32 R84, R172, R148.reuse, R84 ;  /* 0x00000094ac54723c */ /* 0x088fea0000001854 */
[C---:B------:R-:W-:Y:S01]  /*fc80*/  FMUL.FTZ R92, R2.reuse, R92 ;  /* 0x0000005c025c7220 */ /* 0x040fe20000410000 */
[C---:B------:R-:W-:Y:S05]  /*fc90*/  HMMA.16816.F32 R88, R180.reuse, R148, R88 ;  /* 0x00000094b458723c */ /* 0x040fea0000001858 */
[----:B------:R-:W-:Y:S01]  /*fca0*/  FMUL.FTZ R93, R2, R93 ;  /* 0x0000005d025d7220 */ /* 0x000fe20000410000 */
[C---:B------:R-:W-:Y:S01]  /*fcb0*/  FMUL.FTZ R94, R0.reuse, R94 ;  /* 0x0000005e005e7220 */ /* 0x040fe20000410000 */
[----:B------:R-:W-:Y:S01]  /*fcc0*/  FMUL.FTZ R95, R0, R95 ;  /* 0x0000005f005f7220 */ /* 0x000fe20000410000 */
[----:B------:R-:W-:Y:S03]  /*fcd0*/  LOP3.LUT R138, R193, UR15, R194, 0x96, !PT ;  /* 0x0000000fc18a7c12 */ /* 0x000fe6000f8e96c2 */
[----:B------:R-:W-:Y:S01]  /*fce0*/  LOP3.LUT R144, R203, UR15, R198, 0x96, !PT ;  /* 0x0000000fcb907c12 */ /* 0x000fe2000f8e96c6 */
[----:B------:R-:W-:Y:S01]  /*fcf0*/  FMUL.FTZ R104, R2, R104 ;  /* 0x0000006802687220 */ /* 0x000fe20000410000 */
[----:B------:R-:W-:Y:S01]  /*fd00*/  IMAD.WIDE.U32 R138, R138, -0x2daee0ad, RZ ;  /* 0xd2511f538a8a7825 */ /* 0x000fe200078e00ff */
[-C--:B------:R-:W-:Y:S01]  /*fd10*/  HMMA.16816.F32 R92, R180, R150.reuse, R92 ;  /* 0x00000096b45c723c */ /* 0x080fe2000000185c */
[----:B------:R2:W-:Y:S02]  /*fd20*/  MUFU.EX2 R198, R25 ;  /* 0x0000001900c67308 */ /* 0x0005e40000000800 */
[----:B------:R-:W-:Y:S01]  /*fd30*/  IMAD.WIDE.U32 R144, R144, -0x2daee0ad, RZ ;  /* 0xd2511f5390907825 */ /* 0x000fe200078e00ff */
[----:B------:R-:W-:Y:S02]  /*fd40*/  SHF.R.U32.HI R147, RZ, 0x18, R138 ;  /* 0x00000018ff937819 */ /* 0x000fe4000001168a */
[C---:B------:R-:W-:Y:S05]  /*fd50*/  HMMA.16816.F32 R96, R172.reuse, R150, R96 ;  /* 0x00000096ac60723c */ /* 0x040fea0000001860 */
[----:B------:R3:W4:Y:S01]  /*fd60*/  MUFU.EX2 R203, R20 ;  /* 0x0000001400cb7308 */ /* 0x0007220000000800 */
[----:B------:R-:W-:Y:S01]  /*fd70*/  FMUL.FTZ R105, R2, R105 ;  /* 0x0000006902697220 */ /* 0x000fe20000410000 */
[-C--:B-1----:R-:W-:Y:S04]  /*fd80*/  HMMA.16816.F32 R100, R172, R140.reuse, R100 ;  /* 0x0000008cac64723c */ /* 0x082fe80000001864 */
[C---:B------:R-:W-:Y:S01]  /*fd90*/  FMUL.FTZ R106, R0.reuse, R106 ;  /* 0x0000006a006a7220 */ /* 0x040fe20000410000 */
[----:B------:R-:W-:Y:S01]  /*fda0*/  FMUL.FTZ R107, R0, R107 ;  /* 0x0000006b006b7220 */ /* 0x000fe20000410000 */
[----:B------:R-:W-:Y:S01]  /*fdb0*/  LOP3.LUT R152, R139, UR5, R196, 0x96, !PT ;  /* 0x000000058b987c12 */ /* 0x000fe2000f8e96c4 */
[----:B--2---:R-:W-:Y:S02]  /*fdc0*/  FMUL.FTZ R25, R132, R169 ;  /* 0x000000a984197220 */ /* 0x004fe40000410000 */
[----:B------:R-:W-:Y:S02]  /*fdd0*/  LDSM.16.MT88.4 R168, [R208+0xb800] ;  /* 0x00b80000d0a8783b */ /* 0x000fe40000004200 */
[----:B------:R-:W-:Y:S01]  /*fde0*/  LOP3.LUT R139, R138, 0xffff, RZ, 0xc0, !PT ;  /* 0x0000ffff8a8b7812 */ /* 0x000fe200078ec0ff */
[C---:B------:R-:W-:Y:S01]  /*fdf0*/  FMUL.FTZ R112, R2.reuse, R112 ;  /* 0x0000007002707220 */ /* 0x040fe20000410000 */
[C---:B------:R-:W-:Y:S04]  /*fe00*/  HMMA.16816.F32 R104, R180.reuse, R140, R104 ;  /* 0x0000008cb468723c */ /* 0x040fe80000001868 */
[----:B------:R-:W-:Y:S01]  /*fe10*/  SHF.R.U32.HI R146, RZ, 0x10, R138 ;  /* 0x00000010ff927819 */ /* 0x000fe2000001168a */
[----:B------:R-:W-:Y:S01]  /*fe20*/  FMUL.FTZ R113, R2, R113 ;  /* 0x0000007102717220 */ /* 0x000fe20000410000 */
[----:B------:R-:W-:Y:S01]  /*fe30*/  LOP3.LUT R153, R138, 0xff, RZ, 0xc0, !PT ;  /* 0x000000ff8a997812 */ /* 0x000fe200078ec0ff */
[C---:B------:R-:W-:Y:S01]  /*fe40*/  FMUL.FTZ R114, R0.reuse, R114 ;  /* 0x0000007200727220 */ /* 0x040fe20000410000 */
[----:B------:R-:W-:Y:S03]  /*fe50*/  SHF.R.U32.HI R138, RZ, 0x8, R139 ;  /* 0x00000008ff8a7819 */ /* 0x000fe6000001168b */
[----:B------:R-:W-:Y:S01]  /*fe60*/  LOP3.LUT R137, R145, UR5, R200, 0x96, !PT ;  /* 0x0000000591897c12 */ /* 0x000fe2000f8e96c8 */
[----:B------:R-:W-:Y:S01]  /*fe70*/  FMUL.FTZ R115, R0, R115 ;  /* 0x0000007300737220 */ /* 0x000fe20000410000 */
[----:B------:R-:W-:Y:S01]  /*fe80*/  LOP3.LUT R139, R146, 0xff, RZ, 0xc0, !PT ;  /* 0x000000ff928b7812 */ /* 0x000fe200078ec0ff */
[----:B------:R-:W-:Y:S01]  /*fe90*/  FMUL.FTZ R116, R2, R116 ;  /* 0x0000007402747220 */ /* 0x000fe20000410000 */
[----:B------:R-:W-:Y:S01]  /*fea0*/  LOP3.LUT R145, R144, 0xffff, RZ, 0xc0, !PT ;  /* 0x0000ffff90917812 */ /* 0x000fe200078ec0ff */
[----:B------:R-:W-:Y:S01]  /*feb0*/  FMUL.FTZ R117, R2, R117 ;  /* 0x0000007502757220 */ /* 0x000fe20000410000 */
[----:B------:R-:W-:Y:S01]  /*fec0*/  SHF.R.U32.HI R146, RZ, 0x10, R144 ;  /* 0x00000010ff927819 */ /* 0x000fe20000011690 */
[C---:B------:R-:W-:Y:S01]  /*fed0*/  FMUL.FTZ R118, R0.reuse, R118 ;  /* 0x0000007600767220 */ /* 0x040fe20000410000 */
[----:B------:R-:W-:Y:S01]  /*fee0*/  PRMT R154, R153, 0x5410, R138 ;  /* 0x00005410999a7816 */ /* 0x000fe2000000008a */
[----:B------:R-:W-:Y:S01]  /*fef0*/  FMUL.FTZ R119, R0, R119 ;  /* 0x0000007700777220 */ /* 0x000fe20000410000 */
[----:B------:R-:W-:Y:S01]  /*ff00*/  LOP3.LUT R148, R144, 0xff, RZ, 0xc0, !PT ;  /* 0x000000ff90947812 */ /* 0x000fe200078ec0ff */
[C---:B------:R-:W-:Y:S01]  /*ff10*/  FMUL.FTZ R124, R2.reuse, R124 ;  /* 0x0000007c027c7220 */ /* 0x040fe20000410000 */
[----:B------:R-:W-:Y:S01]  /*ff20*/  SHF.R.U32.HI R149, RZ, 0x18, R144 ;  /* 0x00000018ff957819 */ /* 0x000fe20000011690 */
[----:B------:R-:W-:Y:S01]  /*ff30*/  FMUL.FTZ R125, R2, R125 ;  /* 0x0000007d027d7220 */ /* 0x000fe20000410000 */
[----:B------:R-:W-:Y:S01]  /*ff40*/  PRMT R153, R139, 0x5410, R147 ;  /* 0x000054108b997816 */ /* 0x000fe20000000093 */
[C---:B------:R-:W-:Y:S01]  /*ff50*/  FMUL.FTZ R126, R0.reuse, R126 ;  /* 0x0000007e007e7220 */ /* 0x040fe20000410000 */
[----:B------:R-:W-:Y:S01]  /*ff60*/  SHF.R.U32.HI R32, RZ, 0x8, R145 ;  /* 0x00000008ff207819 */ /* 0x000fe20000011691 */
[----:B------:R-:W-:Y:S01]  /*ff70*/  FMUL.FTZ R127, R0, R127 ;  /* 0x0000007f007f7220 */ /* 0x000fe20000410000 */
[----:B------:R-:W-:Y:S02]  /*ff80*/  LOP3.LUT R140, R146, 0xff, RZ, 0xc0, !PT ;  /* 0x000000ff928c7812 */ /* 0x000fe400078ec0ff */
[----:B------:R-:W1:Y:S01]  /*ff90*/  LDSM.16.MT88.4 R144, [R213+0xb000] ;  /* 0x00b00000d590783b */ /* 0x000e620000004200 */
[----:B------:R-:W-:Y:S02]  /*ffa0*/  PRMT R186, R148, 0x5410, R32 ;  /* 0x0000541094ba7816 */ /* 0x000fe40000000020 */
[C---:B------:R-:W-:Y:S02]  /*ffb0*/  LOP3.LUT R32, R152.reuse, 0xffff, RZ, 0xc0, !PT ;  /* 0x0000ffff98207812 */ /* 0x040fe400078ec0ff */
[----:B------:R-:W-:Y:S02]  /*ffc0*/  LOP3.LUT R139, R152, 0xff, RZ, 0xc0, !PT ;  /* 0x000000ff988b7812 */ /* 0x000fe400078ec0ff */
[----:B------:R-:W-:Y:S01]  /*ffd0*/  SHF.R.U32.HI R138, RZ, 0x8, R32 ;  /* 0x00000008ff8a7819 */ /* 0x000fe20000011620 */
[----:B------:R-:W-:Y:S01]  /*ffe0*/  FMUL.FTZ R32, R2, R156 ;  /* 0x0000009c02207220 */ /* 0x000fe20000410000 */
[----:B------:R-:W-:Y:S01]  /*fff0*/  PRMT R185, R140, 0x5410, R149 ;  /* 0x000054108cb97816 */ /* 0x000fe20000000095 */
[----:B------:R-:W-:Y:S01]  /*10000*/  LDSM.16.MT88.4 R156, [R210+0xa800] ;  /* 0x00a80000d29c783b */ /* 0x000fe20000004200 */
[----:B---3--:R-:W-:Y:S02]  /*10010*/  LOP3.LUT R20, R137, 0xffff, RZ, 0xc0, !PT ;  /* 0x0000ffff89147812 */ /* 0x008fe400078ec0ff */
[--C-:B------:R-:W-:Y:S02]  /*10020*/  SHF.R.U32.HI R21, RZ, 0x10, R137.reuse ;  /* 0x00000010ff157819 */ /* 0x100fe40000011689 */
[-C--:B------:R-:W-:Y:S03]  /*10030*/  HMMA.16816.F32 R32, R180, R142.reuse, R32 ;  /* 0x0000008eb420723c */ /* 0x080fe60000001820 */
[----:B------:R-:W-:Y:S01]  /*10040*/  PRMT R151, R139, 0x5410, R138 ;  /* 0x000054108b977816 */ /* 0x000fe2000000008a */
[--C-:B------:R-:W-:Y:S01]  /*10050*/  FFMA.FTZ R138, R22, UR4, -R188.reuse ;  /* 0x00000004168a7c23 */ /* 0x100fe200080108bc */
[----:B------:R-:W-:Y:S01]  /*10060*/  FFMA.FTZ R188, R23, UR4, -R188 ;  /* 0x0000000417bc7c23 */ /* 0x000fe200080108bc */
[C---:B------:R-:W-:Y:S01]  /*10070*/  HMMA.16816.F32 R108, R172.reuse, R142, R108 ;  /* 0x0000008eac6c723c */ /* 0x040fe2000000186c */
[----:B------:R-:W2:Y:S01]  /*10080*/  LDSM.16.MT88.4 R140, [R212+0xb000] ;  /* 0x00b00000d48c783b */ /* 0x000ea20000004200 */
[----:B------:R3:W-:Y:S03]  /*10090*/  MUFU.EX2 R200, R138 ;  /* 0x0000008a00c87308 */ /* 0x0007e60000000800 */
[----:B------:R-:W-:Y:S01]  /*100a0*/  SHF.R.U32.HI R22, RZ, 0x10, R152 ;  /* 0x00000010ff167819 */ /* 0x000fe20000011698 */
[----:B------:R-:W-:Y:S01]  /*100b0*/  FMUL.FTZ R23, R3, R163 ;  /* 0x000000a303177220 */ /* 0x000fe20000410000 */
[----:B------:R-:W-:Y:S05]  /*100c0*/  LOP3.LUT R150, R137, 0xff, RZ, 0xc0, !PT ;  /* 0x000000ff89967812 */ /* 0x000fea00078ec0ff */
[----:B------:R-:W5:Y:S01]  /*100d0*/  MUFU.EX2 R201, R188 ;  /* 0x000000bc00c97308 */ /* 0x000f620000000800 */
[----:B------:R-:W-:Y:S02]  /*100e0*/  SHF.R.U32.HI R149, RZ, 0x18, R137 ;  /* 0x00000018ff957819 */ /* 0x000fe40000011689 */
[----:B------:R-:W-:Y:S01]  /*100f0*/  LOP3.LUT R148, R22, 0xff, RZ, 0xc0, !PT ;  /* 0x000000ff16947812 */ /* 0x000fe200078ec0ff */
[----:B------:R-:W-:Y:S01]  /*10100*/  FMUL.FTZ R22, R3, R162 ;  /* 0x000000a203167220 */ /* 0x000fe20000410000 */
[----:B------:R-:W-:Y:S01]  /*10110*/  SHF.R.U32.HI R139, RZ, 0x8, R20 ;  /* 0x00000008ff8b7819 */ /* 0x000fe20000011614 */
[C---:B------:R-:W-:Y:S01]  /*10120*/  FMUL.FTZ R20, R132.reuse, R160 ;  /* 0x000000a084147220 */ /* 0x040fe20000410000 */
[----:B------:R-:W-:Y:S01]  /*10130*/  LOP3.LUT R137, R21, 0xff, RZ, 0xc0, !PT ;  /* 0x000000ff15897812 */ /* 0x000fe200078ec0ff */
[C---:B------:R-:W-:Y:S01]  /*10140*/  FMUL.FTZ R21, R132.reuse, R161 ;  /* 0x000000a184157220 */ /* 0x040fe20000410000 */
[----:B------:R-:W-:Y:S01]  /*10150*/  SHF.R.U32.HI R152, RZ, 0x18, R152 ;  /* 0x00000018ff987819 */ /* 0x000fe20000011698 */
[----:B------:R-:W-:Y:S01]  /*10160*/  LDSM.16.MT88.4 R160, [R213+0xa800] ;  /* 0x00a80000d5a0783b */ /* 0x000fe20000004200 */
[--C-:B---3--:R-:W-:Y:S01]  /*10170*/  HSET2.LE.AND R138, R153, R250.reuse, PT ;  /* 0x000000fa998a7233 */ /* 0x108fe20003803000 */
[----:B------:R-:W-:Y:S01]  /*10180*/  FFMA.FTZ R132, R132, R249, R241 ;  /* 0x000000f984847223 */ /* 0x000fe200000100f1 */
[----:B------:R-:W-:Y:S01]  /*10190*/  PRMT R148, R148, 0x5410, R152 ;  /* 0x0000541094947816 */ /* 0x000fe20000000098 */
[----:B------:R-:W-:Y:S01]  /*101a0*/  FFMA.FTZ R3, R3, R248, R239 ;  /* 0x000000f803037223 */ /* 0x000fe200000100ef */
[-C--:B-1----:R-:W-:Y:S03]  /*101b0*/  HMMA.16816.F32 R20, R172, R144.reuse, R20 ;  /* 0x00000090ac14723c */ /* 0x082fe60000001814 */
[----:B------:R-:W-:Y:S01]  /*101c0*/  PRMT R149, R137, 0x5410, R149 ;  /* 0x0000541089957816 */ /* 0x000fe20000000095 */
[----:B------:R-:W-:Y:S01]  /*101d0*/  FADD.FTZ R132, R240, R132 ;  /* 0x00000084f0847221 */ /* 0x000fe20000010000 */
[--C-:B------:R-:W-:Y:S01]  /*101e0*/  HSET2.LE.AND R137, R154, R250.reuse, PT ;  /* 0x000000fa9a897233 */ /* 0x100fe20003803000 */
[C---:B------:R-:W-:Y:S01]  /*101f0*/  HMMA.16816.F32 R112, R180.reuse, R144, R112 ;  /* 0x00000090b470723c */ /* 0x040fe20000001870 */
[----:B------:R-:W1:Y:S04]  /*10200*/  LDSM.16.MT88.4 R152, [R208+0xa800] ;  /* 0x00a80000d098783b */ /* 0x000e680000004200 */
[----:B------:R-:W-:Y:S01]  /*10210*/  PRMT R150, R150, 0x5410, R139 ;  /* 0x0000541096967816 */ /* 0x000fe2000000008b */
[-C--:B------:R-:W-:Y:S05]  /*10220*/  HMMA.16816.F32 R116, R180, R146.reuse, R116 ;  /* 0x00000092b474723c */ /* 0x080fea0000001874 */
[--C-:B------:R-:W-:Y:S01]  /*10230*/  FFMA.FTZ R144, R28, UR4, -R191.reuse ;  /* 0x000000041c907c23 */ /* 0x100fe200080108bf */
[C---:B------:R-:W-:Y:S03]  /*10240*/  HMMA.16816.F32 R120, R172.reuse, R146, R120 ;  /* 0x00000092ac78723c */ /* 0x040fe60000001878 */
[----:B------:R-:W-:Y:S02]  /*10250*/  MUFU.EX2 R196, R144 ;  /* 0x0000009000c47308 */ /* 0x000fe40000000800 */
[--C-:B------:R-:W-:Y:S01]  /*10260*/  FFMA.FTZ R145, R30, UR4, -R190.reuse ;  /* 0x000000041e917c23 */ /* 0x100fe200080108be */
[-C--:B--2---:R-:W-:Y:S05]  /*10270*/  HMMA.16816.F32 R24, R172, R140.reuse, R24 ;  /* 0x0000008cac18723c */ /* 0x084fea0000001818 */
[----:B------:R-:W-:Y:S01]  /*10280*/  FFMA.FTZ R191, R29, UR4, -R191 ;  /* 0x000000041dbf7c23 */ /* 0x000fe200080108bf */
[----:B------:R-:W-:Y:S01]  /*10290*/  FFMA.FTZ R190, R31, UR4, -R190 ;  /* 0x000000041fbe7c23 */ /* 0x000fe200080108be */
[C---:B------:R-:W-:Y:S01]  /*102a0*/  FMUL.FTZ R28, R2.reuse, R164 ;  /* 0x000000a4021c7220 */ /* 0x040fe20000410000 */
[----:B------:R-:W-:Y:S01]  /*102b0*/  FMUL.FTZ R29, R2, R165 ;  /* 0x000000a5021d7220 */ /* 0x000fe20000410000 */
[----:B------:R-:W2:Y:S02]  /*102c0*/  MUFU.EX2 R194, R191 ;  /* 0x000000bf00c27308 */ /* 0x000ea40000000800 */
[C---:B------:R-:W-:Y:S01]  /*102d0*/  FMUL.FTZ R30, R0.reuse, R166 ;  /* 0x000000a6001e7220 */ /* 0x040fe20000410000 */
[----:B------:R-:W-:Y:S01]  /*102e0*/  FMUL.FTZ R31, R0, R167 ;  /* 0x000000a7001f7220 */ /* 0x000fe20000410000 */
[----:B------:R-:W-:Y:S01]  /*102f0*/  FFMA.FTZ R2, R2, R247, R232 ;  /* 0x000000f702027223 */ /* 0x000fe200000100e8 */
[----:B------:R-:W3:Y:S01]  /*10300*/  LDSM.16.MT88.4 R164, [R212+0xa800] ;  /* 0x00a80000d4a4783b */ /* 0x000ee20000004200 */
[----:B------:R-:W-:Y:S01]  /*10310*/  F2FP.F16.F32.PACK_AB R178, R207, R206 ;  /* 0x000000cecfb2723e */ /* 0x000fe200000000ff */
[----:B------:R-:W-:Y:S03]  /*10320*/  FFMA.FTZ R0, R0, R246, R231 ;  /* 0x000000f600007223 */ /* 0x000fe600000100e7 */
[----:B------:R4:W-:Y:S01]  /*10330*/  MUFU.EX2 R192, R190 ;  /* 0x000000be00c07308 */ /* 0x0009e20000000800 */
[----:B------:R-:W-:Y:S01]  /*10340*/  F2FP.F16.F32.PACK_AB R179, R204, R205 ;  /* 0x000000cdccb3723e */ /* 0x000fe200000000ff */
[C---:B------:R-:W-:Y:S04]  /*10350*/  HMMA.16816.F32 R28, R180.reuse, R140, R28 ;  /* 0x0000008cb41c723c */ /* 0x040fe8000000181c */
[----:B------:R-:W-:Y:S01]  /*10360*/  LOP3.LUT R178, R137, R178, RZ, 0xc0, !PT ;  /* 0x000000b289b27212 */ /* 0x000fe200078ec0ff */
[----:B------:R-:W-:Y:S01]  /*10370*/  FADD.FTZ R3, R238, R3 ;  /* 0x00000003ee037221 */ /* 0x000fe20000010000 */
[-C--:B------:R-:W-:Y:S02]  /*10380*/  HMMA.16816.F32 R124, R180, R142.reuse, R124 ;  /* 0x0000008eb47c723c */ /* 0x080fe4000000187c */
[----:B------:R1:W2:Y:S01]  /*10390*/  MUFU.EX2 R193, R145 ;  /* 0x0000009100c17308 */ /* 0x0002a20000000800 */
[----:B------:R-:W3:Y:S02]  /*103a0*/  LDSM.16.MT88.4 R180, [R210+0xb800] ;  /* 0x00b80000d2b4783b */ /* 0x000ee40000004200 */
[----:B------:R-:W-:Y:S01]  /*103b0*/  LOP3.LUT R179, R138, R179, RZ, 0xc0, !PT ;  /* 0x000000b38ab37212 */ /* 0x000fe200078ec0ff */
[----:B------:R-:W-:Y:S05]  /*103c0*/  HMMA.16816.F32 R128, R172, R142, R128 ;  /* 0x0000008eac80723c */ /* 0x000fea0000001880 */
[----:B----4-:R-:W4:Y:S01]  /*103d0*/  LDSM.16.MT88.4 R188, [R213+0xb800] ;  /* 0x00b80000d5bc783b */ /* 0x010f220000004200 */
[--C-:B------:R-:W-:Y:S01]  /*103e0*/  HSET2.LE.AND R139, R151, R250.reuse, PT ;  /* 0x000000fa978b7233 */ /* 0x100fe20003803000 */
[----:B------:R-:W-:Y:S01]  /*103f0*/  FADD.FTZ R0, R230, R0 ;  /* 0x00000000e6007221 */ /* 0x000fe20000010000 */
[--C-:B------:R-:W-:Y:S03]  /*10400*/  HSET2.LE.AND R137, R148, R250.reuse, PT ;  /* 0x000000fa94897233 */ /* 0x100fe60003803000 */
[----:B------:R-:W-:Y:S01]  /*10410*/  FADD.FTZ R3, R243, R3 ;  /* 0x00000003f3037221 */ /* 0x000fe20000010000 */
[--C-:B------:R-:W-:Y:S01]  /*10420*/  HSET2.LE.AND R138, R150, R250.reuse, PT ;  /* 0x000000fa968a7233 */ /* 0x100fe20003803000 */
[----:B------:R-:W4:Y:S01]  /*10430*/  LDSM.16.MT88.4 R172, [R212+0xb800] ;  /* 0x00b80000d4ac783b */ /* 0x000f220000004200 */
[----:B------:R-:W-:Y:S01]  /*10440*/  F2FP.F16.F32.PACK_AB R176, R202, R203 ;  /* 0x000000cbcab0723e */ /* 0x000fe200000000ff */
[----:B------:R-:W-:Y:S01]  /*10450*/  FADD.FTZ R0, R227, R0 ;  /* 0x00000000e3007221 */ /* 0x000fe20000010000 */
[----:B-----5:R-:W-:Y:S01]  /*10460*/  F2FP.F16.F32.PACK_AB R177, R201, R200 ;  /* 0x000000c8c9b1723e */ /* 0x020fe200000000ff */
[----:B------:R-:W-:Y:S01]  /*10470*/  FADD.FTZ R3, R242, R3 ;  /* 0x00000003f2037221 */ /* 0x000fe20000010000 */
[----:B------:R-:W-:Y:S02]  /*10480*/  F2FP.F16.F32.PACK_AB R184, R198, R199 ;  /* 0x000000c7c6b8723e */ /* 0x000fe400000000ff */
[----:B------:R-:W-:Y:S02]  /*10490*/  LOP3.LUT R176, R139, R176, RZ, 0xc0, !PT ;  /* 0x000000b08bb07212 */ /* 0x000fe400078ec0ff */
[----:B------:R-:W-:Y:S02]  /*104a0*/  LOP3.LUT R177, R137, R177, RZ, 0xc0, !PT ;  /* 0x000000b189b17212 */ /* 0x000fe400078ec0ff */
[----:B------:R-:W-:Y:S02]  /*104b0*/  LOP3.LUT R184, R138, R184, RZ, 0xc0, !PT ;  /* 0x000000b88ab87212 */ /* 0x000fe400078ec0ff */
[--C-:B------:R-:W-:Y:S02]  /*104c0*/  HSET2.LE.AND R138, R186, R250.reuse, PT ;  /* 0x000000faba8a7233 */ /* 0x100fe40003803000 */
[--C-:B------:R-:W-:Y:S01]  /*104d0*/  HSET2.LE.AND R139, R185, R250.reuse, PT ;  /* 0x000000fab98b7233 */ /* 0x100fe20003803000 */
[-C--:B-1----:R-:W-:Y:S05]  /*104e0*/  HMMA.16816.F32 R144, R176, R152.reuse, R4 ;  /* 0x00000098b090723c */ /* 0x082fea0000001804 */
[----:B------:R-:W-:Y:S02]  /*104f0*/  HSET2.LE.AND R137, R149, R250, PT ;  /* 0x000000fa95897233 */ /* 0x000fe40003803000 */
[----:B------:R-:W-:Y:S01]  /*10500*/  F2FP.F16.F32.PACK_AB R185, R195, R197 ;  /* 0x000000c5c3b9723e */ /* 0x000fe200000000ff */
[----:B------:R-:W-:Y:S03]  /*10510*/  FADD.FTZ R5, R233, R2 ;  /* 0x00000002e9057221 */ /* 0x000fe60000010000 */
[----:B--2---:R-:W-:Y:S01]  /*10520*/  F2FP.F16.F32.PACK_AB R186, R194, R196 ;  /* 0x000000c4c2ba723e */ /* 0x004fe200000000ff */
[----:B------:R-:W-:Y:S01]  /*10530*/  FADD.FTZ R2, R245, R132 ;  /* 0x00000084f5027221 */ /* 0x000fe20000010000 */
[----:B------:R-:W-:Y:S01]  /*10540*/  F2FP.F16.F32.PACK_AB R187, R192, R193 ;  /* 0x000000c1c0bb723e */ /* 0x000fe200000000ff */
[----:B------:R-:W-:Y:S01]  /*10550*/  FADD.FTZ R5, R229, R5 ;  /* 0x00000005e5057221 */ /* 0x000fe20000010000 */
[----:B------:R-:W-:Y:S01]  /*10560*/  LOP3.LUT R185, R137, R185, RZ, 0xc0, !PT ;  /* 0x000000b989b97212 */ /* 0x000fe200078ec0ff */
[----:B------:R-:W-:Y:S01]  /*10570*/  FADD.FTZ R2, R244, R2 ;  /* 0x00000002f4027221 */ /* 0x000fe20000010000 */
[----:B------:R-:W-:Y:S01]  /*10580*/  LOP3.LUT R186, R138, R186, RZ, 0xc0, !PT ;  /* 0x000000ba8aba7212 */ /* 0x000fe200078ec0ff */
        /* <DEDUP_REMOVED lines=53> */
[----:B------:R-:W-:Y:S01]  /*108e0*/  HMMA.16816.F32 R128, R176, R174, R128 ;  /* 0x000000aeb080723c */ /* 0x000fe20000001880 */
[----:B------:R-:W-:Y:S11]  /*108f0*/  @!UPT UIADD3 URZ, URZ, URZ, URZ ;  /* 0x0000003f3f3ff290 */ /* 0x000ff6000fffe03f */
[----:B------:R-:W-:Y:S01]  /*10900*/  @!UPT UIADD3 URZ, URZ, URZ, URZ ;  /* 0x0000003f3f3ff290 */ /* 0x000fe2000fffe03f */
[----:B------:R-:W-:Y:S11]  /*10910*/  @P0 BRA `(.L_x_1060) ;  /* 0xffffffd400980947 */ /* 0x000ff6000383ffff */
.L_x_1059:
[----:B------:R-:W1:Y:S01]  /*10920*/  SHFL.BFLY PT, R0, R249, 0x2, 0x1f ;  /* 0x0c401f00f9007f89 */ /* 0x000e6200000e0000 */
[----:B------:R-:W-:Y:S01]  /*10930*/  ULDC UR4, c[0x0][0x38c] ;  /* 0x0000e30000047ab9 */ /* 0x000fe20000000800 */
[----:B------:R-:W-:Y:S01]  /*10940*/  UMOV UR5, 0x400 ;  /* 0x0000040000057882 */ /* 0x000fe20000000000 */
[----:B------:R-:W-:Y:S01]  /*10950*/  S2UR UR12, SR_CTAID.Y ;  /* 0x00000000000c79c3 */ /* 0x000fe20000002600 */
[----:B------:R-:W2:Y:S01]  /*10960*/  SHFL.BFLY PT, R2, R248, 0x2, 0x1f ;  /* 0x0c401f00f8027f89 */ /* 0x000ea200000e0000 */
[----:B------:R-:W-:Y:S01]  /*10970*/  UMOV UR14, URZ ;  /* 0x0000003f000e7c82 */ /* 0x000fe20008000000 */
[----:B------:R-:W-:Y:S01]  /*10980*/  UMOV UR15, URZ ;  /* 0x0000003f000f7c82 */ /* 0x000fe20008000000 */
[----:B------:R-:W-:Y:S01]  /*10990*/  BSSY B0, `(.L_x_1063) ;  /* 0x00001b2000007945 */ /* 0x000fe20003800000 */
[----:B------:R-:W3:Y:S03]  /*109a0*/  SHFL.BFLY PT, R4, R246, 0x2, 0x1f ;  /* 0x0c401f00f6047f89 */ /* 0x000ee600000e0000 */
[----:B------:R-:W-:Y:S01]  /*109b0*/  S2UR UR10, SR_CTAID.X ;  /* 0x00000000000a79c3 */ /* 0x000fe20000002500 */
[----:B------:R-:W4:Y:S01]  /*109c0*/  SHFL.BFLY PT, R3, R247, 0x2, 0x1f ;  /* 0x0c401f00f7037f89 */ /* 0x000f2200000e0000 */
[----:B------:R-:W5:Y:S06]  /*109d0*/  S2R R8, SR_TID.X ;  /* 0x0000000000087919 */ /* 0x000f6c0000002100 */
[----:B------:R-:W-:Y:S01]  /*109e0*/  S2UR UR11, SR_CTAID.Z ;  /* 0x00000000000b79c3 */ /* 0x000fe20000002700 */
[----:B------:R-:W5:Y:S01]  /*109f0*/  S2R R139, SR_TID.X ;  /* 0x00000000008b7919 */ /* 0x000f620000002100 */
[----:B-1----:R-:W-:Y:S01]  /*10a00*/  FADD.FTZ R249, R0, R249 ;  /* 0x000000f900f97221 */ /* 0x002fe20000010000 */
[----:B--2---:R-:W-:-:S04]  /*10a10*/  FADD.FTZ R248, R2, R248 ;  /* 0x000000f802f87221 */ /* 0x004fc80000010000 */
[----:B------:R-:W1:Y:S01]  /*10a20*/  SHFL.BFLY PT, R5, R249, 0x1, 0x1f ;  /* 0x0c201f00f9057f89 */ /* 0x000e6200000e0000 */
[----:B---3--:R-:W-:-:S03]  /*10a30*/  FADD.FTZ R246, R4, R246 ;  /* 0x000000f604f67221 */ /* 0x008fc60000010000 */
[----:B------:R-:W2:Y:S01]  /*10a40*/  SHFL.BFLY PT, R0, R248, 0x1, 0x1f ;  /* 0x0c201f00f8007f89 */ /* 0x000ea200000e0000 */
[----:B----4-:R-:W-:-:S03]  /*10a50*/  FADD.FTZ R247, R3, R247 ;  /* 0x000000f703f77221 */ /* 0x010fc60000010000 */
[----:B------:R-:W3:Y:S01]  /*10a60*/  SHFL.BFLY PT, R4, R246, 0x1, 0x1f ;  /* 0x0c201f00f6047f89 */ /* 0x000ee200000e0000 */
[----:B------:R-:W-:-:S03]  /*10a70*/  MOV R3, 0x3f800000 ;  /* 0x3f80000000037802 */ /* 0x000fc60000000f00 */
[----:B------:R-:W4:Y:S01]  /*10a80*/  SHFL.BFLY PT, R2, R247, 0x1, 0x1f ;  /* 0x0c201f00f7027f89 */ /* 0x000f2200000e0000 */
[----:B-----5:R-:W-:Y:S02]  /*10a90*/  SHF.R.S32.HI R10, RZ, 0x1f, R8 ;  /* 0x0000001fff0a7819 */ /* 0x020fe40000011408 */
[----:B------:R-:W-:Y:S01]  /*10aa0*/  SHF.R.S32.HI R172, RZ, 0x1f, R139 ;  /* 0x0000001fffac7819 */ /* 0x000fe2000001148b */
[----:B-1----:R-:W-:-:S03]  /*10ab0*/  FADD.FTZ R249, R249, R5 ;  /* 0x00000005f9f97221 */ /* 0x002fc60000010000 */
[----:B------:R-:W-:Y:S01]  /*10ac0*/  LEA.HI R172, R172, R139, RZ, 0x3 ;  /* 0x0000008bacac7211 */ /* 0x000fe200078f18ff */
[----:B--2---:R-:W-:Y:S01]  /*10ad0*/  FADD.FTZ R248, R248, R0 ;  /* 0x00000000f8f87221 */ /* 0x004fe20000010000 */
[----:B------:R-:W-:Y:S02]  /*10ae0*/  FSETP.NE.FTZ.AND P5, PT, R249, RZ, PT ;  /* 0x000000fff900720b */ /* 0x000fe40003fb5000 */
[----:B------:R-:W-:Y:S01]  /*10af0*/  MOV R0, 0x3f800000 ;  /* 0x3f80000000007802 */ /* 0x000fe20000000f00 */
[----:B---3--:R-:W-:Y:S01]  /*10b00*/  FADD.FTZ R246, R246, R4 ;  /* 0x00000004f6f67221 */ /* 0x008fe20000010000 */
[----:B------:R-:W-:Y:S02]  /*10b10*/  LEA.HI R4, R10, R8, RZ, 0x2 ;  /* 0x000000080a047211 */ /* 0x000fe400078f10ff */
[----:B------:R-:W-:Y:S01]  /*10b20*/  FSETP.NE.FTZ.AND P4, PT, R248, RZ, PT ;  /* 0x000000fff800720b */ /* 0x000fe20003f95000 */
[----:B----4-:R-:W-:Y:S01]  /*10b30*/  FADD.FTZ R247, R247, R2 ;  /* 0x00000002f7f77221 */ /* 0x010fe20000010000 */
[----:B------:R-:W-:-:S02]  /*10b40*/  SHF.R.S32.HI R6, RZ, 0x2, R4 ;  /* 0x00000002ff067819 */ /* 0x000fc40000011404 */
[----:B------:R-:W-:Y:S02]  /*10b50*/  SHF.R.S32.HI R2, RZ, 0x1f, R4 ;  /* 0x0000001fff027819 */ /* 0x000fe40000011404 */
[----:B------:R-:W-:Y:S01]  /*10b60*/  FSETP.NE.FTZ.AND P3, PT, R247, RZ, PT ;  /* 0x000000fff700720b */ /* 0x000fe20003f75000 */
[----:B------:R-:W1:Y:S01]  /*10b70*/  @P5 MUFU.RCP R0, R249 ;  /* 0x000000f900005308 */ /* 0x000e620000001000 */
[----:B------:R-:W-:Y:S02]  /*10b80*/  LEA.HI R2, R2, R6, RZ, 0x3 ;  /* 0x0000000602027211 */ /* 0x000fe400078f18ff */
[----:B------:R-:W-:Y:S02]  /*10b90*/  FSETP.NE.FTZ.AND P0, PT, R246, RZ, PT ;  /* 0x000000fff600720b */ /* 0x000fe40003f15000 */
[----:B------:R-:W-:Y:S02]  /*10ba0*/  LOP3.LUT R2, R2, 0xfffffff8, RZ, 0xc0, !PT ;  /* 0xfffffff802027812 */ /* 0x000fe400078ec0ff */
[----:B------:R-:W-:Y:S01]  /*10bb0*/  LEA.HI R10, R10, R8, RZ, 0x5 ;  /* 0x000000080a0a7211 */ /* 0x000fe200078f28ff */
[----:B------:R-:W2:Y:S01]  /*10bc0*/  @P4 MUFU.RCP R3, R248 ;  /* 0x000000f800034308 */ /* 0x000ea20000001000 */
[----:B------:R-:W-:-:S02]  /*10bd0*/  IADD3 R6, R6, -R2, RZ ;  /* 0x8000000206067210 */ /* 0x000fc40007ffe0ff */
[----:B------:R-:W-:Y:S02]  /*10be0*/  MOV R2, 0x3f800000 ;  /* 0x3f80000000027802 */ /* 0x000fe40000000f00 */
[----:B------:R-:W-:Y:S02]  /*10bf0*/  LOP3.LUT R4, R4, 0x3ffffffc, RZ, 0xc0, !PT ;  /* 0x3ffffffc04047812 */ /* 0x000fe400078ec0ff */
[----:B------:R-:W-:Y:S01]  /*10c00*/  LOP3.LUT R7, R10, 0xffffffe0, RZ, 0xc0, !PT ;  /* 0xffffffe00a077812 */ /* 0x000fe200078ec0ff */
[----:B-1----:R-:W-:Y:S01]  /*10c10*/  FMUL.FTZ R0, R0, UR4 ;  /* 0x0000000400007c20 */ /* 0x002fe20008410000 */
[----:B------:R-:W1:Y:S01]  /*10c20*/  @P3 MUFU.RCP R2, R247 ;  /* 0x000000f700023308 */ /* 0x000e620000001000 */
[----:B------:R-:W-:Y:S02]  /*10c30*/  IADD3 R11, -R4, R8, RZ ;  /* 0x00000008040b7210 */ /* 0x000fe40007ffe1ff */
        /* <DEDUP_REMOVED lines=33> */
[----:B--2---:R-:W-:Y:S01]  /*10e50*/  FMUL.FTZ R3, R3, UR4 ;  /* 0x0000000403037c20 */ /* 0x004fe20008410000 */
[----:B-1----:R-:W-:Y:S01]  /*10e60*/  FMUL.FTZ R2, R2, UR4 ;  /* 0x0000000402027c20 */ /* 0x002fe20008410000 */
[----:B------:R-:W-:-:S02]  /*10e70*/  IADD3 R4, -R7, R8, RZ ;  /* 0x0000000807047210 */ /* 0x000fc40007ffe1ff */
        /* <DEDUP_REMOVED lines=18> */
[----:B-1----:R-:W-:Y:S01]  /*10fa0*/  FMUL.FTZ R0, R0, UR4 ;  /* 0x0000000400007c20 */ /* 0x002fe20008410000 */
[----:B------:R-:W1:Y:S01]  /*10fb0*/  S2UR UR4, SR_CgaCtaId ;  /* 0x00000000000479c3 */ /* 0x000e620000008800 */
        /* <DEDUP_REMOVED lines=16> */
[----:B------:R-:W-:Y:S01]  /*110c0*/  FMUL.FTZ R23, R2, R45 ;  /* 0x0000002d02177220 */ /* 0x000fe20000410000 */
[----:B------:R-:W-:Y:S01]  /*110d0*/  LOP3.LUT P6, RZ, R4, 0x3, RZ, 0xc0, !PT ;  /* 0x0000000304ff7812 */ /* 0x000fe200078cc0ff */
[C---:B------:R-:W-:Y:S01]  /*110e0*/  FMUL.FTZ R19, R2.reuse, R57 ;  /* 0x0000003902137220 */ /* 0x040fe20000410000 */
[----:B------:R-:W-:Y:S01]  /*110f0*/  SHF.R.S32.HI R45, RZ, 0x5, R10 ;  /* 0x00000005ff2d7819 */ /* 0x000fe2000001140a */
[C---:B------:R-:W-:Y:S01]  /*11100*/  FMUL.FTZ R65, R2.reuse, R61 ;  /* 0x0000003d02417220 */ /* 0x040fe20000410000 */
[----:B------:R-:W-:Y:S01]  /*11110*/  LOP3.LUT R3, R3, 0x1c0, RZ, 0xc0, !PT ;  /* 0x000001c003037812 */ /* 0x000fe200078ec0ff */
        /* <DEDUP_REMOVED lines=30> */
[----:B------:R-:W-:Y:S01]  /*11300*/  LEA R2, R45, R11, 0x9 ;  /* 0x0000000b2d027211 */ /* 0x000fe200078e48ff */
[----:B-1----:R-:W-:Y:S01]  /*11310*/  ULEA UR4, UR4, UR5, 0x18 ;  /* 0x0000000504047291 */ /* 0x002fe2000f8ec03f */
[----:B------:R-:W-:Y:S01]  /*11320*/  LEA.HI R3, R3, R3, RZ, 0x1d ;  /* 0x0000000303037211 */ /* 0x000fe200078fe8ff */
[----:B------:R-:W-:Y:S01]  /*11330*/  FMUL.FTZ R64, R0, R63 ;  /* 0x0000003f00407220 */ /* 0x000fe20000410000 */
[----:B------:R-:W-:Y:S01]  /*11340*/  ISETP.NE.U32.AND P1, PT, R4, 0x1, PT ;  /* 0x000000010400780c */ /* 0x000fe20003f25070 */
[----:B------:R-:W-:Y:S01]  /*11350*/  FMUL.FTZ R16, R0, R43 ;  /* 0x0000002b00107220 */ /* 0x000fe20000410000 */
[----:B------:R-:W-:Y:S01]  /*11360*/  LOP3.LUT R5, R172, 0xfffffff8, RZ, 0xc0, !PT ;  /* 0xfffffff8ac057812 */ /* 0x000fe200078ec0ff */
[----:B------:R-:W-:Y:S01]  /*11370*/  FMUL.FTZ R142, R0, R142 ;  /* 0x0000008e008e7220 */ /* 0x000fe20000410000 */
[----:B------:R-:W-:Y:S01]  /*11380*/  LEA R2, R2, R3, 0x1 ;  /* 0x0000000302027211 */ /* 0x000fe200078e08ff */
[C---:B------:R-:W-:Y:S01]  /*11390*/  FMUL.FTZ R7, R0.reuse, R143 ;  /* 0x0000008f00077220 */ /* 0x040fe20000410000 */
[----:B------:R-:W-:Y:S01]  /*113a0*/  IADD3 R139, -R5, R139, RZ ;  /* 0x0000008b058b7210 */ /* 0x000fe20007ffe1ff */
[----:B------:R-:W-:Y:S01]  /*113b0*/  FMUL.FTZ R150, R0, R150 ;  /* 0x0000009600967220 */ /* 0x000fe20000410000 */
[----:B------:R-:W-:Y:S01]  /*113c0*/  LEA R5, R2, UR4, 0x1 ;  /* 0x0000000402057c11 */ /* 0x000fe2000f8e08ff */
[C---:B------:R-:W-:Y:S01]  /*113d0*/  FMUL.FTZ R12, R0.reuse, R151 ;  /* 0x00000097000c7220 */ /* 0x040fe20000410000 */
[----:B------:R-:W-:Y:S01]  /*113e0*/  F2FP.F16.F32.PACK_AB R3, R145, R144 ;  /* 0x000000909103723e */ /* 0x000fe200000000ff */
[C---:B------:R-:W-:Y:S01]  /*113f0*/  FMUL.FTZ R42, R0.reuse, R42 ;  /* 0x0000002a002a7220 */ /* 0x040fe20000410000 */
[C---:B------:R-:W-:Y:S01]  /*11400*/  IADD3 R4, R5.reuse, -0x10, RZ ;  /* 0xfffffff005047810 */ /* 0x040fe20007ffe0ff */
[C---:B------:R-:W-:Y:S01]  /*11410*/  FMUL.FTZ R46, R0.reuse, R46 ;  /* 0x0000002e002e7220 */ /* 0x040fe20000410000 */
[----:B------:R-:W-:Y:S01]  /*11420*/  @P1 IADD3 R4, R5, 0x10, RZ ;  /* 0x0000001005041810 */ /* 0x000fe20007ffe0ff */
[----:B------:R-:W-:Y:S01]  /*11430*/  FMUL.FTZ R22, R0, R47 ;  /* 0x0000002f00167220 */ /* 0x000fe20000410000 */
[----:B------:R-:W-:Y:S01]  /*11440*/  R2P PR, R6, 0x6 ;  /* 0x0000000606007804 */ /* 0x000fe20000000000 */
[C---:B------:R-:W-:Y:S01]  /*11450*/  FMUL.FTZ R58, R0.reuse, R58 ;  /* 0x0000003a003a7220 */ /* 0x040fe20000410000 */
[----:B------:R-:W-:Y:S01]  /*11460*/  F2FP.F16.F32.PACK_AB R2, R147, R146 ;  /* 0x000000929302723e */ /* 0x000fe200000000ff */
[C---:B------:R-:W-:Y:S01]  /*11470*/  FMUL.FTZ R24, R0.reuse, R59 ;  /* 0x0000003b00187220 */ /* 0x040fe20000410000 */
[----:B------:R-:W-:Y:S01]  /*11480*/  F2FP.F16.F32.PACK_AB R6, R155, R154 ;  /* 0x0000009a9b06723e */ /* 0x000fe200000000ff */
[C---:B------:R-:W-:Y:S01]  /*11490*/  FMUL.FTZ R62, R0.reuse, R62 ;  /* 0x0000003e003e7220 */ /* 0x040fe20000410000 */
[----:B------:R-:W-:Y:S01]  /*114a0*/  F2FP.F16.F32.PACK_AB R63, R69, R68 ;  /* 0x00000044453f723e */ /* 0x000fe200000000ff */
        /* <DEDUP_REMOVED lines=23> */
[----:B------:R-:W-:Y:S01]  /*11620*/  F2FP.F16.F32.PACK_AB R8, R8, R140 ;  /* 0x0000008c0808723e */ /* 0x000fe200000000ff */
[----:B------:R-:W-:Y:S01]  /*11630*/  ULDC.U8 UR4, c[0x0][0x3d9] ;  /* 0x0000f64000047ab9 */ /* 0x000fe20000000000 */
[----:B------:R-:W-:Y:S01]  /*11640*/  F2FP.F16.F32.PACK_AB R7, R7, R142 ;  /* 0x0000008e0707723e */ /* 0x000fe200000000ff */
[----:B------:R1:W-:Y:S01]  /*11650*/  STS [R5+0x400], R2 ;  /* 0x0004000205007388 */ /* 0x0003e20000000800 */
[----:B------:R-:W-:Y:S01]  /*11660*/  F2FP.F16.F32.PACK_AB R9, R9, R148 ;  /* 0x000000940909723e */ /* 0x000fe200000000ff */
[----:B------:R-:W-:Y:S01]  /*11670*/  UISETP.NE.AND UP0, UPT, UR4, URZ, UPT ;  /* 0x0000003f0400728c */ /* 0x000fe2000bf05270 */
[----:B------:R-:W-:Y:S01]  /*11680*/  F2FP.F16.F32.PACK_AB R12, R12, R150 ;  /* 0x000000960c0c723e */ /* 0x000fe200000000ff */
[----:B------:R2:W-:Y:S01]  /*11690*/  STS [R4+0x400], R6 ;  /* 0x0004000604007388 */ /* 0x0005e20000000800 */
[----:B------:R-:W-:Y:S01]  /*116a0*/  F2FP.F16.F32.PACK_AB R11, R14, R18 ;  /* 0x000000120e0b723e */ /* 0x000fe200000000ff */
[----:B------:R-:W-:Y:S01]  /*116b0*/  ULDC.U8 UR5, c[0x0][0x3d8] ;  /* 0x0000f60000057ab9 */ /* 0x000fe20000000000 */
[----:B------:R-:W-:Y:S01]  /*116c0*/  F2FP.F16.F32.PACK_AB R10, R13, R38 ;  /* 0x000000260d0a723e */ /* 0x000fe200000000ff */
[----:B------:R3:W-:Y:S01]  /*116d0*/  STS [R4], R0 ;  /* 0x0000000004007388 */ /* 0x0007e20000000800 */
[----:B------:R-:W-:Y:S01]  /*116e0*/  F2FP.F16.F32.PACK_AB R14, R21, R30 ;  /* 0x0000001e150e723e */ /* 0x000fe200000000ff */
[----:B------:R-:W-:Y:S01]  /*116f0*/  UISETP.NE.AND UP1, UPT, UR5, URZ, UPT ;  /* 0x0000003f0500728c */ /* 0x000fe2000bf25270 */
[----:B------:R-:W-:Y:S01]  /*11700*/  F2FP.F16.F32.PACK_AB R13, R51, R50 ;  /* 0x00000032330d723e */ /* 0x000fe200000000ff */
[----:B------:R4:W-:Y:S01]  /*11710*/  STS [R5+0x2000], R8 ;  /* 0x0020000805007388 */ /* 0x0009e20000000800 */
[----:B------:R-:W-:Y:S01]  /*11720*/  F2FP.F16.F32.PACK_AB R15, R15, R40 ;  /* 0x000000280f0f723e */ /* 0x000fe200000000ff */
[----:B------:R-:W-:Y:S01]  /*11730*/  @UP0 ULDC.64 UR8, c[0x0][0x2c0] ;  /* 0x0000b00000080ab9 */ /* 0x000fe20000000a00 */
[----:B------:R-:W-:Y:S01]  /*11740*/  F2FP.F16.F32.PACK_AB R16, R16, R42 ;  /* 0x0000002a1010723e */ /* 0x000fe200000000ff */
[----:B------:R5:W-:Y:S01]  /*11750*/  STS [R5+0x2400], R7 ;  /* 0x0024000705007388 */ /* 0x000be20000000800 */
[----:B------:R-:W-:Y:S01]  /*11760*/  F2FP.F16.F32.PACK_AB R23, R23, R44 ;  /* 0x0000002c1717723e */ /* 0x000fe200000000ff */
[----:B------:R-:W-:Y:S01]  /*11770*/  @UP0 UIMAD UR8, UR9, UR8, URZ ;  /* 0x00000008090802a4 */ /* 0x000fe2000f8e023f */
[----:B------:R-:W-:Y:S01]  /*11780*/  F2FP.F16.F32.PACK_AB R22, R22, R46 ;  /* 0x0000002e1616723e */ /* 0x000fe200000000ff */
[----:B------:R-:W-:Y:S01]  /*11790*/  STS [R4+0x2000], R9 ;  /* 0x0020000904007388 */ /* 0x000fe20000000800 */
[----:B------:R-:W-:Y:S01]  /*117a0*/  F2FP.F16.F32.PACK_AB R21, R34, R132 ;  /* 0x000000842215723e */ /* 0x000fe200000000ff */
[----:B------:R-:W-:Y:S01]  /*117b0*/  @!UP0 ULDC UR6, c[0x0][0x2e4] ;  /* 0x0000b90000068ab9 */ /* 0x000fe20000000800 */
[----:B------:R-:W-:Y:S01]  /*117c0*/  F2FP.F16.F32.PACK_AB R20, R20, R54 ;  /* 0x000000361414723e */ /* 0x000fe200000000ff */
[----:B------:R-:W-:Y:S01]  /*117d0*/  STS [R4+0x2400], R12 ;  /* 0x0024000c04007388 */ /* 0x000fe20000000800 */
[----:B-1----:R-:W-:Y:S01]  /*117e0*/  SEL R2, R68, 0xffffffe0, !P1 ;  /* 0xffffffe044027807 */ /* 0x002fe20004800000 */
[----:B------:R-:W-:Y:S01]  /*117f0*/  @!UP0 ULDC UR9, c[0x0][0x2c4] ;  /* 0x0000b10000098ab9 */ /* 0x000fe20000000800 */
[----:B------:R-:W-:Y:S01]  /*11800*/  F2FP.F16.F32.PACK_AB R19, R19, R17 ;  /* 0x000000111313723e */ /* 0x000fe200000000ff */
[----:B------:R-:W-:Y:S01]  /*11810*/  UISETP.NE.OR UP2, UPT, UR4, URZ, !UP1 ;  /* 0x0000003f0400728c */ /* 0x000fe2000cf45670 */
[----:B--2---:R-:W-:Y:S01]  /*11820*/  MOV R6, 0x40 ;  /* 0x0000004000067802 */ /* 0x004fe20000000f00 */
[----:B------:R-:W-:Y:S01]  /*11830*/  @!UP0 USEL UR8, UR9, UR6, !UP1 ;  /* 0x0000000609088287 */ /* 0x000fe2000c800000 */
[----:B------:R-:W-:Y:S01]  /*11840*/  F2FP.F16.F32.PACK_AB R18, R137, R138 ;  /* 0x0000008a8912723e */ /* 0x000fe200000000ff */
[----:B------:R-:W-:Y:S01]  /*11850*/  @!UP0 ULDC UR4, c[0x0][0x270] ;  /* 0x00009c0000048ab9 */ /* 0x000fe20000000800 */
[C---:B---3--:R-:W-:Y:S01]  /*11860*/  IADD3 R0, R5.reuse, R2, RZ ;  /* 0x0000000205007210 */ /* 0x048fe20007ffe0ff */
[----:B------:R-:W-:Y:S01]  /*11870*/  @UP0 UMOV UR7, 0x1 ;  /* 0x0000000100070882 */ /* 0x000fe20000000000 */
[----:B------:R-:W-:Y:S01]  /*11880*/  SEL R6, R6, 0xffffffc0, !P2 ;  /* 0xffffffc006067807 */ /* 0x000fe20005000000 */
[----:B------:R-:W-:Y:S01]  /*11890*/  @!UP0 UIMAD UR7, UR8, UR4, URZ ;  /* 0x00000004080782a4 */ /* 0x000fe2000f8e023f */
[----:B----4-:R-:W-:Y:S01]  /*118a0*/  IADD3 R8, R2, R4, RZ ;  /* 0x0000000402087210 */ /* 0x010fe20007ffe0ff */
[----:B------:R-:W-:Y:S01]  /*118b0*/  STS [R0], R11 ;  /* 0x0000000b00007388 */ /* 0x000fe20000000800 */
[----:B------:R-:W-:Y:S01]  /*118c0*/  IADD3 R3, R5, R6, RZ ;  /* 0x0000000605037210 */ /* 0x000fe20007ffe0ff */
[----:B------:R-:W-:Y:S01]  /*118d0*/  UIMAD UR6, UR12, UR7, URZ ;  /* 0x000000070c0672a4 */ /* 0x000fe2000f8e023f */
[----:B------:R-:W-:Y:S01]  /*118e0*/  F2FP.F16.F32.PACK_AB R17, R26, R29 ;  /* 0x0000001d1a11723e */ /* 0x000fe200000000ff */
[----:B------:R-:W-:Y:S01]  /*118f0*/  STS [R0+0x400], R10 ;  /* 0x0004000a00007388 */ /* 0x000fe20000000800 */
[----:B-----5:R-:W-:Y:S01]  /*11900*/  IADD3 R7, R6, R4, RZ ;  /* 0x0000000406077210 */ /* 0x020fe20007ffe0ff */
[----:B------:R-:W-:Y:S01]  /*11910*/  @UP0 ULDC UR13, c[0x0][0x2c0] ;  /* 0x0000b000000d0ab9 */ /* 0x000fe20000000800 */
[----:B------:R-:W-:Y:S01]  /*11920*/  F2FP.F16.F32.PACK_AB R24, R24, R58 ;  /* 0x0000003a1818723e */ /* 0x000fe200000000ff */
[----:B------:R-:W-:Y:S01]  /*11930*/  STS [R8], R14 ;  /* 0x0000000e08007388 */ /* 0x000fe20000000800 */
[----:B------:R-:W-:Y:S01]  /*11940*/  F2FP.F16.F32.PACK_AB R65, R65, R25 ;  /* 0x000000194141723e */ /* 0x000fe200000000ff */
[----:B------:R-:W-:Y:S01]  /*11950*/  @!UP2 ULDC UR5, c[0x0][0x2c4] ;  /* 0x0000b1000005aab9 */ /* 0x000fe20000000800 */
[----:B------:R-:W-:Y:S01]  /*11960*/  F2FP.F16.F32.PACK_AB R64, R64, R62 ;  /* 0x0000003e4040723e */ /* 0x000fe200000000ff */
[----:B------:R-:W-:Y:S01]  /*11970*/  STS [R8+0x400], R13 ;  /* 0x0004000d08007388 */ /* 0x000fe20000000800 */
[----:B------:R-:W-:Y:S01]  /*11980*/  F2FP.F16.F32.PACK_AB R62, R71, R70 ;  /* 0x00000046473e723e */ /* 0x000fe200000000ff */
[----:B------:R-:W-:Y:S01]  /*11990*/  @!UP0 UMOV UR13, 0x1 ;  /* 0x00000001000d8882 */ /* 0x000fe20000000000 */
[----:B------:R-:W-:Y:S01]  /*119a0*/  IADD3 R2, R0, R6, RZ ;  /* 0x0000000600027210 */ /* 0x000fe20007ffe0ff */
[----:B------:R-:W-:Y:S01]  /*119b0*/  STS [R0+0x2000], R15 ;  /* 0x0020000f00007388 */ /* 0x000fe20000000800 */
[----:B------:R-:W-:Y:S01]  /*119c0*/  F2FP.F16.F32.PACK_AB R59, R81, R80 ;  /* 0x00000050513b723e */ /* 0x000fe200000000ff */
[----:B------:R-:W-:Y:S01]  /*119d0*/  @!UP2 UIMAD UR5, UR12, UR5, URZ ;  /* 0x000000050c05a2a4 */ /* 0x000fe2000f8e023f */
[----:B------:R-:W-:Y:S01]  /*119e0*/  F2FP.F16.F32.PACK_AB R58, R83, R82 ;  /* 0x00000052533a723e */ /* 0x000fe200000000ff */
[----:B------:R-:W-:Y:S01]  /*119f0*/  STS [R0+0x2400], R16 ;  /* 0x0024001000007388 */ /* 0x000fe20000000800 */
[----:B------:R-:W-:Y:S01]  /*11a00*/  IADD3 R6, R8, R6, RZ ;  /* 0x0000000608067210 */ /* 0x000fe20007ffe0ff */
[----:B------:R-:W-:Y:S01]  /*11a10*/  USEL UR6, UR6, URZ, UP2 ;  /* 0x0000003f06067287 */ /* 0x000fe20009000000 */
[----:B------:R-:W-:Y:S01]  /*11a20*/  F2FP.F16.F32.PACK_AB R61, R61, R72 ;  /* 0x000000483d3d723e */ /* 0x000fe200000000ff */
[----:B------:R-:W-:Y:S01]  /*11a30*/  STS [R8+0x2000], R23 ;  /* 0x0020001708007388 */ /* 0x000fe20000000800 */
[----:B------:R-:W-:Y:S01]  /*11a40*/  F2FP.F16.F32.PACK_AB R60, R60, R74 ;  /* 0x0000004a3c3c723e */ /* 0x000fe200000000ff */
[----:B------:R-:W-:Y:S01]  /*11a50*/  UIMAD UR4, UR10, UR13, URZ ;  /* 0x0000000d0a0472a4 */ /* 0x000fe2000f8e023f */
[----:B------:R-:W-:Y:S01]  /*11a60*/  F2FP.F16.F32.PACK_AB R57, R57, R76 ;  /* 0x0000004c3939723e */ /* 0x000fe200000000ff */
[----:B------:R1:W-:Y:S01]  /*11a70*/  STS [R8+0x2400], R22 ;  /* 0x0024001608007388 */ /* 0x0003e20000000800 */
[----:B------:R-:W-:Y:S01]  /*11a80*/  F2FP.F16.F32.PACK_AB R56, R56, R78 ;  /* 0x0000004e3838723e */ /* 0x000fe200000000ff */
[----:B------:R-:W-:Y:S01]  /*11a90*/  UIMAD UR8, UR11, UR8, UR6 ;  /* 0x000000080b0872a4 */ /* 0x000fe2000f8e0206 */
[----:B------:R-:W-:Y:S01]  /*11aa0*/  F2FP.F16.F32.PACK_AB R55, R85, R84 ;  /* 0x000000545537723e */ /* 0x000fe200000000ff */
[----:B------:R-:W-:Y:S01]  /*11ab0*/  STS [R3], R21 ;  /* 0x0000001503007388 */ /* 0x000fe20000000800 */
[----:B------:R-:W-:Y:S01]  /*11ac0*/  F2FP.F16.F32.PACK_AB R54, R87, R86 ;  /* 0x000000565736723e */ /* 0x000fe200000000ff */
[----:B------:R-:W-:Y:S01]  /*11ad0*/  USHF.L.U32 UR7, UR4, 0x7, URZ ;  /* 0x0000000704077899 */ /* 0x000fe2000800063f */
[----:B------:R-:W-:Y:S01]  /*11ae0*/  F2FP.F16.F32.PACK_AB R51, R97, R96 ;  /* 0x000000606133723e */ /* 0x000fe200000000ff */
[----:B------:R2:W-:Y:S01]  /*11af0*/  STS [R3+0x400], R20 ;  /* 0x0004001403007388 */ /* 0x0005e20000000800 */
[----:B------:R-:W-:Y:S01]  /*11b00*/  F2FP.F16.F32.PACK_AB R50, R99, R98 ;  /* 0x000000626332723e */ /* 0x000fe200000000ff */
[----:B------:R-:W-:Y:S01]  /*11b10*/  @!UP2 UMOV UR14, UR5 ;  /* 0x00000005000eac82 */ /* 0x000fe20008000000 */
[----:B------:R-:W-:Y:S01]  /*11b20*/  F2FP.F16.F32.PACK_AB R53, R53, R88 ;  /* 0x000000583535723e */ /* 0x000fe200000000ff */
[----:B------:R-:W-:Y:S01]  /*11b30*/  STS [R7], R18 ;  /* 0x0000001207007388 */ /* 0x000fe20000000800 */
[----:B------:R-:W-:Y:S01]  /*11b40*/  F2FP.F16.F32.PACK_AB R52, R52, R90 ;  /* 0x0000005a3434723e */ /* 0x000fe200000000ff */
[----:B------:R-:W-:Y:S01]  /*11b50*/  USHF.R.S32.HI UR6, URZ, 0x1f, UR8 ;  /* 0x0000001f3f067899 */ /* 0x000fe20008011408 */
[----:B------:R-:W-:Y:S01]  /*11b60*/  F2FP.F16.F32.PACK_AB R49, R49, R92 ;  /* 0x0000005c3131723e */ /* 0x000fe200000000ff */
[----:B------:R-:W-:Y:S01]  /*11b70*/  STS [R7+0x400], R17 ;  /* 0x0004001107007388 */ /* 0x000fe20000000800 */
[----:B------:R-:W-:Y:S01]  /*11b80*/  F2FP.F16.F32.PACK_AB R48, R48, R94 ;  /* 0x0000005e3030723e */ /* 0x000fe200000000ff */
[----:B------:R-:W-:Y:S01]  /*11b90*/  @!UP2 USHF.R.S32.HI UR15, URZ, 0x1f, UR5 ;  /* 0x0000001f3f0fa899 */ /* 0x000fe20008011405 */
[----:B------:R-:W-:Y:S01]  /*11ba0*/  F2FP.F16.F32.PACK_AB R47, R101, R100 ;  /* 0x00000064652f723e */ /* 0x000fe200000000ff */
[----:B------:R3:W-:Y:S01]  /*11bb0*/  STS [R3+0x2000], R19 ;  /* 0x0020001303007388 */ /* 0x0007e20000000800 */
[----:B------:R-:W-:Y:S01]  /*11bc0*/  F2FP.F16.F32.PACK_AB R46, R103, R102 ;  /* 0x00000066672e723e */ /* 0x000fe200000000ff */
[----:B------:R-:W-:Y:S01]  /*11bd0*/  USHF.R.S32.HI UR4, URZ, 0x1f, UR7 ;  /* 0x0000001f3f047899 */ /* 0x000fe20008011407 */
[----:B------:R-:W-:Y:S01]  /*11be0*/  F2FP.F16.F32.PACK_AB R42, R109, R108 ;  /* 0x0000006c6d2a723e */ /* 0x000fe200000000ff */
[----:B------:R-:W-:Y:S01]  /*11bf0*/  STS [R3+0x2400], R24 ;  /* 0x0024001803007388 */ /* 0x000fe20000000800 */
[----:B------:R-:W-:Y:S01]  /*11c00*/  F2FP.F16.F32.PACK_AB R41, R111, R110 ;  /* 0x0000006e6f29723e */ /* 0x000fe200000000ff */
[----:B-1----:R-:W1:Y:S01]  /*11c10*/  LDC.64 R22, c[0x0][0x290] ;  /* 0x0000a400ff167b82 */ /* 0x002e620000000a00 */
[----:B------:R-:W-:Y:S01]  /*11c20*/  F2FP.F16.F32.PACK_AB R44, R105, R104 ;  /* 0x00000068692c723e */ /* 0x000fe200000000ff */
[----:B------:R-:W-:Y:S01]  /*11c30*/  STS [R7+0x2000], R65 ;  /* 0x0020004107007388 */ /* 0x000fe20000000800 */
[----:B------:R-:W-:Y:S01]  /*11c40*/  F2FP.F16.F32.PACK_AB R43, R43, R106 ;  /* 0x0000006a2b2b723e */ /* 0x000fe200000000ff */
[----:B------:R-:W-:Y:S01]  /*11c50*/  UIADD3 UR8, UP1, UP0, UR7, UR14, UR8 ;  /* 0x0000000e07087290 */ /* 0x000fe2000f83e008 */
[----:B------:R-:W-:Y:S01]  /*11c60*/  F2FP.F16.F32.PACK_AB R40, R157, R156 ;  /* 0x0000009c9d28723e */ /* 0x000fe200000000ff */
[----:B------:R-:W-:Y:S01]  /*11c70*/  STS [R7+0x2400], R64 ;  /* 0x0024004007007388 */ /* 0x000fe20000000800 */
[----:B------:R-:W-:Y:S01]  /*11c80*/  F2FP.F16.F32.PACK_AB R39, R39, R158 ;  /* 0x0000009e2727723e */ /* 0x000fe200000000ff */
[----:B------:R-:W-:Y:S01]  /*11c90*/  UIADD3.X UR14, UR4, UR15, UR6, UP1, UP0 ;  /* 0x0000000f040e7290 */ /* 0x000fe20008fe0406 */
        /* <DEDUP_REMOVED lines=24> */
[----:B--2---:R-:W-:Y:S01]  /*11e20*/  MOV R20, 0x7f800000 ;  /* 0x7f80000000147802 */ /* 0x004fe20000000f00 */
[----:B------:R-:W-:Y:S01]  /*11e30*/  STS [R5+0x4000], R55 ;  /* 0x0040003705007388 */ /* 0x000fe20000000800 */
[----:B---3--:R-:W-:Y:S02]  /*11e40*/  MOV R19, 0x7f800000 ;  /* 0x7f80000000137802 */ /* 0x008fe40000000f00 */
[----:B------:R-:W-:Y:S01]  /*11e50*/  MOV R13, 0x7f800000 ;  /* 0x7f800000000d7802 */ /* 0x000fe20000000f00 */
[----:B------:R-:W-:Y:S01]  /*11e60*/  STS [R5+0x4400], R54 ;  /* 0x0044003605007388 */ /* 0x000fe20000000800 */
[----:B------:R-:W-:-:S02]  /*11e70*/  MOV R18, 0x7f800000 ;  /* 0x7f80000000127802 */ /* 0x000fc40000000f00 */
[----:B------:R-:W-:Y:S01]  /*11e80*/  SHF.L.U32 R12, R139, 0x3, RZ ;  /* 0x000000038b0c7819 */ /* 0x000fe200000006ff */
        /* <DEDUP_REMOVED lines=10> */
[----:B--2---:R-:W2:Y:S03]  /*11f30*/  @P3 LDC R5, c[0x0][0x2e8] ;  /* 0x0000ba00ff053b82 */ /* 0x004ea60000000800 */
[----:B------:R-:W-:Y:S04]  /*11f40*/  STS [R0+0x6000], R44 ;  /* 0x0060002c00007388 */ /* 0x000fe80000000800 */
[----:B------:R4:W-:Y:S01]  /*11f50*/  STS [R0+0x6400], R43 ;  /* 0x0064002b00007388 */ /* 0x0009e20000000800 */
[----:B---3--:R-:W3:Y:S03]  /*11f60*/  @P0 LDC R4, c[0x0][0x2e8] ;  /* 0x0000ba00ff040b82 */ /* 0x008ee60000000800 */
[----:B------:R-:W-:Y:S04]  /*11f70*/  STS [R8+0x6000], R40 ;  /* 0x0060002808007388 */ /* 0x000fe80000000800 */
[----:B------:R5:W-:Y:S04]  /*11f80*/  STS [R8+0x6400], R39 ;  /* 0x0064002708007388 */ /* 0x000be80000000800 */
[----:B------:R-:W-:Y:S04]  /*11f90*/  STS [R3+0x4000], R38 ;  /* 0x0040002603007388 */ /* 0x000fe80000000800 */
[----:B------:R-:W-:Y:S04]  /*11fa0*/  STS [R3+0x4400], R37 ;  /* 0x0044002503007388 */ /* 0x000fe80000000800 */
[----:B------:R-:W-:Y:S04]  /*11fb0*/  STS [R7+0x4000], R34 ;  /* 0x0040002207007388 */ /* 0x000fe80000000800 */
[----:B------:R-:W-:Y:S01]  /*11fc0*/  STS [R7+0x4400], R33 ;  /* 0x0044002107007388 */ /* 0x000fe20000000800 */
[----:B----4-:R-:W4:Y:S03]  /*11fd0*/  @P5 MUFU.LG2 R0, R249 ;  /* 0x000000f900005308 */ /* 0x010f260000000c00 */
[----:B------:R-:W-:Y:S04]  /*11fe0*/  STS [R3+0x6000], R36 ;  /* 0x0060002403007388 */ /* 0x000fe80000000800 */
[----:B------:R1:W-:Y:S01]  /*11ff0*/  STS [R3+0x6400], R35 ;  /* 0x0064002303007388 */ /* 0x0003e20000000800 */
[----:B-----5:R-:W5:Y:S03]  /*12000*/  @P4 LDC R8, c[0x0][0x2e8] ;  /* 0x0000ba00ff084b82 */ /* 0x020f660000000800 */
[----:B------:R-:W-:Y:S04]  /*12010*/  STS [R7+0x6000], R32 ;  /* 0x0060002007007388 */ /* 0x000fe80000000800 */
[----:B------:R2:W-:Y:S01]  /*12020*/  STS [R7+0x6400], R31 ;  /* 0x0064001f07007388 */ /* 0x0005e20000000800 */
[----:B----4-:R-:W-:-:S03]  /*12030*/  @P5 FMUL.FTZ R0, R0, 0.69314718246459960938 ;  /* 0x3f31721800005820 */ /* 0x010fc60000410000 */
[----:B------:R-:W-:Y:S04]  /*12040*/  STS [R2+0x4000], R30 ;  /* 0x0040001e02007388 */ /* 0x000fe80000000800 */
[----:B------:R-:W-:Y:S04]  /*12050*/  STS [R2+0x4400], R29 ;  /* 0x0044001d02007388 */ /* 0x000fe80000000800 */
[----:B------:R-:W-:Y:S04]  /*12060*/  STS [R6+0x4000], R26 ;  /* 0x0040001a06007388 */ /* 0x000fe80000000800 */
[----:B------:R4:W-:Y:S01]  /*12070*/  STS [R6+0x4400], R25 ;  /* 0x0044001906007388 */ /* 0x0009e20000000800 */
[----:B-1----:R-:W-:Y:S03]  /*12080*/  @P0 MUFU.LG2 R3, R246 ;  /* 0x000000f600030308 */ /* 0x002fe60000000c00 */
[----:B------:R-:W-:Y:S04]  /*12090*/  STS [R2+0x6000], R28 ;  /* 0x0060001c02007388 */ /* 0x000fe80000000800 */
[----:B------:R1:W-:Y:S01]  /*120a0*/  STS [R2+0x6400], R27 ;  /* 0x0064001b02007388 */ /* 0x0003e20000000800 */
[----:B--2---:R-:W2:Y:S03]  /*120b0*/  @P4 MUFU.LG2 R7, R248 ;  /* 0x000000f800074308 */ /* 0x004ea60000000c00 */
[----:B------:R-:W-:Y:S04]  /*120c0*/  STS [R6+0x6000], R66 ;  /* 0x0060004206007388 */ /* 0x000fe80000000800 */
[----:B------:R3:W-:Y:S01]  /*120d0*/  STS [R6+0x6400], R67 ;  /* 0x0064004306007388 */ /* 0x0007e20000000800 */
[----:B----4-:R-:W4:Y:S08]  /*120e0*/  LDC.64 R24, c[0x0][0x2a0] ;  /* 0x0000a800ff187b82 */ /* 0x010f300000000a00 */
[----:B-1----:R-:W1:Y:S01]  /*120f0*/  @P5 LDC R2, c[0x0][0x2e8] ;  /* 0x0000ba00ff025b82 */ /* 0x002e620000000800 */
[----:B---3--:R-:W3:Y:S01]  /*12100*/  @P3 MUFU.LG2 R6, R247 ;  /* 0x000000f700063308 */ /* 0x008ee20000000c00 */
[----:B-1----:R-:W-:Y:S01]  /*12110*/  @P5 FFMA.FTZ R20, R136, R2, R0 ;  /* 0x0000000288145223 */ /* 0x002fe20000010000 */
[----:B--2---:R-:W-:Y:S01]  /*12120*/  @P4 FMUL.FTZ R0, R7, 0.69314718246459960938 ;  /* 0x3f31721807004820 */ /* 0x004fe20000410000 */
[----:B---3--:R-:W-:-:S03]  /*12130*/  @P3 FMUL.FTZ R2, R6, 0.69314718246459960938 ;  /* 0x3f31721806023820 */ /* 0x008fc60000410000 */
[----:B-----5:R-:W-:Y:S01]  /*12140*/  @P4 FFMA.FTZ R19, R135, R8, R0 ;  /* 0x0000000887134223 */ /* 0x020fe20000010000 */
[----:B------:R-:W-:Y:S01]  /*12150*/  @P0 FMUL.FTZ R0, R3, 0.69314718246459960938 ;  /* 0x3f31721803000820 */ /* 0x000fe20000410000 */
[----:B------:R-:W-:-:S03]  /*12160*/  @P3 FFMA.FTZ R13, R133, R5, R2 ;  /* 0x00000005850d3223 */ /* 0x000fc60000010002 */
[----:B------:R-:W-:Y:S01]  /*12170*/  @P0 FFMA.FTZ R18, R134, R4, R0 ;  /* 0x0000000486120223 */ /* 0x000fe20000010000 */
[----:B------:R-:W-:Y:S06]  /*12180*/  BAR.SYNC.DEFER_BLOCKING 0x0 ;  /* 0x0000000000007b1d */ /* 0x000fec0000010000 */
[----:B----4-:R-:W-:Y:S05]  /*12190*/  @P6 BRA `(.L_x_1064) ;  /* 0x0000000000c46947 */ /* 0x010fea0003800000 */
        /* <DEDUP_REMOVED lines=49> */
.L_x_1064:
[----:B------:R-:W-:Y:S05]  /*124b0*/  BSYNC B0 ;  /* 0x0000000000007941 */ /* 0x000fea0003800000 */
.L_x_1063:
[----:B------:R-:W-:Y:S01]  /*124c0*/  USHF.R.S32.HI UR4, URZ, 0x1f, UR12 ;  /* 0x0000001f3f047899 */ /* 0x000fe2000801140c */
[----:B-1----:R-:W-:Y:S01]  /*124d0*/  SHF.R.S32.HI R13, RZ, 0x1f, R12 ;  /* 0x0000001fff0d7819 */ /* 0x002fe2000001140c */
[----:B------:R-:W1:Y:S01]  /*124e0*/  LDS.128 R72, [R223] ;  /* 0x00000000df487984 */ /* 0x000e620000000c00 */
[----:B------:R-:W-:Y:S01]  /*124f0*/  SHF.R.S32.HI R4, RZ, 0x3, R172 ;  /* 0x00000003ff047819 */ /* 0x000fe200000114ac */
[----:B------:R-:W-:Y:S02]  /*12500*/  ULDC.64 UR6, c[0x0][0x298] ;  /* 0x0000a60000067ab9 */ /* 0x000fe40000000a00 */
[C---:B------:R-:W-:Y:S01]  /*12510*/  IMAD R0, R22.reuse, UR4, RZ ;  /* 0x0000000416007c24 */ /* 0x040fe2000f8e02ff */
[----:B------:R-:W-:Y:S01]  /*12520*/  USHF.R.S32.HI UR4, URZ, 0x1f, UR11 ;  /* 0x0000001f3f047899 */ /* 0x000fe2000801140b */
[----:B------:R-:W-:Y:S01]  /*12530*/  IMAD.WIDE.U32 R2, R22, UR12, R12 ;  /* 0x0000000c16027c25 */ /* 0x000fe2000f8e000c */
[----:B------:R-:W-:Y:S01]  /*12540*/  SHF.R.S32.HI R5, RZ, 0x1f, R4 ;  /* 0x0000001fff057819 */ /* 0x000fe20000011404 */
[----:B------:R-:W2:Y:S02]  /*12550*/  LDS.128 R68, [R223+0x4000] ;  /* 0x00400000df447984 */ /* 0x000ea40000000c00 */
[----:B------:R-:W-:-:S02]  /*12560*/  IMAD R0, R23, UR12, R0 ;  /* 0x0000000c17007c24 */ /* 0x000fc4000f8e0200 */
[C---:B------:R-:W-:Y:S01]  /*12570*/  IMAD R6, R24.reuse, UR4, RZ ;  /* 0x0000000418067c24 */ /* 0x040fe2000f8e02ff */
[----:B------:R-:W3:Y:S01]  /*12580*/  LDS.128 R64, [R223+0x800] ;  /* 0x00080000df407984 */ /* 0x000ee20000000c00 */
[----:B------:R-:W-:Y:S01]  /*12590*/  IMAD.IADD R3, R3, 0x1, R0 ;  /* 0x0000000103037824 */ /* 0x000fe200078e0200 */
[----:B------:R-:W-:Y:S01]  /*125a0*/  ULDC.64 UR4, c[0x0][0x280] ;  /* 0x0000a00000047ab9 */ /* 0x000fe20000000a00 */
[----:B------:R-:W-:Y:S01]  /*125b0*/  IMAD R0, R25, UR11, R6 ;  /* 0x0000000b19007c24 */ /* 0x000fe2000f8e0206 */
[----:B------:R-:W4:Y:S01]  /*125c0*/  LDS.128 R56, [R223+0x4800] ;  /* 0x00480000df387984 */ /* 0x000f220000000c00 */
[----:B------:R-:W-:Y:S02]  /*125d0*/  IMAD.U32 R6, RZ, RZ, UR18 ;  /* 0x00000012ff067e24 */ /* 0x000fe4000f8e00ff */
[----:B------:R-:W-:Y:S01]  /*125e0*/  IMAD.WIDE.U32 R2, R24, UR11, R2 ;  /* 0x0000000b18027c25 */ /* 0x000fe2000f8e0002 */
[----:B------:R-:W5:Y:S03]  /*125f0*/  LDS.128 R60, [R223+0x1000] ;  /* 0x00100000df3c7984 */ /* 0x000f660000000c00 */
[----:B------:R-:W-:Y:S01]  /*12600*/  IMAD.WIDE R4, R6, 0x80, R4 ;  /* 0x0000008006047825 */ /* 0x000fe200078e0204 */
[----:B------:R-:W5:Y:S03]  /*12610*/  LDS.128 R52, [R223+0x5000] ;  /* 0x00500000df347984 */ /* 0x000f660000000c00 */
[----:B------:R-:W-:Y:S01]  /*12620*/  IMAD.IADD R3, R3, 0x1, R0 ;  /* 0x0000000103037824 */ /* 0x000fe200078e0200 */
[----:B------:R-:W5:Y:S01]  /*12630*/  LDS.128 R36, [R223+0x1800] ;  /* 0x00180000df247984 */ /* 0x000f620000000c00 */
[----:B------:R-:W-:-:S02]  /*12640*/  IMAD R0, R5, UR6, RZ ;  /* 0x0000000605007c24 */ /* 0x000fc4000f8e02ff */
[C---:B------:R-:W-:Y:S01]  /*12650*/  IMAD.WIDE.U32 R2, R4.reuse, UR6, R2 ;  /* 0x0000000604027c25 */ /* 0x040fe2000f8e0002 */
[----:B------:R-:W5:Y:S03]  /*12660*/  LDS.128 R44, [R223+0x5800] ;  /* 0x00580000df2c7984 */ /* 0x000f660000000c00 */
[----:B------:R-:W-:Y:S01]  /*12670*/  IMAD R0, R4, UR7, R0 ;  /* 0x0000000704007c24 */ /* 0x000fe2000f8e0200 */
[C---:B------:R-:W-:Y:S01]  /*12680*/  LEA R4, P0, R2.reuse, UR4, 0x1 ;  /* 0x0000000402047c11 */ /* 0x040fe2000f8008ff */
[----:B------:R-:W-:Y:S01]  /*12690*/  USHF.L.U32 UR4, UR6, 0x5, URZ ;  /* 0x0000000506047899 */ /* 0x000fe2000800063f */
[----:B------:R-:W5:Y:S01]  /*126a0*/  LDS.128 R48, [R223+0x2000] ;  /* 0x00200000df307984 */ /* 0x000f620000000c00 */
[----:B------:R-:W-:Y:S01]  /*126b0*/  IMAD.IADD R0, R3, 0x1, R0 ;  /* 0x0000000103007824 */ /* 0x000fe200078e0200 */
[----:B------:R-:W-:Y:S02]  /*126c0*/  USHF.L.U64.HI UR6, UR6, 0x5, UR7 ;  /* 0x0000000506067899 */ /* 0x000fe40008010207 */
[----:B------:R-:W5:Y:S02]  /*126d0*/  LDS.128 R40, [R223+0x6000] ;  /* 0x00600000df287984 */ /* 0x000f640000000c00 */
[----:B------:R-:W-:-:S02]  /*126e0*/  LEA.HI.X R5, R2, UR5, R0, 0x1, P0 ;  /* 0x0000000502057c11 */ /* 0x000fc400080f0c00 */
[----:B------:R-:W5:Y:S01]  /*126f0*/  LDS.128 R32, [R223+0x2800] ;  /* 0x00280000df207984 */ /* 0x000f620000000c00 */
[----:B------:R-:W-:-:S03]  /*12700*/  IADD3 R2, P0, R4, UR4, RZ ;  /* 0x0000000404027c10 */ /* 0x000fc6000ff1e0ff */
[----:B------:R-:W5:Y:S01]  /*12710*/  LDS.128 R20, [R223+0x6800] ;  /* 0x00680000df147984 */ /* 0x000f620000000c00 */
[----:B------:R-:W-:Y:S02]  /*12720*/  IADD3.X R3, R5, UR6, RZ, P0, !PT ;  /* 0x0000000605037c10 */ /* 0x000fe400087fe4ff */
[----:B------:R-:W-:Y:S01]  /*12730*/  IADD3 R8, P0, R2, UR4, RZ ;  /* 0x0000000402087c10 */ /* 0x000fe2000ff1e0ff */
[----:B------:R-:W5:Y:S03]  /*12740*/  LDS.128 R28, [R223+0x3000] ;  /* 0x00300000df1c7984 */ /* 0x000f660000000c00 */
[----:B------:R-:W-:Y:S01]  /*12750*/  IADD3.X R9, R3, UR6, RZ, P0, !PT ;  /* 0x0000000603097c10 */ /* 0x000fe200087fe4ff */
[----:B------:R-:W5:Y:S01]  /*12760*/  LDS.128 R16, [R223+0x7000] ;  /* 0x00700000df107984 */ /* 0x000f620000000c00 */
[----:B------:R-:W-:-:S03]  /*12770*/  IADD3 R10, P0, R8, UR4, RZ ;  /* 0x00000004080a7c10 */ /* 0x000fc6000ff1e0ff */
[----:B------:R-:W5:Y:S01]  /*12780*/  LDS.128 R24, [R223+0x3800] ;  /* 0x00380000df187984 */ /* 0x000f620000000c00 */
[----:B------:R-:W-:Y:S02]  /*12790*/  IADD3.X R11, R9, UR6, RZ, P0, !PT ;  /* 0x00000006090b7c10 */ /* 0x000fe400087fe4ff */
[----:B------:R-:W-:Y:S01]  /*127a0*/  IADD3 R6, P0, R10, UR4, RZ ;  /* 0x000000040a067c10 */ /* 0x000fe2000ff1e0ff */
[----:B------:R-:W5:Y:S03]  /*127b0*/  LDS.128 R12, [R223+0x7800] ;  /* 0x00780000df0c7984 */ /* 0x000f660000000c00 */
[----:B------:R-:W-:Y:S01]  /*127c0*/  IADD3.X R7, R11, UR6, RZ, P0, !PT ;  /* 0x000000060b077c10 */ /* 0x000fe200087fe4ff */
[----:B-1----:R-:W-:Y:S04]  /*127d0*/  STG.E.128 desc[UR20][R4.64], R72 ;  /* 0x0000004804007986 */ /* 0x002fe8000c101d14 */
[----:B--2---:R1:W-:Y:S04]  /*127e0*/  STG.E.128 desc[UR20][R4.64+0x80], R68 ;  /* 0x0000804404007986 */ /* 0x0043e8000c101d14 */
[----:B---3--:R-:W-:Y:S04]  /*127f0*/  STG.E.128 desc[UR20][R2.64], R64 ;  /* 0x0000004002007986 */ /* 0x008fe8000c101d14 */
[----:B----4-:R2:W-:Y:S04]  /*12800*/  STG.E.128 desc[UR20][R2.64+0x80], R56 ;  /* 0x0000803802007986 */ /* 0x0105e8000c101d14 */
[----:B-----5:R-:W-:Y:S04]  /*12810*/  STG.E.128 desc[UR20][R8.64], R60 ;  /* 0x0000003c08007986 */ /* 0x020fe8000c101d14 */
[----:B------:R3:W-:Y:S04]  /*12820*/  STG.E.128 desc[UR20][R8.64+0x80], R52 ;  /* 0x0000803408007986 */ /* 0x0007e8000c101d14 */
[----:B------:R-:W-:Y:S04]  /*12830*/  STG.E.128 desc[UR20][R10.64], R36 ;  /* 0x000000240a007986 */ /* 0x000fe8000c101d14 */
[----:B------:R-:W-:Y:S04]  /*12840*/  STG.E.128 desc[UR20][R10.64+0x80], R44 ;  /* 0x0000802c0a007986 */ /* 0x000fe8000c101d14 */
[----:B------:R-:W-:Y:S04]  /*12850*/  STG.E.128 desc[UR20][R6.64], R48 ;  /* 0x0000003006007986 */ /* 0x000fe8000c101d14 */
[----:B------:R-:W-:Y:S01]  /*12860*/  STG.E.128 desc[UR20][R6.64+0x80], R40 ;  /* 0x0000802806007986 */ /* 0x000fe2000c101d14 */
[----:B-1----:R-:W-:-:S04]  /*12870*/  IADD3 R4, P0, R6, UR4, RZ ;  /* 0x0000000406047c10 */ /* 0x002fc8000ff1e0ff */
[----:B------:R-:W-:Y:S02]  /*12880*/  IADD3.X R5, R7, UR6, RZ, P0, !PT ;  /* 0x0000000607057c10 */ /* 0x000fe400087fe4ff */
[----:B--2---:R-:W-:-:S03]  /*12890*/  IADD3 R2, P0, R4, UR4, RZ ;  /* 0x0000000404027c10 */ /* 0x004fc6000ff1e0ff */
[----:B------:R-:W-:Y:S01]  /*128a0*/  STG.E.128 desc[UR20][R4.64], R32 ;  /* 0x0000002004007986 */ /* 0x000fe2000c101d14 */
[----:B------:R-:W-:-:S03]  /*128b0*/  IADD3.X R3, R5, UR6, RZ, P0, !PT ;  /* 0x0000000605037c10 */ /* 0x000fc600087fe4ff */
[----:B------:R-:W-:Y:S01]  /*128c0*/  STG.E.128 desc[UR20][R4.64+0x80], R20 ;  /* 0x0000801404007986 */ /* 0x000fe2000c101d14 */
[----:B---3--:R-:W-:-:S03]  /*128d0*/  IADD3 R8, P0, R2, UR4, RZ ;  /* 0x0000000402087c10 */ /* 0x008fc6000ff1e0ff */
[----:B------:R-:W-:Y:S01]  /*128e0*/  STG.E.128 desc[UR20][R2.64], R28 ;  /* 0x0000001c02007986 */ /* 0x000fe2000c101d14 */
[----:B------:R-:W-:-:S03]  /*128f0*/  IADD3.X R9, R3, UR6, RZ, P0, !PT ;  /* 0x0000000603097c10 */ /* 0x000fc600087fe4ff */
[----:B------:R-:W-:Y:S04]  /*12900*/  STG.E.128 desc[UR20][R2.64+0x80], R16 ;  /* 0x0000801002007986 */ /* 0x000fe8000c101d14 */
[----:B------:R-:W-:Y:S04]  /*12910*/  STG.E.128 desc[UR20][R8.64], R24 ;  /* 0x0000001808007986 */ /* 0x000fe8000c101d14 */
[----:B------:R-:W-:Y:S01]  /*12920*/  STG.E.128 desc[UR20][R8.64+0x80], R12 ;  /* 0x0000800c08007986 */ /* 0x000fe2000c101d14 */
[----:B------:R-:W-:Y:S05]  /*12930*/  EXIT ;  /* 0x000000000000794d */ /* 0x000fea0003800000 */
.L_x_1052:
[----:B------:R-:W-:Y:S01]  /*12940*/  LEA.HI R10, R10, R92, RZ, 0x3 ;  /* 0x0000005c0a0a7211 */ /* 0x000fe200078f18ff */
[----:B------:R-:W-:Y:S01]  /*12950*/  USHF.R.S32.HI UR7, URZ, 0x1f, UR16 ;  /* 0x0000001f3f077899 */ /* 0x000fe20008011410 */
[----:B------:R-:W-:Y:S01]  /*12960*/  IMAD.U32 R4, RZ, RZ, UR18 ;  /* 0x00000012ff047e24 */ /* 0x000fe2000f8e00ff */
[----:B------:R-:W-:Y:S01]  /*12970*/  ULDC.64 UR4, c[0x0][0x290] ;  /* 0x0000a40000047ab9 */ /* 0x000fe20000000a00 */
[----:B------:R-:W-:Y:S01]  /*12980*/  LOP3.LUT R2, R10, 0x1ffffff8, RZ, 0xc0, !PT ;  /* 0x1ffffff80a027812 */ /* 0x000fe200078ec0ff */
[----:B------:R-:W-:Y:S01]  /*12990*/  UIMAD UR7, UR7, UR4, URZ ;  /* 0x00000004070772a4 */ /* 0x000fe2000f8e023f */
[----:B------:R-:W-:Y:S01]  /*129a0*/  IMAD.U32 R0, RZ, RZ, UR4 ;  /* 0x00000004ff007e24 */ /* 0x000fe2000f8e00ff */
[----:B------:R-:W-:Y:S01]  /*129b0*/  SHF.R.S32.HI R10, RZ, 0x3, R10 ;  /* 0x00000003ff0a7819 */ /* 0x000fe2000001140a */
[----:B------:R-:W-:Y:S01]  /*129c0*/  ULDC.U8 UR9, c[0x0][0x3d9] ;  /* 0x0000f64000097ab9 */ /* 0x000fe20000000000 */
[----:B------:R-:W-:Y:S01]  /*129d0*/  IMAD.IADD R2, R92, 0x1, -R2 ;  /* 0x000000015c027824 */ /* 0x000fe200078e0a02 */
[----:B------:R-:W-:Y:S01]  /*129e0*/  UIMAD UR5, UR16, UR5, UR7 ;  /* 0x00000005100572a4 */ /* 0x000fe2000f8e0207 */
[--C-:B------:R-:W-:Y:S01]  /*129f0*/  SHF.R.S32.HI R11, RZ, 0x1f, R10.reuse ;  /* 0x0000001fff0b7819 */ /* 0x100fe2000001140a */
[----:B------:R-:W-:Y:S01]  /*12a00*/  USHF.R.S32.HI UR7, URZ, 0x1f, UR14 ;  /* 0x0000001f3f077899 */ /* 0x000fe2000801140e */
[----:B------:R-:W-:Y:S01]  /*12a10*/  IMAD.SHL.U32 R2, R2, 0x8, RZ ;  /* 0x0000000802027824 */ /* 0x000fe200078e00ff */
[----:B------:R-:W-:Y:S01]  /*12a20*/  UISETP.NE.AND UP1, UPT, UR9, URZ, UPT ;  /* 0x0000003f0900728c */ /* 0x000fe2000bf25270 */
[----:B------:R-:W-:Y:S01]  /*12a30*/  LOP3.LUT P1, RZ, R92, 0x7, RZ, 0xc0, !PT ;  /* 0x000000075cff7812 */ /* 0x000fe2000782c0ff */
[----:B------:R-:W-:Y:S01]  /*12a40*/  IMAD.WIDE R4, R4, 0x80, R10 ;  /* 0x0000008004047825 */ /* 0x000fe200078e020a */
[----:B------:R-:W-:Y:S01]  /*12a50*/  ULDC.U8 UR10, c[0x0][0x3d8] ;  /* 0x0000f600000a7ab9 */ /* 0x000fe20000000000 */
[--C-:B------:R-:W-:Y:S01]  /*12a60*/  SHF.R.S32.HI R3, RZ, 0x1f, R2.reuse ;  /* 0x0000001fff037819 */ /* 0x100fe20000011402 */
[----:B------:R-:W-:Y:S01]  /*12a70*/  UISETP.NE.AND UP2, UPT, UR10, URZ, UPT ;  /* 0x0000003f0a00728c */ /* 0x000fe2000bf45270 */
[----:B------:R-:W-:Y:S01]  /*12a80*/  BSSY B0, `(.L_x_1065) ;  /* 0x0000058000007945 */ /* 0x000fe20003800000 */
[----:B------:R-:W-:Y:S01]  /*12a90*/  UIMAD UR11, UR16, UR25, URZ ;  /* 0x00000019100b72a4 */ /* 0x000fe2000f8e023f */
[----:B------:R-:W-:Y:S01]  /*12aa0*/  IMAD.WIDE.U32 R2, R0, UR16, R2 ;  /* 0x0000001000027c25 */ /* 0x000fe2000f8e0002 */
[----:B------:R-:W-:-:S02]  /*12ab0*/  UISETP.EQ.AND UP2, UPT, UR9, URZ, UP2 ;  /* 0x0000003f0900728c */ /* 0x000fc40009742270 */
[----:B------:R-:W-:Y:S01]  /*12ac0*/  @!UP1 UISETP.NE.AND UP0, UPT, UR10, URZ, UPT ;  /* 0x0000003f0a00928c */ /* 0x000fe2000bf05270 */
[----:B------:R-:W-:Y:S01]  /*12ad0*/  VIADD R3, R3, UR5 ;  /* 0x0000000503037c36 */ /* 0x000fe20008000000 */
[----:B------:R-:W-:Y:S01]  /*12ae0*/  ULDC.64 UR4, c[0x0][0x2a0] ;  /* 0x0000a80000047ab9 */ /* 0x000fe20000000a00 */
[----:B------:R-:W-:Y:S01]  /*12af0*/  @UP1 ULDC UR12, c[0x0][0x2c0] ;  /* 0x0000b000000c1ab9 */ /* 0x000fe20000000800 */
[----:B------:R-:W-:Y:S01]  /*12b00*/  UIMAD UR7, UR7, UR4, URZ ;  /* 0x00000004070772a4 */ /* 0x000fe2000f8e023f */
[----:B------:R-:W-:Y:S01]  /*12b10*/  IMAD.U32 R0, RZ, RZ, UR4 ;  /* 0x00000004ff007e24 */ /* 0x000fe2000f8e00ff */
[----:B------:R-:W-:Y:S01]  /*12b20*/  @!UP1 ULDC UR10, c[0x0][0x2e4] ;  /* 0x0000b900000a9ab9 */ /* 0x000fe20000000800 */
[----:B------:R-:W-:Y:S02]  /*12b30*/  @UP1 UIMAD UR12, UR25, UR12, URZ ;  /* 0x0000000c190c12a4 */ /* 0x000fe4000f8e023f */
[----:B------:R-:W-:Y:S01]  /*12b40*/  UIMAD UR5, UR14, UR5, UR7 ;  /* 0x000000050e0572a4 */ /* 0x000fe2000f8e0207 */
[----:B------:R-:W-:Y:S01]  /*12b50*/  IMAD.WIDE.U32 R2, R0, UR14, R2 ;  /* 0x0000000e00027c25 */ /* 0x000fe2000f8e0002 */
[----:B------:R-:W-:Y:S01]  /*12b60*/  @!UP1 USEL UR12, UR25, UR10, !UP0 ;  /* 0x0000000a190c9287 */ /* 0x000fe2000c000000 */
[----:B------:R-:W-:Y:S01]  /*12b70*/  @UP1 UMOV UR13, 0x1 ;  /* 0x00000001000d1882 */ /* 0x000fe20000000000 */
[----:B------:R-:W-:-:S02]  /*12b80*/  @UP1 ULDC UR15, c[0x0][0x2c0] ;  /* 0x0000b000000f1ab9 */ /* 0x000fc40000000800 */
[----:B------:R-:W-:Y:S01]  /*12b90*/  VIADD R3, R3, UR5 ;  /* 0x0000000503037c36 */ /* 0x000fe20008000000 */
[----:B------:R-:W-:Y:S01]  /*12ba0*/  ULDC.64 UR4, c[0x0][0x298] ;  /* 0x0000a60000047ab9 */ /* 0x000fe20000000a00 */
[----:B------:R-:W-:Y:S01]  /*12bb0*/  @!UP1 UIMAD UR13, UR12, UR6, URZ ;  /* 0x000000060c0d92a4 */ /* 0x000fe2000f8e023f */
[----:B------:R-:W-:Y:S01]  /*12bc0*/  IMAD R0, R5, UR4, RZ ;  /* 0x0000000405007c24 */ /* 0x000fe2000f8e02ff */
[----:B------:R-:W-:Y:S02]  /*12bd0*/  USHF.L.U64.HI UR8, UR4, 0x5, UR5 ;  /* 0x0000000504087899 */ /* 0x000fe40008010205 */
[----:B------:R-:W-:Y:S01]  /*12be0*/  USHF.L.U32 UR7, UR4, 0x5, URZ ;  /* 0x0000000504077899 */ /* 0x000fe2000800063f */
[C---:B------:R-:W-:Y:S01]  /*12bf0*/  IMAD R0, R4.reuse, UR5, R0 ;  /* 0x0000000504007c24 */ /* 0x040fe2000f8e0200 */
[----:B------:R-:W-:Y:S01]  /*12c00*/  UIMAD UR13, UR16, UR13, URZ ;  /* 0x0000000d100d72a4 */ /* 0x000fe2000f8e023f */
[----:B------:R-:W-:Y:S01]  /*12c10*/  IMAD.WIDE.U32 R4, R4, UR4, R2 ;  /* 0x0000000404047c25 */ /* 0x000fe2000f8e0002 */
[----:B------:R-:W-:Y:S01]  /*12c20*/  ULDC.64 UR4, c[0x0][0x280] ;  /* 0x0000a00000047ab9 */ /* 0x000fe20000000a00 */
[----:B------:R-:W-:Y:S01]  /*12c30*/  @!UP1 UMOV UR15, 0x1 ;  /* 0x00000001000f9882 */ /* 0x000fe20000000000 */
[----:B------:R-:W-:Y:S01]  /*12c40*/  USEL UR13, UR13, URZ, !UP2 ;  /* 0x0000003f0d0d7287 */ /* 0x000fe2000d000000 */
[----:B------:R-:W-:Y:S01]  /*12c50*/  IMAD.IADD R0, R0, 0x1, R5 ;  /* 0x0000000100007824 */ /* 0x000fe200078e0205 */
[----:B------:R-:W-:Y:S01]  /*12c60*/  LEA R2, P0, R4, UR4, 0x1 ;  /* 0x0000000404027c11 */ /* 0x000fe2000f8008ff */
[----:B------:R-:W-:-:S02]  /*12c70*/  UIADD3 UR4, -UR26, UR25, URZ ;  /* 0x000000191a047290 */ /* 0x000fc4000fffe13f */
[----:B------:R-:W-:Y:S01]  /*12c80*/  UIMAD UR26, UR26, UR15, URZ ;  /* 0x0000000f1a1a72a4 */ /* 0x000fe2000f8e023f */
[----:B------:R-:W-:Y:S01]  /*12c90*/  LEA.HI.X R3, R4, UR5, R0, 0x1, P0 ;  /* 0x0000000504037c11 */ /* 0x000fe200080f0c00 */
[----:B------:R-:W-:Y:S01]  /*12ca0*/  USHF.R.S32.HI UR5, URZ, 0x1f, UR11 ;  /* 0x0000001f3f057899 */ /* 0x000fe2000801140b */
[----:B------:R-:W-:Y:S01]  /*12cb0*/  IADD3 R4, P0, R2, UR7, RZ ;  /* 0x0000000702047c10 */ /* 0x000fe2000ff1e0ff */
[----:B------:R-:W-:Y:S02]  /*12cc0*/  USEL UR11, UR11, URZ, UP2 ;  /* 0x0000003f0b0b7287 */ /* 0x000fe40009000000 */
[----:B------:R-:W-:Y:S01]  /*12cd0*/  STG.E.128 desc[UR20][R2.64], RZ ;  /* 0x000000ff02007986 */ /* 0x000fe2000c101d14 */
[----:B------:R-:W-:Y:S01]  /*12ce0*/  IADD3.X R5, R3, UR8, RZ, P0, !PT ;  /* 0x0000000803057c10 */ /* 0x000fe200087fe4ff */
[----:B------:R-:W-:Y:S02]  /*12cf0*/  UIMAD UR13, UR14, UR12, UR13 ;  /* 0x0000000c0e0d72a4 */ /* 0x000fe4000f8e020d */
[----:B------:R2:W-:Y:S01]  /*12d00*/  STG.E.128 desc[UR20][R2.64+0x80], RZ ;  /* 0x000080ff02007986 */ /* 0x0005e2000c101d14 */
[----:B------:R-:W-:-:S02]  /*12d10*/  USEL UR5, UR5, URZ, UP2 ;  /* 0x0000003f05057287 */ /* 0x000fc40009000000 */
[----:B------:R-:W-:Y:S01]  /*12d20*/  USHF.R.S32.HI UR6, URZ, 0x1f, UR26 ;  /* 0x0000001f3f067899 */ /* 0x000fe2000801141a */
[----:B------:R-:W-:Y:S01]  /*12d30*/  STG.E.128 desc[UR20][R4.64], RZ ;  /* 0x000000ff04007986 */ /* 0x000fe2000c101d14 */
[----:B------:R-:W-:-:S03]  /*12d40*/  UIADD3 UR11, UP1, UP0, UR26, UR11, UR13 ;  /* 0x0000000b1a0b7290 */ /* 0x000fc6000f83e00d */
[----:B------:R3:W-:Y:S01]  /*12d50*/  STG.E.128 desc[UR20][R4.64+0x80], RZ ;  /* 0x000080ff04007986 */ /* 0x0007e2000c101d14 */
[----:B--2---:R-:W-:-:S04]  /*12d60*/  IADD3 R2, P0, R4, UR7, RZ ;  /* 0x0000000704027c10 */ /* 0x004fc8000ff1e0ff */
[----:B------:R-:W-:Y:S02]  /*12d70*/  IADD3.X R3, R5, UR8, RZ, P0, !PT ;  /* 0x0000000805037c10 */ /* 0x000fe400087fe4ff */
[----:B------:R-:W-:-:S03]  /*12d80*/  IADD3 R8, P0, R2, UR7, RZ ;  /* 0x0000000702087c10 */ /* 0x000fc6000ff1e0ff */
[----:B------:R-:W-:Y:S01]  /*12d90*/  STG.E.128 desc[UR20][R2.64], RZ ;  /* 0x000000ff02007986 */ /* 0x000fe2000c101d14 */
[----:B------:R-:W-:Y:S02]  /*12da0*/  IADD3.X R9, R3, UR8, RZ, P0, !PT ;  /* 0x0000000803097c10 */ /* 0x000fe400087fe4ff */
[----:B------:R-:W-:Y:S01]  /*12db0*/  IADD3 R6, P0, R8, UR7, RZ ;  /* 0x0000000708067c10 */ /* 0x000fe2000ff1e0ff */
[----:B------:R2:W-:Y:S03]  /*12dc0*/  STG.E.128 desc[UR20][R2.64+0x80], RZ ;  /* 0x000080ff02007986 */ /* 0x0005e6000c101d14 */
[----:B------:R-:W-:Y:S01]  /*12dd0*/  IADD3.X R7, R9, UR8, RZ, P0, !PT ;  /* 0x0000000809077c10 */ /* 0x000fe200087fe4ff */
[----:B------:R-:W-:Y:S01]  /*12de0*/  STG.E.128 desc[UR20][R8.64], RZ ;  /* 0x000000ff08007986 */ /* 0x000fe2000c101d14 */
[----:B---3--:R-:W-:-:S03]  /*12df0*/  IADD3 R4, P0, R6, UR7, RZ ;  /* 0x0000000706047c10 */ /* 0x008fc6000ff1e0ff */
[----:B------:R3:W-:Y:S01]  /*12e00*/  STG.E.128 desc[UR20][R8.64+0x80], RZ ;  /* 0x000080ff08007986 */ /* 0x0007e2000c101d14 */
[----:B------:R-:W-:-:S03]  /*12e10*/  IADD3.X R5, R7, UR8, RZ, P0, !PT ;  /* 0x0000000807057c10 */ /* 0x000fc600087fe4ff */
[----:B------:R-:W-:Y:S04]  /*12e20*/  STG.E.128 desc[UR20][R6.64], RZ ;  /* 0x000000ff06007986 */ /* 0x000fe8000c101d14 */
[----:B------:R4:W-:Y:S04]  /*12e30*/  STG.E.128 desc[UR20][R6.64+0x80], RZ ;  /* 0x000080ff06007986 */ /* 0x0009e8000c101d14 */
[----:B------:R-:W-:Y:S04]  /*12e40*/  STG.E.128 desc[UR20][R4.64], RZ ;  /* 0x000000ff04007986 */ /* 0x000fe8000c101d14 */
[----:B------:R5:W-:Y:S01]  /*12e50*/  STG.E.128 desc[UR20][R4.64+0x80], RZ ;  /* 0x000080ff04007986 */ /* 0x000be2000c101d14 */
[----:B--2---:R-:W-:-:S04]  /*12e60*/  IADD3 R2, P0, R4, UR7, RZ ;  /* 0x0000000704027c10 */ /* 0x004fc8000ff1e0ff */
[----:B------:R-:W-:Y:S01]  /*12e70*/  IADD3.X R3, R5, UR8, RZ, P0, !PT ;  /* 0x0000000805037c10 */ /* 0x000fe200087fe4ff */
[----:B---3--:R-:W-:-:S04]  /*12e80*/  VIADD R8, R10, 0x50 ;  /* 0x000000500a087836 */ /* 0x008fc80000000000 */
[----:B------:R-:W-:Y:S01]  /*12e90*/  STG.E.128 desc[UR20][R2.64], RZ ;  /* 0x000000ff02007986 */ /* 0x000fe2000c101d14 */
[----:B------:R-:W-:-:S03]  /*12ea0*/  VIADD R9, R10, 0x60 ;  /* 0x000000600a097836 */ /* 0x000fc60000000000 */
[----:B------:R-:W-:Y:S01]  /*12eb0*/  STG.E.128 desc[UR20][R2.64+0x80], RZ ;  /* 0x000080ff02007986 */ /* 0x000fe2000c101d14 */
[----:B----4-:R-:W-:Y:S01]  /*12ec0*/  IADD3 R6, P0, R2, UR7, RZ ;  /* 0x0000000702067c10 */ /* 0x010fe2000ff1e0ff */
[----:B------:R-:W-:-:S03]  /*12ed0*/  USHF.R.S32.HI UR7, URZ, 0x1f, UR13 ;  /* 0x0000001f3f077899 */ /* 0x000fc6000801140d */
[----:B------:R-:W-:Y:S01]  /*12ee0*/  IADD3.X R7, R3, UR8, RZ, P0, !PT ;  /* 0x0000000803077c10 */ /* 0x000fe200087fe4ff */
[----:B------:R-:W-:Y:S01]  /*12ef0*/  UIADD3.X UR5, UR6, UR5, UR7, UP1, UP0 ;  /* 0x0000000506057290 */ /* 0x000fe20008fe0407 */
[C---:B------:R-:W-:Y:S01]  /*12f00*/  ISETP.GE.OR P0, PT, R10.reuse, UR4, P1 ;  /* 0x000000040a007c0c */ /* 0x040fe20008f06670 */
[C---:B-----5:R-:W-:Y:S02]  /*12f10*/  VIADD R4, R10.reuse, 0x10 ;  /* 0x000000100a047836 */ /* 0x060fe40000000000 */
[----:B------:R-:W-:Y:S01]  /*12f20*/  STG.E.128 desc[UR20][R6.64], RZ ;  /* 0x000000ff06007986 */ /* 0x000fe2000c101d14 */
[----:B------:R-:W-:-:S03]  /*12f30*/  VIADD R5, R10, 0x20 ;  /* 0x000000200a057836 */ /* 0x000fc60000000000 */
[----:B------:R2:W-:Y:S02]  /*12f40*/  STG.E.128 desc[UR20][R6.64+0x80], RZ ;  /* 0x000080ff06007986 */ /* 0x0005e4000c101d14 */
[C---:B--2---:R-:W-:Y:S02]  /*12f50*/  VIADD R6, R10.reuse, 0x30 ;  /* 0x000000300a067836 */ /* 0x044fe40000000000 */
[----:B------:R-:W-:Y:S02]  /*12f60*/  VIADD R7, R10, 0x40 ;  /* 0x000000400a077836 */ /* 0x000fe40000000000 */
[----:B------:R-:W-:Y:S05]  /*12f70*/  @P0 BRA `(.L_x_1066) ;  /* 0x0000000000200947 */ /* 0x000fea0003800000 */
[----:B------:R-:W-:Y:S01]  /*12f80*/  IMAD R0, R10, UR15, RZ ;  /* 0x0000000f0a007c24 */ /* 0x000fe2000f8e02ff */
[----:B------:R-:W-:-:S04]  /*12f90*/  ULDC.64 UR6, c[0x0][0x2b0] ;  /* 0x0000ac0000067ab9 */ /* 0x000fc80000000a00 */
[----:B------:R-:W-:-:S04]  /*12fa0*/  IADD3 R3, P0, R0, UR11, RZ ;  /* 0x0000000b00037c10 */ /* 0x000fc8000ff1e0ff */
[----:B------:R-:W-:Y:S02]  /*12fb0*/  LEA.HI.X.SX32 R0, R0, UR5, 0x1, P0 ;  /* 0x0000000500007c11 */ /* 0x000fe400080f0eff */
[----:B------:R-:W-:-:S04]  /*12fc0*/  LEA R2, P0, R3, UR6, 0x2 ;  /* 0x0000000603027c11 */ /* 0x000fc8000f8010ff */
[----:B------:R-:W-:Y:S01]  /*12fd0*/  LEA.HI.X R3, R3, UR7, R0, 0x2, P0 ;  /* 0x0000000703037c11 */ /* 0x000fe200080f1400 */
[----:B------:R-:W-:-:S05]  /*12fe0*/  IMAD.MOV.U32 R0, RZ, RZ, 0x7f800000 ;  /* 0x7f800000ff007424 */ /* 0x000fca00078e00ff */
[----:B------:R2:W-:Y:S03]  /*12ff0*/  STG.E desc[UR20][R2.64], R0 ;  /* 0x0000000002007986 */ /* 0x0005e6000c101914 */
.L_x_1066:
[----:B------:R-:W-:Y:S05]  /*13000*/  BSYNC B0 ;  /* 0x0000000000007941 */ /* 0x000fea0003800000 */
.L_x_1065:
[----:B------:R-:W-:Y:S01]  /*13010*/  ISETP.GE.OR P0, PT, R4, UR4, P1 ;  /* 0x0000000404007c0c */ /* 0x000fe20008f06670 */
[----:B------:R-:W-:Y:S01]  /*13020*/  VIADD R10, R10, 0x70 ;  /* 0x000000700a0a7836 */ /* 0x000fe20000000000 */
[----:B------:R-:W-:Y:S01]  /*13030*/  BSSY B0, `(.L_x_1067) ;  /* 0x0000010000007945 */ /* 0x000fe20003800000 */
[----:B------:R-:W-:Y:S02]  /*13040*/  ISETP.GE.OR P6, PT, R5, UR4, P1 ;  /* 0x0000000405007c0c */ /* 0x000fe40008fc6670 */
[----:B------:R-:W-:Y:S02]  /*13050*/  ISETP.GE.OR P5, PT, R6, UR4, P1 ;  /* 0x0000000406007c0c */ /* 0x000fe40008fa6670 */
[----:B------:R-:W-:Y:S02]  /*13060*/  ISETP.GE.OR P4, PT, R7, UR4, P1 ;  /* 0x0000000407007c0c */ /* 0x000fe40008f86670 */
[----:B------:R-:W-:Y:S02]  /*13070*/  ISETP.GE.OR P3, PT, R8, UR4, P1 ;  /* 0x0000000408007c0c */ /* 0x000fe40008f66670 */
[----:B------:R-:W-:-:S02]  /*13080*/  ISETP.GE.OR P2, PT, R9, UR4, P1 ;  /* 0x0000000409007c0c */ /* 0x000fc40008f46670 */
[----:B------:R-:W-:Y:S01]  /*13090*/  ISETP.GE.OR P1, PT, R10, UR4, P1 ;  /* 0x000000040a007c0c */ /* 0x000fe20008f26670 */
[----:B------:R-:W-:-:S12]  /*130a0*/  @P0 BRA `(.L_x_1068) ;  /* 0x0000000000200947 */ /* 0x000fd80003800000 */
[----:B--2---:R-:W-:Y:S01]  /*130b0*/  IMAD R0, R4, UR15, RZ ;  /* 0x0000000f04007c24 */ /* 0x004fe2000f8e02ff */
[----:B------:R-:W-:-:S04]  /*130c0*/  ULDC.64 UR6, c[0x0][0x2b0] ;  /* 0x0000ac0000067ab9 */ /* 0x000fc80000000a00 */
[----:B------:R-:W-:-:S04]  /*130d0*/  IADD3 R3, P0, R0, UR11, RZ ;  /* 0x0000000b00037c10 */ /* 0x000fc8000ff1e0ff */
[----:B------:R-:W-:Y:S02]  /*130e0*/  LEA.HI.X.SX32 R0, R0, UR5, 0x1, P0 ;  /* 0x0000000500007c11 */ /* 0x000fe400080f0eff */
[----:B------:R-:W-:-:S04]  /*130f0*/  LEA R2, P0, R3, UR6, 0x2 ;  /* 0x0000000603027c11 */ /* 0x000fc8000f8010ff */
[----:B------:R-:W-:Y:S01]  /*13100*/  LEA.HI.X R3, R3, UR7, R0, 0x2, P0 ;  /* 0x0000000703037c11 */ /* 0x000fe200080f1400 */
[----:B------:R-:W-:-:S05]  /*13110*/  IMAD.MOV.U32 R0, RZ, RZ, 0x7f800000 ;  /* 0x7f800000ff007424 */ /* 0x000fca00078e00ff */
[----:B------:R3:W-:Y:S03]  /*13120*/  STG.E desc[UR20][R2.64], R0 ;  /* 0x0000000002007986 */ /* 0x0007e6000c101914 */
.L_x_1068:
[----:B------:R-:W-:Y:S05]  /*13130*/  BSYNC B0 ;  /* 0x0000000000007941 */ /* 0x000fea0003800000 */
.L_x_1067:
[----:B------:R-:W-:Y:S04]  /*13140*/  BSSY B0, `(.L_x_1069) ;  /* 0x000000a000007945 */ /* 0x000fe80003800000 */
[----:B------:R-:W-:Y:S05]  /*13150*/  @P6 BRA `(.L_x_1070) ;  /* 0x0000000000206947 */ /* 0x000fea0003800000 */
[----:B--23--:R-:W-:Y:S01]  /*13160*/  IMAD R0, R5, UR15, RZ ;  /* 0x0000000f05007c24 */ /* 0x00cfe2000f8e02ff */
[----:B------:R-:W-:-:S04]  /*13170*/  ULDC.64 UR6, c[0x0][0x2b0] ;  /* 0x0000ac0000067ab9 */ /* 0x000fc80000000a00 */
[----:B------:R-:W-:-:S04]  /*13180*/  IADD3 R3, P0, R0, UR11, RZ ;  /* 0x0000000b00037c10 */ /* 0x000fc8000ff1e0ff */
[----:B------:R-:W-:Y:S02]  /*13190*/  LEA.HI.X.SX32 R0, R0, UR5, 0x1, P0 ;  /* 0x0000000500007c11 */ /* 0x000fe400080f0eff */
[----:B------:R-:W-:-:S04]  /*131a0*/  LEA R2, P0, R3, UR6, 0x2 ;  /* 0x0000000603027c11 */ /* 0x000fc8000f8010ff */
[----:B------:R-:W-:Y:S01]  /*131b0*/  LEA.HI.X R3, R3, UR7, R0, 0x2, P0 ;  /* 0x0000000703037c11 */ /* 0x000fe200080f1400 */
[----:B------:R-:W-:-:S05]  /*131c0*/  IMAD.MOV.U32 R0, RZ, RZ, 0x7f800000 ;  /* 0x7f800000ff007424 */ /* 0x000fca00078e00ff */
[----:B------:R4:W-:Y:S03]  /*131d0*/  STG.E desc[UR20][R2.64], R0 ;  /* 0x0000000002007986 */ /* 0x0009e6000c101914 */
.L_x_1070:
[----:B------:R-:W-:Y:S05]  /*131e0*/  BSYNC B0 ;  /* 0x0000000000007941 */ /* 0x000fea0003800000 */
.L_x_1069:
[----:B------:R-:W-:Y:S04]  /*131f0*/  BSSY B0, `(.L_x_1071) ;  /* 0x000000a000007945 */ /* 0x000fe80003800000 */
[----:B------:R-:W-:Y:S05]  /*13200*/  @P5 BRA `(.L_x_1072) ;  /* 0x0000000000205947 */ /* 0x000fea0003800000 */
[----:B--234-:R-:W-:Y:S01]  /*13210*/  IMAD R0, R6, UR15, RZ ;  /* 0x0000000f06007c24 */ /* 0x01cfe2000f8e02ff */
[----:B------:R-:W-:-:S04]  /*13220*/  ULDC.64 UR6, c[0x0][0x2b0] ;  /* 0x0000ac0000067ab9 */ /* 0x000fc80000000a00 */
[----:B------:R-:W-:-:S04]  /*13230*/  IADD3 R3, P0, R0, UR11, RZ ;  /* 0x0000000b00037c10 */ /* 0x000fc8000ff1e0ff */
[----:B------:R-:W-:Y:S02]  /*13240*/  LEA.HI.X.SX32 R0, R0, UR5, 0x1, P0 ;  /* 0x0000000500007c11 */ /* 0x000fe400080f0eff */
[----:B------:R-:W-:-:S04]  /*13250*/  LEA R2, P0, R3, UR6, 0x2 ;  /* 0x0000000603027c11 */ /* 0x000fc8000f8010ff */
[----:B------:R-:W-:Y:S01]  /*13260*/  LEA.HI.X R3, R3, UR7, R0, 0x2, P0 ;  /* 0x0000000703037c11 */ /* 0x000fe200080f1400 */
[----:B------:R-:W-:-:S05]  /*13270*/  IMAD.MOV.U32 R0, RZ, RZ, 0x7f800000 ;  /* 0x7f800000ff007424 */ /* 0x000fca00078e00ff */
[----:B------:R2:W-:Y:S03]  /*13280*/  STG.E desc[UR20][R2.64], R0 ;  /* 0x0000000002007986 */ /* 0x0005e6000c101914 */
.L_x_1072:
[----:B------:R-:W-:Y:S05]  /*13290*/  BSYNC B0 ;  /* 0x0000000000007941 */ /* 0x000fea0003800000 */
.L_x_1071:
        /* <DEDUP_REMOVED lines=10> */
.L_x_1074:
[----:B------:R-:W-:Y:S05]  /*13340*/  BSYNC B0 ;  /* 0x0000000000007941 */ /* 0x000fea0003800000 */
.L_x_1073:
        /* <DEDUP_REMOVED lines=10> */
.L_x_1076:
[----:B------:R-:W-:Y:S05]  /*133f0*/  BSYNC B0 ;  /* 0x0000000000007941 */ /* 0x000fea0003800000 */
.L_x_1075:
        /* <DEDUP_REMOVED lines=10> */
.L_x_1078:
[----:B------:R-:W-:Y:S05]  /*134a0*/  BSYNC B0 ;  /* 0x0000000000007941 */ /* 0x000fea0003800000 */
.L_x_1077:
[----:B------:R-:W-:Y:S05]  /*134b0*/  @P1 EXIT ;  /* 0x000000000000194d */ /* 0x000fea0003800000 */
[----:B--234-:R-:W-:Y:S01]  /*134c0*/  IMAD R0, R10, UR15, RZ ;  /* 0x0000000f0a007c24 */ /* 0x01cfe2000f8e02ff */
        /* <DEDUP_REMOVED lines=8> */
.L_x_1079:
        /* <DEDUP_REMOVED lines=11> */
.L_x_1754:


//--------------------- .text._ZN5flash16flash_fwd_kernelI23Flash_fwd_kernel_traitsILi128ELi128ELi32ELi4ELb0ELb0EN7cutlass6half_tE19Flash_kernel_traitsILi128ELi128ELi32ELi4ES3_EELb0ELb1ELb0ELb0ELb1ELb1ELb1ELb0EEEvNS_16Flash_fwd_paramsE --------------------------
	.section	.text._ZN5flash16flash_fwd_kernelI23Flash_fwd_kernel_traitsILi128ELi128ELi32ELi4ELb0ELb0EN7cutlass6half_tE19Flash_kernel_traitsILi128ELi128ELi32ELi4ES3_EELb0ELb1ELb0ELb0ELb1ELb1ELb1ELb0EEEvNS_16Flash_fwd_paramsE,"ax",@progbits
	.align	128
        .global         _ZN5flash16flash_fwd_kernelI23Flash_fwd_kernel_traitsILi128ELi128ELi32ELi4ELb0ELb0EN7cutlass6half_tE19Flash_kernel_traitsILi128ELi128ELi32ELi4ES3_EELb0ELb1ELb0ELb0ELb1ELb1ELb1ELb0EEEvNS_16Flash_fwd_paramsE
        .type           _ZN5flash16flash_fwd_kernelI23Flash_fwd_kernel_traitsILi128ELi128ELi32ELi4ELb0ELb0EN7cutlass6half_tE19Flash_kernel_traitsILi128ELi128ELi32ELi4ES3_EELb0ELb1ELb0ELb0ELb1ELb1ELb1ELb0EEEvNS_16Flash_fwd_paramsE,@function
        .size           _ZN5flash16flash_fwd_kernelI23Flash_fwd_kernel_traitsILi128ELi128ELi32ELi4ELb0ELb0EN7cutlass6half_tE19Flash_kernel_traitsILi128ELi128ELi32ELi4ES3_EELb0ELb1ELb0ELb0ELb1ELb1ELb1ELb0EEEvNS_16Flash_fwd_paramsE,(.L_x_1755 - _ZN5flash16flash_fwd_kernelI23Flash_fwd_kernel_traitsILi128ELi128ELi32ELi4ELb0ELb0EN7cutlass6half_tE19Flash_kernel_traitsILi128ELi128ELi32ELi4ES3_EELb0ELb1ELb0ELb0ELb1ELb1ELb1ELb0EEEvNS_16Flash_fwd_paramsE)
        .other          _ZN5flash16flash_fwd_kernelI23Flash_fwd_kernel_traitsILi128ELi128ELi32ELi4ELb0ELb0EN7cutlass6half_tE19Flash_kernel_traitsILi128ELi128ELi32ELi4ES3_EELb0ELb1ELb0ELb0ELb1ELb1ELb1ELb0EEEvNS_16Flash_fwd_paramsE,@"STO_CUDA_ENTRY STV_DEFAULT"
_ZN5flash16flash_fwd_kernelI23Flash_fwd_kernel_traitsILi128ELi128ELi32ELi4ELb0ELb0EN7cutlass6half_tE19Flash_kernel_traitsILi128ELi128ELi32ELi4ES3_EELb0ELb1ELb0ELb0ELb1ELb1ELb1ELb0EEEvNS_16Flash_fwd_paramsE:
.text._ZN5flash16flash_fwd_kernelI23Flash_fwd_kernel_traitsILi128ELi128ELi32ELi4ELb0ELb0EN7cutlass6half_tE19Flash_kernel_traitsILi128ELi128ELi32ELi4ES3_EELb0ELb1ELb0ELb0ELb1ELb1ELb1ELb0EEEvNS_16Flash_fwd_paramsE:
        /* <DEDUP_REMOVED lines=14> */
[C---:B---3--:R-:W-:Y:S01]  /*00e0*/  @P0 IMAD.WIDE R6, R12.reuse, 0x4, R4 ;  /* 0x000000040c060825 */ /* 0x048fe200078e0204 */
        /* <DEDUP_REMOVED lines=42> */
[----:B------:R-:W-:Y:S01]  /*0390*/  IMAD.SHL.U32 R11, R11, 0x8, RZ ;  /* 0x000000080b0b7824 */ /* 0x000fe200078e00ff */
[----:B------:R-:W-:Y:S01]  /*03a0*/  SHF.R.S32.HI R25, RZ, 0x1f, R24 ;  /* 0x0000001fff197819 */ /* 0x000fe20000011418 */
[C---:B------:R-:W-:Y:S01]  /*03b0*/  IMAD.SHL.U32 R7, R24.reuse, 0x40, RZ ;  /* 0x0000004018077824 */ /* 0x040fe200078e00ff */
[----:B------:R-:W-:Y:S01]  /*03c0*/  IADD3 R14, P0, R24, R15, RZ ;  /* 0x0000000f180e7210 */ /* 0x000fe20007f1e0ff */
[----:B------:R-:W-:Y:S01]  /*03d0*/  IMAD.IADD R3, R111, 0x1, -R0 ;  /* 0x000000016f037824 */ /* 0x000fe200078e0a00 */
[----:B------:R-:W-:Y:S01]  /*03e0*/  LEA.HI R0, R112, R111, RZ, 0x4 ;  /* 0x0000006f70007211 */ /* 0x000fe200078f20ff */
[----:B------:R-:W-:Y:S01]  /*03f0*/  VIADD R176, R169, 0xffffffff ;  /* 0xffffffffa9b07836 */ /* 0x000fe20000000000 */
[----:B------:R-:W-:Y:S01]  /*0400*/  LOP3.LUT R7, R7, 0x1c0, RZ, 0xc0, !PT ;  /* 0x000001c007077812 */ /* 0x000fe200078ec0ff */
[----:B------:R-:W-:Y:S01]  /*0410*/  IMAD.SHL.U32 R22, R3, 0x8, RZ ;  /* 0x0000000803167824 */ /* 0x000fe200078e00ff */
[----:B------:R-:W-:Y:S01]  /*0420*/  LEA.HI.X.SX32 R15, R15, R25, 0x1, P0 ;  /* 0x000000190f0f7211 */ /* 0x000fe200000f0eff */
[----:B------:R-:W-:Y:S01]  /*0430*/  IMAD.WIDE R24, R223, 0x80, R24 ;  /* 0x00000080df187825 */ /* 0x000fe200078e0218 */
[----:B------:R-:W-:Y:S01]  /*0440*/  SHF.R.U32.HI R224, RZ, 0x3, R7 ;  /* 0x00000003ffe07819 */ /* 0x000fe20000011607 */
[----:B------:R-:W-:Y:S01]  /*0450*/  USHF.L.U32 UR19, UR8, 0x5, URZ ;  /* 0x0000000508137899 */ /* 0x000fe2000800063f */
[----:B-1----:R-:W-:Y:S01]  /*0460*/  IABS R9, R6 ;  /* 0x0000000600097213 */ /* 0x002fe20000000000 */
[----:B------:R-:W-:Y:S01]  /*0470*/  IMAD R21, R15, UR8, RZ ;  /* 0x000000080f157c24 */ /* 0x000fe2000f8e02ff */
[--C-:B------:R-:W-:Y:S01]  /*0480*/  LOP3.LUT R7, R7, 0x38, R22.reuse, 0xf8, !PT ;  /* 0x0000003807077812 */ /* 0x100fe200078ef816 */
[----:B------:R-:W-:Y:S01]  /*0490*/  IMAD R15, R15, UR6, RZ ;  /* 0x000000060f0f7c24 */ /* 0x000fe2000f8e02ff */
[----:B------:R-:W1:Y:S01]  /*04a0*/  I2F.RP R2, R9 ;  /* 0x0000000900027306 */ /* 0x000e620000209400 */
[----:B------:R-:W-:Y:S01]  /*04b0*/  SHF.R.S32.HI R23, RZ, 0x1f, R22 ;  /* 0x0000001fff177819 */ /* 0x000fe20000011416 */
[----:B------:R-:W-:Y:S01]  /*04c0*/  IMAD.WIDE.U32 R228, R176, UR6, RZ ;  /* 0x00000006b0e47c25 */ /* 0x000fe2000f8e00ff */
[----:B------:R-:W-:-:S02]  /*04d0*/  LOP3.LUT R224, R7, R224, RZ, 0x3c, !PT ;  /* 0x000000e007e07212 */ /* 0x000fc400078e3cff */
[----:B------:R-:W-:Y:S01]  /*04e0*/  IABS R8, R13 ;  /* 0x0000000d00087213 */ /* 0x000fe20000000000 */
[----:B------:R-:W-:Y:S01]  /*04f0*/  IMAD R10, R14, UR7, R15 ;  /* 0x000000070e0a7c24 */ /* 0x000fe2000f8e020f */
[----:B------:R-:W-:Y:S01]  /*0500*/  LOP3.LUT R224, R224, 0x7ffffe00, R11, 0xf8, !PT ;  /* 0x7ffffe00e0e07812 */ /* 0x000fe200078ef80b */
[----:B------:R-:W-:Y:S01]  /*0510*/  IMAD.SHL.U32 R164, R111, 0x2, RZ ;  /* 0x000000026fa47824 */ /* 0x000fe200078e00ff */
[----:B------:R-:W-:Y:S02]  /*0520*/  SHF.R.S32.HI R11, RZ, 0x1f, R12 ;  /* 0x0000001fff0b7819 */ /* 0x000fe4000001140c */
[----:B------:R-:W-:Y:S02]  /*0530*/  LEA.HI R112, R112, R111, RZ, 0x5 ;  /* 0x0000006f70707211 */ /* 0x000fe400078f28ff */
[----:B------:R-:W-:Y:S01]  /*0540*/  LOP3.LUT R164, R164, 0x6, RZ, 0xc0, !PT ;  /* 0x00000006a4a47812 */ /* 0x000fe200078ec0ff */
[----:B-1----:R-:W1:Y:S01]  /*0550*/  MUFU.RCP R16, R2 ;  /* 0x0000000200107308 */ /* 0x002e620000001000 */
[----:B------:R-:W-:Y:S01]  /*0560*/  SHF.R.S32.HI R113, RZ, 0x5, R112 ;  /* 0x00000005ff717819 */ /* 0x000fe20000011470 */
[----:B-1----:R-:W-:Y:S01]  /*0570*/  VIADD R16, R16, 0xffffffe ;  /* 0x0ffffffe10107836 */ /* 0x002fe20000000000 */
[----:B------:R-:W-:-:S05]  /*0580*/  SHF.R.S32.HI R2, RZ, 0x4, R0 ;  /* 0x00000004ff027819 */ /* 0x000fca0000011400 */
[----:B------:R-:W1:Y:S01]  /*0590*/  F2I.FTZ.U32.TRUNC.NTZ R17, R16 ;  /* 0x0000001000117305 */ /* 0x000e62000021f000 */
[C---:B------:R-:W-:Y:S02]  /*05a0*/  LEA.HI R5, R0.reuse, R2, RZ, 0x1 ;  /* 0x0000000200057211 */ /* 0x040fe400078f08ff */
[----:B------:R-:W-:Y:S02]  /*05b0*/  LOP3.LUT R0, R0, 0xfffffff0, RZ, 0xc0, !PT ;  /* 0xfffffff000007812 */ /* 0x000fe400078ec0ff */
[----:B------:R-:W-:-:S03]  /*05c0*/  LOP3.LUT R5, R5, 0xfffffffe, RZ, 0xc0, !PT ;  /* 0xfffffffe05057812 */ /* 0x000fc600078ec0ff */
[----:B------:R-:W-:Y:S02]  /*05d0*/  IMAD.IADD R19, R111, 0x1, -R0 ;  /* 0x000000016f137824 */ /* 0x000fe400078e0a00 */
[C---:B------:R-:W-:Y:S02]  /*05e0*/  IMAD R0, R14.reuse, UR9, R21 ;  /* 0x000000090e007c24 */ /* 0x040fe4000f8e0215 */
[----:B------:R-:W-:Y:S01]  /*05f0*/  IMAD.WIDE.U32 R20, R14, UR8, R22 ;  /* 0x000000080e147c25 */ /* 0x000fe2000f8e0016 */
[----:B-1----:R-:W-:-:S03]  /*0600*/  IADD3 R4, RZ, -R17, RZ ;  /* 0x80000011ff047210 */ /* 0x002fc60007ffe0ff */
[----:B------:R-:W-:Y:S02]  /*0610*/  IMAD.MOV.U32 R16, RZ, RZ, RZ ;  /* 0x000000ffff107224 */ /* 0x000fe400078e00ff */
[----:B------:R-:W-:-:S04]  /*0620*/  IMAD.WIDE.U32 R14, R14, UR6, R22 ;  /* 0x000000060e0e7c25 */ /* 0x000fc8000f8e0016 */
[----:B------:R-:W-:Y:S01]  /*0630*/  IMAD R7, R4, R9, RZ ;  /* 0x0000000904077224 */ /* 0x000fe200078e02ff */
[----:B------:R-:W-:Y:S01]  /*0640*/  SHF.R.S32.HI R4, RZ, 0x1f, R19 ;  /* 0x0000001fff047819 */ /* 0x000fe20000011413 */
[----:B------:R-:W-:Y:S02]  /*0650*/  IMAD.IADD R21, R21, 0x1, R0 ;  /* 0x0000000115157824 */ /* 0x000fe400078e0200 */
[----:B------:R-:W-:Y:S01]  /*0660*/  IMAD.HI.U32 R7, R17, R7, R16 ;  /* 0x0000000711077227 */ /* 0x000fe200078e0010 */
[----:B------:R-:W-:-:S03]  /*0670*/  LEA.HI R4, R4, R19, RZ, 0x3 ;  /* 0x0000001304047211 */ /* 0x000fc600078f18ff */
[----:B------:R-:W-:Y:S02]  /*0680*/  IMAD R17, R11, UR4, RZ ;  /* 0x000000040b117c24 */ /* 0x000fe4000f8e02ff */
[----:B------:R-:W-:-:S04]  /*0690*/  IMAD.HI.U32 R7, R7, R8, RZ ;  /* 0x0000000807077227 */ /* 0x000fc800078e00ff */
[C---:B------:R-:W-:Y:S01]  /*06a0*/  IMAD R16, R12.reuse, UR5, R17 ;  /* 0x000000050c107c24 */ /* 0x040fe2000f8e0211 */
[----:B------:R-:W-:Y:S01]  /*06b0*/  SHF.L.U32 R17, R3, 0x6, RZ ;  /* 0x0000000603117819 */ /* 0x000fe200000006ff */
[C---:B------:R-:W-:Y:S01]  /*06c0*/  IMAD.WIDE.U32 R22, R12.reuse, UR4, R22 ;  /* 0x000000040c167c25 */ /* 0x040fe2000f8e0016 */
[----:B------:R-:W-:Y:S02]  /*06d0*/  ULDC.64 UR4, c[0x0][0x238] ;  /* 0x00008e0000047ab9 */ /* 0x000fe40000000a00 */
[----:B------:R-:W-:Y:S01]  /*06e0*/  LOP3.LUT R17, R17, 0x1c0, RZ, 0xc0, !PT ;  /* 0x000001c011117812 */ /* 0x000fe200078ec0ff */
[----:B------:R-:W-:Y:S02]  /*06f0*/  IMAD.IADD R23, R23, 0x1, R16 ;  /* 0x0000000117177824 */ /* 0x000fe400078e0210 */
[----:B------:R-:W-:Y:S01]  /*0700*/  IMAD.WIDE.U32 R226, R12, UR10, R20 ;  /* 0x0000000a0ce27c25 */ /* 0x000fe2000f8e0014 */
[----:B------:R-:W-:Y:S02]  /*0710*/  LOP3.LUT R18, R17, 0x8, R18, 0xf8, !PT ;  /* 0x0000000811127812 */ /* 0x000fe400078ef812 */
[----:B------:R-:W-:Y:S01]  /*0720*/  SHF.R.U32.HI R17, RZ, 0x3, R17 ;  /* 0x00000003ff117819 */ /* 0x000fe20000011611 */
[----:B------:R-:W-:-:S03]  /*0730*/  IMAD.WIDE.U32 R22, R13, UR12, R22 ;  /* 0x0000000c0d167c25 */ /* 0x000fc6000f8e0016 */
[----:B------:R-:W-:Y:S01]  /*0740*/  LOP3.LUT R0, R18, R17, RZ, 0x3c, !PT ;  /* 0x0000001112007212 */ /* 0x000fe200078e3cff */
[----:B------:R-:W-:Y:S01]  /*0750*/  IMAD.IADD R17, R15, 0x1, R10 ;  /* 0x000000010f117824 */ /* 0x000fe200078e020a */
[----:B------:R-:W-:Y:S01]  /*0760*/  IADD3 R10, -R7, RZ, RZ ;  /* 0x000000ff070a7210 */ /* 0x000fe20007ffe1ff */
[----:B------:R-:W-:Y:S01]  /*0770*/  IMAD.MOV.U32 R16, RZ, RZ, R14 ;  /* 0x000000ffff107224 */ /* 0x000fe200078e000e */
[----:B------:R-:W-:Y:S01]  /*0780*/  SHF.R.S32.HI R15, RZ, 0x1f, R13 ;  /* 0x0000001fff0f7819 */ /* 0x000fe2000001140d */
[----:B------:R-:W-:Y:S01]  /*0790*/  IMAD.IADD R5, R2, 0x1, -R5 ;  /* 0x0000000102057824 */ /* 0x000fe200078e0a05 */
[----:B------:R-:W-:Y:S01]  /*07a0*/  LOP3.LUT R2, R4, 0xfffffff8, RZ, 0xc0, !PT ;  /* 0xfffffff804027812 */ /* 0x000fe200078ec0ff */
[----:B------:R-:W-:Y:S02]  /*07b0*/  IMAD R8, R9, R10, R8 ;  /* 0x0000000a09087224 */ /* 0x000fe400078e0208 */
[----:B------:R-:W-:Y:S01]  /*07c0*/  IMAD R10, R15, UR12, RZ ;  /* 0x0000000c0f0a7c24 */ /* 0x000fe2000f8e02ff */
[----:B------:R-:W-:Y:S01]  /*07d0*/  LEA R0, R5, R0, 0x9 ;  /* 0x0000000005007211 */ /* 0x000fe200078e48ff */
[----:B------:R-:W-:Y:S01]  /*07e0*/  IMAD R15, R11, UR10, RZ ;  /* 0x0000000a0b0f7c24 */ /* 0x000fe2000f8e02ff */
[----:B------:R-:W-:Y:S01]  /*07f0*/  ISETP.GT.U32.AND P2, PT, R9, R8, PT ;  /* 0x000000080900720c */ /* 0x000fe20003f44070 */
[----:B------:R-:W-:Y:S01]  /*0800*/  IMAD R10, R13, UR13, R10 ;  /* 0x0000000d0d0a7c24 */ /* 0x000fe2000f8e020a */
[----:B------:R-:W-:Y:S01]  /*0810*/  ULDC.64 UR12, c[0x0][0x210] ;  /* 0x00008400000c7ab9 */ /* 0x000fe20000000a00 */
[----:B------:R-:W-:Y:S01]  /*0820*/  IMAD R15, R12, UR11, R15 ;  /* 0x0000000b0c0f7c24 */ /* 0x000fe2000f8e020f */
[----:B------:R-:W-:Y:S01]  /*0830*/  ULDC.64 UR10, c[0x0][0x240] ;  /* 0x00009000000a7ab9 */ /* 0x000fe20000000a00 */
[----:B------:R-:W-:Y:S01]  /*0840*/  IMAD.IADD R23, R23, 0x1, R10 ;  /* 0x0000000117177824 */ /* 0x000fe200078e020a */
[----:B------:R-:W-:Y:S01]  /*0850*/  LOP3.LUT R13, R13, R6, RZ, 0x3c, !PT ;  /* 0x000000060d0d7212 */ /* 0x000fe200078e3cff */
[----:B------:R-:W-:Y:S01]  /*0860*/  IMAD R10, R25, UR10, RZ ;  /* 0x0000000a190a7c24 */ /* 0x000fe2000f8e02ff */
[----:B------:R-:W-:Y:S01]  /*0870*/  USHF.L.U64.HI UR20, UR10, 0x5, UR11 ;  /* 0x000000050a147899 */ /* 0x000fe2000801020b */
[----:B------:R-:W-:Y:S01]  /*0880*/  IMAD R11, R11, UR4, RZ ;  /* 0x000000040b0b7c24 */ /* 0x000fe2000f8e02ff */
[----:B------:R-:W-:Y:S01]  /*0890*/  ISETP.GE.AND P1, PT, R13, RZ, PT ;  /* 0x000000ff0d00720c */ /* 0x000fe20003f26270 */
[----:B------:R-:W-:-:S02]  /*08a0*/  IMAD R10, R24, UR11, R10 ;  /* 0x0000000b180a7c24 */ /* 0x000fc4000f8e020a */
[----:B------:R-:W-:Y:S02]  /*08b0*/  @!P2 IMAD.IADD R8, R8, 0x1, -R9 ;  /* 0x000000010808a824 */ /* 0x000fe400078e0a09 */
[----:B------:R-:W-:-:S03]  /*08c0*/  IMAD.WIDE.U32 R22, R24, UR10, R22 ;  /* 0x0000000a18167c25 */ /* 0x000fc6000f8e0016 */
[----:B------:R-:W-:Y:S01]  /*08d0*/  ISETP.GE.U32.AND P3, PT, R8, R9, PT ;  /* 0x000000090800720c */ /* 0x000fe20003f66070 */
[----:B------:R-:W-:Y:S01]  /*08e0*/  IMAD.WIDE.U32 R16, R12, UR4, R16 ;  /* 0x000000040c107c25 */ /* 0x000fe2000f8e0010 */
[----:B------:R-:W-:Y:S01]  /*08f0*/  USHF.L.U32 UR4, UR10, 0x5, URZ ;  /* 0x000000050a047899 */ /* 0x000fe2000800063f */
[----:B------:R-:W-:Y:S02]  /*0900*/  LEA R14, P0, R22, UR12, 0x1 ;  /* 0x0000000c160e7c11 */ /* 0x000fe4000f8008ff */
[----:B------:R-:W-:Y:S01]  /*0910*/  IMAD R11, R12, UR5, R11 ;  /* 0x000000050c0b7c24 */ /* 0x000fe2000f8e020b */
[----:B------:R-:W-:Y:S01]  /*0920*/  IADD3 R12, R23, R10, RZ ;  /* 0x0000000a170c7210 */ /* 0x000fe20007ffe0ff */
[----:B------:R-:W-:Y:S01]  /*0930*/  @!P2 VIADD R7, R7, 0x1 ;  /* 0x000000010707a836 */ /* 0x000fe20000000000 */
[----:B------:R-:W-:Y:S01]  /*0940*/  UMOV UR5, 0x400 ;  /* 0x0000040000057882 */ /* 0x000fe20000000000 */
[----:B------:R-:W-:Y:S01]  /*0950*/  IMAD.IADD R227, R227, 0x1, R15 ;  /* 0x00000001e3e37824 */ /* 0x000fe200078e020f */
[----:B------:R-:W-:Y:S01]  /*0960*/  ISETP.NE.AND P2, PT, R6, RZ, PT ;  /* 0x000000ff0600720c */ /* 0x000fe20003f45270 */
[----:B--2---:R-:W-:Y:S01]  /*0970*/  ULEA UR5, UR18, UR5, 0x18 ;  /* 0x0000000512057291 */ /* 0x004fe2000f8ec03f */
[----:B------:R-:W-:Y:S01]  /*0980*/  LEA.HI.X R15, R22, UR13, R12, 0x1, P0 ;  /* 0x0000000d160f7c11 */ /* 0x000fe200080f0c0c */
[----:B------:R-:W-:Y:S01]  /*0990*/  IMAD.IADD R2, R19, 0x1, -R2 ;  /* 0x0000000113027824 */ /* 0x000fe200078e0a02 */
[----:B------:R-:W-:Y:S01]  /*09a0*/  IADD3 R8, P0, R14, UR4, RZ ;  /* 0x000000040e087c10 */ /* 0x000fe2000ff1e0ff */
[----:B------:R-:W-:Y:S01]  /*09b0*/  ULDC.64 UR10, c[0x0][0x260] ;  /* 0x00009800000a7ab9 */ /* 0x000fe20000000a00 */
[----:B------:R-:W-:Y:S01]  /*09c0*/  @P3 IADD3 R7, R7, 0x1, RZ ;  /* 0x0000000107073810 */ /* 0x000fe20007ffe0ff */
[----:B------:R-:W-:Y:S01]  /*09d0*/  IMAD.MOV.U32 R10, RZ, RZ, R16 ;  /* 0x000000ffff0a7224 */ /* 0x000fe200078e0010 */
[----:B------:R-:W-:Y:S01]  /*09e0*/  IADD3.X R9, R15, UR20, RZ, P0, !PT ;  /* 0x000000140f097c10 */ /* 0x000fe200087fe4ff */
[----:B------:R-:W-:Y:S01]  /*09f0*/  USHF.L.U64.HI UR18, UR8, 0x5, UR9 ;  /* 0x0000000508127899 */ /* 0x000fe20008010209 */
[----:B------:R-:W-:Y:S01]  /*0a00*/  IADD3 R20, P0, R8, UR4, RZ ;  /* 0x0000000408147c10 */ /* 0x000fe2000ff1e0ff */
[----:B------:R-:W-:Y:S01]  /*0a10*/  @!P1 IMAD.MOV R7, RZ, RZ, -R7 ;  /* 0x000000ffff079224 */ /* 0x000fe200078e0a07 */
[----:B------:R-:W-:Y:S01]  /*0a20*/  LEA R224, R224, UR5, 0x1 ;  /* 0x00000005e0e07c11 */ /* 0x000fe2000f8e08ff */
[----:B------:R-:W-:Y:S01]  /*0a30*/  IMAD.IADD R11, R17, 0x1, R11 ;  /* 0x00000001110b7824 */ /* 0x000fe200078e020b */
[----:B------:R-:W-:Y:S01]  /*0a40*/  IADD3.X R21, R9, UR20, RZ, P0, !PT ;  /* 0x0000001409157c10 */ /* 0x000fe200087fe4ff */
[----:B------:R-:W-:Y:S01]  /*0a50*/  ULDC.64 UR12, c[0x0][0x268] ;  /* 0x00009a00000c7ab9 */ /* 0x000fe20000000a00 */
[----:B------:R-:W-:Y:S01]  /*0a60*/  IADD3 R12, P0, R20, UR4, RZ ;  /* 0x00000004140c7c10 */ /* 0x000fe2000ff1e0ff */
[----:B------:R-:W-:Y:S01]  /*0a70*/  @!PT LDS RZ, [RZ] ;  /* 0x00000000fffff984 */ /* 0x000fe20000000800 */
[----:B------:R-:W-:Y:S01]  /*0a80*/  @!PT LDS RZ, [RZ] ;  /* 0x00000000fffff984 */ /* 0x000fe20000000800 */
[----:B------:R-:W-:Y:S01]  /*0a90*/  @!PT LDS RZ, [RZ] ;  /* 0x00000000fffff984 */ /* 0x000fe20000000800 */
[----:B------:R-:W-:Y:S01]  /*0aa0*/  LDGSTS.E.BYPASS.LTC128B.128 [R224], desc[UR16][R14.64] ;  /* 0x000000000ee07fae */ /* 0x000fe2000b901d50 */
[----:B------:R-:W-:Y:S01]  /*0ab0*/  @!P2 LOP3.LUT R7, RZ, R6, RZ, 0x33, !PT ;  /* 0x00000006ff07a212 */ /* 0x000fe200078e33ff */
[----:B------:R-:W-:Y:S01]  /*0ac0*/  IMAD.SHL.U32 R110, R4, 0x40, RZ ;  /* 0x00000040046e7824 */ /* 0x000fe200078e00ff */
[----:B------:R-:W-:Y:S01]  /*0ad0*/  IADD3.X R13, R21, UR20, RZ, P0, !PT ;  /* 0x00000014150d7c10 */ /* 0x000fe200087fe4ff */
[----:B------:R1:W-:Y:S01]  /*0ae0*/  LDGSTS.E.BYPASS.LTC128B.128 [R224+0x4000], desc[UR16][R14.64+0x80] ;  /* 0x040000800ee07fae */ /* 0x0003e2000b901d50 */
[----:B------:R-:W-:Y:S01]  /*0af0*/  IADD3 R18, P0, R12, UR4, RZ ;  /* 0x000000040c127c10 */ /* 0x000fe2000ff1e0ff */
[----:B------:R-:W-:Y:S01]  /*0b00*/  IMAD.WIDE.U32 R226, R7, UR10, R226 ;  /* 0x0000000a07e27c25 */ /* 0x000fe2000f8e00e2 */
[----:B------:R-:W-:Y:S01]  /*0b10*/  SHF.L.U32 R109, R2, 0x6, RZ ;  /* 0x00000006026d7819 */ /* 0x000fe200000006ff */
[----:B------:R-:W-:Y:S01]  /*0b20*/  LDGSTS.E.BYPASS.LTC128B.128 [R224+0x800], desc[UR16][R8.64] ;  /* 0x0080000008e07fae */ /* 0x000fe2000b901d50 */
[----:B------:R-:W-:Y:S01]  /*0b30*/  IADD3.X R19, R13, UR20, RZ, P0, !PT ;  /* 0x000000140d137c10 */ /* 0x000fe200087fe4ff */
[----:B------:R-:W-:Y:S01]  /*0b40*/  IMAD.WIDE.U32 R26, R7, UR12, R10 ;  /* 0x0000000c071a7c25 */ /* 0x000fe2000f8e000a */
[----:B------:R-:W-:Y:S01]  /*0b50*/  IADD3 R16, P0, R18, UR4, RZ ;  /* 0x0000000412107c10 */ /* 0x000fe2000ff1e0ff */
[----:B------:R2:W-:Y:S01]  /*0b60*/  LDGSTS.E.BYPASS.LTC128B.128 [R224+0x4800], desc[UR16][R8.64+0x80] ;  /* 0x0480008008e07fae */ /* 0x0005e2000b901d50 */
[----:B------:R-:W-:-:S02]  /*0b70*/  MOV R230, R226 ;  /* 0x000000e200e67202 */ /* 0x000fc40000000f00 */
[----:B------:R-:W-:Y:S01]  /*0b80*/  IADD3.X R17, R19, UR20, RZ, P0, !PT ;  /* 0x0000001413117c10 */ /* 0x000fe200087fe4ff */
[----:B------:R-:W-:Y:S01]  /*0b90*/  LDGSTS.E.BYPASS.LTC128B.128 [R224+0x1000], desc[UR16][R20.64] ;  /* 0x0100000014e07fae */ /* 0x000fe2000b901d50 */
[----:B------:R-:W-:Y:S02]  /*0ba0*/  LOP3.LUT R109, R109, 0x1c0, RZ, 0xc0, !PT ;  /* 0x000001c06d6d7812 */ /* 0x000fe400078ec0ff */
[----:B------:R-:W-:Y:S01]  /*0bb0*/  LOP3.LUT R110, R110, 0xfffffe00, RZ, 0xc0, !PT ;  /* 0xfffffe006e6e7812 */ /* 0x000fe200078ec0ff */
[----:B------:R-:W-:Y:S01]  /*0bc0*/  LDGSTS.E.BYPASS.LTC128B.128 [R224+0x5000], desc[UR16][R20.64+0x80] ;  /* 0x0500008014e07fae */ /* 0x000fe2000b901d50 */
[----:B------:R-:W-:-:S03]  /*0bd0*/  LEA R115, R0, UR5, 0x1 ;  /* 0x0000000500737c11 */ /* 0x000fc6000f8e08ff */
[----:B------:R-:W-:Y:S01]  /*0be0*/  LDGSTS.E.BYPASS.LTC128B.128 [R224+0x1800], desc[UR16][R12.64] ;  /* 0x018000000ce07fae */ /* 0x000fe2000b901d50 */
[----:B------:R-:W-:-:S03]  /*0bf0*/  IMAD R222, R113, 0x400, R110 ;  /* 0x0000040071de7824 */ /* 0x000fc600078e026e */
[----:B------:R3:W-:Y:S01]  /*0c00*/  LDGSTS.E.BYPASS.LTC128B.128 [R224+0x5800], desc[UR16][R12.64+0x80] ;  /* 0x058000800ce07fae */ /* 0x0007e2000b901d50 */
[----:B-1----:R-:W-:-:S03]  /*0c10*/  IADD3 R14, P0, R16, UR4, RZ ;  /* 0x00000004100e7c10 */ /* 0x002fc6000ff1e0ff */
[----:B------:R-:W-:Y:S01]  /*0c20*/  LDGSTS.E.BYPASS.LTC128B.128 [R224+0x2000], desc[UR16][R18.64] ;  /* 0x0200000012e07fae */ /* 0x000fe2000b901d50 */
[----:B------:R-:W-:-:S03]  /*0c30*/  IADD3.X R15, R17, UR20, RZ, P0, !PT ;  /* 0x00000014110f7c10 */ /* 0x000fc600087fe4ff */
[----:B------:R-:W-:Y:S01]  /*0c40*/  LDGSTS.E.BYPASS.LTC128B.128 [R224+0x6000], desc[UR16][R18.64+0x80] ;  /* 0x0600008012e07fae */ /* 0x000fe2000b901d50 */
[----:B--2---:R-:W-:-:S03]  /*0c50*/  SHF.R.S32.HI R8, RZ, 0x1f, R7 ;  /* 0x0000001fff087819 */ /* 0x004fc60000011407 */
[----:B------:R-:W-:Y:S02]  /*0c60*/  LDGSTS.E.BYPASS.LTC128B.128 [R224+0x2800], desc[UR16][R16.64] ;  /* 0x0280000010e07fae */ /* 0x000fe4000b901d50 */
[C---:B------:R-:W-:Y:S02]  /*0c70*/  IMAD R6, R8.reuse, UR10, RZ ;  /* 0x0000000a08067c24 */ /* 0x040fe4000f8e02ff */
[----:B------:R1:W-:Y:S01]  /*0c80*/  LDGSTS.E.BYPASS.LTC128B.128 [R224+0x6800], desc[UR16][R16.64+0x80] ;  /* 0x0680008010e07fae */ /* 0x0003e2000b901d50 */
[----:B------:R-:W-:Y:S02]  /*0c90*/  IMAD R8, R8, UR12, RZ ;  /* 0x0000000c08087c24 */ /* 0x000fe4000f8e02ff */
[----:B------:R-:W-:Y:S01]  /*0ca0*/  IMAD R231, R7, UR11, R6 ;  /* 0x0000000b07e77c24 */ /* 0x000fe2000f8e0206 */
[----:B------:R-:W-:Y:S01]  /*0cb0*/  LDGSTS.E.BYPASS.LTC128B.128 [R224+0x3000], desc[UR16][R14.64] ;  /* 0x030000000ee07fae */ /* 0x000fe2000b901d50 */
[----:B------:R-:W-:Y:S01]  /*0cc0*/  IMAD R6, R176, UR18, RZ ;  /* 0x00000012b0067c24 */ /* 0x000fe2000f8e02ff */
[----:B------:R-:W-:Y:S01]  /*0cd0*/  ULDC.64 UR10, c[0x0][0x218] ;  /* 0x00008600000a7ab9 */ /* 0x000fe20000000a00 */
[----:B------:R-:W-:Y:S01]  /*0ce0*/  IMAD.IADD R231, R227, 0x1, R231 ;  /* 0x00000001e3e77824 */ /* 0x000fe200078e02e7 */
[----:B------:R2:W-:Y:S01]  /*0cf0*/  LDGSTS.E.BYPASS.LTC128B.128 [R224+0x7000], desc[UR16][R14.64+0x80] ;  /* 0x070000800ee07fae */ /* 0x0005e2000b901d50 */
[----:B------:R-:W-:Y:S01]  /*0d00*/  IMAD R8, R7, UR13, R8 ;  /* 0x0000000d07087c24 */ /* 0x000fe2000f8e0208 */
[----:B---3--:R-:W-:Y:S01]  /*0d10*/  SHF.R.S32.HI R13, RZ, 0x1f, R176 ;  /* 0x0000001fff0d7819 */ /* 0x008fe200000114b0 */
[----:B------:R-:W-:Y:S01]  /*0d20*/  ULDC.64 UR12, c[0x0][0x220] ;  /* 0x00008800000c7ab9 */ /* 0x000fe20000000a00 */
[----:B------:R-:W-:Y:S03]  /*0d30*/  STL.64 [R1], R26 ;  /* 0x0000001a01007387 */ /* 0x000fe60000100a00 */
[----:B------:R-:W-:-:S02]  /*0d40*/  IMAD R9, R13, UR19, R6 ;  /* 0x000000130d097c24 */ /* 0x000fc4000f8e0206 */
[----:B------:R-:W-:-:S04]  /*0d50*/  IMAD R13, R13, UR6, RZ ;  /* 0x000000060d0d7c24 */ /* 0x000fc8000f8e02ff */
[C---:B------:R-:W-:Y:S02]  /*0d60*/  IMAD R6, R176.reuse, UR7, R13 ;  /* 0x00000007b0067c24 */ /* 0x040fe4000f8e020d */
[----:B-1----:R-:W-:-:S04]  /*0d70*/  IMAD.WIDE.U32 R16, R176, UR19, R230 ;  /* 0x00000013b0107c25 */ /* 0x002fc8000f8e00e6 */
[----:B------:R-:W-:Y:S01]  /*0d80*/  IMAD.IADD R9, R17, 0x1, R9 ;  /* 0x0000000111097824 */ /* 0x000fe200078e0209 */
[----:B------:R-:W-:Y:S02]  /*0d90*/  LEA R12, P0, R16, UR10, 0x1 ;  /* 0x0000000a100c7c11 */ /* 0x000fe4000f8008ff */
[----:B--2---:R-:W-:Y:S01]  /*0da0*/  IADD3 R14, P1, R14, UR4, RZ ;  /* 0x000000040e0e7c10 */ /* 0x004fe2000ff3e0ff */
[----:B------:R-:W-:Y:S01]  /*0db0*/  UIADD3 UR4, UR5, 0x8000, URZ ;  /* 0x0000800005047890 */ /* 0x000fe2000fffe03f */
[----:B------:R-:W-:Y:S01]  /*0dc0*/  LEA.HI.X R13, R16, UR11, R9, 0x1, P0 ;  /* 0x0000000b100d7c11 */ /* 0x000fe200080f0c09 */
[----:B------:R-:W-:Y:S01]  /*0dd0*/  IMAD.IADD R9, R229, 0x1, R6 ;  /* 0x00000001e5097824 */ /* 0x000fe200078e0206 */
[----:B------:R-:W-:Y:S01]  /*0de0*/  IADD3.X R15, R15, UR20, RZ, P1, !PT ;  /* 0x000000140f0f7c10 */ /* 0x000fe20008ffe4ff */
[----:B------:R-:W-:Y:S01]  /*0df0*/  IMAD.IADD R229, R27, 0x1, R8 ;  /* 0x000000011be57824 */ /* 0x000fe200078e0208 */
[----:B------:R-:W-:Y:S01]  /*0e00*/  IADD3 R10, P1, R12, UR19, RZ ;  /* 0x000000130c0a7c10 */ /* 0x000fe2000ff3e0ff */
[----:B------:R-:W-:Y:S01]  /*0e10*/  IMAD.SHL.U32 R8, R5, 0x8, RZ ;  /* 0x0000000805087824 */ /* 0x000fe200078e00ff */
[----:B------:R-:W-:Y:S01]  /*0e20*/  LEA R7, P0, R228, R26, 0x5 ;  /* 0x0000001ae4077211 */ /* 0x000fe200078028ff */
[----:B------:R-:W-:Y:S01]  /*0e30*/  LDGSTS.E.BYPASS.LTC128B.128 [R224+0x3800], desc[UR16][R14.64] ;  /* 0x038000000ee07fae */ /* 0x000fe2000b901d50 */
[----:B------:R-:W-:Y:S01]  /*0e40*/  IADD3.X R11, R13, UR18, RZ, P1, !PT ;  /* 0x000000120d0b7c10 */ /* 0x000fe20008ffe4ff */
[----:B------:R-:W-:Y:S01]  /*0e50*/  USHF.L.U32 UR20, UR6, 0x5, URZ ;  /* 0x0000000506147899 */ /* 0x000fe2000800063f */
[----:B------:R-:W-:Y:S01]  /*0e60*/  LOP3.LUT R4, R109, 0x8, R8, 0xf8, !PT ;  /* 0x000000086d047812 */ /* 0x000fe200078ef808 */
[----:B------:R-:W-:Y:S01]  /*0e70*/  LDGSTS.E.BYPASS.LTC128B.128 [R224+0x7800], desc[UR16][R14.64+0x80] ;  /* 0x078000800ee07fae */ /* 0x000fe2000b901d50 */
[----:B------:R-:W-:-:S02]  /*0e80*/  SHF.R.U32.HI R109, RZ, 0x3, R109 ;  /* 0x00000003ff6d7819 */ /* 0x000fc4000001166d */
[----:B------:R-:W-:Y:S01]  /*0e90*/  LEA.HI.X R6, R228, R229, R9, 0x5, P0 ;  /* 0x000000e5e4067211 */ /* 0x000fe200000f2c09 */
[----:B------:R-:W-:Y:S01]  /*0ea0*/  LDGSTS.E.BYPASS.LTC128B.128 [R224+0x8000], desc[UR16][R12.64] ;  /* 0x080000000ce07fae */ /* 0x000fe2000b901d50 */
[C---:B------:R-:W-:Y:S01]  /*0eb0*/  LEA R248, P0, R7.reuse, UR12, 0x1 ;  /* 0x0000000c07f87c11 */ /* 0x040fe2000f8008ff */
[----:B------:R-:W-:Y:S01]  /*0ec0*/  USHF.L.U64.HI UR12, UR6, 0x5, UR7 ;  /* 0x00000005060c7899 */ /* 0x000fe20008010207 */
[----:B------:R-:W-:Y:S01]  /*0ed0*/  LOP3.LUT R109, R4, R109, RZ, 0x3c, !PT ;  /* 0x0000006d046d7212 */ /* 0x000fe200078e3cff */
[----:B------:R1:W-:Y:S01]  /*0ee0*/  LDGSTS.E.BYPASS.LTC128B.128 [R224+0x9000], desc[UR16][R12.64+0x80] ;  /* 0x090000800ce07fae */ /* 0x0003e2000b901d50 */
[----:B------:R-:W-:Y:S01]  /*0ef0*/  LEA.HI.X R249, R7, UR13, R6, 0x1, P0 ;  /* 0x0000000d07f97c11 */ /* 0x000fe200080f0c06 */
[----:B------:R-:W-:Y:S01]  /*0f00*/  IMAD.MOV.U32 R4, RZ, RZ, 0x20 ;  /* 0x00000020ff047424 */ /* 0x000fe200078e00ff */
[----:B------:R-:W-:Y:S01]  /*0f10*/  IADD3 R178, P0, R248, UR20, RZ ;  /* 0x00000014f8b27c10 */ /* 0x000fe2000ff1e0ff */
[----:B------:R-:W-:Y:S01]  /*0f20*/  LDGSTS.E.BYPASS.LTC128B.128 [R224+0x8800], desc[UR16][R10.64] ;  /* 0x088000000ae07fae */ /* 0x000fe2000b901d50 */
[----:B------:R-:W-:Y:S01]  /*0f30*/  IMAD.IADD R222, R222, 0x1, R109 ;  /* 0x00000001dede7824 */ /* 0x000fe200078e026d */
[----:B------:R-:W-:-:S02]  /*0f40*/  LOP3.LUT P1, RZ, R2, 0x2, RZ, 0xc0, !PT ;  /* 0x0000000202ff7812 */ /* 0x000fc4000782c0ff */
[----:B------:R2:W-:Y:S01]  /*0f50*/  LDGSTS.E.BYPASS.LTC128B.128 [R224+0x9800], desc[UR16][R10.64+0x80] ;  /* 0x098000800ae07fae */ /* 0x0005e2000b901d50 */
[----:B------:R-:W-:Y:S02]  /*0f60*/  IADD3.X R179, R249, UR12, RZ, P0, !PT ;  /* 0x0000000cf9b37c10 */ /* 0x000fe400087fe4ff */
[----:B------:R-:W-:Y:S01]  /*0f70*/  LEA R222, R222, UR5, 0x1 ;  /* 0x00000005dede7c11 */ /* 0x000fe2000f8e08ff */
[----:B------:R-:W0:Y:S01]  /*0f80*/  LDGDEPBAR ;  /* 0x00000000000079af */ /* 0x000e220000000000 */
[----:B------:R-:W-:Y:S02]  /*0f90*/  LOP3.LUT P0, RZ, R3, 0x2, RZ, 0xc0, !PT ;  /* 0x0000000203ff7812 */ /* 0x000fe4000780c0ff */
[----:B------:R-:W-:Y:S01]  /*0fa0*/  LEA R221, R0, UR4, 0x1 ;  /* 0x0000000400dd7c11 */ /* 0x000fe2000f8e08ff */
[----:B------:R-:W-:Y:S01]  /*0fb0*/  ULDC UR4, c[0x0][0x39c] ;  /* 0x0000e70000047ab9 */ /* 0x000fe20000000800 */
[----:B------:R-:W-:Y:S02]  /*0fc0*/  SEL R0, R4, 0xffffffe0, !P1 ;  /* 0xffffffe004007807 */ /* 0x000fe40004800000 */
[----:B------:R-:W-:Y:S01]  /*0fd0*/  LOP3.LUT P1, RZ, R2, 0x4, RZ, 0xc0, !PT ;  /* 0x0000000402ff7812 */ /* 0x000fe2000782c0ff */
[----:B------:R-:W-:Y:S01]  /*0fe0*/  VIADD R219, R221, 0x20 ;  /* 0x00000020dddb7836 */ /* 0x000fe20000000000 */
[----:B------:R-:W-:-:S05]  /*0ff0*/  IADD3 R220, R222, R0, RZ ;  /* 0x00000000dedc7210 */ /* 0x000fca0007ffe0ff */
[----:B------:R-:W-:Y:S01]  /*1000*/  @P0 VIADD R219, R221, 0xffffffe0 ;  /* 0xffffffe0dddb0836 */ /* 0x000fe20000000000 */
[----:B------:R-:W-:Y:S01]  /*1010*/  LOP3.LUT P0, RZ, R3, 0x4, RZ, 0xc0, !PT ;  /* 0x0000000403ff7812 */ /* 0x000fe2000780c0ff */
[----:B------:R-:W-:-:S05]  /*1020*/  IMAD.MOV.U32 R3, RZ, RZ, 0x40 ;  /* 0x00000040ff037424 */ /* 0x000fca00078e00ff */
[C---:B------:R-:W-:Y:S02]  /*1030*/  SEL R2, R3.reuse, 0xffffffc0, !P0 ;  /* 0xffffffc003027807 */ /* 0x040fe40004000000 */
[----:B------:R-:W-:Y:S01]  /*1040*/  SEL R3, R3, 0xffffffc0, !P1 ;  /* 0xffffffc003037807 */ /* 0x000fe20004800000 */
[----:B------:R-:W-:-:S04]  /*1050*/  DEPBAR.LE SB0, 0x0 ;  /* 0x000080000000791a */ /* 0x000fc80000000000 */
[----:B------:R-:W-:Y:S01]  /*1060*/  BAR.SYNC.DEFER_BLOCKING 0x0 ;  /* 0x0000000000007b1d */ /* 0x000fe20000010000 */
[----:B------:R-:W-:Y:S01]  /*1070*/  IMAD.IADD R217, R221, 0x1, R2 ;  /* 0x00000001ddd97824 */ /* 0x000fe200078e0202 */
[----:B------:R-:W-:Y:S01]  /*1080*/  IADD3 R218, R222, R3, RZ ;  /* 0x00000003deda7210 */ /* 0x000fe20007ffe0ff */
[----:B------:R-:W-:Y:S01]  /*1090*/  IMAD.IADD R210, R2, 0x1, R219 ;  /* 0x0000000102d27824 */ /* 0x000fe200078e02db */
[----:B------:R-:W-:Y:S01]  /*10a0*/  LOP3.LUT R2, R112, 0xffffffe0, RZ, 0xc0, !PT ;  /* 0xffffffe070027812 */ /* 0x000fe200078ec0ff */
[----:B------:R-:W-:Y:S01]  /*10b0*/  IMAD.IADD R216, R220, 0x1, R3 ;  /* 0x00000001dcd87824 */ /* 0x000fe200078e0203 */
[----:B------:R-:W-:-:S03]  /*10c0*/  ISETP.NE.AND P0, PT, R169, 0x1, PT ;  /* 0x00000001a900780c */ /* 0x000fc60003f05270 */
[----:B------:R-:W-:Y:S01]  /*10d0*/  IMAD.IADD R2, R111, 0x1, -R2 ;  /* 0x000000016f027824 */ /* 0x000fe200078e0a02 */
[----:B------:R-:W-:Y:S01]  /*10e0*/  @!PT LDS RZ, [RZ] ;  /* 0x00000000fffff984 */ /* 0x000fe20000000800 */
[----:B------:R-:W-:Y:S01]  /*10f0*/  @!PT LDS RZ, [RZ] ;  /* 0x00000000fffff984 */ /* 0x000fe20000000800 */
[----:B------:R-:W-:Y:S01]  /*1100*/  @!PT LDS RZ, [RZ] ;  /* 0x00000000fffff984 */ /* 0x000fe20000000800 */
[----:B------:R3:W-:Y:S04]  /*1110*/  LDGSTS.E.BYPASS.LTC128B.128 [R224+0xa000], desc[UR16][R248.64] ;  /* 0x0a000000f8e07fae */ /* 0x0007e8000b901d50 */
[----:B------:R3:W-:Y:S04]  /*1120*/  LDGSTS.E.BYPASS.LTC128B.128 [R224+0xb000], desc[UR16][R248.64+0x80] ;  /* 0x0b000080f8e07fae */ /* 0x0007e8000b901d50 */
[----:B------:R3:W-:Y:S04]  /*1130*/  LDGSTS.E.BYPASS.LTC128B.128 [R224+0xa800], desc[UR16][R178.64] ;  /* 0x0a800000b2e07fae */ /* 0x0007e8000b901d50 */
[----:B------:R3:W-:Y:S04]  /*1140*/  LDGSTS.E.BYPASS.LTC128B.128 [R224+0xb800], desc[UR16][R178.64+0x80] ;  /* 0x0b800080b2e07fae */ /* 0x0007e8000b901d50 */
[----:B------:R-:W-:Y:S04]  /*1150*/  LDSM.16.M88.4 R88, [R222] ;  /* 0x00000000de58783b */ /* 0x000fe80000000200 */
[----:B------:R-:W4:Y:S04]  /*1160*/  LDSM.16.M88.4 R60, [R115+0x8000] ;  /* 0x00800000733c783b */ /* 0x000f280000000200 */
[----:B------:R-:W5:Y:S04]  /*1170*/  LDSM.16.M88.4 R16, [R222+0x2000] ;  /* 0x00200000de10783b */ /* 0x000f680000000200 */
[----:B------:R-:W3:Y:S04]  /*1180*/  LDSM.16.M88.4 R20, [R115+0x8800] ;  /* 0x008800007314783b */ /* 0x000ee80000000200 */
[----:B-1----:R-:W-:Y:S04]  /*1190*/  LDSM.16.M88.4 R12, [R220] ;  /* 0x00000000dc0c783b */ /* 0x002fe80000000200 */
[----:B------:R-:W1:Y:S04]  /*11a0*/  LDSM.16.M88.4 R28, [R219] ;  /* 0x00000000db1c783b */ /* 0x000e680000000200 */
[----:B------:R-:W1:Y:S04]  /*11b0*/  LDSM.16.M88.4 R76, [R220+0x2000] ;  /* 0x00200000dc4c783b */ /* 0x000e680000000200 */
[----:B------:R-:W1:Y:S04]  /*11c0*/  LDSM.16.M88.4 R96, [R219+0x800] ;  /* 0x00080000db60783b */ /* 0x000e680000000200 */
[----:B------:R-:W-:Y:S04]  /*11d0*/  LDSM.16.M88.4 R104, [R217] ;  /* 0x00000000d968783b */ /* 0x000fe80000000200 */
[----:B--2---:R-:W2:Y:S04]  /*11e0*/  LDSM.16.M88.4 R8, [R218] ;  /* 0x00000000da08783b */ /* 0x004ea80000000200 */
[----:B------:R-:W2:Y:S01]  /*11f0*/  LDSM.16.M88.4 R4, [R218+0x2000] ;  /* 0x00200000da04783b */ /* 0x000ea20000000200 */
[-C--:B----4-:R-:W-:Y:S03]  /*1200*/  HMMA.16816.F32 R24, R88, R60.reuse, RZ ;  /* 0x0000003c5818723c */ /* 0x090fe600000018ff */
[----:B------:R-:W4:Y:S04]  /*1210*/  LDSM.16.M88.4 R84, [R217+0x800] ;  /* 0x00080000d954783b */ /* 0x000f280000000200 */
[----:B------:R-:W-:Y:S01]  /*1220*/  LDSM.16.M88.4 R100, [R210] ;  /* 0x00000000d264783b */ /* 0x000fe20000000200 */
[----:B-----5:R-:W-:Y:S03]  /*1230*/  HMMA.16816.F32 R40, R16, R60, RZ ;  /* 0x0000003c1028723c */ /* 0x020fe600000018ff */
[----:B------:R-:W5:Y:S03]  /*1240*/  LDSM.16.M88.4 R72, [R216] ;  /* 0x00000000d848783b */ /* 0x000f660000000200 */
[-C--:B------:R-:W-:Y:S01]  /*1250*/  HMMA.16816.F32 R56, R88, R62.reuse, RZ ;  /* 0x0000003e5838723c */ /* 0x080fe200000018ff */
[----:B------:R-:W5:Y:S04]  /*1260*/  LDSM.16.M88.4 R68, [R216+0x2000] ;  /* 0x00200000d844783b */ /* 0x000f680000000200 */
[----:B------:R-:W5:Y:S01]  /*1270*/  LDSM.16.M88.4 R64, [R210+0x800] ;  /* 0x00080000d240783b */ /* 0x000f620000000200 */
[C---:B------:R-:W-:Y:S03]  /*1280*/  HMMA.16816.F32 R60, R16.reuse, R62, RZ ;  /* 0x0000003e103c723c */ /* 0x040fe600000018ff */
[----:B------:R-:W-:Y:S03]  /*1290*/  LDSM.16.M88.4 R44, [R115+0x9000] ;  /* 0x00900000732c783b */ /* 0x000fe60000000200 */
[----:B---3--:R-:W-:Y:S01]  /*12a0*/  HMMA.16816.F32 R80, R16, R20, RZ ;  /* 0x000000141050723c */ /* 0x008fe200000018ff */
[----:B------:R-:W3:Y:S04]  /*12b0*/  LDSM.16.M88.4 R52, [R222+0x4000] ;  /* 0x00400000de34783b */ /* 0x000ee80000000200 */
[----:B------:R-:W3:Y:S01]  /*12c0*/  LDSM.16.M88.4 R48, [R222+0x6000] ;  /* 0x00600000de30783b */ /* 0x000ee20000000200 */
[-C--:B-1----:R-:W-:Y:S03]  /*12d0*/  HMMA.16816.F32 R24, R12, R28.reuse, R24 ;  /* 0x0000001c0c18723c */ /* 0x082fe60000001818 */
[----:B------:R-:W-:Y:S03]  /*12e0*/  LDSM.16.M88.4 R36, [R220+0x4000] ;  /* 0x00400000dc24783b */ /* 0x000fe60000000200 */
[----:B------:R-:W-:Y:S01]  /*12f0*/  HMMA.16816.F32 R40, R76, R28, R40 ;  /* 0x0000001c4c28723c */ /* 0x000fe20000001828 */
[----:B------:R-:W-:Y:S04]  /*1300*/  LDSM.16.M88.4 R32, [R220+0x6000] ;  /* 0x00600000dc20783b */ /* 0x000fe80000000200 */
[----:B------:R-:W0:Y:S01]  /*1310*/  LDGDEPBAR ;  /* 0x00000000000079af */ /* 0x000e220000000000 */
[----:B------:R-:W-:Y:S06]  /*1320*/  HMMA.16816.F32 R56, R12, R30, R56 ;  /* 0x0000001e0c38723c */ /* 0x000fec0000001838 */
[----:B------:R-:W-:Y:S06]  /*1330*/  HMMA.16816.F32 R92, R88, R20, RZ ;  /* 0x00000014585c723c */ /* 0x000fec00000018ff */
[----:B------:R-:W-:Y:S06]  /*1340*/  HMMA.16816.F32 R16, R16, R22, RZ ;  /* 0x000000161010723c */ /* 0x000fec00000018ff */
[----:B------:R-:W-:Y:S01]  /*1350*/  HMMA.16816.F32 R60, R76, R30, R60 ;  /* 0x0000001e4c3c723c */ /* 0x000fe2000000183c */
[----:B------:R-:W-:Y:S05]  /*1360*/  LDSM.16.M88.4 R28, [R219+0x1000] ;  /* 0x00100000db1c783b */ /* 0x000fea0000000200 */
[----:B------:R-:W-:Y:S01]  /*1370*/  HMMA.16816.F32 R88, R88, R22, RZ ;  /* 0x000000165858723c */ /* 0x000fe200000018ff */
[----:B------:R-:W-:Y:S05]  /*1380*/  LDSM.16.M88.4 R20, [R218+0x4000] ;  /* 0x00400000da14783b */ /* 0x000fea0000000200 */
[----:B------:R-:W-:Y:S06]  /*1390*/  HMMA.16816.F32 R80, R76, R96, R80 ;  /* 0x000000604c50723c */ /* 0x000fec0000001850 */
[-C--:B--2---:R-:W-:Y:S06]  /*13a0*/  HMMA.16816.F32 R24, R8, R104.reuse, R24 ;  /* 0x000000680818723c */ /* 0x084fec0000001818 */
[----:B------:R-:W-:Y:S06]  /*13b0*/  HMMA.16816.F32 R40, R4, R104, R40 ;  /* 0x000000680428723c */ /* 0x000fec0000001828 */
[----:B------:R-:W-:Y:S06]  /*13c0*/  HMMA.16816.F32 R56, R8, R106, R56 ;  /* 0x0000006a0838723c */ /* 0x000fec0000001838 */
[----:B------:R-:W-:Y:S01]  /*13d0*/  HMMA.16816.F32 R76, R76, R98, R16 ;  /* 0x000000624c4c723c */ /* 0x000fe20000001810 */
[----:B------:R-:W-:Y:S05]  /*13e0*/  LDSM.16.M88.4 R16, [R217+0x1000] ;  /* 0x00100000d910783b */ /* 0x000fea0000000200 */
[----:B------:R-:W-:Y:S06]  /*13f0*/  HMMA.16816.F32 R60, R4, R106, R60 ;  /* 0x0000006a043c723c */ /* 0x000fec000000183c */
[C---:B------:R-:W-:Y:S06]  /*1400*/  HMMA.16816.F32 R92, R12.reuse, R96, R92 ;  /* 0x000000600c5c723c */ /* 0x040fec000000185c */
[----:B------:R-:W-:Y:S01]  /*1410*/  HMMA.16816.F32 R88, R12, R98, R88 ;  /* 0x000000620c58723c */ /* 0x000fe20000001858 */
[----:B------:R-:W1:Y:S04]  /*1420*/  LDSM.16.M88.4 R12, [R115+0x9800] ;  /* 0x00980000730c783b */ /* 0x000e680000000200 */
[----:B------:R-:W-:Y:S01]  /*1430*/  LDSM.16.M88.4 R96, [R216+0x4000] ;  /* 0x00400000d860783b */ /* 0x000fe20000000200 */
[----:B----4-:R-:W-:Y:S06]  /*1440*/  HMMA.16816.F32 R80, R4, R84, R80 ;  /* 0x000000540450723c */ /* 0x010fec0000001850 */
[-C--:B-----5:R-:W-:Y:S06]  /*1450*/  HMMA.16816.F32 R24, R72, R100.reuse, R24 ;  /* 0x000000644818723c */ /* 0x0a0fec0000001818 */
[----:B------:R-:W-:Y:S06]  /*1460*/  HMMA.16816.F32 R40, R68, R100, R40 ;  /* 0x000000644428723c */ /* 0x000fec0000001828 */
[----:B------:R-:W-:Y:S06]  /*1470*/  HMMA.16816.F32 R56, R72, R102, R56 ;  /* 0x000000664838723c */ /* 0x000fec0000001838 */
[----:B------:R-:W-:Y:S01]  /*1480*/  HMMA.16816.F32 R76, R4, R86, R76 ;  /* 0x00000056044c723c */ /* 0x000fe2000000184c */
[----:B------:R-:W-:Y:S05]  /*1490*/  LDSM.16.M88.4 R4, [R218+0x6000] ;  /* 0x00600000da04783b */ /* 0x000fea0000000200 */
[----:B------:R-:W-:Y:S01]  /*14a0*/  HMMA.16816.F32 R100, R68, R102, R60 ;  /* 0x000000664464723c */ /* 0x000fe2000000183c */
[----:B------:R-:W-:Y:S05]  /*14b0*/  LDSM.16.M88.4 R60, [R210+0x1000] ;  /* 0x00100000d23c783b */ /* 0x000fea0000000200 */
[C---:B------:R-:W-:Y:S06]  /*14c0*/  HMMA.16816.F32 R92, R8.reuse, R84, R92 ;  /* 0x00000054085c723c */ /* 0x040fec000000185c */
[----:B------:R-:W-:Y:S01]  /*14d0*/  HMMA.16816.F32 R88, R8, R86, R88 ;  /* 0x000000560858723c */ /* 0x000fe20000001858 */
[----:B------:R-:W-:Y:S05]  /*14e0*/  LDSM.16.M88.4 R8, [R216+0x6000] ;  /* 0x00600000d808783b */ /* 0x000fea0000000200 */
[----:B------:R-:W-:Y:S06]  /*14f0*/  HMMA.16816.F32 R80, R68, R64, R80 ;  /* 0x000000404450723c */ /* 0x000fec0000001850 */
[-C--:B---3--:R-:W-:Y:S06]  /*1500*/  HMMA.16816.F32 R24, R52, R44.reuse, R24 ;  /* 0x0000002c3418723c */ /* 0x088fec0000001818 */
[----:B------:R-:W-:Y:S06]  /*1510*/  HMMA.16816.F32 R40, R48, R44, R40 ;  /* 0x0000002c3028723c */ /* 0x000fec0000001828 */
[----:B------:R-:W-:Y:S01]  /*1520*/  HMMA.16816.F32 R76, R68, R66, R76 ;  /* 0x00000042444c723c */ /* 0x000fe2000000184c */
[----:B------:R-:W2:Y:S05]  /*1530*/  LDSM.16.M88.4 R68, [R219+0x1800] ;  /* 0x00180000db44783b */ /* 0x000eaa0000000200 */
[-C--:B------:R-:W-:Y:S06]  /*1540*/  HMMA.16816.F32 R56, R52, R46.reuse, R56 ;  /* 0x0000002e3438723c */ /* 0x080fec0000001838 */
[----:B------:R-:W-:Y:S06]  /*1550*/  HMMA.16816.F32 R100, R48, R46, R100 ;  /* 0x0000002e3064723c */ /* 0x000fec0000001864 */
[C---:B------:R-:W-:Y:S06]  /*1560*/  HMMA.16816.F32 R92, R72.reuse, R64, R92 ;  /* 0x00000040485c723c */ /* 0x040fec000000185c */
[----:B------:R-:W-:Y:S06]  /*1570*/  HMMA.16816.F32 R88, R72, R66, R88 ;  /* 0x000000424858723c */ /* 0x000fec0000001858 */
[----:B-1----:R-:W-:Y:S06]  /*1580*/  HMMA.16816.F32 R80, R48, R12, R80 ;  /* 0x0000000c3050723c */ /* 0x002fec0000001850 */
[-C--:B------:R-:W-:Y:S06]  /*1590*/  HMMA.16816.F32 R24, R36, R28.reuse, R24 ;  /* 0x0000001c2418723c */ /* 0x080fec0000001818 */
[----:B------:R-:W-:Y:S06]  /*15a0*/  HMMA.16816.F32 R40, R32, R28, R40 ;  /* 0x0000001c2028723c */ /* 0x000fec0000001828 */
[----:B------:R-:W-:Y:S06]  /*15b0*/  HMMA.16816.F32 R76, R48, R14, R76 ;  /* 0x0000000e304c723c */ /* 0x000fec000000184c */
[-C--:B------:R-:W-:Y:S06]  /*15c0*/  HMMA.16816.F32 R56, R36, R30.reuse, R56 ;  /* 0x0000001e2438723c */ /* 0x080fec0000001838 */
[----:B------:R-:W-:Y:S06]  /*15d0*/  HMMA.16816.F32 R100, R32, R30, R100 ;  /* 0x0000001e2064723c */ /* 0x000fec0000001864 */
[C---:B------:R-:W-:Y:S06]  /*15e0*/  HMMA.16816.F32 R92, R52.reuse, R12, R92 ;  /* 0x0000000c345c723c */ /* 0x040fec000000185c */
[----:B------:R-:W-:Y:S01]  /*15f0*/  HMMA.16816.F32 R88, R52, R14, R88 ;  /* 0x0000000e3458723c */ /* 0x000fe20000001858 */
[----:B------:R-:W1:Y:S05]  /*1600*/  LDSM.16.M88.4 R12, [R217+0x1800] ;  /* 0x00180000d90c783b */ /* 0x000e6a0000000200 */
[----:B--2---:R-:W-:Y:S06]  /*1610*/  HMMA.16816.F32 R80, R32, R68, R80 ;  /* 0x000000442050723c */ /* 0x004fec0000001850 */
[-C--:B------:R-:W-:Y:S06]  /*1620*/  HMMA.16816.F32 R24, R20, R16.reuse, R24 ;  /* 0x000000101418723c */ /* 0x080fec0000001818 */
[----:B------:R-:W-:Y:S06]  /*1630*/  HMMA.16816.F32 R40, R4, R16, R40 ;  /* 0x000000100428723c */ /* 0x000fec0000001828 */
[-C--:B------:R-:W-:Y:S06]  /*1640*/  HMMA.16816.F32 R56, R20, R18.reuse, R56 ;  /* 0x000000121438723c */ /* 0x080fec0000001838 */
[----:B------:R-:W-:Y:S01]  /*1650*/  HMMA.16816.F32 R100, R4, R18, R100 ;  /* 0x000000120464723c */ /* 0x000fe20000001864 */
[----:B------:R-:W2:Y:S01]  /*1660*/  LDSM.16.M88.4 R16, [R210+0x1800] ;  /* 0x00180000d210783b */ /* 0x000ea20000000200 */
[----:B------:R-:W-:-:S04]  /*1670*/  DEPBAR.LE SB0, 0x0 ;  /* 0x000080000000791a */ /* 0x000fc80000000000 */
[----:B------:R-:W-:Y:S06]  /*1680*/  HMMA.16816.F32 R76, R32, R70, R76 ;  /* 0x00000046204c723c */ /* 0x000fec000000184c */
[----:B------:R-:W-:Y:S06]  /*1690*/  HMMA.16816.F32 R92, R36, R68, R92 ;  /* 0x00000044245c723c */ /* 0x000fec000000185c */
[----:B-1----:R-:W-:Y:S06]  /*16a0*/  HMMA.16816.F32 R80, R4, R12, R80 ;  /* 0x0000000c0450723c */ /* 0x002fec0000001850 */
[----:B------:R-:W-:Y:S06]  /*16b0*/  HMMA.16816.F32 R88, R36, R70, R88 ;  /* 0x000000462458723c */ /* 0x000fec0000001858 */
[----:B------:R-:W-:Y:S06]  /*16c0*/  HMMA.16816.F32 R76, R4, R14, R76 ;  /* 0x0000000e044c723c */ /* 0x000fec000000184c */
[----:B------:R-:W-:Y:S06]  /*16d0*/  HMMA.16816.F32 R24, R96, R60, R24 ;  /* 0x0000003c6018723c */ /* 0x000fec0000001818 */
[----:B------:R-:W-:Y:S06]  /*16e0*/  HMMA.16816.F32 R92, R20, R12, R92 ;  /* 0x0000000c145c723c */ /* 0x000fec000000185c */
[----:B------:R-:W-:Y:S06]  /*16f0*/  HMMA.16816.F32 R40, R8, R60, R40 ;  /* 0x0000003c0828723c */ /* 0x000fec0000001828 */
[-C--:B------:R-:W-:Y:S06]  /*1700*/  HMMA.16816.F32 R56, R96, R62.reuse, R56 ;  /* 0x0000003e6038723c */ /* 0x080fec0000001838 */
[----:B------:R-:W-:Y:S01]  /*1710*/  HMMA.16816.F32 R100, R8, R62, R100 ;  /* 0x0000003e0864723c */ /* 0x000fe20000001864 */
[----:B------:R-:W-:Y:S01]  /*1720*/  FMUL.FTZ R28, R24, UR4 ;  /* 0x00000004181c7c20 */ /* 0x000fe20008410000 */
[----:B------:R-:W-:Y:S01]  /*1730*/  FMUL.FTZ R195, R25, UR4 ;  /* 0x0000000419c37c20 */ /* 0x000fe20008410000 */
[----:B------:R-:W-:Y:S01]  /*1740*/  FMUL.FTZ R24, R26, UR4 ;  /* 0x000000041a187c20 */ /* 0x000fe20008410000 */
[----:B------:R-:W-:-:S02]  /*1750*/  FMUL.FTZ R25, R27, UR4 ;  /* 0x000000041b197c20 */ /* 0x000fc40008410000 */
[----:B--2---:R-:W-:Y:S01]  /*1760*/  HMMA.16816.F32 R80, R8, R16, R80 ;  /* 0x000000100850723c */ /* 0x004fe20000001850 */
[----:B------:R-:W1:Y:S05]  /*1770*/  MUFU.TANH R28, R28 ;  /* 0x0000001c001c7308 */ /* 0x000e6a0000002400 */
[----:B------:R-:W-:Y:S01]  /*1780*/  HMMA.16816.F32 R88, R20, R14, R88 ;  /* 0x0000000e1458723c */ /* 0x000fe20000001858 */
[----:B------:R-:W-:Y:S01]  /*1790*/  FMUL.FTZ R26, R40, UR4 ;  /* 0x00000004281a7c20 */ /* 0x000fe20008410000 */
[----:B------:R-:W-:Y:S01]  /*17a0*/  FMUL.FTZ R27, R41, UR4 ;  /* 0x00000004291b7c20 */ /* 0x000fe20008410000 */
[----:B------:R-:W-:Y:S01]  /*17b0*/  FMUL.FTZ R29, R42, UR4 ;  /* 0x000000042a1d7c20 */ /* 0x000fe20008410000 */
[----:B------:R-:W-:Y:S01]  /*17c0*/  FMUL.FTZ R4, R43, UR4 ;  /* 0x000000042b047c20 */ /* 0x000fe20008410000 */
[----:B------:R-:W2:Y:S01]  /*17d0*/  MUFU.TANH R195, R195 ;  /* 0x000000c300c37308 */ /* 0x000ea20000002400 */
[----:B------:R-:W-:Y:S01]  /*17e0*/  HMMA.16816.F32 R76, R8, R18, R76 ;  /* 0x00000012084c723c */ /* 0x000fe2000000184c */
[----:B------:R-:W-:Y:S01]  /*17f0*/  FMUL.FTZ R5, R56, UR4 ;  /* 0x0000000438057c20 */ /* 0x000fe20008410000 */
[----:B------:R-:W-:-:S04]  /*1800*/  IMAD R23, R176, 0x20, R164 ;  /* 0x00000020b0177824 */ /* 0x000fc800078e02a4 */
[C---:B------:R-:W-:Y:S01]  /*1810*/  HMMA.16816.F32 R92, R96.reuse, R16, R92 ;  /* 0x00000010605c723c */ /* 0x040fe2000000185c */
[----:B------:R-:W-:Y:S01]  /*1820*/  FMUL.FTZ R6, R100, UR4 ;  /* 0x0000000464067c20 */ /* 0x000fe20008410000 */
[----:B------:R-:W-:Y:S01]  /*1830*/  FMUL.FTZ R7, R101, UR4 ;  /* 0x0000000465077c20 */ /* 0x000fe20008410000 */
[----:B------:R-:W-:Y:S01]  /*1840*/  FMUL.FTZ R8, R102, UR4 ;  /* 0x0000000466087c20 */ /* 0x000fe20008410000 */
[----:B------:R-:W3:Y:S01]  /*1850*/  MUFU.TANH R24, R24 ;  /* 0x0000001800187308 */ /* 0x000ee20000002400 */
[----:B------:R-:W-:Y:S01]  /*1860*/  SHF.R.S32.HI R9, RZ, 0x1f, R2 ;  /* 0x0000001fff097819 */ /* 0x000fe20000011402 */
[----:B------:R-:W-:Y:S01]  /*1870*/  FMUL.FTZ R13, R80, UR4 ;  /* 0x00000004500d7c20 */ /* 0x000fe20008410000 */
[----:B------:R-:W-:Y:S01]  /*1880*/  FMUL.FTZ R16, R103, UR4 ;  /* 0x0000000467107c20 */ /* 0x000fe20008410000 */
[----:B------:R-:W-:Y:S01]  /*1890*/  FMUL.FTZ R11, R81, UR4 ;  /* 0x00000004510b7c20 */ /* 0x000fe20008410000 */
[----:B------:R-:W-:Y:S01]  /*18a0*/  LEA.HI R2, R9, R2, RZ, 0x2 ;  /* 0x0000000209027211 */ /* 0x000fe200078f10ff */
[----:B------:R-:W-:Y:S01]  /*18b0*/  FMUL.FTZ R12, R82, UR4 ;  /* 0x00000004520c7c20 */ /* 0x000fe20008410000 */
[----:B------:R-:W-:Y:S01]  /*18c0*/  LEA R9, R113, R114, 0x4 ;  /* 0x0000007271097211 */ /* 0x000fe200078e20ff */
[----:B------:R-:W4:Y:S01]  /*18d0*/  MUFU.TANH R25, R25 ;  /* 0x0000001900197308 */ /* 0x000f220000002400 */
[----:B------:R-:W-:Y:S01]  /*18e0*/  SHF.R.S32.HI R2, RZ, 0x2, R2 ;  /* 0x00000002ff027819 */ /* 0x000fe20000011402 */
[----:B------:R-:W-:Y:S01]  /*18f0*/  HMMA.16816.F32 R88, R96, R18, R88 ;  /* 0x000000126058723c */ /* 0x000fe20000001858 */
[----:B------:R-:W-:-:S02]  /*1900*/  FMUL.FTZ R10, R83, UR4 ;  /* 0x00000004530a7c20 */ /* 0x000fc40008410000 */
[----:B------:R-:W-:Y:S01]  /*1910*/  IADD3 R9, R9, 0x1, R2 ;  /* 0x0000000109097810 */ /* 0x000fe20007ffe002 */
[----:B------:R-:W-:Y:S01]  /*1920*/  FMUL.FTZ R76, R76, UR4 ;  /* 0x000000044c4c7c20 */ /* 0x000fe20008410000 */
[----:B------:R-:W-:Y:S01]  /*1930*/  FMUL.FTZ R77, R77, UR4 ;  /* 0x000000044d4d7c20 */ /* 0x000fe20008410000 */
[----:B------:R-:W1:Y:S01]  /*1940*/  MUFU.TANH R26, R26 ;  /* 0x0000001a001a7308 */ /* 0x000e620000002400 */
[----:B------:R-:W-:Y:S01]  /*1950*/  FMUL.FTZ R14, R78, UR4 ;  /* 0x000000044e0e7c20 */ /* 0x000fe20008410000 */
[----:B------:R-:W-:-:S06]  /*1960*/  FMUL.FTZ R79, R79, UR4 ;  /* 0x000000044f4f7c20 */ /* 0x000fcc0008410000 */
[----:B------:R-:W1:Y:S08]  /*1970*/  MUFU.TANH R27, R27 ;  /* 0x0000001b001b7308 */ /* 0x000e700000002400 */
[----:B------:R-:W1:Y:S08]  /*1980*/  MUFU.TANH R29, R29 ;  /* 0x0000001d001d7308 */ /* 0x000e700000002400 */
[----:B------:R-:W1:Y:S08]  /*1990*/  MUFU.TANH R4, R4 ;  /* 0x0000000400047308 */ /* 0x000e700000002400 */
[----:B------:R-:W1:Y:S08]  /*19a0*/  MUFU.TANH R5, R5 ;  /* 0x0000000500057308 */ /* 0x000e700000002400 */
[----:B------:R-:W1:Y:S08]  /*19b0*/  MUFU.TANH R6, R6 ;  /* 0x0000000600067308 */ /* 0x000e700000002400 */
[----:B------:R-:W1:Y:S08]  /*19c0*/  MUFU.TANH R7, R7 ;  /* 0x0000000700077308 */ /* 0x000e700000002400 */
[----:B------:R-:W1:Y:S08]  /*19d0*/  MUFU.TANH R8, R8 ;  /* 0x0000000800087308 */ /* 0x000e700000002400 */
[----:B------:R-:W1:Y:S08]  /*19e0*/  MUFU.TANH R16, R16 ;  /* 0x0000001000107308 */ /* 0x000e700000002400 */
[----:B------:R-:W1:Y:S01]  /*19f0*/  MUFU.TANH R13, R13 ;  /* 0x0000000d000d7308 */ /* 0x000e620000002400 */
[----:B------:R-:W-:Y:S06]  /*1a00*/  BAR.SYNC.DEFER_BLOCKING 0x0 ;  /* 0x0000000000007b1d */ /* 0x000fec0000010000 */
[----:B--234-:R-:W-:Y:S05]  /*1a10*/  @!P0 BRA `(.L_x_1081) ;  /* 0x0000000000588947 */ /* 0x01cfea0003800000 */
[----:B------:R-:W-:Y:S01]  /*1a20*/  VIADD R17, R169, 0xfffffffe ;  /* 0xfffffffea9117836 */ /* 0x000fe20000000000 */
[----:B------:R-:W-:Y:S02]  /*1a30*/  USHF.L.U32 UR21, UR8, 0x4, URZ ;  /* 0x0000000408157899 */ /* 0x000fe4000800063f */
[----:B------:R-:W-:Y:S01]  /*1a40*/  USHF.L.U64.HI UR13, UR8, 0x4, UR9 ;  /* 0x00000004080d7899 */ /* 0x000fe20008010209 */
[C---:B------:R-:W-:Y:S01]  /*1a50*/  IMAD R2, R17.reuse, UR18, RZ ;  /* 0x0000001211027c24 */ /* 0x040fe2000f8e02ff */
[----:B------:R-:W-:Y:S01]  /*1a60*/  SHF.R.S32.HI R15, RZ, 0x1f, R17 ;  /* 0x0000001fff0f7819 */ /* 0x000fe20000011411 */
[----:B------:R-:W-:-:S04]  /*1a70*/  IMAD.WIDE.U32 R18, R17, UR19, R230 ;  /* 0x0000001311127c25 */ /* 0x000fc8000f8e00e6 */
[----:B------:R-:W-:Y:S01]  /*1a80*/  IMAD R2, R15, UR19, R2 ;  /* 0x000000130f027c24 */ /* 0x000fe2000f8e0202 */
[----:B------:R-:W-:Y:S01]  /*1a90*/  LEA R20, P1, R18, UR10, 0x1 ;  /* 0x0000000a12147c11 */ /* 0x000fe2000f8208ff */
[----:B------:R-:W-:-:S03]  /*1aa0*/  IMAD.U32 R15, RZ, RZ, UR21 ;  /* 0x00000015ff0f7e24 */ /* 0x000fc6000f8e00ff */
[----:B------:R-:W-:Y:S01]  /*1ab0*/  IADD3 R17, R19, R2, RZ ;  /* 0x0000000213117210 */ /* 0x000fe20007ffe0ff */
[----:B------:R-:W-:Y:S01]  /*1ac0*/  IMAD.U32 R2, RZ, RZ, UR13 ;  /* 0x0000000dff027e24 */ /* 0x000fe2000f8e00ff */
[----:B------:R-:W-:Y:S02]  /*1ad0*/  LEA R30, P0, R15, R20, 0x1 ;  /* 0x000000140f1e7211 */ /* 0x000fe400078008ff */
[----:B------:R-:W-:-:S04]  /*1ae0*/  LEA.HI.X R21, R18, UR11, R17, 0x1, P1 ;  /* 0x0000000b12157c11 */ /* 0x000fc800088f0c11 */
[----:B------:R-:W-:Y:S01]  /*1af0*/  LEA.HI.X R31, R15, R21, R2, 0x1, P0 ;  /* 0x000000150f1f7211 */ /* 0x000fe200000f0c02 */
        /* <DEDUP_REMOVED lines=8> */
.L_x_1081:
[----:B------:R-:W-:Y:S01]  /*1b80*/  IADD3 R9, R108, -UR15, R9 ;  /* 0x8000000f6c097c10 */ /* 0x000fe2000fffe009 */
[C---:B------:R-:W-:Y:S01]  /*1b90*/  VIADD R41, R23.reuse, 0x1 ;  /* 0x0000000117297836 */ /* 0x040fe20000000000 */
[----:B------:R-:W3:Y:S01]  /*1ba0*/  MUFU.TANH R11, R11 ;  /* 0x0000000b000b7308 */ /* 0x000ee20000002400 */
[----:B------:R-:W-:Y:S02]  /*1bb0*/  VIADD R35, R23, 0x8 ;  /* 0x0000000817237836 */ /* 0x000fe40000000000 */
[----:B------:R-:W-:Y:S01]  /*1bc0*/  FMUL.FTZ R55, R57, UR4 ;  /* 0x0000000439377c20 */ /* 0x000fe20008410000 */
[----:B------:R-:W-:Y:S02]  /*1bd0*/  VIADD R171, R9, UR14 ;  /* 0x0000000e09ab7c36 */ /* 0x000fe40008000000 */
[----:B------:R-:W-:Y:S01]  /*1be0*/  FMUL.FTZ R53, R92, UR4 ;  /* 0x000000045c357c20 */ /* 0x000fe20008410000 */
[----:B------:R-:W-:Y:S02]  /*1bf0*/  VIADD R33, R23, 0x9 ;  /* 0x0000000917217836 */ /* 0x000fe40000000000 */
[----:B------:R-:W-:Y:S01]  /*1c00*/  FMUL.FTZ R39, R93, UR4 ;  /* 0x000000045d277c20 */ /* 0x000fe20008410000 */
[----:B--2---:R-:W-:Y:S01]  /*1c10*/  VIADD R31, R23, 0x10 ;  /* 0x00000010171f7836 */ /* 0x004fe20000000000 */
[--C-:B------:R-:W-:Y:S01]  /*1c20*/  VIADDMNMX R170, R171, 0x40, R108.reuse, PT ;  /* 0x00000040abaa7846 */ /* 0x100fe2000380016c */
[----:B------:R-:W2:Y:S01]  /*1c30*/  MUFU.TANH R9, R76 ;  /* 0x0000004c00097308 */ /* 0x000ea20000002400 */
[----:B------:R-:W-:Y:S01]  /*1c40*/  VIADD R21, R23, 0x11 ;  /* 0x0000001117157836 */ /* 0x000fe20000000000 */
[----:B------:R-:W-:Y:S01]  /*1c50*/  VIADDMNMX R2, R171, 0x48, R108, PT ;  /* 0x00000048ab027846 */ /* 0x000fe2000380016c */
[----:B------:R-:W-:Y:S01]  /*1c60*/  VIADD R19, R23, 0x18 ;  /* 0x0000001817137836 */ /* 0x000fe20000000000 */
[-C--:B------:R-:W-:Y:S01]  /*1c70*/  ISETP.GE.AND P0, PT, R41, R170.reuse, PT ;  /* 0x000000aa2900720c */ /* 0x080fe20003f06270 */
[C---:B------:R-:W-:Y:S01]  /*1c80*/  VIADD R17, R23.reuse, 0x19 ;  /* 0x0000001917117836 */ /* 0x040fe20000000000 */
[-C--:B------:R-:W-:Y:S01]  /*1c90*/  ISETP.GE.AND P2, PT, R23, R170.reuse, PT ;  /* 0x000000aa1700720c */ /* 0x080fe20003f46270 */
[----:B------:R-:W-:Y:S01]  /*1ca0*/  FMUL.FTZ R88, R88, UR4 ;  /* 0x0000000458587c20 */ /* 0x000fe20008410000 */
[-C--:B------:R-:W-:Y:S01]  /*1cb0*/  ISETP.GE.AND P1, PT, R35, R170.reuse, PT ;  /* 0x000000aa2300720c */ /* 0x080fe20003f26270 */
[----:B------:R-:W-:Y:S01]  /*1cc0*/  MUFU.TANH R12, R12 ;  /* 0x0000000c000c7308 */ /* 0x000fe20000002400 */
[----:B-1----:R-:W-:Y:S01]  /*1cd0*/  FSEL R45, R27, -INF , !P0 ;  /* 0xff8000001b2d7808 */ /* 0x002fe20004000000 */
[----:B------:R-:W-:Y:S01]  /*1ce0*/  FMUL.FTZ R36, R89, UR4 ;  /* 0x0000000459247c20 */ /* 0x000fe20008410000 */
[----:B------:R-:W-:Y:S01]  /*1cf0*/  FSEL R37, R26, -INF , !P2 ;  /* 0xff8000001a257808 */ /* 0x000fe20005000000 */
[----:B------:R-:W-:Y:S01]  /*1d00*/  ULDC UR13, c[0x0][0x2ec] ;  /* 0x0000bb00000d7ab9 */ /* 0x000fe20000000800 */
[-C--:B------:R-:W-:Y:S01]  /*1d10*/  ISETP.GE.AND P0, PT, R33, R170.reuse, PT ;  /* 0x000000aa2100720c */ /* 0x080fe20003f06270 */
[----:B------:R-:W-:Y:S01]  /*1d20*/  FMUL.FTZ R58, R58, UR4 ;  /* 0x000000043a3a7c20 */ /* 0x000fe20008410000 */
[----:B------:R-:W-:Y:S01]  /*1d30*/  FSEL R43, R6, -INF , !P1 ;  /* 0xff800000062b7808 */ /* 0x000fe20004800000 */
[----:B------:R-:W-:Y:S01]  /*1d40*/  MUFU.TANH R10, R10 ;  /* 0x0000000a000a7308 */ /* 0x000fe20000002400 */
[----:B------:R-:W-:Y:S01]  /*1d50*/  FMNMX.FTZ R18, R37, R45, !PT ;  /* 0x0000002d25127209 */ /* 0x000fe20007810000 */
[----:B------:R-:W-:Y:S01]  /*1d60*/  FMUL.FTZ R59, R59, UR4 ;  /* 0x000000043b3b7c20 */ /* 0x000fe20008410000 */
[----:B------:R-:W-:Y:S01]  /*1d70*/  ISETP.GE.AND P3, PT, R31, R170, PT ;  /* 0x000000aa1f00720c */ /* 0x000fe20003f66270 */
[----:B------:R-:W-:Y:S01]  /*1d80*/  FMUL.FTZ R54, R94, UR4 ;  /* 0x000000045e367c20 */ /* 0x000fe20008410000 */
[----:B------:R-:W-:Y:S01]  /*1d90*/  FSEL R27, R7, -INF , !P0 ;  /* 0xff800000071b7808 */ /* 0x000fe20004000000 */
[----:B------:R-:W-:Y:S01]  /*1da0*/  FMUL.FTZ R52, R95, UR4 ;  /* 0x000000045f347c20 */ /* 0x000fe20008410000 */
[----:B------:R-:W-:Y:S01]  /*1db0*/  FMNMX.FTZ R18, R43, R18, !PT ;  /* 0x000000122b127209 */ /* 0x000fe20007810000 */
[----:B------:R-:W1:Y:S01]  /*1dc0*/  MUFU.TANH R6, R77 ;  /* 0x0000004d00067308 */ /* 0x000e620000002400 */
[----:B------:R-:W-:Y:S01]  /*1dd0*/  ISETP.GE.AND P0, PT, R21, R170, PT ;  /* 0x000000aa1500720c */ /* 0x000fe20003f06270 */
[----:B------:R-:W-:Y:S01]  /*1de0*/  FMUL.FTZ R70, R90, UR4 ;  /* 0x000000045a467c20 */ /* 0x000fe20008410000 */
[----:B------:R-:W-:Y:S01]  /*1df0*/  FSEL R13, R13, -INF , !P3 ;  /* 0xff8000000d0d7808 */ /* 0x000fe20005800000 */
[----:B------:R-:W-:Y:S01]  /*1e00*/  FMUL.FTZ R68, R91, UR4 ;  /* 0x000000045b447c20 */ /* 0x000fe20008410000 */
[----:B------:R-:W-:Y:S01]  /*1e10*/  FMNMX.FTZ R18, R27, R18, !PT ;  /* 0x000000121b127209 */ /* 0x000fe20007810000 */
[----:B------:R-:W-:Y:S01]  /*1e20*/  VIADD R211, R219, 0x800 ;  /* 0x00000800dbd37836 */ /* 0x000fe20000000000 */
[----:B------:R-:W-:Y:S01]  /*1e30*/  ISETP.GE.AND P3, PT, R19, R170, PT ;  /* 0x000000aa1300720c */ /* 0x000fe20003f66270 */
[----:B------:R-:W4:Y:S01]  /*1e40*/  MUFU.TANH R14, R14 ;  /* 0x0000000e000e7308 */ /* 0x000f220000002400 */
[----:B---3--:R-:W-:Y:S01]  /*1e50*/  FSEL R11, R11, -INF , !P0 ;  /* 0xff8000000b0b7808 */ /* 0x008fe20004000000 */
[----:B------:R-:W-:Y:S01]  /*1e60*/  VIADD R209, R219, 0x1000 ;  /* 0x00001000dbd17836 */ /* 0x000fe20000000000 */
[----:B------:R-:W-:-:S02]  /*1e70*/  FMNMX.FTZ R18, R13, R18, !PT ;  /* 0x000000120d127209 */ /* 0x000fc40007810000 */
[----:B------:R-:W-:Y:S02]  /*1e80*/  ISETP.GE.AND P4, PT, R17, R170, PT ;  /* 0x000000aa1100720c */ /* 0x000fe40003f86270 */
[----:B--2---:R-:W-:Y:S01]  /*1e90*/  FSEL R9, R9, -INF , !P3 ;  /* 0xff80000009097808 */ /* 0x004fe20005800000 */
[----:B------:R-:W-:Y:S01]  /*1ea0*/  MUFU.TANH R55, R55 ;  /* 0x0000003700377308 */ /* 0x000fe20000002400 */
[----:B------:R-:W-:Y:S02]  /*1eb0*/  FMNMX.FTZ R18, R11, R18, !PT ;  /* 0x000000120b127209 */ /* 0x000fe40007810000 */
[----:B-1----:R-:W-:Y:S02]  /*1ec0*/  FSEL R6, R6, -INF , !P4 ;  /* 0xff80000006067808 */ /* 0x002fe40006000000 */
[----:B------:R-:W-:Y:S02]  /*1ed0*/  FMNMX.FTZ R7, R9, R18, !PT ;  /* 0x0000001209077209 */ /* 0x000fe40007810000 */
[----:B------:R-:W-:Y:S01]  /*1ee0*/  ISETP.GE.AND P2, PT, R41, R2, PT ;  /* 0x000000022900720c */ /* 0x000fe20003f46270 */
[----:B------:R-:W-:Y:S01]  /*1ef0*/  MUFU.TANH R53, R53 ;  /* 0x0000003500357308 */ /* 0x000fe20000002400 */
[----:B------:R-:W-:-:S02]  /*1f00*/  FMNMX.FTZ R7, R6, R7, !PT ;  /* 0x0000000706077209 */ /* 0x000fc40007810000 */
[-C--:B------:R-:W-:Y:S02]  /*1f10*/  ISETP.GE.AND P3, PT, R23, R2.reuse, PT ;  /* 0x000000021700720c */ /* 0x080fe40003f66270 */
[-C--:B------:R-:W-:Y:S01]  /*1f20*/  ISETP.GE.AND P1, PT, R35, R2.reuse, PT ;  /* 0x000000022300720c */ /* 0x080fe20003f26270 */
[----:B------:R-:W1:Y:S01]  /*1f30*/  SHFL.BFLY PT, R26, R7, 0x2, 0x1f ;  /* 0x0c401f00071a7f89 */ /* 0x000e6200000e0000 */
[----:B------:R-:W-:Y:S01]  /*1f40*/  FSEL R20, R4, -INF , !P2 ;  /* 0xff80000004147808 */ /* 0x000fe20005000000 */
[----:B------:R-:W-:Y:S01]  /*1f50*/  MUFU.TANH R39, R39 ;  /* 0x0000002700277308 */ /* 0x000fe20000002400 */
[----:B------:R-:W-:Y:S02]  /*1f60*/  FSEL R22, R29, -INF , !P3 ;  /* 0xff8000001d167808 */ /* 0x000fe40005800000 */
[----:B------:R-:W-:Y:S02]  /*1f70*/  ISETP.GE.AND P0, PT, R33, R2, PT ;  /* 0x000000022100720c */ /* 0x000fe40003f06270 */
[----:B------:R-:W-:-:S02]  /*1f80*/  FSEL R18, R8, -INF , !P1 ;  /* 0xff80000008127808 */ /* 0x000fc40004800000 */
[----:B------:R-:W-:Y:S01]  /*1f90*/  FMNMX.FTZ R15, R22, R20, !PT ;  /* 0x00000014160f7209 */ /* 0x000fe20007810000 */
[----:B------:R-:W2:Y:S01]  /*1fa0*/  MUFU.TANH R4, R79 ;  /* 0x0000004f00047308 */ /* 0x000ea20000002400 */
[-C--:B------:R-:W-:Y:S02]  /*1fb0*/  ISETP.GE.AND P2, PT, R31, R2.reuse, PT ;  /* 0x000000021f00720c */ /* 0x080fe40003f46270 */
[----:B------:R-:W-:Y:S02]  /*1fc0*/  FSEL R16, R16, -INF , !P0 ;  /* 0xff80000010107808 */ /* 0x000fe40004000000 */
[----:B------:R-:W-:Y:S02]  /*1fd0*/  FMNMX.FTZ R15, R18, R15, !PT ;  /* 0x0000000f120f7209 */ /* 0x000fe40007810000 */
[----:B------:R-:W-:Y:S01]  /*1fe0*/  ISETP.GE.AND P0, PT, R21, R2, PT ;  /* 0x000000021500720c */ /* 0x000fe20003f06270 */
[----:B------:R-:W-:Y:S01]  /*1ff0*/  MUFU.TANH R36, R36 ;  /* 0x0000002400247308 */ /* 0x000fe20000002400 */
[----:B------:R-:W-:-:S02]  /*2000*/  FSEL R12, R12, -INF , !P2 ;  /* 0xff8000000c0c7808 */ /* 0x000fc40005000000 */
[----:B------:R-:W-:Y:S02]  /*2010*/  FMNMX.FTZ R15, R16, R15, !PT ;  /* 0x0000000f100f7209 */ /* 0x000fe40007810000 */
[-C--:B------:R-:W-:Y:S02]  /*2020*/  ISETP.GE.AND P1, PT, R19, R2.reuse, PT ;  /* 0x000000021300720c */ /* 0x080fe40003f26270 */
[----:B------:R-:W-:Y:S01]  /*2030*/  FSEL R10, R10, -INF , !P0 ;  /* 0xff8000000a0a7808 */ /* 0x000fe20004000000 */
[----:B------:R-:W-:Y:S01]  /*2040*/  MUFU.TANH R86, R58 ;  /* 0x0000003a00567308 */ /* 0x000fe20000002400 */
[----:B------:R-:W-:Y:S02]  /*2050*/  FMNMX.FTZ R15, R12, R15, !PT ;  /* 0x0000000f0c0f7209 */ /* 0x000fe40007810000 */
[----:B------:R-:W-:Y:S02]  /*2060*/  ISETP.GE.AND P0, PT, R17, R2, PT ;  /* 0x000000021100720c */ /* 0x000fe40003f06270 */
[----:B----4-:R-:W-:-:S02]  /*2070*/  FSEL R8, R14, -INF , !P1 ;  /* 0xff8000000e087808 */ /* 0x010fc40004800000 */
[----:B------:R-:W-:Y:S01]  /*2080*/  FMNMX.FTZ R15, R10, R15, !PT ;  /* 0x0000000f0a0f7209 */ /* 0x000fe20007810000 */
[----:B------:R-:W-:Y:S01]  /*2090*/  MUFU.TANH R84, R59 ;  /* 0x0000003b00547308 */ /* 0x000fe20000002400 */
[----:B-1----:R-:W-:Y:S02]  /*20a0*/  FMNMX.FTZ R7, R7, R26, !PT ;  /* 0x0000001a07077209 */ /* 0x002fe40007810000 */
[----:B--2---:R-:W-:Y:S02]  /*20b0*/  FSEL R4, R4, -INF , !P0 ;  /* 0xff80000004047808 */ /* 0x004fe40004000000 */
[----:B------:R-:W-:Y:S01]  /*20c0*/  FMNMX.FTZ R15, R8, R15, !PT ;  /* 0x0000000f080f7209 */ /* 0x000fe20007810000 */
[----:B------:R-:W1:Y:S01]  /*20d0*/  SHFL.BFLY PT, R166, R7, 0x1, 0x1f ;  /* 0x0c201f0007a67f89 */ /* 0x000e6200000e0000 */
[----:B------:R-:W-:Y:S01]  /*20e0*/  VIMNMX R234, R171, R108, PT ;  /* 0x0000006cabea7248 */ /* 0x000fe20003fe0100 */
[----:B------:R-:W-:Y:S01]  /*20f0*/  MUFU.TANH R54, R54 ;  /* 0x0000003600367308 */ /* 0x000fe20000002400 */
[----:B------:R-:W-:-:S02]  /*2100*/  FMNMX.FTZ R14, R4, R15, !PT ;  /* 0x0000000f040e7209 */ /* 0x000fc40007810000 */
[-C--:B------:R-:W-:Y:S02]  /*2110*/  ISETP.GE.AND P4, PT, R41, R234.reuse, PT ;  /* 0x000000ea2900720c */ /* 0x080fe40003f86270 */
[-C--:B------:R-:W-:Y:S01]  /*2120*/  ISETP.GE.AND P5, PT, R23, R234.reuse, PT ;  /* 0x000000ea1700720c */ /* 0x080fe20003fa6270 */
[----:B------:R-:W2:Y:S01]  /*2130*/  SHFL.BFLY PT, R165, R14, 0x2, 0x1f ;  /* 0x0c401f000ea57f89 */ /* 0x000ea200000e0000 */
[-C--:B------:R-:W-:Y:S01]  /*2140*/  ISETP.GE.AND P3, PT, R35, R234.reuse, PT ;  /* 0x000000ea2300720c */ /* 0x080fe20003f66270 */
[----:B------:R-:W-:Y:S01]  /*2150*/  MUFU.TANH R52, R52 ;  /* 0x0000003400347308 */ /* 0x000fe20000002400 */
[----:B------:R-:W-:Y:S02]  /*2160*/  FSEL R195, R195, -INF , !P4 ;  /* 0xff800000c3c37808 */ /* 0x000fe40006000000 */
[----:B------:R-:W-:Y:S02]  /*2170*/  FSEL R15, R28, -INF , !P5 ;  /* 0xff8000001c0f7808 */ /* 0x000fe40006800000 */
[----:B------:R-:W-:-:S02]  /*2180*/  ISETP.GE.AND P2, PT, R33, R234, PT ;  /* 0x000000ea2100720c */ /* 0x000fc40003f46270 */
[----:B------:R-:W-:Y:S01]  /*2190*/  FSEL R5, R5, -INF , !P3 ;  /* 0xff80000005057808 */ /* 0x000fe20005800000 */
[----:B------:R-:W-:Y:S01]  /*21a0*/  MUFU.TANH R70, R70 ;  /* 0x0000004600467308 */ /* 0x000fe20000002400 */
[----:B------:R-:W-:Y:S02]  /*21b0*/  FMNMX.FTZ R28, R15, R195, !PT ;  /* 0x000000c30f1c7209 */ /* 0x000fe40007810000 */
[----:B------:R-:W-:Y:S02]  /*21c0*/  ISETP.GE.AND P1, PT, R31, R234, PT ;  /* 0x000000ea1f00720c */ /* 0x000fe40003f26270 */
[----:B------:R-:W-:Y:S02]  /*21d0*/  FSEL R55, R55, -INF , !P2 ;  /* 0xff80000037377808 */ /* 0x000fe40005000000 */
[----:B-1----:R-:W-:Y:S01]  /*21e0*/  FMNMX.FTZ R166, R7, R166, !PT ;  /* 0x000000a607a67209 */ /* 0x002fe20007810000 */
[----:B------:R-:W-:Y:S01]  /*21f0*/  MUFU.TANH R68, R68 ;  /* 0x0000004400447308 */ /* 0x000fe20000002400 */
[----:B------:R-:W-:-:S02]  /*2200*/  FMNMX.FTZ R28, R5, R28, !PT ;  /* 0x0000001c051c7209 */ /* 0x000fc40007810000 */
[----:B------:R-:W-:Y:S02]  /*2210*/  FSETP.NEU.FTZ.AND P3, PT, R166, -INF , PT ;  /* 0xff800000a600780b */ /* 0x000fe40003f7d000 */
[----:B------:R-:W-:Y:S02]  /*2220*/  ISETP.GE.AND P0, PT, R21, R234, PT ;  /* 0x000000ea1500720c */ /* 0x000fe40003f06270 */
[----:B--2---:R-:W-:Y:S01]  /*2230*/  FMNMX.FTZ R165, R14, R165, !PT ;  /* 0x000000a50ea57209 */ /* 0x004fe20007810000 */
[----:B------:R-:W1:Y:S01]  /*2240*/  MUFU.TANH R7, R88 ;  /* 0x0000005800077308 */ /* 0x000e620000002400 */
[----:B------:R-:W-:Y:S01]  /*2250*/  FMUL.FTZ R14, R166, UR13 ;  /* 0x0000000da60e7c20 */ /* 0x000fe20008410000 */
[----:B------:R-:W-:Y:S02]  /*2260*/  FSEL R53, R53, -INF , !P1 ;  /* 0xff80000035357808 */ /* 0x000fe40004800000 */
[----:B------:R-:W-:Y:S01]  /*2270*/  FMNMX.FTZ R28, R55, R28, !PT ;  /* 0x0000001c371c7209 */ /* 0x000fe20007810000 */
[----:B------:R-:W2:Y:S01]  /*2280*/  SHFL.BFLY PT, R26, R165, 0x1, 0x1f ;  /* 0x0c201f00a51a7f89 */ /* 0x000ea200000e0000 */
[----:B------:R-:W-:-:S02]  /*2290*/  FSEL R14, R14, RZ, P3 ;  /* 0x000000ff0e0e7208 */ /* 0x000fc40001800000 */
[----:B------:R-:W-:Y:S02]  /*22a0*/  ISETP.GE.AND P1, PT, R19, R234, PT ;  /* 0x000000ea1300720c */ /* 0x000fe40003f26270 */
[----:B------:R-:W-:Y:S01]  /*22b0*/  FSEL R39, R39, -INF , !P0 ;  /* 0xff80000027277808 */ /* 0x000fe20004000000 */
[--C-:B------:R-:W-:Y:S01]  /*22c0*/  FFMA.FTZ R198, R37, UR13, -R14.reuse ;  /* 0x0000000d25c67c23 */ /* 0x100fe2000801080e */
[----:B------:R-:W-:Y:S01]  /*22d0*/  FMNMX.FTZ R28, R53, R28, !PT ;  /* 0x0000001c351c7209 */ /* 0x000fe20007810000 */
[--C-:B------:R-:W-:Y:S01]  /*22e0*/  FFMA.FTZ R233, R6, UR13, -R14.reuse ;  /* 0x0000000d06e97c23 */ /* 0x100fe2000801080e */
[----:B------:R-:W-:Y:S01]  /*22f0*/  ISETP.GE.AND P0, PT, R17, R234, PT ;  /* 0x000000ea1100720c */ /* 0x000fe20003f06270 */
[--C-:B------:R-:W-:Y:S01]  /*2300*/  FFMA.FTZ R193, R45, UR13, -R14.reuse ;  /* 0x0000000d2dc17c23 */ /* 0x100fe2000801080e */
[----:B------:R-:W-:Y:S01]  /*2310*/  FMNMX.FTZ R28, R39, R28, !PT ;  /* 0x0000001c271c7209 */ /* 0x000fe20007810000 */
[--C-:B------:R-:W-:Y:S01]  /*2320*/  FFMA.FTZ R190, R43, UR13, -R14.reuse ;  /* 0x0000000d2bbe7c23 */ /* 0x100fe2000801080e */
[----:B-1----:R-:W-:Y:S01]  /*2330*/  FSEL R37, R7, -INF , !P1 ;  /* 0xff80000007257808 */ /* 0x002fe20004800000 */
[--C-:B------:R-:W-:Y:S01]  /*2340*/  FFMA.FTZ R177, R27, UR13, -R14.reuse ;  /* 0x0000000d1bb17c23 */ /* 0x100fe2000801080e */
[----:B------:R-:W-:Y:S01]  /*2350*/  FSEL R36, R36, -INF , !P0 ;  /* 0xff80000024247808 */ /* 0x000fe20004000000 */
[----:B------:R-:W-:Y:S01]  /*2360*/  MUFU.EX2 R198, R198 ;  /* 0x000000c600c67308 */ /* 0x000fe20000000800 */
[----:B------:R-:W-:Y:S01]  /*2370*/  FMNMX.FTZ R7, R37, R28, !PT ;  /* 0x0000001c25077209 */ /* 0x000fe20007810000 */
[--C-:B------:R-:W-:Y:S01]  /*2380*/  FFMA.FTZ R188, R13, UR13, -R14.reuse ;  /* 0x0000000d0dbc7c23 */ /* 0x100fe2000801080e */
[----:B------:R-:W-:Y:S01]  /*2390*/  LOP3.LUT R215, R109, R110, RZ, 0xfc, !PT ;  /* 0x0000006e6dd77212 */ /* 0x000fe200078efcff */
[--C-:B------:R-:W-:Y:S01]  /*23a0*/  FFMA.FTZ R187, R11, UR13, -R14.reuse ;  /* 0x0000000d0bbb7c23 */ /* 0x100fe2000801080e */
[----:B------:R-:W-:Y:S01]  /*23b0*/  FMNMX.FTZ R168, R36, R7, !PT ;  /* 0x0000000724a87209 */ /* 0x000fe20007810000 */
[----:B------:R-:W-:Y:S01]  /*23c0*/  FFMA.FTZ R186, R9, UR13, -R14 ;  /* 0x0000000d09ba7c23 */ /* 0x000fe2000801080e */
[----:B------:R-:W-:Y:S01]  /*23d0*/  LEA R215, R215, UR5, 0x1 ;  /* 0x00000005d7d77c11 */ /* 0x000fe2000f8e08ff */
[----:B------:R-:W1:Y:S01]  /*23e0*/  MUFU.EX2 R193, R193 ;  /* 0x000000c100c17308 */ /* 0x000e620000000800 */
[----:B------:R-:W-:Y:S01]  /*23f0*/  VIADDMNMX R171, R171, 0x8, R108, PT ;  /* 0x00000008abab7846 */ /* 0x000fe2000380016c */
[----:B------:R-:W3:Y:S01]  /*2400*/  SHFL.BFLY PT, R29, R168, 0x2, 0x1f ;  /* 0x0c401f00a81d7f89 */ /* 0x000ee200000e0000 */
[----:B--2---:R-:W-:Y:S01]  /*2410*/  FMNMX.FTZ R165, R165, R26, !PT ;  /* 0x0000001aa5a57209 */ /* 0x004fe20007810000 */
[--C-:B------:R-:W-:Y:S01]  /*2420*/  IMAD.IADD R214, R0, 0x1, R215.reuse ;  /* 0x0000000100d67824 */ /* 0x100fe200078e02d7 */
[-C--:B------:R-:W-:Y:S01]  /*2430*/  ISETP.GE.AND P4, PT, R41, R171.reuse, PT ;  /* 0x000000ab2900720c */ /* 0x080fe20003f86270 */
[----:B------:R-:W-:Y:S01]  /*2440*/  IMAD.IADD R213, R3, 0x1, R215 ;  /* 0x0000000103d57824 */ /* 0x000fe200078e02d7 */
[-C--:B------:R-:W-:Y:S01]  /*2450*/  ISETP.GE.AND P5, PT, R23, R171.reuse, PT ;  /* 0x000000ab1700720c */ /* 0x080fe20003fa6270 */
[----:B------:R-:W-:Y:S01]  /*2460*/  IMAD.IADD R212, R3, 0x1, R214 ;  /* 0x0000000103d47824 */ /* 0x000fe200078e02d6 */
[-C--:B------:R-:W-:Y:S01]  /*2470*/  ISETP.GE.AND P3, PT, R35, R171.reuse, PT ;  /* 0x000000ab2300720c */ /* 0x080fe20003f66270 */
[----:B------:R-:W-:Y:S01]  /*2480*/  FMUL.FTZ R7, R165, UR13 ;  /* 0x0000000da5077c20 */ /* 0x000fe20008410000 */
[----:B------:R-:W-:Y:S01]  /*2490*/  FSEL R100, R25, -INF , !P4 ;  /* 0xff80000019647808 */ /* 0x000fe20006000000 */
[----:B------:R-:W-:Y:S01]  /*24a0*/  LDSM.16.MT88.4 R148, [R215+0xa000] ;  /* 0x00a00000d794783b */ /* 0x000fe20000004200 */
[----:B------:R-:W-:Y:S01]  /*24b0*/  FSEL R102, R24, -INF , !P5 ;  /* 0xff80000018667808 */ /* 0x000fe20006800000 */
[----:B------:R-:W-:Y:S01]  /*24c0*/  MUFU.EX2 R190, R190 ;  /* 0x000000be00be7308 */ /* 0x000fe20000000800 */
[-C--:B------:R-:W-:Y:S01]  /*24d0*/  ISETP.GE.AND P4, PT, R19, R171.reuse, PT ;  /* 0x000000ab1300720c */ /* 0x080fe20003f86270 */
[----:B------:R-:W-:Y:S01]  /*24e0*/  LDSM.16.MT88.4 R132, [R214+0xa000] ;  /* 0x00a00000d684783b */ /* 0x000fe20000004200 */
[----:B------:R-:W-:-:S02]  /*24f0*/  ISETP.GE.AND P2, PT, R33, R171, PT ;  /* 0x000000ab2100720c */ /* 0x000fc40003f46270 */
[----:B------:R-:W-:Y:S01]  /*2500*/  FSEL R86, R86, -INF , !P3 ;  /* 0xff80000056567808 */ /* 0x000fe20005800000 */
[----:B------:R-:W-:Y:S01]  /*2510*/  LDSM.16.MT88.4 R48, [R213+0xa000] ;  /* 0x00a00000d530783b */ /* 0x000fe20000004200 */
[----:B------:R-:W-:Y:S01]  /*2520*/  FMNMX.FTZ R19, R102, R100, !PT ;  /* 0x0000006466137209 */ /* 0x000fe20007810000 */
[----:B------:R-:W2:Y:S01]  /*2530*/  MUFU.EX2 R177, R177 ;  /* 0x000000b100b17308 */ /* 0x000ea20000000800 */
[----:B------:R-:W-:Y:S01]  /*2540*/  FSETP.NEU.FTZ.AND P0, PT, R165, -INF , PT ;  /* 0xff800000a500780b */ /* 0x000fe20003f1d000 */
[----:B------:R-:W-:Y:S01]  /*2550*/  LDSM.16.MT88.4 R64, [R212+0xa000] ;  /* 0x00a00000d440783b */ /* 0x000fe20000004200 */
[----:B------:R-:W-:Y:S02]  /*2560*/  ISETP.GE.AND P3, PT, R17, R171, PT ;  /* 0x000000ab1100720c */ /* 0x000fe40003f66270 */
[----:B---3--:R-:W-:Y:S01]  /*2570*/  FMNMX.FTZ R168, R168, R29, !PT ;  /* 0x0000001da8a87209 */ /* 0x008fe20007810000 */
[----:B------:R-:W-:Y:S01]  /*2580*/  LDSM.16.MT88.4 R80, [R215+0xb000] ;  /* 0x00b00000d750783b */ /* 0x000fe20000004200 */
[----:B------:R-:W-:Y:S01]  /*2590*/  ISETP.GE.AND P1, PT, R31, R171, PT ;  /* 0x000000ab1f00720c */ /* 0x000fe20003f26270 */
[----:B------:R-:W-:Y:S01]  /*25a0*/  MUFU.EX2 R188, R188 ;  /* 0x000000bc00bc7308 */ /* 0x000fe20000000800 */
[----:B------:R-:W-:Y:S01]  /*25b0*/  FSEL R84, R84, -INF , !P2 ;  /* 0xff80000054547808 */ /* 0x000fe20005000000 */
[----:B------:R-:W3:Y:S01]  /*25c0*/  SHFL.BFLY PT, R3, R168, 0x1, 0x1f ;  /* 0x0c201f00a8037f89 */ /* 0x000ee200000e0000 */
[----:B------:R-:W-:-:S02]  /*25d0*/  FMNMX.FTZ R17, R86, R19, !PT ;  /* 0x0000001356117209 */ /* 0x000fc40007810000 */
[----:B------:R-:W-:Y:S01]  /*25e0*/  FSEL R7, R7, RZ, P0 ;  /* 0x000000ff07077208 */ /* 0x000fe20000000000 */
[----:B------:R-:W-:Y:S01]  /*25f0*/  LDSM.16.MT88.4 R96, [R214+0xb000] ;  /* 0x00b00000d660783b */ /* 0x000fe20000004200 */
[----:B------:R-:W-:Y:S01]  /*2600*/  ISETP.GE.AND P0, PT, R21, R171, PT ;  /* 0x000000ab1500720c */ /* 0x000fe20003f06270 */
[----:B------:R-:W4:Y:S01]  /*2610*/  MUFU.EX2 R187, R187 ;  /* 0x000000bb00bb7308 */ /* 0x000f220000000800 */
[----:B------:R-:W-:Y:S01]  /*2620*/  FSEL R54, R54, -INF , !P1 ;  /* 0xff80000036367808 */ /* 0x000fe20004800000 */
[----:B------:R-:W-:Y:S01]  /*2630*/  LDSM.16.MT88.4 R112, [R213+0xb000] ;  /* 0x00b00000d570783b */ /* 0x000fe20000004200 */
[----:B------:R-:W-:Y:S01]  /*2640*/  FMNMX.FTZ R17, R84, R17, !PT ;  /* 0x0000001154117209 */ /* 0x000fe20007810000 */
[--C-:B------:R-:W-:Y:S01]  /*2650*/  FFMA.FTZ R189, R22, UR13, -R7.reuse ;  /* 0x0000000d16bd7c23 */ /* 0x100fe20008010807 */
[----:B------:R-:W-:Y:S01]  /*2660*/  FSEL R52, R52, -INF , !P0 ;  /* 0xff80000034347808 */ /* 0x000fe20004000000 */
[----:B------:R-:W-:Y:S01]  /*2670*/  LDSM.16.MT88.4 R180, [R212+0xb000] ;  /* 0x00b00000d4b4783b */ /* 0x000fe20000004200 */
[----:B------:R-:W-:Y:S01]  /*2680*/  FMNMX.FTZ R17, R54, R17, !PT ;  /* 0x0000001136117209 */ /* 0x000fe20007810000 */
[--C-:B------:R-:W-:Y:S01]  /*2690*/  FFMA.FTZ R192, R20, UR13, -R7.reuse ;  /* 0x0000000d14c07c23 */ /* 0x100fe20008010807 */
[----:B------:R-:W-:Y:S01]  /*26a0*/  FSEL R70, R70, -INF , !P4 ;  /* 0xff80000046467808 */ /* 0x000fe20006000000 */
[--C-:B------:R-:W-:Y:S01]  /*26b0*/  FFMA.FTZ R194, R18, UR13, -R7.reuse ;  /* 0x0000000d12c27c23 */ /* 0x100fe20008010807 */
[----:B------:R-:W-:Y:S01]  /*26c0*/  FSEL R68, R68, -INF , !P3 ;  /* 0xff80000044447808 */ /* 0x000fe20005800000 */
[--C-:B------:R-:W-:Y:S01]  /*26d0*/  FFMA.FTZ R185, R16, UR13, -R7.reuse ;  /* 0x0000000d10b97c23 */ /* 0x100fe20008010807 */
[----:B------:R-:W-:Y:S01]  /*26e0*/  MUFU.EX2 R189, R189 ;  /* 0x000000bd00bd7308 */ /* 0x000fe20000000800 */
[--C-:B------:R-:W-:Y:S01]  /*26f0*/  FFMA.FTZ R184, R12, UR13, -R7.reuse ;  /* 0x0000000d0cb87c23 */ /* 0x100fe20008010807 */
[----:B------:R-:W-:Y:S01]  /*2700*/  LDSM.16.MT88.4 R172, [R215+0xa800] ;  /* 0x00a80000d7ac783b */ /* 0x000fe20000004200 */
[----:B-1----:R-:W-:Y:S01]  /*2710*/  F2FP.F16.F32.PACK_AB R124, R193, R198 ;  /* 0x000000c6c17c723e */ /* 0x002fe200000000ff */
[----:B------:R-:W-:Y:S01]  /*2720*/  FFMA.FTZ R225, R4, UR13, -R7 ;  /* 0x0000000d04e17c23 */ /* 0x000fe20008010807 */
[----:B---3--:R-:W-:Y:S01]  /*2730*/  FMNMX.FTZ R168, R168, R3, !PT ;  /* 0x00000003a8a87209 */ /* 0x008fe20007810000 */
[----:B------:R-:W-:Y:S01]  /*2740*/  LDSM.16.MT88.4 R32, [R214+0xa800] ;  /* 0x00a80000d620783b */ /* 0x000fe20000004200 */
[----:B------:R-:W-:Y:S01]  /*2750*/  FMNMX.FTZ R3, R52, R17, !PT ;  /* 0x0000001134037209 */ /* 0x000fe20007810000 */
[----:B------:R-:W1:Y:S01]  /*2760*/  MUFU.EX2 R192, R192 ;  /* 0x000000c000c07308 */ /* 0x000e620000000800 */
[C---:B------:R-:W-:Y:S01]  /*2770*/  FSETP.NEU.FTZ.AND P0, PT, R168.reuse, -INF , PT ;  /* 0xff800000a800780b */ /* 0x040fe20003f1d000 */
[----:B------:R-:W-:Y:S01]  /*2780*/  FMUL.FTZ R38, R168, UR13 ;  /* 0x0000000da8267c20 */ /* 0x000fe20008410000 */
[----:B------:R-:W-:Y:S01]  /*2790*/  FMNMX.FTZ R3, R70, R3, !PT ;  /* 0x0000000346037209 */ /* 0x000fe20007810000 */
[----:B------:R-:W-:Y:S01]  /*27a0*/  LDSM.16.MT88.4 R28, [R213+0xa800] ;  /* 0x00a80000d51c783b */ /* 0x000fe20000004200 */
[----:B--2---:R-:W-:Y:S01]  /*27b0*/  F2FP.F16.F32.PACK_AB R126, R177, R190 ;  /* 0x000000beb17e723e */ /* 0x004fe200000000ff */
[----:B------:R-:W-:Y:S01]  /*27c0*/  FADD.FTZ R193, R198, R193 ;  /* 0x000000c1c6c17221 */ /* 0x000fe20000010000 */
[----:B------:R-:W-:Y:S01]  /*27d0*/  FMNMX.FTZ R3, R68, R3, !PT ;  /* 0x0000000344037209 */ /* 0x000fe20007810000 */
[----:B------:R-:W-:Y:S01]  /*27e0*/  MUFU.EX2 R194, R194 ;  /* 0x000000c200c27308 */ /* 0x000fe20000000800 */
[----:B------:R-:W-:Y:S01]  /*27f0*/  FSEL R38, R38, RZ, P0 ;  /* 0x000000ff26267208 */ /* 0x000fe20000000000 */
[----:B------:R-:W-:Y:S01]  /*2800*/  LDSM.16.MT88.4 R24, [R212+0xa800] ;  /* 0x00a80000d418783b */ /* 0x000fe20000004200 */
[----:B----4-:R-:W-:Y:S01]  /*2810*/  F2FP.F16.F32.PACK_AB R4, R187, R188 ;  /* 0x000000bcbb04723e */ /* 0x010fe200000000ff */
[----:B------:R-:W-:-:S02]  /*2820*/  FADD.FTZ R190, R190, R193 ;  /* 0x000000c1bebe7221 */ /* 0x000fc40000010000 */
[----:B------:R-:W2:Y:S01]  /*2830*/  SHFL.BFLY PT, R0, R3, 0x2, 0x1f ;  /* 0x0c401f0003007f89 */ /* 0x000ea200000e0000 */
[--C-:B------:R-:W-:Y:S01]  /*2840*/  FFMA.FTZ R200, R15, UR13, -R38.reuse ;  /* 0x0000000d0fc87c23 */ /* 0x100fe20008010826 */
[----:B------:R-:W3:Y:S01]  /*2850*/  MUFU.EX2 R185, R185 ;  /* 0x000000b900b97308 */ /* 0x000ee20000000800 */
[--C-:B------:R-:W-:Y:S01]  /*2860*/  FFMA.FTZ R195, R195, UR13, -R38.reuse ;  /* 0x0000000dc3c37c23 */ /* 0x100fe20008010826 */
[--C-:B------:R-:W-:Y:S01]  /*2870*/  FFMA.FTZ R196, R5, UR13, -R38.reuse ;  /* 0x0000000d05c47c23 */ /* 0x100fe20008010826 */
[--C-:B------:R-:W-:Y:S01]  /*2880*/  FFMA.FTZ R191, R55, UR13, -R38.reuse ;  /* 0x0000000d37bf7c23 */ /* 0x100fe20008010826 */
[----:B------:R-:W-:Y:S01]  /*2890*/  LDSM.16.MT88.4 R20, [R215+0xb800] ;  /* 0x00b80000d714783b */ /* 0x000fe20000004200 */
[----:B-1----:R-:W-:Y:S01]  /*28a0*/  F2FP.F16.F32.PACK_AB R125, R192, R189 ;  /* 0x000000bdc07d723e */ /* 0x002fe200000000ff */
[--C-:B------:R-:W-:Y:S01]  /*28b0*/  FFMA.FTZ R201, R53, UR13, -R38.reuse ;  /* 0x0000000d35c97c23 */ /* 0x100fe20008010826 */
[--C-:B------:R-:W-:Y:S01]  /*28c0*/  FFMA.FTZ R206, R39, UR13, -R38.reuse ;  /* 0x0000000d27ce7c23 */ /* 0x100fe20008010826 */
[----:B------:R-:W-:Y:S01]  /*28d0*/  LDSM.16.MT88.4 R16, [R214+0xb800] ;  /* 0x00b80000d610783b */ /* 0x000fe20000004200 */
[----:B------:R-:W-:Y:S01]  /*28e0*/  MUFU.EX2 R200, R200 ;  /* 0x000000c800c87308 */ /* 0x000fe20000000800 */
[--C-:B------:R-:W-:Y:S01]  /*28f0*/  FFMA.FTZ R203, R37, UR13, -R38.reuse ;  /* 0x0000000d25cb7c23 */ /* 0x100fe20008010826 */
[----:B------:R-:W-:Y:S01]  /*2900*/  FFMA.FTZ R208, R36, UR13, -R38 ;  /* 0x0000000d24d07c23 */ /* 0x000fe20008010826 */
[----:B------:R-:W-:Y:S01]  /*2910*/  LDSM.16.MT88.4 R12, [R213+0xb800] ;  /* 0x00b80000d50c783b */ /* 0x000fe20000004200 */
[----:B------:R-:W-:Y:S01]  /*2920*/  FADD.FTZ R189, R189, R192 ;  /* 0x000000c0bdbd7221 */ /* 0x000fe20000010000 */
[----:B------:R-:W-:-:S03]  /*2930*/  FADD.FTZ R177, R177, R190 ;  /* 0x000000beb1b17221 */ /* 0x000fc60000010000 */
[----:B------:R-:W1:Y:S01]  /*2940*/  MUFU.EX2 R195, R195 ;  /* 0x000000c300c37308 */ /* 0x000e620000000800 */
[----:B---3--:R-:W-:Y:S01]  /*2950*/  F2FP.F16.F32.PACK_AB R127, R185, R194 ;  /* 0x000000c2b97f723e */ /* 0x008fe200000000ff */
[----:B------:R-:W-:Y:S01]  /*2960*/  FADD.FTZ R194, R194, R189 ;  /* 0x000000bdc2c27221 */ /* 0x000fe20000010000 */
[----:B------:R-:W-:Y:S01]  /*2970*/  FADD.FTZ R188, R188, R177 ;  /* 0x000000b1bcbc7221 */ /* 0x000fe20000010000 */
[----:B--2---:R-:W-:Y:S01]  /*2980*/  FMNMX.FTZ R6, R3, R0, !PT ;  /* 0x0000000003067209 */ /* 0x004fe20007810000 */
[--C-:B------:R-:W-:Y:S01]  /*2990*/  FFMA.FTZ R3, R10, UR13, -R7.reuse ;  /* 0x0000000d0a037c23 */ /* 0x100fe20008010807 */
[----:B------:R-:W-:Y:S02]  /*29a0*/  FFMA.FTZ R0, R8, UR13, -R7 ;  /* 0x0000000d08007c23 */ /* 0x000fe40008010807 */
[----:B------:R-:W-:Y:S01]  /*29b0*/  MUFU.EX2 R196, R196 ;  /* 0x000000c400c47308 */ /* 0x000fe20000000800 */
[----:B------:R-:W-:Y:S01]  /*29c0*/  LDSM.16.MT88.4 R8, [R212+0xb800] ;  /* 0x00b80000d408783b */ /* 0x000fe20000004200 */
[C---:B------:R-:W-:Y:S01]  /*29d0*/  HMMA.16816.F32 R156, R124.reuse, R148, RZ ;  /* 0x000000947c9c723c */ /* 0x040fe200000018ff */
[----:B------:R-:W-:Y:S01]  /*29e0*/  FADD.FTZ R185, R185, R194 ;  /* 0x000000c2b9b97221 */ /* 0x000fe20000010000 */
[----:B------:R-:W-:Y:S01]  /*29f0*/  FADD.FTZ R187, R187, R188 ;  /* 0x000000bcbbbb7221 */ /* 0x000fe20000010000 */
[----:B------:R-:W2:Y:S03]  /*2a00*/  SHFL.BFLY PT, R167, R6, 0x1, 0x1f ;  /* 0x0c201f0006a77f89 */ /* 0x000ea600000e0000 */
[----:B------:R-:W3:Y:S01]  /*2a10*/  MUFU.EX2 R191, R191 ;  /* 0x000000bf00bf7308 */ /* 0x000ee20000000800 */
[----:B------:R-:W-:Y:S01]  /*2a20*/  HMMA.16816.F32 R140, R124, R132, RZ ;  /* 0x000000847c8c723c */ /* 0x000fe200000018ff */
[----:B-1----:R-:W-:Y:S01]  /*2a30*/  F2FP.F16.F32.PACK_AB R128, R195, R200 ;  /* 0x000000c8c380723e */ /* 0x002fe200000000ff */
[----:B------:R-:W-:-:S04]  /*2a40*/  FADD.FTZ R195, R200, R195 ;  /* 0x000000c3c8c37221 */ /* 0x000fc80000010000 */
[C---:B------:R-:W-:Y:S01]  /*2a50*/  HMMA.16816.F32 R40, R124.reuse, R48, RZ ;  /* 0x000000307c28723c */ /* 0x040fe200000018ff */
[----:B------:R-:W-:Y:S05]  /*2a60*/  MUFU.EX2 R186, R186 ;  /* 0x000000ba00ba7308 */ /* 0x000fea0000000800 */
[C---:B------:R-:W-:Y:S03]  /*2a70*/  HMMA.16816.F32 R56, R124.reuse, R64, RZ ;  /* 0x000000407c38723c */ /* 0x040fe600000018ff */
[----:B------:R-:W1:Y:S01]  /*2a80*/  MUFU.EX2 R233, R233 ;  /* 0x000000e900e97308 */ /* 0x000e620000000800 */
[----:B---3--:R-:W-:Y:S01]  /*2a90*/  F2FP.F16.F32.PACK_AB R130, R191, R196 ;  /* 0x000000c4bf82723e */ /* 0x008fe200000000ff */
[----:B------:R-:W-:Y:S01]  /*2aa0*/  FADD.FTZ R196, R196, R195 ;  /* 0x000000c3c4c47221 */ /* 0x000fe20000010000 */
[----:B------:R-:W-:Y:S01]  /*2ab0*/  HMMA.16816.F32 R72, R124, R80, RZ ;  /* 0x000000507c48723c */ /* 0x000fe200000018ff */
[----:B--2---:R-:W-:-:S02]  /*2ac0*/  FMNMX.FTZ R167, R6, R167, !PT ;  /* 0x000000a706a77209 */ /* 0x004fc40007810000 */
[----:B------:R-:W-:Y:S02]  /*2ad0*/  FADD.FTZ R196, R191, R196 ;  /* 0x000000c4bfc47221 */ /* 0x000fe40000010000 */
[----:B------:R-:W-:Y:S01]  /*2ae0*/  MUFU.EX2 R184, R184 ;  /* 0x000000b800b87308 */ /* 0x000fe20000000800 */
[C---:B------:R-:W-:Y:S01]  /*2af0*/  FSETP.NEU.FTZ.AND P0, PT, R167.reuse, -INF , PT ;  /* 0xff800000a700780b */ /* 0x040fe20003f1d000 */
[----:B------:R-:W-:Y:S01]  /*2b00*/  FMUL.FTZ R69, R167, UR13 ;  /* 0x0000000da7457c20 */ /* 0x000fe20008410000 */
[C---:B------:R-:W-:Y:S04]  /*2b10*/  HMMA.16816.F32 R88, R124.reuse, R96, RZ ;  /* 0x000000607c58723c */ /* 0x040fe800000018ff */
[----:B------:R-:W-:Y:S01]  /*2b20*/  FSEL R69, R69, RZ, P0 ;  /* 0x000000ff45457208 */ /* 0x000fe20000000000 */
[----:B------:R-:W2:Y:S01]  /*2b30*/  MUFU.EX2 R3, R3 ;  /* 0x0000000300037308 */ /* 0x000ea20000000800 */
[C---:B------:R-:W-:Y:S01]  /*2b40*/  HMMA.16816.F32 R104, R124.reuse, R112, RZ ;  /* 0x000000707c68723c */ /* 0x040fe200000018ff */
[----:B-1----:R-:W-:Y:S01]  /*2b50*/  F2FP.F16.F32.PACK_AB R6, R233, R186 ;  /* 0x000000bae906723e */ /* 0x002fe200000000ff */
[----:B------:R-:W-:Y:S01]  /*2b60*/  FADD.FTZ R186, R186, R187 ;  /* 0x000000bbbaba7221 */ /* 0x000fe20000010000 */
[--C-:B------:R-:W-:Y:S01]  /*2b70*/  FFMA.FTZ R197, R102, UR13, -R69.reuse ;  /* 0x0000000d66c57c23 */ /* 0x100fe20008010845 */
[--C-:B------:R-:W-:Y:S01]  /*2b80*/  FFMA.FTZ R202, R100, UR13, -R69.reuse ;  /* 0x0000000d64ca7c23 */ /* 0x100fe20008010845 */
[--C-:B------:R-:W-:Y:S01]  /*2b90*/  FFMA.FTZ R199, R86, UR13, -R69.reuse ;  /* 0x0000000d56c77c23 */ /* 0x100fe20008010845 */
[--C-:B------:R-:W-:Y:S01]  /*2ba0*/  FFMA.FTZ R204, R84, UR13, -R69.reuse ;  /* 0x0000000d54cc7c23 */ /* 0x100fe20008010845 */
[C---:B------:R-:W-:Y:S01]  /*2bb0*/  HMMA.16816.F32 R120, R124.reuse, R180, RZ ;  /* 0x000000b47c78723c */ /* 0x040fe200000018ff */
[----:B------:R-:W-:Y:S01]  /*2bc0*/  MUFU.EX2 R0, R0 ;  /* 0x0000000000007308 */ /* 0x000fe20000000800 */
[--C-:B------:R-:W-:Y:S01]  /*2bd0*/  FFMA.FTZ R205, R54, UR13, -R69.reuse ;  /* 0x0000000d36cd7c23 */ /* 0x100fe20008010845 */
[--C-:B------:R-:W-:Y:S01]  /*2be0*/  FFMA.FTZ R232, R52, UR13, -R69.reuse ;  /* 0x0000000d34e87c23 */ /* 0x100fe20008010845 */
[--C-:B------:R-:W-:Y:S01]  /*2bf0*/  FFMA.FTZ R207, R70, UR13, -R69.reuse ;  /* 0x0000000d46cf7c23 */ /* 0x100fe20008010845 */
[----:B------:R-:W-:Y:S01]  /*2c00*/  FFMA.FTZ R236, R68, UR13, -R69 ;  /* 0x0000000d44ec7c23 */ /* 0x000fe20008010845 */
[C---:B------:R-:W-:Y:S01]  /*2c10*/  HMMA.16816.F32 R152, R124.reuse, R150, RZ ;  /* 0x000000967c98723c */ /* 0x040fe200000018ff */
[----:B------:R-:W-:Y:S01]  /*2c20*/  ISETP.GE.AND P0, PT, R169, 0x2, PT ;  /* 0x00000002a900780c */ /* 0x000fe20003f06270 */
[----:B------:R-:W-:Y:S01]  /*2c30*/  FADD.FTZ R233, R233, R186 ;  /* 0x000000bae9e97221 */ /* 0x000fe20000010000 */
[----:B------:R-:W-:Y:S01]  /*2c40*/  MUFU.EX2 R197, R197 ;  /* 0x000000c500c57308 */ /* 0x000fe20000000800 */
[C---:B--2---:R-:W-:Y:S01]  /*2c50*/  F2FP.F16.F32.PACK_AB R5, R3.reuse, R184 ;  /* 0x000000b80305723e */ /* 0x044fe200000000ff */
[----:B------:R-:W-:Y:S01]  /*2c60*/  FADD.FTZ R184, R184, R185 ;  /* 0x000000b9b8b87221 */ /* 0x000fe20000010000 */
[----:B------:R-:W-:Y:S03]  /*2c70*/  HMMA.16816.F32 R136, R124, R134, RZ ;  /* 0x000000867c88723c */ /* 0x000fe600000018ff */
[----:B------:R-:W-:-:S02]  /*2c80*/  FADD.FTZ R3, R3, R184 ;  /* 0x000000b803037221 */ /* 0x000fc40000010000 */
[----:B------:R-:W1:Y:S01]  /*2c90*/  MUFU.EX2 R202, R202 ;  /* 0x000000ca00ca7308 */ /* 0x000e620000000800 */
[C---:B------:R-:W-:Y:S06]  /*2ca0*/  HMMA.16816.F32 R44, R124.reuse, R50, RZ ;  /* 0x000000327c2c723c */ /* 0x040fec00000018ff */
[C---:B------:R-:W-:Y:S01]  /*2cb0*/  HMMA.16816.F32 R60, R124.reuse, R66, RZ ;  /* 0x000000427c3c723c */ /* 0x040fe200000018ff */
[----:B------:R-:W-:Y:S05]  /*2cc0*/  MUFU.EX2 R199, R199 ;  /* 0x000000c700c77308 */ /* 0x000fea0000000800 */
[C---:B------:R-:W-:Y:S03]  /*2cd0*/  HMMA.16816.F32 R76, R124.reuse, R82, RZ ;  /* 0x000000527c4c723c */ /* 0x040fe600000018ff */
[----:B------:R-:W2:Y:S01]  /*2ce0*/  MUFU.EX2 R204, R204 ;  /* 0x000000cc00cc7308 */ /* 0x000ea20000000800 */
[----:B-1----:R-:W-:Y:S01]  /*2cf0*/  F2FP.F16.F32.PACK_AB R129, R202, R197 ;  /* 0x000000c5ca81723e */ /* 0x002fe200000000ff */
[----:B------:R-:W-:Y:S01]  /*2d00*/  FADD.FTZ R202, R197, R202 ;  /* 0x000000cac5ca7221 */ /* 0x000fe20000010000 */
[C---:B------:R-:W-:Y:S05]  /*2d10*/  HMMA.16816.F32 R92, R124.reuse, R98, RZ ;  /* 0x000000627c5c723c */ /* 0x040fea00000018ff */
[----:B------:R-:W1:Y:S01]  /*2d20*/  MUFU.EX2 R225, R225 ;  /* 0x000000e100e17308 */ /* 0x000e620000000800 */
[C---:B------:R-:W-:Y:S06]  /*2d30*/  HMMA.16816.F32 R108, R124.reuse, R114, RZ ;  /* 0x000000727c6c723c */ /* 0x040fec00000018ff */
[----:B------:R-:W-:Y:S01]  /*2d40*/  HMMA.16816.F32 R124, R124, R182, RZ ;  /* 0x000000b67c7c723c */ /* 0x000fe200000018ff */
[----:B------:R-:W-:Y:S01]  /*2d50*/  MUFU.EX2 R201, R201 ;  /* 0x000000c900c97308 */ /* 0x000fe20000000800 */
[----:B--2---:R-:W-:Y:S01]  /*2d60*/  F2FP.F16.F32.PACK_AB R131, R204, R199 ;  /* 0x000000c7cc83723e */ /* 0x004fe200000000ff */
[----:B------:R-:W-:-:S04]  /*2d70*/  FADD.FTZ R199, R199, R202 ;  /* 0x000000cac7c77221 */ /* 0x000fc80000010000 */
[----:B------:R-:W-:Y:S02]  /*2d80*/  FADD.FTZ R204, R204, R199 ;  /* 0x000000c7cccc7221 */ /* 0x000fe40000010000 */
[----:B------:R-:W2:Y:S01]  /*2d90*/  MUFU.EX2 R206, R206 ;  /* 0x000000ce00ce7308 */ /* 0x000ea20000000800 */
[----:B------:R-:W-:Y:S01]  /*2da0*/  HMMA.16816.F32 R160, R128, R148, RZ ;  /* 0x0000009480a0723c */ /* 0x000fe200000018ff */
[----:B-1----:R-:W-:Y:S01]  /*2db0*/  F2FP.F16.F32.PACK_AB R7, R225, R0 ;  /* 0x00000000e107723e */ /* 0x002fe200000000ff */
[----:B------:R-:W-:-:S04]  /*2dc0*/  FADD.FTZ R0, R0, R3 ;  /* 0x0000000300007221 */ /* 0x000fc80000010000 */
[----:B------:R-:W-:Y:S01]  /*2dd0*/  HMMA.16816.F32 R144, R128, R132, RZ ;  /* 0x000000848090723c */ /* 0x000fe200000018ff */
[----:B------:R-:W-:Y:S01]  /*2de0*/  MUFU.EX2 R205, R205 ;  /* 0x000000cd00cd7308 */ /* 0x000fe20000000800 */
[----:B------:R-:W-:-:S04]  /*2df0*/  FADD.FTZ R225, R225, R0 ;  /* 0x00000000e1e17221 */ /* 0x000fc80000010000 */
[C---:B------:R-:W-:Y:S03]  /*2e00*/  HMMA.16816.F32 R36, R128.reuse, R48, RZ ;  /* 0x000000308024723c */ /* 0x040fe600000018ff */
[----:B------:R-:W1:Y:S03]  /*2e10*/  MUFU.EX2 R232, R232 ;  /* 0x000000e800e87308 */ /* 0x000e660000000800 */
[C---:B------:R-:W-:Y:S05]  /*2e20*/  HMMA.16816.F32 R52, R128.reuse, R64, RZ ;  /* 0x000000408034723c */ /* 0x040fea00000018ff */
[----:B------:R-:W-:Y:S01]  /*2e30*/  MUFU.EX2 R203, R203 ;  /* 0x000000cb00cb7308 */ /* 0x000fe20000000800 */
[C---:B------:R-:W-:Y:S06]  /*2e40*/  HMMA.16816.F32 R68, R128.reuse, R80, RZ ;  /* 0x000000508044723c */ /* 0x040fec00000018ff */
[C---:B------:R-:W-:Y:S01]  /*2e50*/  HMMA.16816.F32 R84, R128.reuse, R96, RZ ;  /* 0x000000608054723c */ /* 0x040fe200000018ff */
[----:B------:R-:W3:Y:S05]  /*2e60*/  MUFU.EX2 R208, R208 ;  /* 0x000000d000d07308 */ /* 0x000eea0000000800 */
[C---:B------:R-:W-:Y:S03]  /*2e70*/  HMMA.16816.F32 R100, R128.reuse, R112, RZ ;  /* 0x000000708064723c */ /* 0x040fe600000018ff */
[----:B------:R-:W-:Y:S03]  /*2e80*/  MUFU.EX2 R207, R207 ;  /* 0x000000cf00cf7308 */ /* 0x000fe60000000800 */
[C---:B------:R-:W-:Y:S05]  /*2e90*/  HMMA.16816.F32 R148, R128.reuse, R150, RZ ;  /* 0x000000968094723c */ /* 0x040fea00000018ff */
[----:B------:R-:W4:Y:S01]  /*2ea0*/  MUFU.EX2 R236, R236 ;  /* 0x000000ec00ec7308 */ /* 0x000f220000000800 */
        /* <DEDUP_REMOVED lines=24> */
[----:B--2---:R-:W-:Y:S01]  /*3030*/  F2FP.F16.F32.PACK_AB R4, R206, R201 ;  /* 0x000000c9ce04723e */ /* 0x004fe200000000ff */
[----:B------:R-:W-:Y:S01]  /*3040*/  FADD.FTZ R201, R201, R196 ;  /* 0x000000c4c9c97221 */ /* 0x000fe20000010000 */
[----:B-1----:R-:W-:Y:S01]  /*3050*/  F2FP.F16.F32.PACK_AB R5, R232, R205 ;  /* 0x000000cde805723e */ /* 0x002fe200000000ff */
[----:B------:R-:W-:Y:S01]  /*3060*/  FADD.FTZ R205, R205, R204 ;  /* 0x000000cccdcd7221 */ /* 0x000fe20000010000 */
[----:B---3--:R-:W-:Y:S01]  /*3070*/  F2FP.F16.F32.PACK_AB R6, R208, R203 ;  /* 0x000000cbd006723e */ /* 0x008fe200000000ff */
[----:B------:R-:W-:Y:S01]  /*3080*/  FADD.FTZ R206, R206, R201 ;  /* 0x000000c9cece7221 */ /* 0x000fe20000010000 */
[----:B----4-:R-:W-:Y:S01]  /*3090*/  F2FP.F16.F32.PACK_AB R7, R236, R207 ;  /* 0x000000cfec07723e */ /* 0x010fe200000000ff */
[----:B------:R-:W-:-:S02]  /*30a0*/  FADD.FTZ R232, R232, R205 ;  /* 0x000000cde8e87221 */ /* 0x000fc40000010000 */
[----:B------:R-:W-:Y:S02]  /*30b0*/  FADD.FTZ R203, R203, R206 ;  /* 0x000000cecbcb7221 */ /* 0x000fe40000010000 */
[----:B------:R-:W-:Y:S02]  /*30c0*/  FADD.FTZ R207, R207, R232 ;  /* 0x000000e8cfcf7221 */ /* 0x000fe40000010000 */
[----:B------:R-:W-:Y:S01]  /*30d0*/  HMMA.16816.F32 R160, R4, R172, R160 ;  /* 0x000000ac04a0723c */ /* 0x000fe200000018a0 */
[----:B------:R-:W-:Y:S01]  /*30e0*/  FADD.FTZ R235, R208, R203 ;  /* 0x000000cbd0eb7221 */ /* 0x000fe20000010000 */
[----:B------:R-:W-:Y:S01]  /*30f0*/  FADD.FTZ R232, R236, R207 ;  /* 0x000000cfece87221 */ /* 0x000fe20000010000 */
[----:B------:R-:W-:-:S03]  /*3100*/  VIADD R208, R219, 0x1800 ;  /* 0x00001800dbd07836 */ /* 0x000fc60000000000 */
        /* <DEDUP_REMOVED lines=18> */
[----:B------:R-:W-:Y:S02]  /*3230*/  USHF.L.U32 UR14, UR6, 0x6, URZ ;  /* 0x00000006060e7899 */ /* 0x000fe4000800063f */
[----:B------:R-:W-:Y:S01]  /*3240*/  USHF.L.U64.HI UR5, UR6, 0x6, UR7 ;  /* 0x0000000606057899 */ /* 0x000fe20008010207 */
[----:B------:R-:W-:Y:S03]  /*3250*/  BAR.SYNC.DEFER_BLOCKING 0x0 ;  /* 0x0000000000007b1d */ /* 0x000fe60000010000 */
[----:B------:R-:W-:Y:S02]  /*3260*/  IADD3 R4, P1, R248, -UR14, RZ ;  /* 0x8000000ef8047c10 */ /* 0x000fe4000ff3e0ff */
[----:B------:R-:W-:Y:S02]  /*3270*/  IADD3 R250, P0, R178, -UR14, RZ ;  /* 0x8000000eb2fa7c10 */ /* 0x000fe4000ff1e0ff */
[----:B------:R-:W-:-:S02]  /*3280*/  IADD3.X R5, R249, ~UR5, RZ, P1, !PT ;  /* 0x80000005f9057c10 */ /* 0x000fc40008ffe4ff */
[----:B------:R-:W-:Y:S02]  /*3290*/  IADD3.X R251, R179, ~UR5, RZ, P0, !PT ;  /* 0x80000005b3fb7c10 */ /* 0x000fe400087fe4ff */
[----:B------:R-:W-:Y:S01]  /*32a0*/  ISETP.NE.AND P0, PT, R169, 0x2, PT ;  /* 0x00000002a900780c */ /* 0x000fe20003f05270 */
[----:B------:R-:W-:Y:S01]  /*32b0*/  @!PT LDS RZ, [RZ] ;  /* 0x00000000fffff984 */ /* 0x000fe20000000800 */
[----:B------:R-:W-:Y:S01]  /*32c0*/  @!PT LDS RZ, [RZ] ;  /* 0x00000000fffff984 */ /* 0x000fe20000000800 */
[----:B------:R-:W-:Y:S01]  /*32d0*/  @!PT LDS RZ, [RZ] ;  /* 0x00000000fffff984 */ /* 0x000fe20000000800 */
[----:B------:R-:W-:Y:S04]  /*32e0*/  LDGSTS.E.BYPASS.LTC128B.128 [R224+0xa000], desc[UR16][R4.64] ;  /* 0x0a00000004e07fae */ /* 0x000fe8000b901d50 */
[----:B------:R1:W-:Y:S04]  /*32f0*/  LDGSTS.E.BYPASS.LTC128B.128 [R224+0xb000], desc[UR16][R4.64+0x80] ;  /* 0x0b00008004e07fae */ /* 0x0003e8000b901d50 */
[----:B------:R2:W-:Y:S04]  /*3300*/  LDGSTS.E.BYPASS.LTC128B.128 [R224+0xa800], desc[UR16][R250.64] ;  /* 0x0a800000fae07fae */ /* 0x0005e8000b901d50 */
[----:B------:R2:W-:Y:S04]  /*3310*/  LDGSTS.E.BYPASS.LTC128B.128 [R224+0xb800], desc[UR16][R250.64+0x80] ;  /* 0x0b800080fae07fae */ /* 0x0005e8000b901d50 */
[----:B------:R-:W-:Y:S04]  /*3320*/  LDSM.16.M88.4 R172, [R222] ;  /* 0x00000000deac783b */ /* 0x000fe80000000200 */
[----:B------:R-:W1:Y:S04]  /*3330*/  LDSM.16.M88.4 R180, [R221] ;  /* 0x00000000ddb4783b */ /* 0x000e680000000200 */
[----:B------:R-:W3:Y:S04]  /*3340*/  LDSM.16.M88.4 R188, [R221+0x800] ;  /* 0x00080000ddbc783b */ /* 0x000ee80000000200 */
[----:B------:R-:W4:Y:S04]  /*3350*/  LDSM.16.M88.4 R196, [R222+0x2000] ;  /* 0x00200000dec4783b */ /* 0x000f280000000200 */
[----:B------:R-:W-:Y:S04]  /*3360*/  LDSM.16.M88.4 R184, [R220] ;  /* 0x00000000dcb8783b */ /* 0x000fe80000000200 */
[----:B------:R-:W5:Y:S04]  /*3370*/  LDSM.16.M88.4 R32, [R219] ;  /* 0x00000000db20783b */ /* 0x000f680000000200 */
[----:B------:R-:W2:Y:S04]  /*3380*/  LDSM.16.M88.4 R28, [R211] ;  /* 0x00000000d31c783b */ /* 0x000ea80000000200 */
[----:B------:R-:W2:Y:S04]  /*3390*/  LDSM.16.M88.4 R20, [R220+0x2000] ;  /* 0x00200000dc14783b */ /* 0x000ea80000000200 */
[----:B------:R-:W-:Y:S04]  /*33a0*/  LDSM.16.M88.4 R12, [R217] ;  /* 0x00000000d90c783b */ /* 0x000fe80000000200 */
[----:B------:R-:W2:Y:S04]  /*33b0*/  LDSM.16.M88.4 R16, [R218] ;  /* 0x00000000da10783b */ /* 0x000ea80000000200 */
[----:B------:R-:W2:Y:S01]  /*33c0*/  LDSM.16.M88.4 R192, [R217+0x800] ;  /* 0x00080000d9c0783b */ /* 0x000ea20000000200 */
[C---:B-1----:R-:W-:Y:S03]  /*33d0*/  HMMA.16816.F32 R4, R172.reuse, R180, RZ ;  /* 0x000000b4ac04723c */ /* 0x042fe600000018ff */
[----:B------:R-:W-:Y:S04]  /*33e0*/  LDSM.16.M88.4 R236, [R222+0x6000] ;  /* 0x00600000deec783b */ /* 0x000fe80000000200 */
[----:B------:R-:W-:Y:S01]  /*33f0*/  LDSM.16.M88.4 R244, [R209] ;  /* 0x00000000d1f4783b */ /* 0x000fe20000000200 */
[C---:B---3--:R-:W-:Y:S03]  /*3400*/  HMMA.16816.F32 R176, R172.reuse, R188, RZ ;  /* 0x000000bcacb0723c */ /* 0x048fe600000018ff */
[----:B------:R-:W-:Y:S03]  /*3410*/  LDSM.16.M88.4 R204, [R221+0x1800] ;  /* 0x00180000ddcc783b */ /* 0x000fe60000000200 */
[----:B------:R-:W-:Y:S01]  /*3420*/  HMMA.16816.F32 R24, R172, R182, RZ ;  /* 0x000000b6ac18723c */ /* 0x000fe200000018ff */
[----:B------:R-:W-:Y:S04]  /*3430*/  LDSM.16.M88.4 R240, [R217+0x1000] ;  /* 0x00100000d9f0783b */ /* 0x000fe80000000200 */
[----:B------:R-:W0:Y:S01]  /*3440*/  LDGDEPBAR ;  /* 0x00000000000079af */ /* 0x000e220000000000 */
[----:B----4-:R-:W-:Y:S06]  /*3450*/  HMMA.16816.F32 R8, R196, R180, RZ ;  /* 0x000000b4c408723c */ /* 0x010fec00000018ff */
[----:B------:R-:W-:Y:S06]  /*3460*/  HMMA.16816.F32 R172, R172, R190, RZ ;  /* 0x000000beacac723c */ /* 0x000fec00000018ff */
[C---:B------:R-:W-:Y:S06]  /*3470*/  HMMA.16816.F32 R180, R196.reuse, R182, RZ ;  /* 0x000000b6c4b4723c */ /* 0x040fec00000018ff */
[C---:B------:R-:W-:Y:S06]  /*3480*/  HMMA.16816.F32 R200, R196.reuse, R188, RZ ;  /* 0x000000bcc4c8723c */ /* 0x040fec00000018ff */
[----:B------:R-:W-:Y:S01]  /*3490*/  HMMA.16816.F32 R196, R196, R190, RZ ;  /* 0x000000bec4c4723c */ /* 0x000fe200000018ff */
[----:B------:R-:W1:Y:S05]  /*34a0*/  LDSM.16.M88.4 R188, [R218+0x2000] ;  /* 0x00200000dabc783b */ /* 0x000e6a0000000200 */
[C---:B-----5:R-:W-:Y:S06]  /*34b0*/  HMMA.16816.F32 R4, R184.reuse, R32, R4 ;  /* 0x00000020b804723c */ /* 0x060fec0000001804 */
[C---:B--2---:R-:W-:Y:S06]  /*34c0*/  HMMA.16816.F32 R176, R184.reuse, R28, R176 ;  /* 0x0000001cb8b0723c */ /* 0x044fec00000018b0 */
[C---:B------:R-:W-:Y:S06]  /*34d0*/  HMMA.16816.F32 R24, R184.reuse, R34, R24 ;  /* 0x00000022b818723c */ /* 0x040fec0000001818 */
[----:B------:R-:W-:Y:S01]  /*34e0*/  HMMA.16816.F32 R172, R184, R30, R172 ;  /* 0x0000001eb8ac723c */ /* 0x000fe200000018ac */
[----:B------:R-:W-:Y:S05]  /*34f0*/  LDSM.16.M88.4 R184, [R216] ;  /* 0x00000000d8b8783b */ /* 0x000fea0000000200 */
[C---:B------:R-:W-:Y:S06]  /*3500*/  HMMA.16816.F32 R8, R20.reuse, R32, R8 ;  /* 0x000000201408723c */ /* 0x040fec0000001808 */
[----:B------:R-:W-:Y:S01]  /*3510*/  HMMA.16816.F32 R180, R20, R34, R180 ;  /* 0x0000002214b4723c */ /* 0x000fe200000018b4 */
[----:B------:R-:W2:Y:S05]  /*3520*/  LDSM.16.M88.4 R32, [R210] ;  /* 0x00000000d220783b */ /* 0x000eaa0000000200 */
[----:B------:R-:W-:Y:S06]  /*3530*/  HMMA.16816.F32 R4, R16, R12, R4 ;  /* 0x0000000c1004723c */ /* 0x000fec0000001804 */
[C---:B------:R-:W-:Y:S06]  /*3540*/  HMMA.16816.F32 R200, R20.reuse, R28, R200 ;  /* 0x0000001c14c8723c */ /* 0x040fec00000018c8 */
[----:B------:R-:W-:Y:S01]  /*3550*/  HMMA.16816.F32 R196, R20, R30, R196 ;  /* 0x0000001e14c4723c */ /* 0x000fe200000018c4 */
[----:B------:R-:W3:Y:S04]  /*3560*/  LDSM.16.M88.4 R20, [R216+0x2000] ;  /* 0x00200000d814783b */ /* 0x000ee80000000200 */
[----:B------:R-:W-:Y:S01]  /*3570*/  LDSM.16.M88.4 R28, [R210+0x800] ;  /* 0x00080000d21c783b */ /* 0x000fe20000000200 */
[C---:B------:R-:W-:Y:S06]  /*3580*/  HMMA.16816.F32 R176, R16.reuse, R192, R176 ;  /* 0x000000c010b0723c */ /* 0x040fec00000018b0 */
[C---:B------:R-:W-:Y:S06]  /*3590*/  HMMA.16816.F32 R24, R16.reuse, R14, R24 ;  /* 0x0000000e1018723c */ /* 0x040fec0000001818 */
[----:B------:R-:W-:Y:S01]  /*35a0*/  HMMA.16816.F32 R172, R16, R194, R172 ;  /* 0x000000c210ac723c */ /* 0x000fe200000018ac */
[----:B------:R-:W-:Y:S05]  /*35b0*/  LDSM.16.M88.4 R16, [R222+0x4000] ;  /* 0x00400000de10783b */ /* 0x000fea0000000200 */
[C---:B-1----:R-:W-:Y:S06]  /*35c0*/  HMMA.16816.F32 R8, R188.reuse, R12, R8 ;  /* 0x0000000cbc08723c */ /* 0x042fec0000001808 */
[----:B------:R-:W-:Y:S01]  /*35d0*/  HMMA.16816.F32 R180, R188, R14, R180 ;  /* 0x0000000ebcb4723c */ /* 0x000fe200000018b4 */
[----:B------:R-:W1:Y:S05]  /*35e0*/  LDSM.16.M88.4 R12, [R221+0x1000] ;  /* 0x00100000dd0c783b */ /* 0x000e6a0000000200 */
[----:B--2---:R-:W-:Y:S06]  /*35f0*/  HMMA.16816.F32 R4, R184, R32, R4 ;  /* 0x00000020b804723c */ /* 0x004fec0000001804 */
[C---:B------:R-:W-:Y:S06]  /*3600*/  HMMA.16816.F32 R200, R188.reuse, R192, R200 ;  /* 0x000000c0bcc8723c */ /* 0x040fec00000018c8 */
[----:B------:R-:W-:Y:S01]  /*3610*/  HMMA.16816.F32 R196, R188, R194, R196 ;  /* 0x000000c2bcc4723c */ /* 0x000fe200000018c4 */
[----:B------:R-:W2:Y:S04]  /*3620*/  LDSM.16.M88.4 R192, [R220+0x4000] ;  /* 0x00400000dcc0783b */ /* 0x000ea80000000200 */
[----:B------:R-:W4:Y:S01]  /*3630*/  LDSM.16.M88.4 R188, [R220+0x6000] ;  /* 0x00600000dcbc783b */ /* 0x000f220000000200 */
[----:B---3--:R-:W-:Y:S06]  /*3640*/  HMMA.16816.F32 R8, R20, R32, R8 ;  /* 0x000000201408723c */ /* 0x008fec0000001808 */
[-C--:B------:R-:W-:Y:S06]  /*3650*/  HMMA.16816.F32 R24, R184, R34.reuse, R24 ;  /* 0x00000022b818723c */ /* 0x080fec0000001818 */
[----:B------:R-:W-:Y:S01]  /*3660*/  HMMA.16816.F32 R180, R20, R34, R180 ;  /* 0x0000002214b4723c */ /* 0x000fe200000018b4 */
[----:B------:R-:W3:Y:S05]  /*3670*/  LDSM.16.M88.4 R32, [R218+0x4000] ;  /* 0x00400000da20783b */ /* 0x000eea0000000200 */
[-C--:B-1----:R-:W-:Y:S06]  /*3680*/  HMMA.16816.F32 R4, R16, R12.reuse, R4 ;  /* 0x0000000c1004723c */ /* 0x082fec0000001804 */
[----:B------:R-:W-:Y:S06]  /*3690*/  HMMA.16816.F32 R8, R236, R12, R8 ;  /* 0x0000000cec08723c */ /* 0x000fec0000001808 */
[C---:B------:R-:W-:Y:S06]  /*36a0*/  HMMA.16816.F32 R176, R184.reuse, R28, R176 ;  /* 0x0000001cb8b0723c */ /* 0x040fec00000018b0 */
[----:B------:R-:W-:Y:S01]  /*36b0*/  HMMA.16816.F32 R172, R184, R30, R172 ;  /* 0x0000001eb8ac723c */ /* 0x000fe200000018ac */
[----:B------:R-:W-:Y:S05]  /*36c0*/  LDSM.16.M88.4 R184, [R208] ;  /* 0x00000000d0b8783b */ /* 0x000fea0000000200 */
[----:B--2---:R-:W-:Y:S06]  /*36d0*/  HMMA.16816.F32 R4, R192, R244, R4 ;  /* 0x000000f4c004723c */ /* 0x004fec0000001804 */
[C---:B------:R-:W-:Y:S06]  /*36e0*/  HMMA.16816.F32 R200, R20.reuse, R28, R200 ;  /* 0x0000001c14c8723c */ /* 0x040fec00000018c8 */
[----:B------:R-:W-:Y:S01]  /*36f0*/  HMMA.16816.F32 R196, R20, R30, R196 ;  /* 0x0000001e14c4723c */ /* 0x000fe200000018c4 */
[----:B------:R-:W1:Y:S04]  /*3700*/  LDSM.16.M88.4 R28, [R218+0x6000] ;  /* 0x00600000da1c783b */ /* 0x000e680000000200 */
[----:B------:R-:W-:Y:S01]  /*3710*/  LDSM.16.M88.4 R20, [R216+0x4000] ;  /* 0x00400000d814783b */ /* 0x000fe20000000200 */
[-C--:B------:R-:W-:Y:S06]  /*3720*/  HMMA.16816.F32 R24, R16, R14.reuse, R24 ;  /* 0x0000000e1018723c */ /* 0x080fec0000001818 */
[----:B------:R-:W-:Y:S01]  /*3730*/  HMMA.16816.F32 R180, R236, R14, R180 ;  /* 0x0000000eecb4723c */ /* 0x000fe200000018b4 */
[----:B------:R-:W2:Y:S05]  /*3740*/  LDSM.16.M88.4 R12, [R210+0x1000] ;  /* 0x00100000d20c783b */ /* 0x000eaa0000000200 */
[----:B----4-:R-:W-:Y:S06]  /*3750*/  HMMA.16816.F32 R8, R188, R244, R8 ;  /* 0x000000f4bc08723c */ /* 0x010fec0000001808 */
[C---:B------:R-:W-:Y:S06]  /*3760*/  HMMA.16816.F32 R176, R16.reuse, R204, R176 ;  /* 0x000000cc10b0723c */ /* 0x040fec00000018b0 */
[----:B------:R-:W-:Y:S01]  /*3770*/  HMMA.16816.F32 R172, R16, R206, R172 ;  /* 0x000000ce10ac723c */ /* 0x000fe200000018ac */
[----:B------:R-:W4:Y:S05]  /*3780*/  LDSM.16.M88.4 R16, [R216+0x6000] ;  /* 0x00600000d810783b */ /* 0x000f2a0000000200 */
[-C--:B---3--:R-:W-:Y:S06]  /*3790*/  HMMA.16816.F32 R4, R32, R240.reuse, R4 ;  /* 0x000000f02004723c */ /* 0x088fec0000001804 */
[----:B-1----:R-:W-:Y:S06]  /*37a0*/  HMMA.16816.F32 R8, R28, R240, R8 ;  /* 0x000000f01c08723c */ /* 0x002fec0000001808 */
[C---:B------:R-:W-:Y:S06]  /*37b0*/  HMMA.16816.F32 R24, R192.reuse, R246, R24 ;  /* 0x000000f6c018723c */ /* 0x040fec0000001818 */
[----:B------:R-:W-:Y:S06]  /*37c0*/  HMMA.16816.F32 R176, R192, R184, R176 ;  /* 0x000000b8c0b0723c */ /* 0x000fec00000018b0 */
[----:B--2---:R-:W-:Y:S06]  /*37d0*/  HMMA.16816.F32 R4, R20, R12, R4 ;  /* 0x0000000c1404723c */ /* 0x004fec0000001804 */
[----:B------:R-:W-:Y:S01]  /*37e0*/  HMMA.16816.F32 R172, R192, R186, R172 ;  /* 0x000000bac0ac723c */ /* 0x000fe200000018ac */
[----:B------:R-:W1:Y:S05]  /*37f0*/  LDSM.16.M88.4 R192, [R217+0x1800] ;  /* 0x00180000d9c0783b */ /* 0x000e6a0000000200 */
[----:B------:R-:W-:Y:S06]  /*3800*/  HMMA.16816.F32 R200, R236, R204, R200 ;  /* 0x000000ccecc8723c */ /* 0x000fec00000018c8 */
[----:B----4-:R-:W-:Y:S06]  /*3810*/  HMMA.16816.F32 R8, R16, R12, R8 ;  /* 0x0000000c1008723c */ /* 0x010fec0000001808 */
[----:B------:R-:W-:Y:S01]  /*3820*/  FMUL.FTZ R0, R4, UR4 ;  /* 0x0000000404007c20 */ /* 0x000fe20008410000 */
[----:B------:R-:W-:Y:S01]  /*3830*/  FMUL.FTZ R12, R5, UR4 ;  /* 0x00000004050c7c20 */ /* 0x000fe20008410000 */
[----:B------:R-:W-:Y:S01]  /*3840*/  FMUL.FTZ R3, R6, UR4 ;  /* 0x0000000406037c20 */ /* 0x000fe20008410000 */
[----:B------:R-:W-:Y:S01]  /*3850*/  FMUL.FTZ R13, R7, UR4 ;  /* 0x00000004070d7c20 */ /* 0x000fe20008410000 */
[----:B------:R-:W-:Y:S01]  /*3860*/  HMMA.16816.F32 R196, R236, R206, R196 ;  /* 0x000000ceecc4723c */ /* 0x000fe200000018c4 */
[----:B------:R-:W2:Y:S01]  /*3870*/  LDSM.16.M88.4 R4, [R210+0x1800] ;  /* 0x00180000d204783b */ /* 0x000ea20000000200 */
[----:B------:R-:W3:Y:S01]  /*3880*/  MUFU.TANH R0, R0 ;  /* 0x0000000000007308 */ /* 0x000ee20000002400 */
[----:B------:R-:W-:-:S04]  /*3890*/  DEPBAR.LE SB0, 0x0 ;  /* 0x000080000000791a */ /* 0x000fc80000000000 */
[----:B------:R-:W-:Y:S03]  /*38a0*/  HMMA.16816.F32 R180, R188, R246, R180 ;  /* 0x000000f6bcb4723c */ /* 0x000fe600000018b4 */
[----:B------:R-:W4:Y:S03]  /*38b0*/  MUFU.TANH R12, R12 ;  /* 0x0000000c000c7308 */ /* 0x000f260000002400 */
[----:B------:R-:W-:Y:S01]  /*38c0*/  HMMA.16816.F32 R24, R32, R242, R24 ;  /* 0x000000f22018723c */ /* 0x000fe20000001818 */
[----:B------:R-:W-:-:S04]  /*38d0*/  FMUL.FTZ R8, R8, UR4 ;  /* 0x0000000408087c20 */ /* 0x000fc80008410000 */
[----:B------:R-:W5:Y:S01]  /*38e0*/  MUFU.TANH R13, R13 ;  /* 0x0000000d000d7308 */ /* 0x000f620000002400 */
[----:B-1----:R-:W-:Y:S06]  /*38f0*/  HMMA.16816.F32 R176, R32, R192, R176 ;  /* 0x000000c020b0723c */ /* 0x002fec00000018b0 */
[C---:B------:R-:W-:Y:S01]  /*3900*/  HMMA.16816.F32 R200, R188.reuse, R184, R200 ;  /* 0x000000b8bcc8723c */ /* 0x040fe200000018c8 */
[----:B------:R-:W-:Y:S05]  /*3910*/  MUFU.TANH R3, R3 ;  /* 0x0000000300037308 */ /* 0x000fea0000002400 */
[----:B------:R-:W-:Y:S03]  /*3920*/  HMMA.16816.F32 R196, R188, R186, R196 ;  /* 0x000000babcc4723c */ /* 0x000fe600000018c4 */
[----:B------:R-:W-:Y:S03]  /*3930*/  MUFU.TANH R8, R8 ;  /* 0x0000000800087308 */ /* 0x000fe60000002400 */
[----:B------:R-:W-:Y:S06]  /*3940*/  HMMA.16816.F32 R172, R32, R194, R172 ;  /* 0x000000c220ac723c */ /* 0x000fec00000018ac */
[----:B------:R-:W-:Y:S06]  /*3950*/  HMMA.16816.F32 R180, R28, R242, R180 ;  /* 0x000000f21cb4723c */ /* 0x000fec00000018b4 */
[C---:B------:R-:W-:Y:S06]  /*3960*/  HMMA.16816.F32 R24, R20.reuse, R14, R24 ;  /* 0x0000000e1418723c */ /* 0x040fec0000001818 */
[----:B--2---:R-:W-:Y:S06]  /*3970*/  HMMA.16816.F32 R176, R20, R4, R176 ;  /* 0x0000000414b0723c */ /* 0x004fec00000018b0 */
[C---:B------:R-:W-:Y:S06]  /*3980*/  HMMA.16816.F32 R200, R28.reuse, R192, R200 ;  /* 0x000000c01cc8723c */ /* 0x040fec00000018c8 */
[----:B------:R-:W-:Y:S06]  /*3990*/  HMMA.16816.F32 R196, R28, R194, R196 ;  /* 0x000000c21cc4723c */ /* 0x000fec00000018c4 */
[----:B------:R-:W-:Y:S06]  /*39a0*/  HMMA.16816.F32 R172, R20, R6, R172 ;  /* 0x0000000614ac723c */ /* 0x000fec00000018ac */
[----:B------:R-:W-:Y:S01]  /*39b0*/  HMMA.16816.F32 R180, R16, R14, R180 ;  /* 0x0000000e10b4723c */ /* 0x000fe200000018b4 */
[----:B------:R-:W-:Y:S01]  /*39c0*/  FMUL.FTZ R206, R176, UR4 ;  /* 0x00000004b0ce7c20 */ /* 0x000fe20008410000 */
[----:B------:R-:W-:-:S02]  /*39d0*/  VIADD R176, R169, 0xfffffffe ;  /* 0xfffffffea9b07836 */ /* 0x000fc40000000000 */
[----:B------:R-:W-:Y:S01]  /*39e0*/  FMUL.FTZ R177, R177, UR4 ;  /* 0x00000004b1b17c20 */ /* 0x000fe20008410000 */
[----:B------:R-:W-:Y:S01]  /*39f0*/  FMUL.FTZ R20, R178, UR4 ;  /* 0x00000004b2147c20 */ /* 0x000fe20008410000 */
[----:B------:R-:W-:Y:S01]  /*3a00*/  FMUL.FTZ R179, R179, UR4 ;  /* 0x00000004b3b37c20 */ /* 0x000fe20008410000 */
[C---:B------:R-:W-:Y:S01]  /*3a10*/  HMMA.16816.F32 R200, R16.reuse, R4, R200 ;  /* 0x0000000410c8723c */ /* 0x040fe200000018c8 */
[----:B------:R-:W-:Y:S01]  /*3a20*/  FMUL.FTZ R14, R9, UR4 ;  /* 0x00000004090e7c20 */ /* 0x000fe20008410000 */
[----:B------:R-:W-:Y:S01]  /*3a30*/  FMUL.FTZ R9, R10, UR4 ;  /* 0x000000040a097c20 */ /* 0x000fe20008410000 */
[----:B------:R-:W-:Y:S01]  /*3a40*/  FMUL.FTZ R10, R11, UR4 ;  /* 0x000000040b0a7c20 */ /* 0x000fe20008410000 */
[----:B------:R-:W-:Y:S01]  /*3a50*/  FMUL.FTZ R11, R24, UR4 ;  /* 0x00000004180b7c20 */ /* 0x000fe20008410000 */
[----:B------:R-:W-:Y:S01]  /*3a60*/  FMUL.FTZ R24, R25, UR4 ;  /* 0x0000000419187c20 */ /* 0x000fe20008410000 */
[----:B------:R-:W-:Y:S01]  /*3a70*/  HMMA.16816.F32 R196, R16, R6, R196 ;  /* 0x0000000610c4723c */ /* 0x000fe200000018c4 */
[----:B------:R-:W1:Y:S01]  /*3a80*/  MUFU.TANH R14, R14 ;  /* 0x0000000e000e7308 */ /* 0x000e620000002400 */
[----:B------:R-:W-:-:S02]  /*3a90*/  IMAD R5, R176, 0x20, R164 ;  /* 0x00000020b0057824 */ /* 0x000fc400078e02a4 */
[----:B------:R-:W-:Y:S01]  /*3aa0*/  FMUL.FTZ R15, R26, UR4 ;  /* 0x000000041a0f7c20 */ /* 0x000fe20008410000 */
[----:B------:R-:W-:Y:S01]  /*3ab0*/  FMUL.FTZ R25, R27, UR4 ;  /* 0x000000041b197c20 */ /* 0x000fe20008410000 */
[C---:B------:R-:W-:Y:S01]  /*3ac0*/  VIADD R21, R5.reuse, 0x1 ;  /* 0x0000000105157836 */ /* 0x040fe20000000000 */
[CC--:B------:R-:W-:Y:S01]  /*3ad0*/  ISETP.GE.AND P5, PT, R5.reuse, R234.reuse, PT ;  /* 0x000000ea0500720c */ /* 0x0c0fe20003fa6270 */
[----:B------:R-:W-:Y:S01]  /*3ae0*/  VIADD R7, R5, 0x8 ;  /* 0x0000000805077836 */ /* 0x000fe20000000000 */
[----:B------:R-:W2:Y:S01]  /*3af0*/  MUFU.TANH R11, R11 ;  /* 0x0000000b000b7308 */ /* 0x000ea20000002400 */
[----:B------:R-:W-:Y:S01]  /*3b00*/  FMUL.FTZ R4, R172, UR4 ;  /* 0x00000004ac047c20 */ /* 0x000fe20008410000 */
[----:B------:R-:W-:Y:S01]  /*3b10*/  ISETP.GE.AND P4, PT, R21, R234, PT ;  /* 0x000000ea1500720c */ /* 0x000fe20003f86270 */
[----:B------:R-:W-:Y:S01]  /*3b20*/  VIADD R23, R5, 0x9 ;  /* 0x0000000905177836 */ /* 0x000fe20000000000 */
[-C--:B------:R-:W-:Y:S01]  /*3b30*/  ISETP.GE.AND P2, PT, R21, R171.reuse, PT ;  /* 0x000000ab1500720c */ /* 0x080fe20003f46270 */
[----:B------:R-:W-:Y:S01]  /*3b40*/  VIADD R19, R5, 0x11 ;  /* 0x0000001105137836 */ /* 0x000fe20000000000 */
[----:B------:R-:W-:Y:S01]  /*3b50*/  ISETP.GE.AND P3, PT, R21, R170, PT ;  /* 0x000000aa1500720c */ /* 0x000fe20003f66270 */
[----:B------:R-:W-:Y:S01]  /*3b60*/  VIADD R17, R5, 0x18 ;  /* 0x0000001805117836 */ /* 0x000fe20000000000 */
[----:B------:R-:W2:Y:S01]  /*3b70*/  MUFU.TANH R24, R24 ;  /* 0x0000001800187308 */ /* 0x000ea20000002400 */
[----:B---3--:R-:W-:Y:S01]  /*3b80*/  FSEL R0, R0, -INF , !P5 ;  /* 0xff80000000007808 */ /* 0x008fe20006800000 */
[----:B------:R-:W-:Y:S01]  /*3b90*/  FMUL.FTZ R26, R180, UR4 ;  /* 0x00000004b41a7c20 */ /* 0x000fe20008410000 */
[----:B------:R-:W-:Y:S01]  /*3ba0*/  ISETP.GE.AND P1, PT, R21, R2, PT ;  /* 0x000000021500720c */ /* 0x000fe20003f26270 */
[----:B------:R-:W-:Y:S01]  /*3bb0*/  VIADD R21, R5, 0x10 ;  /* 0x0000001005157836 */ /* 0x000fe20000000000 */
[----:B----4-:R-:W-:Y:S01]  /*3bc0*/  FSEL R12, R12, -INF , !P4 ;  /* 0xff8000000c0c7808 */ /* 0x010fe20006000000 */
[----:B------:R-:W-:Y:S01]  /*3bd0*/  FMUL.FTZ R27, R181, UR4 ;  /* 0x00000004b51b7c20 */ /* 0x000fe20008410000 */
[----:B-----5:R-:W-:Y:S01]  /*3be0*/  FSEL R6, R13, -INF , !P2 ;  /* 0xff8000000d067808 */ /* 0x020fe20005000000 */
[----:B------:R-:W3:Y:S01]  /*3bf0*/  MUFU.TANH R206, R206 ;  /* 0x000000ce00ce7308 */ /* 0x000ee20000002400 */
[C---:B------:R-:W-:Y:S01]  /*3c00*/  ISETP.GE.AND P6, PT, R5.reuse, R171, PT ;  /* 0x000000ab0500720c */ /* 0x040fe20003fc6270 */
[C---:B------:R-:W-:Y:S01]  /*3c10*/  VIADD R13, R5.reuse, 0x19 ;  /* 0x00000019050d7836 */ /* 0x040fe20000000000 */
[C---:B------:R-:W-:Y:S01]  /*3c20*/  ISETP.GE.AND P4, PT, R5.reuse, R170, PT ;  /* 0x000000aa0500720c */ /* 0x040fe20003f86270 */
[----:B------:R-:W-:Y:S01]  /*3c30*/  FMUL.FTZ R32, R182, UR4 ;  /* 0x00000004b6207c20 */ /* 0x000fe20008410000 */
[----:B------:R-:W-:Y:S01]  /*3c40*/  ISETP.GE.AND P2, PT, R5, R2, PT ;  /* 0x000000020500720c */ /* 0x000fe20003f46270 */
[----:B------:R-:W-:Y:S01]  /*3c50*/  FMUL.FTZ R33, R183, UR4 ;  /* 0x00000004b7217c20 */ /* 0x000fe20008410000 */
[----:B------:R-:W-:Y:S01]  /*3c60*/  ISETP.GE.AND P5, PT, R7, R234, PT ;  /* 0x000000ea0700720c */ /* 0x000fe20003fa6270 */
[----:B------:R-:W4:Y:S01]  /*3c70*/  MUFU.TANH R204, R177 ;  /* 0x000000b100cc7308 */ /* 0x000f220000002400 */
[----:B-1----:R-:W-:Y:S01]  /*3c80*/  FSEL R5, R14, -INF , !P3 ;  /* 0xff8000000e057808 */ /* 0x002fe20005800000 */
[----:B------:R-:W-:Y:S01]  /*3c90*/  FMUL.FTZ R14, R173, UR4 ;  /* 0x00000004ad0e7c20 */ /* 0x000fe20008410000 */
[----:B------:R-:W-:Y:S01]  /*3ca0*/  FMNMX.FTZ R29, R168, R0, !PT ;  /* 0x00000000a81d7209 */ /* 0x000fe20007810000 */
[----:B------:R-:W-:Y:S01]  /*3cb0*/  FMUL.FTZ R240, R202, UR4 ;  /* 0x00000004caf07c20 */ /* 0x000fe20008410000 */
[----:B--2---:R-:W-:Y:S01]  /*3cc0*/  FSEL R16, R11, -INF , !P5 ;  /* 0xff8000000b107808 */ /* 0x004fe20006800000 */
[----:B------:R-:W-:Y:S01]  /*3cd0*/  FMUL.FTZ R200, R200, UR4 ;  /* 0x00000004c8c87c20 */ /* 0x000fe20008410000 */
[-C--:B------:R-:W-:Y:S01]  /*3ce0*/  ISETP.GE.AND P3, PT, R23, R234.reuse, PT ;  /* 0x000000ea1700720c */ /* 0x080fe20003f66270 */
[----:B------:R-:W1:Y:S01]  /*3cf0*/  MUFU.TANH R4, R4 ;  /* 0x0000000400047308 */ /* 0x000e620000002400 */
[----:B------:R-:W-:Y:S01]  /*3d00*/  FMNMX.FTZ R11, R12, R29, !PT ;  /* 0x0000001d0c0b7209 */ /* 0x000fe20007810000 */
[----:B------:R-:W-:Y:S01]  /*3d10*/  FMUL.FTZ R201, R201, UR4 ;  /* 0x00000004c9c97c20 */ /* 0x000fe20008410000 */
[----:B------:R-:W-:-:S02]  /*3d20*/  ISETP.GE.AND P5, PT, R21, R234, PT ;  /* 0x000000ea1500720c */ /* 0x000fc40003fa6270 */
[----:B------:R-:W-:Y:S02]  /*3d30*/  FSEL R24, R24, -INF , !P3 ;  /* 0xff80000018187808 */ /* 0x000fe40005800000 */
[----:B------:R-:W-:Y:S01]  /*3d40*/  FMNMX.FTZ R11, R16, R11, !PT ;  /* 0x0000000b100b7209 */ /* 0x000fe20007810000 */
[----:B------:R-:W2:Y:S01]  /*3d50*/  MUFU.TANH R14, R14 ;  /* 0x0000000e000e7308 */ /* 0x000ea20000002400 */
[-C--:B------:R-:W-:Y:S02]  /*3d60*/  ISETP.GE.AND P3, PT, R19, R234.reuse, PT ;  /* 0x000000ea1300720c */ /* 0x080fe40003f66270 */
[----:B---3--:R-:W-:Y:S02]  /*3d70*/  FSEL R206, R206, -INF , !P5 ;  /* 0xff800000cece7808 */ /* 0x008fe40006800000 */
[----:B------:R-:W-:Y:S02]  /*3d80*/  FMNMX.FTZ R11, R24, R11, !PT ;  /* 0x0000000b180b7209 */ /* 0x000fe40007810000 */
[----:B------:R-:W-:Y:S01]  /*3d90*/  ISETP.GE.AND P5, PT, R17, R234, PT ;  /* 0x000000ea1100720c */ /* 0x000fe20003fa6270 */
[----:B------:R-:W3:Y:S01]  /*3da0*/  MUFU.TANH R9, R9 ;  /* 0x0000000900097308 */ /* 0x000ee20000002400 */
[----:B----4-:R-:W-:-:S02]  /*3db0*/  FSEL R204, R204, -INF , !P3 ;  /* 0xff800000cccc7808 */ /* 0x010fc40005800000 */
[----:B------:R-:W-:Y:S02]  /*3dc0*/  FMNMX.FTZ R11, R206, R11, !PT ;  /* 0x0000000bce0b7209 */ /* 0x000fe40007810000 */
[----:B------:R-:W-:Y:S02]  /*3dd0*/  ISETP.GE.AND P3, PT, R13, R234, PT ;  /* 0x000000ea0d00720c */ /* 0x000fe40003f66270 */
[----:B-1----:R-:W-:Y:S01]  /*3de0*/  FSEL R202, R4, -INF , !P5 ;  /* 0xff80000004ca7808 */ /* 0x002fe20006800000 */
[----:B------:R-:W1:Y:S01]  /*3df0*/  MUFU.TANH R10, R10 ;  /* 0x0000000a000a7308 */ /* 0x000e620000002400 */
[----:B------:R-:W-:Y:S02]  /*3e00*/  FMNMX.FTZ R11, R204, R11, !PT ;  /* 0x0000000bcc0b7209 */ /* 0x000fe40007810000 */
[----:B------:R-:W-:Y:S02]  /*3e10*/  ISETP.GE.AND P5, PT, R7, R171, PT ;  /* 0x000000ab0700720c */ /* 0x000fe40003fa6270 */
[----:B------:R-:W-:-:S03]  /*3e20*/  FMNMX.FTZ R4, R202, R11, !PT ;  /* 0x0000000bca047209 */ /* 0x000fc60007810000 */
[----:B------:R-:W4:Y:S08]  /*3e30*/  MUFU.TANH R15, R15 ;  /* 0x0000000f000f7308 */ /* 0x000f300000002400 */
        /* <DEDUP_REMOVED lines=9> */
[----:B------:R2:W1:Y:S02]  /*3ed0*/  MUFU.TANH R239, R201 ;  /* 0x000000c900ef7308 */ /* 0x0004640000002400 */
[----:B--2---:R-:W-:Y:S01]  /*3ee0*/  FSEL R201, R14, -INF , !P3 ;  /* 0xff8000000ec97808 */ /* 0x004fe20005800000 */
[----:B------:R-:W-:Y:S01]  /*3ef0*/  BAR.SYNC.DEFER_BLOCKING 0x0 ;  /* 0x0000000000007b1d */ /* 0x000fe20000010000 */
[----:B------:R-:W-:-:S02]  /*3f00*/  ISETP.GE.AND P3, PT, R7, R170, PT ;  /* 0x000000aa0700720c */ /* 0x000fc40003f66270 */
[----:B------:R-:W-:-:S03]  /*3f10*/  FMNMX.FTZ R11, R201, R4, !PT ;  /* 0x00000004c90b7209 */ /* 0x000fc60007810000 */
[----:B-1-34-:R-:W-:Y:S08]  /*3f20*/  @!P0 BRA `(.L_x_1083) ;  /* 0x0000000000508947 */ /* 0x01aff00003800000 */
[----:B------:R-:W-:-:S04]  /*3f30*/  VIADD R29, R169, 0xfffffffd ;  /* 0xfffffffda91d7836 */ /* 0x000fc80000000000 */
[----:B------:R-:W-:Y:S01]  /*3f40*/  IMAD.WIDE.U32 R30, R29, UR8, RZ ;  /* 0x000000081d1e7c25 */ /* 0x000fe2000f8e00ff */
[----:B------:R-:W-:Y:S02]  /*3f50*/  SHF.R.S32.HI R4, RZ, 0x1f, R29 ;  /* 0x0000001fff047819 */ /* 0x000fe4000001141d */
[----:B------:R-:W-:-:S03]  /*3f60*/  LEA R14, P0, R30, R226, 0x5 ;  /* 0x000000e21e0e7211 */ /* 0x000fc600078028ff */
[----:B------:R-:W-:-:S04]  /*3f70*/  IMAD R4, R4, UR8, RZ ;  /* 0x0000000804047c24 */ /* 0x000fc8000f8e02ff */
[----:B------:R-:W-:-:S04]  /*3f80*/  IMAD R4, R29, UR9, R4 ;  /* 0x000000091d047c24 */ /* 0x000fc8000f8e0204 */
[----:B------:R-:W-:-:S05]  /*3f90*/  IMAD.IADD R29, R31, 0x1, R4 ;  /* 0x000000011f1d7824 */ /* 0x000fca00078e0204 */
[----:B------:R-:W-:Y:S02]  /*3fa0*/  LEA.HI.X R29, R30, R231, R29, 0x5, P0 ;  /* 0x000000e71e1d7211 */ /* 0x000fe400000f2c1d */
[----:B------:R-:W-:-:S04]  /*3fb0*/  LEA R28, P0, R14, UR10, 0x1 ;  /* 0x0000000a0e1c7c11 */ /* 0x000fc8000f8008ff */
[----:B------:R-:W-:Y:S02]  /*3fc0*/  LEA.HI.X R29, R14, UR11, R29, 0x1, P0 ;  /* 0x0000000b0e1d7c11 */ /* 0x000fe400080f0c1d */
[----:B------:R-:W-:-:S03]  /*3fd0*/  IADD3 R30, P0, R28, UR19, RZ ;  /* 0x000000131c1e7c10 */ /* 0x000fc6000ff1e0ff */
[----:B------:R-:W-:Y:S01]  /*3fe0*/  @!PT LDS RZ, [RZ] ;  /* 0x00000000fffff984 */ /* 0x000fe20000000800 */
[----:B------:R-:W-:Y:S01]  /*3ff0*/  @!PT LDS RZ, [RZ] ;  /* 0x00000000fffff984 */ /* 0x000fe20000000800 */
[----:B------:R-:W-:Y:S01]  /*4000*/  @!PT LDS RZ, [RZ] ;  /* 0x00000000fffff984 */ /* 0x000fe20000000800 */
[----:B------:R1:W-:Y:S01]  /*4010*/  LDGSTS.E.BYPASS.LTC128B.128 [R224+0x8000], desc[UR16][R28.64] ;  /* 0x080000001ce07fae */ /* 0x0003e2000b901d50 */
[----:B------:R-:W-:-:S03]  /*4020*/  IADD3.X R31, R29, UR18, RZ, P0, !PT ;  /* 0x000000121d1f7c10 */ /* 0x000fc600087fe4ff */
[----:B------:R1:W-:Y:S04]  /*4030*/  LDGSTS.E.BYPASS.LTC128B.128 [R224+0x9000], desc[UR16][R28.64+0x80] ;  /* 0x090000801ce07fae */ /* 0x0003e8000b901d50 */
[----:B------:R1:W-:Y:S04]  /*4040*/  LDGSTS.E.BYPASS.LTC128B.128 [R224+0x8800], desc[UR16][R30.64] ;  /* 0x088000001ee07fae */ /* 0x0003e8000b901d50 */
[----:B------:R1:W-:Y:S04]  /*4050*/  LDGSTS.E.BYPASS.LTC128B.128 [R224+0x9800], desc[UR16][R30.64+0x80] ;  /* 0x098000801ee07fae */ /* 0x0003e8000b901d50 */
[----:B------:R-:W0:Y:S02]  /*4060*/  LDGDEPBAR ;  /* 0x00000000000079af */ /* 0x000e240000000000 */
.L_x_1083:
[----:B------:R-:W2:Y:S01]  /*4070*/  SHFL.BFLY PT, R18, R11, 0x2, 0x1f ;  /* 0x0c401f000b127f89 */ /* 0x000ea200000e0000 */
[----:B------:R-:W-:Y:S01]  /*4080*/  FSEL R14, R15, -INF , !P5 ;  /* 0xff8000000f0e7808 */ /* 0x000fe20006800000 */
[----:B------:R-:W-:Y:S01]  /*4090*/  FMUL.FTZ R175, R175, UR4 ;  /* 0x00000004afaf7c20 */ /* 0x000fe20008410000 */
[-C--:B------:R-:W-:Y:S01]  /*40a0*/  ISETP.GE.AND P5, PT, R23, R171.reuse, PT ;  /* 0x000000ab1700720c */ /* 0x080fe20003fa6270 */
[----:B------:R-:W-:Y:S01]  /*40b0*/  FMUL.FTZ R174, R174, UR4 ;  /* 0x00000004aeae7c20 */ /* 0x000fe20008410000 */
[----:B------:R-:W-:Y:S01]  /*40c0*/  FMUL.FTZ R196, R196, UR4 ;  /* 0x00000004c4c47c20 */ /* 0x000fe20008410000 */
[----:B------:R-:W3:Y:S01]  /*40d0*/  MUFU.TANH R190, R175 ;  /* 0x000000af00be7308 */ /* 0x000ee20000002400 */
[----:B------:R-:W-:Y:S01]  /*40e0*/  FSEL R4, R25, -INF , !P5 ;  /* 0xff80000019047808 */ /* 0x000fe20006800000 */
[----:B------:R-:W-:Y:S01]  /*40f0*/  FMUL.FTZ R203, R203, UR4 ;  /* 0x00000004cbcb7c20 */ /* 0x000fe20008410000 */
[----:B------:R-:W-:Y:S01]  /*4100*/  ISETP.GE.AND P5, PT, R21, R171, PT ;  /* 0x000000ab1500720c */ /* 0x000fe20003fa6270 */
[----:B------:R-:W-:Y:S01]  /*4110*/  FMUL.FTZ R197, R197, UR4 ;  /* 0x00000004c5c57c20 */ /* 0x000fe20008410000 */
[----:B------:R-:W-:Y:S01]  /*4120*/  ISETP.GE.AND P0, PT, R7, R2, PT ;  /* 0x000000020700720c */ /* 0x000fe20003f06270 */
[----:B------:R-:W-:Y:S01]  /*4130*/  FMUL.FTZ R198, R198, UR4 ;  /* 0x00000004c6c67c20 */ /* 0x000fe20008410000 */
[----:B------:R-:W-:Y:S01]  /*4140*/  FSEL R200, R20, -INF , !P5 ;  /* 0xff80000014c87808 */ /* 0x000fe20006800000 */
[----:B------:R-:W4:Y:S01]  /*4150*/  MUFU.TANH R191, R174 ;  /* 0x000000ae00bf7308 */ /* 0x000f220000002400 */
[----:B------:R-:W-:Y:S01]  /*4160*/  FSEL R20, R3, -INF , !P6 ;  /* 0xff80000003147808 */ /* 0x000fe20007000000 */
[----:B------:R-:W-:Y:S01]  /*4170*/  FMUL.FTZ R199, R199, UR4 ;  /* 0x00000004c7c77c20 */ /* 0x000fe20008410000 */
[----:B------:R-:W-:-:S02]  /*4180*/  ISETP.GE.AND P5, PT, R21, R170, PT ;  /* 0x000000aa1500720c */ /* 0x000fc40003fa6270 */
[----:B------:R-:W-:Y:S02]  /*4190*/  FMNMX.FTZ R15, R167, R20, !PT ;  /* 0x00000014a70f7209 */ /* 0x000fe40007810000 */
[----:B------:R-:W-:Y:S01]  /*41a0*/  FSEL R207, R207, -INF , !P5 ;  /* 0xff800000cfcf7808 */ /* 0x000fe20006800000 */
[----:B------:R-:W5:Y:S01]  /*41b0*/  MUFU.TANH R205, R196 ;  /* 0x000000c400cd7308 */ /* 0x000f620000002400 */
[----:B------:R-:W-:Y:S02]  /*41c0*/  FMNMX.FTZ R15, R6, R15, !PT ;  /* 0x0000000f060f7209 */ /* 0x000fe40007810000 */
[----:B--2---:R-:W-:Y:S02]  /*41d0*/  FMNMX.FTZ R3, R11, R18, !PT ;  /* 0x000000120b037209 */ /* 0x004fe40007810000 */
[----:B------:R-:W-:Y:S02]  /*41e0*/  FSEL R11, R8, -INF , !P4 ;  /* 0xff800000080b7808 */ /* 0x000fe40006000000 */
[----:B------:R-:W-:Y:S01]  /*41f0*/  FMNMX.FTZ R15, R14, R15, !PT ;  /* 0x0000000f0e0f7209 */ /* 0x000fe20007810000 */
[----:B------:R-:W-:Y:S01]  /*4200*/  MUFU.TANH R238, R203 ;  /* 0x000000cb00ee7308 */ /* 0x000fe20000002400 */
[----:B------:R-:W-:-:S02]  /*4210*/  FMNMX.FTZ R8, R166, R11, !PT ;  /* 0x0000000ba6087209 */ /* 0x000fc40007810000 */
[----:B------:R-:W-:Y:S02]  /*4220*/  FSEL R7, R26, -INF , !P3 ;  /* 0xff8000001a077808 */ /* 0x000fe40005800000 */
[----:B------:R-:W-:Y:S01]  /*4230*/  ISETP.GE.AND P5, PT, R19, R171, PT ;  /* 0x000000ab1300720c */ /* 0x000fe20003fa6270 */
[----:B------:R-:W-:Y:S01]  /*4240*/  SHFL.BFLY PT, R26, R3, 0x1, 0x1f ;  /* 0x0c201f00031a7f89 */ /* 0x000fe200000e0000 */
[----:B------:R-:W-:Y:S01]  /*4250*/  ISETP.GE.AND P3, PT, R23, R170, PT ;  /* 0x000000aa1700720c */ /* 0x000fe20003f66270 */
[----:B------:R-:W2:Y:S01]  /*4260*/  MUFU.TANH R203, R197 ;  /* 0x000000c500cb7308 */ /* 0x000ea20000002400 */
[----:B------:R-:W-:Y:S02]  /*4270*/  FMNMX.FTZ R15, R4, R15, !PT ;  /* 0x0000000f040f7209 */ /* 0x000fe40007810000 */
[----:B------:R-:W-:Y:S02]  /*4280*/  FMNMX.FTZ R8, R5, R8, !PT ;  /* 0x0000000805087209 */ /* 0x000fe40007810000 */
[----:B------:R-:W-:-:S02]  /*4290*/  FSEL R192, R192, -INF , !P5 ;  /* 0xff800000c0c07808 */ /* 0x000fc40006800000 */
[-C--:B------:R-:W-:Y:S01]  /*42a0*/  ISETP.GE.AND P4, PT, R13, R171.reuse, PT ;  /* 0x000000ab0d00720c */ /* 0x080fe20003f86270 */
[----:B------:R-:W1:Y:S01]  /*42b0*/  MUFU.TANH R198, R198 ;  /* 0x000000c600c67308 */ /* 0x000e620000002400 */
[----:B------:R-:W-:Y:S02]  /*42c0*/  FSEL R27, R27, -INF , !P3 ;  /* 0xff8000001b1b7808 */ /* 0x000fe40005800000 */
[----:B------:R-:W-:Y:S02]  /*42d0*/  ISETP.GE.AND P5, PT, R17, R171, PT ;  /* 0x000000ab1100720c */ /* 0x000fe40003fa6270 */
[----:B------:R-:W-:Y:S02]  /*42e0*/  FMNMX.FTZ R15, R200, R15, !PT ;  /* 0x0000000fc80f7209 */ /* 0x000fe40007810000 */
[----:B------:R-:W-:Y:S01]  /*42f0*/  FMNMX.FTZ R8, R7, R8, !PT ;  /* 0x0000000807087209 */ /* 0x000fe20007810000 */
[----:B------:R-:W1:Y:S01]  /*4300*/  MUFU.TANH R196, R199 ;  /* 0x000000c700c47308 */ /* 0x000e620000002400 */
[----:B---3--:R-:W-:-:S02]  /*4310*/  FSEL R190, R190, -INF , !P4 ;  /* 0xff800000bebe7808 */ /* 0x008fc40006000000 */
[----:B----4-:R-:W-:Y:S02]  /*4320*/  FSEL R191, R191, -INF , !P5 ;  /* 0xff800000bfbf7808 */ /* 0x010fe40006800000 */
[----:B------:R-:W-:Y:S02]  /*4330*/  FMNMX.FTZ R18, R192, R15, !PT ;  /* 0x0000000fc0127209 */ /* 0x000fe40007810000 */
[----:B------:R-:W-:Y:S02]  /*4340*/  ISETP.GE.AND P4, PT, R19, R170, PT ;  /* 0x000000aa1300720c */ /* 0x000fe40003f86270 */
[----:B------:R-:W-:Y:S02]  /*4350*/  FMNMX.FTZ R8, R27, R8, !PT ;  /* 0x000000081b087209 */ /* 0x000fe40007810000 */
[----:B------:R-:W-:Y:S02]  /*4360*/  FMNMX.FTZ R15, R191, R18, !PT ;  /* 0x00000012bf0f7209 */ /* 0x000fe40007810000 */
[----:B------:R-:W-:-:S02]  /*4370*/  ISETP.GE.AND P5, PT, R17, R170, PT ;  /* 0x000000aa1100720c */ /* 0x000fc40003fa6270 */
[----:B------:R-:W-:Y:S02]  /*4380*/  FSEL R239, R239, -INF , !P4 ;  /* 0xff800000efef7808 */ /* 0x000fe40006000000 */
[----:B------:R-:W-:Y:S02]  /*4390*/  FMNMX.FTZ R8, R207, R8, !PT ;  /* 0x00000008cf087209 */ /* 0x000fe40007810000 */
[----:B------:R-:W-:Y:S02]  /*43a0*/  FSEL R18, R9, -INF , !P2 ;  /* 0xff80000009127808 */ /* 0x000fe40005000000 */
[----:B------:R-:W-:Y:S02]  /*43b0*/  ISETP.GE.AND P6, PT, R21, R2, PT ;  /* 0x000000021500720c */ /* 0x000fe40003fc6270 */
[----:B------:R-:W-:Y:S02]  /*43c0*/  ISETP.GE.AND P4, PT, R13, R170, PT ;  /* 0x000000aa0d00720c */ /* 0x000fe40003f86270 */
[----:B-----5:R-:W-:-:S02]  /*43d0*/  FSEL R205, R205, -INF , !P5 ;  /* 0xff800000cdcd7808 */ /* 0x020fc40006800000 */
[----:B------:R-:W-:Y:S02]  /*43e0*/  FMNMX.FTZ R8, R239, R8, !PT ;  /* 0x00000008ef087209 */ /* 0x000fe40007810000 */
[----:B------:R-:W-:Y:S02]  /*43f0*/  FSEL R10, R10, -INF , !P1 ;  /* 0xff8000000a0a7808 */ /* 0x000fe40004800000 */
[----:B------:R-:W-:Y:S02]  /*4400*/  FMNMX.FTZ R21, R165, R18, !PT ;  /* 0x00000012a5157209 */ /* 0x000fe40007810000 */
[----:B--2---:R-:W-:Y:S02]  /*4410*/  FSEL R203, R203, -INF , !P4 ;  /* 0xff800000cbcb7808 */ /* 0x004fe40006000000 */
[----:B------:R-:W-:Y:S02]  /*4420*/  FMNMX.FTZ R8, R205, R8, !PT ;  /* 0x00000008cd087209 */ /* 0x000fe40007810000 */
[----:B------:R-:W-:-:S02]  /*4430*/  ISETP.GE.AND P3, PT, R23, R2, PT ;  /* 0x000000021700720c */ /* 0x000fc40003f66270 */
[----:B------:R-:W-:Y:S02]  /*4440*/  FSEL R32, R32, -INF , !P0 ;  /* 0xff80000020207808 */ /* 0x000fe40004000000 */
[----:B------:R-:W-:Y:S02]  /*4450*/  FMNMX.FTZ R21, R10, R21, !PT ;  /* 0x000000150a157209 */ /* 0x000fe40007810000 */
[----:B------:R-:W-:Y:S02]  /*4460*/  FMNMX.FTZ R9, R203, R8, !PT ;  /* 0x00000008cb097209 */ /* 0x000fe40007810000 */
[----:B------:R-:W-:Y:S02]  /*4470*/  FSEL R8, R33, -INF , !P3 ;  /* 0xff80000021087808 */ /* 0x000fe40005800000 */
[----:B------:R-:W-:Y:S01]  /*4480*/  FMNMX.FTZ R21, R32, R21, !PT ;  /* 0x0000001520157209 */ /* 0x000fe20007810000 */
[----:B-1----:R-:W1:Y:S01]  /*4490*/  SHFL.BFLY PT, R28, R9, 0x2, 0x1f ;  /* 0x0c401f00091c7f89 */ /* 0x002e6200000e0000 */
[----:B------:R-:W-:-:S02]  /*44a0*/  ISETP.GE.AND P0, PT, R19, R2, PT ;  /* 0x000000021300720c */ /* 0x000fc40003f06270 */
[----:B------:R-:W-:Y:S02]  /*44b0*/  FSEL R240, R240, -INF , !P6 ;  /* 0xff800000f0f07808 */ /* 0x000fe40007000000 */
[----:B------:R-:W-:Y:S02]  /*44c0*/  FMNMX.FTZ R21, R8, R21, !PT ;  /* 0x0000001508157209 */ /* 0x000fe40007810000 */
[-C--:B------:R-:W-:Y:S02]  /*44d0*/  ISETP.GE.AND P1, PT, R17, R2.reuse, PT ;  /* 0x000000021100720c */ /* 0x080fe40003f26270 */
[----:B------:R-:W-:Y:S02]  /*44e0*/  FSEL R238, R238, -INF , !P0 ;  /* 0xff800000eeee7808 */ /* 0x000fe40004000000 */
[----:B------:R-:W-:Y:S02]  /*44f0*/  FMNMX.FTZ R17, R240, R21, !PT ;  /* 0x00000015f0117209 */ /* 0x000fe40007810000 */
[----:B------:R-:W-:-:S02]  /*4500*/  ISETP.GE.AND P0, PT, R13, R2, PT ;  /* 0x000000020d00720c */ /* 0x000fc40003f06270 */
[----:B------:R-:W-:Y:S02]  /*4510*/  FSEL R198, R198, -INF , !P1 ;  /* 0xff800000c6c67808 */ /* 0x000fe40004800000 */
[----:B------:R-:W-:Y:S02]  /*4520*/  FMNMX.FTZ R17, R238, R17, !PT ;  /* 0x00000011ee117209 */ /* 0x000fe40007810000 */
[----:B------:R-:W-:Y:S02]  /*4530*/  FMNMX.FTZ R15, R190, R15, !PT ;  /* 0x0000000fbe0f7209 */ /* 0x000fe40007810000 */
[----:B------:R-:W-:Y:S02]  /*4540*/  FSEL R196, R196, -INF , !P0 ;  /* 0xff800000c4c47808 */ /* 0x000fe40004000000 */
[----:B------:R-:W-:Y:S01]  /*4550*/  FMNMX.FTZ R13, R198, R17, !PT ;  /* 0x00000011c60d7209 */ /* 0x000fe20007810000 */
[----:B------:R-:W2:Y:S01]  /*4560*/  SHFL.BFLY PT, R22, R15, 0x2, 0x1f ;  /* 0x0c401f000f167f89 */ /* 0x000ea200000e0000 */
[----:B-1----:R-:W-:-:S02]  /*4570*/  FMNMX.FTZ R28, R9, R28, !PT ;  /* 0x0000001c091c7209 */ /* 0x002fc40007810000 */
[----:B------:R-:W-:Y:S02]  /*4580*/  FMNMX.FTZ R13, R196, R13, !PT ;  /* 0x0000000dc40d7209 */ /* 0x000fe40007810000 */
[----:B------:R-:W-:Y:S01]  /*4590*/  FMNMX.FTZ R3, R3, R26, !PT ;  /* 0x0000001a03037209 */ /* 0x000fe20007810000 */
[----:B------:R-:W1:Y:S03]  /*45a0*/  SHFL.BFLY PT, R237, R28, 0x1, 0x1f ;  /* 0x0c201f001ced7f89 */ /* 0x000e6600000e0000 */
[C---:B------:R-:W-:Y:S01]  /*45b0*/  FSETP.NEU.FTZ.AND P3, PT, R3.reuse, -INF , PT ;  /* 0xff8000000300780b */ /* 0x040fe20003f7d000 */
[----:B------:R-:W3:Y:S01]  /*45c0*/  SHFL.BFLY PT, R236, R13, 0x2, 0x1f ;  /* 0x0c401f000dec7f89 */ /* 0x000ee200000e0000 */
[C---:B------:R-:W-:Y:S02]  /*45d0*/  FMUL.FTZ R197, R3.reuse, UR13 ;  /* 0x0000000d03c57c20 */ /* 0x040fe40008410000 */
[----:B------:R-:W-:-:S03]  /*45e0*/  FSEL R195, R3, RZ, P3 ;  /* 0x000000ff03c37208 */ /* 0x000fc60001800000 */
[----:B------:R-:W-:Y:S02]  /*45f0*/  FSEL R197, R197, RZ, P3 ;  /* 0x000000ffc5c57208 */ /* 0x000fe40001800000 */
[----:B------:R-:W-:-:S03]  /*4600*/  FADD.FTZ R195, R168, -R195 ;  /* 0x800000c3a8c37221 */ /* 0x000fc60000010000 */
[--C-:B------:R-:W-:Y:S01]  /*4610*/  FFMA.FTZ R186, R0, UR13, -R197.reuse ;  /* 0x0000000d00ba7c23 */ /* 0x100fe200080108c5 */
[--C-:B------:R-:W-:Y:S01]  /*4620*/  FFMA.FTZ R184, R12, UR13, -R197.reuse ;  /* 0x0000000d0cb87c23 */ /* 0x100fe200080108c5 */
[--C-:B------:R-:W-:Y:S01]  /*4630*/  FFMA.FTZ R185, R16, UR13, -R197.reuse ;  /* 0x0000000d10b97c23 */ /* 0x100fe200080108c5 */
[----:B--2---:R-:W-:Y:S01]  /*4640*/  FMNMX.FTZ R22, R15, R22, !PT ;  /* 0x000000160f167209 */ /* 0x004fe20007810000 */
[--C-:B------:R-:W-:Y:S01]  /*4650*/  FFMA.FTZ R182, R24, UR13, -R197.reuse ;  /* 0x0000000d18b67c23 */ /* 0x100fe200080108c5 */
[----:B------:R-:W-:Y:S01]  /*4660*/  FMUL.FTZ R195, R195, UR13 ;  /* 0x0000000dc3c37c20 */ /* 0x000fe20008410000 */
[----:B------:R-:W-:Y:S01]  /*4670*/  MUFU.EX2 R186, R186 ;  /* 0x000000ba00ba7308 */ /* 0x000fe20000000800 */
[----:B------:R-:W-:Y:S01]  /*4680*/  FFMA.FTZ R202, R202, UR13, -R197 ;  /* 0x0000000dcaca7c23 */ /* 0x000fe200080108c5 */
[----:B------:R-:W2:Y:S01]  /*4690*/  SHFL.BFLY PT, R15, R22, 0x1, 0x1f ;  /* 0x0c201f00160f7f89 */ /* 0x000ea200000e0000 */
[----:B-1----:R-:W-:-:S03]  /*46a0*/  FMNMX.FTZ R237, R28, R237, !PT ;  /* 0x000000ed1ced7209 */ /* 0x002fc60007810000 */
[----:B------:R-:W-:Y:S01]  /*46b0*/  LDSM.16.MT88.4 R28, [R214+0xb000] ;  /* 0x00b00000d61c783b */ /* 0x000fe20000004200 */
[----:B---3--:R-:W-:Y:S01]  /*46c0*/  FMNMX.FTZ R236, R13, R236, !PT ;  /* 0x000000ec0dec7209 */ /* 0x008fe20007810000 */
[C---:B------:R-:W-:Y:S01]  /*46d0*/  FMUL.FTZ R242, R237.reuse, UR13 ;  /* 0x0000000dedf27c20 */ /* 0x040fe20008410000 */
[C---:B------:R-:W-:Y:S01]  /*46e0*/  FSETP.NEU.FTZ.AND P1, PT, R237.reuse, -INF , PT ;  /* 0xff800000ed00780b */ /* 0x040fe20003f3d000 */
[----:B------:R-:W-:Y:S02]  /*46f0*/  MUFU.EX2 R184, R184 ;  /* 0x000000b800b87308 */ /* 0x000fe40000000800 */
[----:B------:R-:W1:Y:S01]  /*4700*/  SHFL.BFLY PT, R9, R236, 0x1, 0x1f ;  /* 0x0c201f00ec097f89 */ /* 0x000e6200000e0000 */
[----:B------:R-:W-:Y:S02]  /*4710*/  FSEL R242, R242, RZ, P1 ;  /* 0x000000fff2f27208 */ /* 0x000fe40000800000 */
[----:B------:R-:W-:-:S03]  /*4720*/  FSEL R189, R237, RZ, P1 ;  /* 0x000000ffedbd7208 */ /* 0x000fc60000800000 */
[--C-:B------:R-:W-:Y:S01]  /*4730*/  FFMA.FTZ R180, R11, UR13, -R242.reuse ;  /* 0x0000000d0bb47c23 */ /* 0x100fe200080108f2 */
[--C-:B------:R-:W-:Y:S01]  /*4740*/  FFMA.FTZ R177, R5, UR13, -R242.reuse ;  /* 0x0000000d05b17c23 */ /* 0x100fe200080108f2 */
[--C-:B------:R-:W-:Y:S01]  /*4750*/  FFMA.FTZ R178, R7, UR13, -R242.reuse ;  /* 0x0000000d07b27c23 */ /* 0x100fe200080108f2 */
[--C-:B------:R-:W-:Y:S01]  /*4760*/  FFMA.FTZ R175, R27, UR13, -R242.reuse ;  /* 0x0000000d1baf7c23 */ /* 0x100fe200080108f2 */
[----:B------:R-:W-:Y:S01]  /*4770*/  FADD.FTZ R189, R166, -R189 ;  /* 0x800000bda6bd7221 */ /* 0x000fe20000010000 */
[----:B------:R-:W-:Y:S01]  /*4780*/  LDSM.16.MT88.4 R24, [R214+0xa000] ;  /* 0x00a00000d618783b */ /* 0x000fe20000004200 */
[----:B------:R-:W-:Y:S01]  /*4790*/  MUFU.EX2 R180, R180 ;  /* 0x000000b400b47308 */ /* 0x000fe20000000800 */
[--C-:B------:R-:W-:Y:S01]  /*47a0*/  FFMA.FTZ R207, R207, UR13, -R242.reuse ;  /* 0x0000000dcfcf7c23 */ /* 0x100fe200080108f2 */
[----:B--2---:R-:W-:Y:S01]  /*47b0*/  FMNMX.FTZ R0, R22, R15, !PT ;  /* 0x0000000f16007209 */ /* 0x004fe20007810000 */
[----:B------:R-:W-:Y:S01]  /*47c0*/  FMUL.FTZ R189, R189, UR13 ;  /* 0x0000000dbdbd7c20 */ /* 0x000fe20008410000 */
[--C-:B------:R-:W-:Y:S01]  /*47d0*/  FFMA.FTZ R244, R239, UR13, -R242.reuse ;  /* 0x0000000deff47c23 */ /* 0x100fe200080108f2 */
[--C-:B------:R-:W-:Y:S01]  /*47e0*/  FFMA.FTZ R205, R205, UR13, -R242.reuse ;  /* 0x0000000dcdcd7c23 */ /* 0x100fe200080108f2 */
[C---:B------:R-:W-:Y:S01]  /*47f0*/  FSETP.NEU.FTZ.AND P2, PT, R0.reuse, -INF , PT ;  /* 0xff8000000000780b */ /* 0x040fe20003f5d000 */
[C---:B------:R-:W-:Y:S01]  /*4800*/  FMUL.FTZ R193, R0.reuse, UR13 ;  /* 0x0000000d00c17c20 */ /* 0x040fe20008410000 */
[----:B------:R-:W2:Y:S01]  /*4810*/  MUFU.EX2 R177, R177 ;  /* 0x000000b100b17308 */ /* 0x000ea20000000800 */
[----:B------:R-:W-:Y:S01]  /*4820*/  FFMA.FTZ R242, R203, UR13, -R242 ;  /* 0x0000000dcbf27c23 */ /* 0x000fe200080108f2 */
[----:B------:R-:W-:Y:S01]  /*4830*/  FSEL R194, R0, RZ, P2 ;  /* 0x000000ff00c27208 */ /* 0x000fe20001000000 */
[----:B------:R-:W-:Y:S01]  /*4840*/  FFMA.FTZ R239, R204, UR13, -R197 ;  /* 0x0000000dccef7c23 */ /* 0x000fe200080108c5 */
[----:B-1----:R-:W-:-:S02]  /*4850*/  FMNMX.FTZ R236, R236, R9, !PT ;  /* 0x00000009ecec7209 */ /* 0x002fc40007810000 */
[----:B------:R-:W-:Y:S01]  /*4860*/  FSEL R193, R193, RZ, P2 ;  /* 0x000000ffc1c17208 */ /* 0x000fe20001000000 */
[----:B------:R-:W-:Y:S01]  /*4870*/  FADD.FTZ R194, R167, -R194 ;  /* 0x800000c2a7c27221 */ /* 0x000fe20000010000 */
[C---:B------:R-:W-:Y:S01]  /*4880*/  FSETP.NEU.FTZ.AND P0, PT, R236.reuse, -INF , PT ;  /* 0xff800000ec00780b */ /* 0x040fe20003f1d000 */
[----:B------:R-:W-:Y:S01]  /*4890*/  FMUL.FTZ R199, R236, UR13 ;  /* 0x0000000decc77c20 */ /* 0x000fe20008410000 */
[----:B------:R-:W-:Y:S01]  /*48a0*/  MUFU.EX2 R178, R178 ;  /* 0x000000b200b27308 */ /* 0x000fe20000000800 */
[--C-:B------:R-:W-:Y:S01]  /*48b0*/  FFMA.FTZ R4, R4, UR13, -R193.reuse ;  /* 0x0000000d04047c23 */ /* 0x100fe200080108c1 */
[--C-:B------:R-:W-:Y:S01]  /*48c0*/  FFMA.FTZ R183, R20, UR13, -R193.reuse ;  /* 0x0000000d14b77c23 */ /* 0x100fe200080108c1 */
[--C-:B------:R-:W-:Y:S01]  /*48d0*/  FFMA.FTZ R181, R6, UR13, -R193.reuse ;  /* 0x0000000d06b57c23 */ /* 0x100fe200080108c1 */
[----:B------:R-:W-:Y:S01]  /*48e0*/  FSEL R199, R199, RZ, P0 ;  /* 0x000000ffc7c77208 */ /* 0x000fe20000000000 */
[----:B------:R-:W-:Y:S01]  /*48f0*/  FFMA.FTZ R179, R14, UR13, -R193 ;  /* 0x0000000d0eb37c23 */ /* 0x000fe200080108c1 */
[----:B------:R-:W-:Y:S01]  /*4900*/  LDSM.16.MT88.4 R20, [R213+0xb000] ;  /* 0x00b00000d514783b */ /* 0x000fe20000004200 */
[----:B------:R-:W-:Y:S01]  /*4910*/  FSEL R188, R236, RZ, P0 ;  /* 0x000000ffecbc7208 */ /* 0x000fe20000000000 */
[----:B------:R1:W-:Y:S01]  /*4920*/  MUFU.EX2 R168, R4 ;  /* 0x0000000400a87308 */ /* 0x0003e20000000800 */
[--C-:B------:R-:W-:Y:S01]  /*4930*/  FFMA.FTZ R174, R18, UR13, -R199.reuse ;  /* 0x0000000d12ae7c23 */ /* 0x100fe200080108c7 */
[--C-:B------:R-:W-:Y:S01]  /*4940*/  FFMA.FTZ R173, R10, UR13, -R199.reuse ;  /* 0x0000000d0aad7c23 */ /* 0x100fe200080108c7 */
[--C-:B------:R-:W-:Y:S01]  /*4950*/  FFMA.FTZ R172, R32, UR13, -R199.reuse ;  /* 0x0000000d20ac7c23 */ /* 0x100fe200080108c7 */
[--C-:B------:R-:W-:Y:S01]  /*4960*/  FFMA.FTZ R187, R8, UR13, -R199.reuse ;  /* 0x0000000d08bb7c23 */ /* 0x100fe200080108c7 */
[----:B------:R-:W3:Y:S01]  /*4970*/  LDSM.16.MT88.4 R32, [R215+0xa000] ;  /* 0x00a00000d720783b */ /* 0x000ee20000004200 */
[----:B------:R-:W-:Y:S01]  /*4980*/  FADD.FTZ R188, R165, -R188 ;  /* 0x800000bca5bc7221 */ /* 0x000fe20000010000 */
[----:B------:R-:W-:Y:S01]  /*4990*/  FMUL.FTZ R194, R194, UR13 ;  /* 0x0000000dc2c27c20 */ /* 0x000fe20008410000 */
[----:B------:R-:W4:Y:S01]  /*49a0*/  MUFU.EX2 R175, R175 ;  /* 0x000000af00af7308 */ /* 0x000f220000000800 */
[----:B------:R-:W5:Y:S01]  /*49b0*/  LDSM.16.MT88.4 R16, [R213+0xa000] ;  /* 0x00a00000d510783b */ /* 0x000f620000004200 */
[----:B------:R-:W-:Y:S01]  /*49c0*/  FMUL.FTZ R188, R188, UR13 ;  /* 0x0000000dbcbc7c20 */ /* 0x000fe20008410000 */
[----:B--2---:R-:W-:Y:S01]  /*49d0*/  F2FP.F16.F32.PACK_AB R164, R177, R180 ;  /* 0x000000b4b1a4723e */ /* 0x004fe200000000ff */
[----:B------:R-:W-:Y:S01]  /*49e0*/  FFMA.FTZ R203, R240, UR13, -R199 ;  /* 0x0000000df0cb7c23 */ /* 0x000fe200080108c7 */
[----:B------:R-:W2:Y:S01]  /*49f0*/  LDSM.16.MT88.4 R8, [R212+0xa000] ;  /* 0x00a00000d408783b */ /* 0x000ea20000004200 */
[--C-:B------:R-:W-:Y:S01]  /*4a00*/  FFMA.FTZ R200, R200, UR13, -R193.reuse ;  /* 0x0000000dc8c87c23 */ /* 0x100fe200080108c1 */
[--C-:B------:R-:W-:Y:S01]  /*4a10*/  FFMA.FTZ R191, R191, UR13, -R193.reuse ;  /* 0x0000000dbfbf7c23 */ /* 0x100fe200080108c1 */
[----:B------:R-:W-:Y:S01]  /*4a20*/  MUFU.EX2 R174, R174 ;  /* 0x000000ae00ae7308 */ /* 0x000fe20000000800 */
[----:B-1----:R-:W1:Y:S01]  /*4a30*/  LDSM.16.MT88.4 R4, [R215+0xb000] ;  /* 0x00b00000d704783b */ /* 0x002e620000004200 */
[----:B------:R-:W-:Y:S01]  /*4a40*/  FFMA.FTZ R190, R190, UR13, -R193 ;  /* 0x0000000dbebe7c23 */ /* 0x000fe200080108c1 */
[----:B------:R-:W-:-:S02]  /*4a50*/  ISETP.GE.AND P0, PT, R169, 0x3, PT ;  /* 0x00000003a900780c */ /* 0x000fc40003f06270 */
[----:B------:R-:W1:Y:S03]  /*4a60*/  LDSM.16.MT88.4 R12, [R212+0xb000] ;  /* 0x00b00000d40c783b */ /* 0x000e660000004200 */
[----:B------:R-:W3:Y:S01]  /*4a70*/  MUFU.EX2 R173, R173 ;  /* 0x000000ad00ad7308 */ /* 0x000ee20000000800 */
[----:B----4-:R-:W-:-:S07]  /*4a80*/  F2FP.F16.F32.PACK_AB R166, R175, R178 ;  /* 0x000000b2afa6723e */ /* 0x010fce00000000ff */
[----:B------:R-:W-:Y:S08]  /*4a90*/  MUFU.EX2 R172, R172 ;  /* 0x000000ac00ac7308 */ /* 0x000ff00000000800 */
[----:B------:R-:W4:Y:S01]  /*4aa0*/  MUFU.EX2 R187, R187 ;  /* 0x000000bb00bb7308 */ /* 0x000f220000000800 */
[----:B---3--:R-:W-:-:S07]  /*4ab0*/  F2FP.F16.F32.PACK_AB R165, R173, R174 ;  /* 0x000000aeada5723e */ /* 0x008fce00000000ff */
[----:B------:R-:W3:Y:S08]  /*4ac0*/  MUFU.EX2 R189, R189 ;  /* 0x000000bd00bd7308 */ /* 0x000ef00000000800 */
[----:B------:R-:W5:Y:S01]  /*4ad0*/  MUFU.EX2 R188, R188 ;  /* 0x000000bc00bc7308 */ /* 0x000f620000000800 */
[----:B----4-:R-:W-:-:S07]  /*4ae0*/  F2FP.F16.F32.PACK_AB R167, R187, R172 ;  /* 0x000000acbba7723e */ /* 0x010fce00000000ff */
[----:B------:R-:W-:Y:S01]  /*4af0*/  MUFU.EX2 R185, R185 ;  /* 0x000000b900b97308 */ /* 0x000fe20000000800 */
[-C--:B---3--:R-:W-:Y:S01]  /*4b00*/  FMUL.FTZ R156, R156, R189.reuse ;  /* 0x000000bd9c9c7220 */ /* 0x088fe20000410000 */
[-C--:B------:R-:W-:Y:S01]  /*4b10*/  FMUL.FTZ R157, R157, R189.reuse ;  /* 0x000000bd9d9d7220 */ /* 0x080fe20000410000 */
[-C--:B------:R-:W-:Y:S01]  /*4b20*/  FMUL.FTZ R152, R152, R189.reuse ;  /* 0x000000bd98987220 */ /* 0x080fe20000410000 */
[-C--:B------:R-:W-:Y:S01]  /*4b30*/  FMUL.FTZ R153, R153, R189.reuse ;  /* 0x000000bd99997220 */ /* 0x080fe20000410000 */
[-C--:B------:R-:W-:Y:S01]  /*4b40*/  FMUL.FTZ R140, R140, R189.reuse ;  /* 0x000000bd8c8c7220 */ /* 0x080fe20000410000 */
[-C--:B------:R-:W-:Y:S01]  /*4b50*/  FMUL.FTZ R141, R141, R189.reuse ;  /* 0x000000bd8d8d7220 */ /* 0x080fe20000410000 */
[-C--:B------:R-:W-:Y:S01]  /*4b60*/  FMUL.FTZ R136, R136, R189.reuse ;  /* 0x000000bd88887220 */ /* 0x080fe20000410000 */
[----:B------:R-:W-:Y:S01]  /*4b70*/  MUFU.EX2 R182, R182 ;  /* 0x000000b600b67308 */ /* 0x000fe20000000800 */
[-C--:B-----5:R-:W-:Y:S01]  /*4b80*/  FMUL.FTZ R158, R158, R188.reuse ;  /* 0x000000bc9e9e7220 */ /* 0x0a0fe20000410000 */
        /* <DEDUP_REMOVED lines=37> */
[-C--:B------:R-:W-:Y:S01]  /*4de0*/  FMUL.FTZ R78, R78, R188.reuse ;  /* 0x000000bc4e4e7220 */ /* 0x080fe20000410000 */
        /* <DEDUP_REMOVED lines=23> */
[C---:B------:R-:W-:Y:S01]  /*4f60*/  HMMA.16816.F32 R156, R164.reuse, R32, R156 ;  /* 0x00000020a49c723c */ /* 0x040fe2000000189c */
[-C--:B---3--:R-:W-:Y:S01]  /*4f70*/  FMUL.FTZ R68, R68, R195.reuse ;  /* 0x000000c344447220 */ /* 0x088fe20000410000 */
[-C--:B------:R-:W-:Y:S01]  /*4f80*/  FMUL.FTZ R69, R69, R195.reuse ;  /* 0x000000c345457220 */ /* 0x080fe20000410000 */
[-C--:B----4-:R-:W-:Y:S01]  /*4f90*/  FMUL.FTZ R70, R70, R194.reuse ;  /* 0x000000c246467220 */ /* 0x090fe20000410000 */
        /* <DEDUP_REMOVED lines=73> */
[----:B------:R-:W-:Y:S01]  /*5430*/  MUFU.EX2 R207, R207 ;  /* 0x000000cf00cf7308 */ /* 0x000fe20000000800 */
[----:B------:R-:W-:Y:S01]  /*5440*/  HMMA.16816.F32 R108, R164, R22, R108 ;  /* 0x00000016a46c723c */ /* 0x000fe2000000186c */
[----:B------:R-:W-:Y:S01]  /*5450*/  FFMA.FTZ R195, R235, R195, R186 ;  /* 0x000000c3ebc37223 */ /* 0x000fe200000100ba */
[----:B------:R-:W-:Y:S01]  /*5460*/  FFMA.FTZ R194, R232, R194, R183 ;  /* 0x000000c2e8c27223 */ /* 0x000fe200000100b7 */
[----:B------:R-:W-:Y:S01]  /*5470*/  FFMA.FTZ R180, R233, R189, R180 ;  /* 0x000000bde9b47223 */ /* 0x000fe200000100b4 */
[----:B------:R-:W-:-:S02]  /*5480*/  FFMA.FTZ R174, R225, R188, R174 ;  /* 0x000000bce1ae7223 */ /* 0x000fc400000100ae */
[C---:B------:R-:W-:Y:S01]  /*5490*/  HMMA.16816.F32 R120, R164.reuse, R12, R120 ;  /* 0x0000000ca478723c */ /* 0x040fe20000001878 */
[----:B------:R-:W1:Y:S01]  /*54a0*/  MUFU.EX2 R244, R244 ;  /* 0x000000f400f47308 */ /* 0x000e620000000800 */
[----:B------:R-:W-:Y:S01]  /*54b0*/  FADD.FTZ R194, R181, R194 ;  /* 0x000000c2b5c27221 */ /* 0x000fe20000010000 */
[----:B------:R-:W-:Y:S01]  /*54c0*/  FADD.FTZ R177, R177, R180 ;  /* 0x000000b4b1b17221 */ /* 0x000fe20000010000 */
[----:B------:R-:W-:Y:S02]  /*54d0*/  FADD.FTZ R173, R173, R174 ;  /* 0x000000aeadad7221 */ /* 0x000fe40000010000 */
[----:B------:R-:W-:Y:S01]  /*54e0*/  HMMA.16816.F32 R124, R164, R14, R124 ;  /* 0x0000000ea47c723c */ /* 0x000fe2000000187c */
[----:B------:R-:W-:Y:S01]  /*54f0*/  FADD.FTZ R178, R178, R177 ;  /* 0x000000b1b2b27221 */ /* 0x000fe20000010000 */
[----:B------:R-:W-:Y:S01]  /*5500*/  FADD.FTZ R172, R172, R173 ;  /* 0x000000adacac7221 */ /* 0x000fe20000010000 */
[----:B------:R-:W-:Y:S02]  /*5510*/  MUFU.EX2 R205, R205 ;  /* 0x000000cd00cd7308 */ /* 0x000fe40000000800 */
[----:B------:R-:W-:Y:S01]  /*5520*/  FADD.FTZ R178, R175, R178 ;  /* 0x000000b2afb27221 */ /* 0x000fe20000010000 */
[----:B------:R-:W-:Y:S01]  /*5530*/  FADD.FTZ R172, R187, R172 ;  /* 0x000000acbbac7221 */ /* 0x000fe20000010000 */
[C---:B------:R-:W-:Y:S01]  /*5540*/  F2FP.F16.F32.PACK_AB R164, R184.reuse, R186 ;  /* 0x000000bab8a4723e */ /* 0x040fe200000000ff */
[----:B------:R-:W-:Y:S01]  /*5550*/  FADD.FTZ R184, R184, R195 ;  /* 0x000000c3b8b87221 */ /* 0x000fe20000010000 */
[----:B------:R-:W-:-:S02]  /*5560*/  F2FP.F16.F32.PACK_AB R165, R181, R183 ;  /* 0x000000b7b5a5723e */ /* 0x000fc400000000ff */
[----:B------:R-:W-:Y:S01]  /*5570*/  F2FP.F16.F32.PACK_AB R166, R182, R185 ;  /* 0x000000b9b6a6723e */ /* 0x000fe200000000ff */
[----:B------:R-:W-:Y:S01]  /*5580*/  MUFU.EX2 R242, R242 ;  /* 0x000000f200f27308 */ /* 0x000fe20000000800 */
[----:B------:R-:W-:Y:S01]  /*5590*/  F2FP.F16.F32.PACK_AB R167, R168, R179 ;  /* 0x000000b3a8a7723e */ /* 0x000fe200000000ff */
[----:B------:R-:W-:Y:S01]  /*55a0*/  FADD.FTZ R185, R185, R184 ;  /* 0x000000b8b9b97221 */ /* 0x000fe20000010000 */
[----:B------:R-:W-:-:S03]  /*55b0*/  FADD.FTZ R179, R179, R194 ;  /* 0x000000c2b3b37221 */ /* 0x000fc60000010000 */
[----:B------:R-:W-:Y:S01]  /*55c0*/  FADD.FTZ R185, R182, R185 ;  /* 0x000000b9b6b97221 */ /* 0x000fe20000010000 */
[----:B------:R-:W-:Y:S01]  /*55d0*/  FADD.FTZ R179, R168, R179 ;  /* 0x000000b3a8b37221 */ /* 0x000fe20000010000 */
[----:B------:R-:W-:Y:S01]  /*55e0*/  HMMA.16816.F32 R68, R164, R4, R68 ;  /* 0x00000004a444723c */ /* 0x000fe20000001844 */
[----:B------:R-:W-:Y:S01]  /*55f0*/  MUFU.EX2 R203, R203 ;  /* 0x000000cb00cb7308 */ /* 0x000fe20000000800 */
[----:B------:R-:W-:-:S04]  /*5600*/  MOV R168, R3 ;  /* 0x0000000300a87202 */ /* 0x000fc80000000f00 */
[C---:B------:R-:W-:Y:S01]  /*5610*/  HMMA.16816.F32 R160, R164.reuse, R32, R160 ;  /* 0x00000020a4a0723c */ /* 0x040fe200000018a0 */
[--C-:B------:R-:W-:Y:S01]  /*5620*/  FFMA.FTZ R4, R238, UR13, -R199.reuse ;  /* 0x0000000dee047c23 */ /* 0x100fe200080108c7 */
[--C-:B------:R-:W-:Y:S01]  /*5630*/  FFMA.FTZ R238, R198, UR13, -R199.reuse ;  /* 0x0000000dc6ee7c23 */ /* 0x100fe200080108c7 */
[----:B------:R-:W-:Y:S01]  /*5640*/  FFMA.FTZ R199, R196, UR13, -R199 ;  /* 0x0000000dc4c77c23 */ /* 0x000fe200080108c7 */
[--C-:B------:R-:W-:Y:S01]  /*5650*/  FFMA.FTZ R196, R206, UR13, -R197.reuse ;  /* 0x0000000dcec47c23 */ /* 0x100fe200080108c5 */
[----:B------:R2:W3:Y:S01]  /*5660*/  MUFU.EX2 R198, R4 ;  /* 0x0000000400c67308 */ /* 0x0004e20000000800 */
[----:B------:R-:W-:Y:S01]  /*5670*/  HMMA.16816.F32 R148, R164, R34, R148 ;  /* 0x00000022a494723c */ /* 0x000fe20000001894 */
[----:B------:R-:W4:Y:S01]  /*5680*/  LDSM.16.MT88.4 R32, [R215+0xa800] ;  /* 0x00a80000d720783b */ /* 0x000f220000004200 */
[----:B------:R-:W-:Y:S01]  /*5690*/  FFMA.FTZ R197, R201, UR13, -R197 ;  /* 0x0000000dc9c57c23 */ /* 0x000fe200080108c5 */
[----:B------:R-:W-:-:S03]  /*56a0*/  FFMA.FTZ R201, R192, UR13, -R193 ;  /* 0x0000000dc0c97c23 */ /* 0x000fc600080108c1 */
[C---:B------:R-:W-:Y:S01]  /*56b0*/  HMMA.16816.F32 R144, R164.reuse, R24, R144 ;  /* 0x00000018a490723c */ /* 0x040fe20000001890 */
[----:B------:R-:W-:Y:S05]  /*56c0*/  MUFU.EX2 R238, R238 ;  /* 0x000000ee00ee7308 */ /* 0x000fea0000000800 */
[C---:B------:R-:W-:Y:S01]  /*56d0*/  HMMA.16816.F32 R132, R164.reuse, R26, R132 ;  /* 0x0000001aa484723c */ /* 0x040fe20000001884 */
[----:B------:R-:W-:Y:S02]  /*56e0*/  LDSM.16.MT88.4 R24, [R213+0xa800] ;  /* 0x00a80000d518783b */ /* 0x000fe40000004200 */
[----:B------:R-:W5:Y:S03]  /*56f0*/  MUFU.EX2 R199, R199 ;  /* 0x000000c700c77308 */ /* 0x000f660000000800 */
[C---:B------:R-:W-:Y:S05]  /*5700*/  HMMA.16816.F32 R36, R164.reuse, R16, R36 ;  /* 0x00000010a424723c */ /* 0x040fea0000001824 */
[----:B------:R-:W-:Y:S01]  /*5710*/  MUFU.EX2 R196, R196 ;  /* 0x000000c400c47308 */ /* 0x000fe20000000800 */
[C---:B------:R-:W-:Y:S01]  /*5720*/  HMMA.16816.F32 R48, R164.reuse, R18, R48 ;  /* 0x00000012a430723c */ /* 0x040fe20000001830 */
[----:B------:R-:W-:Y:S05]  /*5730*/  LDSM.16.MT88.4 R16, [R215+0xb800] ;  /* 0x00b80000d710783b */ /* 0x000fea0000004200 */
[C---:B------:R-:W-:Y:S01]  /*5740*/  HMMA.16816.F32 R52, R164.reuse, R8, R52 ;  /* 0x00000008a434723c */ /* 0x040fe20000001834 */
[----:B------:R-:W4:Y:S05]  /*5750*/  MUFU.EX2 R239, R239 ;  /* 0x000000ef00ef7308 */ /* 0x000f2a0000000800 */
[C---:B------:R-:W-:Y:S01]  /*5760*/  HMMA.16816.F32 R64, R164.reuse, R10, R64 ;  /* 0x0000000aa440723c */ /* 0x040fe20000001840 */
[----:B------:R-:W-:Y:S02]  /*5770*/  LDSM.16.MT88.4 R8, [R213+0xb800] ;  /* 0x00b80000d508783b */ /* 0x000fe40000004200 */
[----:B------:R-:W-:Y:S03]  /*5780*/  MUFU.EX2 R200, R200 ;  /* 0x000000c800c87308 */ /* 0x000fe60000000800 */
[C---:B------:R-:W-:Y:S01]  /*5790*/  HMMA.16816.F32 R80, R164.reuse, R6, R80 ;  /* 0x00000006a450723c */ /* 0x040fe20000001850 */
[----:B--2---:R-:W-:Y:S04]  /*57a0*/  LDSM.16.MT88.4 R4, [R212+0xb800] ;  /* 0x00b80000d404783b */ /* 0x004fe80000004200 */
[----:B------:R-:W2:Y:S01]  /*57b0*/  MUFU.EX2 R201, R201 ;  /* 0x000000c900c97308 */ /* 0x000ea20000000800 */
[C---:B------:R-:W-:Y:S06]  /*57c0*/  HMMA.16816.F32 R84, R164.reuse, R28, R84 ;  /* 0x0000001ca454723c */ /* 0x040fec0000001854 */
[C---:B------:R-:W-:Y:S01]  /*57d0*/  HMMA.16816.F32 R96, R164.reuse, R30, R96 ;  /* 0x0000001ea460723c */ /* 0x040fe20000001860 */
[----:B------:R-:W2:Y:S01]  /*57e0*/  LDSM.16.MT88.4 R28, [R214+0xa800] ;  /* 0x00a80000d61c783b */ /* 0x000ea20000004200 */
[----:B------:R-:W-:Y:S04]  /*57f0*/  MUFU.EX2 R202, R202 ;  /* 0x000000ca00ca7308 */ /* 0x000fe80000000800 */
[C---:B------:R-:W-:Y:S04]  /*5800*/  HMMA.16816.F32 R100, R164.reuse, R20, R100 ;  /* 0x00000014a464723c */ /* 0x040fe80000001864 */
[----:B------:R-:W2:Y:S02]  /*5810*/  MUFU.EX2 R197, R197 ;  /* 0x000000c500c57308 */ /* 0x000ea40000000800 */
[C---:B------:R-:W-:Y:S01]  /*5820*/  HMMA.16816.F32 R112, R164.reuse, R22, R112 ;  /* 0x00000016a470723c */ /* 0x040fe20000001870 */
[----:B------:R-:W2:Y:S05]  /*5830*/  LDSM.16.MT88.4 R20, [R212+0xa800] ;  /* 0x00a80000d414783b */ /* 0x000eaa0000004200 */
[C---:B------:R-:W-:Y:S01]  /*5840*/  HMMA.16816.F32 R116, R164.reuse, R12, R116 ;  /* 0x0000000ca474723c */ /* 0x040fe20000001874 */
[----:B------:R-:W-:Y:S05]  /*5850*/  MUFU.EX2 R191, R191 ;  /* 0x000000bf00bf7308 */ /* 0x000fea0000000800 */
[----:B------:R-:W-:Y:S01]  /*5860*/  HMMA.16816.F32 R128, R164, R14, R128 ;  /* 0x0000000ea480723c */ /* 0x000fe20000001880 */
[----:B------:R-:W2:Y:S02]  /*5870*/  LDSM.16.MT88.4 R12, [R214+0xb800] ;  /* 0x00b80000d60c783b */ /* 0x000ea40000004200 */
[----:B------:R-:W2:Y:S04]  /*5880*/  MUFU.EX2 R190, R190 ;  /* 0x000000be00be7308 */ /* 0x000ea80000000800 */
[----:B-1----:R-:W-:Y:S01]  /*5890*/  F2FP.F16.F32.PACK_AB R164, R244, R207 ;  /* 0x000000cff4a4723e */ /* 0x002fe200000000ff */
[----:B------:R-:W-:Y:S01]  /*58a0*/  FADD.FTZ R207, R207, R178 ;  /* 0x000000b2cfcf7221 */ /* 0x000fe20000010000 */
[----:B---3--:R-:W-:Y:S01]  /*58b0*/  F2FP.F16.F32.PACK_AB R165, R198, R203 ;  /* 0x000000cbc6a5723e */ /* 0x008fe200000000ff */
[----:B------:R-:W-:Y:S01]  /*58c0*/  FADD.FTZ R203, R203, R172 ;  /* 0x000000accbcb7221 */ /* 0x000fe20000010000 */
[----:B------:R-:W-:Y:S01]  /*58d0*/  F2FP.F16.F32.PACK_AB R166, R242, R205 ;  /* 0x000000cdf2a6723e */ /* 0x000fe200000000ff */
[----:B------:R-:W-:Y:S01]  /*58e0*/  FADD.FTZ R244, R244, R207 ;  /* 0x000000cff4f47221 */ /* 0x000fe20000010000 */
[----:B-----5:R-:W-:Y:S01]  /*58f0*/  F2FP.F16.F32.PACK_AB R167, R199, R238 ;  /* 0x000000eec7a7723e */ /* 0x020fe200000000ff */
[----:B------:R-:W-:-:S02]  /*5900*/  FADD.FTZ R203, R198, R203 ;  /* 0x000000cbc6cb7221 */ /* 0x000fc40000010000 */
[----:B------:R-:W-:Y:S02]  /*5910*/  FADD.FTZ R205, R205, R244 ;  /* 0x000000f4cdcd7221 */ /* 0x000fe40000010000 */
[----:B------:R-:W-:Y:S02]  /*5920*/  FADD.FTZ R238, R238, R203 ;  /* 0x000000cbeeee7221 */ /* 0x000fe40000010000 */
[----:B----4-:R-:W-:Y:S01]  /*5930*/  HMMA.16816.F32 R156, R164, R32, R156 ;  /* 0x00000020a49c723c */ /* 0x010fe2000000189c */
[----:B------:R-:W-:Y:S01]  /*5940*/  FADD.FTZ R233, R242, R205 ;  /* 0x000000cdf2e97221 */ /* 0x000fe20000010000 */
[----:B------:R-:W-:-:S04]  /*5950*/  FADD.FTZ R225, R199, R238 ;  /* 0x000000eec7e17221 */ /* 0x000fc80000010000 */
[C---:B------:R-:W-:Y:S06]  /*5960*/  HMMA.16816.F32 R152, R164.reuse, R34, R152 ;  /* 0x00000022a498723c */ /* 0x040fec0000001898 */
[C---:B--2---:R-:W-:Y:S06]  /*5970*/  HMMA.16816.F32 R140, R164.reuse, R28, R140 ;  /* 0x0000001ca48c723c */ /* 0x044fec000000188c */
        /* <DEDUP_REMOVED lines=41> */
[----:B------:R-:W-:-:S02]  /*5c10*/  MOV R167, R0 ;  /* 0x0000000000a77202 */ /* 0x000fc40000000f00 */
[----:B------:R-:W-:Y:S02]  /*5c20*/  MOV R165, R236 ;  /* 0x000000ec00a57202 */ /* 0x000fe40000000f00 */
[----:B------:R-:W-:Y:S01]  /*5c30*/  MOV R166, R237 ;  /* 0x000000ed00a67202 */ /* 0x000fe20000000f00 */
[----:B------:R-:W-:-:S12]  /*5c40*/  @!P0 BRA `(.L_x_1082) ;  /* 0x0000005400848947 */ /* 0x000fd80003800000 */
[----:B------:R-:W-:-:S04]  /*5c50*/  DEPBAR.LE SB0, 0x0 ;  /* 0x000080000000791a */ /* 0x000fc80000000000 */
[----:B------:R-:W-:Y:S02]  /*5c60*/  USHF.L.U32 UR14, UR6, 0x6, URZ ;  /* 0x00000006060e7899 */ /* 0x000fe4000800063f */
[----:B------:R-:W-:Y:S01]  /*5c70*/  USHF.L.U64.HI UR5, UR6, 0x6, UR7 ;  /* 0x0000000606057899 */ /* 0x000fe20008010207 */
[----:B------:R-:W-:Y:S03]  /*5c80*/  BAR.SYNC.DEFER_BLOCKING 0x0 ;  /* 0x0000000000007b1d */ /* 0x000fe60000010000 */
[----:B------:R-:W-:Y:S02]  /*5c90*/  IADD3 R241, P3, R248, -UR14, RZ ;  /* 0x8000000ef8f17c10 */ /* 0x000fe4000ff7e0ff */
[----:B------:R-:W-:Y:S02]  /*5ca0*/  MOV R4, UR14 ;  /* 0x0000000e00047c02 */ /* 0x000fe40008000f00 */
[----:B------:R-:W-:-:S02]  /*5cb0*/  MOV R5, UR14 ;  /* 0x0000000e00057c02 */ /* 0x000fc40008000f00 */
[----:B------:R-:W-:Y:S02]  /*5cc0*/  IADD3.X R248, R249, ~UR5, RZ, P3, !PT ;  /* 0x80000005f9f87c10 */ /* 0x000fe40009ffe4ff */
[C---:B------:R-:W-:Y:S02]  /*5cd0*/  IADD3 R240, P5, R241.reuse, -UR14, RZ ;  /* 0x8000000ef1f07c10 */ /* 0x040fe4000ffbe0ff */
[----:B------:R-:W-:Y:S02]  /*5ce0*/  IADD3 R10, P4, P3, R241, 0x80, -R4 ;  /* 0x00000080f10a7810 */ /* 0x000fe40007b9e804 */
[C---:B------:R-:W-:Y:S02]  /*5cf0*/  IADD3 R238, P2, R250.reuse, -UR14, RZ ;  /* 0x8000000efaee7c10 */ /* 0x040fe4000ff5e0ff */
[----:B------:R-:W-:Y:S02]  /*5d00*/  IADD3 R8, P1, P0, R250, 0x80, -R5 ;  /* 0x00000080fa087810 */ /* 0x000fe4000783e805 */
[----:B------:R-:W-:-:S02]  /*5d10*/  IADD3.X R241, R248, ~UR5, RZ, P5, !PT ;  /* 0x80000005f8f17c10 */ /* 0x000fc4000affe4ff */
[----:B------:R-:W-:Y:S02]  /*5d20*/  IADD3.X R11, R248, ~UR5, RZ, P4, P3 ;  /* 0x80000005f80b7c10 */ /* 0x000fe4000a7e64ff */
[C---:B------:R-:W-:Y:S01]  /*5d30*/  IADD3.X R239, R251.reuse, ~UR5, RZ, P2, !PT ;  /* 0x80000005fbef7c10 */ /* 0x040fe200097fe4ff */
[----:B------:R-:W-:Y:S01]  /*5d40*/  @!PT LDS RZ, [RZ] ;  /* 0x00000000fffff984 */ /* 0x000fe20000000800 */
[----:B------:R-:W-:Y:S01]  /*5d50*/  @!PT LDS RZ, [RZ] ;  /* 0x00000000fffff984 */ /* 0x000fe20000000800 */
[----:B------:R-:W-:Y:S01]  /*5d60*/  @!PT LDS RZ, [RZ] ;  /* 0x00000000fffff984 */ /* 0x000fe20000000800 */
[----:B------:R-:W-:Y:S01]  /*5d70*/  LDGSTS.E.BYPASS.LTC128B.128 [R224+0xa000], desc[UR16][R240.64] ;  /* 0x0a000000f0e07fae */ /* 0x000fe2000b901d50 */
[----:B------:R-:W-:Y:S02]  /*5d80*/  IADD3.X R9, R251, ~UR5, RZ, P1, P0 ;  /* 0x80000005fb097c10 */ /* 0x000fe40008fe04ff */
[----:B------:R-:W-:Y:S01]  /*5d90*/  ISETP.NE.AND P0, PT, R169, 0x3, PT ;  /* 0x00000003a900780c */ /* 0x000fe20003f05270 */
[----:B------:R-:W-:Y:S04]  /*5da0*/  LDGSTS.E.BYPASS.LTC128B.128 [R224+0xb000], desc[UR16][R10.64] ;  /* 0x0b0000000ae07fae */ /* 0x000fe8000b901d50 */
[----:B------:R-:W-:Y:S04]  /*5db0*/  LDGSTS.E.BYPASS.LTC128B.128 [R224+0xa800], desc[UR16][R238.64] ;  /* 0x0a800000eee07fae */ /* 0x000fe8000b901d50 */
[----:B------:R1:W-:Y:S04]  /*5dc0*/  LDGSTS.E.BYPASS.LTC128B.128 [R224+0xb800], desc[UR16][R8.64] ;  /* 0x0b80000008e07fae */ /* 0x0003e8000b901d50 */
[----:B------:R-:W-:Y:S04]  /*5dd0*/  LDSM.16.M88.4 R196, [R222] ;  /* 0x00000000dec4783b */ /* 0x000fe80000000200 */
[----:B------:R-:W2:Y:S04]  /*5de0*/  LDSM.16.M88.4 R172, [R221] ;  /* 0x00000000ddac783b */ /* 0x000ea80000000200 */
[----:B------:R-:W3:Y:S04]  /*5df0*/  LDSM.16.M88.4 R28, [R222+0x2000] ;  /* 0x00200000de1c783b */ /* 0x000ee80000000200 */
[----:B------:R-:W4:Y:S04]  /*5e00*/  LDSM.16.M88.4 R4, [R221+0x800] ;  /* 0x00080000dd04783b */ /* 0x000f280000000200 */
[----:B------:R-:W-:Y:S04]  /*5e10*/  LDSM.16.M88.4 R24, [R219] ;  /* 0x00000000db18783b */ /* 0x000fe80000000200 */
[----:B------:R-:W5:Y:S04]  /*5e20*/  LDSM.16.M88.4 R16, [R220] ;  /* 0x00000000dc10783b */ /* 0x000f680000000200 */
[----:B------:R-:W5:Y:S04]  /*5e30*/  LDSM.16.M88.4 R188, [R220+0x2000] ;  /* 0x00200000dcbc783b */ /* 0x000f680000000200 */
[----:B------:R-:W5:Y:S04]  /*5e40*/  LDSM.16.M88.4 R20, [R211] ;  /* 0x00000000d314783b */ /* 0x000f680000000200 */
[----:B------:R-:W-:Y:S04]  /*5e50*/  LDSM.16.M88.4 R192, [R217] ;  /* 0x00000000d9c0783b */ /* 0x000fe80000000200 */
[----:B-1----:R-:W-:Y:S04]  /*5e60*/  LDSM.16.M88.4 R8, [R218+0x2000] ;  /* 0x00200000da08783b */ /* 0x002fe80000000200 */
[----:B------:R-:W-:Y:S01]  /*5e70*/  LDSM.16.M88.4 R184, [R217+0x800] ;  /* 0x00080000d9b8783b */ /* 0x000fe20000000200 */
[-C--:B--2---:R-:W-:Y:S03]  /*5e80*/  HMMA.16816.F32 R12, R196, R172.reuse, RZ ;  /* 0x000000acc40c723c */ /* 0x084fe600000018ff */
[----:B------:R-:W-:Y:S04]  /*5e90*/  LDSM.16.M88.4 R200, [R222+0x4000] ;  /* 0x00400000dec8783b */ /* 0x000fe80000000200 */
[----:B------:R-:W-:Y:S01]  /*5ea0*/  LDSM.16.M88.4 R204, [R221+0x1800] ;  /* 0x00180000ddcc783b */ /* 0x000fe20000000200 */
[C---:B---3--:R-:W-:Y:S03]  /*5eb0*/  HMMA.16816.F32 R180, R28.reuse, R172, RZ ;  /* 0x000000ac1cb4723c */ /* 0x048fe600000018ff */
[----:B------:R-:W0:Y:S03]  /*5ec0*/  LDGDEPBAR ;  /* 0x00000000000079af */ /* 0x000e260000000000 */
[-C--:B------:R-:W-:Y:S06]  /*5ed0*/  HMMA.16816.F32 R176, R28, R174.reuse, RZ ;  /* 0x000000ae1cb0723c */ /* 0x080fec00000018ff */
[----:B------:R-:W-:Y:S06]  /*5ee0*/  HMMA.16816.F32 R172, R196, R174, RZ ;  /* 0x000000aec4ac723c */ /* 0x000fec00000018ff */
[-C--:B----4-:R-:W-:Y:S06]  /*5ef0*/  HMMA.16816.F32 R32, R28, R4.reuse, RZ ;  /* 0x000000041c20723c */ /* 0x090fec00000018ff */
[----:B------:R-:W-:Y:S06]  /*5f00*/  HMMA.16816.F32 R164, R196, R4, RZ ;  /* 0x00000004c4a4723c */ /* 0x000fec00000018ff */
[-C--:B------:R-:W-:Y:S06]  /*5f10*/  HMMA.16816.F32 R28, R28, R6.reuse, RZ ;  /* 0x000000061c1c723c */ /* 0x080fec00000018ff */
[----:B------:R-:W-:Y:S01]  /*5f20*/  HMMA.16816.F32 R196, R196, R6, RZ ;  /* 0x00000006c4c4723c */ /* 0x000fe200000018ff */
[----:B------:R-:W1:Y:S05]  /*5f30*/  LDSM.16.M88.4 R4, [R218] ;  /* 0x00000000da04783b */ /* 0x000e6a0000000200 */
[-C--:B-----5:R-:W-:Y:S06]  /*5f40*/  HMMA.16816.F32 R12, R16, R24.reuse, R12 ;  /* 0x00000018100c723c */ /* 0x0a0fec000000180c */
[C---:B------:R-:W-:Y:S06]  /*5f50*/  HMMA.16816.F32 R180, R188.reuse, R24, R180 ;  /* 0x00000018bcb4723c */ /* 0x040fec00000018b4 */
[C---:B------:R-:W-:Y:S06]  /*5f60*/  HMMA.16816.F32 R32, R188.reuse, R20, R32 ;  /* 0x00000014bc20723c */ /* 0x040fec0000001820 */
[C---:B------:R-:W-:Y:S06]  /*5f70*/  HMMA.16816.F32 R176, R188.reuse, R26, R176 ;  /* 0x0000001abcb0723c */ /* 0x040fec00000018b0 */
[----:B------:R-:W-:Y:S01]  /*5f80*/  HMMA.16816.F32 R28, R188, R22, R28 ;  /* 0x00000016bc1c723c */ /* 0x000fe2000000181c */
[----:B------:R-:W-:Y:S05]  /*5f90*/  LDSM.16.M88.4 R188, [R210] ;  /* 0x00000000d2bc783b */ /* 0x000fea0000000200 */
[C---:B------:R-:W-:Y:S06]  /*5fa0*/  HMMA.16816.F32 R164, R16.reuse, R20, R164 ;  /* 0x0000001410a4723c */ /* 0x040fec00000018a4 */
[C---:B------:R-:W-:Y:S01]  /*5fb0*/  HMMA.16816.F32 R172, R16.reuse, R26, R172 ;  /* 0x0000001a10ac723c */ /* 0x040fe200000018ac */
[----:B------:R-:W-:Y:S05]  /*5fc0*/  LDSM.16.M88.4 R24, [R216+0x2000] ;  /* 0x00200000d818783b */ /* 0x000fea0000000200 */
[----:B------:R-:W-:Y:S01]  /*5fd0*/  HMMA.16816.F32 R196, R16, R22, R196 ;  /* 0x0000001610c4723c */ /* 0x000fe200000018c4 */
[----:B------:R-:W2:Y:S04]  /*5fe0*/  LDSM.16.M88.4 R16, [R216] ;  /* 0x00000000d810783b */ /* 0x000ea80000000200 */
[----:B------:R-:W-:Y:S01]  /*5ff0*/  LDSM.16.M88.4 R20, [R210+0x800] ;  /* 0x00080000d214783b */ /* 0x000fe20000000200 */
[-C--:B-1----:R-:W-:Y:S06]  /*6000*/  HMMA.16816.F32 R12, R4, R192.reuse, R12 ;  /* 0x000000c0040c723c */ /* 0x082fec000000180c */
[C---:B------:R-:W-:Y:S06]  /*6010*/  HMMA.16816.F32 R180, R8.reuse, R192, R180 ;  /* 0x000000c008b4723c */ /* 0x040fec00000018b4 */
[C---:B------:R-:W-:Y:S06]  /*6020*/  HMMA.16816.F32 R32, R8.reuse, R184, R32 ;  /* 0x000000b80820723c */ /* 0x040fec0000001820 */
[C---:B------:R-:W-:Y:S06]  /*6030*/  HMMA.16816.F32 R176, R8.reuse, R194, R176 ;  /* 0x000000c208b0723c */ /* 0x040fec00000018b0 */
[----:B------:R-:W-:Y:S01]  /*6040*/  HMMA.16816.F32 R28, R8, R186, R28 ;  /* 0x000000ba081c723c */ /* 0x000fe2000000181c */
[----:B------:R-:W1:Y:S05]  /*6050*/  LDSM.16.M88.4 R8, [R221+0x1000] ;  /* 0x00100000dd08783b */ /* 0x000e6a0000000200 */
[----:B------:R-:W-:Y:S01]  /*6060*/  HMMA.16816.F32 R172, R4, R194, R172 ;  /* 0x000000c204ac723c */ /* 0x000fe200000018ac */
[----:B------:R-:W-:Y:S05]  /*6070*/  LDSM.16.M88.4 R192, [R220+0x4000] ;  /* 0x00400000dcc0783b */ /* 0x000fea0000000200 */
[----:B--2---:R-:W-:Y:S06]  /*6080*/  HMMA.16816.F32 R12, R16, R188, R12 ;  /* 0x000000bc100c723c */ /* 0x004fec000000180c */
[C---:B------:R-:W-:Y:S06]  /*6090*/  HMMA.16816.F32 R164, R4.reuse, R184, R164 ;  /* 0x000000b804a4723c */ /* 0x040fec00000018a4 */
[----:B------:R-:W-:Y:S01]  /*60a0*/  HMMA.16816.F32 R196, R4, R186, R196 ;  /* 0x000000ba04c4723c */ /* 0x000fe200000018c4 */
[----:B------:R-:W2:Y:S04]  /*60b0*/  LDSM.16.M88.4 R4, [R222+0x6000] ;  /* 0x00600000de04783b */ /* 0x000ea80000000200 */
[----:B------:R-:W3:Y:S01]  /*60c0*/  LDSM.16.M88.4 R184, [R209] ;  /* 0x00000000d1b8783b */ /* 0x000ee20000000200 */
[C---:B------:R-:W-:Y:S06]  /*60d0*/  HMMA.16816.F32 R180, R24.reuse, R188, R180 ;  /* 0x000000bc18b4723c */ /* 0x040fec00000018b4 */
[-C--:B------:R-:W-:Y:S06]  /*60e0*/  HMMA.16816.F32 R176, R24, R190.reuse, R176 ;  /* 0x000000be18b0723c */ /* 0x080fec00000018b0 */
[----:B------:R-:W-:Y:S01]  /*60f0*/  HMMA.16816.F32 R172, R16, R190, R172 ;  /* 0x000000be10ac723c */ /* 0x000fe200000018ac */
[----:B------:R-:W4:Y:S05]  /*6100*/  LDSM.16.M88.4 R188, [R220+0x6000] ;  /* 0x00600000dcbc783b */ /* 0x000f2a0000000200 */
[----:B-1----:R-:W-:Y:S06]  /*6110*/  HMMA.16816.F32 R12, R200, R8, R12 ;  /* 0x00000008c80c723c */ /* 0x002fec000000180c */
[C---:B------:R-:W-:Y:S06]  /*6120*/  HMMA.16816.F32 R32, R24.reuse, R20, R32 ;  /* 0x000000141820723c */ /* 0x040fec0000001820 */
[----:B------:R-:W-:Y:S01]  /*6130*/  HMMA.16816.F32 R28, R24, R22, R28 ;  /* 0x00000016181c723c */ /* 0x000fe2000000181c */
[----:B------:R-:W-:Y:S05]  /*6140*/  LDSM.16.M88.4 R24, [R218+0x4000] ;  /* 0x00400000da18783b */ /* 0x000fea0000000200 */
[C---:B------:R-:W-:Y:S06]  /*6150*/  HMMA.16816.F32 R164, R16.reuse, R20, R164 ;  /* 0x0000001410a4723c */ /* 0x040fec00000018a4 */
[----:B------:R-:W-:Y:S01]  /*6160*/  HMMA.16816.F32 R196, R16, R22, R196 ;  /* 0x0000001610c4723c */ /* 0x000fe200000018c4 */
[----:B------:R-:W1:Y:S04]  /*6170*/  LDSM.16.M88.4 R16, [R217+0x1000] ;  /* 0x00100000d910783b */ /* 0x000e680000000200 */
[----:B------:R-:W5:Y:S01]  /*6180*/  LDSM.16.M88.4 R20, [R218+0x6000] ;  /* 0x00600000da14783b */ /* 0x000f620000000200 */
[C---:B--2---:R-:W-:Y:S06]  /*6190*/  HMMA.16816.F32 R180, R4.reuse, R8, R180 ;  /* 0x0000000804b4723c */ /* 0x044fec00000018b4 */
[-C--:B------:R-:W-:Y:S06]  /*61a0*/  HMMA.16816.F32 R176, R4, R10.reuse, R176 ;  /* 0x0000000a04b0723c */ /* 0x080fec00000018b0 */
[----:B------:R-:W-:Y:S01]  /*61b0*/  HMMA.16816.F32 R172, R200, R10, R172 ;  /* 0x0000000ac8ac723c */ /* 0x000fe200000018ac */
[----:B------:R-:W-:Y:S05]  /*61c0*/  LDSM.16.M88.4 R8, [R216+0x4000] ;  /* 0x00400000d808783b */ /* 0x000fea0000000200 */
[----:B---3--:R-:W-:Y:S06]  /*61d0*/  HMMA.16816.F32 R12, R192, R184, R12 ;  /* 0x000000b8c00c723c */ /* 0x008fec000000180c */
[C---:B------:R-:W-:Y:S06]  /*61e0*/  HMMA.16816.F32 R32, R4.reuse, R204, R32 ;  /* 0x000000cc0420723c */ /* 0x040fec0000001820 */
[----:B------:R-:W-:Y:S01]  /*61f0*/  HMMA.16816.F32 R28, R4, R206, R28 ;  /* 0x000000ce041c723c */ /* 0x000fe2000000181c */
[----:B------:R-:W2:Y:S05]  /*6200*/  LDSM.16.M88.4 R4, [R210+0x1000] ;  /* 0x00100000d204783b */ /* 0x000eaa0000000200 */
[----:B----4-:R-:W-:Y:S06]  /*6210*/  HMMA.16816.F32 R180, R188, R184, R180 ;  /* 0x000000b8bcb4723c */ /* 0x010fec00000018b4 */
[----:B-1----:R-:W-:Y:S06]  /*6220*/  HMMA.16816.F32 R12, R24, R16, R12 ;  /* 0x00000010180c723c */ /* 0x002fec000000180c */
[-C--:B------:R-:W-:Y:S06]  /*6230*/  HMMA.16816.F32 R172, R192, R186.reuse, R172 ;  /* 0x000000bac0ac723c */ /* 0x080fec00000018ac */
[----:B------:R-:W-:Y:S01]  /*6240*/  HMMA.16816.F32 R176, R188, R186, R176 ;  /* 0x000000babcb0723c */ /* 0x000fe200000018b0 */
[----:B------:R-:W1:Y:S05]  /*6250*/  LDSM.16.M88.4 R184, [R208] ;  /* 0x00000000d0b8783b */ /* 0x000e6a0000000200 */
[C---:B------:R-:W-:Y:S06]  /*6260*/  HMMA.16816.F32 R164, R200.reuse, R204, R164 ;  /* 0x000000ccc8a4723c */ /* 0x040fec00000018a4 */
[----:B------:R-:W-:Y:S01]  /*6270*/  HMMA.16816.F32 R200, R200, R206, R196 ;  /* 0x000000cec8c8723c */ /* 0x000fe200000018c4 */
[----:B------:R-:W3:Y:S05]  /*6280*/  LDSM.16.M88.4 R196, [R216+0x6000] ;  /* 0x00600000d8c4783b */ /* 0x000eea0000000200 */
[----:B-----5:R-:W-:Y:S06]  /*6290*/  HMMA.16816.F32 R180, R20, R16, R180 ;  /* 0x0000001014b4723c */ /* 0x020fec00000018b4 */
[----:B--2---:R-:W-:Y:S06]  /*62a0*/  HMMA.16816.F32 R12, R8, R4, R12 ;  /* 0x00000004080c723c */ /* 0x004fec000000180c */
[-C--:B------:R-:W-:Y:S06]  /*62b0*/  HMMA.16816.F32 R172, R24, R18.reuse, R172 ;  /* 0x0000001218ac723c */ /* 0x080fec00000018ac */
[----:B------:R-:W-:Y:S01]  /*62c0*/  HMMA.16816.F32 R176, R20, R18, R176 ;  /* 0x0000001214b0723c */ /* 0x000fe200000018b0 */
[----:B------:R-:W2:Y:S05]  /*62d0*/  LDSM.16.M88.4 R16, [R217+0x1800] ;  /* 0x00180000d910783b */ /* 0x000eaa0000000200 */
[C---:B-1----:R-:W-:Y:S06]  /*62e0*/  HMMA.16816.F32 R164, R192.reuse, R184, R164 ;  /* 0x000000b8c0a4723c */ /* 0x042fec00000018a4 */
[----:B------:R-:W-:Y:S01]  /*62f0*/  HMMA.16816.F32 R200, R192, R186, R200 ;  /* 0x000000bac0c8723c */ /* 0x000fe200000018c8 */
[----:B------:R-:W-:Y:S01]  /*6300*/  FMUL.FTZ R168, R14, UR4 ;  /* 0x000000040ea87c20 */ /* 0x000fe20008410000 */
[----:B------:R-:W-:-:S04]  /*6310*/  FMUL.FTZ R204, R15, UR4 ;  /* 0x000000040fcc7c20 */ /* 0x000fc80008410000 */
[----:B---3--:R-:W-:Y:S01]  /*6320*/  HMMA.16816.F32 R180, R196, R4, R180 ;  /* 0x00000004c4b4723c */ /* 0x008fe200000018b4 */
[----:B------:R-:W1:Y:S05]  /*6330*/  MUFU.TANH R168, R168 ;  /* 0x000000a800a87308 */ /* 0x000e6a0000002400 */
[----:B------:R-:W-:Y:S01]  /*6340*/  HMMA.16816.F32 R32, R188, R184, R32 ;  /* 0x000000b8bc20723c */ /* 0x000fe20000001820 */
[----:B------:R-:W-:Y:S01]  /*6350*/  FMUL.FTZ R4, R12, UR4 ;  /* 0x000000040c047c20 */ /* 0x000fe20008410000 */
[----:B------:R-:W-:Y:S01]  /*6360*/  FMUL.FTZ R5, R13, UR4 ;  /* 0x000000040d057c20 */ /* 0x000fe20008410000 */
[----:B------:R-:W3:Y:S01]  /*6370*/  MUFU.TANH R204, R204 ;  /* 0x000000cc00cc7308 */ /* 0x000ee20000002400 */
[----:B------:R-:W4:Y:S01]  /*6380*/  LDSM.16.M88.4 R12, [R210+0x1800] ;  /* 0x00180000d20c783b */ /* 0x000f220000000200 */
[----:B------:R-:W-:-:S04]  /*6390*/  DEPBAR.LE SB0, 0x0 ;  /* 0x000080000000791a */ /* 0x000fc80000000000 */
[----:B------:R-:W-:Y:S02]  /*63a0*/  HMMA.16816.F32 R28, R188, R186, R28 ;  /* 0x000000babc1c723c */ /* 0x000fe4000000181c */
[----:B------:R-:W1:Y:S04]  /*63b0*/  MUFU.TANH R4, R4 ;  /* 0x0000000400047308 */ /* 0x000e680000002400 */
[----:B------:R-:W-:Y:S03]  /*63c0*/  HMMA.16816.F32 R172, R8, R6, R172 ;  /* 0x0000000608ac723c */ /* 0x000fe600000018ac */
[----:B------:R-:W-:Y:S01]  /*63d0*/  FMUL.FTZ R180, R180, UR4 ;  /* 0x00000004b4b47c20 */ /* 0x000fe20008410000 */
[----:B------:R-:W-:Y:S01]  /*63e0*/  FMUL.FTZ R181, R181, UR4 ;  /* 0x00000004b5b57c20 */ /* 0x000fe20008410000 */
[----:B------:R-:W-:Y:S01]  /*63f0*/  FMUL.FTZ R182, R182, UR4 ;  /* 0x00000004b6b67c20 */ /* 0x000fe20008410000 */
[C---:B--2---:R-:W-:Y:S01]  /*6400*/  HMMA.16816.F32 R164, R24.reuse, R16, R164 ;  /* 0x0000001018a4723c */ /* 0x044fe200000018a4 */
[----:B------:R-:W2:Y:S05]  /*6410*/  MUFU.TANH R5, R5 ;  /* 0x0000000500057308 */ /* 0x000eaa0000002400 */
[----:B------:R-:W-:Y:S01]  /*6420*/  HMMA.16816.F32 R200, R24, R18, R200 ;  /* 0x0000001218c8723c */ /* 0x000fe200000018c8 */
[----:B------:R-:W5:Y:S02]  /*6430*/  S2R R26, SR_TID.X ;  /* 0x00000000001a7919 */ /* 0x000f640000002100 */
[----:B------:R-:W1:Y:S03]  /*6440*/  MUFU.TANH R180, R180 ;  /* 0x000000b400b47308 */ /* 0x000e660000002400 */
[C---:B------:R-:W-:Y:S05]  /*6450*/  HMMA.16816.F32 R32, R20.reuse, R16, R32 ;  /* 0x000000101420723c */ /* 0x040fea0000001820 */
[----:B------:R-:W1:Y:S01]  /*6460*/  MUFU.TANH R181, R181 ;  /* 0x000000b500b57308 */ /* 0x000e620000002400 */
[----:B------:R-:W-:Y:S01]  /*6470*/  HMMA.16816.F32 R28, R20, R18, R28 ;  /* 0x00000012141c723c */ /* 0x000fe2000000181c */
[----:B------:R-:W-:-:S05]  /*6480*/  FMUL.FTZ R24, R175, UR4 ;  /* 0x00000004af187c20 */ /* 0x000fca0008410000 */
[----:B------:R-:W-:Y:S01]  /*6490*/  HMMA.16816.F32 R176, R196, R6, R176 ;  /* 0x00000006c4b0723c */ /* 0x000fe200000018b0 */
[----:B------:R-:W1:Y:S05]  /*64a0*/  MUFU.TANH R182, R182 ;  /* 0x000000b600b67308 */ /* 0x000e6a0000002400 */
[C---:B----4-:R-:W-:Y:S01]  /*64b0*/  HMMA.16816.F32 R164, R8.reuse, R12, R164 ;  /* 0x0000000c08a4723c */ /* 0x050fe200000018a4 */
[----:B------:R-:W-:Y:S01]  /*64c0*/  FMUL.FTZ R7, R172, UR4 ;  /* 0x00000004ac077c20 */ /* 0x000fe20008410000 */
[----:B------:R-:W-:Y:S01]  /*64d0*/  FMUL.FTZ R172, R173, UR4 ;  /* 0x00000004adac7c20 */ /* 0x000fe20008410000 */
[----:B------:R-:W-:Y:S01]  /*64e0*/  FMUL.FTZ R6, R183, UR4 ;  /* 0x00000004b7067c20 */ /* 0x000fe20008410000 */
[----:B------:R-:W-:Y:S01]  /*64f0*/  FMUL.FTZ R173, R174, UR4 ;  /* 0x00000004aead7c20 */ /* 0x000fe20008410000 */
[----:B------:R-:W4:Y:S01]  /*6500*/  MUFU.TANH R24, R24 ;  /* 0x0000001800187308 */ /* 0x000f220000002400 */
[----:B------:R-:W-:Y:S06]  /*6510*/  HMMA.16816.F32 R200, R8, R14, R200 ;  /* 0x0000000e08c8723c */ /* 0x000fec00000018c8 */
[C---:B------:R-:W-:Y:S01]  /*6520*/  HMMA.16816.F32 R32, R196.reuse, R12, R32 ;  /* 0x0000000cc420723c */ /* 0x040fe20000001820 */
[----:B-----5:R-:W-:Y:S01]  /*6530*/  IMAD.SHL.U32 R9, R26, 0x2, RZ ;  /* 0x000000021a097824 */ /* 0x020fe200078e00ff */
[----:B------:R-:W1:Y:S04]  /*6540*/  MUFU.TANH R6, R6 ;  /* 0x0000000600067308 */ /* 0x000e680000002400 */
[----:B------:R-:W-:Y:S01]  /*6550*/  HMMA.16816.F32 R28, R196, R14, R28 ;  /* 0x0000000ec41c723c */ /* 0x000fe2000000181c */
[----:B------:R-:W-:Y:S01]  /*6560*/  FMUL.FTZ R25, R176, UR4 ;  /* 0x00000004b0197c20 */ /* 0x000fe20008410000 */
[----:B------:R-:W-:Y:S01]  /*6570*/  FMUL.FTZ R16, R177, UR4 ;  /* 0x00000004b1107c20 */ /* 0x000fe20008410000 */
[----:B------:R-:W-:Y:S01]  /*6580*/  FMUL.FTZ R17, R178, UR4 ;  /* 0x00000004b2117c20 */ /* 0x000fe20008410000 */
[----:B------:R-:W-:Y:S01]  /*6590*/  FMUL.FTZ R18, R179, UR4 ;  /* 0x00000004b3127c20 */ /* 0x000fe20008410000 */
[----:B------:R-:W-:Y:S01]  /*65a0*/  IADD3 R176, R169, -0x3, RZ ;  /* 0xfffffffda9b07810 */ /* 0x000fe20007ffe0ff */
[----:B------:R-:W-:Y:S01]  /*65b0*/  FMUL.FTZ R8, R164, UR4 ;  /* 0x00000004a4087c20 */ /* 0x000fe20008410000 */
[----:B------:R-:W-:Y:S01]  /*65c0*/  FMUL.FTZ R10, R165, UR4 ;  /* 0x00000004a50a7c20 */ /* 0x000fe20008410000 */
[----:B------:R-:W-:Y:S01]  /*65d0*/  FMUL.FTZ R21, R166, UR4 ;  /* 0x00000004a6157c20 */ /* 0x000fe20008410000 */
[----:B------:R-:W-:Y:S01]  /*65e0*/  LOP3.LUT R9, R9, 0x6, RZ, 0xc0, !PT ;  /* 0x0000000609097812 */ /* 0x000fe200078ec0ff */
[----:B------:R-:W1:Y:S01]  /*65f0*/  MUFU.TANH R7, R7 ;  /* 0x0000000700077308 */ /* 0x000e620000002400 */
[----:B------:R-:W-:Y:S01]  /*6600*/  FMUL.FTZ R12, R167, UR4 ;  /* 0x00000004a70c7c20 */ /* 0x000fe20008410000 */
[----:B------:R-:W-:-:S02]  /*6610*/  FMUL.FTZ R199, R200, UR4 ;  /* 0x00000004c8c77c20 */ /* 0x000fc40008410000 */
[----:B------:R-:W-:-:S04]  /*6620*/  IMAD R9, R176, 0x20, R9 ;  /* 0x00000020b0097824 */ /* 0x000fc800078e0209 */
[----:B------:R-:W1:Y:S01]  /*6630*/  MUFU.TANH R172, R172 ;  /* 0x000000ac00ac7308 */ /* 0x000e620000002400 */
[C---:B------:R-:W-:Y:S01]  /*6640*/  VIADD R165, R9.reuse, 0x8 ;  /* 0x0000000809a57836 */ /* 0x040fe20000000000 */
[C---:B------:R-:W-:Y:S01]  /*6650*/  IADD3 R167, R9.reuse, 0x1, RZ ;  /* 0x0000000109a77810 */ /* 0x040fe20007ffe0ff */
[C---:B------:R-:W-:Y:S01]  /*6660*/  VIADD R19, R9.reuse, 0x11 ;  /* 0x0000001109137836 */ /* 0x040fe20000000000 */
[C---:B------:R-:W-:Y:S02]  /*6670*/  ISETP.GE.AND P6, PT, R9.reuse, R234, PT ;  /* 0x000000ea0900720c */ /* 0x040fe40003fc6270 */
[C---:B------:R-:W-:Y:S02]  /*6680*/  ISETP.GE.AND P3, PT, R9.reuse, R171, PT ;  /* 0x000000ab0900720c */ /* 0x040fe40003f66270 */
[----:B------:R-:W1:Y:S01]  /*6690*/  MUFU.TANH R173, R173 ;  /* 0x000000ad00ad7308 */ /* 0x000e620000002400 */
[C---:B------:R-:W-:Y:S02]  /*66a0*/  ISETP.GE.AND P2, PT, R9.reuse, R170, PT ;  /* 0x000000aa0900720c */ /* 0x040fe40003f46270 */
[----:B------:R-:W-:-:S02]  /*66b0*/  ISETP.GE.AND P1, PT, R9, R2, PT ;  /* 0x000000020900720c */ /* 0x000fc40003f26270 */
[C---:B------:R-:W-:Y:S02]  /*66c0*/  IADD3 R27, R9.reuse, 0x9, RZ ;  /* 0x00000009091b7810 */ /* 0x040fe40007ffe0ff */
[----:B------:R-:W-:Y:S01]  /*66d0*/  IADD3 R23, R9, 0x10, RZ ;  /* 0x0000001009177810 */ /* 0x000fe20007ffe0ff */
[----:B------:R-:W1:Y:S01]  /*66e0*/  MUFU.TANH R25, R25 ;  /* 0x0000001900197308 */ /* 0x000e620000002400 */
[-C--:B------:R-:W-:Y:S02]  /*66f0*/  ISETP.GE.AND P5, PT, R167, R234.reuse, PT ;  /* 0x000000eaa700720c */ /* 0x080fe40003fa6270 */
[----:B------:R-:W-:Y:S02]  /*6700*/  ISETP.GE.AND P4, PT, R165, R234, PT ;  /* 0x000000eaa500720c */ /* 0x000fe40003f86270 */
[C---:B------:R-:W-:Y:S02]  /*6710*/  IADD3 R15, R9.reuse, 0x18, RZ ;  /* 0x00000018090f7810 */ /* 0x040fe40007ffe0ff */
[----:B------:R-:W-:Y:S01]  /*6720*/  IADD3 R13, R9, 0x19, RZ ;  /* 0x00000019090d7810 */ /* 0x000fe20007ffe0ff */
        /* <DEDUP_REMOVED lines=29> */
.L_x_1084:
[----:B-1----:R-:W-:Y:S01]  /*6900*/  FSEL R9, R4, -INF , !P6 ;  /* 0xff80000004097808 */ /* 0x002fe20007000000 */
[----:B------:R-:W-:Y:S01]  /*6910*/  FMUL.FTZ R195, R201, UR4 ;  /* 0x00000004c9c37c20 */ /* 0x000fe20008410000 */
[----:B------:R-:W-:Y:S01]  /*6920*/  FSEL R11, R5, -INF , !P5 ;  /* 0xff800000050b7808 */ /* 0x000fe20006800000 */
[----:B------:R-:W-:Y:S01]  /*6930*/  FMUL.FTZ R252, R33, UR4 ;  /* 0x0000000421fc7c20 */ /* 0x000fe20008410000 */
[----:B------:R-:W-:Y:S01]  /*6940*/  FMNMX.FTZ R4, R3, R9, !PT ;  /* 0x0000000903047209 */ /* 0x000fe20007810000 */
[----:B------:R-:W-:Y:S01]  /*6950*/  FMUL.FTZ R32, R32, UR4 ;  /* 0x0000000420207c20 */ /* 0x000fe20008410000 */
[----:B------:R-:W-:Y:S01]  /*6960*/  ISETP.GE.AND P0, PT, R27, R234, PT ;  /* 0x000000ea1b00720c */ /* 0x000fe20003f06270 */
[----:B------:R-:W1:Y:S01]  /*6970*/  MUFU.TANH R195, R195 ;  /* 0x000000c300c37308 */ /* 0x000e620000002400 */
[----:B------:R-:W-:Y:S01]  /*6980*/  FSEL R7, R7, -INF , !P4 ;  /* 0xff80000007077808 */ /* 0x000fe20006000000 */
[----:B------:R-:W-:Y:S01]  /*6990*/  FMUL.FTZ R198, R202, UR4 ;  /* 0x00000004cac67c20 */ /* 0x000fe20008410000 */
[----:B------:R-:W-:Y:S01]  /*69a0*/  FMNMX.FTZ R4, R11, R4, !PT ;  /* 0x000000040b047209 */ /* 0x000fe20007810000 */
[----:B------:R-:W-:Y:S01]  /*69b0*/  FMUL.FTZ R34, R34, UR4 ;  /* 0x0000000422227c20 */ /* 0x000fe20008410000 */
[----:B------:R-:W-:Y:S01]  /*69c0*/  ISETP.GE.AND P6, PT, R23, R234, PT ;  /* 0x000000ea1700720c */ /* 0x000fe20003fc6270 */
[----:B------:R-:W-:Y:S01]  /*69d0*/  FMUL.FTZ R196, R203, UR4 ;  /* 0x00000004cbc47c20 */ /* 0x000fe20008410000 */
[----:B------:R-:W-:Y:S01]  /*69e0*/  FSEL R5, R172, -INF , !P0 ;  /* 0xff800000ac057808 */ /* 0x000fe20004000000 */
[----:B------:R-:W3:Y:S01]  /*69f0*/  MUFU.TANH R207, R32 ;  /* 0x0000002000cf7308 */ /* 0x000ee20000002400 */
[----:B------:R-:W-:Y:S01]  /*6a00*/  FMNMX.FTZ R4, R7, R4, !PT ;  /* 0x0000000407047209 */ /* 0x000fe20007810000 */
[----:B------:R-:W-:Y:S01]  /*6a10*/  FMUL.FTZ R35, R35, UR4 ;  /* 0x0000000423237c20 */ /* 0x000fe20008410000 */
[----:B------:R-:W-:Y:S01]  /*6a20*/  ISETP.GE.AND P5, PT, R19, R234, PT ;  /* 0x000000ea1300720c */ /* 0x000fe20003fa6270 */
[----:B------:R-:W-:Y:S01]  /*6a30*/  FMUL.FTZ R30, R30, UR4 ;  /* 0x000000041e1e7c20 */ /* 0x000fe20008410000 */
[----:B------:R-:W-:Y:S01]  /*6a40*/  FSEL R201, R8, -INF , !P6 ;  /* 0xff80000008c97808 */ /* 0x000fe20007000000 */
[----:B------:R-:W-:Y:S01]  /*6a50*/  FMUL.FTZ R31, R31, UR4 ;  /* 0x000000041f1f7c20 */ /* 0x000fe20008410000 */
[----:B------:R-:W-:Y:S01]  /*6a60*/  FMNMX.FTZ R4, R5, R4, !PT ;  /* 0x0000000405047209 */ /* 0x000fe20007810000 */
[----:B------:R4:W-:Y:S01]  /*6a70*/  MUFU.TANH R200, R12 ;  /* 0x0000000c00c87308 */ /* 0x0009e20000002400 */
[----:B------:R-:W-:Y:S01]  /*6a80*/  ISETP.GE.AND P4, PT, R15, R234, PT ;  /* 0x000000ea0f00720c */ /* 0x000fe20003f86270 */
[----:B------:R-:W-:Y:S01]  /*6a90*/  FMUL.FTZ R28, R28, UR4 ;  /* 0x000000041c1c7c20 */ /* 0x000fe20008410000 */
[----:B------:R-:W-:Y:S01]  /*6aa0*/  FSEL R197, R10, -INF , !P5 ;  /* 0xff8000000ac57808 */ /* 0x000fe20006800000 */
[----:B------:R-:W-:Y:S01]  /*6ab0*/  FMUL.FTZ R29, R29, UR4 ;  /* 0x000000041d1d7c20 */ /* 0x000fe20008410000 */
[----:B------:R-:W-:-:S02]  /*6ac0*/  FMNMX.FTZ R4, R201, R4, !PT ;  /* 0x00000004c9047209 */ /* 0x000fc40007810000 */
[----:B------:R-:W-:Y:S01]  /*6ad0*/  ISETP.GE.AND P0, PT, R13, R234, PT ;  /* 0x000000ea0d00720c */ /* 0x000fe20003f06270 */
[----:B------:R-:W5:Y:S01]  /*6ae0*/  MUFU.TANH R198, R198 ;  /* 0x000000c600c67308 */ /* 0x000f620000002400 */
[----:B------:R-:W-:Y:S02]  /*6af0*/  FSEL R199, R199, -INF , !P4 ;  /* 0xff800000c7c77808 */ /* 0x000fe40006000000 */
[----:B------:R-:W-:Y:S02]  /*6b00*/  FMNMX.FTZ R4, R197, R4, !PT ;  /* 0x00000004c5047209 */ /* 0x000fe40007810000 */
[----:B-1----:R-:W-:Y:S02]  /*6b10*/  FSEL R195, R195, -INF , !P0 ;  /* 0xff800000c3c37808 */ /* 0x002fe40004000000 */
[----:B------:R-:W-:Y:S01]  /*6b20*/  FMNMX.FTZ R26, R199, R4, !PT ;  /* 0x00000004c71a7209 */ /* 0x000fe20007810000 */
[----:B------:R-:W1:Y:S01]  /*6b30*/  MUFU.TANH R252, R252 ;  /* 0x000000fc00fc7308 */ /* 0x000e620000002400 */
[----:B------:R-:W-:-:S02]  /*6b40*/  ISETP.GE.AND P0, PT, R165, R171, PT ;  /* 0x000000aba500720c */ /* 0x000fc40003f06270 */
[----:B------:R-:W-:Y:S02]  /*6b50*/  FMNMX.FTZ R26, R195, R26, !PT ;  /* 0x0000001ac31a7209 */ /* 0x000fe40007810000 */
[----:B------:R-:W-:Y:S02]  /*6b60*/  FSEL R22, R173, -INF , !P0 ;  /* 0xff800000ad167808 */ /* 0x000fe40004000000 */
[-C--:B------:R-:W-:Y:S01]  /*6b70*/  ISETP.GE.AND P0, PT, R23, R171.reuse, PT ;  /* 0x000000ab1700720c */ /* 0x080fe20003f06270 */
[----:B------:R-:W2:Y:S01]  /*6b80*/  SHFL.BFLY PT, R33, R26, 0x2, 0x1f ;  /* 0x0c401f001a217f89 */ /* 0x000ea200000e0000 */
[C---:B------:R-:W-:Y:S01]  /*6b90*/  ISETP.GE.AND P5, PT, R167.reuse, R170, PT ;  /* 0x000000aaa700720c */ /* 0x040fe20003fa6270 */
[----:B------:R-:W1:Y:S01]  /*6ba0*/  MUFU.TANH R246, R34 ;  /* 0x0000002200f67308 */ /* 0x000e620000002400 */
[----:B------:R-:W-:Y:S02]  /*6bb0*/  FSEL R180, R180, -INF , !P2 ;  /* 0xff800000b4b47808 */ /* 0x000fe40005000000 */
[----:B------:R-:W-:-:S02]  /*6bc0*/  ISETP.GE.AND P6, PT, R167, R171, PT ;  /* 0x000000aba700720c */ /* 0x000fc40003fc6270 */
[----:B----4-:R-:W-:Y:S02]  /*6bd0*/  FSEL R12, R168, -INF , !P3 ;  /* 0xff800000a80c7808 */ /* 0x010fe40005800000 */
[----:B------:R-:W-:Y:S01]  /*6be0*/  FSEL R202, R21, -INF , !P0 ;  /* 0xff80000015ca7808 */ /* 0x000fe20004000000 */
[----:B------:R-:W4:Y:S01]  /*6bf0*/  MUFU.TANH R196, R196 ;  /* 0x000000c400c47308 */ /* 0x000f220000002400 */
[----:B------:R-:W-:Y:S02]  /*6c00*/  ISETP.GE.AND P3, PT, R165, R170, PT ;  /* 0x000000aaa500720c */ /* 0x000fe40003f66270 */
[----:B------:R-:W-:Y:S02]  /*6c10*/  FSEL R10, R181, -INF , !P5 ;  /* 0xff800000b50a7808 */ /* 0x000fe40006800000 */
[----:B------:R-:W-:Y:S02]  /*6c20*/  FMNMX.FTZ R21, R237, R180, !PT ;  /* 0x000000b4ed157209 */ /* 0x000fe40007810000 */
[----:B------:R-:W-:Y:S01]  /*6c30*/  FSEL R8, R182, -INF , !P1 ;  /* 0xff800000b6087808 */ /* 0x000fe20004800000 */
[----:B------:R5:W4:Y:S01]  /*6c40*/  MUFU.TANH R244, R35 ;  /* 0x0000002300f47308 */ /* 0x000b220000002400 */
[----:B------:R-:W-:-:S02]  /*6c50*/  ISETP.GE.AND P1, PT, R27, R171, PT ;  /* 0x000000ab1b00720c */ /* 0x000fc40003f26270 */
[----:B------:R-:W-:Y:S02]  /*6c60*/  FSEL R20, R204, -INF , !P6 ;  /* 0xff800000cc147808 */ /* 0x000fe40007000000 */
[-C--:B------:R-:W-:Y:S02]  /*6c70*/  ISETP.GE.AND P6, PT, R27, R170.reuse, PT ;  /* 0x000000aa1b00720c */ /* 0x080fe40003fc6270 */
[----:B------:R-:W-:Y:S01]  /*6c80*/  FSEL R14, R25, -INF , !P3 ;  /* 0xff800000190e7808 */ /* 0x000fe20005800000 */
[----:B------:R-:W4:Y:S01]  /*6c90*/  MUFU.TANH R242, R30 ;  /* 0x0000001e00f27308 */ /* 0x000f220000002400 */
[----:B------:R-:W-:Y:S02]  /*6ca0*/  FMNMX.FTZ R21, R10, R21, !PT ;  /* 0x000000150a157209 */ /* 0x000fe40007810000 */
[----:B------:R-:W-:Y:S02]  /*6cb0*/  FSEL R4, R24, -INF , !P1 ;  /* 0xff80000018047808 */ /* 0x000fe40004800000 */
[----:B------:R-:W-:-:S02]  /*6cc0*/  ISETP.GE.AND P3, PT, R23, R170, PT ;  /* 0x000000aa1700720c */ /* 0x000fc40003f66270 */
[----:B------:R-:W-:Y:S01]  /*6cd0*/  FSEL R24, R16, -INF , !P6 ;  /* 0xff80000010187808 */ /* 0x000fe20007000000 */
[----:B------:R-:W4:Y:S01]  /*6ce0*/  MUFU.TANH R31, R31 ;  /* 0x0000001f001f7308 */ /* 0x000f220000002400 */
[----:B------:R-:W-:Y:S02]  /*6cf0*/  FMNMX.FTZ R21, R14, R21, !PT ;  /* 0x000000150e157209 */ /* 0x000fe40007810000 */
[----:B---3--:R-:W-:Y:S02]  /*6d00*/  FSEL R207, R207, -INF , !P3 ;  /* 0xff800000cfcf7808 */ /* 0x008fe40005800000 */
[----:B------:R-:W-:Y:S02]  /*6d10*/  FMNMX.FTZ R16, R24, R21, !PT ;  /* 0x0000001518107209 */ /* 0x000fe40007810000 */
[-C--:B------:R-:W-:Y:S01]  /*6d20*/  ISETP.GE.AND P4, PT, R167, R2.reuse, PT ;  /* 0x00000002a700720c */ /* 0x080fe20003f86270 */
[----:B------:R-:W3:Y:S01]  /*6d30*/  MUFU.TANH R250, R28 ;  /* 0x0000001c00fa7308 */ /* 0x000ee20000002400 */
[----:B------:R-:W-:-:S02]  /*6d40*/  ISETP.GE.AND P5, PT, R27, R2, PT ;  /* 0x000000021b00720c */ /* 0x000fc40003fa6270 */
[----:B--2---:R-:W-:Y:S02]  /*6d50*/  FMNMX.FTZ R26, R26, R33, !PT ;  /* 0x000000211a1a7209 */ /* 0x004fe40007810000 */
[----:B------:R-:W-:Y:S01]  /*6d60*/  FMNMX.FTZ R27, R207, R16, !PT ;  /* 0x00000010cf1b7209 */ /* 0x000fe20007810000 */
[----:B-----5:R-:W-:Y:S01]  /*6d70*/  LDSM.16.MT88.4 R32, [R215+0xa000] ;  /* 0x00a00000d720783b */ /* 0x020fe20000004200 */
[----:B------:R-:W-:Y:S01]  /*6d80*/  ISETP.GE.AND P2, PT, R165, R2, PT ;  /* 0x00000002a500720c */ /* 0x000fe20003f46270 */
[----:B------:R-:W2:Y:S01]  /*6d90*/  MUFU.TANH R248, R29 ;  /* 0x0000001d00f87308 */ /* 0x000ea20000002400 */
[----:B------:R-:W-:Y:S01]  /*6da0*/  FSEL R16, R6, -INF , !P4 ;  /* 0xff80000006107808 */ /* 0x000fe20006000000 */
[----:B------:R-:W5:Y:S01]  /*6db0*/  SHFL.BFLY PT, R21, R26, 0x1, 0x1f ;  /* 0x0c201f001a157f89 */ /* 0x000f6200000e0000 */
[----:B------:R-:W-:Y:S02]  /*6dc0*/  FMNMX.FTZ R25, R236, R8, !PT ;  /* 0x00000008ec197209 */ /* 0x000fe40007810000 */
[----:B------:R-:W-:-:S02]  /*6dd0*/  ISETP.GE.AND P0, PT, R15, R171, PT ;  /* 0x000000ab0f00720c */ /* 0x000fc40003f06270 */
[----:B------:R-:W-:Y:S02]  /*6de0*/  FSEL R6, R17, -INF , !P2 ;  /* 0xff80000011067808 */ /* 0x000fe40005000000 */
[----:B------:R-:W-:Y:S02]  /*6df0*/  FMNMX.FTZ R25, R16, R25, !PT ;  /* 0x0000001910197209 */ /* 0x000fe40007810000 */
[----:B------:R-:W-:Y:S02]  /*6e00*/  ISETP.GE.AND P1, PT, R23, R2, PT ;  /* 0x000000021700720c */ /* 0x000fe40003f26270 */
[----:B------:R-:W-:Y:S02]  /*6e10*/  ISETP.GE.AND P6, PT, R19, R171, PT ;  /* 0x000000ab1300720c */ /* 0x000fe40003fc6270 */
[----:B------:R-:W-:Y:S02]  /*6e20*/  FMNMX.FTZ R23, R0, R12, !PT ;  /* 0x0000000c00177209 */ /* 0x000fe40007810000 */
[----:B------:R-:W-:-:S02]  /*6e30*/  FSEL R198, R198, -INF , !P0 ;  /* 0xff800000c6c67808 */ /* 0x000fc40004000000 */
[----:B------:R-:W-:Y:S02]  /*6e40*/  ISETP.GE.AND P0, PT, R19, R170, PT ;  /* 0x000000aa1300720c */ /* 0x000fe40003f06270 */
[----:B------:R-:W-:Y:S02]  /*6e50*/  FSEL R18, R18, -INF , !P5 ;  /* 0xff80000012127808 */ /* 0x000fe40006800000 */
[----:B------:R-:W-:Y:S02]  /*6e60*/  FMNMX.FTZ R25, R6, R25, !PT ;  /* 0x0000001906197209 */ /* 0x000fe40007810000 */
[----:B------:R-:W-:Y:S02]  /*6e70*/  FSEL R200, R200, -INF , !P6 ;  /* 0xff800000c8c87808 */ /* 0x000fe40007000000 */
[----:B------:R-:W-:Y:S02]  /*6e80*/  FMNMX.FTZ R23, R20, R23, !PT ;  /* 0x0000001714177209 */ /* 0x000fe40007810000 */
[----:B------:R-:W-:-:S02]  /*6e90*/  ISETP.GE.AND P6, PT, R13, R171, PT ;  /* 0x000000ab0d00720c */ /* 0x000fc40003fc6270 */
[----:B-1----:R-:W-:Y:S02]  /*6ea0*/  FSEL R252, R252, -INF , !P0 ;  /* 0xff800000fcfc7808 */ /* 0x002fe40004000000 */
[----:B------:R-:W-:Y:S02]  /*6eb0*/  ISETP.GE.AND P0, PT, R19, R2, PT ;  /* 0x000000021300720c */ /* 0x000fe40003f06270 */
[----:B------:R-:W-:Y:S02]  /*6ec0*/  FSEL R246, R246, -INF , !P1 ;  /* 0xff800000f6f67808 */ /* 0x000fe40004800000 */
[----:B------:R-:W-:Y:S02]  /*6ed0*/  FMNMX.FTZ R25, R18, R25, !PT ;  /* 0x0000001912197209 */ /* 0x000fe40007810000 */
[----:B------:R-:W-:Y:S02]  /*6ee0*/  FMNMX.FTZ R23, R22, R23, !PT ;  /* 0x0000001716177209 */ /* 0x000fe40007810000 */
[----:B----4-:R-:W-:-:S02]  /*6ef0*/  FSEL R196, R196, -INF , !P6 ;  /* 0xff800000c4c47808 */ /* 0x010fc40007000000 */
[C---:B------:R-:W-:Y:S02]  /*6f00*/  ISETP.GE.AND P6, PT, R15.reuse, R170, PT ;  /* 0x000000aa0f00720c */ /* 0x040fe40003fc6270 */
[-C--:B------:R-:W-:Y:S02]  /*6f10*/  ISETP.GE.AND P1, PT, R15, R2.reuse, PT ;  /* 0x000000020f00720c */ /* 0x080fe40003f26270 */
[----:B------:R-:W-:Y:S02]  /*6f20*/  FSEL R244, R244, -INF , !P0 ;  /* 0xff800000f4f47808 */ /* 0x000fe40004000000 */
[----:B------:R-:W-:Y:S02]  /*6f30*/  FMNMX.FTZ R15, R246, R25, !PT ;  /* 0x00000019f60f7209 */ /* 0x000fe40007810000 */
[----:B------:R-:W-:Y:S02]  /*6f40*/  FMNMX.FTZ R23, R4, R23, !PT ;  /* 0x0000001704177209 */ /* 0x000fe40007810000 */
[----:B------:R-:W-:-:S02]  /*6f50*/  ISETP.GE.AND P0, PT, R13, R2, PT ;  /* 0x000000020d00720c */ /* 0x000fc40003f06270 */
[----:B------:R-:W-:Y:S02]  /*6f60*/  FSEL R242, R242, -INF , !P1 ;  /* 0xff800000f2f27808 */ /* 0x000fe40004800000 */
[----:B------:R-:W-:Y:S02]  /*6f70*/  FMNMX.FTZ R15, R244, R15, !PT ;  /* 0x0000000ff40f7209 */ /* 0x000fe40007810000 */
[----:B------:R-:W-:Y:S02]  /*6f80*/  FMNMX.FTZ R23, R202, R23, !PT ;  /* 0x00000017ca177209 */ /* 0x000fe40007810000 */
[----:B------:R-:W-:Y:S02]  /*6f90*/  FSEL R206, R31, -INF , !P0 ;  /* 0xff8000001fce7808 */ /* 0x000fe40004000000 */
[----:B------:R-:W-:Y:S02]  /*6fa0*/  FMNMX.FTZ R15, R242, R15, !PT ;  /* 0x0000000ff20f7209 */ /* 0x000fe40007810000 */
[----:B------:R-:W-:-:S02]  /*6fb0*/  ISETP.GE.AND P3, PT, R13, R170, PT ;  /* 0x000000aa0d00720c */ /* 0x000fc40003f66270 */
[----:B---3--:R-:W-:Y:S02]  /*6fc0*/  FSEL R250, R250, -INF , !P6 ;  /* 0xff800000fafa7808 */ /* 0x008fe40007000000 */
[----:B------:R-:W-:Y:S02]  /*6fd0*/  FMNMX.FTZ R27, R252, R27, !PT ;  /* 0x0000001bfc1b7209 */ /* 0x000fe40007810000 */
[----:B------:R-:W-:Y:S02]  /*6fe0*/  FMNMX.FTZ R23, R200, R23, !PT ;  /* 0x00000017c8177209 */ /* 0x000fe40007810000 */
[----:B-----5:R-:W-:Y:S02]  /*6ff0*/  FMNMX.FTZ R168, R26, R21, !PT ;  /* 0x000000151aa87209 */ /* 0x020fe40007810000 */
[----:B------:R-:W-:Y:S02]  /*7000*/  FMNMX.FTZ R26, R206, R15, !PT ;  /* 0x0000000fce1a7209 */ /* 0x000fe40007810000 */
[----:B--2---:R-:W-:Y:S01]  /*7010*/  FSEL R248, R248, -INF , !P3 ;  /* 0xff800000f8f87808 */ /* 0x004fe20005800000 */
[----:B------:R-:W-:Y:S01]  /*7020*/  FMUL.FTZ R204, R168, UR13 ;  /* 0x0000000da8cc7c20 */ /* 0x000fe20008410000 */
[----:B------:R-:W-:Y:S01]  /*7030*/  FMNMX.FTZ R27, R250, R27, !PT ;  /* 0x0000001bfa1b7209 */ /* 0x000fe20007810000 */
[----:B------:R-:W1:Y:S01]  /*7040*/  SHFL.BFLY PT, R165, R26, 0x2, 0x1f ;  /* 0x0c401f001aa57f89 */ /* 0x000e6200000e0000 */
[----:B------:R-:W-:-:S02]  /*7050*/  FMNMX.FTZ R23, R198, R23, !PT ;  /* 0x00000017c6177209 */ /* 0x000fc40007810000 */
[----:B------:R-:W-:Y:S02]  /*7060*/  FMNMX.FTZ R17, R248, R27, !PT ;  /* 0x0000001bf8117209 */ /* 0x000fe40007810000 */
[----:B------:R-:W-:Y:S02]  /*7070*/  FMNMX.FTZ R23, R196, R23, !PT ;  /* 0x00000017c4177209 */ /* 0x000fe40007810000 */
[----:B------:R-:W-:Y:S01]  /*7080*/  FSETP.NEU.FTZ.AND P3, PT, R168, -INF , PT ;  /* 0xff800000a800780b */ /* 0x000fe20003f7d000 */
[----:B------:R-:W2:Y:S03]  /*7090*/  SHFL.BFLY PT, R30, R17, 0x2, 0x1f ;  /* 0x0c401f00111e7f89 */ /* 0x000ea600000e0000 */
[----:B------:R-:W-:Y:S01]  /*70a0*/  FSEL R204, R204, RZ, P3 ;  /* 0x000000ffcccc7208 */ /* 0x000fe20001800000 */
[----:B------:R-:W3:Y:S04]  /*70b0*/  SHFL.BFLY PT, R28, R23, 0x2, 0x1f ;  /* 0x0c401f00171c7f89 */ /* 0x000ee800000e0000 */
[--C-:B------:R-:W-:Y:S01]  /*70c0*/  FFMA.FTZ R190, R9, UR13, -R204.reuse ;  /* 0x0000000d09be7c23 */ /* 0x100fe200080108cc */
[--C-:B------:R-:W-:Y:S01]  /*70d0*/  FFMA.FTZ R186, R5, UR13, -R204.reuse ;  /* 0x0000000d05ba7c23 */ /* 0x100fe200080108cc */
[--C-:B------:R-:W-:Y:S01]  /*70e0*/  FFMA.FTZ R188, R11, UR13, -R204.reuse ;  /* 0x0000000d0bbc7c23 */ /* 0x100fe200080108cc */
[--C-:B------:R-:W-:Y:S01]  /*70f0*/  FFMA.FTZ R187, R7, UR13, -R204.reuse ;  /* 0x0000000d07bb7c23 */ /* 0x100fe200080108cc */
[----:B------:R-:W-:-:S02]  /*7100*/  FFMA.FTZ R201, R201, UR13, -R204 ;  /* 0x0000000dc9c97c23 */ /* 0x000fc400080108cc */
[----:B------:R-:W-:Y:S01]  /*7110*/  MUFU.EX2 R190, R190 ;  /* 0x000000be00be7308 */ /* 0x000fe20000000800 */
[----:B-1----:R-:W-:-:S05]  /*7120*/  FMNMX.FTZ R165, R26, R165, !PT ;  /* 0x000000a51aa57209 */ /* 0x002fca0007810000 */
[----:B------:R-:W1:Y:S02]  /*7130*/  SHFL.BFLY PT, R26, R165, 0x1, 0x1f ;  /* 0x0c201f00a51a7f89 */ /* 0x000e6400000e0000 */
[----:B------:R-:W-:Y:S01]  /*7140*/  MUFU.EX2 R188, R188 ;  /* 0x000000bc00bc7308 */ /* 0x000fe20000000800 */
[----:B--2---:R-:W-:Y:S02]  /*7150*/  FMNMX.FTZ R30, R17, R30, !PT ;  /* 0x0000001e111e7209 */ /* 0x004fe40007810000 */
[----:B---3--:R-:W-:-:S03]  /*7160*/  FMNMX.FTZ R28, R23, R28, !PT ;  /* 0x0000001c171c7209 */ /* 0x008fc60007810000 */
[----:B------:R-:W2:Y:S02]  /*7170*/  SHFL.BFLY PT, R9, R30, 0x1, 0x1f ;  /* 0x0c201f001e097f89 */ /* 0x000ea400000e0000 */
[----:B------:R-:W-:Y:S02]  /*7180*/  MUFU.EX2 R187, R187 ;  /* 0x000000bb00bb7308 */ /* 0x000fe40000000800 */
[----:B------:R-:W3:Y:S06]  /*7190*/  SHFL.BFLY PT, R167, R28, 0x1, 0x1f ;  /* 0x0c201f001ca77f89 */ /* 0x000eec00000e0000 */
[----:B------:R-:W-:Y:S01]  /*71a0*/  MUFU.EX2 R186, R186 ;  /* 0x000000ba00ba7308 */ /* 0x000fe20000000800 */
[----:B-1----:R-:W-:-:S07]  /*71b0*/  FMNMX.FTZ R165, R165, R26, !PT ;  /* 0x0000001aa5a57209 */ /* 0x002fce0007810000 */
[----:B------:R-:W-:Y:S01]  /*71c0*/  MUFU.EX2 R201, R201 ;  /* 0x000000c900c97308 */ /* 0x000fe20000000800 */
[C---:B------:R-:W-:Y:S01]  /*71d0*/  FSETP.NEU.FTZ.AND P0, PT, R165.reuse, -INF , PT ;  /* 0xff800000a500780b */ /* 0x040fe20003f1d000 */
[----:B------:R-:W-:Y:S01]  /*71e0*/  FMUL.FTZ R203, R165, UR13 ;  /* 0x0000000da5cb7c20 */ /* 0x000fe20008410000 */
[----:B--2---:R-:W-:-:S04]  /*71f0*/  FMNMX.FTZ R166, R30, R9, !PT ;  /* 0x000000091ea67209 */ /* 0x004fc80007810000 */
[----:B------:R-:W-:Y:S02]  /*7200*/  FSEL R203, R203, RZ, P0 ;  /* 0x000000ffcbcb7208 */ /* 0x000fe40000000000 */
[----:B---3--:R-:W-:Y:S01]  /*7210*/  FMNMX.FTZ R167, R28, R167, !PT ;  /* 0x000000a71ca77209 */ /* 0x008fe20007810000 */
[C---:B------:R-:W-:Y:S01]  /*7220*/  FMUL.FTZ R205, R166.reuse, UR13 ;  /* 0x0000000da6cd7c20 */ /* 0x040fe20008410000 */
[----:B------:R-:W-:Y:S01]  /*7230*/  FSETP.NEU.FTZ.AND P1, PT, R166, -INF , PT ;  /* 0xff800000a600780b */ /* 0x000fe20003f3d000 */
[--C-:B------:R-:W-:Y:S01]  /*7240*/  FFMA.FTZ R164, R6, UR13, -R203.reuse ;  /* 0x0000000d06a47c23 */ /* 0x100fe200080108cb */
[C---:B------:R-:W-:Y:S01]  /*7250*/  FSETP.NEU.FTZ.AND P2, PT, R167.reuse, -INF , PT ;  /* 0xff800000a700780b */ /* 0x040fe20003f5d000 */
[----:B------:R-:W-:Y:S01]  /*7260*/  FMUL.FTZ R193, R167, UR13 ;  /* 0x0000000da7c17c20 */ /* 0x000fe20008410000 */
[----:B------:R-:W-:Y:S01]  /*7270*/  FSEL R205, R205, RZ, P1 ;  /* 0x000000ffcdcd7208 */ /* 0x000fe20000800000 */
[--C-:B------:R-:W-:Y:S01]  /*7280*/  FFMA.FTZ R178, R8, UR13, -R203.reuse ;  /* 0x0000000d08b27c23 */ /* 0x100fe200080108cb */
[----:B------:R-:W-:Y:S01]  /*7290*/  FSEL R6, R168, RZ, P3 ;  /* 0x000000ffa8067208 */ /* 0x000fe20001800000 */
[----:B------:R-:W-:Y:S01]  /*72a0*/  FFMA.FTZ R177, R16, UR13, -R203 ;  /* 0x0000000d10b17c23 */ /* 0x000fe200080108cb */
[----:B------:R-:W-:Y:S01]  /*72b0*/  FSEL R193, R193, RZ, P2 ;  /* 0x000000ffc1c17208 */ /* 0x000fe20001000000 */
[--C-:B------:R-:W-:Y:S01]  /*72c0*/  FFMA.FTZ R182, R180, UR13, -R205.reuse ;  /* 0x0000000db4b67c23 */ /* 0x100fe200080108cd */
[----:B------:R-:W-:Y:S01]  /*72d0*/  FSEL R5, R167, RZ, P2 ;  /* 0x000000ffa7057208 */ /* 0x000fe20001000000 */
[--C-:B------:R-:W-:Y:S01]  /*72e0*/  FFMA.FTZ R181, R10, UR13, -R205.reuse ;  /* 0x0000000d0ab57c23 */ /* 0x100fe200080108cd */
[----:B------:R-:W-:Y:S01]  /*72f0*/  FFMA.FTZ R180, R14, UR13, -R205 ;  /* 0x0000000d0eb47c23 */ /* 0x000fe200080108cd */
[--C-:B------:R-:W-:Y:S01]  /*7300*/  FFMA.FTZ R185, R12, UR13, -R193.reuse ;  /* 0x0000000d0cb97c23 */ /* 0x100fe200080108c1 */
[--C-:B------:R-:W-:Y:S01]  /*7310*/  FFMA.FTZ R184, R20, UR13, -R193.reuse ;  /* 0x0000000d14b87c23 */ /* 0x100fe200080108c1 */
[----:B------:R-:W-:Y:S01]  /*7320*/  FFMA.FTZ R183, R22, UR13, -R193 ;  /* 0x0000000d16b77c23 */ /* 0x000fe200080108c1 */
[----:B------:R-:W-:Y:S01]  /*7330*/  FFMA.FTZ R179, R24, UR13, -R205 ;  /* 0x0000000d18b37c23 */ /* 0x000fe200080108cd */
[----:B------:R-:W-:Y:S01]  /*7340*/  FFMA.FTZ R189, R18, UR13, -R203 ;  /* 0x0000000d12bd7c23 */ /* 0x000fe200080108cb */
[----:B------:R-:W-:Y:S01]  /*7350*/  FFMA.FTZ R194, R4, UR13, -R193 ;  /* 0x0000000d04c27c23 */ /* 0x000fe200080108c1 */
[----:B------:R-:W-:Y:S01]  /*7360*/  FADD.FTZ R3, R3, -R6 ;  /* 0x8000000603037221 */ /* 0x000fe20000010000 */
[----:B------:R-:W-:Y:S01]  /*7370*/  FADD.FTZ R0, R0, -R5 ;  /* 0x8000000500007221 */ /* 0x000fe20000010000 */
[----:B------:R-:W1:Y:S01]  /*7380*/  LDSM.16.MT88.4 R24, [R214+0xa000] ;  /* 0x00a00000d618783b */ /* 0x000e620000004200 */
[----:B------:R-:W-:Y:S01]  /*7390*/  FSEL R192, R166, RZ, P1 ;  /* 0x000000ffa6c07208 */ /* 0x000fe20000800000 */
[----:B------:R-:W-:Y:S01]  /*73a0*/  MUFU.EX2 R182, R182 ;  /* 0x000000b600b67308 */ /* 0x000fe20000000800 */
[----:B------:R-:W-:Y:S01]  /*73b0*/  FSEL R191, R165, RZ, P0 ;  /* 0x000000ffa5bf7208 */ /* 0x000fe20000000000 */
[----:B------:R-:W2:Y:S01]  /*73c0*/  LDSM.16.MT88.4 R16, [R213+0xa000] ;  /* 0x00a00000d510783b */ /* 0x000ea20000004200 */
[----:B------:R-:W-:Y:S01]  /*73d0*/  FMUL.FTZ R3, R3, UR13 ;  /* 0x0000000d03037c20 */ /* 0x000fe20008410000 */
[----:B------:R-:W-:Y:S01]  /*73e0*/  FADD.FTZ R192, R237, -R192 ;  /* 0x800000c0edc07221 */ /* 0x000fe20000010000 */
[----:B------:R-:W-:Y:S01]  /*73f0*/  FMUL.FTZ R0, R0, UR13 ;  /* 0x0000000d00007c20 */ /* 0x000fe20008410000 */
[----:B------:R-:W3:Y:S01]  /*7400*/  LDSM.16.MT88.4 R8, [R212+0xa000] ;  /* 0x00a00000d408783b */ /* 0x000ee20000004200 */
[----:B------:R-:W-:Y:S01]  /*7410*/  FADD.FTZ R191, R236, -R191 ;  /* 0x800000bfecbf7221 */ /* 0x000fe20000010000 */
[----:B------:R-:W-:Y:S01]  /*7420*/  FMUL.FTZ R192, R192, UR13 ;  /* 0x0000000dc0c07c20 */ /* 0x000fe20008410000 */
[----:B------:R-:W4:Y:S01]  /*7430*/  MUFU.EX2 R181, R181 ;  /* 0x000000b500b57308 */ /* 0x000f220000000800 */
[----:B------:R-:W5:Y:S01]  /*7440*/  LDSM.16.MT88.4 R4, [R215+0xb000] ;  /* 0x00b00000d704783b */ /* 0x000f620000004200 */
[----:B------:R-:W-:Y:S01]  /*7450*/  FMUL.FTZ R191, R191, UR13 ;  /* 0x0000000dbfbf7c20 */ /* 0x000fe20008410000 */
[--C-:B------:R-:W-:Y:S01]  /*7460*/  FFMA.FTZ R207, R207, UR13, -R205.reuse ;  /* 0x0000000dcfcf7c23 */ /* 0x100fe200080108cd */
[--C-:B------:R-:W-:Y:S01]  /*7470*/  FFMA.FTZ R236, R252, UR13, -R205.reuse ;  /* 0x0000000dfcec7c23 */ /* 0x100fe200080108cd */
[----:B------:R-:W5:Y:S01]  /*7480*/  LDSM.16.MT88.4 R28, [R214+0xb000] ;  /* 0x00b00000d61c783b */ /* 0x000f620000004200 */
[--C-:B------:R-:W-:Y:S01]  /*7490*/  FFMA.FTZ R237, R250, UR13, -R205.reuse ;  /* 0x0000000dfaed7c23 */ /* 0x100fe200080108cd */
[----:B------:R-:W-:Y:S01]  /*74a0*/  FFMA.FTZ R248, R248, UR13, -R205 ;  /* 0x0000000df8f87c23 */ /* 0x000fe200080108cd */
[----:B------:R-:W-:Y:S01]  /*74b0*/  MUFU.EX2 R180, R180 ;  /* 0x000000b400b47308 */ /* 0x000fe20000000800 */
[----:B------:R-:W5:Y:S01]  /*74c0*/  LDSM.16.MT88.4 R20, [R213+0xb000] ;  /* 0x00b00000d514783b */ /* 0x000f620000004200 */
[--C-:B------:R-:W-:Y:S01]  /*74d0*/  FFMA.FTZ R205, R246, UR13, -R203.reuse ;  /* 0x0000000df6cd7c23 */ /* 0x100fe200080108cb */
[--C-:B------:R-:W-:Y:S01]  /*74e0*/  FFMA.FTZ R244, R244, UR13, -R203.reuse ;  /* 0x0000000df4f47c23 */ /* 0x100fe200080108cb */
[--C-:B------:R-:W-:Y:S01]  /*74f0*/  FFMA.FTZ R243, R242, UR13, -R203.reuse ;  /* 0x0000000df2f37c23 */ /* 0x100fe200080108cb */
[----:B------:R-:W5:Y:S01]  /*7500*/  LDSM.16.MT88.4 R12, [R212+0xb000] ;  /* 0x00b00000d40c783b */ /* 0x000f620000004200 */
[----:B------:R-:W-:Y:S01]  /*7510*/  FFMA.FTZ R206, R206, UR13, -R203 ;  /* 0x0000000dcece7c23 */ /* 0x000fe200080108cb */
[--C-:B------:R-:W-:Y:S01]  /*7520*/  FFMA.FTZ R200, R200, UR13, -R193.reuse ;  /* 0x0000000dc8c87c23 */ /* 0x100fe200080108c1 */
[----:B------:R-:W1:Y:S01]  /*7530*/  MUFU.EX2 R179, R179 ;  /* 0x000000b300b37308 */ /* 0x000e620000000800 */
[----:B----4-:R-:W-:Y:S01]  /*7540*/  F2FP.F16.F32.PACK_AB R172, R181, R182 ;  /* 0x000000b6b5ac723e */ /* 0x010fe200000000ff */
[----:B------:R-:W-:Y:S01]  /*7550*/  FFMA.FTZ R198, R198, UR13, -R193 ;  /* 0x0000000dc6c67c23 */ /* 0x000fe200080108c1 */
[----:B------:R-:W-:-:S05]  /*7560*/  ISETP.GE.AND P0, PT, R169, 0x4, PT ;  /* 0x00000004a900780c */ /* 0x000fca0003f06270 */
[----:B------:R-:W-:Y:S08]  /*7570*/  MUFU.EX2 R178, R178 ;  /* 0x000000b200b27308 */ /* 0x000ff00000000800 */
[----:B------:R-:W4:Y:S01]  /*7580*/  MUFU.EX2 R177, R177 ;  /* 0x000000b100b17308 */ /* 0x000f220000000800 */
[----:B-1----:R-:W-:-:S07]  /*7590*/  F2FP.F16.F32.PACK_AB R174, R179, R180 ;  /* 0x000000b4b3ae723e */ /* 0x002fce00000000ff */
[----:B------:R-:W-:Y:S08]  /*75a0*/  MUFU.EX2 R164, R164 ;  /* 0x000000a400a47308 */ /* 0x000ff00000000800 */
[----:B------:R-:W1:Y:S01]  /*75b0*/  MUFU.EX2 R189, R189 ;  /* 0x000000bd00bd7308 */ /* 0x000e620000000800 */
[----:B----4-:R-:W-:-:S07]  /*75c0*/  F2FP.F16.F32.PACK_AB R173, R177, R178 ;  /* 0x000000b2b1ad723e */ /* 0x010fce00000000ff */
[----:B------:R-:W4:Y:S08]  /*75d0*/  MUFU.EX2 R192, R192 ;  /* 0x000000c000c07308 */ /* 0x000f300000000800 */
[----:B------:R-:W2:Y:S01]  /*75e0*/  MUFU.EX2 R191, R191 ;  /* 0x000000bf00bf7308 */ /* 0x000ea20000000800 */
[----:B-1----:R-:W-:-:S07]  /*75f0*/  F2FP.F16.F32.PACK_AB R175, R189, R164 ;  /* 0x000000a4bdaf723e */ /* 0x002fce00000000ff */
[----:B------:R-:W-:Y:S01]  /*7600*/  MUFU.EX2 R185, R185 ;  /* 0x000000b900b97308 */ /* 0x000fe20000000800 */
[-C--:B----4-:R-:W-:Y:S01]  /*7610*/  FMUL.FTZ R156, R156, R192.reuse ;  /* 0x000000c09c9c7220 */ /* 0x090fe20000410000 */
[-C--:B------:R-:W-:Y:S01]  /*7620*/  FMUL.FTZ R157, R157, R192.reuse ;  /* 0x000000c09d9d7220 */ /* 0x080fe20000410000 */
[-C--:B------:R-:W-:Y:S01]  /*7630*/  FMUL.FTZ R152, R152, R192.reuse ;  /* 0x000000c098987220 */ /* 0x080fe20000410000 */
[-C--:B------:R-:W-:Y:S01]  /*7640*/  FMUL.FTZ R153, R153, R192.reuse ;  /* 0x000000c099997220 */ /* 0x080fe20000410000 */
[-C--:B------:R-:W-:Y:S01]  /*7650*/  FMUL.FTZ R140, R140, R192.reuse ;  /* 0x000000c08c8c7220 */ /* 0x080fe20000410000 */
[-C--:B------:R-:W-:Y:S01]  /*7660*/  FMUL.FTZ R141, R141, R192.reuse ;  /* 0x000000c08d8d7220 */ /* 0x080fe20000410000 */
[-C--:B------:R-:W-:Y:S01]  /*7670*/  FMUL.FTZ R136, R136, R192.reuse ;  /* 0x000000c088887220 */ /* 0x080fe20000410000 */
[----:B------:R-:W-:Y:S01]  /*7680*/  MUFU.EX2 R184, R184 ;  /* 0x000000b800b87308 */ /* 0x000fe20000000800 */
[-C--:B--2---:R-:W-:Y:S01]  /*7690*/  FMUL.FTZ R158, R158, R191.reuse ;  /* 0x000000bf9e9e7220 */ /* 0x084fe20000410000 */
        /* <DEDUP_REMOVED lines=22> */
[----:B------:R-:W1:Y:S01]  /*7800*/  MUFU.EX2 R3, R3 ;  /* 0x0000000300037308 */ /* 0x000e620000000800 */
        /* <DEDUP_REMOVED lines=38> */
[-C--:B-1----:R-:W-:Y:S01]  /*7a70*/  FMUL.FTZ R160, R160, R3.reuse ;  /* 0x00000003a0a07220 */ /* 0x082fe20000410000 */
[-C--:B------:R-:W-:Y:S01]  /*7a80*/  FMUL.FTZ R161, R161, R3.reuse ;  /* 0x00000003a1a17220 */ /* 0x080fe20000410000 */
[-C--:B--2---:R-:W-:Y:S01]  /*7a90*/  FMUL.FTZ R162, R162, R0.reuse ;  /* 0x00000000a2a27220 */ /* 0x084fe20000410000 */
        /* <DEDUP_REMOVED lines=32> */
[C---:B---3--:R-:W-:Y:S01]  /*7ca0*/  HMMA.16816.F32 R56, R172.reuse, R8, R56 ;  /* 0x00000008ac38723c */ /* 0x048fe20000001838 */
        /* <DEDUP_REMOVED lines=11> */
[C---:B-----5:R-:W-:Y:S01]  /*7d60*/  HMMA.16816.F32 R72, R172.reuse, R4, R72 ;  /* 0x00000004ac48723c */ /* 0x060fe20000001848 */
        /* <DEDUP_REMOVED lines=28> */
[----:B------:R1:W-:Y:S01]  /*7f30*/  MUFU.EX2 R242, R244 ;  /* 0x000000f400f27308 */ /* 0x0003e20000000800 */
[----:B------:R-:W-:Y:S01]  /*7f40*/  HMMA.16816.F32 R108, R172, R22, R108 ;  /* 0x00000016ac6c723c */ /* 0x000fe2000000186c */
[----:B------:R-:W-:Y:S01]  /*7f50*/  FFMA.FTZ R3, R235, R3, R190 ;  /* 0x00000003eb037223 */ /* 0x000fe200000100be */
[----:B------:R-:W-:Y:S01]  /*7f60*/  FFMA.FTZ R182, R233, R192, R182 ;  /* 0x000000c0e9b67223 */ /* 0x000fe200000100b6 */
[----:B------:R-:W-:-:S03]  /*7f70*/  FFMA.FTZ R178, R225, R191, R178 ;  /* 0x000000bfe1b27223 */ /* 0x000fc600000100b2 */
[----:B------:R-:W-:Y:S01]  /*7f80*/  HMMA.16816.F32 R120, R172, R12, R120 ;  /* 0x0000000cac78723c */ /* 0x000fe20000001878 */
[----:B------:R-:W-:Y:S01]  /*7f90*/  MUFU.EX2 R207, R207 ;  /* 0x000000cf00cf7308 */ /* 0x000fe20000000800 */
[----:B------:R-:W-:Y:S01]  /*7fa0*/  FADD.FTZ R181, R181, R182 ;  /* 0x000000b6b5b57221 */ /* 0x000fe20000010000 */
[----:B------:R-:W-:-:S03]  /*7fb0*/  FADD.FTZ R177, R177, R178 ;  /* 0x000000b2b1b17221 */ /* 0x000fc60000010000 */
[----:B------:R-:W-:Y:S01]  /*7fc0*/  HMMA.16816.F32 R124, R172, R14, R124 ;  /* 0x0000000eac7c723c */ /* 0x000fe2000000187c */
[----:B------:R-:W-:Y:S01]  /*7fd0*/  FADD.FTZ R180, R180, R181 ;  /* 0x000000b5b4b47221 */ /* 0x000fe20000010000 */
[----:B------:R-:W-:Y:S01]  /*7fe0*/  FADD.FTZ R164, R164, R177 ;  /* 0x000000b1a4a47221 */ /* 0x000fe20000010000 */
[----:B------:R-:W2:Y:S01]  /*7ff0*/  MUFU.EX2 R236, R236 ;  /* 0x000000ec00ec7308 */ /* 0x000ea20000000800 */
[--C-:B-1----:R-:W-:Y:S01]  /*8000*/  FFMA.FTZ R244, R197, UR13, -R204.reuse ;  /* 0x0000000dc5f47c23 */ /* 0x102fe200080108cc */
[--C-:B------:R-:W-:Y:S01]  /*8010*/  FFMA.FTZ R197, R199, UR13, -R204.reuse ;  /* 0x0000000dc7c57c23 */ /* 0x100fe200080108cc */
[----:B------:R-:W-:Y:S01]  /*8020*/  FFMA.FTZ R204, R195, UR13, -R204 ;  /* 0x0000000dc3cc7c23 */ /* 0x000fe200080108cc */
[----:B------:R-:W-:Y:S01]  /*8030*/  F2FP.F16.F32.PACK_AB R172, R188, R190 ;  /* 0x000000bebcac723e */ /* 0x000fe200000000ff */
[--C-:B------:R-:W-:Y:S01]  /*8040*/  FFMA.FTZ R195, R202, UR13, -R193.reuse ;  /* 0x0000000dcac37c23 */ /* 0x100fe200080108c1 */
[----:B------:R-:W-:Y:S01]  /*8050*/  F2FP.F16.F32.PACK_AB R173, R184, R185 ;  /* 0x000000b9b8ad723e */ /* 0x000fe200000000ff */
[----:B------:R-:W-:Y:S01]  /*8060*/  FFMA.FTZ R193, R196, UR13, -R193 ;  /* 0x0000000dc4c17c23 */ /* 0x000fe200080108c1 */
[----:B------:R-:W-:Y:S01]  /*8070*/  F2FP.F16.F32.PACK_AB R174, R186, R187 ;  /* 0x000000bbbaae723e */ /* 0x000fe200000000ff */
[----:B------:R-:W-:Y:S01]  /*8080*/  MUFU.EX2 R237, R237 ;  /* 0x000000ed00ed7308 */ /* 0x000fe20000000800 */
[----:B------:R-:W-:Y:S01]  /*8090*/  F2FP.F16.F32.PACK_AB R175, R194, R183 ;  /* 0x000000b7c2af723e */ /* 0x000fe200000000ff */
[----:B------:R-:W-:Y:S01]  /*80a0*/  FFMA.FTZ R185, R232, R0, R185 ;  /* 0x00000000e8b97223 */ /* 0x000fe200000100b9 */
[----:B------:R-:W-:Y:S01]  /*80b0*/  FADD.FTZ R188, R188, R3 ;  /* 0x00000003bcbc7221 */ /* 0x000fe20000010000 */
[----:B------:R-:W-:Y:S01]  /*80c0*/  FADD.FTZ R180, R179, R180 ;  /* 0x000000b4b3b47221 */ /* 0x000fe20000010000 */
[----:B------:R-:W-:Y:S01]  /*80d0*/  FADD.FTZ R164, R189, R164 ;  /* 0x000000a4bda47221 */ /* 0x000fe20000010000 */
[----:B------:R-:W-:Y:S01]  /*80e0*/  FADD.FTZ R184, R184, R185 ;  /* 0x000000b9b8b87221 */ /* 0x000fe20000010000 */
[----:B------:R-:W-:Y:S01]  /*80f0*/  FADD.FTZ R187, R187, R188 ;  /* 0x000000bcbbbb7221 */ /* 0x000fe20000010000 */
[----:B------:R-:W-:Y:S01]  /*8100*/  HMMA.16816.F32 R160, R172, R32, R160 ;  /* 0x00000020aca0723c */ /* 0x000fe200000018a0 */
[----:B------:R-:W1:Y:S01]  /*8110*/  MUFU.EX2 R248, R248 ;  /* 0x000000f800f87308 */ /* 0x000e620000000800 */
[----:B------:R-:W-:Y:S01]  /*8120*/  FADD.FTZ R183, R183, R184 ;  /* 0x000000b8b7b77221 */ /* 0x000fe20000010000 */
[----:B------:R-:W-:-:S03]  /*8130*/  FADD.FTZ R186, R186, R187 ;  /* 0x000000bbbaba7221 */ /* 0x000fc60000010000 */
[C---:B------:R-:W-:Y:S01]  /*8140*/  HMMA.16816.F32 R148, R172.reuse, R34, R148 ;  /* 0x00000022ac94723c */ /* 0x040fe20000001894 */
[----:B------:R-:W3:Y:S01]  /*8150*/  LDSM.16.MT88.4 R32, [R215+0xa800] ;  /* 0x00a80000d720783b */ /* 0x000ee20000004200 */
[----:B------:R-:W-:Y:S01]  /*8160*/  FADD.FTZ R194, R194, R183 ;  /* 0x000000b7c2c27221 */ /* 0x000fe20000010000 */
[----:B------:R-:W4:Y:S03]  /*8170*/  MUFU.EX2 R205, R205 ;  /* 0x000000cd00cd7308 */ /* 0x000f260000000800 */
[C---:B------:R-:W-:Y:S05]  /*8180*/  HMMA.16816.F32 R144, R172.reuse, R24, R144 ;  /* 0x00000018ac90723c */ /* 0x040fea0000001890 */
[----:B------:R-:W-:Y:S01]  /*8190*/  MUFU.EX2 R243, R243 ;  /* 0x000000f300f37308 */ /* 0x000fe20000000800 */
[C---:B------:R-:W-:Y:S01]  /*81a0*/  HMMA.16816.F32 R132, R172.reuse, R26, R132 ;  /* 0x0000001aac84723c */ /* 0x040fe20000001884 */
[----:B------:R-:W-:Y:S05]  /*81b0*/  LDSM.16.MT88.4 R24, [R213+0xa800] ;  /* 0x00a80000d518783b */ /* 0x000fea0000004200 */
[C---:B------:R-:W-:Y:S01]  /*81c0*/  HMMA.16816.F32 R36, R172.reuse, R16, R36 ;  /* 0x00000010ac24723c */ /* 0x040fe20000001824 */
[----:B------:R-:W5:Y:S05]  /*81d0*/  MUFU.EX2 R206, R206 ;  /* 0x000000ce00ce7308 */ /* 0x000f6a0000000800 */
[C---:B------:R-:W-:Y:S01]  /*81e0*/  HMMA.16816.F32 R48, R172.reuse, R18, R48 ;  /* 0x00000012ac30723c */ /* 0x040fe20000001830 */
[----:B------:R-:W-:Y:S02]  /*81f0*/  LDSM.16.MT88.4 R16, [R215+0xb800] ;  /* 0x00b80000d710783b */ /* 0x000fe40000004200 */
[----:B------:R-:W3:Y:S03]  /*8200*/  MUFU.EX2 R244, R244 ;  /* 0x000000f400f47308 */ /* 0x000ee60000000800 */
[C---:B------:R-:W-:Y:S05]  /*8210*/  HMMA.16816.F32 R52, R172.reuse, R8, R52 ;  /* 0x00000008ac34723c */ /* 0x040fea0000001834 */
[----:B------:R-:W-:Y:S01]  /*8220*/  MUFU.EX2 R195, R195 ;  /* 0x000000c300c37308 */ /* 0x000fe20000000800 */
[C---:B------:R-:W-:Y:S01]  /*8230*/  HMMA.16816.F32 R64, R172.reuse, R10, R64 ;  /* 0x0000000aac40723c */ /* 0x040fe20000001840 */
[----:B------:R-:W-:Y:S05]  /*8240*/  LDSM.16.MT88.4 R8, [R213+0xb800] ;  /* 0x00b80000d508783b */ /* 0x000fea0000004200 */
[C---:B------:R-:W-:Y:S01]  /*8250*/  HMMA.16816.F32 R68, R172.reuse, R4, R68 ;  /* 0x00000004ac44723c */ /* 0x040fe20000001844 */
[----:B------:R-:W3:Y:S05]  /*8260*/  MUFU.EX2 R200, R200 ;  /* 0x000000c800c87308 */ /* 0x000eea0000000800 */
[C---:B------:R-:W-:Y:S01]  /*8270*/  HMMA.16816.F32 R80, R172.reuse, R6, R80 ;  /* 0x00000006ac50723c */ /* 0x040fe20000001850 */
[----:B------:R-:W-:Y:S02]  /*8280*/  LDSM.16.MT88.4 R4, [R212+0xb800] ;  /* 0x00b80000d404783b */ /* 0x000fe40000004200 */
[----:B------:R-:W-:Y:S03]  /*8290*/  MUFU.EX2 R197, R197 ;  /* 0x000000c500c57308 */ /* 0x000fe60000000800 */
[C---:B------:R-:W-:Y:S05]  /*82a0*/  HMMA.16816.F32 R84, R172.reuse, R28, R84 ;  /* 0x0000001cac54723c */ /* 0x040fea0000001854 */
[----:B------:R-:W3:Y:S01]  /*82b0*/  MUFU.EX2 R202, R204 ;  /* 0x000000cc00ca7308 */ /* 0x000ee20000000800 */
[C---:B------:R-:W-:Y:S01]  /*82c0*/  HMMA.16816.F32 R96, R172.reuse, R30, R96 ;  /* 0x0000001eac60723c */ /* 0x040fe20000001860 */
[----:B------:R-:W3:Y:S05]  /*82d0*/  LDSM.16.MT88.4 R28, [R214+0xa800] ;  /* 0x00a80000d61c783b */ /* 0x000eea0000004200 */
[C---:B------:R-:W-:Y:S01]  /*82e0*/  HMMA.16816.F32 R100, R172.reuse, R20, R100 ;  /* 0x00000014ac64723c */ /* 0x040fe20000001864 */
[----:B------:R-:W-:Y:S05]  /*82f0*/  MUFU.EX2 R198, R198 ;  /* 0x000000c600c67308 */ /* 0x000fea0000000800 */
[C---:B------:R-:W-:Y:S01]  /*8300*/  HMMA.16816.F32 R112, R172.reuse, R22, R112 ;  /* 0x00000016ac70723c */ /* 0x040fe20000001870 */
[----:B------:R-:W3:Y:S02]  /*8310*/  LDSM.16.MT88.4 R20, [R212+0xa800] ;  /* 0x00a80000d414783b */ /* 0x000ee40000004200 */
[----:B------:R-:W3:Y:S03]  /*8320*/  MUFU.EX2 R193, R193 ;  /* 0x000000c100c17308 */ /* 0x000ee60000000800 */
[C---:B------:R-:W-:Y:S06]  /*8330*/  HMMA.16816.F32 R116, R172.reuse, R12, R116 ;  /* 0x0000000cac74723c */ /* 0x040fec0000001874 */
[----:B------:R-:W-:Y:S01]  /*8340*/  HMMA.16816.F32 R128, R172, R14, R128 ;  /* 0x0000000eac80723c */ /* 0x000fe20000001880 */
[----:B------:R-:W3:Y:S06]  /*8350*/  LDSM.16.MT88.4 R12, [R214+0xb800] ;  /* 0x00b80000d60c783b */ /* 0x000eec0000004200 */
[----:B--2---:R-:W-:Y:S01]  /*8360*/  F2FP.F16.F32.PACK_AB R172, R236, R207 ;  /* 0x000000cfecac723e */ /* 0x004fe200000000ff */
[----:B------:R-:W-:Y:S01]  /*8370*/  FADD.FTZ R207, R207, R180 ;  /* 0x000000b4cfcf7221 */ /* 0x000fe20000010000 */
[----:B-1----:R-:W-:-:S02]  /*8380*/  F2FP.F16.F32.PACK_AB R174, R248, R237 ;  /* 0x000000edf8ae723e */ /* 0x002fc400000000ff */
[----:B----4-:R-:W-:Y:S01]  /*8390*/  F2FP.F16.F32.PACK_AB R173, R242, R205 ;  /* 0x000000cdf2ad723e */ /* 0x010fe200000000ff */
[----:B------:R-:W-:Y:S01]  /*83a0*/  FADD.FTZ R205, R205, R164 ;  /* 0x000000a4cdcd7221 */ /* 0x000fe20000010000 */
[----:B-----5:R-:W-:Y:S01]  /*83b0*/  F2FP.F16.F32.PACK_AB R175, R206, R243 ;  /* 0x000000f3ceaf723e */ /* 0x020fe200000000ff */
[----:B------:R-:W-:Y:S02]  /*83c0*/  FADD.FTZ R236, R236, R207 ;  /* 0x000000cfecec7221 */ /* 0x000fe40000010000 */
[----:B------:R-:W-:Y:S02]  /*83d0*/  FADD.FTZ R242, R242, R205 ;  /* 0x000000cdf2f27221 */ /* 0x000fe40000010000 */
[----:B------:R-:W-:Y:S02]  /*83e0*/  FADD.FTZ R233, R237, R236 ;  /* 0x000000ecede97221 */ /* 0x000fe40000010000 */
[----:B---3--:R-:W-:Y:S01]  /*83f0*/  HMMA.16816.F32 R156, R172, R32, R156 ;  /* 0x00000020ac9c723c */ /* 0x008fe2000000189c */
        /* <DEDUP_REMOVED lines=49> */
[----:B------:R-:W-:Y:S01]  /*8710*/  USHF.L.U32 UR14, UR6, 0x6, URZ ;  /* 0x00000006060e7899 */ /* 0x000fe2000800063f */
[----:B------:R-:W-:Y:S01]  /*8720*/  STL.64 [R1+0x10], R38 ;  /* 0x0000102601007387 */ /* 0x000fe20000100a00 */
[----:B------:R-:W-:-:S03]  /*8730*/  USHF.L.U64.HI UR5, UR6, 0x6, UR7 ;  /* 0x0000000606057899 */ /* 0x000fc60008010207 */
[----:B------:R-:W-:Y:S01]  /*8740*/  STL.64 [R1+0x8], R36 ;  /* 0x0000082401007387 */ /* 0x000fe20000100a00 */
[----:B------:R-:W-:Y:S01]  /*8750*/  IMAD.U32 R5, RZ, RZ, UR14 ;  /* 0x0000000eff057e24 */ /* 0x000fe2000f8e00ff */
[----:B------:R-:W-:Y:S01]  /*8760*/  BAR.SYNC.DEFER_BLOCKING 0x0 ;  /* 0x0000000000007b1d */ /* 0x000fe20000010000 */
[----:B------:R-:W-:Y:S01]  /*8770*/  IMAD.U32 R3, RZ, RZ, UR14 ;  /* 0x0000000eff037e24 */ /* 0x000fe2000f8e00ff */
[C---:B------:R-:W-:Y:S02]  /*8780*/  IADD3 R6, P5, R240.reuse, -UR14, RZ ;  /* 0x8000000ef0067c10 */ /* 0x040fe4000ffbe0ff */
[----:B------:R-:W-:Y:S02]  /*8790*/  IADD3 R4, P4, P3, R240, 0x80, -R5 ;  /* 0x00000080f0047810 */ /* 0x000fe40007b9e805 */
[C---:B------:R-:W-:Y:S02]  /*87a0*/  IADD3 R32, P2, R238.reuse, -UR14, RZ ;  /* 0x8000000eee207c10 */ /* 0x040fe4000ff5e0ff */
[----:B------:R-:W-:-:S02]  /*87b0*/  IADD3 R34, P1, P0, R238, 0x80, -R3 ;  /* 0x00000080ee227810 */ /* 0x000fc4000783e803 */
[C---:B------:R-:W-:Y:S02]  /*87c0*/  IADD3.X R7, R241.reuse, ~UR5, RZ, P5, !PT ;  /* 0x80000005f1077c10 */ /* 0x040fe4000affe4ff */
[----:B------:R-:W-:Y:S02]  /*87d0*/  IADD3.X R5, R241, ~UR5, RZ, P4, P3 ;  /* 0x80000005f1057c10 */ /* 0x000fe4000a7e64ff */
[C---:B------:R-:W-:Y:S02]  /*87e0*/  IADD3.X R33, R239.reuse, ~UR5, RZ, P2, !PT ;  /* 0x80000005ef217c10 */ /* 0x040fe400097fe4ff */
[----:B------:R-:W-:Y:S01]  /*87f0*/  IADD3.X R35, R239, ~UR5, RZ, P1, P0 ;  /* 0x80000005ef237c10 */ /* 0x000fe20008fe04ff */
[----:B------:R-:W-:Y:S01]  /*8800*/  @!PT LDS RZ, [RZ] ;  /* 0x00000000fffff984 */ /* 0x000fe20000000800 */
[----:B------:R-:W-:Y:S01]  /*8810*/  @!PT LDS RZ, [RZ] ;  /* 0x00000000fffff984 */ /* 0x000fe20000000800 */
[----:B------:R-:W-:Y:S01]  /*8820*/  @!PT LDS RZ, [RZ] ;  /* 0x00000000fffff984 */ /* 0x000fe20000000800 */
[----:B------:R-:W-:Y:S04]  /*8830*/  LDGSTS.E.BYPASS.LTC128B.128 [R224+0xa000], desc[UR16][R6.64] ;  /* 0x0a00000006e07fae */ /* 0x000fe8000b901d50 */
[----:B------:R-:W-:Y:S04]  /*8840*/  LDGSTS.E.BYPASS.LTC128B.128 [R224+0xb000], desc[UR16][R4.64] ;  /* 0x0b00000004e07fae */ /* 0x000fe8000b901d50 */
[----:B------:R-:W-:Y:S04]  /*8850*/  LDGSTS.E.BYPASS.LTC128B.128 [R224+0xa800], desc[UR16][R32.64] ;  /* 0x0a80000020e07fae */ /* 0x000fe8000b901d50 */
[----:B------:R1:W-:Y:S04]  /*8860*/  LDGSTS.E.BYPASS.LTC128B.128 [R224+0xb800], desc[UR16][R34.64] ;  /* 0x0b80000022e07fae */ /* 0x0003e8000b901d50 */
[----:B------:R-:W-:Y:S04]  /*8870*/  LDSM.16.M88.4 R24, [R221] ;  /* 0x00000000dd18783b */ /* 0x000fe80000000200 */
[----:B------:R-:W2:Y:S04]  /*8880*/  LDSM.16.M88.4 R204, [R222+0x2000] ;  /* 0x00200000decc783b */ /* 0x000ea80000000200 */
[----:B------:R-:W3:Y:S04]  /*8890*/  LDSM.16.M88.4 R172, [R222] ;  /* 0x00000000deac783b */ /* 0x000ee80000000200 */
[----:B------:R-:W4:Y:S04]  /*88a0*/  LDSM.16.M88.4 R16, [R221+0x800] ;  /* 0x00080000dd10783b */ /* 0x000f280000000200 */
[----:B------:R-:W-:Y:S04]  /*88b0*/  LDSM.16.M88.4 R20, [R219] ;  /* 0x00000000db14783b */ /* 0x000fe80000000200 */
[----:B------:R-:W4:Y:S04]  /*88c0*/  LDSM.16.M88.4 R28, [R220+0x2000] ;  /* 0x00200000dc1c783b */ /* 0x000f280000000200 */
[----:B------:R-:W4:Y:S04]  /*88d0*/  LDSM.16.M88.4 R12, [R220] ;  /* 0x00000000dc0c783b */ /* 0x000f280000000200 */
[----:B------:R-:W4:Y:S04]  /*88e0*/  LDSM.16.M88.4 R192, [R211] ;  /* 0x00000000d3c0783b */ /* 0x000f280000000200 */
[----:B------:R-:W-:Y:S04]  /*88f0*/  LDSM.16.M88.4 R184, [R218+0x2000] ;  /* 0x00200000dab8783b */ /* 0x000fe80000000200 */
[----:B------:R-:W4:Y:S04]  /*8900*/  LDSM.16.M88.4 R188, [R217] ;  /* 0x00000000d9bc783b */ /* 0x000f280000000200 */
[----:B-1----:R-:W-:Y:S01]  /*8910*/  LDSM.16.M88.4 R32, [R217+0x800] ;  /* 0x00080000d920783b */ /* 0x002fe20000000200 */
[C---:B--2---:R-:W-:Y:S03]  /*8920*/  HMMA.16816.F32 R8, R204.reuse, R24, RZ ;  /* 0x00000018cc08723c */ /* 0x044fe600000018ff */
[----:B------:R-:W-:Y:S04]  /*8930*/  LDSM.16.M88.4 R244, [R216+0x2000] ;  /* 0x00200000d8f4783b */ /* 0x000fe80000000200 */
[----:B------:R-:W-:Y:S01]  /*8940*/  LDSM.16.M88.4 R200, [R222+0x6000] ;  /* 0x00600000dec8783b */ /* 0x000fe20000000200 */
[----:B------:R-:W-:Y:S03]  /*8950*/  HMMA.16816.F32 R180, R204, R26, RZ ;  /* 0x0000001accb4723c */ /* 0x000fe600000018ff */
[----:B------:R-:W-:Y:S03]  /*8960*/  LDSM.16.M88.4 R36, [R209] ;  /* 0x00000000d124783b */ /* 0x000fe60000000200 */
[C---:B---3--:R-:W-:Y:S01]  /*8970*/  HMMA.16816.F32 R4, R172.reuse, R24, RZ ;  /* 0x00000018ac04723c */ /* 0x048fe200000018ff */
[----:B------:R-:W-:Y:S04]  /*8980*/  LDSM.16.M88.4 R240, [R210+0x800] ;  /* 0x00080000d2f0783b */ /* 0x000fe80000000200 */
[----:B------:R-:W-:Y:S01]  /*8990*/  LDSM.16.M88.4 R196, [R221+0x1800] ;  /* 0x00180000ddc4783b */ /* 0x000fe20000000200 */
[----:B------:R-:W-:Y:S03]  /*89a0*/  HMMA.16816.F32 R24, R172, R26, RZ ;  /* 0x0000001aac18723c */ /* 0x000fe600000018ff */
[----:B------:R-:W-:Y:S03]  /*89b0*/  LDSM.16.M88.4 R248, [R217+0x1000] ;  /* 0x00100000d9f8783b */ /* 0x000fe60000000200 */
[-C--:B----4-:R-:W-:Y:S01]  /*89c0*/  HMMA.16816.F32 R236, R204, R16.reuse, RZ ;  /* 0x00000010ccec723c */ /* 0x090fe200000018ff */
[----:B------:R-:W0:Y:S05]  /*89d0*/  LDGDEPBAR ;  /* 0x00000000000079af */ /* 0x000e2a0000000000 */
[----:B------:R-:W-:Y:S06]  /*89e0*/  HMMA.16816.F32 R176, R172, R16, RZ ;  /* 0x00000010acb0723c */ /* 0x000fec00000018ff */
[-C--:B------:R-:W-:Y:S06]  /*89f0*/  HMMA.16816.F32 R204, R204, R18.reuse, RZ ;  /* 0x00000012cccc723c */ /* 0x080fec00000018ff */
[----:B------:R-:W-:Y:S01]  /*8a00*/  HMMA.16816.F32 R172, R172, R18, RZ ;  /* 0x00000012acac723c */ /* 0x000fe200000018ff */
[----:B------:R-:W1:Y:S05]  /*8a10*/  LDSM.16.M88.4 R16, [R218] ;  /* 0x00000000da10783b */ /* 0x000e6a0000000200 */
[-C--:B------:R-:W-:Y:S06]  /*8a20*/  HMMA.16816.F32 R180, R28, R22.reuse, R180 ;  /* 0x000000161cb4723c */ /* 0x080fec00000018b4 */
[----:B------:R-:W-:Y:S06]  /*8a30*/  HMMA.16816.F32 R24, R12, R22, R24 ;  /* 0x000000160c18723c */ /* 0x000fec0000001818 */
[-C--:B------:R-:W-:Y:S06]  /*8a40*/  HMMA.16816.F32 R8, R28, R20.reuse, R8 ;  /* 0x000000141c08723c */ /* 0x080fec0000001808 */
[----:B------:R-:W-:Y:S01]  /*8a50*/  HMMA.16816.F32 R4, R12, R20, R4 ;  /* 0x000000140c04723c */ /* 0x000fe20000001804 */
[----:B------:R-:W-:Y:S05]  /*8a60*/  LDSM.16.M88.4 R20, [R216] ;  /* 0x00000000d814783b */ /* 0x000fea0000000200 */
[C---:B------:R-:W-:Y:S06]  /*8a70*/  HMMA.16816.F32 R236, R28.reuse, R192, R236 ;  /* 0x000000c01cec723c */ /* 0x040fec00000018ec */
[----:B------:R-:W-:Y:S01]  /*8a80*/  HMMA.16816.F32 R204, R28, R194, R204 ;  /* 0x000000c21ccc723c */ /* 0x000fe200000018cc */
[----:B------:R-:W2:Y:S05]  /*8a90*/  LDSM.16.M88.4 R28, [R210] ;  /* 0x00000000d21c783b */ /* 0x000eaa0000000200 */
[C---:B------:R-:W-:Y:S06]  /*8aa0*/  HMMA.16816.F32 R176, R12.reuse, R192, R176 ;  /* 0x000000c00cb0723c */ /* 0x040fec00000018b0 */
[----:B------:R-:W-:Y:S01]  /*8ab0*/  HMMA.16816.F32 R172, R12, R194, R172 ;  /* 0x000000c20cac723c */ /* 0x000fe200000018ac */
[----:B------:R-:W3:Y:S04]  /*8ac0*/  LDSM.16.M88.4 R12, [R221+0x1000] ;  /* 0x00100000dd0c783b */ /* 0x000ee80000000200 */
[----:B------:R-:W-:Y:S01]  /*8ad0*/  LDSM.16.M88.4 R192, [R220+0x4000] ;  /* 0x00400000dcc0783b */ /* 0x000fe20000000200 */
[-C--:B------:R-:W-:Y:S06]  /*8ae0*/  HMMA.16816.F32 R180, R184, R190.reuse, R180 ;  /* 0x000000beb8b4723c */ /* 0x080fec00000018b4 */
[----:B-1----:R-:W-:Y:S06]  /*8af0*/  HMMA.16816.F32 R24, R16, R190, R24 ;  /* 0x000000be1018723c */ /* 0x002fec0000001818 */
[-C--:B------:R-:W-:Y:S06]  /*8b00*/  HMMA.16816.F32 R8, R184, R188.reuse, R8 ;  /* 0x000000bcb808723c */ /* 0x080fec0000001808 */
[C---:B------:R-:W-:Y:S01]  /*8b10*/  HMMA.16816.F32 R4, R16.reuse, R188, R4 ;  /* 0x000000bc1004723c */ /* 0x040fe20000001804 */
[----:B------:R-:W-:Y:S05]  /*8b20*/  LDSM.16.M88.4 R188, [R220+0x6000] ;  /* 0x00600000dcbc783b */ /* 0x000fea0000000200 */
[C---:B------:R-:W-:Y:S06]  /*8b30*/  HMMA.16816.F32 R176, R16.reuse, R32, R176 ;  /* 0x0000002010b0723c */ /* 0x040fec00000018b0 */
[----:B------:R-:W-:Y:S01]  /*8b40*/  HMMA.16816.F32 R172, R16, R34, R172 ;  /* 0x0000002210ac723c */ /* 0x000fe200000018ac */
[----:B------:R-:W1:Y:S05]  /*8b50*/  LDSM.16.M88.4 R16, [R222+0x4000] ;  /* 0x00400000de10783b */ /* 0x000e6a0000000200 */
[-C--:B--2---:R-:W-:Y:S06]  /*8b60*/  HMMA.16816.F32 R24, R20, R30.reuse, R24 ;  /* 0x0000001e1418723c */ /* 0x084fec0000001818 */
[C---:B------:R-:W-:Y:S06]  /*8b70*/  HMMA.16816.F32 R180, R244.reuse, R30, R180 ;  /* 0x0000001ef4b4723c */ /* 0x040fec00000018b4 */
[-C--:B------:R-:W-:Y:S06]  /*8b80*/  HMMA.16816.F32 R8, R244, R28.reuse, R8 ;  /* 0x0000001cf408723c */ /* 0x080fec0000001808 */
[----:B------:R-:W-:Y:S01]  /*8b90*/  HMMA.16816.F32 R4, R20, R28, R4 ;  /* 0x0000001c1404723c */ /* 0x000fe20000001804 */
[----:B------:R-:W2:Y:S05]  /*8ba0*/  LDSM.16.M88.4 R28, [R218+0x6000] ;  /* 0x00600000da1c783b */ /* 0x000eaa0000000200 */
[----:B------:R-:W-:Y:S06]  /*8bb0*/  HMMA.16816.F32 R236, R184, R32, R236 ;  /* 0x00000020b8ec723c */ /* 0x000fec00000018ec */
[-C--:B---3--:R-:W-:Y:S06]  /*8bc0*/  HMMA.16816.F32 R180, R200, R14.reuse, R180 ;  /* 0x0000000ec8b4723c */ /* 0x088fec00000018b4 */
[----:B-1----:R-:W-:Y:S06]  /*8bd0*/  HMMA.16816.F32 R24, R16, R14, R24 ;  /* 0x0000000e1018723c */ /* 0x002fec0000001818 */
[-C--:B------:R-:W-:Y:S06]  /*8be0*/  HMMA.16816.F32 R8, R200, R12.reuse, R8 ;  /* 0x0000000cc808723c */ /* 0x080fec0000001808 */
[----:B------:R-:W-:Y:S01]  /*8bf0*/  HMMA.16816.F32 R4, R16, R12, R4 ;  /* 0x0000000c1004723c */ /* 0x000fe20000001804 */
[----:B------:R-:W-:Y:S05]  /*8c00*/  LDSM.16.M88.4 R12, [R210+0x1000] ;  /* 0x00100000d20c783b */ /* 0x000fea0000000200 */
[-C--:B------:R-:W-:Y:S06]  /*8c10*/  HMMA.16816.F32 R180, R188, R38.reuse, R180 ;  /* 0x00000026bcb4723c */ /* 0x080fec00000018b4 */
[----:B------:R-:W-:Y:S01]  /*8c20*/  HMMA.16816.F32 R24, R192, R38, R24 ;  /* 0x00000026c018723c */ /* 0x000fe20000001818 */
[----:B------:R1:W5:Y:S05]  /*8c30*/  LDL.LU.64 R38, [R1+0x10] ;  /* 0x0000100001267983 */ /* 0x00036a0000300a00 */
[-C--:B------:R-:W-:Y:S06]  /*8c40*/  HMMA.16816.F32 R8, R188, R36.reuse, R8 ;  /* 0x00000024bc08723c */ /* 0x080fec0000001808 */
[----:B------:R-:W-:Y:S01]  /*8c50*/  HMMA.16816.F32 R4, R192, R36, R4 ;  /* 0x00000024c004723c */ /* 0x000fe20000001804 */
[----:B------:R1:W5:Y:S05]  /*8c60*/  LDL.LU.64 R36, [R1+0x8] ;  /* 0x0000080001247983 */ /* 0x00036a0000300a00 */
[----:B------:R-:W-:Y:S01]  /*8c70*/  HMMA.16816.F32 R204, R184, R34, R204 ;  /* 0x00000022b8cc723c */ /* 0x000fe200000018cc */
[----:B------:R-:W3:Y:S04]  /*8c80*/  LDSM.16.M88.4 R32, [R218+0x4000] ;  /* 0x00400000da20783b */ /* 0x000ee80000000200 */
[----:B------:R-:W4:Y:S01]  /*8c90*/  LDSM.16.M88.4 R184, [R208] ;  /* 0x00000000d0b8783b */ /* 0x000f220000000200 */
[C---:B------:R-:W-:Y:S06]  /*8ca0*/  HMMA.16816.F32 R176, R20.reuse, R240, R176 ;  /* 0x000000f014b0723c */ /* 0x040fec00000018b0 */
[----:B------:R-:W-:Y:S01]  /*8cb0*/  HMMA.16816.F32 R172, R20, R242, R172 ;  /* 0x000000f214ac723c */ /* 0x000fe200000018ac */
[----:B------:R-:W1:Y:S05]  /*8cc0*/  LDSM.16.M88.4 R20, [R216+0x4000] ;  /* 0x00400000d814783b */ /* 0x000e6a0000000200 */
[----:B------:R-:W-:Y:S06]  /*8cd0*/  HMMA.16816.F32 R236, R244, R240, R236 ;  /* 0x000000f0f4ec723c */ /* 0x000fec00000018ec */
[----:B--2---:R-:W-:Y:S06]  /*8ce0*/  HMMA.16816.F32 R8, R28, R248, R8 ;  /* 0x000000f81c08723c */ /* 0x004fec0000001808 */
[C---:B------:R-:W-:Y:S06]  /*8cf0*/  HMMA.16816.F32 R176, R16.reuse, R196, R176 ;  /* 0x000000c410b0723c */ /* 0x040fec00000018b0 */
[----:B------:R-:W-:Y:S01]  /*8d00*/  HMMA.16816.F32 R172, R16, R198, R172 ;  /* 0x000000c610ac723c */ /* 0x000fe200000018ac */
[----:B------:R-:W2:Y:S05]  /*8d10*/  LDSM.16.M88.4 R16, [R216+0x6000] ;  /* 0x00600000d810783b */ /* 0x000eaa0000000200 */
[----:B---3--:R-:W-:-:S12]  /*8d20*/  HMMA.16816.F32 R4, R32, R248, R4 ;  /* 0x000000f82004723c */ /* 0x008fd80000001804 */
[C---:B----4-:R-:W-:Y:S06]  /*8d30*/  HMMA.16816.F32 R176, R192.reuse, R184, R176 ;  /* 0x000000b8c0b0723c */ /* 0x050fec00000018b0 */
[----:B------:R-:W-:Y:S01]  /*8d40*/  HMMA.16816.F32 R172, R192, R186, R172 ;  /* 0x000000bac0ac723c */ /* 0x000fe200000018ac */
[----:B------:R-:W3:Y:S05]  /*8d50*/  LDSM.16.M88.4 R192, [R217+0x1800] ;  /* 0x00180000d9c0783b */ /* 0x000eea0000000200 */
[----:B-1----:R-:W-:Y:S06]  /*8d60*/  HMMA.16816.F32 R4, R20, R12, R4 ;  /* 0x0000000c1404723c */ /* 0x002fec0000001804 */
[----:B------:R-:W-:Y:S06]  /*8d70*/  HMMA.16816.F32 R204, R244, R242, R204 ;  /* 0x000000f2f4cc723c */ /* 0x000fec00000018cc */
[----:B------:R-:W-:Y:S06]  /*8d80*/  HMMA.16816.F32 R236, R200, R196, R236 ;  /* 0x000000c4c8ec723c */ /* 0x000fec00000018ec */
[----:B--2---:R-:W-:Y:S06]  /*8d90*/  HMMA.16816.F32 R8, R16, R12, R8 ;  /* 0x0000000c1008723c */ /* 0x004fec0000001808 */
[----:B------:R-:W-:Y:S01]  /*8da0*/  FMUL.FTZ R3, R4, UR4 ;  /* 0x0000000404037c20 */ /* 0x000fe20008410000 */
[----:B------:R-:W-:Y:S01]  /*8db0*/  FMUL.FTZ R13, R5, UR4 ;  /* 0x00000004050d7c20 */ /* 0x000fe20008410000 */
[----:B------:R-:W-:Y:S01]  /*8dc0*/  FMUL.FTZ R0, R6, UR4 ;  /* 0x0000000406007c20 */ /* 0x000fe20008410000 */
[----:B------:R-:W-:-:S02]  /*8dd0*/  FMUL.FTZ R12, R7, UR4 ;  /* 0x00000004070c7c20 */ /* 0x000fc40008410000 */
[----:B------:R-:W1:Y:S01]  /*8de0*/  LDSM.16.M88.4 R4, [R210+0x1800] ;  /* 0x00180000d204783b */ /* 0x000e620000000200 */
[----:B------:R-:W-:Y:S06]  /*8df0*/  HMMA.16816.F32 R204, R200, R198, R204 ;  /* 0x000000c6c8cc723c */ /* 0x000fec00000018cc */
[C---:B------:R-:W-:Y:S06]  /*8e00*/  HMMA.16816.F32 R24, R32.reuse, R250, R24 ;  /* 0x000000fa2018723c */ /* 0x040fec0000001818 */
[----:B---3--:R-:W-:Y:S06]  /*8e10*/  HMMA.16816.F32 R176, R32, R192, R176 ;  /* 0x000000c020b0723c */ /* 0x008fec00000018b0 */
[----:B------:R-:W-:Y:S06]  /*8e20*/  HMMA.16816.F32 R236, R188, R184, R236 ;  /* 0x000000b8bcec723c */ /* 0x000fec00000018ec */
[----:B------:R-:W-:Y:S06]  /*8e30*/  HMMA.16816.F32 R180, R28, R250, R180 ;  /* 0x000000fa1cb4723c */ /* 0x000fec00000018b4 */
[----:B------:R-:W-:Y:S01]  /*8e40*/  HMMA.16816.F32 R172, R32, R194, R172 ;  /* 0x000000c220ac723c */ /* 0x000fe200000018ac */
[----:B------:R-:W2:Y:S01]  /*8e50*/  S2R R34, SR_TID.X ;  /* 0x0000000000227919 */ /* 0x000ea20000002100 */
[----:B------:R-:W3:Y:S01]  /*8e60*/  MUFU.TANH R3, R3 ;  /* 0x0000000300037308 */ /* 0x000ee20000002400 */
[----:B------:R-:W-:Y:S01]  /*8e70*/  FMUL.FTZ R10, R10, UR4 ;  /* 0x000000040a0a7c20 */ /* 0x000fe20008410000 */
[----:B------:R-:W-:Y:S01]  /*8e80*/  FMUL.FTZ R8, R8, UR4 ;  /* 0x0000000408087c20 */ /* 0x000fe20008410000 */
[----:B------:R-:W-:-:S04]  /*8e90*/  DEPBAR.LE SB0, 0x0 ;  /* 0x000080000000791a */ /* 0x000fc80000000000 */
[----:B------:R-:W-:Y:S06]  /*8ea0*/  HMMA.16816.F32 R204, R188, R186, R204 ;  /* 0x000000babccc723c */ /* 0x000fec00000018cc */
[C---:B------:R-:W-:Y:S06]  /*8eb0*/  HMMA.16816.F32 R24, R20.reuse, R14, R24 ;  /* 0x0000000e1418723c */ /* 0x040fec0000001818 */
[----:B-1----:R-:W-:Y:S06]  /*8ec0*/  HMMA.16816.F32 R176, R20, R4, R176 ;  /* 0x0000000414b0723c */ /* 0x002fec00000018b0 */
[----:B------:R-:W-:Y:S06]  /*8ed0*/  HMMA.16816.F32 R236, R28, R192, R236 ;  /* 0x000000c01cec723c */ /* 0x000fec00000018ec */
[----:B------:R-:W-:Y:S01]  /*8ee0*/  HMMA.16816.F32 R180, R16, R14, R180 ;  /* 0x0000000e10b4723c */ /* 0x000fe200000018b4 */
[----:B--2---:R-:W-:-:S05]  /*8ef0*/  IMAD.SHL.U32 R34, R34, 0x2, RZ ;  /* 0x0000000222227824 */ /* 0x004fca00078e00ff */
[----:B------:R-:W-:Y:S01]  /*8f00*/  HMMA.16816.F32 R172, R20, R6, R172 ;  /* 0x0000000614ac723c */ /* 0x000fe200000018ac */
[----:B------:R-:W-:-:S05]  /*8f10*/  FMUL.FTZ R15, R24, UR4 ;  /* 0x00000004180f7c20 */ /* 0x000fca0008410000 */
[----:B------:R-:W-:Y:S01]  /*8f20*/  HMMA.16816.F32 R204, R28, R194, R204 ;  /* 0x000000c21ccc723c */ /* 0x000fe200000018cc */
[----:B------:R-:W-:Y:S01]  /*8f30*/  FMUL.FTZ R200, R176, UR4 ;  /* 0x00000004b0c87c20 */ /* 0x000fe20008410000 */
[----:B------:R-:W-:Y:S01]  /*8f40*/  LOP3.LUT R21, R34, 0x6, RZ, 0xc0, !PT ;  /* 0x0000000622157812 */ /* 0x000fe200078ec0ff */
[----:B------:R-:W1:Y:S01]  /*8f50*/  MUFU.TANH R13, R13 ;  /* 0x0000000d000d7308 */ /* 0x000e620000002400 */
[----:B------:R-:W-:Y:S02]  /*8f60*/  VIADD R176, R169, 0xfffffffc ;  /* 0xfffffffca9b07836 */ /* 0x000fe40000000000 */
[----:B------:R-:W-:Y:S01]  /*8f70*/  FMUL.FTZ R24, R25, UR4 ;  /* 0x0000000419187c20 */ /* 0x000fe20008410000 */
[----:B------:R-:W-:Y:S01]  /*8f80*/  HMMA.16816.F32 R236, R16, R4, R236 ;  /* 0x0000000410ec723c */ /* 0x000fe200000018ec */
[----:B------:R-:W-:-:S03]  /*8f90*/  IMAD R21, R176, 0x20, R21 ;  /* 0x00000020b0157824 */ /* 0x000fc600078e0215 */
[----:B------:R-:W2:Y:S01]  /*8fa0*/  MUFU.TANH R15, R15 ;  /* 0x0000000f000f7308 */ /* 0x000ea20000002400 */
[----:B------:R-:W-:Y:S01]  /*8fb0*/  FMUL.FTZ R14, R9, UR4 ;  /* 0x00000004090e7c20 */ /* 0x000fe20008410000 */
[----:B------:R-:W-:Y:S01]  /*8fc0*/  FMUL.FTZ R33, R183, UR4 ;  /* 0x00000004b7217c20 */ /* 0x000fe20008410000 */
[----:B------:R-:W-:Y:S01]  /*8fd0*/  FMUL.FTZ R9, R11, UR4 ;  /* 0x000000040b097c20 */ /* 0x000fe20008410000 */
[C---:B------:R-:W-:Y:S02]  /*8fe0*/  VIADD R183, R21.reuse, 0x1 ;  /* 0x0000000115b77836 */ /* 0x040fe40000000000 */
[----:B------:R-:W-:Y:S01]  /*8ff0*/  FMUL.FTZ R11, R26, UR4 ;  /* 0x000000041a0b7c20 */ /* 0x000fe20008410000 */
[-C--:B------:R-:W-:Y:S01]  /*9000*/  ISETP.GE.AND P2, PT, R21, R234.reuse, PT ;  /* 0x000000ea1500720c */ /* 0x080fe20003f46270 */
[----:B------:R-:W4:Y:S01]  /*9010*/  MUFU.TANH R24, R24 ;  /* 0x0000001800187308 */ /* 0x000f220000002400 */
[----:B------:R-:W-:Y:S01]  /*9020*/  FMUL.FTZ R26, R27, UR4 ;  /* 0x000000041b1a7c20 */ /* 0x000fe20008410000 */
[----:B------:R-:W-:Y:S01]  /*9030*/  FMUL.FTZ R27, R181, UR4 ;  /* 0x00000004b51b7c20 */ /* 0x000fe20008410000 */
[----:B------:R-:W-:Y:S01]  /*9040*/  FMUL.FTZ R177, R177, UR4 ;  /* 0x00000004b1b17c20 */ /* 0x000fe20008410000 */
[----:B------:R-:W-:Y:S01]  /*9050*/  VIADD R181, R21, 0x8 ;  /* 0x0000000815b57836 */ /* 0x000fe20000000000 */
[----:B------:R-:W-:-:S03]  /*9060*/  ISETP.GE.AND P4, PT, R183, R234, PT ;  /* 0x000000eab700720c */ /* 0x000fc60003f86270 */
[----:B------:R-:W4:Y:S01]  /*9070*/  MUFU.TANH R200, R200 ;  /* 0x000000c800c87308 */ /* 0x000f220000002400 */
[----:B---3--:R-:W-:Y:S01]  /*9080*/  FSEL R22, R3, -INF , !P2 ;  /* 0xff80000003167808 */ /* 0x008fe20005000000 */
[----:B------:R-:W-:Y:S01]  /*9090*/  FMUL.FTZ R25, R180, UR4 ;  /* 0x00000004b4197c20 */ /* 0x000fe20008410000 */
[----:B------:R-:W-:Y:S01]  /*90a0*/  FMUL.FTZ R180, R179, UR4 ;  /* 0x00000004b3b47c20 */ /* 0x000fe20008410000 */
[----:B------:R-:W-:-:S04]  /*90b0*/  FMUL.FTZ R172, R172, UR4 ;  /* 0x00000004acac7c20 */ /* 0x000fc80008410000 */
[----:B------:R-:W3:Y:S01]  /*90c0*/  MUFU.TANH R10, R10 ;  /* 0x0000000a000a7308 */ /* 0x000ee20000002400 */
[----:B------:R-:W-:Y:S02]  /*90d0*/  VIADD R179, R21, 0x9 ;  /* 0x0000000915b37836 */ /* 0x000fe40000000000 */
[----:B------:R-:W-:Y:S01]  /*90e0*/  FMUL.FTZ R5, R173, UR4 ;  /* 0x00000004ad057c20 */ /* 0x000fe20008410000 */
[----:B------:R-:W-:Y:S01]  /*90f0*/  ISETP.GE.AND P6, PT, R181, R234, PT ;  /* 0x000000eab500720c */ /* 0x000fe20003fc6270 */
[----:B------:R-:W-:Y:S01]  /*9100*/  HMMA.16816.F32 R204, R16, R6, R204 ;  /* 0x0000000610cc723c */ /* 0x000fe200000018cc */
[----:B-1----:R-:W-:Y:S02]  /*9110*/  FSEL R20, R13, -INF , !P4 ;  /* 0xff8000000d147808 */ /* 0x002fe40006000000 */
[----:B------:R-:W1:Y:S01]  /*9120*/  MUFU.TANH R12, R12 ;  /* 0x0000000c000c7308 */ /* 0x000e620000002400 */
[----:B------:R-:W-:Y:S01]  /*9130*/  FMNMX.FTZ R29, R168, R22, !PT ;  /* 0x00000016a81d7209 */ /* 0x000fe20007810000 */
[----:B------:R-:W-:Y:S01]  /*9140*/  FMUL.FTZ R164, R178, UR4 ;  /* 0x00000004b2a47c20 */ /* 0x000fe20008410000 */
[C---:B------:R-:W-:Y:S01]  /*9150*/  ISETP.GE.AND P5, PT, R21.reuse, R171, PT ;  /* 0x000000ab1500720c */ /* 0x040fe20003fa6270 */
[----:B------:R-:W-:-:S04]  /*9160*/  VIADD R35, R21, 0x11 ;  /* 0x0000001115237836 */ /* 0x000fc80000000000 */
[----:B------:R4:W1:Y:S01]  /*9170*/  MUFU.TANH R34, R177 ;  /* 0x000000b100227308 */ /* 0x0008620000002400 */
[C---:B------:R-:W-:Y:S01]  /*9180*/  ISETP.GE.AND P1, PT, R21.reuse, R170, PT ;  /* 0x000000aa1500720c */ /* 0x040fe20003f26270 */
[C---:B------:R-:W-:Y:S01]  /*9190*/  VIADD R23, R21.reuse, 0x18 ;  /* 0x0000001815177836 */ /* 0x040fe20000000000 */
[----:B------:R-:W-:Y:S01]  /*91a0*/  ISETP.GE.AND P0, PT, R21, R2, PT ;  /* 0x000000021500720c */ /* 0x000fe20003f06270 */
[----:B------:R-:W-:Y:S01]  /*91b0*/  FMUL.FTZ R28, R174, UR4 ;  /* 0x00000004ae1c7c20 */ /* 0x000fe20008410000 */
[----:B------:R-:W-:Y:S01]  /*91c0*/  ISETP.GE.AND P3, PT, R179, R234, PT ;  /* 0x000000eab300720c */ /* 0x000fe20003f66270 */
[----:B------:R-:W-:Y:S01]  /*91d0*/  FMUL.FTZ R173, R175, UR4 ;  /* 0x00000004afad7c20 */ /* 0x000fe20008410000 */
[----:B--2---:R-:W-:Y:S01]  /*91e0*/  FSEL R4, R15, -INF , !P6 ;  /* 0xff8000000f047808 */ /* 0x004fe20007000000 */
[----:B------:R-:W2:Y:S01]  /*91f0*/  MUFU.TANH R178, R172 ;  /* 0x000000ac00b27308 */ /* 0x000ea20000002400 */
[----:B------:R-:W-:Y:S01]  /*9200*/  FMNMX.FTZ R29, R20, R29, !PT ;  /* 0x0000001d141d7209 */ /* 0x000fe20007810000 */
[----:B----4-:R-:W-:-:S06]  /*9210*/  VIADD R177, R21, 0x10 ;  /* 0x0000001015b17836 */ /* 0x010fcc0000000000 */
[----:B------:R-:W-:Y:S01]  /*9220*/  MUFU.TANH R0, R0 ;  /* 0x0000000000007308 */ /* 0x000fe20000002400 */
[----:B------:R-:W-:Y:S01]  /*9230*/  VIADD R21, R21, 0x19 ;  /* 0x0000001915157836 */ /* 0x000fe20000000000 */
[----:B------:R-:W-:Y:S02]  /*9240*/  FSEL R24, R24, -INF , !P3 ;  /* 0xff80000018187808 */ /* 0x000fe40005800000 */
[----:B------:R-:W-:-:S04]  /*9250*/  ISETP.GE.AND P2, PT, R177, R234, PT ;  /* 0x000000eab100720c */ /* 0x000fc80003f46270 */
[----:B------:R-:W-:Y:S01]  /*9260*/  MUFU.TANH R11, R11 ;  /* 0x0000000b000b7308 */ /* 0x000fe20000002400 */
[----:B------:R-:W-:Y:S01]  /*9270*/  FMNMX.FTZ R29, R4, R29, !PT ;  /* 0x0000001d041d7209 */ /* 0x000fe20007810000 */
[----:B------:R-:W-:Y:S01]  /*9280*/  FMUL.FTZ R32, R182, UR4 ;  /* 0x00000004b6207c20 */ /* 0x000fe20008410000 */
[----:B------:R-:W-:-:S05]  /*9290*/  ISETP.GE.AND P4, PT, R35, R234, PT ;  /* 0x000000ea2300720c */ /* 0x000fca0003f86270 */
[----:B------:R-:W4:Y:S01]  /*92a0*/  MUFU.TANH R5, R5 ;  /* 0x0000000500057308 */ /* 0x000f220000002400 */
[-C--:B------:R-:W-:Y:S01]  /*92b0*/  ISETP.GE.AND P6, PT, R23, R234.reuse, PT ;  /* 0x000000ea1700720c */ /* 0x080fe20003fc6270 */
[----:B------:R-:W-:Y:S01]  /*92c0*/  FMUL.FTZ R6, R237, UR4 ;  /* 0x00000004ed067c20 */ /* 0x000fe20008410000 */
[----:B------:R-:W-:Y:S01]  /*92d0*/  ISETP.GE.AND P3, PT, R21, R234, PT ;  /* 0x000000ea1500720c */ /* 0x000fe20003f66270 */
[----:B------:R-:W-:-:S04]  /*92e0*/  FMUL.FTZ R234, R238, UR4 ;  /* 0x00000004eeea7c20 */ /* 0x000fc80008410000 */
[----:B------:R-:W4:Y:S01]  /*92f0*/  MUFU.TANH R8, R8 ;  /* 0x0000000800087308 */ /* 0x000f220000002400 */
[----:B------:R-:W-:Y:S01]  /*9300*/  FSEL R200, R200, -INF , !P2 ;  /* 0xff800000c8c87808 */ /* 0x000fe20005000000 */
[----:B------:R-:W-:Y:S01]  /*9310*/  FMUL.FTZ R236, R236, UR4 ;  /* 0x00000004ecec7c20 */ /* 0x000fe20008410000 */
[----:B------:R-:W-:Y:S02]  /*9320*/  ISETP.GE.AND P2, PT, R183, R171, PT ;  /* 0x000000abb700720c */ /* 0x000fe40003f46270 */
[----:B------:R-:W-:-:S03]  /*9330*/  FMNMX.FTZ R29, R24, R29, !PT ;  /* 0x0000001d181d7209 */ /* 0x000fc60007810000 */
[----:B------:R-:W4:Y:S01]  /*9340*/  MUFU.TANH R26, R26 ;  /* 0x0000001a001a7308 */ /* 0x000f220000002400 */
[----:B---3--:R-:W-:Y:S02]  /*9350*/  FSEL R10, R10, -INF , !P0 ;  /* 0xff8000000a0a7808 */ /* 0x008fe40004000000 */
[----:B------:R-:W-:-:S05]  /*9360*/  ISETP.NE.AND P0, PT, R169, 0x4, PT ;  /* 0x00000004a900780c */ /* 0x000fca0003f05270 */
[----:B------:R-:W3:Y:S01]  /*9370*/  MUFU.TANH R164, R164 ;  /* 0x000000a400a47308 */ /* 0x000ee20000002400 */
[----:B-1----:R-:W-:-:S07]  /*9380*/  FSEL R13, R12, -INF , !P2 ;  /* 0xff8000000c0d7808 */ /* 0x002fce0005000000 */
[----:B------:R-:W1:Y:S01]  /*9390*/  MUFU.TANH R172, R180 ;  /* 0x000000b400ac7308 */ /* 0x000e620000002400 */
[----:B------:R-:W-:-:S07]  /*93a0*/  FSEL R175, R34, -INF , !P4 ;  /* 0xff80000022af7808 */ /* 0x000fce0006000000 */
[----:B------:R-:W1:Y:S01]  /*93b0*/  MUFU.TANH R28, R28 ;  /* 0x0000001c001c7308 */ /* 0x000e620000002400 */
[----:B------:R-:W-:-:S07]  /*93c0*/  FMNMX.FTZ R12, R200, R29, !PT ;  /* 0x0000001dc80c7209 */ /* 0x000fce0007810000 */
[----:B------:R-:W1:Y:S01]  /*93d0*/  MUFU.TANH R173, R173 ;  /* 0x000000ad00ad7308 */ /* 0x000e620000002400 */
[----:B------:R-:W-:Y:S02]  /*93e0*/  ISETP.GE.AND P4, PT, R181, R171, PT ;  /* 0x000000abb500720c */ /* 0x000fe40003f86270 */
[----:B--2---:R-:W-:-:S05]  /*93f0*/  FSEL R174, R178, -INF , !P6 ;  /* 0xff800000b2ae7808 */ /* 0x004fca0007000000 */
[----:B------:R-:W2:Y:S01]  /*9400*/  MUFU.TANH R14, R14 ;  /* 0x0000000e000e7308 */ /* 0x000ea20000002400 */
[----:B------:R-:W-:-:S07]  /*9410*/  FMNMX.FTZ R17, R175, R12, !PT ;  /* 0x0000000caf117209 */ /* 0x000fce0007810000 */
[----:B------:R-:W1:Y:S01]  /*9420*/  MUFU.TANH R9, R9 ;  /* 0x0000000900097308 */ /* 0x000e620000002400 */
[----:B----4-:R-:W-:-:S07]  /*9430*/  FSEL R3, R5, -INF , !P3 ;  /* 0xff80000005037808 */ /* 0x010fce0005800000 */
[----:B------:R-:W4:Y:S01]  /*9440*/  MUFU.TANH R25, R25 ;  /* 0x0000001900197308 */ /* 0x000f220000002400 */
[----:B------:R-:W-:-:S07]  /*9450*/  FSEL R15, R0, -INF , !P5 ;  /* 0xff800000000f7808 */ /* 0x000fce0006800000 */
[----:B------:R-:W1:Y:S01]  /*9460*/  MUFU.TANH R27, R27 ;  /* 0x0000001b001b7308 */ /* 0x000e620000002400 */
[----:B------:R-:W-:-:S07]  /*9470*/  FSEL R11, R11, -INF , !P4 ;  /* 0xff8000000b0b7808 */ /* 0x000fce0006000000 */
[----:B------:R-:W1:Y:S01]  /*9480*/  MUFU.TANH R32, R32 ;  /* 0x0000002000207308 */ /* 0x000e620000002400 */
[----:B------:R-:W-:-:S07]  /*9490*/  ISETP.GE.AND P6, PT, R179, R171, PT ;  /* 0x000000abb300720c */ /* 0x000fce0003fc6270 */
[----:B------:R-:W1:Y:S01]  /*94a0*/  MUFU.TANH R33, R33 ;  /* 0x0000002100217308 */ /* 0x000e620000002400 */
[----:B------:R-:W-:-:S07]  /*94b0*/  ISETP.GE.AND P3, PT, R177, R171, PT ;  /* 0x000000abb100720c */ /* 0x000fce0003f66270 */
[----:B------:R1:W1:Y:S01]  /*94c0*/  MUFU.TANH R241, R236 ;  /* 0x000000ec00f17308 */ /* 0x0002620000002400 */
[----:B------:R-:W-:-:S07]  /*94d0*/  ISETP.GE.AND P5, PT, R35, R171, PT ;  /* 0x000000ab2300720c */ /* 0x000fce0003fa6270 */
[----:B------:R-:W1:Y:S01]  /*94e0*/  MUFU.TANH R6, R6 ;  /* 0x0000000600067308 */ /* 0x000e620000002400 */
[----:B------:R-:W-:-:S07]  /*94f0*/  ISETP.GE.AND P2, PT, R23, R171, PT ;  /* 0x000000ab1700720c */ /* 0x000fce0003f46270 */
[----:B------:R-:W2:Y:S01]  /*9500*/  MUFU.TANH R234, R234 ;  /* 0x000000ea00ea7308 */ /* 0x000ea20000002400 */
[----:B------:R-:W-:Y:S01]  /*9510*/  BAR.SYNC.DEFER_BLOCKING 0x0 ;  /* 0x0000000000007b1d */ /* 0x000fe20000010000 */
[----:B------:R-:W-:Y:S02]  /*9520*/  ISETP.GE.AND P4, PT, R21, R171, PT ;  /* 0x000000ab1500720c */ /* 0x000fe40003f86270 */
[----:B------:R-:W-:Y:S01]  /*9530*/  FSEL R7, R8, -INF , !P1 ;  /* 0xff80000008077808 */ /* 0x000fe20004800000 */
[----:B------:R-:W-:Y:S01]  /*9540*/  FMUL.FTZ R204, R204, UR4 ;  /* 0x00000004cccc7c20 */ /* 0x000fe20008410000 */
[----:B------:R-:W-:Y:S02]  /*9550*/  FMNMX.FTZ R8, R174, R17, !PT ;  /* 0x00000011ae087209 */ /* 0x000fe40007810000 */
[----:B------:R-:W-:Y:S02]  /*9560*/  FSEL R5, R26, -INF , !P6 ;  /* 0xff8000001a057808 */ /* 0x000fe40007000000 */
[----:B---3--:R-:W-:-:S02]  /*9570*/  FSEL R0, R164, -INF , !P3 ;  /* 0xff800000a4007808 */ /* 0x008fc40005800000 */
[----:B-1----:R-:W-:Y:S02]  /*9580*/  FSEL R172, R172, -INF , !P5 ;  /* 0xff800000acac7808 */ /* 0x002fe40006800000 */
[----:B------:R-:W-:Y:S02]  /*9590*/  FSEL R171, R28, -INF , !P2 ;  /* 0xff8000001cab7808 */ /* 0x000fe40005000000 */
[----:B------:R-:W-:Y:S02]  /*95a0*/  FSEL R173, R173, -INF , !P4 ;  /* 0xff800000adad7808 */ /* 0x000fe40006000000 */
[C---:B------:R-:W-:Y:S02]  /*95b0*/  ISETP.GE.AND P6, PT, R183.reuse, R170, PT ;  /* 0x000000aab700720c */ /* 0x040fe40003fc6270 */
[----:B------:R-:W-:Y:S02]  /*95c0*/  ISETP.GE.AND P3, PT, R183, R2, PT ;  /* 0x00000002b700720c */ /* 0x000fe40003f66270 */
[----:B------:R-:W-:-:S02]  /*95d0*/  ISETP.GE.AND P5, PT, R181, R170, PT ;  /* 0x000000aab500720c */ /* 0x000fc40003fa6270 */
[----:B------:R-:W-:Y:S02]  /*95e0*/  ISETP.GE.AND P2, PT, R181, R2, PT ;  /* 0x00000002b500720c */ /* 0x000fe40003f46270 */
[C---:B------:R-:W-:Y:S02]  /*95f0*/  ISETP.GE.AND P4, PT, R179.reuse, R170, PT ;  /* 0x000000aab300720c */ /* 0x040fe40003f86270 */
[----:B------:R-:W-:Y:S02]  /*9600*/  ISETP.GE.AND P1, PT, R179, R2, PT ;  /* 0x00000002b300720c */ /* 0x000fe40003f26270 */
[----:B------:R-:W-:Y:S01]  /*9610*/  FMNMX.FTZ R19, R3, R8, !PT ;  /* 0x0000000803137209 */ /* 0x000fe20007810000 */
[----:B--2-4-:R-:W-:Y:S10]  /*9620*/  @!P0 BRA `(.L_x_1085) ;  /* 0x0000000000508947 */ /* 0x014ff40003800000 */
        /* <DEDUP_REMOVED lines=20> */
.L_x_1085:
[----:B------:R-:W2:Y:S01]  /*9770*/  SHFL.BFLY PT, R8, R19, 0x2, 0x1f ;  /* 0x0c401f0013087f89 */ /* 0x000ea200000e0000 */
[----:B-1----:R-:W-:Y:S01]  /*9780*/  FMNMX.FTZ R16, R167, R15, !PT ;  /* 0x0000000fa7107209 */ /* 0x002fe20007810000 */
[----:B------:R-:W-:Y:S01]  /*9790*/  FMUL.FTZ R205, R205, UR4 ;  /* 0x00000004cdcd7c20 */ /* 0x000fe20008410000 */
[----:B------:R-:W-:Y:S01]  /*97a0*/  FSEL R25, R25, -INF , !P5 ;  /* 0xff80000019197808 */ /* 0x000fe20006800000 */
[----:B------:R-:W-:Y:S01]  /*97b0*/  FMUL.FTZ R12, R239, UR4 ;  /* 0x00000004ef0c7c20 */ /* 0x000fe20008410000 */
[----:B------:R-:W-:Y:S01]  /*97c0*/  FMNMX.FTZ R16, R13, R16, !PT ;  /* 0x000000100d107209 */ /* 0x000fe20007810000 */
[----:B------:R1:W-:Y:S01]  /*97d0*/  MUFU.TANH R237, R204 ;  /* 0x000000cc00ed7308 */ /* 0x0003e20000002400 */
[----:B------:R-:W-:Y:S01]  /*97e0*/  ISETP.GE.AND P5, PT, R35, R170, PT ;  /* 0x000000aa2300720c */ /* 0x000fe20003fa6270 */
[----:B------:R-:W-:Y:S01]  /*97f0*/  FMUL.FTZ R207, R207, UR4 ;  /* 0x00000004cfcf7c20 */ /* 0x000fe20008410000 */
[----:B------:R-:W-:Y:S02]  /*9800*/  FMNMX.FTZ R16, R11, R16, !PT ;  /* 0x000000100b107209 */ /* 0x000fe40007810000 */
[----:B------:R-:W-:-:S02]  /*9810*/  FSEL R239, R6, -INF , !P5 ;  /* 0xff80000006ef7808 */ /* 0x000fc40006800000 */
[----:B------:R-:W-:Y:S01]  /*9820*/  FMNMX.FTZ R29, R5, R16, !PT ;  /* 0x00000010051d7209 */ /* 0x000fe20007810000 */
[----:B------:R-:W3:Y:S01]  /*9830*/  MUFU.TANH R205, R205 ;  /* 0x000000cd00cd7308 */ /* 0x000ee20000002400 */
[----:B------:R-:W-:Y:S02]  /*9840*/  FSEL R17, R14, -INF , !P6 ;  /* 0xff8000000e117808 */ /* 0x000fe40007000000 */
[----:B------:R-:W-:Y:S02]  /*9850*/  FMNMX.FTZ R29, R0, R29, !PT ;  /* 0x0000001d001d7209 */ /* 0x000fe40007810000 */
[----:B------:R-:W-:Y:S02]  /*9860*/  FMNMX.FTZ R31, R165, R10, !PT ;  /* 0x0000000aa51f7209 */ /* 0x000fe40007810000 */
[----:B------:R-:W-:Y:S01]  /*9870*/  FMNMX.FTZ R14, R166, R7, !PT ;  /* 0x00000007a60e7209 */ /* 0x000fe20007810000 */
[----:B------:R-:W4:Y:S01]  /*9880*/  MUFU.TANH R12, R12 ;  /* 0x0000000c000c7308 */ /* 0x000f220000002400 */
[----:B-1----:R-:W-:Y:S01]  /*9890*/  FMUL.FTZ R204, R206, UR4 ;  /* 0x00000004cecc7c20 */ /* 0x002fe20008410000 */
[----:B--2---:R-:W-:-:S02]  /*98a0*/  FMNMX.FTZ R19, R19, R8, !PT ;  /* 0x0000000813137209 */ /* 0x004fc40007810000 */
[----:B------:R-:W-:Y:S02]  /*98b0*/  FMNMX.FTZ R8, R172, R29, !PT ;  /* 0x0000001dac087209 */ /* 0x000fe40007810000 */
[----:B------:R-:W-:Y:S01]  /*98c0*/  ISETP.GE.AND P0, PT, R177, R170, PT ;  /* 0x000000aab100720c */ /* 0x000fe20003f06270 */
[----:B------:R-:W-:Y:S01]  /*98d0*/  SHFL.BFLY PT, R178, R19, 0x1, 0x1f ;  /* 0x0c201f0013b27f89 */ /* 0x000fe200000e0000 */
[----:B------:R-:W-:Y:S01]  /*98e0*/  FMNMX.FTZ R6, R171, R8, !PT ;  /* 0x00000008ab067209 */ /* 0x000fe20007810000 */
[----:B------:R-:W1:Y:S01]  /*98f0*/  MUFU.TANH R204, R204 ;  /* 0x000000cc00cc7308 */ /* 0x000e620000002400 */
[----:B------:R-:W-:Y:S02]  /*9900*/  FSEL R8, R9, -INF , !P3 ;  /* 0xff80000009087808 */ /* 0x000fe40005800000 */
[----:B------:R-:W-:Y:S02]  /*9910*/  FMNMX.FTZ R9, R173, R6, !PT ;  /* 0x00000006ad097209 */ /* 0x000fe40007810000 */
[----:B------:R-:W-:-:S02]  /*9920*/  FSEL R32, R32, -INF , !P2 ;  /* 0xff80000020207808 */ /* 0x000fc40005000000 */
[----:B------:R-:W-:Y:S01]  /*9930*/  FMNMX.FTZ R31, R8, R31, !PT ;  /* 0x0000001f081f7209 */ /* 0x000fe20007810000 */
[----:B------:R-:W2:Y:S01]  /*9940*/  SHFL.BFLY PT, R16, R9, 0x2, 0x1f ;  /* 0x0c401f0009107f89 */ /* 0x000ea200000e0000 */
[----:B------:R-:W-:Y:S01]  /*9950*/  FMNMX.FTZ R14, R17, R14, !PT ;  /* 0x0000000e110e7209 */ /* 0x000fe20007810000 */
[----:B------:R-:W2:Y:S01]  /*9960*/  MUFU.TANH R202, R207 ;  /* 0x000000cf00ca7308 */ /* 0x000ea20000002400 */
[----:B------:R-:W-:Y:S02]  /*9970*/  FSEL R241, R241, -INF , !P0 ;  /* 0xff800000f1f17808 */ /* 0x000fe40004000000 */
[----:B------:R-:W-:Y:S02]  /*9980*/  ISETP.GE.AND P0, PT, R21, R170, PT ;  /* 0x000000aa1500720c */ /* 0x000fe40003f06270 */
[----:B------:R-:W-:Y:S02]  /*9990*/  ISETP.GE.AND P6, PT, R177, R2, PT ;  /* 0x00000002b100720c */ /* 0x000fe40003fc6270 */
[----:B------:R-:W-:-:S02]  /*99a0*/  FSEL R6, R33, -INF , !P1 ;  /* 0xff80000021067808 */ /* 0x000fc40004800000 */
[----:B------:R-:W-:Y:S02]  /*99b0*/  FMNMX.FTZ R31, R32, R31, !PT ;  /* 0x0000001f201f7209 */ /* 0x000fe40007810000 */
[----:B------:R-:W-:Y:S02]  /*99c0*/  FSEL R27, R27, -INF , !P4 ;  /* 0xff8000001b1b7808 */ /* 0x000fe40006000000 */
[----:B------:R-:W-:Y:S02]  /*99d0*/  FMNMX.FTZ R14, R25, R14, !PT ;  /* 0x0000000e190e7209 */ /* 0x000fe40007810000 */
[----:B---3--:R-:W-:Y:S02]  /*99e0*/  FSEL R205, R205, -INF , !P0 ;  /* 0xff800000cdcd7808 */ /* 0x008fe40004000000 */
[----:B------:R-:W-:Y:S02]  /*99f0*/  ISETP.GE.AND P0, PT, R35, R2, PT ;  /* 0x000000022300720c */ /* 0x000fe40003f06270 */
[----:B------:R-:W-:-:S02]  /*9a00*/  FSEL R234, R234, -INF , !P6 ;  /* 0xff800000eaea7808 */ /* 0x000fc40007000000 */
[----:B------:R-:W-:Y:S02]  /*9a10*/  FMNMX.FTZ R31, R6, R31, !PT ;  /* 0x0000001f061f7209 */ /* 0x000fe40007810000 */
[----:B------:R-:W-:Y:S02]  /*9a20*/  FMNMX.FTZ R14, R27, R14, !PT ;  /* 0x0000000e1b0e7209 */ /* 0x000fe40007810000 */
[C---:B------:R-:W-:Y:S02]  /*9a30*/  ISETP.GE.AND P1, PT, R23.reuse, R2, PT ;  /* 0x000000021700720c */ /* 0x040fe40003f26270 */
[----:B----4-:R-:W-:Y:S02]  /*9a40*/  FSEL R206, R12, -INF , !P0 ;  /* 0xff8000000cce7808 */ /* 0x010fe40004000000 */
[----:B------:R-:W-:Y:S02]  /*9a50*/  FMNMX.FTZ R31, R234, R31, !PT ;  /* 0x0000001fea1f7209 */ /* 0x000fe40007810000 */
[----:B------:R-:W-:-:S02]  /*9a60*/  ISETP.GE.AND P4, PT, R23, R170, PT ;  /* 0x000000aa1700720c */ /* 0x000fc40003f86270 */
[----:B------:R-:W-:Y:S02]  /*9a70*/  FMNMX.FTZ R14, R241, R14, !PT ;  /* 0x0000000ef10e7209 */ /* 0x000fe40007810000 */
[----:B------:R-:W-:Y:S02]  /*9a80*/  ISETP.GE.AND P0, PT, R21, R2, PT ;  /* 0x000000021500720c */ /* 0x000fe40003f06270 */
[----:B-1----:R-:W-:Y:S02]  /*9a90*/  FSEL R204, R204, -INF , !P1 ;  /* 0xff800000cccc7808 */ /* 0x002fe40004800000 */
[----:B------:R-:W-:Y:S02]  /*9aa0*/  FMNMX.FTZ R21, R206, R31, !PT ;  /* 0x0000001fce157209 */ /* 0x000fe40007810000 */
[----:B------:R-:W-:Y:S02]  /*9ab0*/  FSEL R237, R237, -INF , !P4 ;  /* 0xff800000eded7808 */ /* 0x000fe40006000000 */
[----:B------:R-:W-:-:S02]  /*9ac0*/  FMNMX.FTZ R14, R239, R14, !PT ;  /* 0x0000000eef0e7209 */ /* 0x000fc40007810000 */
[----:B--2---:R-:W-:Y:S02]  /*9ad0*/  FSEL R202, R202, -INF , !P0 ;  /* 0xff800000caca7808 */ /* 0x004fe40004000000 */
[----:B------:R-:W-:Y:S02]  /*9ae0*/  FMNMX.FTZ R21, R204, R21, !PT ;  /* 0x00000015cc157209 */ /* 0x000fe40007810000 */
[----:B------:R-:W-:Y:S02]  /*9af0*/  FMNMX.FTZ R14, R237, R14, !PT ;  /* 0x0000000eed0e7209 */ /* 0x000fe40007810000 */
[----:B------:R-:W-:Y:S02]  /*9b00*/  FMNMX.FTZ R16, R9, R16, !PT ;  /* 0x0000001009107209 */ /* 0x000fe40007810000 */
[----:B------:R-:W-:Y:S02]  /*9b10*/  FMNMX.FTZ R9, R202, R21, !PT ;  /* 0x00000015ca097209 */ /* 0x000fe40007810000 */
[----:B------:R-:W-:Y:S01]  /*9b20*/  FMNMX.FTZ R14, R205, R14, !PT ;  /* 0x0000000ecd0e7209 */ /* 0x000fe20007810000 */
[----:B------:R-:W1:Y:S01]  /*9b30*/  SHFL.BFLY PT, R177, R16, 0x1, 0x1f ;  /* 0x0c201f0010b17f89 */ /* 0x000e6200000e0000 */
[----:B------:R-:W-:-:S03]  /*9b40*/  FMNMX.FTZ R178, R19, R178, !PT ;  /* 0x000000b213b27209 */ /* 0x000fc60007810000 */
[----:B------:R-:W2:Y:S01]  /*9b50*/  SHFL.BFLY PT, R2, R9, 0x2, 0x1f ;  /* 0x0c401f0009027f89 */ /* 0x000ea200000e0000 */
[C---:B------:R-:W-:Y:S01]  /*9b60*/  FSETP.NEU.FTZ.AND P3, PT, R178.reuse, -INF , PT ;  /* 0xff800000b200780b */ /* 0x040fe20003f7d000 */
[C---:B------:R-:W-:Y:S02]  /*9b70*/  FMUL.FTZ R201, R178.reuse, UR13 ;  /* 0x0000000db2c97c20 */ /* 0x040fe40008410000 */
[----:B------:R-:W3:Y:S01]  /*9b80*/  SHFL.BFLY PT, R29, R14, 0x2, 0x1f ;  /* 0x0c401f000e1d7f89 */ /* 0x000ee200000e0000 */
[----:B------:R-:W-:Y:S02]  /*9b90*/  FSEL R197, R178, RZ, P3 ;  /* 0x000000ffb2c57208 */ /* 0x000fe40001800000 */
[----:B------:R-:W-:-:S03]  /*9ba0*/  FSEL R201, R201, RZ, P3 ;  /* 0x000000ffc9c97208 */ /* 0x000fc60001800000 */
[----:B------:R-:W-:Y:S01]  /*9bb0*/  FADD.FTZ R197, R168, -R197 ;  /* 0x800000c5a8c57221 */ /* 0x000fe20000010000 */
[----:B------:R-:W-:Y:S01]  /*9bc0*/  MOV R168, R178 ;  /* 0x000000b200a87202 */ /* 0x000fe20000000f00 */
[--C-:B------:R-:W-:Y:S01]  /*9bd0*/  FFMA.FTZ R193, R4, UR13, -R201.reuse ;  /* 0x0000000d04c17c23 */ /* 0x100fe200080108c9 */
[--C-:B------:R-:W-:Y:S01]  /*9be0*/  FFMA.FTZ R194, R22, UR13, -R201.reuse ;  /* 0x0000000d16c27c23 */ /* 0x100fe200080108c9 */
[--C-:B------:R-:W-:Y:S01]  /*9bf0*/  FFMA.FTZ R192, R20, UR13, -R201.reuse ;  /* 0x0000000d14c07c23 */ /* 0x100fe200080108c9 */
[--C-:B------:R-:W-:Y:S01]  /*9c00*/  FFMA.FTZ R190, R24, UR13, -R201.reuse ;  /* 0x0000000d18be7c23 */ /* 0x100fe200080108c9 */
[----:B------:R-:W-:Y:S01]  /*9c10*/  LDSM.16.MT88.4 R20, [R212+0xa000] ;  /* 0x00a00000d414783b */ /* 0x000fe20000004200 */
[----:B------:R-:W-:Y:S01]  /*9c20*/  FMUL.FTZ R197, R197, UR13 ;  /* 0x0000000dc5c57c20 */ /* 0x000fe20008410000 */
[----:B------:R-:W-:Y:S01]  /*9c30*/  MUFU.EX2 R193, R193 ;  /* 0x000000c100c17308 */ /* 0x000fe20000000800 */
[--C-:B------:R-:W-:Y:S01]  /*9c40*/  FFMA.FTZ R200, R200, UR13, -R201.reuse ;  /* 0x0000000dc8c87c23 */ /* 0x100fe200080108c9 */
[----:B-1----:R-:W-:Y:S01]  /*9c50*/  FMNMX.FTZ R177, R16, R177, !PT ;  /* 0x000000b110b17209 */ /* 0x002fe20007810000 */
[----:B------:R-:W-:Y:S01]  /*9c60*/  FFMA.FTZ R3, R3, UR13, -R201 ;  /* 0x0000000d03037c23 */ /* 0x000fe200080108c9 */
[----:B--2---:R-:W-:-:S03]  /*9c70*/  FMNMX.FTZ R9, R9, R2, !PT ;  /* 0x0000000209097209 */ /* 0x004fc60007810000 */
[C---:B------:R-:W-:Y:S01]  /*9c80*/  FMUL.FTZ R198, R177.reuse, UR13 ;  /* 0x0000000db1c67c20 */ /* 0x040fe20008410000 */
[C---:B------:R-:W-:Y:S01]  /*9c90*/  FSETP.NEU.FTZ.AND P2, PT, R177.reuse, -INF , PT ;  /* 0xff800000b100780b */ /* 0x040fe20003f5d000 */
[----:B------:R-:W-:Y:S01]  /*9ca0*/  MUFU.EX2 R194, R194 ;  /* 0x000000c200c27308 */ /* 0x000fe20000000800 */
[----:B---3--:R-:W-:Y:S01]  /*9cb0*/  FMNMX.FTZ R29, R14, R29, !PT ;  /* 0x0000001d0e1d7209 */ /* 0x008fe20007810000 */
[----:B------:R-:W1:Y:S01]  /*9cc0*/  SHFL.BFLY PT, R2, R9, 0x1, 0x1f ;  /* 0x0c201f0009027f89 */ /* 0x000e6200000e0000 */
[----:B------:R-:W-:Y:S02]  /*9cd0*/  FSEL R16, R177, RZ, P2 ;  /* 0x000000ffb1107208 */ /* 0x000fe40001000000 */
[----:B------:R-:W-:Y:S01]  /*9ce0*/  FSEL R198, R198, RZ, P2 ;  /* 0x000000ffc6c67208 */ /* 0x000fe20001000000 */
[----:B------:R-:W2:Y:S02]  /*9cf0*/  SHFL.BFLY PT, R170, R29, 0x1, 0x1f ;  /* 0x0c201f001daa7f89 */ /* 0x000ea400000e0000 */
[----:B------:R-:W-:Y:S01]  /*9d00*/  FADD.FTZ R16, R167, -R16 ;  /* 0x80000010a7107221 */ /* 0x000fe20000010000 */
[----:B------:R-:W-:Y:S01]  /*9d10*/  MUFU.EX2 R192, R192 ;  /* 0x000000c000c07308 */ /* 0x000fe20000000800 */
[--C-:B------:R-:W-:Y:S01]  /*9d20*/  FFMA.FTZ R191, R15, UR13, -R198.reuse ;  /* 0x0000000d0fbf7c23 */ /* 0x100fe200080108c6 */
[--C-:B------:R-:W-:Y:S01]  /*9d30*/  FFMA.FTZ R189, R13, UR13, -R198.reuse ;  /* 0x0000000d0dbd7c23 */ /* 0x100fe200080108c6 */
[----:B------:R-:W-:Y:S01]  /*9d40*/  FMUL.FTZ R16, R16, UR13 ;  /* 0x0000000d10107c20 */ /* 0x000fe20008410000 */
[--C-:B------:R-:W-:Y:S01]  /*9d50*/  FFMA.FTZ R188, R11, UR13, -R198.reuse ;  /* 0x0000000d0bbc7c23 */ /* 0x100fe200080108c6 */
[--C-:B------:R-:W-:Y:S01]  /*9d60*/  FFMA.FTZ R187, R5, UR13, -R198.reuse ;  /* 0x0000000d05bb7c23 */ /* 0x100fe200080108c6 */
[----:B------:R-:W-:Y:S01]  /*9d70*/  LDSM.16.MT88.4 R12, [R215+0xb000] ;  /* 0x00b00000d70c783b */ /* 0x000fe20000004200 */
[--C-:B------:R-:W-:Y:S01]  /*9d80*/  FFMA.FTZ R0, R0, UR13, -R198.reuse ;  /* 0x0000000d00007c23 */ /* 0x100fe200080108c6 */
[----:B------:R-:W3:Y:S01]  /*9d90*/  MUFU.EX2 R199, R16 ;  /* 0x0000001000c77308 */ /* 0x000ee20000000800 */
[----:B------:R-:W-:-:S07]  /*9da0*/  FFMA.FTZ R171, R171, UR13, -R198 ;  /* 0x0000000dabab7c23 */ /* 0x000fce00080108c6 */
[----:B------:R-:W-:Y:S01]  /*9db0*/  MUFU.EX2 R190, R190 ;  /* 0x000000be00be7308 */ /* 0x000fe20000000800 */
[----:B-1----:R-:W-:Y:S02]  /*9dc0*/  FMNMX.FTZ R2, R9, R2, !PT ;  /* 0x0000000209027209 */ /* 0x002fe40007810000 */
[----:B--2---:R-:W-:-:S03]  /*9dd0*/  FMNMX.FTZ R170, R29, R170, !PT ;  /* 0x000000aa1daa7209 */ /* 0x004fc60007810000 */
[C---:B------:R-:W-:Y:S01]  /*9de0*/  FMUL.FTZ R203, R2.reuse, UR13 ;  /* 0x0000000d02cb7c20 */ /* 0x040fe20008410000 */
[----:B------:R-:W-:Y:S01]  /*9df0*/  FSETP.NEU.FTZ.AND P0, PT, R2, -INF , PT ;  /* 0xff8000000200780b */ /* 0x000fe20003f1d000 */
[----:B------:R-:W-:Y:S01]  /*9e00*/  LDSM.16.MT88.4 R28, [R214+0xa000] ;  /* 0x00a00000d61c783b */ /* 0x000fe20000004200 */
[C---:B------:R-:W-:Y:S01]  /*9e10*/  FSETP.NEU.FTZ.AND P1, PT, R170.reuse, -INF , PT ;  /* 0xff800000aa00780b */ /* 0x040fe20003f3d000 */
[----:B------:R-:W-:Y:S01]  /*9e20*/  FMUL.FTZ R236, R170, UR13 ;  /* 0x0000000daaec7c20 */ /* 0x000fe20008410000 */
[----:B------:R-:W-:Y:S01]  /*9e30*/  FSEL R4, R2, RZ, P0 ;  /* 0x000000ff02047208 */ /* 0x000fe20000000000 */
[----:B------:R-:W-:Y:S01]  /*9e40*/  MUFU.EX2 R191, R191 ;  /* 0x000000bf00bf7308 */ /* 0x000fe20000000800 */
[----:B------:R-:W-:Y:S01]  /*9e50*/  FSEL R203, R203, RZ, P0 ;  /* 0x000000ffcbcb7208 */ /* 0x000fe20000000000 */
[-C--:B---3--:R-:W-:Y:S01]  /*9e60*/  FMUL.FTZ R86, R86, R199.reuse ;  /* 0x000000c756567220 */ /* 0x088fe20000410000 */
[----:B------:R-:W-:Y:S01]  /*9e70*/  FSEL R236, R236, RZ, P1 ;  /* 0x000000ffecec7208 */ /* 0x000fe20000800000 */
[----:B------:R-:W-:Y:S01]  /*9e80*/  FADD.FTZ R4, R165, -R4 ;  /* 0x80000004a5047221 */ /* 0x000fe20000010000 */
[-C--:B------:R-:W-:Y:S01]  /*9e90*/  FMUL.FTZ R87, R87, R199.reuse ;  /* 0x000000c757577220 */ /* 0x080fe20000410000 */
[--C-:B------:R-:W-:Y:S01]  /*9ea0*/  FFMA.FTZ R182, R10, UR13, -R203.reuse ;  /* 0x0000000d0ab67c23 */ /* 0x100fe200080108cb */
[--C-:B------:R-:W-:Y:S01]  /*9eb0*/  FFMA.FTZ R181, R8, UR13, -R203.reuse ;  /* 0x0000000d08b57c23 */ /* 0x100fe200080108cb */
[--C-:B------:R-:W-:Y:S01]  /*9ec0*/  FFMA.FTZ R186, R7, UR13, -R236.reuse ;  /* 0x0000000d07ba7c23 */ /* 0x100fe200080108ec */
[----:B------:R-:W-:Y:S01]  /*9ed0*/  FSEL R7, R170, RZ, P1 ;  /* 0x000000ffaa077208 */ /* 0x000fe20000800000 */
[----:B------:R-:W-:Y:S01]  /*9ee0*/  FMUL.FTZ R4, R4, UR13 ;  /* 0x0000000d04047c20 */ /* 0x000fe20008410000 */
[--C-:B------:R-:W-:Y:S01]  /*9ef0*/  FFMA.FTZ R185, R17, UR13, -R236.reuse ;  /* 0x0000000d11b97c23 */ /* 0x100fe200080108ec */
[--C-:B------:R-:W-:Y:S01]  /*9f00*/  FFMA.FTZ R184, R25, UR13, -R236.reuse ;  /* 0x0000000d19b87c23 */ /* 0x100fe200080108ec */
[--C-:B------:R-:W-:Y:S01]  /*9f10*/  FFMA.FTZ R183, R27, UR13, -R236.reuse ;  /* 0x0000000d1bb77c23 */ /* 0x100fe200080108ec */
[--C-:B------:R-:W-:Y:S01]  /*9f20*/  FFMA.FTZ R180, R32, UR13, -R203.reuse ;  /* 0x0000000d20b47c23 */ /* 0x100fe200080108cb */
[----:B------:R-:W-:Y:S01]  /*9f30*/  FFMA.FTZ R179, R6, UR13, -R203 ;  /* 0x0000000d06b37c23 */ /* 0x000fe200080108cb */
[----:B------:R-:W-:Y:S01]  /*9f40*/  FADD.FTZ R196, R166, -R7 ;  /* 0x80000007a6c47221 */ /* 0x000fe20000010000 */
[----:B------:R1:W2:Y:S01]  /*9f50*/  MUFU.EX2 R195, R4 ;  /* 0x0000000400c37308 */ /* 0x0002a20000000800 */
[----:B------:R-:W3:Y:S01]  /*9f60*/  LDSM.16.MT88.4 R32, [R215+0xa000] ;  /* 0x00a00000d720783b */ /* 0x000ee20000004200 */
[-C--:B------:R-:W-:Y:S01]  /*9f70*/  FMUL.FTZ R162, R162, R199.reuse ;  /* 0x000000c7a2a27220 */ /* 0x080fe20000410000 */
[----:B------:R-:W-:Y:S01]  /*9f80*/  FMUL.FTZ R196, R196, UR13 ;  /* 0x0000000dc4c47c20 */ /* 0x000fe20008410000 */
[-C--:B------:R-:W-:Y:S01]  /*9f90*/  FMUL.FTZ R163, R163, R199.reuse ;  /* 0x000000c7a3a37220 */ /* 0x080fe20000410000 */
[----:B------:R-:W4:Y:S01]  /*9fa0*/  LDSM.16.MT88.4 R24, [R213+0xa000] ;  /* 0x00a00000d518783b */ /* 0x000f220000004200 */
[-C--:B------:R-:W-:Y:S01]  /*9fb0*/  FMUL.FTZ R150, R150, R199.reuse ;  /* 0x000000c796967220 */ /* 0x080fe20000410000 */
[-C--:B------:R-:W-:Y:S01]  /*9fc0*/  FMUL.FTZ R151, R151, R199.reuse ;  /* 0x000000c797977220 */ /* 0x080fe20000410000 */
[----:B------:R-:W-:Y:S01]  /*9fd0*/  MUFU.EX2 R186, R186 ;  /* 0x000000ba00ba7308 */ /* 0x000fe20000000800 */
[----:B------:R-:W4:Y:S01]  /*9fe0*/  LDSM.16.MT88.4 R8, [R214+0xb000] ;  /* 0x00b00000d608783b */ /* 0x000f220000004200 */
[-C--:B------:R-:W-:Y:S01]  /*9ff0*/  FMUL.FTZ R146, R146, R199.reuse ;  /* 0x000000c792927220 */ /* 0x080fe20000410000 */
[-C--:B------:R-:W-:Y:S01]  /*a000*/  FMUL.FTZ R147, R147, R199.reuse ;  /* 0x000000c793937220 */ /* 0x080fe20000410000 */
[-C--:B------:R-:W-:Y:S01]  /*a010*/  FMUL.FTZ R134, R134, R199.reuse ;  /* 0x000000c786867220 */ /* 0x080fe20000410000 */
[----:B------:R-:W-:Y:S01]  /*a020*/  LDSM.16.MT88.4 R16, [R212+0xb000] ;  /* 0x00b00000d410783b */ /* 0x000fe20000004200 */
[-C--:B------:R-:W-:Y:S01]  /*a030*/  FMUL.FTZ R135, R135, R199.reuse ;  /* 0x000000c787877220 */ /* 0x080fe20000410000 */
[----:B-----5:R-:W-:Y:S01]  /*a040*/  FMUL.FTZ R38, R38, R199 ;  /* 0x000000c726267220 */ /* 0x020fe20000410000 */
[----:B------:R-:W3:Y:S01]  /*a050*/  MUFU.EX2 R185, R185 ;  /* 0x000000b900b97308 */ /* 0x000ee20000000800 */
[----:B-1----:R-:W1:Y:S01]  /*a060*/  LDSM.16.MT88.4 R4, [R213+0xb000] ;  /* 0x00b00000d504783b */ /* 0x002e620000004200 */
[-C--:B--2---:R-:W-:Y:S01]  /*a070*/  FMUL.FTZ R158, R158, R195.reuse ;  /* 0x000000c39e9e7220 */ /* 0x084fe20000410000 */
        /* <DEDUP_REMOVED lines=30> */
[----:B--2---:R-:W-:Y:S01]  /*a260*/  F2FP.F16.F32.PACK_AB R166, R183, R184 ;  /* 0x000000b8b7a6723e */ /* 0x004fe200000000ff */
[-C--:B------:R-:W-:Y:S01]  /*a270*/  FMUL.FTZ R110, R110, R195.reuse ;  /* 0x000000c36e6e7220 */ /* 0x080fe20000410000 */
[-C--:B------:R-:W-:Y:S01]  /*a280*/  FMUL.FTZ R111, R111, R195.reuse ;  /* 0x000000c36f6f7220 */ /* 0x080fe20000410000 */
[-C--:B------:R-:W-:Y:S01]  /*a290*/  FMUL.FTZ R122, R122, R195.reuse ;  /* 0x000000c37a7a7220 */ /* 0x080fe20000410000 */
[-C--:B------:R-:W-:Y:S01]  /*a2a0*/  FMUL.FTZ R123, R123, R195.reuse ;  /* 0x000000c37b7b7220 */ /* 0x080fe20000410000 */
[-C--:B------:R-:W-:Y:S01]  /*a2b0*/  FMUL.FTZ R126, R126, R195.reuse ;  /* 0x000000c37e7e7220 */ /* 0x080fe20000410000 */
[----:B------:R-:W-:Y:S01]  /*a2c0*/  FMUL.FTZ R127, R127, R195 ;  /* 0x000000c37f7f7220 */ /* 0x000fe20000410000 */
        /* <DEDUP_REMOVED lines=25> */
[----:B--2---:R-:W-:Y:S01]  /*a460*/  F2FP.F16.F32.PACK_AB R167, R179, R180 ;  /* 0x000000b4b3a7723e */ /* 0x004fe200000000ff */
[----:B------:R-:W-:Y:S01]  /*a470*/  FMUL.FTZ R131, R131, R199 ;  /* 0x000000c783837220 */ /* 0x000fe20000410000 */
[--C-:B------:R-:W-:Y:S01]  /*a480*/  FFMA.FTZ R207, R241, UR13, -R236.reuse ;  /* 0x0000000df1cf7c23 */ /* 0x100fe200080108ec */
[--C-:B------:R-:W-:Y:S01]  /*a490*/  FFMA.FTZ R238, R239, UR13, -R236.reuse ;  /* 0x0000000defee7c23 */ /* 0x100fe200080108ec */
[--C-:B------:R-:W-:Y:S01]  /*a4a0*/  FFMA.FTZ R237, R237, UR13, -R236.reuse ;  /* 0x0000000deded7c23 */ /* 0x100fe200080108ec */
[----:B------:R-:W-:Y:S01]  /*a4b0*/  FFMA.FTZ R236, R205, UR13, -R236 ;  /* 0x0000000dcdec7c23 */ /* 0x000fe200080108ec */
[----:B------:R-:W-:Y:S01]  /*a4c0*/  FFMA.FTZ R205, R234, UR13, -R203 ;  /* 0x0000000deacd7c23 */ /* 0x000fe200080108cb */
        /* <DEDUP_REMOVED lines=36> */
[-C--:B--2---:R-:W-:Y:S01]  /*a710*/  FMUL.FTZ R84, R84, R197.reuse ;  /* 0x000000c554547220 */ /* 0x084fe20000410000 */
        /* <DEDUP_REMOVED lines=37> */
[----:B------:R-:W-:Y:S01]  /*a970*/  FFMA.FTZ R239, R175, UR13, -R201 ;  /* 0x0000000dafef7c23 */ /* 0x000fe200080108c9 */
[----:B------:R-:W-:Y:S01]  /*a980*/  MUFU.EX2 R207, R207 ;  /* 0x000000cf00cf7308 */ /* 0x000fe20000000800 */
[----:B------:R-:W-:Y:S01]  /*a990*/  FFMA.FTZ R197, R235, R197, R194 ;  /* 0x000000c5ebc57223 */ /* 0x000fe200000100c2 */
[----:B------:R-:W-:Y:S01]  /*a9a0*/  HMMA.16816.F32 R60, R164, R22, R60 ;  /* 0x00000016a43c723c */ /* 0x000fe2000000183c */
[----:B------:R-:W-:Y:S01]  /*a9b0*/  FFMA.FTZ R232, R232, R199, R191 ;  /* 0x000000c7e8e87223 */ /* 0x000fe200000100bf */
[----:B------:R-:W-:Y:S01]  /*a9c0*/  FFMA.FTZ R186, R233, R196, R186 ;  /* 0x000000c4e9ba7223 */ /* 0x000fe200000100ba */
[----:B------:R-:W-:Y:S01]  /*a9d0*/  FFMA.FTZ R182, R225, R195, R182 ;  /* 0x000000c3e1b67223 */ /* 0x000fe200000100b6 */
[----:B------:R-:W-:-:S02]  /*a9e0*/  ISETP.GE.AND P0, PT, R169, 0x5, PT ;  /* 0x00000005a900780c */ /* 0x000fc40003f06270 */
[----:B------:R-:W-:Y:S01]  /*a9f0*/  HMMA.16816.F32 R72, R164, R12, R72 ;  /* 0x0000000ca448723c */ /* 0x000fe20000001848 */
[----:B------:R-:W-:Y:S01]  /*aa00*/  MUFU.EX2 R238, R238 ;  /* 0x000000ee00ee7308 */ /* 0x000fe20000000800 */
[----:B------:R-:W-:Y:S01]  /*aa10*/  FADD.FTZ R185, R185, R186 ;  /* 0x000000bab9b97221 */ /* 0x000fe20000010000 */
[----:B------:R-:W-:-:S03]  /*aa20*/  FADD.FTZ R181, R181, R182 ;  /* 0x000000b6b5b57221 */ /* 0x000fc60000010000 */
[C---:B------:R-:W-:Y:S01]  /*aa30*/  HMMA.16816.F32 R76, R164.reuse, R14, R76 ;  /* 0x0000000ea44c723c */ /* 0x040fe2000000184c */
[----:B------:R-:W-:Y:S01]  /*aa40*/  FADD.FTZ R184, R184, R185 ;  /* 0x000000b9b8b87221 */ /* 0x000fe20000010000 */
[----:B------:R-:W-:Y:S01]  /*aa50*/  FADD.FTZ R180, R180, R181 ;  /* 0x000000b5b4b47221 */ /* 0x000fe20000010000 */
[----:B------:R-:W-:Y:S02]  /*aa60*/  MUFU.EX2 R205, R205 ;  /* 0x000000cd00cd7308 */ /* 0x000fe40000000800 */
[----:B------:R-:W-:Y:S01]  /*aa70*/  FADD.FTZ R184, R183, R184 ;  /* 0x000000b8b7b87221 */ /* 0x000fe20000010000 */
[----:B------:R-:W-:Y:S01]  /*aa80*/  HMMA.16816.F32 R88, R164, R8, R88 ;  /* 0x00000008a458723c */ /* 0x000fe20000001858 */
[----:B------:R-:W-:Y:S01]  /*aa90*/  FADD.FTZ R180, R179, R180 ;  /* 0x000000b4b3b47221 */ /* 0x000fe20000010000 */
[----:B------:R-:W-:-:S03]  /*aaa0*/  @P0 MOV R168, R178 ;  /* 0x000000b200a80202 */ /* 0x000fc60000000f00 */
[----:B------:R-:W-:Y:S01]  /*aab0*/  MUFU.EX2 R200, R200 ;  /* 0x000000c800c87308 */ /* 0x000fe20000000800 */
[C---:B------:R-:W-:Y:S06]  /*aac0*/  HMMA.16816.F32 R92, R164.reuse, R10, R92 ;  /* 0x0000000aa45c723c */ /* 0x040fec000000185c */
[C---:B-1----:R-:W-:Y:S01]  /*aad0*/  HMMA.16816.F32 R104, R164.reuse, R4, R104 ;  /* 0x00000004a468723c */ /* 0x042fe20000001868 */
[----:B------:R-:W1:Y:S05]  /*aae0*/  MUFU.EX2 R239, R239 ;  /* 0x000000ef00ef7308 */ /* 0x000e6a0000000800 */
[C---:B------:R-:W-:Y:S03]  /*aaf0*/  HMMA.16816.F32 R108, R164.reuse, R6, R108 ;  /* 0x00000006a46c723c */ /* 0x040fe6000000186c */
[----:B------:R-:W-:Y:S03]  /*ab00*/  MUFU.EX2 R0, R0 ;  /* 0x0000000000007308 */ /* 0x000fe60000000800 */
[C---:B------:R-:W-:Y:S05]  /*ab10*/  HMMA.16816.F32 R120, R164.reuse, R16, R120 ;  /* 0x00000010a478723c */ /* 0x040fea0000001878 */
[----:B------:R-:W-:Y:S01]  /*ab20*/  MUFU.EX2 R237, R237 ;  /* 0x000000ed00ed7308 */ /* 0x000fe20000000800 */
[----:B------:R-:W-:Y:S07]  /*ab30*/  HMMA.16816.F32 R124, R164, R18, R124 ;  /* 0x00000012a47c723c */ /* 0x000fee000000187c */
[C---:B------:R-:W-:Y:S01]  /*ab40*/  F2FP.F16.F32.PACK_AB R164, R192.reuse, R194 ;  /* 0x000000c2c0a4723e */ /* 0x040fe200000000ff */
[----:B------:R-:W-:Y:S01]  /*ab50*/  MUFU.EX2 R236, R236 ;  /* 0x000000ec00ec7308 */ /* 0x000fe20000000800 */
[C---:B------:R-:W-:Y:S01]  /*ab60*/  F2FP.F16.F32.PACK_AB R165, R189.reuse, R191 ;  /* 0x000000bfbda5723e */ /* 0x040fe200000000ff */
[----:B------:R-:W-:Y:S01]  /*ab70*/  FADD.FTZ R192, R192, R197 ;  /* 0x000000c5c0c07221 */ /* 0x000fe20000010000 */
[----:B------:R-:W-:Y:S01]  /*ab80*/  F2FP.F16.F32.PACK_AB R166, R190, R193 ;  /* 0x000000c1bea6723e */ /* 0x000fe200000000ff */
[----:B------:R-:W-:Y:S01]  /*ab90*/  FADD.FTZ R189, R189, R232 ;  /* 0x000000e8bdbd7221 */ /* 0x000fe20000010000 */
[----:B------:R-:W-:Y:S01]  /*aba0*/  F2FP.F16.F32.PACK_AB R167, R187, R188 ;  /* 0x000000bcbba7723e */ /* 0x000fe200000000ff */
[----:B------:R-:W-:-:S02]  /*abb0*/  FADD.FTZ R193, R193, R192 ;  /* 0x000000c0c1c17221 */ /* 0x000fc40000010000 */
[----:B------:R-:W-:Y:S01]  /*abc0*/  MUFU.EX2 R3, R3 ;  /* 0x0000000300037308 */ /* 0x000fe20000000800 */
[----:B------:R-:W-:Y:S01]  /*abd0*/  FADD.FTZ R188, R188, R189 ;  /* 0x000000bdbcbc7221 */ /* 0x000fe20000010000 */
[----:B------:R-:W-:Y:S02]  /*abe0*/  FADD.FTZ R193, R190, R193 ;  /* 0x000000c1bec17221 */ /* 0x000fe40000010000 */
[----:B------:R-:W-:Y:S01]  /*abf0*/  HMMA.16816.F32 R84, R164, R8, R84 ;  /* 0x00000008a454723c */ /* 0x000fe20000001854 */
[----:B------:R-:W-:-:S03]  /*ac00*/  FADD.FTZ R187, R187, R188 ;  /* 0x000000bcbbbb7221 */ /* 0x000fc60000010000 */
[----:B------:R-:W-:Y:S02]  /*ac10*/  MUFU.EX2 R171, R171 ;  /* 0x000000ab00ab7308 */ /* 0x000fe40000000800 */
[C---:B------:R-:W-:Y:S01]  /*ac20*/  HMMA.16816.F32 R160, R164.reuse, R32, R160 ;  /* 0x00000020a4a0723c */ /* 0x040fe200000018a0 */
[--C-:B------:R-:W-:Y:S01]  /*ac30*/  FFMA.FTZ R8, R206, UR13, -R203.reuse ;  /* 0x0000000dce087c23 */ /* 0x100fe200080108cb */
[--C-:B------:R-:W-:Y:S01]  /*ac40*/  FFMA.FTZ R206, R204, UR13, -R203.reuse ;  /* 0x0000000dccce7c23 */ /* 0x100fe200080108cb */
[----:B------:R-:W-:Y:S01]  /*ac50*/  FFMA.FTZ R203, R202, UR13, -R203 ;  /* 0x0000000dcacb7c23 */ /* 0x000fe200080108cb */
[----:B------:R-:W-:Y:S01]  /*ac60*/  FFMA.FTZ R202, R174, UR13, -R201 ;  /* 0x0000000daeca7c23 */ /* 0x000fe200080108c9 */
[--C-:B------:R-:W-:Y:S01]  /*ac70*/  FFMA.FTZ R201, R172, UR13, -R198.reuse ;  /* 0x0000000dacc97c23 */ /* 0x100fe200080108c6 */
[C---:B------:R-:W-:Y:S01]  /*ac80*/  HMMA.16816.F32 R148, R164.reuse, R34, R148 ;  /* 0x00000022a494723c */ /* 0x040fe20000001894 */
[----:B------:R-:W-:Y:S01]  /*ac90*/  MUFU.EX2 R204, R8 ;  /* 0x0000000800cc7308 */ /* 0x000fe20000000800 */
[----:B------:R-:W-:Y:S01]  /*aca0*/  LDSM.16.MT88.4 R32, [R214+0xa800] ;  /* 0x00a80000d620783b */ /* 0x000fe20000004200 */
[----:B------:R-:W-:Y:S01]  /*acb0*/  FFMA.FTZ R198, R173, UR13, -R198 ;  /* 0x0000000dadc67c23 */ /* 0x000fe200080108c6 */
[C---:B-1----:R-:W-:Y:S01]  /*acc0*/  F2FP.F16.F32.PACK_AB R172, R239.reuse, R200 ;  /* 0x000000c8efac723e */ /* 0x042fe200000000ff */
[----:B------:R-:W-:Y:S01]  /*acd0*/  FADD.FTZ R200, R200, R193 ;  /* 0x000000c1c8c87221 */ /* 0x000fe20000010000 */
[----:B------:R-:W-:Y:S03]  /*ace0*/  HMMA.16816.F32 R144, R164, R28, R144 ;  /* 0x0000001ca490723c */ /* 0x000fe60000001890 */
[----:B------:R-:W1:Y:S01]  /*acf0*/  MUFU.EX2 R201, R201 ;  /* 0x000000c900c97308 */ /* 0x000e620000000800 */
[----:B------:R-:W-:-:S02]  /*ad00*/  FADD.FTZ R239, R239, R200 ;  /* 0x000000c8efef7221 */ /* 0x000fc40000010000 */
[C---:B------:R-:W-:Y:S01]  /*ad10*/  HMMA.16816.F32 R132, R164.reuse, R30, R132 ;  /* 0x0000001ea484723c */ /* 0x040fe20000001884 */
[----:B------:R-:W-:Y:S04]  /*ad20*/  LDSM.16.MT88.4 R28, [R213+0xa800] ;  /* 0x00a80000d51c783b */ /* 0x000fe80000004200 */
[----:B------:R-:W-:Y:S01]  /*ad30*/  MUFU.EX2 R206, R206 ;  /* 0x000000ce00ce7308 */ /* 0x000fe20000000800 */
[C---:B------:R-:W-:Y:S06]  /*ad40*/  HMMA.16816.F32 R36, R164.reuse, R24, R36 ;  /* 0x00000018a424723c */ /* 0x040fec0000001824 */
[----:B------:R-:W-:Y:S01]  /*ad50*/  HMMA.16816.F32 R48, R164, R26, R48 ;  /* 0x0000001aa430723c */ /* 0x000fe20000001830 */
[----:B------:R-:W2:Y:S01]  /*ad60*/  LDSM.16.MT88.4 R24, [R215+0xa800] ;  /* 0x00a80000d718783b */ /* 0x000ea20000004200 */
[----:B------:R-:W-:Y:S01]  /*ad70*/  MUFU.EX2 R203, R203 ;  /* 0x000000cb00cb7308 */ /* 0x000fe20000000800 */
[----:B-1----:R-:W-:Y:S01]  /*ad80*/  F2FP.F16.F32.PACK_AB R173, R201, R0 ;  /* 0x00000000c9ad723e */ /* 0x002fe200000000ff */
[----:B------:R-:W-:-:S02]  /*ad90*/  FADD.FTZ R0, R0, R187 ;  /* 0x000000bb00007221 */ /* 0x000fc40000010000 */
[C---:B------:R-:W-:Y:S02]  /*ada0*/  HMMA.16816.F32 R52, R164.reuse, R20, R52 ;  /* 0x00000014a434723c */ /* 0x040fe40000001834 */
[----:B------:R-:W-:Y:S02]  /*adb0*/  FADD.FTZ R0, R201, R0 ;  /* 0x00000000c9007221 */ /* 0x000fe40000010000 */
[----:B------:R-:W1:Y:S02]  /*adc0*/  MUFU.EX2 R202, R202 ;  /* 0x000000ca00ca7308 */ /* 0x000e640000000800 */
[C---:B------:R-:W-:Y:S01]  /*add0*/  HMMA.16816.F32 R64, R164.reuse, R22, R64 ;  /* 0x00000016a440723c */ /* 0x040fe20000001840 */
[----:B------:R-:W3:Y:S05]  /*ade0*/  LDSM.16.MT88.4 R20, [R212+0xa800] ;  /* 0x00a80000d414783b */ /* 0x000eea0000004200 */
[C---:B------:R-:W-:Y:S01]  /*adf0*/  HMMA.16816.F32 R68, R164.reuse, R12, R68 ;  /* 0x0000000ca444723c */ /* 0x040fe20000001844 */
[----:B------:R-:W4:Y:S05]  /*ae00*/  MUFU.EX2 R198, R198 ;  /* 0x000000c600c67308 */ /* 0x000f2a0000000800 */
[----:B------:R-:W-:Y:S01]  /*ae10*/  HMMA.16816.F32 R80, R164, R14, R80 ;  /* 0x0000000ea450723c */ /* 0x000fe20000001850 */
[----:B------:R-:W-:Y:S01]  /*ae20*/  LDSM.16.MT88.4 R12, [R214+0xb800] ;  /* 0x00b80000d60c783b */ /* 0x000fe20000004200 */
[----:B-1----:R-:W-:Y:S01]  /*ae30*/  F2FP.F16.F32.PACK_AB R174, R3, R202 ;  /* 0x000000ca03ae723e */ /* 0x002fe200000000ff */
[----:B------:R-:W-:-:S03]  /*ae40*/  FADD.FTZ R202, R202, R239 ;  /* 0x000000efcaca7221 */ /* 0x000fc60000010000 */
[----:B------:R-:W-:Y:S01]  /*ae50*/  HMMA.16816.F32 R96, R164, R10, R96 ;  /* 0x0000000aa460723c */ /* 0x000fe20000001860 */
[----:B------:R-:W-:Y:S01]  /*ae60*/  LDSM.16.MT88.4 R8, [R213+0xb800] ;  /* 0x00b80000d508783b */ /* 0x000fe20000004200 */
[----:B------:R-:W-:-:S04]  /*ae70*/  FADD.FTZ R235, R3, R202 ;  /* 0x000000ca03eb7221 */ /* 0x000fc80000010000 */
[----:B------:R-:W-:Y:S01]  /*ae80*/  HMMA.16816.F32 R100, R164, R4, R100 ;  /* 0x00000004a464723c */ /* 0x000fe20000001864 */
[----:B----4-:R-:W-:Y:S01]  /*ae90*/  F2FP.F16.F32.PACK_AB R175, R198, R171 ;  /* 0x000000abc6af723e */ /* 0x010fe200000000ff */
[----:B------:R-:W-:-:S04]  /*aea0*/  FADD.FTZ R171, R171, R0 ;  /* 0x00000000abab7221 */ /* 0x000fc80000010000 */
[----:B------:R-:W-:Y:S01]  /*aeb0*/  HMMA.16816.F32 R112, R164, R6, R112 ;  /* 0x00000006a470723c */ /* 0x000fe20000001870 */
[----:B------:R-:W-:Y:S01]  /*aec0*/  LDSM.16.MT88.4 R4, [R212+0xb800] ;  /* 0x00b80000d404783b */ /* 0x000fe20000004200 */
[----:B------:R-:W-:-:S04]  /*aed0*/  FADD.FTZ R232, R198, R171 ;  /* 0x000000abc6e87221 */ /* 0x000fc80000010000 */
[C---:B------:R-:W-:Y:S06]  /*aee0*/  HMMA.16816.F32 R116, R164.reuse, R16, R116 ;  /* 0x00000010a474723c */ /* 0x040fec0000001874 */
[----:B------:R-:W-:Y:S01]  /*aef0*/  HMMA.16816.F32 R128, R164, R18, R128 ;  /* 0x00000012a480723c */ /* 0x000fe20000001880 */
[----:B------:R-:W1:Y:S05]  /*af00*/  LDSM.16.MT88.4 R16, [R215+0xb800] ;  /* 0x00b80000d710783b */ /* 0x000e6a0000004200 */
[C---:B--2---:R-:W-:Y:S01]  /*af10*/  HMMA.16816.F32 R160, R172.reuse, R24, R160 ;  /* 0x00000018aca0723c */ /* 0x044fe200000018a0 */
[----:B------:R-:W-:Y:S01]  /*af20*/  F2FP.F16.F32.PACK_AB R164, R238, R207 ;  /* 0x000000cfeea4723e */ /* 0x000fe200000000ff */
[----:B------:R-:W-:Y:S01]  /*af30*/  FADD.FTZ R207, R207, R184 ;  /* 0x000000b8cfcf7221 */ /* 0x000fe20000010000 */
[----:B------:R-:W-:Y:S01]  /*af40*/  F2FP.F16.F32.PACK_AB R165, R204, R205 ;  /* 0x000000cdcca5723e */ /* 0x000fe200000000ff */
[----:B------:R-:W-:Y:S01]  /*af50*/  FADD.FTZ R205, R205, R180 ;  /* 0x000000b4cdcd7221 */ /* 0x000fe20000010000 */
[----:B------:R-:W-:Y:S01]  /*af60*/  F2FP.F16.F32.PACK_AB R166, R236, R237 ;  /* 0x000000edeca6723e */ /* 0x000fe200000000ff */
[----:B------:R-:W-:Y:S01]  /*af70*/  FADD.FTZ R238, R238, R207 ;  /* 0x000000cfeeee7221 */ /* 0x000fe20000010000 */
[----:B------:R-:W-:Y:S01]  /*af80*/  F2FP.F16.F32.PACK_AB R167, R203, R206 ;  /* 0x000000cecba7723e */ /* 0x000fe200000000ff */
[----:B------:R-:W-:Y:S01]  /*af90*/  FADD.FTZ R205, R204, R205 ;  /* 0x000000cdcccd7221 */ /* 0x000fe20000010000 */
[----:B------:R-:W-:Y:S01]  /*afa0*/  HMMA.16816.F32 R148, R172, R26, R148 ;  /* 0x0000001aac94723c */ /* 0x000fe20000001894 */
[----:B------:R-:W-:Y:S01]  /*afb0*/  FADD.FTZ R233, R237, R238 ;  /* 0x000000eeede97221 */ /* 0x000fe20000010000 */
[----:B------:R-:W-:Y:S01]  /*afc0*/  @P0 IADD3 R237, R169, -0x5, RZ ;  /* 0xfffffffba9ed0810 */ /* 0x000fe20007ffe0ff */
[----:B------:R-:W-:-:S02]  /*afd0*/  FADD.FTZ R206, R206, R205 ;  /* 0x000000cdcece7221 */ /* 0x000fc40000010000 */
        /* <DEDUP_REMOVED lines=8> */
[C---:B---3--:R-:W-:Y:S06]  /*b060*/  HMMA.16816.F32 R56, R164.reuse, R20, R56 ;  /* 0x00000014a438723c */ /* 0x048fec0000001838 */
        /* <DEDUP_REMOVED lines=10> */
[----:B------:R-:W-:-:S02]  /*b110*/  MOV R167, R177 ;  /* 0x000000b100a77202 */ /* 0x000fc40000000f00 */
[----:B------:R-:W-:Y:S02]  /*b120*/  MOV R165, R2 ;  /* 0x0000000200a57202 */ /* 0x000fe40000000f00 */
[----:B------:R-:W-:Y:S01]  /*b130*/  MOV R166, R170 ;  /* 0x000000aa00a67202 */ /* 0x000fe20000000f00 */
[C---:B------:R-:W-:Y:S01]  /*b140*/  HMMA.16816.F32 R132, R172.reuse, R34, R132 ;  /* 0x00000022ac84723c */ /* 0x040fe20000001884 */
[----:B------:R-:W-:Y:S02]  /*b150*/  @P0 MOV R167, R177 ;  /* 0x000000b100a70202 */ /* 0x000fe40000000f00 */
[----:B------:R-:W-:Y:S02]  /*b160*/  @P0 MOV R165, R2 ;  /* 0x0000000200a50202 */ /* 0x000fe40000000f00 */
[----:B------:R-:W-:Y:S01]  /*b170*/  @P0 MOV R166, R170 ;  /* 0x000000aa00a60202 */ /* 0x000fe20000000f00 */
        /* <DEDUP_REMOVED lines=14> */
.L_x_1082:
[----:B------:R-:W-:-:S07]  /*b260*/  IADD3 R237, R176, -0x1, RZ ;  /* 0xffffffffb0ed7810 */ /* 0x000fce0007ffe0ff */
.L_x_1086:
[----:B------:R-:W-:-:S13]  /*b270*/  ISETP.GE.AND P0, PT, R237, RZ, PT ;  /* 0x000000ffed00720c */ /* 0x000fda0003f06270 */
[----:B------:R-:W-:Y:S05]  /*b280*/  @!P0 BRA `(.L_x_1087) ;  /* 0x0000002400d08947 */ /* 0x000fea0003800000 */
[----:B------:R-:W2:Y:S01]  /*b290*/  LDL.LU.64 R4, [R1] ;  /* 0x0000000001047983 */ /* 0x000ea20000300a00 */
[----:B------:R-:W-:Y:S01]  /*b2a0*/  USHF.L.U64.HI UR13, UR6, 0x4, UR7 ;  /* 0x00000004060d7899 */ /* 0x000fe20008010207 */
[----:B------:R-:W-:Y:S01]  /*b2b0*/  MOV R2, R167 ;  /* 0x000000a700027202 */ /* 0x000fe20000000f00 */
[----:B------:R-:W-:Y:S01]  /*b2c0*/  USHF.L.U32 UR6, UR6, 0x4, URZ ;  /* 0x0000000406067899 */ /* 0x000fe2000800063f */
[----:B------:R-:W-:Y:S01]  /*b2d0*/  MOV R171, R168 ;  /* 0x000000a800ab7202 */ /* 0x000fe20000000f00 */
[----:B------:R-:W-:Y:S01]  /*b2e0*/  IMAD.MOV.U32 R0, RZ, RZ, R165 ;  /* 0x000000ffff007224 */ /* 0x000fe200078e00a5 */
[----:B------:R-:W-:Y:S01]  /*b2f0*/  MOV R3, R166 ;  /* 0x000000a600037202 */ /* 0x000fe20000000f00 */
[----:B------:R-:W-:Y:S02]  /*b300*/  USHF.L.U64.HI UR13, UR6, 0x1, UR13 ;  /* 0x00000001060d7899 */ /* 0x000fe4000801020d */
[----:B------:R-:W-:Y:S01]  /*b310*/  USHF.L.U32 UR14, UR6, 0x1, URZ ;  /* 0x00000001060e7899 */ /* 0x000fe2000800063f */
[----:B------:R-:W-:Y:S01]  /*b320*/  ULDC UR5, c[0x0][0x39c] ;  /* 0x0000e70000057ab9 */ /* 0x000fe20000000800 */
[----:B------:R-:W-:Y:S01]  /*b330*/  ULDC UR4, c[0x0][0x2ec] ;  /* 0x0000bb0000047ab9 */ /* 0x000fe20000000800 */
[----:B------:R-:W-:Y:S01]  /*b340*/  ULDC.64 UR10, c[0x0][0x220] ;  /* 0x00008800000a7ab9 */ /* 0x000fe20000000a00 */
[----:B------:R-:W-:Y:S01]  /*b350*/  ULDC.64 UR6, c[0x0][0x218] ;  /* 0x0000860000067ab9 */ /* 0x000fe20000000a00 */
[----:B------:R-:W-:Y:S01]  /*b360*/  ULDC.64 UR8, c[0x0][0x248] ;  /* 0x0000920000087ab9 */ /* 0x000fe20000000a00 */
[----:B--2---:R-:W-:Y:S01]  /*b370*/  IMAD.MOV.U32 R228, RZ, RZ, R4 ;  /* 0x000000ffffe47224 */ /* 0x004fe200078e0004 */
[----:B------:R-:W-:Y:S06]  /*b380*/  BRA `(.L_x_1088) ;  /* 0x0000000000547947 */ /* 0x000fec0003800000 */
.L_x_1090:
[----:B------:R-:W-:Y:S04]  /*b390*/  VIADD R5, R237, 0xffffffff ;  /* 0xffffffffed057836 */ /* 0x000fe80000000000 */
[C---:B------:R-:W-:Y:S01]  /*b3a0*/  IMAD.WIDE.U32 R6, R5.reuse, UR8, RZ ;  /* 0x0000000805067c25 */ /* 0x040fe2000f8e00ff */
[----:B------:R-:W-:Y:S05]  /*b3b0*/  SHF.R.S32.HI R4, RZ, 0x1f, R5 ;  /* 0x0000001fff047819 */ /* 0x000fea0000011405 */
[----:B------:R-:W-:Y:S04]  /*b3c0*/  IMAD R4, R4, UR8, RZ ;  /* 0x0000000804047c24 */ /* 0x000fe8000f8e02ff */
[----:B------:R-:W-:Y:S01]  /*b3d0*/  IMAD R4, R5, UR9, R4 ;  /* 0x0000000905047c24 */ /* 0x000fe2000f8e0204 */
[C---:B------:R-:W-:Y:S03]  /*b3e0*/  LEA R5, P1, R6.reuse, R226, 0x5 ;  /* 0x000000e206057211 */ /* 0x040fe600078228ff */
[----:B------:R-:W-:Y:S01]  /*b3f0*/  IMAD.IADD R7, R7, 0x1, R4 ;  /* 0x0000000107077824 */ /* 0x000fe200078e0204 */
[C---:B------:R-:W-:Y:S04]  /*b400*/  LEA R16, P2, R5.reuse, UR6, 0x1 ;  /* 0x0000000605107c11 */ /* 0x040fe8000f8408ff */
[----:B------:R-:W-:Y:S02]  /*b410*/  LEA.HI.X R6, R6, R231, R7, 0x5, P1 ;  /* 0x000000e706067211 */ /* 0x000fe400008f2c07 */
        /* <DEDUP_REMOVED lines=12> */
.L_x_1088:
[----:B------:R-:W-:Y:S04]  /*b4e0*/  DEPBAR.LE SB0, 0x0 ;  /* 0x000080000000791a */ /* 0x000fe80000000000 */
[----:B------:R-:W-:Y:S01]  /*b4f0*/  BAR.SYNC.DEFER_BLOCKING 0x0 ;  /* 0x0000000000007b1d */ /* 0x000fe20000010000 */
[----:B------:R-:W-:Y:S01]  /*b500*/  SHF.R.S32.HI R169, RZ, 0x1f, R237 ;  /* 0x0000001fffa97819 */ /* 0x000fe200000114ed */
[C---:B------:R-:W-:Y:S02]  /*b510*/  IMAD R168, R237.reuse, UR12, RZ ;  /* 0x0000000ceda87c24 */ /* 0x040fe4000f8e02ff */
[----:B------:R-:W-:Y:S04]  /*b520*/  IMAD.WIDE.U32 R238, R237, UR20, R228 ;  /* 0x00000014edee7c25 */ /* 0x000fe8000f8e00e4 */
[----:B------:R-:W-:Y:S01]  /*b530*/  IMAD R168, R169, UR20, R168 ;  /* 0x00000014a9a87c24 */ /* 0x000fe2000f8e02a8 */
[----:B------:R-:W-:Y:S04]  /*b540*/  LEA R240, P1, R238, UR10, 0x1 ;  /* 0x0000000aeef07c11 */ /* 0x000fe8000f8208ff */
[----:B------:R-:W-:Y:S02]  /*b550*/  IADD3 R168, R239, R168, RZ ;  /* 0x000000a8efa87210 */ /* 0x000fe40007ffe0ff */
[----:B------:R-:W-:Y:S02]  /*b560*/  IADD3 R242, P0, R240, UR14, RZ ;  /* 0x0000000ef0f27c10 */ /* 0x000fe4000ff1e0ff */
[----:B------:R-:W-:Y:S04]  /*b570*/  LEA.HI.X R241, R238, UR11, R168, 0x1, P1 ;  /* 0x0000000beef17c11 */ /* 0x000fe800088f0ca8 */
[----:B------:R-:W-:Y:S02]  /*b580*/  IADD3.X R243, R241, UR13, RZ, P0, !PT ;  /* 0x0000000df1f37c10 */ /* 0x000fe400087fe4ff */
[----:B------:R-:W-:Y:S01]  /*b590*/  ISETP.GT.AND P0, PT, R237, RZ, PT ;  /* 0x000000ffed00720c */ /* 0x000fe20003f04270 */
[----:B------:R-:W-:Y:S01]  /*b5a0*/  @!PT LDS RZ, [RZ] ;  /* 0x00000000fffff984 */ /* 0x000fe20000000800 */
[----:B------:R-:W-:Y:S01]  /*b5b0*/  @!PT LDS RZ, [RZ] ;  /* 0x00000000fffff984 */ /* 0x000fe20000000800 */
[----:B------:R-:W-:Y:S01]  /*b5c0*/  @!PT LDS RZ, [RZ] ;  /* 0x00000000fffff984 */ /* 0x000fe20000000800 */
[----:B------:R-:W-:Y:S08]  /*b5d0*/  LDGSTS.E.BYPASS.LTC128B.128 [R224+0xa000], desc[UR16][R240.64] ;  /* 0x0a000000f0e07fae */ /* 0x000ff0000b901d50 */
[----:B------:R-:W-:Y:S08]  /*b5e0*/  LDGSTS.E.BYPASS.LTC128B.128 [R224+0xb000], desc[UR16][R240.64+0x80] ;  /* 0x0b000080f0e07fae */ /* 0x000ff0000b901d50 */
[----:B------:R-:W-:Y:S08]  /*b5f0*/  LDGSTS.E.BYPASS.LTC128B.128 [R224+0xa800], desc[UR16][R242.64] ;  /* 0x0a800000f2e07fae */ /* 0x000ff0000b901d50 */
[----:B------:R1:W-:Y:S08]  /*b600*/  LDGSTS.E.BYPASS.LTC128B.128 [R224+0xb800], desc[UR16][R242.64+0x80] ;  /* 0x0b800080f2e07fae */ /* 0x0003f0000b901d50 */
[----:B------:R-:W-:Y:S08]  /*b610*/  LDSM.16.M88.4 R164, [R222] ;  /* 0x00000000dea4783b */ /* 0x000ff00000000200 */
[----:B------:R-:W2:Y:S08]  /*b620*/  LDSM.16.M88.4 R172, [R221] ;  /* 0x00000000ddac783b */ /* 0x000eb00000000200 */
[----:B------:R-:W3:Y:S08]  /*b630*/  LDSM.16.M88.4 R176, [R222+0x2000] ;  /* 0x00200000deb0783b */ /* 0x000ef00000000200 */
[----:B------:R-:W4:Y:S08]  /*b640*/  LDSM.16.M88.4 R180, [R221+0x800] ;  /* 0x00080000ddb4783b */ /* 0x000f300000000200 */
[----:B------:R-:W0:Y:S08]  /*b650*/  LDGDEPBAR ;  /* 0x00000000000079af */ /* 0x000e300000000000 */
[----:B------:R-:W-:Y:S08]  /*b660*/  LDSM.16.M88.4 R184, [R220] ;  /* 0x00000000dcb8783b */ /* 0x000ff00000000200 */
[----:B------:R-:W5:Y:S01]  /*b670*/  LDSM.16.M88.4 R188, [R219] ;  /* 0x00000000dbbc783b */ /* 0x000f620000000200 */
[-C--:B--2---:R-:W-:Y:S07]  /*b680*/  HMMA.16816.F32 R4, R164, R172.reuse, RZ ;  /* 0x000000aca404723c */ /* 0x084fee00000018ff */
[----:B------:R-:W2:Y:S01]  /*b690*/  LDSM.16.M88.4 R192, [R220+0x2000] ;  /* 0x00200000dcc0783b */ /* 0x000ea20000000200 */
[C---:B---3--:R-:W-:Y:S07]  /*b6a0*/  HMMA.16816.F32 R8, R176.reuse, R172, RZ ;  /* 0x000000acb008723c */ /* 0x048fee00000018ff */
[----:B------:R-:W3:Y:S01]  /*b6b0*/  LDSM.16.M88.4 R196, [R211] ;  /* 0x00000000d3c4783b */ /* 0x000ee20000000200 */
[-C--:B------:R-:W-:Y:S06]  /*b6c0*/  HMMA.16816.F32 R12, R176, R174.reuse, RZ ;  /* 0x000000aeb00c723c */ /* 0x080fec00000018ff */
[C---:B------:R-:W-:Y:S01]  /*b6d0*/  HMMA.16816.F32 R16, R164.reuse, R174, RZ ;  /* 0x000000aea410723c */ /* 0x040fe200000018ff */
[----:B------:R-:W-:Y:S05]  /*b6e0*/  LDSM.16.M88.4 R200, [R218] ;  /* 0x00000000dac8783b */ /* 0x000fea0000000200 */
[-C--:B----4-:R-:W-:Y:S03]  /*b6f0*/  HMMA.16816.F32 R20, R164, R180.reuse, RZ ;  /* 0x000000b4a414723c */ /* 0x090fe600000018ff */
[----:B------:R-:W4:Y:S03]  /*b700*/  LDSM.16.M88.4 R204, [R217] ;  /* 0x00000000d9cc783b */ /* 0x000f260000000200 */
[C---:B------:R-:W-:Y:S05]  /*b710*/  HMMA.16816.F32 R24, R176.reuse, R180, RZ ;  /* 0x000000b4b018723c */ /* 0x040fea00000018ff */
[----:B------:R-:W-:Y:S01]  /*b720*/  LDSM.16.M88.4 R172, [R217+0x800] ;  /* 0x00080000d9ac783b */ /* 0x000fe20000000200 */
[-C--:B------:R-:W-:Y:S06]  /*b730*/  HMMA.16816.F32 R28, R176, R182.reuse, RZ ;  /* 0x000000b6b01c723c */ /* 0x080fec00000018ff */
[----:B------:R-:W-:Y:S01]  /*b740*/  HMMA.16816.F32 R32, R164, R182, RZ ;  /* 0x000000b6a420723c */ /* 0x000fe200000018ff */
[----:B------:R-:W1:Y:S05]  /*b750*/  LDSM.16.M88.4 R164, [R218+0x2000] ;  /* 0x00200000daa4783b */ /* 0x000e6a0000000200 */
[-C--:B-----5:R-:W-:Y:S03]  /*b760*/  HMMA.16816.F32 R4, R184, R188.reuse, R4 ;  /* 0x000000bcb804723c */ /* 0x0a0fe60000001804 */
[----:B------:R-:W-:Y:S03]  /*b770*/  LDSM.16.M88.4 R176, [R216] ;  /* 0x00000000d8b0783b */ /* 0x000fe60000000200 */
[C---:B--2---:R-:W-:Y:S05]  /*b780*/  HMMA.16816.F32 R8, R192.reuse, R188, R8 ;  /* 0x000000bcc008723c */ /* 0x044fea0000001808 */
[----:B------:R-:W2:Y:S01]  /*b790*/  LDSM.16.M88.4 R180, [R210] ;  /* 0x00000000d2b4783b */ /* 0x000ea20000000200 */
[-C--:B------:R-:W-:Y:S06]  /*b7a0*/  HMMA.16816.F32 R12, R192, R190.reuse, R12 ;  /* 0x000000bec00c723c */ /* 0x080fec000000180c */
[C---:B------:R-:W-:Y:S01]  /*b7b0*/  HMMA.16816.F32 R16, R184.reuse, R190, R16 ;  /* 0x000000beb810723c */ /* 0x040fe20000001810 */
[----:B------:R-:W-:Y:S05]  /*b7c0*/  LDSM.16.M88.4 R188, [R210+0x800] ;  /* 0x00080000d2bc783b */ /* 0x000fea0000000200 */
[-C--:B---3--:R-:W-:Y:S06]  /*b7d0*/  HMMA.16816.F32 R20, R184, R196.reuse, R20 ;  /* 0x000000c4b814723c */ /* 0x088fec0000001814 */
[C---:B------:R-:W-:Y:S06]  /*b7e0*/  HMMA.16816.F32 R24, R192.reuse, R196, R24 ;  /* 0x000000c4c018723c */ /* 0x040fec0000001818 */
[-C--:B------:R-:W-:Y:S01]  /*b7f0*/  HMMA.16816.F32 R28, R192, R198.reuse, R28 ;  /* 0x000000c6c01c723c */ /* 0x080fe2000000181c */
[----:B------:R-:W-:Y:S05]  /*b800*/  LDSM.16.M88.4 R192, [R222+0x4000] ;  /* 0x00400000dec0783b */ /* 0x000fea0000000200 */
[----:B------:R-:W-:Y:S03]  /*b810*/  HMMA.16816.F32 R32, R184, R198, R32 ;  /* 0x000000c6b820723c */ /* 0x000fe60000001820 */
[----:B------:R-:W3:Y:S03]  /*b820*/  LDSM.16.M88.4 R184, [R216+0x2000] ;  /* 0x00200000d8b8783b */ /* 0x000ee60000000200 */
[-C--:B----4-:R-:W-:Y:S05]  /*b830*/  HMMA.16816.F32 R4, R200, R204.reuse, R4 ;  /* 0x000000ccc804723c */ /* 0x090fea0000001804 */
[----:B------:R-:W4:Y:S01]  /*b840*/  LDSM.16.M88.4 R196, [R221+0x1000] ;  /* 0x00100000ddc4783b */ /* 0x000f220000000200 */
[C---:B-1----:R-:W-:Y:S06]  /*b850*/  HMMA.16816.F32 R8, R164.reuse, R204, R8 ;  /* 0x000000cca408723c */ /* 0x042fec0000001808 */
[-C--:B------:R-:W-:Y:S06]  /*b860*/  HMMA.16816.F32 R12, R164, R206.reuse, R12 ;  /* 0x000000cea40c723c */ /* 0x080fec000000180c */
[C---:B------:R-:W-:Y:S01]  /*b870*/  HMMA.16816.F32 R16, R200.reuse, R206, R16 ;  /* 0x000000cec810723c */ /* 0x040fe20000001810 */
[----:B------:R-:W-:Y:S05]  /*b880*/  LDSM.16.M88.4 R204, [R209] ;  /* 0x00000000d1cc783b */ /* 0x000fea0000000200 */
[-C--:B------:R-:W-:Y:S06]  /*b890*/  HMMA.16816.F32 R20, R200, R172.reuse, R20 ;  /* 0x000000acc814723c */ /* 0x080fec0000001814 */
[C---:B------:R-:W-:Y:S06]  /*b8a0*/  HMMA.16816.F32 R24, R164.reuse, R172, R24 ;  /* 0x000000aca418723c */ /* 0x040fec0000001818 */
[-C--:B------:R-:W-:Y:S01]  /*b8b0*/  HMMA.16816.F32 R28, R164, R174.reuse, R28 ;  /* 0x000000aea41c723c */ /* 0x080fe2000000181c */
[----:B------:R-:W1:Y:S05]  /*b8c0*/  LDSM.16.M88.4 R164, [R222+0x6000] ;  /* 0x00600000dea4783b */ /* 0x000e6a0000000200 */
[----:B------:R-:W-:Y:S03]  /*b8d0*/  HMMA.16816.F32 R32, R200, R174, R32 ;  /* 0x000000aec820723c */ /* 0x000fe60000001820 */
[----:B------:R-:W5:Y:S03]  /*b8e0*/  LDSM.16.M88.4 R172, [R221+0x1800] ;  /* 0x00180000ddac783b */ /* 0x000f660000000200 */
[-C--:B--2---:R-:W-:Y:S05]  /*b8f0*/  HMMA.16816.F32 R4, R176, R180.reuse, R4 ;  /* 0x000000b4b004723c */ /* 0x084fea0000001804 */
[----:B------:R-:W2:Y:S01]  /*b900*/  LDSM.16.M88.4 R200, [R220+0x4000] ;  /* 0x00400000dcc8783b */ /* 0x000ea20000000200 */
[C---:B---3--:R-:W-:Y:S06]  /*b910*/  HMMA.16816.F32 R8, R184.reuse, R180, R8 ;  /* 0x000000b4b808723c */ /* 0x048fec0000001808 */
[-C--:B------:R-:W-:Y:S06]  /*b920*/  HMMA.16816.F32 R12, R184, R182.reuse, R12 ;  /* 0x000000b6b80c723c */ /* 0x080fec000000180c */
[C---:B------:R-:W-:Y:S01]  /*b930*/  HMMA.16816.F32 R16, R176.reuse, R182, R16 ;  /* 0x000000b6b010723c */ /* 0x040fe20000001810 */
[----:B------:R-:W-:Y:S05]  /*b940*/  LDSM.16.M88.4 R180, [R208] ;  /* 0x00000000d0b4783b */ /* 0x000fea0000000200 */
[-C--:B------:R-:W-:Y:S06]  /*b950*/  HMMA.16816.F32 R20, R176, R188.reuse, R20 ;  /* 0x000000bcb014723c */ /* 0x080fec0000001814 */
        /* <DEDUP_REMOVED lines=10> */
[----:B------:R-:W-:Y:S05]  /*ba00*/  LDSM.16.M88.4 R196, [R210+0x1000] ;  /* 0x00100000d2c4783b */ /* 0x000fea0000000200 */
[-C--:B-----5:R-:W-:Y:S06]  /*ba10*/  HMMA.16816.F32 R20, R192, R172.reuse, R20 ;  /* 0x000000acc014723c */ /* 0x0a0fec0000001814 */
        /* <DEDUP_REMOVED lines=9> */
[C---:B------:R-:W-:Y:S06]  /*bab0*/  HMMA.16816.F32 R16, R200.reuse, R206, R16 ;  /* 0x000000cec810723c */ /* 0x040fec0000001810 */
[-C--:B------:R-:W-:Y:S06]  /*bac0*/  HMMA.16816.F32 R20, R200, R180.reuse, R20 ;  /* 0x000000b4c814723c */ /* 0x080fec0000001814 */
[C---:B------:R-:W-:Y:S06]  /*bad0*/  HMMA.16816.F32 R24, R176.reuse, R180, R24 ;  /* 0x000000b4b018723c */ /* 0x040fec0000001818 */
[-C--:B------:R-:W-:Y:S01]  /*bae0*/  HMMA.16816.F32 R28, R176, R182.reuse, R28 ;  /* 0x000000b6b01c723c */ /* 0x080fe2000000181c */
[----:B------:R-:W3:Y:S05]  /*baf0*/  LDSM.16.M88.4 R176, [R216+0x6000] ;  /* 0x00600000d8b0783b */ /* 0x000eea0000000200 */
[----:B------:R-:W-:Y:S06]  /*bb00*/  HMMA.16816.F32 R32, R200, R182, R32 ;  /* 0x000000b6c820723c */ /* 0x000fec0000001820 */
[-C--:B----4-:R-:W-:Y:S06]  /*bb10*/  HMMA.16816.F32 R4, R184, R188.reuse, R4 ;  /* 0x000000bcb804723c */ /* 0x090fec0000001804 */
[C---:B-1----:R-:W-:Y:S06]  /*bb20*/  HMMA.16816.F32 R8, R164.reuse, R188, R8 ;  /* 0x000000bca408723c */ /* 0x042fec0000001808 */
[-C--:B------:R-:W-:Y:S06]  /*bb30*/  HMMA.16816.F32 R12, R164, R190.reuse, R12 ;  /* 0x000000bea40c723c */ /* 0x080fec000000180c */
[C---:B------:R-:W-:Y:S06]  /*bb40*/  HMMA.16816.F32 R16, R184.reuse, R190, R16 ;  /* 0x000000beb810723c */ /* 0x040fec0000001810 */
[-C--:B-----5:R-:W-:Y:S06]  /*bb50*/  HMMA.16816.F32 R20, R184, R172.reuse, R20 ;  /* 0x000000acb814723c */ /* 0x0a0fec0000001814 */
[C---:B------:R-:W-:Y:S06]  /*bb60*/  HMMA.16816.F32 R24, R164.reuse, R172, R24 ;  /* 0x000000aca418723c */ /* 0x040fec0000001818 */
[-C--:B------:R-:W-:Y:S01]  /*bb70*/  HMMA.16816.F32 R28, R164, R174.reuse, R28 ;  /* 0x000000aea41c723c */ /* 0x080fe2000000181c */
[----:B------:R-:W1:Y:S01]  /*bb80*/  LDSM.16.M88.4 R164, [R210+0x1800] ;  /* 0x00180000d2a4783b */ /* 0x000e620000000200 */
[----:B------:R-:W-:Y:S04]  /*bb90*/  DEPBAR.LE SB0, 0x0 ;  /* 0x000080000000791a */ /* 0x000fe80000000000 */
[----:B------:R-:W-:Y:S01]  /*bba0*/  HMMA.16816.F32 R32, R184, R174, R32 ;  /* 0x000000aeb820723c */ /* 0x000fe20000001820 */
[----:B------:R-:W-:Y:S05]  /*bbb0*/  BAR.SYNC.DEFER_BLOCKING 0x0 ;  /* 0x0000000000007b1d */ /* 0x000fea0000010000 */
[-C--:B--2---:R-:W-:Y:S06]  /*bbc0*/  HMMA.16816.F32 R4, R192, R196.reuse, R4 ;  /* 0x000000c4c004723c */ /* 0x084fec0000001804 */
[C---:B---3--:R-:W-:Y:S06]  /*bbd0*/  HMMA.16816.F32 R8, R176.reuse, R196, R8 ;  /* 0x000000c4b008723c */ /* 0x048fec0000001808 */
[-C--:B------:R-:W-:Y:S06]  /*bbe0*/  HMMA.16816.F32 R12, R176, R198.reuse, R12 ;  /* 0x000000c6b00c723c */ /* 0x080fec000000180c */
[C---:B------:R-:W-:Y:S06]  /*bbf0*/  HMMA.16816.F32 R16, R192.reuse, R198, R16 ;  /* 0x000000c6c010723c */ /* 0x040fec0000001810 */
[----:B------:R-:W-:Y:S01]  /*bc00*/  FMUL.FTZ R245, R4, UR5 ;  /* 0x0000000504f57c20 */ /* 0x000fe20008410000 */
[----:B------:R-:W-:Y:S01]  /*bc10*/  FMUL.FTZ R236, R6, UR5 ;  /* 0x0000000506ec7c20 */ /* 0x000fe20008410000 */
[----:B------:R-:W-:Y:S01]  /*bc20*/  FMUL.FTZ R243, R5, UR5 ;  /* 0x0000000505f37c20 */ /* 0x000fe20008410000 */
[-C--:B-1----:R-:W-:Y:S03]  /*bc30*/  HMMA.16816.F32 R20, R192, R164.reuse, R20 ;  /* 0x000000a4c014723c */ /* 0x082fe60000001814 */
[----:B------:R-:W1:Y:S01]  /*bc40*/  MUFU.TANH R245, R245 ;  /* 0x000000f500f57308 */ /* 0x000e620000002400 */
[----:B------:R-:W-:Y:S01]  /*bc50*/  FMUL.FTZ R168, R11, UR5 ;  /* 0x000000050ba87c20 */ /* 0x000fe20008410000 */
[----:B------:R-:W-:Y:S01]  /*bc60*/  FMUL.FTZ R234, R9, UR5 ;  /* 0x0000000509ea7c20 */ /* 0x000fe20008410000 */
[----:B------:R-:W-:Y:S01]  /*bc70*/  FMUL.FTZ R239, R10, UR5 ;  /* 0x000000050aef7c20 */ /* 0x000fe20008410000 */
[C---:B------:R-:W-:Y:S06]  /*bc80*/  HMMA.16816.F32 R24, R176.reuse, R164, R24 ;  /* 0x000000a4b018723c */ /* 0x040fec0000001818 */
[----:B------:R2:W-:Y:S01]  /*bc90*/  MUFU.TANH R206, R168 ;  /* 0x000000a800ce7308 */ /* 0x0005e20000002400 */
[----:B------:R-:W-:Y:S01]  /*bca0*/  FMUL.FTZ R240, R13, UR5 ;  /* 0x000000050df07c20 */ /* 0x000fe20008410000 */
[-C--:B------:R-:W-:Y:S08]  /*bcb0*/  HMMA.16816.F32 R28, R176, R166.reuse, R28 ;  /* 0x000000a6b01c723c */ /* 0x080ff0000000181c */
[----:B------:R3:W-:Y:S01]  /*bcc0*/  MUFU.TANH R9, R240 ;  /* 0x000000f000097308 */ /* 0x0007e20000002400 */
[----:B------:R-:W-:Y:S04]  /*bcd0*/  HMMA.16816.F32 R32, R192, R166, R32 ;  /* 0x000000a6c020723c */ /* 0x000fe80000001820 */
[----:B------:R-:W-:Y:S01]  /*bce0*/  FMUL.FTZ R170, R14, UR5 ;  /* 0x000000050eaa7c20 */ /* 0x000fe20008410000 */
[----:B------:R-:W-:Y:S04]  /*bcf0*/  FMUL.FTZ R244, R12, UR5 ;  /* 0x000000050cf47c20 */ /* 0x000fe80008410000 */
[----:B------:R-:W4:Y:S02]  /*bd00*/  MUFU.TANH R236, R236 ;  /* 0x000000ec00ec7308 */ /* 0x000f240000002400 */
[----:B--2---:R-:W-:Y:S01]  /*bd10*/  FMUL.FTZ R168, R19, UR5 ;  /* 0x0000000513a87c20 */ /* 0x004fe20008410000 */
[----:B------:R-:W-:Y:S01]  /*bd20*/  FMUL.FTZ R169, R15, UR5 ;  /* 0x000000050fa97c20 */ /* 0x000fe20008410000 */
[----:B------:R-:W-:Y:S01]  /*bd30*/  FMUL.FTZ R246, R18, UR5 ;  /* 0x0000000512f67c20 */ /* 0x000fe20008410000 */
[----:B------:R-:W-:Y:S01]  /*bd40*/  FMUL.FTZ R247, R20, UR5 ;  /* 0x0000000514f77c20 */ /* 0x000fe20008410000 */
[----:B------:R-:W-:Y:S04]  /*bd50*/  FMUL.FTZ R238, R7, UR5 ;  /* 0x0000000507ee7c20 */ /* 0x000fe80008410000 */
[----:B------:R2:W-:Y:S01]  /*bd60*/  MUFU.TANH R207, R168 ;  /* 0x000000a800cf7308 */ /* 0x0005e20000002400 */
[----:B---3--:R-:W-:Y:S01]  /*bd70*/  FMUL.FTZ R240, R21, UR5 ;  /* 0x0000000515f07c20 */ /* 0x008fe20008410000 */
        /* <DEDUP_REMOVED lines=10> */
[----:B------:R-:W-:Y:S06]  /*be20*/  FMUL.FTZ R31, R31, UR5 ;  /* 0x000000051f1f7c20 */ /* 0x000fec0008410000 */
[----:B------:R5:W-:Y:S01]  /*be30*/  MUFU.TANH R11, R244 ;  /* 0x000000f4000b7308 */ /* 0x000be20000002400 */
[----:B--2---:R-:W-:Y:S09]  /*be40*/  FMUL.FTZ R168, R32, UR5 ;  /* 0x0000000520a87c20 */ /* 0x004ff20008410000 */
[----:B------:R2:W-:Y:S01]  /*be50*/  MUFU.TANH R191, R240 ;  /* 0x000000f000bf7308 */ /* 0x0005e20000002400 */
[----:B---3--:R-:W-:Y:S09]  /*be60*/  FMUL.FTZ R170, R22, UR5 ;  /* 0x0000000516aa7c20 */ /* 0x008ff20008410000 */
[----:B------:R1:W-:Y:S01]  /*be70*/  MUFU.TANH R197, R168 ;  /* 0x000000a800c57308 */ /* 0x0003e20000002400 */
[----:B-----5:R-:W-:Y:S09]  /*be80*/  FMUL.FTZ R244, R17, UR5 ;  /* 0x0000000511f47c20 */ /* 0x020ff20008410000 */
[----:B------:R3:W-:Y:S01]  /*be90*/  MUFU.TANH R14, R169 ;  /* 0x000000a9000e7308 */ /* 0x0007e20000002400 */
[----:B--2---:R-:W-:Y:S09]  /*bea0*/  FMUL.FTZ R240, R34, UR5 ;  /* 0x0000000522f07c20 */ /* 0x004ff20008410000 */
[----:B------:R2:W-:Y:S01]  /*beb0*/  MUFU.TANH R205, R246 ;  /* 0x000000f600cd7308 */ /* 0x0005e20000002400 */
[----:B-1----:R-:W-:Y:S09]  /*bec0*/  FMNMX.FTZ R168, R245, R171, !PT ;  /* 0x000000abf5a87209 */ /* 0x002ff20007810000 */
[----:B------:R1:W-:Y:S01]  /*bed0*/  MUFU.TANH R198, R170 ;  /* 0x000000aa00c67308 */ /* 0x0003e20000002400 */
[----:B---3--:R-:W-:Y:S09]  /*bee0*/  FMUL.FTZ R169, R23, UR5 ;  /* 0x0000000517a97c20 */ /* 0x008ff20008410000 */
[----:B------:R-:W3:Y:S01]  /*bef0*/  MUFU.TANH R243, R243 ;  /* 0x000000f300f37308 */ /* 0x000ee20000002400 */
[----:B--2---:R-:W-:Y:S09]  /*bf00*/  FMUL.FTZ R246, R27, UR5 ;  /* 0x000000051bf67c20 */ /* 0x004ff20008410000 */
[----:B------:R4:W-:Y:S01]  /*bf10*/  MUFU.TANH R13, R244 ;  /* 0x000000f4000d7308 */ /* 0x0009e20000002400 */
[----:B-1----:R-:W-:Y:S09]  /*bf20*/  FMUL.FTZ R170, R30, UR5 ;  /* 0x000000051eaa7c20 */ /* 0x002ff20008410000 */
[----:B------:R3:W-:Y:S10]  /*bf30*/  MUFU.TANH R189, R247 ;  /* 0x000000f700bd7308 */ /* 0x0007f40000002400 */
[----:B------:R-:W1:Y:S01]  /*bf40*/  MUFU.TANH R238, R238 ;  /* 0x000000ee00ee7308 */ /* 0x000e620000002400 */
[----:B----4-:R-:W-:Y:S09]  /*bf50*/  FMNMX.FTZ R244, R236, R2, !PT ;  /* 0x00000002ecf47209 */ /* 0x010ff20007810000 */
[----:B------:R-:W2:Y:S01]  /*bf60*/  MUFU.TANH R242, R242 ;  /* 0x000000f200f27308 */ /* 0x000ea20000002400 */
[----:B---3--:R-:W-:Y:S09]  /*bf70*/  FMNMX.FTZ R247, R243, R168, !PT ;  /* 0x000000a8f3f77209 */ /* 0x008ff20007810000 */
[----:B------:R-:W3:Y:S01]  /*bf80*/  MUFU.TANH R241, R241 ;  /* 0x000000f100f17308 */ /* 0x000ee20000002400 */
[----:B-1----:R-:W-:Y:S04]  /*bf90*/  FMNMX.FTZ R244, R238, R244, !PT ;  /* 0x000000f4eef47209 */ /* 0x002fe80007810000 */
[----:B------:R-:W-:Y:S05]  /*bfa0*/  FMNMX.FTZ R244, R205, R244, !PT ;  /* 0x000000f4cdf47209 */ /* 0x000fea0007810000 */
[----:B------:R3:W-:Y:S01]  /*bfb0*/  MUFU.TANH R183, R240 ;  /* 0x000000f000b77308 */ /* 0x0007e20000002400 */
[----:B--2---:R-:W-:Y:S02]  /*bfc0*/  FMNMX.FTZ R168, R242, R247, !PT ;  /* 0x000000f7f2a87209 */ /* 0x004fe40007810000 */
[----:B------:R-:W-:Y:S02]  /*bfd0*/  FMNMX.FTZ R244, R207, R244, !PT ;  /* 0x000000f4cff47209 */ /* 0x000fe40007810000 */
[----:B------:R-:W-:Y:S02]  /*bfe0*/  FMNMX.FTZ R168, R13, R168, !PT ;  /* 0x000000a80da87209 */ /* 0x000fe40007810000 */
[----:B------:R-:W-:Y:S03]  /*bff0*/  FMNMX.FTZ R244, R198, R244, !PT ;  /* 0x000000f4c6f47209 */ /* 0x000fe60007810000 */
[----:B------:R-:W1:Y:S01]  /*c000*/  MUFU.TANH R239, R239 ;  /* 0x000000ef00ef7308 */ /* 0x000e620000002400 */
[----:B------:R-:W-:Y:S04]  /*c010*/  FMNMX.FTZ R168, R189, R168, !PT ;  /* 0x000000a8bda87209 */ /* 0x000fe80007810000 */
[----:B------:R-:W-:Y:S05]  /*c020*/  FMNMX.FTZ R168, R191, R168, !PT ;  /* 0x000000a8bfa87209 */ /* 0x000fea0007810000 */
[----:B------:R-:W2:Y:S01]  /*c030*/  MUFU.TANH R234, R234 ;  /* 0x000000ea00ea7308 */ /* 0x000ea20000002400 */
[----:B---3--:R-:W-:Y:S02]  /*c040*/  FMNMX.FTZ R240, R241, R3, !PT ;  /* 0x00000003f1f07209 */ /* 0x008fe40007810000 */
[----:B------:R-:W-:Y:S07]  /*c050*/  FMNMX.FTZ R168, R197, R168, !PT ;  /* 0x000000a8c5a87209 */ /* 0x000fee0007810000 */
[----:B------:R-:W3:Y:S01]  /*c060*/  MUFU.TANH R190, R169 ;  /* 0x000000a900be7308 */ /* 0x000ee20000002400 */
[----:B-1----:R-:W-:Y:S04]  /*c070*/  FMNMX.FTZ R247, R239, R0, !PT ;  /* 0x00000000eff77209 */ /* 0x002fe80007810000 */
[----:B------:R-:W-:Y:S05]  /*c080*/  FMNMX.FTZ R247, R206, R247, !PT ;  /* 0x000000f7cef77209 */ /* 0x000fea0007810000 */
[----:B------:R-:W1:Y:S01]  /*c090*/  MUFU.TANH R251, R251 ;  /* 0x000000fb00fb7308 */ /* 0x000e620000002400 */
[----:B--2---:R-:W-:Y:S02]  /*c0a0*/  FMNMX.FTZ R240, R234, R240, !PT ;  /* 0x000000f0eaf07209 */ /* 0x004fe40007810000 */
[----:B------:R-:W-:Y:S02]  /*c0b0*/  FMNMX.FTZ R247, R10, R247, !PT ;  /* 0x000000f70af77209 */ /* 0x000fe40007810000 */
[----:B------:R-:W-:Y:S02]  /*c0c0*/  FMNMX.FTZ R240, R11, R240, !PT ;  /* 0x000000f00bf07209 */ /* 0x000fe40007810000 */
[----:B------:R-:W-:Y:S03]  /*c0d0*/  FMNMX.FTZ R247, R14, R247, !PT ;  /* 0x000000f70ef77209 */ /* 0x000fe60007810000 */
[----:B------:R-:W-:Y:S01]  /*c0e0*/  MUFU.TANH R250, R250 ;  /* 0x000000fa00fa7308 */ /* 0x000fe20000002400 */
[----:B------:R-:W-:Y:S02]  /*c0f0*/  FMNMX.FTZ R240, R9, R240, !PT ;  /* 0x000000f009f07209 */ /* 0x000fe40007810000 */
[----:B---3--:R-:W-:Y:S04]  /*c100*/  FMNMX.FTZ R244, R190, R244, !PT ;  /* 0x000000f4bef47209 */ /* 0x008fe80007810000 */
[----:B------:R-:W-:Y:S03]  /*c110*/  FMNMX.FTZ R244, R183, R244, !PT ;  /* 0x000000f4b7f47209 */ /* 0x000fe60007810000 */
[----:B------:R-:W-:Y:S01]  /*c120*/  MUFU.TANH R252, R252 ;  /* 0x000000fc00fc7308 */ /* 0x000fe20000002400 */
[----:B-1----:R-:W-:Y:S09]  /*c130*/  FMNMX.FTZ R240, R251, R240, !PT ;  /* 0x000000f0fbf07209 */ /* 0x002ff20007810000 */
[----:B------:R-:W-:Y:S10]  /*c140*/  MUFU.TANH R246, R246 ;  /* 0x000000f600f67308 */ /* 0x000ff40000002400 */
[----:B------:R-:W-:Y:S10]  /*c150*/  MUFU.TANH R249, R249 ;  /* 0x000000f900f97308 */ /* 0x000ff40000002400 */
[----:B------:R-:W-:Y:S10]  /*c160*/  MUFU.TANH R248, R248 ;  /* 0x000000f800f87308 */ /* 0x000ff40000002400 */
[----:B------:R-:W-:Y:S10]  /*c170*/  MUFU.TANH R170, R170 ;  /* 0x000000aa00aa7308 */ /* 0x000ff40000002400 */
[----:B------:R-:W-:Y:S10]  /*c180*/  MUFU.TANH R169, R31 ;  /* 0x0000001f00a97308 */ /* 0x000ff40000002400 */
[----:B------:R-:W1:Y:S10]  /*c190*/  MUFU.TANH R199, R199 ;  /* 0x000000c700c77308 */ /* 0x000e740000002400 */
[----:B------:R-:W2:Y:S01]  /*c1a0*/  MUFU.TANH R182, R182 ;  /* 0x000000b600b67308 */ /* 0x000ea20000002400 */
[----:B-1----:R-:W-:Y:S01]  /*c1b0*/  FMNMX.FTZ R168, R199, R168, !PT ;  /* 0x000000a8c7a87209 */ /* 0x002fe20007810000 */
[----:B------:R-:W-:Y:S06]  /*c1c0*/  @P0 BRA `(.L_x_1090) ;  /* 0xfffffff000700947 */ /* 0x000fec000383ffff */
.L_x_1089:
[----:B------:R-:W-:Y:S01]  /*c1d0*/  FMNMX.FTZ R240, R250, R240, !PT ;  /* 0x000000f0faf07209 */ /* 0x000fe20007810000 */
[----:B------:R-:W3:Y:S01]  /*c1e0*/  SHFL.BFLY PT, R15, R168, 0x2, 0x1f ;  /* 0x0c401f00a80f7f89 */ /* 0x000ee200000e0000 */
[----:B------:R-:W-:Y:S02]  /*c1f0*/  FMNMX.FTZ R5, R252, R247, !PT ;  /* 0x000000f7fc057209 */ /* 0x000fe40007810000 */
[----:B-12---:R-:W-:Y:S05]  /*c200*/  FMNMX.FTZ R16, R182, R244, !PT ;  /* 0x000000f4b6107209 */ /* 0x006fea0007810000 */
[----:B------:R-:W-:Y:S01]  /*c210*/  LDSM.16.MT88.4 R20, [R215+0xa000] ;  /* 0x00a00000d714783b */ /* 0x000fe20000004200 */
[----:B------:R-:W-:Y:S02]  /*c220*/  FMNMX.FTZ R17, R249, R240, !PT ;  /* 0x000000f0f9117209 */ /* 0x000fe40007810000 */
[----:B------:R-:W-:Y:S02]  /*c230*/  FMNMX.FTZ R5, R246, R5, !PT ;  /* 0x00000005f6057209 */ /* 0x000fe40007810000 */
[----:B------:R-:W-:Y:S02]  /*c240*/  FMNMX.FTZ R6, R248, R17, !PT ;  /* 0x00000011f8067209 */ /* 0x000fe40007810000 */
[----:B------:R-:W-:Y:S01]  /*c250*/  FMNMX.FTZ R4, R170, R5, !PT ;  /* 0x00000005aa047209 */ /* 0x000fe20007810000 */
[----:B------:R-:W1:Y:S01]  /*c260*/  SHFL.BFLY PT, R7, R16, 0x2, 0x1f ;  /* 0x0c401f0010077f89 */ /* 0x000e6200000e0000 */
[----:B------:R-:W-:Y:S02]  /*c270*/  IADD3 R237, R237, -0x1, RZ ;  /* 0xffffffffeded7810 */ /* 0x000fe40007ffe0ff */
[----:B------:R-:W-:Y:S05]  /*c280*/  FMNMX.FTZ R8, R169, R4, !PT ;  /* 0x00000004a9087209 */ /* 0x000fea0007810000 */
[----:B------:R-:W2:Y:S08]  /*c290*/  SHFL.BFLY PT, R17, R6, 0x2, 0x1f ;  /* 0x0c401f0006117f89 */ /* 0x000eb000000e0000 */
[----:B------:R-:W4:Y:S08]  /*c2a0*/  SHFL.BFLY PT, R5, R8, 0x2, 0x1f ;  /* 0x0c401f0008057f89 */ /* 0x000f3000000e0000 */
[----:B------:R-:W-:Y:S08]  /*c2b0*/  LDSM.16.MT88.4 R172, [R214+0xa000] ;  /* 0x00a00000d6ac783b */ /* 0x000ff00000004200 */
[----:B------:R-:W-:Y:S08]  /*c2c0*/  LDSM.16.MT88.4 R184, [R212+0xa800] ;  /* 0x00a80000d4b8783b */ /* 0x000ff00000004200 */
[----:B------:R-:W-:Y:S08]  /*c2d0*/  LDSM.16.MT88.4 R192, [R214+0xb800] ;  /* 0x00b80000d6c0783b */ /* 0x000ff00000004200 */
[----:B------:R-:W-:Y:S01]  /*c2e0*/  LDSM.16.MT88.4 R200, [R212+0xb800] ;  /* 0x00b80000d4c8783b */ /* 0x000fe20000004200 */
[----:B---3--:R-:W-:Y:S02]  /*c2f0*/  FMNMX.FTZ R15, R168, R15, !PT ;  /* 0x0000000fa80f7209 */ /* 0x008fe40007810000 */
[----:B-1----:R-:W-:Y:S02]  /*c300*/  FMNMX.FTZ R12, R16, R7, !PT ;  /* 0x00000007100c7209 */ /* 0x002fe40007810000 */
[----:B--2---:R-:W-:Y:S02]  /*c310*/  FMNMX.FTZ R7, R6, R17, !PT ;  /* 0x0000001106077209 */ /* 0x004fe40007810000 */
[----:B----4-:R-:W-:Y:S01]  /*c320*/  FMNMX.FTZ R4, R8, R5, !PT ;  /* 0x0000000508047209 */ /* 0x010fe20007810000 */
[----:B------:R-:W1:Y:S08]  /*c330*/  SHFL.BFLY PT, R168, R15, 0x1, 0x1f ;  /* 0x0c201f000fa87f89 */ /* 0x000e7000000e0000 */
[----:B------:R-:W2:Y:S08]  /*c340*/  SHFL.BFLY PT, R167, R12, 0x1, 0x1f ;  /* 0x0c201f000ca77f89 */ /* 0x000eb000000e0000 */
[----:B------:R-:W3:Y:S08]  /*c350*/  SHFL.BFLY PT, R166, R7, 0x1, 0x1f ;  /* 0x0c201f0007a67f89 */ /* 0x000ef000000e0000 */
[----:B------:R-:W4:Y:S01]  /*c360*/  SHFL.BFLY PT, R165, R4, 0x1, 0x1f ;  /* 0x0c201f0004a57f89 */ /* 0x000f2200000e0000 */
[----:B-1----:R-:W-:Y:S02]  /*c370*/  FMNMX.FTZ R168, R15, R168, !PT ;  /* 0x000000a80fa87209 */ /* 0x002fe40007810000 */
[----:B--2---:R-:W-:Y:S03]  /*c380*/  FMNMX.FTZ R167, R12, R167, !PT ;  /* 0x000000a70ca77209 */ /* 0x004fe60007810000 */
[C---:B------:R-:W-:Y:S01]  /*c390*/  FMUL.FTZ R178, R168.reuse, UR4 ;  /* 0x00000004a8b27c20 */ /* 0x040fe20008410000 */
[C---:B------:R-:W-:Y:S01]  /*c3a0*/  FSETP.NEU.FTZ.AND P1, PT, R168.reuse, -INF , PT ;  /* 0xff800000a800780b */ /* 0x040fe20003f3d000 */
[----:B------:R-:W-:Y:S01]  /*c3b0*/  FADD.FTZ R6, -R168, R171 ;  /* 0x000000aba8067221 */ /* 0x000fe20000010100 */
[----:B---3--:R-:W-:Y:S01]  /*c3c0*/  FMNMX.FTZ R166, R7, R166, !PT ;  /* 0x000000a607a67209 */ /* 0x008fe20007810000 */
[C---:B------:R-:W-:Y:S01]  /*c3d0*/  FMUL.FTZ R179, R167.reuse, UR4 ;  /* 0x00000004a7b37c20 */ /* 0x040fe20008410000 */
[----:B------:R-:W-:Y:S01]  /*c3e0*/  FSEL R178, R178, RZ, P1 ;  /* 0x000000ffb2b27208 */ /* 0x000fe20000800000 */
[C---:B------:R-:W-:Y:S01]  /*c3f0*/  FADD.FTZ R2, -R167.reuse, R2 ;  /* 0x00000002a7027221 */ /* 0x040fe20000010100 */
[----:B------:R-:W-:Y:S01]  /*c400*/  FSETP.NEU.FTZ.AND P1, PT, R167, -INF , PT ;  /* 0xff800000a700780b */ /* 0x000fe20003f3d000 */
[----:B------:R-:W-:Y:S01]  /*c410*/  FMUL.FTZ R176, R166, UR4 ;  /* 0x00000004a6b07c20 */ /* 0x000fe20008410000 */
[----:B----4-:R-:W-:Y:S01]  /*c420*/  FMNMX.FTZ R165, R4, R165, !PT ;  /* 0x000000a504a57209 */ /* 0x010fe20007810000 */
[----:B------:R-:W-:Y:S01]  /*c430*/  FMUL.FTZ R5, R2, UR4 ;  /* 0x0000000402057c20 */ /* 0x000fe20008410000 */
[----:B------:R-:W-:Y:S01]  /*c440*/  FSEL R179, R179, RZ, P1 ;  /* 0x000000ffb3b37208 */ /* 0x000fe20000800000 */
[C---:B------:R-:W-:Y:S01]  /*c450*/  FADD.FTZ R2, -R166.reuse, R3 ;  /* 0x00000003a6027221 */ /* 0x040fe20000010100 */
[----:B------:R-:W-:Y:S01]  /*c460*/  FSETP.NEU.FTZ.AND P1, PT, R166, -INF , PT ;  /* 0xff800000a600780b */ /* 0x000fe20003f3d000 */
[C---:B------:R-:W-:Y:S01]  /*c470*/  FMUL.FTZ R177, R165.reuse, UR4 ;  /* 0x00000004a5b17c20 */ /* 0x040fe20008410000 */
[----:B------:R-:W-:Y:S01]  /*c480*/  FADD.FTZ R0, -R165, R0 ;  /* 0x00000000a5007221 */ /* 0x000fe20000010100 */
[--C-:B------:R-:W-:Y:S01]  /*c490*/  FFMA.FTZ R247, R245, UR4, -R178.reuse ;  /* 0x00000004f5f77c23 */ /* 0x100fe200080108b2 */
[----:B------:R-:W-:Y:S01]  /*c4a0*/  FSEL R176, R176, RZ, P1 ;  /* 0x000000ffb0b07208 */ /* 0x000fe20000800000 */
[--C-:B------:R-:W-:Y:S01]  /*c4b0*/  FFMA.FTZ R244, R243, UR4, -R178.reuse ;  /* 0x00000004f3f47c23 */ /* 0x100fe200080108b2 */
[----:B------:R-:W-:Y:S01]  /*c4c0*/  FSETP.NEU.FTZ.AND P1, PT, R165, -INF , PT ;  /* 0xff800000a500780b */ /* 0x000fe20003f3d000 */
[--C-:B------:R-:W-:Y:S01]  /*c4d0*/  FFMA.FTZ R240, R236, UR4, -R179.reuse ;  /* 0x00000004ecf07c23 */ /* 0x100fe200080108b3 */
[--C-:B------:R-:W-:Y:S01]  /*c4e0*/  FFMA.FTZ R245, R242, UR4, -R178.reuse ;  /* 0x00000004f2f57c23 */ /* 0x100fe200080108b2 */
[--C-:B------:R-:W-:Y:S01]  /*c4f0*/  FFMA.FTZ R238, R238, UR4, -R179.reuse ;  /* 0x00000004eeee7c23 */ /* 0x100fe200080108b3 */
[----:B------:R-:W-:Y:S01]  /*c500*/  FFMA.FTZ R242, R13, UR4, -R178 ;  /* 0x000000040df27c23 */ /* 0x000fe200080108b2 */
[--C-:B------:R-:W-:Y:S01]  /*c510*/  FFMA.FTZ R243, R205, UR4, -R179.reuse ;  /* 0x00000004cdf37c23 */ /* 0x100fe200080108b3 */
[----:B------:R-:W-:Y:S01]  /*c520*/  FFMA.FTZ R236, R207, UR4, -R179 ;  /* 0x00000004cfec7c23 */ /* 0x000fe200080108b3 */
[----:B------:R-:W-:Y:S01]  /*c530*/  FMUL.FTZ R164, R6, UR4 ;  /* 0x0000000406a47c20 */ /* 0x000fe20008410000 */
[----:B------:R-:W-:Y:S01]  /*c540*/  FSEL R177, R177, RZ, P1 ;  /* 0x000000ffb1b17208 */ /* 0x000fe20000800000 */
[----:B------:R-:W-:Y:S01]  /*c550*/  FMUL.FTZ R4, R2, UR4 ;  /* 0x0000000402047c20 */ /* 0x000fe20008410000 */
        /* <DEDUP_REMOVED lines=8> */
[----:B------:R-:W-:Y:S03]  /*c5e0*/  FFMA.FTZ R206, R9, UR4, -R176 ;  /* 0x0000000409ce7c23 */ /* 0x000fe600080108b0 */
[----:B------:R-:W2:Y:S01]  /*c5f0*/  MUFU.EX2 R2, R4 ;  /* 0x0000000400027308 */ /* 0x000ea20000000800 */
[----:B------:R-:W-:Y:S01]  /*c600*/  FFMA.FTZ R204, R10, UR4, -R177 ;  /* 0x000000040acc7c23 */ /* 0x000fe200080108b1 */
[--C-:B------:R-:W-:Y:S01]  /*c610*/  FFMA.FTZ R189, R189, UR4, -R178.reuse ;  /* 0x00000004bdbd7c23 */ /* 0x100fe200080108b2 */
[--C-:B------:R-:W-:Y:S01]  /*c620*/  FFMA.FTZ R191, R191, UR4, -R178.reuse ;  /* 0x00000004bfbf7c23 */ /* 0x100fe200080108b2 */
[--C-:B------:R-:W-:Y:S01]  /*c630*/  FFMA.FTZ R198, R198, UR4, -R179.reuse ;  /* 0x00000004c6c67c23 */ /* 0x100fe200080108b3 */
[--C-:B------:R-:W-:Y:S01]  /*c640*/  FFMA.FTZ R197, R197, UR4, -R178.reuse ;  /* 0x00000004c5c57c23 */ /* 0x100fe200080108b2 */
[--C-:B------:R-:W-:Y:S01]  /*c650*/  FFMA.FTZ R190, R190, UR4, -R179.reuse ;  /* 0x00000004bebe7c23 */ /* 0x100fe200080108b3 */
[--C-:B------:R-:W-:Y:S03]  /*c660*/  FFMA.FTZ R183, R183, UR4, -R179.reuse ;  /* 0x00000004b7b77c23 */ /* 0x100fe600080108b3 */
[----:B------:R-:W3:Y:S01]  /*c670*/  MUFU.EX2 R0, R6 ;  /* 0x0000000600007308 */ /* 0x000ee20000000800 */
[C---:B-1----:R-:W-:Y:S01]  /*c680*/  FMUL.FTZ R7, R3.reuse, R163 ;  /* 0x000000a303077220 */ /* 0x042fe20000410000 */
[C---:B------:R-:W-:Y:S01]  /*c690*/  FMUL.FTZ R18, R3.reuse, R150 ;  /* 0x0000009603127220 */ /* 0x040fe20000410000 */
[C---:B------:R-:W-:Y:S01]  /*c6a0*/  FMUL.FTZ R19, R3.reuse, R151 ;  /* 0x0000009703137220 */ /* 0x040fe20000410000 */
[C---:B------:R-:W-:Y:S01]  /*c6b0*/  FMUL.FTZ R34, R3.reuse, R134 ;  /* 0x0000008603227220 */ /* 0x040fe20000410000 */
[----:B------:R-:W-:Y:S01]  /*c6c0*/  FMUL.FTZ R35, R3, R135 ;  /* 0x0000008703237220 */ /* 0x000fe20000410000 */
[----:B------:R-:W-:Y:S01]  /*c6d0*/  FFMA.FTZ R178, R199, UR4, -R178 ;  /* 0x00000004c7b27c23 */ /* 0x000fe200080108b2 */
[----:B------:R-:W-:Y:S03]  /*c6e0*/  FFMA.FTZ R179, R182, UR4, -R179 ;  /* 0x00000004b6b37c23 */ /* 0x000fe600080108b3 */
[----:B------:R-:W1:Y:S01]  /*c6f0*/  MUFU.EX2 R164, R164 ;  /* 0x000000a400a47308 */ /* 0x000e620000000800 */
        /* <DEDUP_REMOVED lines=13> */
[C---:B------:R-:W-:Y:S01]  /*c7d0*/  FMUL.FTZ R26, R0.reuse, R142 ;  /* 0x0000008e001a7220 */ /* 0x040fe20000410000 */
[----:B------:R-:W-:Y:S03]  /*c7e0*/  FMUL.FTZ R27, R0, R143 ;  /* 0x0000008f001b7220 */ /* 0x000fe60000410000 */
[----:B------:R-:W2:Y:S01]  /*c7f0*/  MUFU.EX2 R244, R244 ;  /* 0x000000f400f47308 */ /* 0x000ea20000000800 */
[C---:B-1----:R-:W-:Y:S01]  /*c800*/  FMUL.FTZ R4, R164.reuse, R160 ;  /* 0x000000a0a4047220 */ /* 0x042fe20000410000 */
[C---:B------:R-:W-:Y:S01]  /*c810*/  FMUL.FTZ R5, R164.reuse, R161 ;  /* 0x000000a1a4057220 */ /* 0x040fe20000410000 */
[C---:B------:R-:W-:Y:S01]  /*c820*/  FMUL.FTZ R16, R164.reuse, R148 ;  /* 0x00000094a4107220 */ /* 0x040fe20000410000 */
[----:B------:R-:W-:Y:S01]  /*c830*/  FMUL.FTZ R17, R164, R149 ;  /* 0x00000095a4117220 */ /* 0x000fe20000410000 */
[----:B------:R-:W-:Y:S01]  /*c840*/  LDSM.16.MT88.4 R140, [R214+0xb000] ;  /* 0x00b00000d68c783b */ /* 0x000fe20000004200 */
[----:B------:R-:W-:Y:S01]  /*c850*/  FMUL.FTZ R29, R2, R137 ;  /* 0x00000089021d7220 */ /* 0x000fe20000410000 */
[C---:B------:R-:W-:Y:S03]  /*c860*/  FMUL.FTZ R30, R0.reuse, R138 ;  /* 0x0000008a001e7220 */ /* 0x040fe60000410000 */
[----:B------:R-:W-:Y:S01]  /*c870*/  MUFU.EX2 R240, R240 ;  /* 0x000000f000f07308 */ /* 0x000fe20000000800 */
[----:B------:R-:W-:Y:S01]  /*c880*/  FMUL.FTZ R31, R0, R139 ;  /* 0x0000008b001f7220 */ /* 0x000fe20000410000 */
[C---:B------:R-:W-:Y:S01]  /*c890*/  FMUL.FTZ R32, R164.reuse, R132 ;  /* 0x00000084a4207220 */ /* 0x040fe20000410000 */
[C---:B------:R-:W-:Y:S01]  /*c8a0*/  FMUL.FTZ R33, R164.reuse, R133 ;  /* 0x00000085a4217220 */ /* 0x040fe20000410000 */
[C---:B------:R-:W-:Y:S01]  /*c8b0*/  FMUL.FTZ R36, R164.reuse, R36 ;  /* 0x00000024a4247220 */ /* 0x040fe20000410000 */
[----:B------:R-:W1:Y:S01]  /*c8c0*/  LDSM.16.MT88.4 R148, [R213+0xa000] ;  /* 0x00a00000d594783b */ /* 0x000e620000004200 */
[----:B------:R-:W-:Y:S01]  /*c8d0*/  FMUL.FTZ R37, R164, R37 ;  /* 0x00000025a4257220 */ /* 0x000fe20000410000 */
[C---:B------:R-:W-:Y:S03]  /*c8e0*/  FMUL.FTZ R38, R3.reuse, R38 ;  /* 0x0000002603267220 */ /* 0x040fe60000410000 */
[----:B------:R-:W3:Y:S01]  /*c8f0*/  MUFU.EX2 R238, R238 ;  /* 0x000000ee00ee7308 */ /* 0x000ee20000000800 */
[----:B--2---:R-:W-:Y:S01]  /*c900*/  F2FP.F16.F32.PACK_AB R156, R244, R247 ;  /* 0x000000f7f49c723e */ /* 0x004fe200000000ff */
[C---:B------:R-:W-:Y:S01]  /*c910*/  FMUL.FTZ R39, R3.reuse, R39 ;  /* 0x0000002703277220 */ /* 0x040fe20000410000 */
[C---:B------:R-:W-:Y:S01]  /*c920*/  FMUL.FTZ R40, R2.reuse, R40 ;  /* 0x0000002802287220 */ /* 0x040fe20000410000 */
[----:B------:R-:W-:Y:S01]  /*c930*/  FMUL.FTZ R41, R2, R41 ;  /* 0x0000002902297220 */ /* 0x000fe20000410000 */
[----:B------:R-:W2:Y:S01]  /*c940*/  LDSM.16.MT88.4 R132, [R212+0xa000] ;  /* 0x00a00000d484783b */ /* 0x000ea20000004200 */
[C---:B------:R-:W-:Y:S01]  /*c950*/  FMUL.FTZ R42, R0.reuse, R42 ;  /* 0x0000002a002a7220 */ /* 0x040fe20000410000 */
[----:B------:R-:W-:Y:S03]  /*c960*/  FMUL.FTZ R43, R0, R43 ;  /* 0x0000002b002b7220 */ /* 0x000fe60000410000 */
[----:B------:R-:W-:Y:S01]  /*c970*/  MUFU.EX2 R245, R245 ;  /* 0x000000f500f57308 */ /* 0x000fe20000000800 */
[C---:B------:R-:W-:Y:S01]  /*c980*/  FMUL.FTZ R44, R2.reuse, R44 ;  /* 0x0000002c022c7220 */ /* 0x040fe20000410000 */
[----:B------:R-:W-:Y:S01]  /*c990*/  FMUL.FTZ R45, R2, R45 ;  /* 0x0000002d022d7220 */ /* 0x000fe20000410000 */
[C---:B------:R-:W-:Y:S01]  /*c9a0*/  FMUL.FTZ R46, R0.reuse, R46 ;  /* 0x0000002e002e7220 */ /* 0x040fe20000410000 */
[----:B------:R-:W-:Y:S01]  /*c9b0*/  FMUL.FTZ R47, R0, R47 ;  /* 0x0000002f002f7220 */ /* 0x000fe20000410000 */
[----:B------:R-:W4:Y:S01]  /*c9c0*/  LDSM.16.MT88.4 R136, [R215+0xb000] ;  /* 0x00b00000d788783b */ /* 0x000f220000004200 */
[C---:B------:R-:W-:Y:S01]  /*c9d0*/  FMUL.FTZ R48, R164.reuse, R48 ;  /* 0x00000030a4307220 */ /* 0x040fe20000410000 */
[----:B------:R-:W-:Y:S03]  /*c9e0*/  FMUL.FTZ R49, R164, R49 ;  /* 0x00000031a4317220 */ /* 0x000fe60000410000 */
[----:B------:R-:W5:Y:S01]  /*c9f0*/  MUFU.EX2 R242, R242 ;  /* 0x000000f200f27308 */ /* 0x000f620000000800 */
[----:B---3--:R-:W-:Y:S01]  /*ca00*/  F2FP.F16.F32.PACK_AB R157, R238, R240 ;  /* 0x000000f0ee9d723e */ /* 0x008fe200000000ff */
[C---:B------:R-:W-:Y:S01]  /*ca10*/  FMUL.FTZ R50, R3.reuse, R50 ;  /* 0x0000003203327220 */ /* 0x040fe20000410000 */
[C---:B------:R-:W-:Y:S01]  /*ca20*/  FMUL.FTZ R51, R3.reuse, R51 ;  /* 0x0000003303337220 */ /* 0x040fe20000410000 */
[C---:B------:R-:W-:Y:S01]  /*ca30*/  FMUL.FTZ R52, R164.reuse, R52 ;  /* 0x00000034a4347220 */ /* 0x040fe20000410000 */
[----:B------:R-:W-:Y:S01]  /*ca40*/  FMUL.FTZ R53, R164, R53 ;  /* 0x00000035a4357220 */ /* 0x000fe20000410000 */
        /* <DEDUP_REMOVED lines=10> */
[----:B------:R-:W3:Y:S01]  /*caf0*/  MUFU.EX2 R236, R236 ;  /* 0x000000ec00ec7308 */ /* 0x000ee20000000800 */
[----:B-----5:R-:W-:Y:S01]  /*cb00*/  F2FP.F16.F32.PACK_AB R158, R242, R245 ;  /* 0x000000f5f29e723e */ /* 0x020fe200000000ff */
        /* <DEDUP_REMOVED lines=14> */
[----:B------:R-:W5:Y:S01]  /*cbf0*/  MUFU.EX2 R234, R234 ;  /* 0x000000ea00ea7308 */ /* 0x000f620000000800 */
[----:B---3--:R-:W-:Y:S01]  /*cc00*/  F2FP.F16.F32.PACK_AB R159, R236, R243 ;  /* 0x000000f3ec9f723e */ /* 0x008fe200000000ff */
[C---:B------:R-:W-:Y:S01]  /*cc10*/  FMUL.FTZ R76, R2.reuse, R76 ;  /* 0x0000004c024c7220 */ /* 0x040fe20000410000 */
[----:B------:R-:W-:Y:S01]  /*cc20*/  FMUL.FTZ R77, R2, R77 ;  /* 0x0000004d024d7220 */ /* 0x000fe20000410000 */
[C---:B------:R-:W-:Y:S01]  /*cc30*/  FMUL.FTZ R78, R0.reuse, R78 ;  /* 0x0000004e004e7220 */ /* 0x040fe20000410000 */
[----:B------:R-:W-:Y:S01]  /*cc40*/  FMUL.FTZ R79, R0, R79 ;  /* 0x0000004f004f7220 */ /* 0x000fe20000410000 */
[C---:B------:R-:W-:Y:S01]  /*cc50*/  FMUL.FTZ R80, R164.reuse, R80 ;  /* 0x00000050a4507220 */ /* 0x040fe20000410000 */
[C---:B------:R-:W-:Y:S01]  /*cc60*/  FMUL.FTZ R81, R164.reuse, R81 ;  /* 0x00000051a4517220 */ /* 0x040fe20000410000 */
[-C--:B------:R-:W-:Y:S02]  /*cc70*/  HMMA.16816.F32 R4, R156, R20.reuse, R4 ;  /* 0x000000149c04723c */ /* 0x080fe40000001804 */
[----:B------:R-:W-:Y:S03]  /*cc80*/  MUFU.EX2 R207, R207 ;  /* 0x000000cf00cf7308 */ /* 0x000fe60000000800 */
[C---:B------:R-:W-:Y:S01]  /*cc90*/  FMUL.FTZ R82, R3.reuse, R82 ;  /* 0x0000005203527220 */ /* 0x040fe20000410000 */
[C---:B------:R-:W-:Y:S01]  /*cca0*/  FMUL.FTZ R83, R3.reuse, R83 ;  /* 0x0000005303537220 */ /* 0x040fe20000410000 */
[C---:B------:R-:W-:Y:S01]  /*ccb0*/  FMUL.FTZ R100, R164.reuse, R100 ;  /* 0x00000064a4647220 */ /* 0x040fe20000410000 */
[----:B------:R-:W-:Y:S04]  /*ccc0*/  FMUL.FTZ R101, R164, R101 ;  /* 0x00000065a4657220 */ /* 0x000fe80000410000 */
[----:B------:R-:W3:Y:S01]  /*ccd0*/  MUFU.EX2 R205, R205 ;  /* 0x000000cd00cd7308 */ /* 0x000ee20000000800 */
[----:B-----5:R-:W-:Y:S01]  /*cce0*/  F2FP.F16.F32.PACK_AB R160, R234, R241 ;  /* 0x000000f1eaa0723e */ /* 0x020fe200000000ff */
[C---:B------:R-:W-:Y:S01]  /*ccf0*/  FMUL.FTZ R102, R3.reuse, R102 ;  /* 0x0000006603667220 */ /* 0x040fe20000410000 */
[----:B------:R-:W-:Y:S01]  /*cd00*/  FMUL.FTZ R103, R3, R103 ;  /* 0x0000006703677220 */ /* 0x000fe20000410000 */
[C---:B------:R-:W-:Y:S01]  /*cd10*/  FMUL.FTZ R104, R2.reuse, R104 ;  /* 0x0000006802687220 */ /* 0x040fe20000410000 */
[----:B------:R-:W-:Y:S01]  /*cd20*/  FMUL.FTZ R105, R2, R105 ;  /* 0x0000006902697220 */ /* 0x000fe20000410000 */
[C---:B------:R-:W-:Y:S04]  /*cd30*/  FMUL.FTZ R106, R0.reuse, R106 ;  /* 0x0000006a006a7220 */ /* 0x040fe80000410000 */
[----:B------:R-:W-:Y:S01]  /*cd40*/  MUFU.EX2 R239, R239 ;  /* 0x000000ef00ef7308 */ /* 0x000fe20000000800 */
[----:B------:R-:W-:Y:S01]  /*cd50*/  FMUL.FTZ R107, R0, R107 ;  /* 0x0000006b006b7220 */ /* 0x000fe20000410000 */
[C---:B------:R-:W-:Y:S01]  /*cd60*/  FMUL.FTZ R108, R2.reuse, R108 ;  /* 0x0000006c026c7220 */ /* 0x040fe20000410000 */
[----:B------:R-:W-:Y:S01]  /*cd70*/  FMUL.FTZ R109, R2, R109 ;  /* 0x0000006d026d7220 */ /* 0x000fe20000410000 */
[C---:B------:R-:W-:Y:S01]  /*cd80*/  FMUL.FTZ R110, R0.reuse, R110 ;  /* 0x0000006e006e7220 */ /* 0x040fe20000410000 */
[----:B------:R-:W-:Y:S01]  /*cd90*/  FMUL.FTZ R111, R0, R111 ;  /* 0x0000006f006f7220 */ /* 0x000fe20000410000 */
[C---:B------:R-:W-:Y:S01]  /*cda0*/  FMUL.FTZ R112, R164.reuse, R112 ;  /* 0x00000070a4707220 */ /* 0x040fe20000410000 */
[C---:B------:R-:W-:Y:S03]  /*cdb0*/  FMUL.FTZ R113, R164.reuse, R113 ;  /* 0x00000071a4717220 */ /* 0x040fe60000410000 */
        /* <DEDUP_REMOVED lines=32> */
[----:B------:R-:W5:Y:S01]  /*cfc0*/  MUFU.EX2 R154, R191 ;  /* 0x000000bf009a7308 */ /* 0x000f620000000800 */
[----:B---3--:R-:W-:Y:S01]  /*cfd0*/  F2FP.F16.F32.PACK_AB R163, R171, R204 ;  /* 0x000000ccaba3723e */ /* 0x008fe200000000ff */
[--C-:B------:R-:W-:Y:S01]  /*cfe0*/  FFMA.FTZ R251, R251, UR4, -R176.reuse ;  /* 0x00000004fbfb7c23 */ /* 0x100fe200080108b0 */
[--C-:B------:R-:W-:Y:S01]  /*cff0*/  FFMA.FTZ R250, R250, UR4, -R176.reuse ;  /* 0x00000004fafa7c23 */ /* 0x100fe200080108b0 */
[--C-:B------:R-:W-:Y:S01]  /*d000*/  FFMA.FTZ R252, R252, UR4, -R177.reuse ;  /* 0x00000004fcfc7c23 */ /* 0x100fe200080108b1 */
[--C-:B------:R-:W-:Y:S01]  /*d010*/  FFMA.FTZ R246, R246, UR4, -R177.reuse ;  /* 0x00000004f6f67c23 */ /* 0x100fe200080108b1 */
[--C-:B------:R-:W-:Y:S01]  /*d020*/  FFMA.FTZ R249, R249, UR4, -R176.reuse ;  /* 0x00000004f9f97c23 */ /* 0x100fe200080108b0 */
[--C-:B------:R-:W-:Y:S01]  /*d030*/  FFMA.FTZ R170, R170, UR4, -R177.reuse ;  /* 0x00000004aaaa7c23 */ /* 0x100fe200080108b1 */
[C---:B------:R-:W-:Y:S02]  /*d040*/  HMMA.16816.F32 R8, R160.reuse, R20, R8 ;  /* 0x00000014a008723c */ /* 0x040fe40000001808 */
[----:B------:R-:W-:Y:S02]  /*d050*/  MUFU.EX2 R153, R198 ;  /* 0x000000c600997308 */ /* 0x000fe40000000800 */
[----:B------:R-:W-:Y:S01]  /*d060*/  FFMA.FTZ R176, R248, UR4, -R176 ;  /* 0x00000004f8b07c23 */ /* 0x000fe200080108b0 */
[----:B------:R-:W-:Y:S01]  /*d070*/  FFMA.FTZ R177, R169, UR4, -R177 ;  /* 0x00000004a9b17c23 */ /* 0x000fe200080108b1 */
[-C--:B------:R-:W-:Y:S06]  /*d080*/  HMMA.16816.F32 R12, R160, R22.reuse, R12 ;  /* 0x00000016a00c723c */ /* 0x080fec000000180c */
[----:B------:R3:W2:Y:S01]  /*d090*/  MUFU.EX2 R155, R190 ;  /* 0x000000be009b7308 */ /* 0x0006a20000000800 */
[C---:B------:R-:W-:Y:S01]  /*d0a0*/  FMUL.FTZ R20, R164.reuse, R144 ;  /* 0x00000090a4147220 */ /* 0x040fe20000410000 */
[C---:B------:R-:W-:Y:S04]  /*d0b0*/  HMMA.16816.F32 R16, R156.reuse, R22, R16 ;  /* 0x000000169c10723c */ /* 0x040fe80000001810 */
[----:B------:R-:W-:Y:S04]  /*d0c0*/  FMUL.FTZ R21, R164, R145 ;  /* 0x00000091a4157220 */ /* 0x000fe80000410000 */
[----:B------:R1:W-:Y:S03]  /*d0d0*/  MUFU.EX2 R144, R197 ;  /* 0x000000c500907308 */ /* 0x0003e60000000800 */
[C---:B------:R-:W-:Y:S01]  /*d0e0*/  FMUL.FTZ R22, R3.reuse, R146 ;  /* 0x0000009203167220 */ /* 0x040fe20000410000 */
[C---:B------:R-:W-:Y:S01]  /*d0f0*/  FMUL.FTZ R23, R3.reuse, R147 ;  /* 0x0000009303177220 */ /* 0x040fe20000410000 */
[C---:B------:R-:W-:Y:S01]  /*d100*/  FMUL.FTZ R124, R2.reuse, R124 ;  /* 0x0000007c027c7220 */ /* 0x040fe20000410000 */
[----:B------:R-:W-:Y:S01]  /*d110*/  FMUL.FTZ R125, R2, R125 ;  /* 0x0000007d027d7220 */ /* 0x000fe20000410000 */
[C---:B------:R-:W-:Y:S01]  /*d120*/  FMUL.FTZ R126, R0.reuse, R126 ;  /* 0x0000007e007e7220 */ /* 0x040fe20000410000 */
[----:B---3--:R-:W-:Y:S03]  /*d130*/  LDSM.16.MT88.4 R188, [R215+0xb800] ;  /* 0x00b80000d7bc783b */ /* 0x008fe60000004200 */
[-C--:B------:R-:W-:Y:S01]  /*d140*/  HMMA.16816.F32 R20, R156, R172.reuse, R20 ;  /* 0x000000ac9c14723c */ /* 0x080fe20000001814 */
[----:B------:R3:W-:Y:S02]  /*d150*/  MUFU.EX2 R145, R183 ;  /* 0x000000b700917308 */ /* 0x0007e40000000800 */
[----:B------:R-:W-:Y:S01]  /*d160*/  FMUL.FTZ R127, R0, R127 ;  /* 0x0000007f007f7220 */ /* 0x000fe20000410000 */
[C---:B------:R-:W-:Y:S01]  /*d170*/  FMUL.FTZ R128, R164.reuse, R128 ;  /* 0x00000080a4807220 */ /* 0x040fe20000410000 */
[----:B------:R-:W-:Y:S01]  /*d180*/  FMUL.FTZ R129, R164, R129 ;  /* 0x00000081a4817220 */ /* 0x000fe20000410000 */
[C---:B------:R-:W-:Y:S01]  /*d190*/  HMMA.16816.F32 R24, R160.reuse, R172, R24 ;  /* 0x000000aca018723c */ /* 0x040fe20000001818 */
[----:B-1----:R-:W-:Y:S04]  /*d1a0*/  LDSM.16.MT88.4 R196, [R213+0xb800] ;  /* 0x00b80000d5c4783b */ /* 0x002fe80000004200 */
[----:B------:R-:W1:Y:S01]  /*d1b0*/  MUFU.EX2 R146, R178 ;  /* 0x000000b200927308 */ /* 0x000e620000000800 */
[C---:B------:R-:W-:Y:S01]  /*d1c0*/  FMUL.FTZ R130, R3.reuse, R130 ;  /* 0x0000008203827220 */ /* 0x040fe20000410000 */
[-C--:B------:R-:W-:Y:S04]  /*d1d0*/  HMMA.16816.F32 R28, R160, R174.reuse, R28 ;  /* 0x000000aea01c723c */ /* 0x080fe8000000181c */
[----:B-----5:R-:W-:Y:S02]  /*d1e0*/  F2FP.F16.F32.PACK_AB R172, R154, R152 ;  /* 0x000000989aac723e */ /* 0x020fe400000000ff */
[C---:B------:R-:W-:Y:S01]  /*d1f0*/  HMMA.16816.F32 R32, R156.reuse, R174, R32 ;  /* 0x000000ae9c20723c */ /* 0x040fe20000001820 */
[----:B---3--:R-:W-:Y:S01]  /*d200*/  LDSM.16.MT88.4 R180, [R213+0xa800] ;  /* 0x00a80000d5b4783b */ /* 0x008fe20000004200 */
[----:B------:R-:W3:Y:S03]  /*d210*/  MUFU.EX2 R147, R179 ;  /* 0x000000b300937308 */ /* 0x000ee60000000800 */
[----:B------:R-:W-:Y:S01]  /*d220*/  FMUL.FTZ R131, R3, R131 ;  /* 0x0000008303837220 */ /* 0x000fe20000410000 */
[-C--:B------:R-:W-:Y:S06]  /*d230*/  HMMA.16816.F32 R36, R156, R148.reuse, R36 ;  /* 0x000000949c24723c */ /* 0x080fec0000001824 */
[----:B------:R-:W-:Y:S01]  /*d240*/  MUFU.EX2 R251, R251 ;  /* 0x000000fb00fb7308 */ /* 0x000fe20000000800 */
[----:B--2---:R-:W-:Y:S01]  /*d250*/  F2FP.F16.F32.PACK_AB R173, R155, R153 ;  /* 0x000000999bad723e */ /* 0x004fe200000000ff */
[C---:B------:R-:W-:Y:S04]  /*d260*/  HMMA.16816.F32 R40, R160.reuse, R148, R40 ;  /* 0x00000094a028723c */ /* 0x040fe80000001828 */
[----:B-1----:R-:W-:Y:S02]  /*d270*/  F2FP.F16.F32.PACK_AB R174, R146, R144 ;  /* 0x0000009092ae723e */ /* 0x002fe400000000ff */
[-C--:B------:R-:W-:Y:S02]  /*d280*/  HMMA.16816.F32 R44, R160, R150.reuse, R44 ;  /* 0x00000096a02c723c */ /* 0x080fe4000000182c */
[----:B------:R-:W1:Y:S03]  /*d290*/  MUFU.EX2 R250, R250 ;  /* 0x000000fa00fa7308 */ /* 0x000e660000000800 */
[----:B---3--:R-:W-:Y:S01]  /*d2a0*/  F2FP.F16.F32.PACK_AB R175, R147, R145 ;  /* 0x0000009193af723e */ /* 0x008fe200000000ff */
[C---:B------:R-:W-:Y:S01]  /*d2b0*/  HMMA.16816.F32 R48, R156.reuse, R150, R48 ;  /* 0x000000969c30723c */ /* 0x040fe20000001830 */
[----:B------:R-:W-:Y:S05]  /*d2c0*/  LDSM.16.MT88.4 R148, [R215+0xa800] ;  /* 0x00a80000d794783b */ /* 0x000fea0000004200 */
[----:B------:R-:W-:Y:S01]  /*d2d0*/  MUFU.EX2 R252, R252 ;  /* 0x000000fc00fc7308 */ /* 0x000fe20000000800 */
[----:B------:R-:W-:Y:S01]  /*d2e0*/  FFMA.FTZ R247, R164, R235, R247 ;  /* 0x000000eba4f77223 */ /* 0x000fe200000100f7 */
[-C--:B------:R-:W-:Y:S08]  /*d2f0*/  HMMA.16816.F32 R52, R156, R132.reuse, R52 ;  /* 0x000000849c34723c */ /* 0x080ff00000001834 */
[----:B------:R-:W-:Y:S01]  /*d300*/  MUFU.EX2 R246, R246 ;  /* 0x000000f600f67308 */ /* 0x000fe20000000800 */
[C---:B------:R-:W-:Y:S04]  /*d310*/  HMMA.16816.F32 R56, R160.reuse, R132, R56 ;  /* 0x00000084a038723c */ /* 0x040fe80000001838 */
[----:B------:R-:W-:Y:S02]  /*d320*/  FFMA.FTZ R240, R3, R232, R240 ;  /* 0x000000e803f07223 */ /* 0x000fe400000100f0 */
[-C--:B------:R-:W-:Y:S03]  /*d330*/  HMMA.16816.F32 R60, R160, R134.reuse, R60 ;  /* 0x00000086a03c723c */ /* 0x080fe6000000183c */
[----:B------:R-:W-:Y:S02]  /*d340*/  MUFU.EX2 R249, R249 ;  /* 0x000000f900f97308 */ /* 0x000fe40000000800 */
[----:B------:R-:W-:Y:S01]  /*d350*/  FFMA.FTZ R241, R2, R233, R241 ;  /* 0x000000e902f17223 */ /* 0x000fe200000100f1 */
[C---:B------:R-:W-:Y:S01]  /*d360*/  HMMA.16816.F32 R64, R156.reuse, R134, R64 ;  /* 0x000000869c40723c */ /* 0x040fe20000001840 */
[----:B------:R-:W2:Y:S06]  /*d370*/  LDSM.16.MT88.4 R132, [R213+0xb000] ;  /* 0x00b00000d584783b */ /* 0x000eac0000004200 */
[----:B------:R1:W3:Y:S01]  /*d380*/  MUFU.EX2 R248, R176 ;  /* 0x000000b000f87308 */ /* 0x0002e20000000800 */
[----:B------:R-:W-:Y:S01]  /*d390*/  FFMA.FTZ R207, R0, R225, R207 ;  /* 0x000000e100cf7223 */ /* 0x000fe200000100cf */
[-C--:B----4-:R-:W-:Y:S08]  /*d3a0*/  HMMA.16816.F32 R68, R156, R136.reuse, R68 ;  /* 0x000000889c44723c */ /* 0x090ff00000001844 */
[----:B------:R-:W-:Y:S01]  /*d3b0*/  MUFU.EX2 R170, R170 ;  /* 0x000000aa00aa7308 */ /* 0x000fe20000000800 */
[C---:B------:R-:W-:Y:S04]  /*d3c0*/  HMMA.16816.F32 R72, R160.reuse, R136, R72 ;  /* 0x00000088a048723c */ /* 0x040fe80000001848 */
[----:B------:R-:W-:Y:S02]  /*d3d0*/  FADD.FTZ R244, R244, R247 ;  /* 0x000000f7f4f47221 */ /* 0x000fe40000010000 */
[-C--:B------:R-:W-:Y:S03]  /*d3e0*/  HMMA.16816.F32 R76, R160, R138.reuse, R76 ;  /* 0x0000008aa04c723c */ /* 0x080fe6000000184c */
[----:B------:R4:W5:Y:S02]  /*d3f0*/  MUFU.EX2 R169, R177 ;  /* 0x000000b100a97308 */ /* 0x0009640000000800 */
[----:B-1----:R-:W-:Y:S01]  /*d400*/  F2FP.F16.F32.PACK_AB R176, R250, R251 ;  /* 0x000000fbfab0723e */ /* 0x002fe200000000ff */
[C---:B------:R-:W-:Y:S01]  /*d410*/  HMMA.16816.F32 R80, R156.reuse, R138, R80 ;  /* 0x0000008a9c50723c */ /* 0x040fe20000001850 */
[----:B------:R-:W1:Y:S04]  /*d420*/  LDSM.16.MT88.4 R136, [R212+0xb000] ;  /* 0x00b00000d488783b */ /* 0x000e680000004200 */
[----:B---3--:R-:W-:Y:S01]  /*d430*/  F2FP.F16.F32.PACK_AB R178, R248, R249 ;  /* 0x000000f9f8b2723e */ /* 0x008fe200000000ff */
[-C--:B------:R-:W-:Y:S05]  /*d440*/  HMMA.16816.F32 R84, R156, R140.reuse, R84 ;  /* 0x0000008c9c54723c */ /* 0x080fea0000001854 */
[----:B------:R-:W-:Y:S01]  /*d450*/  FADD.FTZ R240, R238, R240 ;  /* 0x000000f0eef07221 */ /* 0x000fe20000010000 */
[C---:B------:R-:W-:Y:S05]  /*d460*/  HMMA.16816.F32 R88, R160.reuse, R140, R88 ;  /* 0x0000008ca058723c */ /* 0x040fea0000001858 */
[----:B----4-:R-:W-:Y:S01]  /*d470*/  F2FP.F16.F32.PACK_AB R177, R246, R252 ;  /* 0x000000fcf6b1723e */ /* 0x010fe200000000ff */
[-C--:B------:R-:W-:Y:S05]  /*d480*/  HMMA.16816.F32 R92, R160, R142.reuse, R92 ;  /* 0x0000008ea05c723c */ /* 0x080fea000000185c */
[----:B-----5:R-:W-:Y:S01]  /*d490*/  F2FP.F16.F32.PACK_AB R179, R169, R170 ;  /* 0x000000aaa9b3723e */ /* 0x020fe200000000ff */
        /* <DEDUP_REMOVED lines=10> */
[----:B------:R-:W-:Y:S01]  /*d540*/  FADD.FTZ R239, R239, R234 ;  /* 0x000000eaefef7221 */ /* 0x000fe20000010000 */
[-C--:B-1----:R-:W-:Y:S05]  /*d550*/  HMMA.16816.F32 R116, R156, R136.reuse, R116 ;  /* 0x000000889c74723c */ /* 0x082fea0000001874 */
[----:B------:R-:W-:Y:S01]  /*d560*/  FADD.FTZ R204, R204, R207 ;  /* 0x000000cfcccc7221 */ /* 0x000fe20000010000 */
[C---:B------:R-:W-:Y:S05]  /*d570*/  HMMA.16816.F32 R120, R160.reuse, R136, R120 ;  /* 0x00000088a078723c */ /* 0x040fea0000001878 */
[----:B------:R-:W-:Y:S01]  /*d580*/  FADD.FTZ R245, R242, R245 ;  /* 0x000000f5f2f57221 */ /* 0x000fe20000010000 */
[-C--:B------:R-:W-:Y:S05]  /*d590*/  HMMA.16816.F32 R124, R160, R138.reuse, R124 ;  /* 0x0000008aa07c723c */ /* 0x080fea000000187c */
[----:B------:R-:W-:Y:S01]  /*d5a0*/  FADD.FTZ R243, R236, R243 ;  /* 0x000000f3ecf37221 */ /* 0x000fe20000010000 */
[----:B------:R-:W-:Y:S05]  /*d5b0*/  HMMA.16816.F32 R128, R156, R138, R128 ;  /* 0x0000008a9c80723c */ /* 0x000fea0000001880 */
[----:B------:R-:W-:Y:S01]  /*d5c0*/  FADD.FTZ R206, R206, R239 ;  /* 0x000000efcece7221 */ /* 0x000fe20000010000 */
[-C--:B------:R-:W-:Y:S05]  /*d5d0*/  HMMA.16816.F32 R160, R172, R148.reuse, R4 ;  /* 0x00000094aca0723c */ /* 0x080fea0000001804 */
[----:B------:R-:W-:Y:S01]  /*d5e0*/  FADD.FTZ R171, R171, R204 ;  /* 0x000000ccabab7221 */ /* 0x000fe20000010000 */
[C---:B------:R-:W-:Y:S05]  /*d5f0*/  HMMA.16816.F32 R156, R176.reuse, R148, R8 ;  /* 0x00000094b09c723c */ /* 0x040fea0000001808 */
[----:B------:R-:W-:Y:S01]  /*d600*/  MOV R7, R147 ;  /* 0x0000009300077202 */ /* 0x000fe20000000f00 */
[----:B------:R-:W-:Y:S01]  /*d610*/  FADD.FTZ R251, R251, R206 ;  /* 0x000000cefbfb7221 */ /* 0x000fe20000010000 */
[----:B------:R-:W-:Y:S01]  /*d620*/  MOV R11, R155 ;  /* 0x0000009b000b7202 */ /* 0x000fe20000000f00 */
[----:B------:R-:W-:Y:S03]  /*d630*/  FADD.FTZ R171, R252, R171 ;  /* 0x000000abfcab7221 */ /* 0x000fe60000010000 */
[----:B------:R-:W-:Y:S01]  /*d640*/  MOV R10, R154 ;  /* 0x0000009a000a7202 */ /* 0x000fe20000000f00 */
[----:B------:R-:W-:Y:S01]  /*d650*/  FADD.FTZ R250, R250, R251 ;  /* 0x000000fbfafa7221 */ /* 0x000fe20000010000 */
[----:B------:R-:W-:Y:S01]  /*d660*/  MOV R9, R153 ;  /* 0x0000009900097202 */ /* 0x000fe20000000f00 */
[----:B------:R-:W-:Y:S01]  /*d670*/  FADD.FTZ R171, R246, R171 ;  /* 0x000000abf6ab7221 */ /* 0x000fe20000010000 */
[----:B------:R-:W-:Y:S01]  /*d680*/  MOV R8, R152 ;  /* 0x0000009800087202 */ /* 0x000fe20000000f00 */
[----:B------:R-:W-:Y:S01]  /*d690*/  FADD.FTZ R233, R249, R250 ;  /* 0x000000faf9e97221 */ /* 0x000fe20000010000 */
[-C--:B------:R-:W-:Y:S03]  /*d6a0*/  HMMA.16816.F32 R152, R176, R150.reuse, R12 ;  /* 0x00000096b098723c */ /* 0x080fe6000000180c */
[----:B------:R-:W-:Y:S01]  /*d6b0*/  MOV R6, R146 ;  /* 0x0000009200067202 */ /* 0x000fe20000000f00 */
[----:B------:R-:W-:Y:S01]  /*d6c0*/  FADD.FTZ R245, R8, R245 ;  /* 0x000000f508f57221 */ /* 0x000fe20000010000 */
[----:B------:R-:W-:Y:S01]  /*d6d0*/  MOV R5, R145 ;  /* 0x0000009100057202 */ /* 0x000fe20000000f00 */
[C---:B------:R-:W-:Y:S05]  /*d6e0*/  HMMA.16816.F32 R148, R172.reuse, R150, R16 ;  /* 0x00000096ac94723c */ /* 0x040fea0000001810 */
[----:B------:R-:W-:Y:S01]  /*d6f0*/  MOV R4, R144 ;  /* 0x0000009000047202 */ /* 0x000fe20000000f00 */
[----:B------:R-:W-:Y:S01]  /*d700*/  FADD.FTZ R243, R9, R243 ;  /* 0x000000f309f37221 */ /* 0x000fe20000010000 */
[-C--:B--2---:R-:W-:Y:S04]  /*d710*/  HMMA.16816.F32 R144, R172, R132.reuse, R20 ;  /* 0x00000084ac90723c */ /* 0x084fe80000001814 */
        /* <DEDUP_REMOVED lines=17> */
[----:B------:R-:W-:Y:S01]  /*d830*/  MOV R0, R165 ;  /* 0x000000a500007202 */ /* 0x000fe20000000f00 */
[C---:B------:R-:W-:Y:S05]  /*d840*/  HMMA.16816.F32 R56, R176.reuse, R184, R56 ;  /* 0x000000b8b038723c */ /* 0x040fea0000001838 */
[----:B------:R-:W-:Y:S01]  /*d850*/  MOV R2, R167 ;  /* 0x000000a700027202 */ /* 0x000fe20000000f00 */
[-C--:B------:R-:W-:Y:S05]  /*d860*/  HMMA.16816.F32 R60, R176, R186.reuse, R60 ;  /* 0x000000bab03c723c */ /* 0x080fea000000183c */
[----:B------:R-:W-:Y:S01]  /*d870*/  MOV R171, R168 ;  /* 0x000000a800ab7202 */ /* 0x000fe20000000f00 */
[C---:B------:R-:W-:Y:S05]  /*d880*/  HMMA.16816.F32 R64, R172.reuse, R186, R64 ;  /* 0x000000baac40723c */ /* 0x040fea0000001840 */
[----:B------:R-:W-:Y:S01]  /*d890*/  MOV R3, R166 ;  /* 0x000000a600037202 */ /* 0x000fe20000000f00 */
        /* <DEDUP_REMOVED lines=19> */
.L_x_1087:
        /* <DEDUP_REMOVED lines=8> */
[----:B------:R-:W4:Y:S01]  /*da50*/  SHFL.BFLY PT, R5, R232, 0x2, 0x1f ;  /* 0x0c401f00e8057f89 */ /* 0x000f2200000e0000 */
[----:B------:R-:W5:Y:S03]  /*da60*/  S2UR UR12, SR_CTAID.Y ;  /* 0x00000000000c79c3 */ /* 0x000f660000002600 */
[----:B------:R-:W5:Y:S01]  /*da70*/  SHFL.BFLY PT, R14, R225, 0x2, 0x1f ;  /* 0x0c401f00e10e7f89 */ /* 0x000f6200000e0000 */
[----:B------:R-:W5:Y:S04]  /*da80*/  S2R R2, SR_TID.X ;  /* 0x0000000000027919 */ /* 0x000f680000002100 */
        /* <DEDUP_REMOVED lines=8> */
[----:B------:R-:W-:Y:S01]  /*db10*/  UISETP.NE.AND UP1, UPT, UR5, URZ, UPT ;  /* 0x0000003f0500728c */ /* 0x000fe2000bf25270 */
[----:B----4-:R-:W-:-:S02]  /*db20*/  FADD.FTZ R4, R5, R232 ;  /* 0x000000e805047221 */ /* 0x010fc40000010000 */
[----:B------:R-:W4:Y:S01]  /*db30*/  SHFL.BFLY PT, R11, R8, 0x1, 0x1f ;  /* 0x0c201f00080b7f89 */ /* 0x000f2200000e0000 */
[----:B-----5:R-:W-:-:S03]  /*db40*/  FADD.FTZ R14, R14, R225 ;  /* 0x000000e10e0e7221 */ /* 0x020fc60000010000 */
[----:B------:R-:W5:Y:S04]  /*db50*/  SHFL.BFLY PT, R9, R4, 0x1, 0x1f ;  /* 0x0c201f0004097f89 */ /* 0x000f6800000e0000 */
[----:B------:R-:W2:Y:S01]  /*db60*/  SHFL.BFLY PT, R7, R14, 0x1, 0x1f ;  /* 0x0c201f000e077f89 */ /* 0x000ea200000e0000 */
[----:B---3--:R-:W-:Y:S01]  /*db70*/  FADD.FTZ R10, R3, R10 ;  /* 0x0000000a030a7221 */ /* 0x008fe20000010000 */
[----:B------:R-:W-:Y:S02]  /*db80*/  SHF.R.S32.HI R3, RZ, 0x1f, R2 ;  /* 0x0000001fff037819 */ /* 0x000fe40000011402 */
[----:B-1----:R-:W-:Y:S01]  /*db90*/  SHF.R.S32.HI R5, RZ, 0x1f, R0 ;  /* 0x0000001fff057819 */ /* 0x002fe20000011400 */
[----:B----4-:R-:W-:Y:S01]  /*dba0*/  FADD.FTZ R8, R8, R11 ;  /* 0x0000000b08087221 */ /* 0x010fe20000010000 */
[----:B------:R-:W-:-:S02]  /*dbb0*/  FSETP.NE.FTZ.AND P5, PT, R10, RZ, PT ;  /* 0x000000ff0a00720b */ /* 0x000fc40003fb5000 */
[CC--:B------:R-:W-:Y:S01]  /*dbc0*/  LEA.HI R6, R5.reuse, R0.reuse, RZ, 0x5 ;  /* 0x0000000005067211 */ /* 0x0c0fe200078f28ff */
[----:B-----5:R-:W-:Y:S01]  /*dbd0*/  FADD.FTZ R9, R4, R9 ;  /* 0x0000000904097221 */ /* 0x020fe20000010000 */
[-C--:B------:R-:W-:Y:S02]  /*dbe0*/  LEA.HI R12, R5, R0.reuse, RZ, 0x2 ;  /* 0x00000000050c7211 */ /* 0x080fe400078f10ff */
[----:B------:R-:W-:Y:S01]  /*dbf0*/  FSETP.NE.FTZ.AND P3, PT, R8, RZ, PT ;  /* 0x000000ff0800720b */ /* 0x000fe20003f75000 */
[----:B--2---:R-:W-:Y:S01]  /*dc00*/  FADD.FTZ R7, R14, R7 ;  /* 0x000000070e077221 */ /* 0x004fe20000010000 */
[----:B------:R-:W-:Y:S02]  /*dc10*/  LOP3.LUT R5, R6, 0xffffffe0, RZ, 0xc0, !PT ;  /* 0xffffffe006057812 */ /* 0x000fe400078ec0ff */
[----:B------:R-:W-:Y:S02]  /*dc20*/  LOP3.LUT R11, R12, 0x3ffffffc, RZ, 0xc0, !PT ;  /* 0x3ffffffc0c0b7812 */ /* 0x000fe400078ec0ff */
[-C--:B------:R-:W-:Y:S01]  /*dc30*/  IADD3 R5, -R5, R0.reuse, RZ ;  /* 0x0000000005057210 */ /* 0x080fe20007ffe1ff */
[----:B------:R-:W1:Y:S01]  /*dc40*/  @P5 MUFU.RCP R13, R10 ;  /* 0x0000000a000d5308 */ /* 0x000e620000001000 */
[----:B------:R-:W-:-:S02]  /*dc50*/  IADD3 R11, -R11, R0, RZ ;  /* 0x000000000b0b7210 */ /* 0x000fc40007ffe1ff */
[----:B------:R-:W-:Y:S02]  /*dc60*/  MOV R0, 0x3f800000 ;  /* 0x3f80000000007802 */ /* 0x000fe40000000f00 */
[----:B------:R-:W-:Y:S02]  /*dc70*/  LOP3.LUT P6, RZ, R5, 0x3, RZ, 0xc0, !PT ;  /* 0x0000000305ff7812 */ /* 0x000fe400078cc0ff */
[----:B------:R-:W-:Y:S01]  /*dc80*/  SHF.R.S32.HI R5, RZ, 0x1f, R12 ;  /* 0x0000001fff057819 */ /* 0x000fe2000001140c */
[----:B------:R-:W-:Y:S01]  /*dc90*/  @P5 MUFU.LG2 R10, R10 ;  /* 0x0000000a000a5308 */ /* 0x000fe20000000c00 */
[----:B------:R-:W-:Y:S02]  /*dca0*/  FSETP.NE.FTZ.AND P4, PT, R9, RZ, PT ;  /* 0x000000ff0900720b */ /* 0x000fe40003f95000 */
[----:B------:R-:W-:Y:S02]  /*dcb0*/  LEA.HI R4, R3, R2, RZ, 0x3 ;  /* 0x0000000203047211 */ /* 0x000fe400078f18ff */
[----:B------:R-:W-:-:S02]  /*dcc0*/  FSETP.NE.FTZ.AND P0, PT, R7, RZ, PT ;  /* 0x000000ff0700720b */ /* 0x000fc40003f15000 */
[----:B------:R-:W-:Y:S01]  /*dcd0*/  LOP3.LUT R3, R4, 0xfffffff8, RZ, 0xc0, !PT ;  /* 0xfffffff804037812 */ /* 0x000fe200078ec0ff */
[----:B------:R-:W2:Y:S01]  /*dce0*/  @P3 MUFU.RCP R0, R8 ;  /* 0x0000000800003308 */ /* 0x000ea20000001000 */
[----:B------:R-:W-:Y:S01]  /*dcf0*/  MOV R14, 0x3f800000 ;  /* 0x3f800000000e7802 */ /* 0x000fe20000000f00 */
[----:B-1----:R-:W-:Y:S01]  /*dd00*/  FMUL.FTZ R160, R13, R160 ;  /* 0x000000a00da07220 */ /* 0x002fe20000410000 */
[----:B------:R-:W-:Y:S01]  /*dd10*/  IADD3 R3, -R3, R2, RZ ;  /* 0x0000000203037210 */ /* 0x000fe20007ffe1ff */
[C---:B------:R-:W-:Y:S01]  /*dd20*/  FMUL.FTZ R161, R13.reuse, R161 ;  /* 0x000000a10da17220 */ /* 0x040fe20000410000 */
[----:B------:R-:W-:Y:S01]  /*dd30*/  MOV R2, 0x3f800000 ;  /* 0x3f80000000027802 */ /* 0x000fe20000000f00 */
[C---:B------:R-:W-:Y:S01]  /*dd40*/  FMUL.FTZ R148, R13.reuse, R148 ;  /* 0x000000940d947220 */ /* 0x040fe20000410000 */
[----:B------:R-:W-:Y:S01]  /*dd50*/  SHF.R.S32.HI R6, RZ, 0x5, R6 ;  /* 0x00000005ff067819 */ /* 0x000fe20000011406 */
[----:B------:R-:W1:Y:S01]  /*dd60*/  @P4 MUFU.RCP R14, R9 ;  /* 0x00000009000e4308 */ /* 0x000e620000001000 */
[C---:B------:R-:W-:Y:S01]  /*dd70*/  FMUL.FTZ R149, R13.reuse, R149 ;  /* 0x000000950d957220 */ /* 0x040fe20000410000 */
[C---:B------:R-:W-:Y:S01]  /*dd80*/  FMUL.FTZ R144, R13.reuse, R144 ;  /* 0x000000900d907220 */ /* 0x040fe20000410000 */
[----:B------:R-:W-:Y:S01]  /*dd90*/  LEA R11, R6, R11, 0x9 ;  /* 0x0000000b060b7211 */ /* 0x000fe200078e48ff */
[C---:B------:R-:W-:Y:S01]  /*dda0*/  FMUL.FTZ R145, R13.reuse, R145 ;  /* 0x000000910d917220 */ /* 0x040fe20000410000 */
[C---:B------:R-:W-:Y:S01]  /*ddb0*/  FMUL.FTZ R132, R13.reuse, R132 ;  /* 0x000000840d847220 */ /* 0x040fe20000410000 */
[C---:B------:R-:W-:Y:S01]  /*ddc0*/  FMUL.FTZ R133, R13.reuse, R133 ;  /* 0x000000850d857220 */ /* 0x040fe20000410000 */
[C---:B------:R-:W-:Y:S01]  /*ddd0*/  FMUL.FTZ R36, R13.reuse, R36 ;  /* 0x000000240d247220 */ /* 0x040fe20000410000 */
[----:B------:R-:W3:Y:S01]  /*dde0*/  @P0 MUFU.RCP R2, R7 ;  /* 0x0000000700020308 */ /* 0x000ee20000001000 */
[C---:B--2---:R-:W-:Y:S01]  /*ddf0*/  FMUL.FTZ R156, R0.reuse, R156 ;  /* 0x0000009c009c7220 */ /* 0x044fe20000410000 */
        /* <DEDUP_REMOVED lines=43> */
[----:B------:R-:W-:Y:S01]  /*e0b0*/  IADD3 R5, R0, -R5, RZ ;  /* 0x8000000500057210 */ /* 0x000fe20007ffe0ff */
[C---:B------:R-:W-:Y:S01]  /*e0c0*/  FMUL.FTZ R80, R13.reuse, R80 ;  /* 0x000000500d507220 */ /* 0x040fe20000410000 */
[C---:B------:R-:W-:Y:S01]  /*e0d0*/  FMUL.FTZ R81, R13.reuse, R81 ;  /* 0x000000510d517220 */ /* 0x040fe20000410000 */
[----:B------:R-:W-:Y:S01]  /*e0e0*/  FMUL.FTZ R84, R13, R84 ;  /* 0x000000540d547220 */ /* 0x000fe20000410000 */
[----:B------:R-:W-:Y:S01]  /*e0f0*/  SHF.L.U32 R0, R5, 0x6, RZ ;  /* 0x0000000605007819 */ /* 0x000fe200000006ff */
[----:B------:R-:W-:Y:S01]  /*e100*/  FMUL.FTZ R85, R13, R85 ;  /* 0x000000550d557220 */ /* 0x000fe20000410000 */
[----:B------:R-:W-:Y:S01]  /*e110*/  LOP3.LUT R12, R5, 0x1, RZ, 0xc0, !PT ;  /* 0x00000001050c7812 */ /* 0x000fe200078ec0ff */
[C---:B------:R-:W-:Y:S01]  /*e120*/  FMUL.FTZ R96, R13.reuse, R96 ;  /* 0x000000600d607220 */ /* 0x040fe20000410000 */
[----:B------:R-:W-:Y:S01]  /*e130*/  LOP3.LUT R0, R0, 0x1c0, RZ, 0xc0, !PT ;  /* 0x000001c000007812 */ /* 0x000fe200078ec0ff */
[C---:B------:R-:W-:Y:S01]  /*e140*/  FMUL.FTZ R97, R13.reuse, R97 ;  /* 0x000000610d617220 */ /* 0x040fe20000410000 */
[----:B------:R-:W-:Y:S01]  /*e150*/  ISETP.NE.U32.AND P1, PT, R12, 0x1, PT ;  /* 0x000000010c00780c */ /* 0x000fe20003f25070 */
[C---:B------:R-:W-:Y:S01]  /*e160*/  FMUL.FTZ R100, R13.reuse, R100 ;  /* 0x000000640d647220 */ /* 0x040fe20000410000 */
[----:B------:R-:W-:Y:S01]  /*e170*/  LEA.HI R0, R0, R0, RZ, 0x1d ;  /* 0x0000000000007211 */ /* 0x000fe200078fe8ff */
[C---:B------:R-:W-:Y:S01]  /*e180*/  FMUL.FTZ R101, R13.reuse, R101 ;  /* 0x000000650d657220 */ /* 0x040fe20000410000 */
[C---:B------:R-:W-:Y:S01]  /*e190*/  FMUL.FTZ R112, R13.reuse, R112 ;  /* 0x000000700d707220 */ /* 0x040fe20000410000 */
[----:B------:R-:W-:Y:S01]  /*e1a0*/  FMUL.FTZ R113, R13, R113 ;  /* 0x000000710d717220 */ /* 0x000fe20000410000 */
[----:B------:R-:W-:Y:S01]  /*e1b0*/  LEA R0, R11, R0, 0x1 ;  /* 0x000000000b007211 */ /* 0x000fe200078e08ff */
[C---:B------:R-:W-:Y:S01]  /*e1c0*/  FMUL.FTZ R116, R13.reuse, R116 ;  /* 0x000000740d747220 */ /* 0x040fe20000410000 */
[C---:B------:R-:W-:Y:S01]  /*e1d0*/  FMUL.FTZ R117, R13.reuse, R117 ;  /* 0x000000750d757220 */ /* 0x040fe20000410000 */
[C---:B------:R-:W-:Y:S01]  /*e1e0*/  FMUL.FTZ R128, R13.reuse, R128 ;  /* 0x000000800d807220 */ /* 0x040fe20000410000 */
[----:B------:R-:W-:Y:S01]  /*e1f0*/  FMUL.FTZ R13, R13, R129 ;  /* 0x000000810d0d7220 */ /* 0x000fe20000410000 */
[----:B------:R-:W-:Y:S01]  /*e200*/  LEA R11, R0, UR4, 0x1 ;  /* 0x00000004000b7c11 */ /* 0x000fe2000f8e08ff */
[C---:B-1----:R-:W-:Y:S01]  /*e210*/  FMUL.FTZ R162, R14.reuse, R162 ;  /* 0x000000a20ea27220 */ /* 0x042fe20000410000 */
[C---:B------:R-:W-:Y:S01]  /*e220*/  FMUL.FTZ R163, R14.reuse, R163 ;  /* 0x000000a30ea37220 */ /* 0x040fe20000410000 */
[C---:B------:R-:W-:Y:S01]  /*e230*/  FMUL.FTZ R150, R14.reuse, R150 ;  /* 0x000000960e967220 */ /* 0x040fe20000410000 */
[----:B------:R-:W-:Y:S01]  /*e240*/  F2FP.F16.F32.PACK_AB R128, R13, R128 ;  /* 0x000000800d80723e */ /* 0x000fe200000000ff */
[----:B------:R-:W-:Y:S01]  /*e250*/  FMUL.FTZ R151, R14, R151 ;  /* 0x000000970e977220 */ /* 0x000fe20000410000 */
[C---:B------:R-:W-:Y:S01]  /*e260*/  IADD3 R13, R11.reuse, -0x10, RZ ;  /* 0xfffffff00b0d7810 */ /* 0x040fe20007ffe0ff */
[C---:B---3--:R-:W-:Y:S01]  /*e270*/  FMUL.FTZ R159, R2.reuse, R159 ;  /* 0x0000009f029f7220 */ /* 0x048fe20000410000 */
[----:B------:R-:W-:Y:S01]  /*e280*/  @P1 IADD3 R13, R11, 0x10, RZ ;  /* 0x000000100b0d1810 */ /* 0x000fe20007ffe0ff */
[C---:B------:R-:W-:Y:S01]  /*e290*/  FMUL.FTZ R158, R2.reuse, R158 ;  /* 0x0000009e029e7220 */ /* 0x040fe20000410000 */
[----:B------:R-:W-:Y:S01]  /*e2a0*/  R2P PR, R5, 0x6 ;  /* 0x0000000605007804 */ /* 0x000fe20000000000 */
[C---:B------:R-:W-:Y:S01]  /*e2b0*/  FMUL.FTZ R155, R2.reuse, R155 ;  /* 0x0000009b029b7220 */ /* 0x040fe20000410000 */
[----:B------:R-:W-:Y:S01]  /*e2c0*/  MOV R0, 0x20 ;  /* 0x0000002000007802 */ /* 0x000fe20000000f00 */
[----:B------:R-:W-:Y:S01]  /*e2d0*/  FMUL.FTZ R154, R2, R154 ;  /* 0x0000009a029a7220 */ /* 0x000fe20000410000 */
[C---:B------:R-:W-:Y:S01]  /*e2e0*/  FMUL.FTZ R146, R14.reuse, R146 ;  /* 0x000000920e927220 */ /* 0x040fe20000410000 */
[C---:B------:R-:W-:Y:S01]  /*e2f0*/  FMUL.FTZ R147, R14.reuse, R147 ;  /* 0x000000930e937220 */ /* 0x040fe20000410000 */
[C---:B------:R-:W-:Y:S01]  /*e300*/  FMUL.FTZ R134, R14.reuse, R134 ;  /* 0x000000860e867220 */ /* 0x040fe20000410000 */
[----:B------:R-:W-:Y:S01]  /*e310*/  FMUL.FTZ R135, R14, R135 ;  /* 0x000000870e877220 */ /* 0x000fe20000410000 */
[----:B------:R-:W-:Y:S01]  /*e320*/  F2FP.F16.F32.PACK_AB R160, R161, R160 ;  /* 0x000000a0a1a0723e */ /* 0x000fe200000000ff */
[C---:B------:R-:W-:Y:S01]  /*e330*/  FMUL.FTZ R143, R2.reuse, R143 ;  /* 0x0000008f028f7220 */ /* 0x040fe20000410000 */
[----:B------:R-:W-:Y:S01]  /*e340*/  F2FP.F16.F32.PACK_AB R162, R163, R162 ;  /* 0x000000a2a3a2723e */ /* 0x000fe200000000ff */
[----:B------:R-:W-:Y:S01]  /*e350*/  FMUL.FTZ R142, R2, R142 ;  /* 0x0000008e028e7220 */ /* 0x000fe20000410000 */
[----:B------:R-:W-:Y:S01]  /*e360*/  SEL R0, R0, 0xffffffe0, !P1 ;  /* 0xffffffe000007807 */ /* 0x000fe20004800000 */
[C---:B------:R-:W-:Y:S01]  /*e370*/  FMUL.FTZ R139, R2.reuse, R139 ;  /* 0x0000008b028b7220 */ /* 0x040fe20000410000 */
[----:B------:R-:W-:Y:S01]  /*e380*/  MOV R12, 0x40 ;  /* 0x00000040000c7802 */ /* 0x000fe20000000f00 */
[----:B------:R-:W-:Y:S01]  /*e390*/  FMUL.FTZ R138, R2, R138 ;  /* 0x0000008a028a7220 */ /* 0x000fe20000410000 */
[----:B------:R-:W-:Y:S01]  /*e3a0*/  F2FP.F16.F32.PACK_AB R148, R149, R148 ;  /* 0x000000949594723e */ /* 0x000fe200000000ff */
[C---:B------:R-:W-:Y:S01]  /*e3b0*/  FMUL.FTZ R38, R14.reuse, R38 ;  /* 0x000000260e267220 */ /* 0x040fe20000410000 */
[----:B------:R-:W-:Y:S01]  /*e3c0*/  F2FP.F16.F32.PACK_AB R150, R151, R150 ;  /* 0x000000969796723e */ /* 0x000fe200000000ff */
[C---:B------:R-:W-:Y:S01]  /*e3d0*/  FMUL.FTZ R39, R14.reuse, R39 ;  /* 0x000000270e277220 */ /* 0x040fe20000410000 */
[----:B------:R-:W-:Y:S01]  /*e3e0*/  F2FP.F16.F32.PACK_AB R156, R157, R156 ;  /* 0x0000009c9d9c723e */ /* 0x000fe200000000ff */
[C---:B------:R-:W-:Y:S01]  /*e3f0*/  FMUL.FTZ R50, R14.reuse, R50 ;  /* 0x000000320e327220 */ /* 0x040fe20000410000 */
[----:B------:R-:W-:Y:S01]  /*e400*/  F2FP.F16.F32.PACK_AB R158, R159, R158 ;  /* 0x0000009e9f9e723e */ /* 0x000fe200000000ff */
[----:B------:R-:W-:Y:S01]  /*e410*/  FMUL.FTZ R51, R14, R51 ;  /* 0x000000330e337220 */ /* 0x000fe20000410000 */
[----:B------:R-:W-:Y:S01]  /*e420*/  F2FP.F16.F32.PACK_AB R152, R153, R152 ;  /* 0x000000989998723e */ /* 0x000fe200000000ff */
[C---:B------:R-:W-:Y:S01]  /*e430*/  FMUL.FTZ R43, R2.reuse, R43 ;  /* 0x0000002b022b7220 */ /* 0x040fe20000410000 */
[----:B------:R-:W-:Y:S01]  /*e440*/  F2FP.F16.F32.PACK_AB R154, R155, R154 ;  /* 0x0000009a9b9a723e */ /* 0x000fe200000000ff */
[C---:B------:R-:W-:Y:S01]  /*e450*/  FMUL.FTZ R42, R2.reuse, R42 ;  /* 0x0000002a022a7220 */ /* 0x040fe20000410000 */
[----:B------:R-:W-:Y:S01]  /*e460*/  F2FP.F16.F32.PACK_AB R144, R145, R144 ;  /* 0x000000909190723e */ /* 0x000fe200000000ff */
[----:B------:R-:W-:Y:S01]  /*e470*/  STS [R11], R160 ;  /* 0x000000a00b007388 */ /* 0x000fe20000000800 */
[----:B------:R-:W-:Y:S01]  /*e480*/  F2FP.F16.F32.PACK_AB R146, R147, R146 ;  /* 0x000000929392723e */ /* 0x000fe200000000ff */
[----:B------:R-:W-:Y:S01]  /*e490*/  FMUL.FTZ R47, R2, R47 ;  /* 0x0000002f022f7220 */ /* 0x000fe20000410000 */
[----:B------:R-:W-:Y:S01]  /*e4a0*/  IADD3 R5, R11, R0, RZ ;  /* 0x000000000b057210 */ /* 0x000fe20007ffe0ff */
[----:B------:R-:W-:Y:S01]  /*e4b0*/  STS [R11+0x400], R162 ;  /* 0x000400a20b007388 */ /* 0x000fe20000000800 */
[----:B------:R-:W-:Y:S01]  /*e4c0*/  SEL R12, R12, 0xffffffc0, !P2 ;  /* 0xffffffc00c0c7807 */ /* 0x000fe20005000000 */
        /* <DEDUP_REMOVED lines=18> */
[----:B------:R-:W-:Y:S01]  /*e5f0*/  F2FP.F16.F32.PACK_AB R38, R39, R38 ;  /* 0x000000262726723e */ /* 0x000fe200000000ff */
[----:B------:R-:W-:Y:S01]  /*e600*/  STS [R13+0x2000], R152 ;  /* 0x002000980d007388 */ /* 0x000fe20000000800 */
[----:B------:R-:W-:Y:S01]  /*e610*/  IADD3 R17, R11, R12, RZ ;  /* 0x0000000c0b117210 */ /* 0x000fe20007ffe0ff */
[C---:B------:R-:W-:Y:S01]  /*e620*/  FMUL.FTZ R58, R2.reuse, R58 ;  /* 0x0000003a023a7220 */ /* 0x040fe20000410000 */
[----:B------:R-:W-:Y:S01]  /*e630*/  F2FP.F16.F32.PACK_AB R48, R49, R48 ;  /* 0x000000303130723e */ /* 0x000fe200000000ff */
[----:B------:R-:W-:Y:S01]  /*e640*/  STS [R13+0x2400], R154 ;  /* 0x0024009a0d007388 */ /* 0x000fe20000000800 */
[----:B------:R-:W-:Y:S01]  /*e650*/  F2FP.F16.F32.PACK_AB R50, R51, R50 ;  /* 0x000000323332723e */ /* 0x000fe200000000ff */
[----:B------:R-:W-:Y:S01]  /*e660*/  FMUL.FTZ R63, R2, R63 ;  /* 0x0000003f023f7220 */ /* 0x000fe20000410000 */
[----:B------:R-:W-:Y:S01]  /*e670*/  IADD3 R19, R12, R13, RZ ;  /* 0x0000000d0c137210 */ /* 0x000fe20007ffe0ff */
[----:B------:R-:W-:Y:S01]  /*e680*/  STS [R5], R144 ;  /* 0x0000009005007388 */ /* 0x000fe20000000800 */
[----:B------:R-:W-:Y:S01]  /*e690*/  FMUL.FTZ R62, R2, R62 ;  /* 0x0000003e023e7220 */ /* 0x000fe20000410000 */
[----:B------:R-:W-:Y:S01]  /*e6a0*/  F2FP.F16.F32.PACK_AB R40, R41, R40 ;  /* 0x000000282928723e */ /* 0x000fe200000000ff */
[C---:B------:R-:W-:Y:S01]  /*e6b0*/  FMUL.FTZ R70, R14.reuse, R70 ;  /* 0x000000460e467220 */ /* 0x040fe20000410000 */
[----:B------:R-:W-:Y:S01]  /*e6c0*/  STS [R5+0x400], R146 ;  /* 0x0004009205007388 */ /* 0x000fe20000000800 */
[----:B------:R-:W-:Y:S01]  /*e6d0*/  F2FP.F16.F32.PACK_AB R42, R43, R42 ;  /* 0x0000002a2b2a723e */ /* 0x000fe200000000ff */
[C---:B------:R-:W-:Y:S01]  /*e6e0*/  FMUL.FTZ R71, R14.reuse, R71 ;  /* 0x000000470e477220 */ /* 0x040fe20000410000 */
[----:B------:R-:W-:Y:S01]  /*e6f0*/  F2FP.F16.F32.PACK_AB R44, R45, R44 ;  /* 0x0000002c2d2c723e */ /* 0x000fe200000000ff */
[----:B------:R-:W-:Y:S01]  /*e700*/  STS [R15], R132 ;  /* 0x000000840f007388 */ /* 0x000fe20000000800 */
[----:B------:R-:W-:Y:S01]  /*e710*/  F2FP.F16.F32.PACK_AB R46, R47, R46 ;  /* 0x0000002e2f2e723e */ /* 0x000fe200000000ff */
[C---:B------:R-:W-:Y:S01]  /*e720*/  FMUL.FTZ R82, R14.reuse, R82 ;  /* 0x000000520e527220 */ /* 0x040fe20000410000 */
[----:B------:R-:W-:Y:S01]  /*e730*/  FMUL.FTZ R83, R14, R83 ;  /* 0x000000530e537220 */ /* 0x000fe20000410000 */
[----:B------:R-:W-:Y:S01]  /*e740*/  STS [R15+0x400], R134 ;  /* 0x000400860f007388 */ /* 0x000fe20000000800 */
        /* <DEDUP_REMOVED lines=10> */
[----:B------:R-:W-:Y:S01]  /*e7f0*/  IADD3 R23, R15, R12, RZ ;  /* 0x0000000c0f177210 */ /* 0x000fe20007ffe0ff */
        /* <DEDUP_REMOVED lines=16> */
[----:B------:R-:W-:Y:S01]  /*e900*/  STS [R19], R48 ;  /* 0x0000003013007388 */ /* 0x000fe20000000800 */
[C---:B------:R-:W-:Y:S01]  /*e910*/  FMUL.FTZ R90, R2.reuse, R90 ;  /* 0x0000005a025a7220 */ /* 0x040fe20000410000 */
[----:B------:R-:W-:Y:S01]  /*e920*/  F2FP.F16.F32.PACK_AB R80, R81, R80 ;  /* 0x000000505150723e */ /* 0x000fe200000000ff */
[----:B------:R-:W-:Y:S01]  /*e930*/  ULDC.U8 UR4, c[0x0][0x3d9] ;  /* 0x0000f64000047ab9 */ /* 0x000fe20000000000 */
[----:B------:R-:W-:Y:S01]  /*e940*/  STS [R19+0x400], R50 ;  /* 0x0004003213007388 */ /* 0x000fe20000000800 */
[----:B------:R-:W-:Y:S01]  /*e950*/  F2FP.F16.F32.PACK_AB R82, R83, R82 ;  /* 0x000000525352723e */ /* 0x000fe200000000ff */
[----:B------:R-:W-:Y:S01]  /*e960*/  UISETP.NE.AND UP0, UPT, UR4, URZ, UPT ;  /* 0x0000003f0400728c */ /* 0x000fe2000bf05270 */
        /* <DEDUP_REMOVED lines=22> */
[C---:B------:R-:W-:Y:S01]  /*ead0*/  FMUL.FTZ R107, R2.reuse, R107 ;  /* 0x0000006b026b7220 */ /* 0x040fe20000410000 */
[C---:B------:R-:W-:Y:S01]  /*eae0*/  FMUL.FTZ R106, R2.reuse, R106 ;  /* 0x0000006a026a7220 */ /* 0x040fe20000410000 */
[----:B------:R-:W1:Y:S01]  /*eaf0*/  @P4 MUFU.LG2 R12, R9 ;  /* 0x00000009000c4308 */ /* 0x000e620000000c00 */
[----:B------:R-:W-:Y:S01]  /*eb00*/  STS [R23], R64 ;  /* 0x0000004017007388 */ /* 0x000fe20000000800 */
[C---:B------:R-:W-:Y:S01]  /*eb10*/  FMUL.FTZ R111, R2.reuse, R111 ;  /* 0x0000006f026f7220 */ /* 0x040fe20000410000 */
[----:B------:R-:W-:Y:S01]  /*eb20*/  FMUL.FTZ R110, R2, R110 ;  /* 0x0000006e026e7220 */ /* 0x000fe20000410000 */
[C---:B------:R-:W-:Y:S01]  /*eb30*/  FMUL.FTZ R118, R14.reuse, R118 ;  /* 0x000000760e767220 */ /* 0x040fe20000410000 */
[----:B------:R-:W-:Y:S01]  /*eb40*/  STS [R23+0x400], R66 ;  /* 0x0004004217007388 */ /* 0x000fe20000000800 */
[C---:B------:R-:W-:Y:S01]  /*eb50*/  FMUL.FTZ R119, R14.reuse, R119 ;  /* 0x000000770e777220 */ /* 0x040fe20000410000 */
[----:B------:R-:W-:Y:S01]  /*eb60*/  F2FP.F16.F32.PACK_AB R92, R93, R92 ;  /* 0x0000005c5d5c723e */ /* 0x000fe200000000ff */
[C---:B------:R-:W-:Y:S01]  /*eb70*/  FMUL.FTZ R130, R14.reuse, R130 ;  /* 0x000000820e827220 */ /* 0x040fe20000410000 */
[----:B------:R-:W-:Y:S01]  /*eb80*/  STS [R21+0x2000], R56 ;  /* 0x0020003815007388 */ /* 0x000fe20000000800 */
        /* <DEDUP_REMOVED lines=8> */
[C---:B------:R-:W-:Y:S01]  /*ec10*/  FMUL.FTZ R127, R2.reuse, R127 ;  /* 0x0000007f027f7220 */ /* 0x040fe20000410000 */
[----:B------:R-:W-:Y:S01]  /*ec20*/  F2FP.F16.F32.PACK_AB R112, R113, R112 ;  /* 0x000000707170723e */ /* 0x000fe200000000ff */
[----:B------:R-:W-:Y:S01]  /*ec30*/  FMUL.FTZ R2, R2, R126 ;  /* 0x0000007e02027220 */ /* 0x000fe20000410000 */
[----:B------:R-:W-:Y:S01]  /*ec40*/  STS [R23+0x2400], R62 ;  /* 0x0024003e17007388 */ /* 0x000fe20000000800 */
[----:B------:R-:W-:Y:S01]  /*ec50*/  F2FP.F16.F32.PACK_AB R114, R115, R114 ;  /* 0x000000727372723e */ /* 0x000fe200000000ff */
[----:B------:R-:W-:Y:S01]  /*ec60*/  @UP0 ULDC.64 UR8, c[0x0][0x2c0] ;  /* 0x0000b00000080ab9 */ /* 0x000fe20000000a00 */
[----:B------:R-:W-:Y:S01]  /*ec70*/  F2FP.F16.F32.PACK_AB R104, R105, R104 ;  /* 0x000000686968723e */ /* 0x000fe200000000ff */
[----:B------:R-:W-:Y:S01]  /*ec80*/  STS [R11+0x4000], R68 ;  /* 0x004000440b007388 */ /* 0x000fe20000000800 */
        /* <DEDUP_REMOVED lines=8> */
[----:B------:R-:W-:Y:S01]  /*ed10*/  F2FP.F16.F32.PACK_AB R118, R119, R118 ;  /* 0x000000767776723e */ /* 0x000fe200000000ff */
[----:B------:R-:W-:Y:S01]  /*ed20*/  @!UP0 ULDC UR9, c[0x0][0x2c4] ;  /* 0x0000b10000098ab9 */ /* 0x000fe20000000800 */
[----:B------:R-:W-:Y:S01]  /*ed30*/  F2FP.F16.F32.PACK_AB R130, R131, R130 ;  /* 0x000000828382723e */ /* 0x000fe200000000ff */
[----:B------:R-:W-:Y:S01]  /*ed40*/  STS [R13+0x4400], R82 ;  /* 0x004400520d007388 */ /* 0x000fe20000000800 */
[----:B------:R-:W-:Y:S01]  /*ed50*/  F2FP.F16.F32.PACK_AB R120, R121, R120 ;  /* 0x000000787978723e */ /* 0x000fe200000000ff */
[----:B------:R-:W-:Y:S01]  /*ed60*/  UISETP.NE.OR UP2, UPT, UR4, URZ, !UP1 ;  /* 0x0000003f0400728c */ /* 0x000fe2000cf45670 */
[----:B------:R-:W-:Y:S01]  /*ed70*/  F2FP.F16.F32.PACK_AB R122, R123, R122 ;  /* 0x0000007a7b7a723e */ /* 0x000fe200000000ff */
[----:B------:R-:W-:Y:S01]  /*ed80*/  STS [R11+0x6000], R72 ;  /* 0x006000480b007388 */ /* 0x000fe20000000800 */
[----:B------:R-:W-:Y:S01]  /*ed90*/  F2FP.F16.F32.PACK_AB R2, R127, R2 ;  /* 0x000000027f02723e */ /* 0x000fe200000000ff */
[----:B------:R-:W-:Y:S01]  /*eda0*/  @!UP0 USEL UR8, UR9, UR6, !UP1 ;  /* 0x0000000609088287 */ /* 0x000fe2000c800000 */
[----:B------:R-:W2:Y:S01]  /*edb0*/  @P4 LDC R14, c[0x0][0x2e8] ;  /* 0x0000ba00ff0e4b82 */ /* 0x000ea20000000800 */
[----:B------:R3:W-:Y:S01]  /*edc0*/  STS [R11+0x6400], R74 ;  /* 0x0064004a0b007388 */ /* 0x0007e20000000800 */
[----:B------:R-:W-:Y:S01]  /*edd0*/  @!UP0 ULDC UR5, c[0x0][0x270] ;  /* 0x00009c0000058ab9 */ /* 0x000fe20000000800 */
[----:B------:R-:W-:Y:S01]  /*ede0*/  MOV R0, 0x7f800000 ;  /* 0x7f80000000007802 */ /* 0x000fe20000000f00 */
[----:B------:R-:W-:Y:S01]  /*edf0*/  @UP0 UMOV UR7, 0x1 ;  /* 0x0000000100070882 */ /* 0x000fe20000000000 */
[----:B------:R-:W-:Y:S01]  /*ee00*/  STS [R13+0x6000], R76 ;  /* 0x0060004c0d007388 */ /* 0x000fe20000000800 */
[----:B------:R-:W-:Y:S01]  /*ee10*/  @!UP0 UIMAD UR7, UR8, UR5, URZ ;  /* 0x00000005080782a4 */ /* 0x000fe2000f8e023f */
[----:B------:R-:W-:Y:S01]  /*ee20*/  @P0 MUFU.LG2 R7, R7 ;  /* 0x0000000700070308 */ /* 0x000fe20000000c00 */
[----:B-1----:R-:W-:Y:S01]  /*ee30*/  @P4 FMUL.FTZ R16, R12, 0.69314718246459960938 ;  /* 0x3f3172180c104820 */ /* 0x002fe20000410000 */
[----:B------:R1:W-:Y:S01]  /*ee40*/  STS [R13+0x6400], R78 ;  /* 0x0064004e0d007388 */ /* 0x0003e20000000800 */
[----:B------:R-:W-:Y:S01]  /*ee50*/  UIMAD UR6, UR12, UR7, URZ ;  /* 0x000000070c0672a4 */ /* 0x000fe2000f8e023f */
[----:B------:R-:W-:Y:S01]  /*ee60*/  F2FP.F16.F32.PACK_AB R124, R125, R124 ;  /* 0x0000007c7d7c723e */ /* 0x000fe200000000ff */
[----:B------:R-:W-:Y:S01]  /*ee70*/  @UP0 ULDC UR13, c[0x0][0x2c0] ;  /* 0x0000b000000d0ab9 */ /* 0x000fe20000000800 */
[----:B------:R-:W-:Y:S01]  /*ee80*/  STS [R5+0x4000], R84 ;  /* 0x0040005405007388 */ /* 0x000fe20000000800 */
[----:B------:R-:W-:Y:S01]  /*ee90*/  @!UP2 ULDC UR4, c[0x0][0x2c4] ;  /* 0x0000b1000004aab9 */ /* 0x000fe20000000800 */
[----:B------:R-:W-:Y:S01]  /*eea0*/  @!UP0 UMOV UR13, 0x1 ;  /* 0x00000001000d8882 */ /* 0x000fe20000000000 */
[----:B------:R-:W-:Y:S01]  /*eeb0*/  @!UP2 UIMAD UR4, UR12, UR4, URZ ;  /* 0x000000040c04a2a4 */ /* 0x000fe2000f8e023f */
[----:B------:R-:W-:Y:S01]  /*eec0*/  STS [R5+0x4400], R86 ;  /* 0x0044005605007388 */ /* 0x000fe20000000800 */
[----:B------:R-:W-:Y:S01]  /*eed0*/  USEL UR6, UR6, URZ, UP2 ;  /* 0x0000003f06067287 */ /* 0x000fe20009000000 */
[----:B------:R-:W-:Y:S01]  /*eee0*/  SHF.L.U32 R18, R3, 0x3, RZ ;  /* 0x0000000303127819 */ /* 0x000fe200000006ff */
[----:B------:R-:W-:Y:S01]  /*eef0*/  UIMAD UR5, UR10, UR13, URZ ;  /* 0x0000000d0a0572a4 */ /* 0x000fe2000f8e023f */
[----:B------:R-:W-:Y:S01]  /*ef00*/  STS [R15+0x4000], R96 ;  /* 0x004000600f007388 */ /* 0x000fe20000000800 */
[----:B------:R-:W-:-:S02]  /*ef10*/  UIMAD UR8, UR11, UR8, UR6 ;  /* 0x000000080b0872a4 */ /* 0x000fc4000f8e0206 */
[----:B------:R-:W-:Y:S01]  /*ef20*/  USHF.L.U32 UR7, UR5, 0x7, URZ ;  /* 0x0000000705077899 */ /* 0x000fe2000800063f */
[----:B------:R-:W-:Y:S01]  /*ef30*/  STS [R15+0x4400], R98 ;  /* 0x004400620f007388 */ /* 0x000fe20000000800 */
[----:B---3--:R-:W-:Y:S01]  /*ef40*/  @P5 FMUL.FTZ R11, R10, 0.69314718246459960938 ;  /* 0x3f3172180a0b5820 */ /* 0x008fe20000410000 */
[----:B------:R-:W-:Y:S01]  /*ef50*/  @!UP2 UMOV UR14, UR4 ;  /* 0x00000004000eac82 */ /* 0x000fe20008000000 */
[----:B------:R-:W3:Y:S01]  /*ef60*/  @P0 LDC R10, c[0x0][0x2e8] ;  /* 0x0000ba00ff0a0b82 */ /* 0x000ee20000000800 */
[----:B------:R-:W-:Y:S01]  /*ef70*/  STS [R5+0x6000], R88 ;  /* 0x0060005805007388 */ /* 0x000fe20000000800 */
[----:B------:R-:W-:Y:S02]  /*ef80*/  USHF.R.S32.HI UR6, URZ, 0x1f, UR8 ;  /* 0x0000001f3f067899 */ /* 0x000fe40008011408 */
[----:B------:R-:W-:Y:S01]  /*ef90*/  @!UP2 USHF.R.S32.HI UR15, URZ, 0x1f, UR4 ;  /* 0x0000001f3f0fa899 */ /* 0x000fe20008011404 */
[----:B------:R4:W-:Y:S01]  /*efa0*/  STS [R5+0x6400], R90 ;  /* 0x0064005a05007388 */ /* 0x0009e20000000800 */
[----:B------:R-:W-:-:S02]  /*efb0*/  USHF.R.S32.HI UR5, URZ, 0x1f, UR7 ;  /* 0x0000001f3f057899 */ /* 0x000fc40008011407 */
[----:B-1----:R-:W1:Y:S01]  /*efc0*/  LDC.64 R12, c[0x0][0x2a0] ;  /* 0x0000a800ff0c7b82 */ /* 0x002e620000000a00 */
[----:B------:R-:W-:Y:S01]  /*efd0*/  STS [R15+0x6000], R92 ;  /* 0x0060005c0f007388 */ /* 0x000fe20000000800 */
[----:B------:R-:W-:-:S03]  /*efe0*/  UIADD3 UR8, UP1, UP0, UR7, UR14, UR8 ;  /* 0x0000000e07087290 */ /* 0x000fc6000f83e008 */
[----:B------:R-:W-:Y:S01]  /*eff0*/  STS [R15+0x6400], R94 ;  /* 0x0064005e0f007388 */ /* 0x000fe20000000800 */
[----:B------:R-:W-:-:S03]  /*f000*/  UIADD3.X UR14, UR5, UR15, UR6, UP1, UP0 ;  /* 0x0000000f050e7290 */ /* 0x000fc60008fe0406 */
[----:B------:R-:W-:Y:S04]  /*f010*/  STS [R17+0x4000], R100 ;  /* 0x0040006411007388 */ /* 0x000fe80000000800 */
[----:B------:R-:W-:Y:S04]  /*f020*/  STS [R17+0x4400], R102 ;  /* 0x0044006611007388 */ /* 0x000fe80000000800 */
[----:B------:R-:W-:Y:S04]  /*f030*/  STS [R19+0x4000], R112 ;  /* 0x0040007013007388 */ /* 0x000fe80000000800 */
[----:B------:R-:W-:Y:S01]  /*f040*/  STS [R19+0x4400], R114 ;  /* 0x0044007213007388 */ /* 0x000fe20000000800 */
[----:B----4-:R-:W4:Y:S03]  /*f050*/  @P5 LDC R5, c[0x0][0x2e8] ;  /* 0x0000ba00ff055b82 */ /* 0x010f260000000800 */
[----:B------:R-:W-:Y:S04]  /*f060*/  STS [R17+0x6000], R104 ;  /* 0x0060006811007388 */ /* 0x000fe80000000800 */
[----:B------:R5:W-:Y:S04]  /*f070*/  STS [R17+0x6400], R106 ;  /* 0x0064006a11007388 */ /* 0x000be80000000800 */
[----:B------:R-:W-:Y:S04]  /*f080*/  STS [R19+0x6000], R108 ;  /* 0x0060006c13007388 */ /* 0x000fe80000000800 */
[----:B------:R-:W-:Y:S04]  /*f090*/  STS [R19+0x6400], R110 ;  /* 0x0064006e13007388 */ /* 0x000fe80000000800 */
[----:B------:R-:W-:Y:S04]  /*f0a0*/  STS [R21+0x4000], R116 ;  /* 0x0040007415007388 */ /* 0x000fe80000000800 */
[----:B------:R-:W-:Y:S01]  /*f0b0*/  STS [R21+0x4400], R118 ;  /* 0x0044007615007388 */ /* 0x000fe20000000800 */
[----:B----4-:R-:W-:Y:S01]  /*f0c0*/  @P5 FFMA.FTZ R0, R168, R5, R11 ;  /* 0x00000005a8005223 */ /* 0x010fe2000001000b */
[----:B------:R-:W-:Y:S01]  /*f0d0*/  MOV R5, 0x7f800000 ;  /* 0x7f80000000057802 */ /* 0x000fe20000000f00 */
[----:B------:R-:W4:Y:S01]  /*f0e0*/  @P3 LDC R11, c[0x0][0x2e8] ;  /* 0x0000ba00ff0b3b82 */ /* 0x000f220000000800 */
[----:B------:R-:W-:Y:S01]  /*f0f0*/  STS [R23+0x4000], R128 ;  /* 0x0040008017007388 */ /* 0x000fe20000000800 */
[----:B--2---:R-:W-:Y:S01]  /*f100*/  @P4 FFMA.FTZ R5, R167, R14, R16 ;  /* 0x0000000ea7054223 */ /* 0x004fe20000010010 */
[----:B------:R-:W-:-:S02]  /*f110*/  MOV R16, 0x7f800000 ;  /* 0x7f80000000107802 */ /* 0x000fc40000000f00 */
[----:B------:R-:W-:Y:S01]  /*f120*/  STS [R23+0x4400], R130 ;  /* 0x0044008217007388 */ /* 0x000fe20000000800 */
[----:B-----5:R-:W-:-:S03]  /*f130*/  MOV R17, 0x7f800000 ;  /* 0x7f80000000117802 */ /* 0x020fc60000000f00 */
[----:B------:R-:W-:Y:S04]  /*f140*/  STS [R21+0x6000], R120 ;  /* 0x0060007815007388 */ /* 0x000fe80000000800 */
[----:B------:R-:W-:Y:S04]  /*f150*/  STS [R21+0x6400], R122 ;  /* 0x0064007a15007388 */ /* 0x000fe80000000800 */
[----:B------:R2:W-:Y:S04]  /*f160*/  STS [R23+0x6400], R2 ;  /* 0x0064000217007388 */ /* 0x0005e80000000800 */
[----:B------:R1:W-:Y:S01]  /*f170*/  STS [R23+0x6000], R124 ;  /* 0x0060007c17007388 */ /* 0x0003e20000000800 */
[----:B--2---:R2:W5:Y:S02]  /*f180*/  @P3 MUFU.LG2 R2, R8 ;  /* 0x0000000800023308 */ /* 0x0045640000000c00 */
[----:B--2---:R-:W2:Y:S01]  /*f190*/  LDC.64 R8, c[0x0][0x290] ;  /* 0x0000a400ff087b82 */ /* 0x004ea20000000a00 */
[----:B-----5:R-:W-:Y:S01]  /*f1a0*/  @P3 FMUL.FTZ R15, R2, 0.69314718246459960938 ;  /* 0x3f317218020f3820 */ /* 0x020fe20000410000 */
[----:B------:R-:W-:-:S03]  /*f1b0*/  @P0 FMUL.FTZ R2, R7, 0.69314718246459960938 ;  /* 0x3f31721807020820 */ /* 0x000fc60000410000 */
[----:B----4-:R-:W-:Y:S01]  /*f1c0*/  @P3 FFMA.FTZ R16, R166, R11, R15 ;  /* 0x0000000ba6103223 */ /* 0x010fe2000001000f */
[----:B---3--:R-:W-:Y:S02]  /*f1d0*/  @P0 FFMA.FTZ R17, R165, R10, R2 ;  /* 0x0000000aa5110223 */ /* 0x008fe40000010002 */
[----:B------:R-:W-:Y:S06]  /*f1e0*/  BAR.SYNC.DEFER_BLOCKING 0x0 ;  /* 0x0000000000007b1d */ /* 0x000fec0000010000 */
[----:B-1----:R-:W-:Y:S05]  /*f1f0*/  @P6 BRA `(.L_x_1092) ;  /* 0x0000000000c46947 */ /* 0x002fea0003800000 */
        /* <DEDUP_REMOVED lines=26> */
[----:B------:R-:W3:Y:S01]  /*f3a0*/  @!P5 LDC.64 R10, c[0x0][0x2b0] ;  /* 0x0000ac00ff0adb82 */ /* 0x000ee20000000a00 */
[----:B------:R-:W-:Y:S01]  /*f3b0*/  @!P3 IMAD R22, R22, UR13, RZ ;  /* 0x0000000d1616bc24 */ /* 0x000fe2000f8e02ff */
[----:B------:R-:W-:-:S06]  /*f3c0*/  @!P6 LEA.HI.X.SX32 R20, R20, UR14, 0x1, P0 ;  /* 0x0000000e1414ec11 */ /* 0x000fcc00080f0eff */
[----:B------:R-:W4:Y:S08]  /*f3d0*/  @!P4 LDC.64 R6, c[0x0][0x2b0] ;  /* 0x0000ac00ff06cb82 */ /* 0x000f300000000a00 */
[----:B------:R-:W5:Y:S01]  /*f3e0*/  @!P3 LDC.64 R2, c[0x0][0x2b0] ;  /* 0x0000ac00ff02bb82 */ /* 0x000f620000000a00 */
[----:B-1----:R-:W-:Y:S02]  /*f3f0*/  @!P6 LEA R26, P1, R21, R14, 0x2 ;  /* 0x0000000e151ae211 */ /* 0x002fe400078210ff */
[----:B------:R-:W-:-:S02]  /*f400*/  @!P5 IADD3 R14, P0, R24, UR8, RZ ;  /* 0x00000008180edc10 */ /* 0x000fc4000ff1e0ff */
[----:B------:R-:W-:Y:S02]  /*f410*/  @!P6 LEA.HI.X R27, R21, R15, R20, 0x2, P1 ;  /* 0x0000000f151be211 */ /* 0x000fe400008f1414 */
[----:B------:R-:W-:Y:S02]  /*f420*/  @!P5 LEA.HI.X.SX32 R24, R24, UR14, 0x1, P0 ;  /* 0x0000000e1818dc11 */ /* 0x000fe400080f0eff */
[----:B---3--:R-:W-:Y:S01]  /*f430*/  @!P5 LEA R20, P2, R14, R10, 0x2 ;  /* 0x0000000a0e14d211 */ /* 0x008fe200078410ff */
[----:B------:R1:W-:Y:S01]  /*f440*/  @!P6 STG.E desc[UR16][R26.64], R0 ;  /* 0x000000001a00e986 */ /* 0x0003e2000c101910 */
[C---:B------:R-:W-:Y:S02]  /*f450*/  @!P4 IADD3 R10, P1, R23.reuse, UR8, RZ ;  /* 0x00000008170acc10 */ /* 0x040fe4000ff3e0ff */
[----:B------:R-:W-:Y:S02]  /*f460*/  @!P3 IADD3 R15, P0, R22, UR8, RZ ;  /* 0x00000008160fbc10 */ /* 0x000fe4000ff1e0ff */
[----:B------:R-:W-:-:S02]  /*f470*/  @!P4 LEA.HI.X.SX32 R23, R23, UR14, 0x1, P1 ;  /* 0x0000000e1717cc11 */ /* 0x000fc400088f0eff */
[----:B------:R-:W-:Y:S02]  /*f480*/  @!P3 LEA.HI.X.SX32 R22, R22, UR14, 0x1, P0 ;  /* 0x0000000e1616bc11 */ /* 0x000fe400080f0eff */
[----:B----4-:R-:W-:Y:S02]  /*f490*/  @!P4 LEA R6, P1, R10, R6, 0x2 ;  /* 0x000000060a06c211 */ /* 0x010fe400078210ff */
[----:B------:R-:W-:Y:S02]  /*f4a0*/  @!P5 LEA.HI.X R21, R14, R11, R24, 0x2, P2 ;  /* 0x0000000b0e15d211 */ /* 0x000fe400010f1418 */
[----:B------:R-:W-:Y:S02]  /*f4b0*/  @!P4 LEA.HI.X R7, R10, R7, R23, 0x2, P1 ;  /* 0x000000070a07c211 */ /* 0x000fe400008f1417 */
[C---:B-----5:R-:W-:Y:S01]  /*f4c0*/  @!P3 LEA R2, P0, R15.reuse, R2, 0x2 ;  /* 0x000000020f02b211 */ /* 0x060fe200078010ff */
[----:B------:R1:W-:Y:S03]  /*f4d0*/  @!P5 STG.E desc[UR16][R20.64], R5 ;  /* 0x000000051400d986 */ /* 0x0003e6000c101910 */
[----:B------:R-:W-:Y:S01]  /*f4e0*/  @!P3 LEA.HI.X R3, R15, R3, R22, 0x2, P0 ;  /* 0x000000030f03b211 */ /* 0x000fe200000f1416 */
[----:B------:R1:W-:Y:S04]  /*f4f0*/  @!P4 STG.E desc[UR16][R6.64], R16 ;  /* 0x000000100600c986 */ /* 0x0003e8000c101910 */
[----:B------:R1:W-:Y:S04]  /*f500*/  @!P3 STG.E desc[UR16][R2.64], R17 ;  /* 0x000000110200b986 */ /* 0x0003e8000c101910 */
.L_x_1092:
[----:B------:R-:W-:Y:S05]  /*f510*/  BSYNC B0 ;  /* 0x0000000000007941 */ /* 0x000fea0003800000 */
.L_x_1091:
[----:B------:R-:W-:Y:S01]  /*f520*/  USHF.R.S32.HI UR4, URZ, 0x1f, UR12 ;  /* 0x0000001f3f047899 */ /* 0x000fe2000801140c */
[----:B------:R-:W-:Y:S01]  /*f530*/  SHF.R.S32.HI R19, RZ, 0x1f, R18 ;  /* 0x0000001fff137819 */ /* 0x000fe20000011412 */
[----:B------:R-:W-:Y:S01]  /*f540*/  ULDC.64 UR6, c[0x0][0x298] ;  /* 0x0000a60000067ab9 */ /* 0x000fe20000000a00 */
[----:B-1----:R-:W-:Y:S01]  /*f550*/  SHF.R.S32.HI R2, RZ, 0x3, R4 ;  /* 0x00000003ff027819 */ /* 0x002fe20000011404 */
[----:B------:R-:W-:Y:S02]  /*f560*/  LDS.128 R60, [R224+0x800] ;  /* 0x00080000e03c7984 */ /* 0x000fe40000000c00 */
[C---:B--2---:R-:W-:Y:S01]  /*f570*/  IMAD R0, R8.reuse, UR4, RZ ;  /* 0x0000000408007c24 */ /* 0x044fe2000f8e02ff */
[----:B------:R-:W-:Y:S01]  /*f580*/  USHF.R.S32.HI UR4, URZ, 0x1f, UR11 ;  /* 0x0000001f3f047899 */ /* 0x000fe2000801140b */
[----:B------:R-:W-:Y:S01]  /*f590*/  IMAD.WIDE.U32 R18, R8, UR12, R18 ;  /* 0x0000000c08127c25 */ /* 0x000fe2000f8e0012 */
[----:B------:R-:W-:Y:S01]  /*f5a0*/  SHF.R.S32.HI R3, RZ, 0x1f, R2 ;  /* 0x0000001fff037819 */ /* 0x000fe20000011402 */
[----:B------:R-:W-:Y:S02]  /*f5b0*/  LDS.128 R4, [R224+0x4000] ;  /* 0x00400000e0047984 */ /* 0x000fe40000000c00 */
[----:B------:R-:W-:-:S02]  /*f5c0*/  IMAD R9, R9, UR12, R0 ;  /* 0x0000000c09097c24 */ /* 0x000fc4000f8e0200 */
[C---:B------:R-:W-:Y:S01]  /*f5d0*/  IMAD R0, R12.reuse, UR4, RZ ;  /* 0x000000040c007c24 */ /* 0x040fe2000f8e02ff */
[----:B------:R-:W-:Y:S01]  /*f5e0*/  ULDC.64 UR4, c[0x0][0x280] ;  /* 0x0000a00000047ab9 */ /* 0x000fe20000000a00 */
[----:B------:R-:W-:Y:S01]  /*f5f0*/  IMAD.IADD R19, R19, 0x1, R9 ;  /* 0x0000000113137824 */ /* 0x000fe200078e0209 */
[----:B------:R-:W-:Y:S01]  /*f600*/  LDS.128 R32, [R224+0x4800] ;  /* 0x00480000e0207984 */ /* 0x000fe20000000c00 */
[----:B------:R-:W-:Y:S02]  /*f610*/  IMAD R13, R13, UR11, R0 ;  /* 0x0000000b0d0d7c24 */ /* 0x000fe4000f8e0200 */
[----:B------:R-:W-:Y:S01]  /*f620*/  IMAD.WIDE.U32 R14, R12, UR11, R18 ;  /* 0x0000000b0c0e7c25 */ /* 0x000fe2000f8e0012 */
[----:B------:R-:W1:Y:S03]  /*f630*/  LDS.128 R8, [R224] ;  /* 0x00000000e0087984 */ /* 0x000e660000000c00 */
[----:B------:R-:W-:Y:S01]  /*f640*/  IMAD.WIDE R2, R223, 0x80, R2 ;  /* 0x00000080df027825 */ /* 0x000fe200078e0202 */
[----:B------:R-:W2:Y:S03]  /*f650*/  LDS.128 R56, [R224+0x1000] ;  /* 0x00100000e0387984 */ /* 0x000ea60000000c00 */
[----:B------:R-:W-:Y:S01]  /*f660*/  IMAD.IADD R13, R15, 0x1, R13 ;  /* 0x000000010f0d7824 */ /* 0x000fe200078e020d */
[----:B------:R-:W3:Y:S01]  /*f670*/  LDS.128 R28, [R224+0x5000] ;  /* 0x00500000e01c7984 */ /* 0x000ee20000000c00 */
[----:B------:R-:W-:-:S02]  /*f680*/  IMAD R0, R3, UR6, RZ ;  /* 0x0000000603007c24 */ /* 0x000fc4000f8e02ff */
[----:B------:R-:W-:Y:S01]  /*f690*/  IMAD.MOV.U32 R12, RZ, RZ, R14 ;  /* 0x000000ffff0c7224 */ /* 0x000fe200078e000e */
[----:B------:R-:W4:Y:S01]  /*f6a0*/  LDS.128 R52, [R224+0x1800] ;  /* 0x00180000e0347984 */ /* 0x000f220000000c00 */
[C---:B------:R-:W-:Y:S02]  /*f6b0*/  IMAD R0, R2.reuse, UR7, R0 ;  /* 0x0000000702007c24 */ /* 0x040fe4000f8e0200 */
[----:B------:R-:W-:Y:S01]  /*f6c0*/  IMAD.WIDE.U32 R12, R2, UR6, R12 ;  /* 0x00000006020c7c25 */ /* 0x000fe2000f8e000c */
[----:B------:R-:W5:Y:S03]  /*f6d0*/  LDS.128 R24, [R224+0x5800] ;  /* 0x00580000e0187984 */ /* 0x000f660000000c00 */
[----:B------:R-:W-:Y:S01]  /*f6e0*/  IMAD.IADD R0, R13, 0x1, R0 ;  /* 0x000000010d007824 */ /* 0x000fe200078e0200 */
[C---:B------:R-:W-:Y:S01]  /*f6f0*/  LEA R2, P0, R12.reuse, UR4, 0x1 ;  /* 0x000000040c027c11 */ /* 0x040fe2000f8008ff */
[----:B------:R-:W-:Y:S01]  /*f700*/  USHF.L.U32 UR4, UR6, 0x5, URZ ;  /* 0x0000000506047899 */ /* 0x000fe2000800063f */
[----:B------:R-:W5:Y:S01]  /*f710*/  LDS.128 R48, [R224+0x2000] ;  /* 0x00200000e0307984 */ /* 0x000f620000000c00 */
[----:B------:R-:W-:Y:S01]  /*f720*/  USHF.L.U64.HI UR6, UR6, 0x5, UR7 ;  /* 0x0000000506067899 */ /* 0x000fe20008010207 */
        /* <DEDUP_REMOVED lines=17> */
[----:B-1----:R-:W-:Y:S01]  /*f840*/  STG.E.128 desc[UR16][R2.64], R8 ;  /* 0x0000000802007986 */ /* 0x002fe2000c101d10 */
[----:B------:R-:W-:-:S03]  /*f850*/  IADD3.X R77, R75, UR6, RZ, P0, !PT ;  /* 0x000000064b4d7c10 */ /* 0x000fc600087fe4ff */
[----:B------:R1:W-:Y:S04]  /*f860*/  STG.E.128 desc[UR16][R2.64+0x80], R4 ;  /* 0x0000800402007986 */ /* 0x0003e8000c101d10 */
[----:B------:R-:W-:Y:S04]  /*f870*/  STG.E.128 desc[UR16][R68.64], R60 ;  /* 0x0000003c44007986 */ /* 0x000fe8000c101d10 */
[----:B------:R-:W-:Y:S04]  /*f880*/  STG.E.128 desc[UR16][R68.64+0x80], R32 ;  /* 0x0000802044007986 */ /* 0x000fe8000c101d10 */
[----:B--2---:R-:W-:Y:S04]  /*f890*/  STG.E.128 desc[UR16][R70.64], R56 ;  /* 0x0000003846007986 */ /* 0x004fe8000c101d10 */
[----:B---3--:R-:W-:Y:S04]  /*f8a0*/  STG.E.128 desc[UR16][R70.64+0x80], R28 ;  /* 0x0000801c46007986 */ /* 0x008fe8000c101d10 */
[----:B----4-:R-:W-:Y:S04]  /*f8b0*/  STG.E.128 desc[UR16][R72.64], R52 ;  /* 0x0000003448007986 */ /* 0x010fe8000c101d10 */
[----:B-----5:R-:W-:Y:S04]  /*f8c0*/  STG.E.128 desc[UR16][R72.64+0x80], R24 ;  /* 0x0000801848007986 */ /* 0x020fe8000c101d10 */
[----:B------:R-:W-:Y:S04]  /*f8d0*/  STG.E.128 desc[UR16][R74.64], R48 ;  /* 0x000000304a007986 */ /* 0x000fe8000c101d10 */
[----:B------:R-:W-:Y:S01]  /*f8e0*/  STG.E.128 desc[UR16][R74.64+0x80], R20 ;  /* 0x000080144a007986 */ /* 0x000fe2000c101d10 */
[----:B-1----:R-:W-:-:S03]  /*f8f0*/  IADD3 R2, P0, R76, UR4, RZ ;  /* 0x000000044c027c10 */ /* 0x002fc6000ff1e0ff */
[----:B------:R-:W-:Y:S01]  /*f900*/  STG.E.128 desc[UR16][R76.64], R44 ;  /* 0x0000002c4c007986 */ /* 0x000fe2000c101d10 */
[----:B------:R-:W-:Y:S02]  /*f910*/  IADD3.X R3, R77, UR6, RZ, P0, !PT ;  /* 0x000000064d037c10 */ /* 0x000fe400087fe4ff */
[----:B------:R-:W-:Y:S01]  /*f920*/  IADD3 R4, P0, R2, UR4, RZ ;  /* 0x0000000402047c10 */ /* 0x000fe2000ff1e0ff */
[----:B------:R-:W-:Y:S03]  /*f930*/  STG.E.128 desc[UR16][R76.64+0x80], R16 ;  /* 0x000080104c007986 */ /* 0x000fe6000c101d10 */
[----:B------:R-:W-:Y:S01]  /*f940*/  IADD3.X R5, R3, UR6, RZ, P0, !PT ;  /* 0x0000000603057c10 */ /* 0x000fe200087fe4ff */
[----:B------:R-:W-:Y:S04]  /*f950*/  STG.E.128 desc[UR16][R2.64], R40 ;  /* 0x0000002802007986 */ /* 0x000fe8000c101d10 */
[----:B------:R-:W-:Y:S04]  /*f960*/  STG.E.128 desc[UR16][R2.64+0x80], R12 ;  /* 0x0000800c02007986 */ /* 0x000fe8000c101d10 */
[----:B------:R-:W-:Y:S04]  /*f970*/  STG.E.128 desc[UR16][R4.64], R36 ;  /* 0x0000002404007986 */ /* 0x000fe8000c101d10 */
[----:B------:R-:W-:Y:S01]  /*f980*/  STG.E.128 desc[UR16][R4.64+0x80], R64 ;  /* 0x0000804004007986 */ /* 0x000fe2000c101d10 */
[----:B------:R-:W-:Y:S05]  /*f990*/  EXIT ;  /* 0x000000000000794d */ /* 0x000fea0003800000 */
.L_x_1080:
[----:B------:R-:W-:Y:S01]  /*f9a0*/  SHF.R.S32.HI R2, RZ, 0x1f, R111 ;  /* 0x0000001fff027819 */ /* 0x000fe2000001146f */
[----:B------:R-:W-:Y:S01]  /*f9b0*/  ULDC.U8 UR9, c[0x0][0x3d9] ;  /* 0x0000f64000097ab9 */ /* 0x000fe20000000000 */
[----:B------:R-:W-:Y:S01]  /*f9c0*/  SHF.R.S32.HI R3, RZ, 0x1f, R12 ;  /* 0x0000001fff037819 */ /* 0x000fe2000001140c */
[----:B------:R-:W-:Y:S01]  /*f9d0*/  UISETP.NE.AND UP1, UPT, UR9, URZ, UPT ;  /* 0x0000003f0900728c */ /* 0x000fe2000bf25270 */
[----:B------:R-:W-:Y:S01]  /*f9e0*/  LEA.HI R2, R2, R111, RZ, 0x3 ;  /* 0x0000006f02027211 */ /* 0x000fe200078f18ff */
[----:B------:R-:W-:Y:S01]  /*f9f0*/  ULDC.64 UR6, c[0x0][0x290] ;  /* 0x0000a40000067ab9 */ /* 0x000fe20000000a00 */
[----:B------:R-:W-:Y:S01]  /*fa00*/  ULDC.U8 UR10, c[0x0][0x3d8] ;  /* 0x0000f600000a7ab9 */ /* 0x000fe20000000000 */
[----:B------:R-:W-:Y:S01]  /*fa10*/  IMAD R3, R3, UR6, RZ ;  /* 0x0000000603037c24 */ /* 0x000fe2000f8e02ff */
[----:B------:R-:W-:Y:S01]  /*fa20*/  LOP3.LUT R6, R2, 0x1ffffff8, RZ, 0xc0, !PT ;  /* 0x1ffffff802067812 */ /* 0x000fe200078ec0ff */
[----:B------:R-:W-:Y:S01]  /*fa30*/  ULDC.64 UR4, c[0x0][0x2a0] ;  /* 0x0000a80000047ab9 */ /* 0x000fe20000000a00 */
[----:B------:R-:W-:Y:S01]  /*fa40*/  SHF.R.S32.HI R2, RZ, 0x3, R2 ;  /* 0x00000003ff027819 */ /* 0x000fe20000011402 */
[----:B------:R-:W-:Y:S01]  /*fa50*/  IMAD R0, R12, UR7, R3 ;  /* 0x000000070c007c24 */ /* 0x000fe2000f8e0203 */
[----:B------:R-:W-:Y:S01]  /*fa60*/  SHF.R.S32.HI R4, RZ, 0x1f, R13 ;  /* 0x0000001fff047819 */ /* 0x000fe2000001140d */
[----:B------:R-:W-:Y:S01]  /*fa70*/  IMAD.IADD R6, R111, 0x1, -R6 ;  /* 0x000000016f067824 */ /* 0x000fe200078e0a06 */
[----:B------:R-:W-:Y:S01]  /*fa80*/  @!UP1 UISETP.NE.AND UP0, UPT, UR10, URZ, UPT ;  /* 0x0000003f0a00928c */ /* 0x000fe2000bf05270 */
[--C-:B------:R-:W-:Y:S01]  /*fa90*/  SHF.R.S32.HI R3, RZ, 0x1f, R2.reuse ;  /* 0x0000001fff037819 */ /* 0x100fe20000011402 */
[----:B------:R-:W-:Y:S01]  /*faa0*/  @UP1 ULDC UR8, c[0x0][0x2c0] ;  /* 0x0000b00000081ab9 */ /* 0x000fe20000000800 */
[----:B------:R-:W-:Y:S01]  /*fab0*/  IMAD.SHL.U32 R6, R6, 0x8, RZ ;  /* 0x0000000806067824 */ /* 0x000fe200078e00ff */
[----:B------:R-:W-:Y:S01]  /*fac0*/  @UP1 UIMAD UR8, UR15, UR8, URZ ;  /* 0x000000080f0812a4 */ /* 0x000fe2000f8e023f */
[----:B------:R-:W-:Y:S01]  /*fad0*/  IMAD R4, R4, UR4, RZ ;  /* 0x0000000404047c24 */ /* 0x000fe2000f8e02ff */
[----:B------:R-:W-:Y:S01]  /*fae0*/  @UP1 UMOV UR11, 0x1 ;  /* 0x00000001000b1882 */ /* 0x000fe20000000000 */
[----:B------:R-:W-:Y:S01]  /*faf0*/  IMAD.WIDE R8, R223, 0x80, R2 ;  /* 0x00000080df087825 */ /* 0x000fe200078e0202 */
[----:B------:R-:W-:Y:S01]  /*fb00*/  SHF.R.S32.HI R7, RZ, 0x1f, R6 ;  /* 0x0000001fff077819 */ /* 0x000fe20000011406 */
[----:B------:R-:W-:Y:S01]  /*fb10*/  BSSY B0, `(.L_x_1093) ;  /* 0x0000054000007945 */ /* 0x000fe20003800000 */
[----:B------:R-:W-:Y:S01]  /*fb20*/  ISETP.NE.AND P1, PT, RZ, UR10, PT ;  /* 0x0000000aff007c0c */ /* 0x000fe2000bf25270 */
[----:B------:R-:W-:-:S02]  /*fb30*/  IMAD R4, R13, UR5, R4 ;  /* 0x000000050d047c24 */ /* 0x000fc4000f8e0204 */
[----:B------:R-:W-:Y:S01]  /*fb40*/  IMAD.WIDE.U32 R6, R12, UR6, R6 ;  /* 0x000000060c067c25 */ /* 0x000fe2000f8e0006 */
[----:B------:R-:W-:Y:S01]  /*fb50*/  @!UP1 ULDC UR6, c[0x0][0x2e4] ;  /* 0x0000b90000069ab9 */ /* 0x000fe20000000800 */
[----:B------:R-:W-:Y:S01]  /*fb60*/  ISETP.EQ.AND P1, PT, RZ, UR9, P1 ;  /* 0x00000009ff007c0c */ /* 0x000fe20008f22270 */
[----:B------:R-:W-:Y:S01]  /*fb70*/  @!UP1 USEL UR8, UR15, UR6, !UP0 ;  /* 0x000000060f089287 */ /* 0x000fe2000c000000 */
[----:B------:R-:W-:Y:S02]  /*fb80*/  IMAD.IADD R7, R0, 0x1, R7 ;  /* 0x0000000100077824 */ /* 0x000fe400078e0207 */
[----:B------:R-:W-:Y:S02]  /*fb90*/  @!UP1 ULDC UR6, c[0x0][0x270] ;  /* 0x00009c0000069ab9 */ /* 0x000fe40000000800 */
[----:B------:R-:W-:Y:S01]  /*fba0*/  @!UP1 UIMAD UR11, UR8, UR6, URZ ;  /* 0x00000006080b92a4 */ /* 0x000fe2000f8e023f */
[----:B------:R-:W-:Y:S01]  /*fbb0*/  IMAD.WIDE.U32 R6, R13, UR4, R6 ;  /* 0x000000040d067c25 */ /* 0x000fe2000f8e0006 */
[----:B------:R-:W-:Y:S01]  /*fbc0*/  ULDC.64 UR4, c[0x0][0x280] ;  /* 0x0000a00000047ab9 */ /* 0x000fe20000000a00 */
[----:B------:R-:W-:-:S02]  /*fbd0*/  ULDC.64 UR6, c[0x0][0x298] ;  /* 0x0000a60000067ab9 */ /* 0x000fc40000000a00 */
[----:B------:R-:W-:Y:S01]  /*fbe0*/  IMAD R5, R9, UR6, RZ ;  /* 0x0000000609057c24 */ /* 0x000fe2000f8e02ff */
[----:B------:R-:W-:Y:S01]  /*fbf0*/  USHF.L.U32 UR9, UR6, 0x5, URZ ;  /* 0x0000000506097899 */ /* 0x000fe2000800063f */
[----:B------:R-:W-:Y:S02]  /*fc00*/  IMAD.IADD R7, R4, 0x1, R7 ;  /* 0x0000000104077824 */ /* 0x000fe400078e0207 */
[C---:B------:R-:W-:Y:S02]  /*fc10*/  IMAD R5, R8.reuse, UR7, R5 ;  /* 0x0000000708057c24 */ /* 0x040fe4000f8e0205 */
[----:B------:R-:W-:Y:S01]  /*fc20*/  IMAD.WIDE.U32 R8, R8, UR6, R6 ;  /* 0x0000000608087c25 */ /* 0x000fe2000f8e0006 */
[----:B------:R-:W-:-:S03]  /*fc30*/  USHF.L.U64.HI UR6, UR6, 0x5, UR7 ;  /* 0x0000000506067899 */ /* 0x000fc60008010207 */
[----:B------:R-:W-:Y:S01]  /*fc40*/  IMAD.IADD R5, R5, 0x1, R9 ;  /* 0x0000000105057824 */ /* 0x000fe200078e0209 */
[----:B------:R-:W-:Y:S01]  /*fc50*/  LEA R6, P0, R8, UR4, 0x1 ;  /* 0x0000000408067c11 */ /* 0x000fe2000f8008ff */
[C---:B------:R-:W-:Y:S02]  /*fc60*/  IMAD R0, R12.reuse, UR11, RZ ;  /* 0x0000000b0c007c24 */ /* 0x040fe4000f8e02ff */
[----:B------:R-:W-:Y:S01]  /*fc70*/  IMAD R12, R12, UR15, RZ ;  /* 0x0000000f0c0c7c24 */ /* 0x000fe2000f8e02ff */
[----:B------:R-:W-:Y:S02]  /*fc80*/  LEA.HI.X R7, R8, UR5, R5, 0x1, P0 ;  /* 0x0000000508077c11 */ /* 0x000fe400080f0c05 */
[----:B------:R-:W-:Y:S02]  /*fc90*/  IADD3 R8, P0, R6, UR9, RZ ;  /* 0x0000000906087c10 */ /* 0x000fe4000ff1e0ff */
[----:B------:R-:W-:Y:S01]  /*fca0*/  SEL R0, R0, RZ, !P1 ;  /* 0x000000ff00007207 */ /* 0x000fe20004800000 */
[----:B------:R-:W-:Y:S01]  /*fcb0*/  STG.E.128 desc[UR16][R6.64], RZ ;  /* 0x000000ff06007986 */ /* 0x000fe2000c101d10 */
[----:B------:R-:W-:-:S02]  /*fcc0*/  IADD3.X R9, R7, UR6, RZ, P0, !PT ;  /* 0x0000000607097c10 */ /* 0x000fc400087fe4ff */
[----:B------:R-:W-:Y:S01]  /*fcd0*/  IADD3 R10, P0, R8, UR9, RZ ;  /* 0x00000009080a7c10 */ /* 0x000fe2000ff1e0ff */
[----:B------:R-:W-:Y:S01]  /*fce0*/  IMAD R13, R13, UR8, R0 ;  /* 0x000000080d0d7c24 */ /* 0x000fe2000f8e0200 */
[----:B------:R-:W-:Y:S01]  /*fcf0*/  @UP1 ULDC UR8, c[0x0][0x2c0] ;  /* 0x0000b00000081ab9 */ /* 0x000fe20000000800 */
[----:B------:R1:W-:Y:S01]  /*fd00*/  STG.E.128 desc[UR16][R6.64+0x80], RZ ;  /* 0x000080ff06007986 */ /* 0x0003e2000c101d10 */
[----:B------:R-:W-:Y:S01]  /*fd10*/  IADD3.X R11, R9, UR6, RZ, P0, !PT ;  /* 0x00000006090b7c10 */ /* 0x000fe200087fe4ff */
[----:B------:R-:W-:Y:S01]  /*fd20*/  @!UP1 UMOV UR8, 0x1 ;  /* 0x0000000100089882 */ /* 0x000fe20000000000 */
[----:B------:R-:W-:Y:S01]  /*fd30*/  IADD3 R14, P0, R10, UR9, RZ ;  /* 0x000000090a0e7c10 */ /* 0x000fe2000ff1e0ff */
[----:B------:R-:W-:Y:S01]  /*fd40*/  STG.E.128 desc[UR16][R8.64], RZ ;  /* 0x000000ff08007986 */ /* 0x000fe2000c101d10 */
[----:B------:R-:W-:Y:S01]  /*fd50*/  SHF.R.S32.HI R0, RZ, 0x1f, R12 ;  /* 0x0000001fff007819 */ /* 0x000fe2000001140c */
[----:B------:R-:W-:Y:S01]  /*fd60*/  IMAD R4, R114, UR8, RZ ;  /* 0x0000000872047c24 */ /* 0x000fe2000f8e02ff */
[----:B------:R-:W-:Y:S01]  /*fd70*/  IADD3.X R15, R11, UR6, RZ, P0, !PT ;  /* 0x000000060b0f7c10 */ /* 0x000fe200087fe4ff */
[----:B------:R2:W-:Y:S01]  /*fd80*/  STG.E.128 desc[UR16][R8.64+0x80], RZ ;  /* 0x000080ff08007986 */ /* 0x0005e2000c101d10 */
[----:B------:R-:W-:-:S02]  /*fd90*/  IADD3 R18, P0, R14, UR9, RZ ;  /* 0x000000090e127c10 */ /* 0x000fc4000ff1e0ff */
[----:B------:R-:W-:Y:S01]  /*fda0*/  SEL R12, R12, RZ, P1 ;  /* 0x000000ff0c0c7207 */ /* 0x000fe20000800000 */
[----:B------:R-:W-:Y:S01]  /*fdb0*/  STG.E.128 desc[UR16][R10.64], RZ ;  /* 0x000000ff0a007986 */ /* 0x000fe2000c101d10 */
[----:B------:R-:W-:Y:S02]  /*fdc0*/  IADD3.X R19, R15, UR6, RZ, P0, !PT ;  /* 0x000000060f137c10 */ /* 0x000fe400087fe4ff */
[----:B------:R-:W-:Y:S01]  /*fdd0*/  IADD3 R20, P0, R18, UR9, RZ ;  /* 0x0000000912147c10 */ /* 0x000fe2000ff1e0ff */
[----:B------:R3:W-:Y:S01]  /*fde0*/  STG.E.128 desc[UR16][R10.64+0x80], RZ ;  /* 0x000080ff0a007986 */ /* 0x0007e2000c101d10 */
[----:B------:R-:W-:Y:S02]  /*fdf0*/  SEL R5, R0, RZ, P1 ;  /* 0x000000ff00057207 */ /* 0x000fe40000800000 */
[----:B------:R-:W-:Y:S01]  /*fe00*/  IADD3.X R21, R19, UR6, RZ, P0, !PT ;  /* 0x0000000613157c10 */ /* 0x000fe200087fe4ff */
[----:B------:R-:W-:Y:S01]  /*fe10*/  STG.E.128 desc[UR16][R14.64], RZ ;  /* 0x000000ff0e007986 */ /* 0x000fe2000c101d10 */
[----:B------:R-:W-:-:S02]  /*fe20*/  IADD3 R16, P0, R20, UR9, RZ ;  /* 0x0000000914107c10 */ /* 0x000fc4000ff1e0ff */
[--C-:B------:R-:W-:Y:S01]  /*fe30*/  IADD3 R0, P3, P2, R4, R12, R13.reuse ;  /* 0x0000000c04007210 */ /* 0x100fe20007a7e00d */
[----:B------:R4:W-:Y:S01]  /*fe40*/  STG.E.128 desc[UR16][R14.64+0x80], RZ ;  /* 0x000080ff0e007986 */ /* 0x0009e2000c101d10 */
[----:B------:R-:W-:Y:S01]  /*fe50*/  IADD3.X R17, R21, UR6, RZ, P0, !PT ;  /* 0x0000000615117c10 */ /* 0x000fe200087fe4ff */
[C---:B------:R-:W-:Y:S01]  /*fe60*/  VIADD R12, R2.reuse, 0x10 ;  /* 0x00000010020c7836 */ /* 0x040fe20000000000 */
[----:B------:R-:W-:Y:S01]  /*fe70*/  SHF.R.S32.HI R4, RZ, 0x1f, R4 ;  /* 0x0000001fff047819 */ /* 0x000fe20000011404 */
[----:B------:R4:W-:Y:S01]  /*fe80*/  STG.E.128 desc[UR16][R18.64], RZ ;  /* 0x000000ff12007986 */ /* 0x0009e2000c101d10 */
[----:B------:R-:W-:Y:S01]  /*fe90*/  SHF.R.S32.HI R13, RZ, 0x1f, R13 ;  /* 0x0000001fff0d7819 */ /* 0x000fe2000001140d */
[----:B-1----:R-:W-:Y:S01]  /*fea0*/  VIADD R7, R2, 0x60 ;  /* 0x0000006002077836 */ /* 0x002fe20000000000 */
[----:B------:R-:W-:Y:S01]  /*feb0*/  LOP3.LUT P1, RZ, R111, 0x7, RZ, 0xc0, !PT ;  /* 0x000000076fff7812 */ /* 0x000fe2000782c0ff */
[----:B------:R1:W-:Y:S01]  /*fec0*/  STG.E.128 desc[UR16][R18.64+0x80], RZ ;  /* 0x000080ff12007986 */ /* 0x0003e2000c101d10 */
[----:B------:R-:W-:Y:S01]  /*fed0*/  IADD3.X R4, R4, R5, R13, P3, P2 ;  /* 0x0000000504047210 */ /* 0x000fe20001fe440d */
[----:B--2---:R-:W-:Y:S01]  /*fee0*/  VIADD R9, R2, 0x40 ;  /* 0x0000004002097836 */ /* 0x004fe20000000000 */
[----:B------:R-:W-:Y:S01]  /*fef0*/  IADD3 R13, -R114, UR15, RZ ;  /* 0x0000000f720d7c10 */ /* 0x000fe2000fffe1ff */
[----:B------:R1:W-:Y:S01]  /*ff00*/  STG.E.128 desc[UR16][R20.64], RZ ;  /* 0x000000ff14007986 */ /* 0x0003e2000c101d10 */
[----:B------:R-:W-:-:S02]  /*ff10*/  VIADD R8, R2, 0x50 ;  /* 0x0000005002087836 */ /* 0x000fc40000000000 */
[C---:B------:R-:W-:Y:S01]  /*ff20*/  ISETP.GE.OR P2, PT, R2.reuse, R13, P1 ;  /* 0x0000000d0200720c */ /* 0x040fe20000f46670 */
[----:B------:R1:W-:Y:S01]  /*ff30*/  STG.E.128 desc[UR16][R20.64+0x80], RZ ;  /* 0x000080ff14007986 */ /* 0x0003e2000c101d10 */
[C---:B---3--:R-:W-:Y:S02]  /*ff40*/  VIADD R11, R2.reuse, 0x20 ;  /* 0x00000020020b7836 */ /* 0x048fe40000000000 */
[----:B------:R-:W-:Y:S01]  /*ff50*/  VIADD R10, R2, 0x30 ;  /* 0x00000030020a7836 */ /* 0x000fe20000000000 */
[----:B------:R1:W-:Y:S04]  /*ff60*/  STG.E.128 desc[UR16][R16.64], RZ ;  /* 0x000000ff10007986 */ /* 0x0003e8000c101d10 */
[----:B------:R1:W-:Y:S01]  /*ff70*/  STG.E.128 desc[UR16][R16.64+0x80], RZ ;  /* 0x000080ff10007986 */ /* 0x0003e2000c101d10 */
[----:B----4-:R-:W-:-:S04]  /*ff80*/  IADD3 R14, P0, R16, UR9, RZ ;  /* 0x00000009100e7c10 */ /* 0x010fc8000ff1e0ff */
[----:B------:R-:W-:-:S05]  /*ff90*/  IADD3.X R15, R17, UR6, RZ, P0, !PT ;  /* 0x00000006110f7c10 */ /* 0x000fca00087fe4ff */
[----:B------:R1:W-:Y:S04]  /*ffa0*/  STG.E.128 desc[UR16][R14.64], RZ ;  /* 0x000000ff0e007986 */ /* 0x0003e8000c101d10 */
[----:B------:R1:W-:Y:S01]  /*ffb0*/  STG.E.128 desc[UR16][R14.64+0x80], RZ ;  /* 0x000080ff0e007986 */ /* 0x0003e2000c101d10 */
[----:B------:R-:W-:Y:S05]  /*ffc0*/  @P2 BRA `(.L_x_1094) ;  /* 0x0000000000202947 */ /* 0x000fea0003800000 */
[----:B------:R-:W-:Y:S01]  /*ffd0*/  IMAD R5, R2, UR8, RZ ;  /* 0x0000000802057c24 */ /* 0x000fe2000f8e02ff */
[----:B------:R-:W-:-:S04]  /*ffe0*/  ULDC.64 UR4, c[0x0][0x2b0] ;  /* 0x0000ac0000047ab9 */ /* 0x000fc80000000a00 */
[----:B------:R-:W-:-:S04]  /*fff0*/  IADD3 R6, P0, R5, R0, RZ ;  /* 0x0000000005067210 */ /* 0x000fc80007f1e0ff */
[----:B------:R-:W-:Y:S02]  /*10000*/  LEA.HI.X.SX32 R5, R5, R4, 0x1, P0 ;  /* 0x0000000405057211 */ /* 0x000fe400000f0eff */
[----:B-1----:R-:W-:-:S04]  /*10010*/  LEA R14, P0, R6, UR4, 0x2 ;  /* 0x00000004060e7c11 */ /* 0x002fc8000f8010ff */
[----:B------:R-:W-:Y:S01]  /*10020*/  LEA.HI.X R15, R6, UR5, R5, 0x2, P0 ;  /* 0x00000005060f7c11 */ /* 0x000fe200080f1405 */
[----:B------:R-:W-:-:S05]  /*10030*/  IMAD.MOV.U32 R5, RZ, RZ, 0x7f800000 ;  /* 0x7f800000ff057424 */ /* 0x000fca00078e00ff */
[----:B------:R2:W-:Y:S03]  /*10040*/  STG.E desc[UR16][R14.64], R5 ;  /* 0x000000050e007986 */ /* 0x0005e6000c101910 */
.L_x_1094:
[----:B------:R-:W-:Y:S05]  /*10050*/  BSYNC B0 ;  /* 0x0000000000007941 */ /* 0x000fea0003800000 */
.L_x_1093:
        /* <DEDUP_REMOVED lines=10> */
[----:B------:R-:W-:Y:S01]  /*10100*/  IMAD R3, R12, UR8, RZ ;  /* 0x000000080c037c24 */ /* 0x000fe2000f8e02ff */
[----:B------:R-:W-:-:S04]  /*10110*/  ULDC.64 UR4, c[0x0][0x2b0] ;  /* 0x0000ac0000047ab9 */ /* 0x000fc80000000a00 */
[----:B------:R-:W-:-:S04]  /*10120*/  IADD3 R6, P0, R3, R0, RZ ;  /* 0x0000000003067210 */ /* 0x000fc80007f1e0ff */
[----:B------:R-:W-:Y:S02]  /*10130*/  LEA.HI.X.SX32 R3, R3, R4, 0x1, P0 ;  /* 0x0000000403037211 */ /* 0x000fe400000f0eff */
[----:B------:R-:W-:-:S04]  /*10140*/  LEA R12, P0, R6, UR4, 0x2 ;  /* 0x00000004060c7c11 */ /* 0x000fc8000f8010ff */
[----:B------:R-:W-:Y:S01]  /*10150*/  LEA.HI.X R13, R6, UR5, R3, 0x2, P0 ;  /* 0x00000005060d7c11 */ /* 0x000fe200080f1403 */
[----:B------:R-:W-:-:S05]  /*10160*/  IMAD.MOV.U32 R3, RZ, RZ, 0x7f800000 ;  /* 0x7f800000ff037424 */ /* 0x000fca00078e00ff */
[----:B------:R3:W-:Y:S03]  /*10170*/  STG.E desc[UR16][R12.64], R3 ;  /* 0x000000030c007986 */ /* 0x0007e6000c101910 */
.L_x_1096:
[----:B------:R-:W-:Y:S05]  /*10180*/  BSYNC B0 ;  /* 0x0000000000007941 */ /* 0x000fea0003800000 */
.L_x_1095:
[----:B------:R-:W-:Y:S04]  /*10190*/  BSSY B0, `(.L_x_1097) ;  /* 0x000000a000007945 */ /* 0x000fe80003800000 */
[----:B------:R-:W-:Y:S05]  /*101a0*/  @P6 BRA `(.L_x_1098) ;  /* 0x0000000000206947 */ /* 0x000fea0003800000 */
[----:B---3--:R-:W-:Y:S01]  /*101b0*/  IMAD R3, R11, UR8, RZ ;  /* 0x000000080b037c24 */ /* 0x008fe2000f8e02ff */
[----:B------:R-:W-:-:S04]  /*101c0*/  ULDC.64 UR4, c[0x0][0x2b0] ;  /* 0x0000ac0000047ab9 */ /* 0x000fc80000000a00 */
[----:B------:R-:W-:-:S04]  /*101d0*/  IADD3 R6, P0, R3, R0, RZ ;  /* 0x0000000003067210 */ /* 0x000fc80007f1e0ff */
[----:B------:R-:W-:Y:S02]  /*101e0*/  LEA.HI.X.SX32 R3, R3, R4, 0x1, P0 ;  /* 0x0000000403037211 */ /* 0x000fe400000f0eff */
[----:B------:R-:W-:-:S04]  /*101f0*/  LEA R12, P0, R6, UR4, 0x2 ;  /* 0x00000004060c7c11 */ /* 0x000fc8000f8010ff */
[----:B------:R-:W-:Y:S01]  /*10200*/  LEA.HI.X R13, R6, UR5, R3, 0x2, P0 ;  /* 0x00000005060d7c11 */ /* 0x000fe200080f1403 */
[----:B------:R-:W-:-:S05]  /*10210*/  IMAD.MOV.U32 R3, RZ, RZ, 0x7f800000 ;  /* 0x7f800000ff037424 */ /* 0x000fca00078e00ff */
[----:B------:R4:W-:Y:S03]  /*10220*/  STG.E desc[UR16][R12.64], R3 ;  /* 0x000000030c007986 */ /* 0x0009e6000c101910 */
.L_x_1098:
[----:B------:R-:W-:Y:S05]  /*10230*/  BSYNC B0 ;  /* 0x0000000000007941 */ /* 0x000fea0003800000 */
.L_x_1097:
[----:B------:R-:W-:Y:S04]  /*10240*/  BSSY B0, `(.L_x_1099) ;  /* 0x000000a000007945 */ /* 0x000fe80003800000 */
[----:B------:R-:W-:Y:S05]  /*10250*/  @P5 BRA `(.L_x_1100) ;  /* 0x0000000000205947 */ /* 0x000fea0003800000 */
[----:B---34-:R-:W-:Y:S01]  /*10260*/  IMAD R3, R10, UR8, RZ ;  /* 0x000000080a037c24 */ /* 0x018fe2000f8e02ff */
[----:B------:R-:W-:-:S04]  /*10270*/  ULDC.64 UR4, c[0x0][0x2b0] ;  /* 0x0000ac0000047ab9 */ /* 0x000fc80000000a00 */
[----:B------:R-:W-:-:S04]  /*10280*/  IADD3 R6, P0, R3, R0, RZ ;  /* 0x0000000003067210 */ /* 0x000fc80007f1e0ff */
[----:B------:R-:W-:Y:S02]  /*10290*/  LEA.HI.X.SX32 R3, R3, R4, 0x1, P0 ;  /* 0x0000000403037211 */ /* 0x000fe400000f0eff */
[----:B------:R-:W-:-:S04]  /*102a0*/  LEA R10, P0, R6, UR4, 0x2 ;  /* 0x00000004060a7c11 */ /* 0x000fc8000f8010ff */
[----:B------:R-:W-:Y:S01]  /*102b0*/  LEA.HI.X R11, R6, UR5, R3, 0x2, P0 ;  /* 0x00000005060b7c11 */ /* 0x000fe200080f1403 */
[----:B------:R-:W-:-:S05]  /*102c0*/  IMAD.MOV.U32 R3, RZ, RZ, 0x7f800000 ;  /* 0x7f800000ff037424 */ /* 0x000fca00078e00ff */
[----:B------:R3:W-:Y:S03]  /*102d0*/  STG.E desc[UR16][R10.64], R3 ;  /* 0x000000030a007986 */ /* 0x0007e6000c101910 */
.L_x_1100:
[----:B------:R-:W-:Y:S05]  /*102e0*/  BSYNC B0 ;  /* 0x0000000000007941 */ /* 0x000fea0003800000 */
.L_x_1099:
        /* <DEDUP_REMOVED lines=10> */
.L_x_1102:
[----:B------:R-:W-:Y:S05]  /*10390*/  BSYNC B0 ;  /* 0x0000000000007941 */ /* 0x000fea0003800000 */
.L_x_1101:
        /* <DEDUP_REMOVED lines=10> */
.L_x_1104:
[----:B------:R-:W-:Y:S05]  /*10440*/  BSYNC B0 ;  /* 0x0000000000007941 */ /* 0x000fea0003800000 */
.L_x_1103:
        /* <DEDUP_REMOVED lines=10> */
.L_x_1106:
[----:B------:R-:W-:Y:S05]  /*104f0*/  BSYNC B0 ;  /* 0x0000000000007941 */ /* 0x000fea0003800000 */
.L_x_1105:
[----:B------:R-:W-:Y:S05]  /*10500*/  @P1 EXIT ;  /* 0x000000000000194d */ /* 0x000fea0003800000 */
[----:B---34-:R-:W-:Y:S01]  /*10510*/  IMAD R3, R2, UR8, RZ ;  /* 0x0000000802037c24 */ /* 0x018fe2000f8e02ff */
[----:B------:R-:W-:Y:S01]  /*10520*/  ULDC.64 UR4, c[0x0][0x2b0] ;  /* 0x0000ac0000047ab9 */ /* 0x000fe20000000a00 */
[----:B--2---:R-:W-:-:S03]  /*10530*/  IMAD.MOV.U32 R5, RZ, RZ, 0x7f800000 ;  /* 0x7f800000ff057424 */ /* 0x004fc600078e00ff */
[----:B------:R-:W-:-:S04]  /*10540*/  IADD3 R0, P0, R3, R0, RZ ;  /* 0x0000000003007210 */ /* 0x000fc80007f1e0ff */
[----:B------:R-:W-:Y:S02]  /*10550*/  LEA.HI.X.SX32 R3, R3, R4, 0x1, P0 ;  /* 0x0000000403037211 */ /* 0x000fe400000f0eff */
[----:B------:R-:W-:-:S04]  /*10560*/  LEA R2, P0, R0, UR4, 0x2 ;  /* 0x0000000400027c11 */ /* 0x000fc8000f8010ff */
[----:B------:R-:W-:-:S05]  /*10570*/  LEA.HI.X R3, R0, UR5, R3, 0x2, P0 ;  /* 0x0000000500037c11 */ /* 0x000fca00080f1403 */
[----:B------:R-:W-:Y:S01]  /*10580*/  STG.E desc[UR16][R2.64], R5 ;  /* 0x0000000502007986 */ /* 0x000fe2000c101910 */
[----:B------:R-:W-:Y:S05]  /*10590*/  EXIT ;  /* 0x000000000000794d */ /* 0x000fea0003800000 */
.L_x_1107:
        /* <DEDUP_REMOVED lines=14> */
.L_x_1755:


//--------------------- .text._ZN5flash16flash_fwd_kernelI23Flash_fwd_kernel_traitsILi128ELi128ELi32ELi4ELb0ELb0EN7cutlass6half_tE19Flash_kernel_traitsILi128ELi128ELi32ELi4ES3_EELb1ELb1ELb0ELb0ELb0ELb1ELb0ELb0EEEvNS_16Flash_fwd_paramsE --------------------------
	.section	.text._ZN5flash16flash_fwd_kernelI23Flash_fwd_kernel_traitsILi128ELi128ELi32ELi4ELb0ELb0EN7cutlass6half_tE19Flash_kernel_traitsILi128ELi128ELi32ELi4ES3_EELb1ELb1ELb0ELb0ELb0ELb1ELb0ELb0EEEvNS_16Flash_fwd_paramsE,"ax",@progbits
	.align	128
        .global         _ZN5flash16flash_fwd_kernelI23Flash_fwd_kernel_traitsILi128ELi128ELi32ELi4ELb0ELb0EN7cutlass6half_tE19Flash_kernel_traitsILi128ELi128ELi32ELi4ES3_EELb1ELb1ELb0ELb0ELb0ELb1ELb0ELb0EEEvNS_16Flash_fwd_paramsE
        .type           _ZN5flash16flash_fwd_kernelI23Flash_fwd_kernel_traitsILi128ELi128ELi32ELi4ELb0ELb0EN7cutlass6half_tE19Flash_kernel_traitsILi128ELi128ELi32ELi4ES3_EELb1ELb1ELb0ELb0ELb0ELb1ELb0ELb0EEEvNS_16Flash_fwd_paramsE,@function
        .size           _ZN5flash16flash_fwd_kernelI23Flash_fwd_kernel_traitsILi128ELi128ELi32ELi4ELb0ELb0EN7cutlass6half_tE19Flash_kernel_traitsILi128ELi128ELi32ELi4ES3_EELb1ELb1ELb0ELb0ELb0ELb1ELb0ELb0EEEvNS_16Flash_fwd_paramsE,(.L_x_1756 - _ZN5flash16flash_fwd_kernelI23Flash_fwd_kernel_traitsILi128ELi128ELi32ELi4ELb0ELb0EN7cutlass6half_tE19Flash_kernel_traitsILi128ELi128ELi32ELi4ES3_EELb1ELb1ELb0ELb0ELb0ELb1ELb0ELb0EEEvNS_16Flash_fwd_paramsE)
        .other          _ZN5flash16flash_fwd_kernelI23Flash_fwd_kernel_traitsILi128ELi128ELi32ELi4ELb0ELb0EN7cutlass6half_tE19Flash_kernel_traitsILi128ELi128ELi32ELi4ES3_EELb1ELb1ELb0ELb0ELb0ELb1ELb0ELb0EEEvNS_16Flash_fwd_paramsE,@"STO_CUDA_ENTRY STV_DEFAULT"
_ZN5flash16flash_fwd_kernelI23Flash_fwd_kernel_traitsILi128ELi128ELi32ELi4ELb0ELb0EN7cutlass6half_tE19Flash_kernel_traitsILi128ELi128ELi32ELi4ES3_EELb1ELb1ELb0ELb0ELb0ELb1ELb0ELb0EEEvNS_16Flash_fwd_paramsE:
.text._ZN5flash16flash_fwd_kernelI23Flash_fwd_kernel_traitsILi128ELi128ELi32ELi4ELb0ELb0EN7cutlass6half_tE19Flash_kernel_traitsILi128ELi128ELi32ELi4ES3_EELb1ELb1ELb0ELb0ELb0ELb1ELb0ELb0EEEvNS_16Flash_fwd_paramsE:
        /* <DEDUP_REMOVED lines=59> */
[----:B-1----:R-:W-:Y:S01]  /*03b0*/  IMAD.U32 R2, RZ, RZ, UR6 ;  /* 0x00000006ff027e24 */ /* 0x002fe2000f8e00ff */
[----:B------:R-:W-:Y:S01]  /*03c0*/  SHF.R.S32.HI R33, RZ, 0x1f, R89 ;  /* 0x0000001fff217819 */ /* 0x000fe20000011459 */
[----:B------:R-:W-:Y:S01]  /*03d0*/  IMAD.U32 R3, RZ, RZ, UR7 ;  /* 0x00000007ff037e24 */ /* 0x000fe2000f8e00ff */
[----:B------:R-:W-:-:S04]  /*03e0*/  ULDC UR6, c[0x0][0x270] ;  /* 0x00009c0000067ab9 */ /* 0x000fc80000000800 */
        /* <DEDUP_REMOVED lines=30> */
.L_x_1108:
[----:B------:R-:W-:-:S05]  /*05d0*/  ULDC UR7, c[0x0][0x2c8] ;  /* 0x0000b20000077ab9 */ /* 0x000fca0000000800 */
.L_x_1109:
        /* <DEDUP_REMOVED lines=37> */
[----:B------:R-:W-:Y:S01]  /*0830*/  LEA.HI R4, R33, R89, RZ, 0x3 ;  /* 0x0000005921047211 */ /* 0x000fe200078f18ff */
[----:B------:R-:W-:Y:S01]  /*0840*/  UIADD3 UR22, -UR13, UR14, URZ ;  /* 0x0000000e0d167290 */ /* 0x000fe2000fffe13f */
[----:B------:R-:W3:Y:S01]  /*0850*/  S2R R27, SR_CTAID.Z ;  /* 0x00000000001b7919 */ /* 0x000ee20000002700 */
[----:B------:R-:W-:Y:S01]  /*0860*/  UISETP.NE.AND UP0, UPT, UR27, -0x1, UPT ;  /* 0xffffffff1b00788c */ /* 0x000fe2000bf05270 */
[----:B------:R-:W-:Y:S01]  /*0870*/  SHF.R.S32.HI R2, RZ, 0x3, R4 ;  /* 0x00000003ff027819 */ /* 0x000fe20000011404 */
[----:B------:R-:W-:Y:S01]  /*0880*/  IMAD.U32 R6, RZ, RZ, UR28 ;  /* 0x0000001cff067e24 */ /* 0x000fe2000f8e00ff */
[----:B------:R-:W-:Y:S02]  /*0890*/  UIADD3 UR39, UR34, -0x1, URZ ;  /* 0xffffffff22277890 */ /* 0x000fe4000fffe03f */
[C---:B------:R-:W-:Y:S01]  /*08a0*/  ISETP.GE.AND P5, PT, R2.reuse, UR22, PT ;  /* 0x0000001602007c0c */ /* 0x040fe2000bfa6270 */
[C---:B------:R-:W-:Y:S01]  /*08b0*/  VIADD R31, R2.reuse, 0x10 ;  /* 0x00000010021f7836 */ /* 0x040fe20000000000 */
[----:B------:R-:W-:Y:S01]  /*08c0*/  UIMAD UR17, UR39, -0x20, UR5 ;  /* 0xffffffe0271178a4 */ /* 0x000fe2000f8e0205 */
[----:B------:R-:W-:-:S02]  /*08d0*/  VIADD R3, R2, 0x20 ;  /* 0x0000002002037836 */ /* 0x000fc40000000000 */
[C---:B------:R-:W-:Y:S01]  /*08e0*/  VIADD R0, R2.reuse, 0x30 ;  /* 0x0000003002007836 */ /* 0x040fe20000000000 */
[----:B------:R-:W-:Y:S01]  /*08f0*/  ISETP.GE.AND P1, PT, R31, UR22, PT ;  /* 0x000000161f007c0c */ /* 0x000fe2000bf26270 */
[----:B------:R-:W-:Y:S01]  /*0900*/  @UP0 ULDC.64 UR6, c[0x0][0x240] ;  /* 0x0000900000060ab9 */ /* 0x000fe20000000a00 */
[----:B------:R-:W-:Y:S01]  /*0910*/  ISETP.GE.AND P0, PT, R3, UR22, PT ;  /* 0x0000001603007c0c */ /* 0x000fe2000bf06270 */
[----:B------:R-:W-:Y:S01]  /*0920*/  VIADD R3, R2, 0x40 ;  /* 0x0000004002037836 */ /* 0x000fe20000000000 */
[----:B------:R-:W-:Y:S01]  /*0930*/  ISETP.GE.AND P4, PT, R0, UR22, PT ;  /* 0x0000001600007c0c */ /* 0x000fe2000bf86270 */
[----:B------:R-:W-:Y:S01]  /*0940*/  VIADD R0, R2, 0x50 ;  /* 0x0000005002007836 */ /* 0x000fe20000000000 */
[----:B------:R-:W-:Y:S01]  /*0950*/  @UP0 UIMAD.WIDE.U32 UR10, UR27, UR6, URZ ;  /* 0x000000061b0a02a5 */ /* 0x000fe2000f8e003f */
[----:B------:R-:W4:Y:S01]  /*0960*/  @!P5 LDC.64 R12, c[0x0][0x240] ;  /* 0x00009000ff0cdb82 */ /* 0x000f220000000a00 */
[----:B------:R-:W-:Y:S01]  /*0970*/  ISETP.GE.AND P3, PT, R3, UR22, PT ;  /* 0x0000001603007c0c */ /* 0x000fe2000bf66270 */
[----:B------:R-:W-:Y:S01]  /*0980*/  @!UP0 USHF.R.S32.HI UR9, URZ, 0x1f, UR15 ;  /* 0x0000001f3f098899 */ /* 0x000fe2000801140f */
[----:B--2---:R-:W-:Y:S01]  /*0990*/  IABS R5, R37 ;  /* 0x0000002500057213 */ /* 0x004fe20000000000 */
[----:B------:R-:W-:Y:S01]  /*09a0*/  @UP0 UIMAD UR4, UR27, UR7, UR11 ;  /* 0x000000071b0402a4 */ /* 0x000fe2000f8e020b */
[----:B------:R-:W-:Y:S01]  /*09b0*/  LOP3.LUT R3, R4, 0xfffffff8, RZ, 0xc0, !PT ;  /* 0xfffffff804037812 */ /* 0x000fe200078ec0ff */
[----:B------:R-:W2:Y:S01]  /*09c0*/  @!P1 S2R R10, SR_CgaCtaId ;  /* 0x00000000000a9919 */ /* 0x000ea20000008800 */
[----:B------:R-:W-:Y:S01]  /*09d0*/  ISETP.GE.AND P2, PT, R0, UR22, PT ;  /* 0x0000001600007c0c */ /* 0x000fe2000bf46270 */
[----:B------:R-:W-:Y:S01]  /*09e0*/  IMAD.MOV.U32 R34, RZ, RZ, R5 ;  /* 0x000000ffff227224 */ /* 0x000fe200078e0005 */
[----:B------:R-:W-:Y:S01]  /*09f0*/  @!UP0 ULDC.64 UR6, c[0x0][0x228] ;  /* 0x00008a0000068ab9 */ /* 0x000fe20000000a00 */
[----:B------:R-:W-:Y:S01]  /*0a00*/  IMAD.SHL.U32 R0, R2, 0x40, RZ ;  /* 0x0000004002007824 */ /* 0x000fe200078e00ff */
[----:B------:R-:W5:Y:S01]  /*0a10*/  @!P0 S2R R9, SR_CgaCtaId ;  /* 0x0000000000098919 */ /* 0x000f620000008800 */
[----:B------:R-:W1:Y:S01]  /*0a20*/  I2F.RP R5, R34 ;  /* 0x0000002200057306 */ /* 0x000e620000209400 */
[----:B------:R-:W-:Y:S01]  /*0a30*/  IMAD.IADD R36, R89, 0x1, -R3 ;  /* 0x0000000159247824 */ /* 0x000fe200078e0a03 */
[----:B------:R-:W-:Y:S01]  /*0a40*/  @!UP0 UIMAD UR9, UR9, UR6, URZ ;  /* 0x00000006090982a4 */ /* 0x000fe2000f8e023f */
[----:B------:R-:W-:Y:S01]  /*0a50*/  LOP3.LUT R0, R0, 0x1c0, RZ, 0xc0, !PT ;  /* 0x000001c000007812 */ /* 0x000fe200078ec0ff */
[----:B------:R-:W-:Y:S01]  /*0a60*/  @!UP0 UIMAD.WIDE.U32 UR20, UR15, UR6, URZ ;  /* 0x000000060f1482a5 */ /* 0x000fe2000f8e003f */
[----:B------:R-:W-:Y:S01]  /*0a70*/  IMAD.SHL.U32 R22, R36, 0x8, RZ ;  /* 0x0000000824167824 */ /* 0x000fe200078e00ff */
[----:B------:R-:W-:Y:S01]  /*0a80*/  SHF.R.S32.HI R3, RZ, 0x1f, R2 ;  /* 0x0000001fff037819 */ /* 0x000fe20000011402 */
[----:B------:R-:W-:Y:S01]  /*0a90*/  @!UP0 UIMAD UR9, UR15, UR7, UR9 ;  /* 0x000000070f0982a4 */ /* 0x000fe2000f8e0209 */
[----:B------:R-:W3:Y:S01]  /*0aa0*/  @!P1 LDC.64 R20, c[0x0][0x240] ;  /* 0x00009000ff149b82 */ /* 0x000ee20000000a00 */
[----:B------:R-:W-:Y:S01]  /*0ab0*/  USHF.R.S32.HI UR11, URZ, 0x1f, UR8 ;  /* 0x0000001f3f0b7899 */ /* 0x000fe20008011408 */
[----:B------:R-:W-:Y:S01]  /*0ac0*/  LOP3.LUT R4, R0, 0x38, R22, 0xf8, !PT ;  /* 0x0000003800047812 */ /* 0x000fe200078ef816 */
[----:B------:R-:W-:Y:S01]  /*0ad0*/  @!UP0 UIADD3 UR4, UR21, UR9, URZ ;  /* 0x0000000915048290 */ /* 0x000fe2000fffe03f */
[----:B------:R-:W-:Y:S01]  /*0ae0*/  SHF.R.U32.HI R0, RZ, 0x3, R0 ;  /* 0x00000003ff007819 */ /* 0x000fe20000011600 */
[----:B------:R-:W-:Y:S01]  /*0af0*/  @!UP0 UMOV UR10, UR20 ;  /* 0x00000014000a8c82 */ /* 0x000fe20008000000 */
[----:B------:R-:W-:Y:S01]  /*0b00*/  IMAD.WIDE R28, R6, 0x80, R2 ;  /* 0x00000080061c7825 */ /* 0x000fe200078e0202 */
[----:B-1----:R-:W1:Y:S01]  /*0b10*/  MUFU.RCP R5, R5 ;  /* 0x0000000500057308 */ /* 0x002e620000001000 */
[----:B------:R-:W-:Y:S01]  /*0b20*/  LOP3.LUT R26, R4, R0, RZ, 0x3c, !PT ;  /* 0x00000000041a7212 */ /* 0x000fe200078e3cff */
[----:B------:R-:W3:Y:S01]  /*0b30*/  @!P5 LDC.64 R18, c[0x0][0x210] ;  /* 0x00008400ff12db82 */ /* 0x000ee20000000a00 */
[----:B------:R-:W-:Y:S01]  /*0b40*/  SHF.R.S32.HI R23, RZ, 0x1f, R22 ;  /* 0x0000001fff177819 */ /* 0x000fe20000011416 */
[----:B------:R-:W-:Y:S01]  /*0b50*/  ULDC.64 UR6, c[0x0][0x258] ;  /* 0x0000960000067ab9 */ /* 0x000fe20000000a00 */
[----:B------:R-:W-:Y:S01]  /*0b60*/  IADD3 R6, P6, R22, UR10, RZ ;  /* 0x0000000a16067c10 */ /* 0x000fe2000ffde0ff */
[----:B------:R-:W-:Y:S01]  /*0b70*/  UIMAD UR11, UR11, UR6, URZ ;  /* 0x000000060b0b72a4 */ /* 0x000fe2000f8e023f */
[----:B------:R-:W-:Y:S01]  /*0b80*/  IMAD.U32 R0, RZ, RZ, UR6 ;  /* 0x00000006ff007e24 */ /* 0x000fe2000f8e00ff */
[----:B------:R-:W-:Y:S01]  /*0b90*/  @!P1 MOV R8, 0x400 ;  /* 0x0000040000089802 */ /* 0x000fe20000000f00 */
[----:B------:R-:W-:Y:S01]  /*0ba0*/  UMOV UR6, 0x400 ;  /* 0x0000040000067882 */ /* 0x000fe20000000000 */
[----:B------:R-:W-:Y:S01]  /*0bb0*/  IADD3.X R7, R23, UR4, RZ, P6, !PT ;  /* 0x0000000417077c10 */ /* 0x000fe2000b7fe4ff */
[----:B------:R-:W-:Y:S01]  /*0bc0*/  UIMAD UR7, UR8, UR7, UR11 ;  /* 0x00000007080772a4 */ /* 0x000fe2000f8e020b */
[----:B--2---:R-:W-:Y:S01]  /*0bd0*/  @!P1 LEA R30, R10, R8, 0x18 ;  /* 0x000000080a1e9211 */ /* 0x004fe200078ec0ff */
[----:B------:R-:W2:Y:S01]  /*0be0*/  @!P1 LDC.64 R24, c[0x0][0x210] ;  /* 0x00008400ff189b82 */ /* 0x000ea20000000a00 */
[----:B------:R-:W-:Y:S01]  /*0bf0*/  @!P1 IADD3 R10, P6, R28, 0x10, RZ ;  /* 0x000000101c0a9810 */ /* 0x000fe20007fde0ff */
[----:B------:R-:W-:Y:S01]  /*0c00*/  IMAD.WIDE.U32 R16, R0, UR8, R6 ;  /* 0x0000000800107c25 */ /* 0x000fe2000f8e0006 */
[----:B------:R-:W-:-:S03]  /*0c10*/  UISETP.NE.AND UP0, UPT, UR19, -0x1, UPT ;  /* 0xffffffff1300788c */ /* 0x000fc6000bf05270 */
[----:B-1----:R-:W-:Y:S02]  /*0c20*/  VIADD R4, R5, 0xffffffe ;  /* 0x0ffffffe05047836 */ /* 0x002fe40000000000 */
[----:B------:R-:W-:Y:S01]  /*0c30*/  VIADD R15, R17, UR7 ;  /* 0x00000007110f7c36 */ /* 0x000fe20008000000 */
[----:B------:R-:W1:Y:S01]  /*0c40*/  S2UR UR4, SR_CgaCtaId ;  /* 0x00000000000479c3 */ /* 0x000e620000008800 */
[----:B------:R5:W5:Y:S01]  /*0c50*/  F2I.FTZ.U32.TRUNC.NTZ R5, R4 ;  /* 0x0000000400057305 */ /* 0x000b62000021f000 */
[----:B------:R-:W-:Y:S02]  /*0c60*/  @!P5 IMAD.MOV.U32 R14, RZ, RZ, R16 ;  /* 0x000000ffff0ed224 */ /* 0x000fe400078e0010 */
[----:B------:R-:W-:Y:S01]  /*0c70*/  @!P1 IMAD.X R11, RZ, RZ, R29, P6 ;  /* 0x000000ffff0b9224 */ /* 0x000fe200030e061d */
[----:B------:R-:W-:Y:S01]  /*0c80*/  @UP0 UIADD3 UR18, UR16, UR19, URZ ;  /* 0x0000001310120290 */ /* 0x000fe2000fffe03f */
[----:B----4-:R-:W-:Y:S01]  /*0c90*/  @!P5 IMAD.WIDE.U32 R6, R28, R12, R14 ;  /* 0x0000000c1c06d225 */ /* 0x010fe200078e000e */
[----:B------:R-:W-:-:S03]  /*0ca0*/  @UP0 UIADD3 UR19, UR16, UR19, URZ ;  /* 0x0000001310130290 */ /* 0x000fc6000fffe03f */
[----:B-----5:R-:W-:Y:S01]  /*0cb0*/  @!P5 IMAD R4, R29, R12, RZ ;  /* 0x0000000c1d04d224 */ /* 0x020fe200078e02ff */
[----:B------:R-:W-:-:S03]  /*0cc0*/  IADD3 R0, RZ, -R5, RZ ;  /* 0x80000005ff007210 */ /* 0x000fc60007ffe0ff */
[----:B------:R-:W-:Y:S01]  /*0cd0*/  @!P5 IMAD R8, R28, R13, R4 ;  /* 0x0000000d1c08d224 */ /* 0x000fe200078e0204 */
[----:B------:R-:W-:Y:S01]  /*0ce0*/  @!P0 MOV R4, 0x400 ;  /* 0x0000040000048802 */ /* 0x000fe20000000f00 */
[----:B-1----:R-:W-:-:S03]  /*0cf0*/  ULEA UR4, UR4, UR6, 0x18 ;  /* 0x0000000604047291 */ /* 0x002fc6000f8ec03f */
[----:B------:R-:W-:Y:S01]  /*0d00*/  @!P0 LEA R32, R9, R4, 0x18 ;  /* 0x0000000409208211 */ /* 0x000fe200078ec0ff */
[----:B------:R-:W-:Y:S01]  /*0d10*/  IMAD.MOV.U32 R4, RZ, RZ, RZ ;  /* 0x000000ffff047224 */ /* 0x000fe200078e00ff */
[----:B------:R-:W-:Y:S01]  /*0d20*/  @UP0 ULDC.64 UR6, c[0x0][0x250] ;  /* 0x0000940000060ab9 */ /* 0x000fe20000000a00 */
[----:B------:R-:W-:Y:S01]  /*0d30*/  IMAD R9, R0, R34, RZ ;  /* 0x0000002200097224 */ /* 0x000fe200078e02ff */
[----:B------:R-:W-:Y:S01]  /*0d40*/  @UP0 UIMAD.WIDE.U32 UR24, UR19, UR6, URZ ;  /* 0x00000006131802a5 */ /* 0x000fe2000f8e003f */
[----:B------:R-:W-:Y:S01]  /*0d50*/  @!P5 IMAD.IADD R0, R7, 0x1, R8 ;  /* 0x000000010700d824 */ /* 0x000fe200078e0208 */
[----:B---3--:R-:W-:Y:S01]  /*0d60*/  @!P5 LEA R8, P6, R6, R18, 0x1 ;  /* 0x000000120608d211 */ /* 0x008fe200078c08ff */
[----:B------:R-:W-:Y:S01]  /*0d70*/  @!P1 IMAD R7, R11, R20, RZ ;  /* 0x000000140b079224 */ /* 0x000fe200078e02ff */
[----:B------:R-:W-:Y:S01]  /*0d80*/  @UP0 UIMAD UR19, UR19, UR7, URZ ;  /* 0x00000007131302a4 */ /* 0x000fe2000f8e023f */
[----:B------:R-:W-:Y:S01]  /*0d90*/  IMAD.HI.U32 R11, R5, R9, R4 ;  /* 0x00000009050b7227 */ /* 0x000fe200078e0004 */
[----:B------:R-:W-:-:S02]  /*0da0*/  IABS R4, R27 ;  /* 0x0000001b00047213 */ /* 0x000fc40000000000 */
[----:B------:R-:W-:Y:S01]  /*0db0*/  @!P5 LEA.HI.X R9, R6, R19, R0, 0x1, P6 ;  /* 0x000000130609d211 */ /* 0x000fe200030f0c00 */
[C---:B------:R-:W-:Y:S01]  /*0dc0*/  @!P1 IMAD R0, R10.reuse, R21, R7 ;  /* 0x000000150a009224 */ /* 0x040fe200078e0207 */
[----:B------:R-:W1:Y:S01]  /*0dd0*/  @!P0 LDC.64 R18, c[0x0][0x240] ;  /* 0x00009000ff128b82 */ /* 0x000e620000000a00 */
[----:B------:R-:W-:Y:S01]  /*0de0*/  IMAD.MOV.U32 R21, RZ, RZ, R4 ;  /* 0x000000ffff157224 */ /* 0x000fe200078e0004 */
[----:B------:R-:W-:Y:S01]  /*0df0*/  LEA.HI R7, R33, R89, RZ, 0x6 ;  /* 0x0000005921077211 */ /* 0x000fe200078f30ff */
[----:B------:R-:W-:Y:S01]  /*0e00*/  @!P1 IMAD.MOV.U32 R4, RZ, RZ, R16 ;  /* 0x000000ffff049224 */ /* 0x000fe200078e0010 */
[----:B------:R-:W-:Y:S01]  /*0e10*/  @UP0 UIADD3 UR19, UR25, UR19, URZ ;  /* 0x0000001319130290 */ /* 0x000fe2000fffe03f */
[----:B------:R-:W-:Y:S02]  /*0e20*/  @!P1 IMAD.MOV.U32 R5, RZ, RZ, R15 ;  /* 0x000000ffff059224 */ /* 0x000fe400078e000f */
[----:B------:R-:W-:Y:S02]  /*0e30*/  IMAD.SHL.U32 R7, R7, 0x8, RZ ;  /* 0x0000000807077824 */ /* 0x000fe400078e00ff */
[----:B------:R-:W-:-:S03]  /*0e40*/  @!P1 IMAD.WIDE.U32 R4, R10, R20, R4 ;  /* 0x000000140a049225 */ /* 0x000fc600078e0004 */
[----:B------:R-:W-:Y:S01]  /*0e50*/  LOP3.LUT R12, R26, 0xfffffe00, R7, 0xf8, !PT ;  /* 0xfffffe001a0c7812 */ /* 0x000fe200078ef807 */
[----:B------:R-:W-:Y:S01]  /*0e60*/  IMAD.HI.U32 R13, R11, R21, RZ ;  /* 0x000000150b0d7227 */ /* 0x000fe200078e00ff */
[----:B------:R-:W-:Y:S01]  /*0e70*/  @!P1 IADD3 R0, R5, R0, RZ ;  /* 0x0000000005009210 */ /* 0x000fe20007ffe0ff */
[----:B------:R-:W3:Y:S01]  /*0e80*/  @!P0 LDC.64 R26, c[0x0][0x210] ;  /* 0x00008400ff1a8b82 */ /* 0x000ee20000000a00 */
[----:B--2---:R-:W-:Y:S01]  /*0e90*/  @!P1 LEA R6, P6, R4, R24, 0x1 ;  /* 0x0000001804069211 */ /* 0x004fe200078c08ff */
[----:B------:R-:W-:Y:S01]  /*0ea0*/  IMAD.MOV R5, RZ, RZ, -R13 ;  /* 0x000000ffff057224 */ /* 0x000fe200078e0a0d */
[----:B------:R-:W-:Y:S02]  /*0eb0*/  LEA R224, R12, UR4, 0x1 ;  /* 0x000000040ce07c11 */ /* 0x000fe4000f8e08ff */
[----:B------:R-:W-:Y:S01]  /*0ec0*/  @!P1 LEA.HI.X R7, R4, R25, R0, 0x1, P6 ;  /* 0x0000001904079211 */ /* 0x000fe200030f0c00 */
[----:B------:R-:W-:Y:S01]  /*0ed0*/  IMAD R11, R34, R5, R21 ;  /* 0x00000005220b7224 */ /* 0x000fe200078e0215 */
[----:B------:R-:W-:Y:S01]  /*0ee0*/  @!P0 IADD3 R10, P6, R28, 0x20, RZ ;  /* 0x000000201c0a8810 */ /* 0x000fe20007fde0ff */
[----:B------:R-:W-:Y:S01]  /*0ef0*/  @!P1 IMAD R0, R12, 0x2, R30 ;  /* 0x000000020c009824 */ /* 0x000fe200078e021e */
[----:B------:R-:W2:Y:S01]  /*0f00*/  @!P4 LDC.64 R20, c[0x0][0x240] ;  /* 0x00009000ff14cb82 */ /* 0x000ea20000000a00 */
[----:B------:R-:W-:Y:S01]  /*0f10*/  @!PT LDS RZ, [RZ] ;  /* 0x00000000fffff984 */ /* 0x000fe20000000800 */
[----:B------:R-:W-:Y:S01]  /*0f20*/  @!PT LDS RZ, [RZ] ;  /* 0x00000000fffff984 */ /* 0x000fe20000000800 */
[----:B------:R-:W-:Y:S01]  /*0f30*/  @!PT LDS RZ, [RZ] ;  /* 0x00000000fffff984 */ /* 0x000fe20000000800 */
[----:B------:R-:W-:Y:S01]  /*0f40*/  @!P5 LDGSTS.E.BYPASS.LTC128B.128 [R224], desc[UR30][R8.64] ;  /* 0x0000000008e0dfae */ /* 0x000fe2000b901d5e */
[----:B------:R-:W-:-:S02]  /*0f50*/  @!P0 IMAD.MOV.U32 R5, RZ, RZ, R15 ;  /* 0x000000ffff058224 */ /* 0x000fc400078e000f */
[----:B------:R-:W-:Y:S01]  /*0f60*/  @!P0 IMAD.X R4, RZ, RZ, R29, P6 ;  /* 0x000000ffff048224 */ /* 0x000fe200030e061d */
[----:B------:R4:W-:Y:S01]  /*0f70*/  @!P5 LDGSTS.E.BYPASS.LTC128B.128 [R224+0x4000], desc[UR30][R8.64+0x80] ;  /* 0x0400008008e0dfae */ /* 0x0009e2000b901d5e */
[----:B------:R-:W-:Y:S02]  /*0f80*/  ISETP.GE.AND P6, PT, R2, UR17, PT ;  /* 0x0000001102007c0c */ /* 0x000fe4000bfc6270 */
[----:B-1----:R-:W-:Y:S01]  /*0f90*/  @!P0 IMAD R4, R4, R18, RZ ;  /* 0x0000001204048224 */ /* 0x002fe200078e02ff */
[----:B------:R-:W-:Y:S01]  /*0fa0*/  @!P1 LDGSTS.E.BYPASS.LTC128B.128 [R0+0x800], desc[UR30][R6.64] ;  /* 0x0080000006009fae */ /* 0x000fe2000b901d5e */
[----:B------:R-:W1:Y:S03]  /*0fb0*/  @!P3 LDC.64 R24, c[0x0][0x240] ;  /* 0x00009000ff18bb82 */ /* 0x000e660000000a00 */
[----:B------:R5:W-:Y:S01]  /*0fc0*/  @!P1 LDGSTS.E.BYPASS.LTC128B.128 [R0+0x4800], desc[UR30][R6.64+0x80] ;  /* 0x0480008006009fae */ /* 0x000be2000b901d5e */
[----:B------:R-:W1:Y:S01]  /*0fd0*/  @!P4 S2R R30, SR_CgaCtaId ;  /* 0x00000000001ec919 */ /* 0x000e620000008800 */
[----:B----4-:R-:W-:Y:S01]  /*0fe0*/  @!P4 IADD3 R8, P1, R28, 0x30, RZ ;  /* 0x000000301c08c810 */ /* 0x010fe20007f3e0ff */
[----:B------:R-:W-:-:S02]  /*0ff0*/  VIADD R9, R2, 0x60 ;  /* 0x0000006002097836 */ /* 0x000fc40000000000 */
[----:B-----5:R-:W-:Y:S02]  /*1000*/  @!P0 IMAD R0, R10, R19, R4 ;  /* 0x000000130a008224 */ /* 0x020fe400078e0204 */
[----:B------:R-:W-:-:S04]  /*1010*/  @!P0 IMAD.MOV.U32 R4, RZ, RZ, R16 ;  /* 0x000000ffff048224 */ /* 0x000fc800078e0010 */
[----:B------:R-:W-:Y:S02]  /*1020*/  @!P0 IMAD.WIDE.U32 R4, R10, R18, R4 ;  /* 0x000000120a048225 */ /* 0x000fe400078e0004 */
[----:B------:R-:W4:Y:S02]  /*1030*/  @!P4 LDC.64 R18, c[0x0][0x210] ;  /* 0x00008400ff12cb82 */ /* 0x000f240000000a00 */
[----:B------:R-:W-:Y:S01]  /*1040*/  @!P0 IMAD.IADD R0, R5, 0x1, R0 ;  /* 0x0000000105008824 */ /* 0x000fe200078e0200 */
[C---:B---3--:R-:W-:Y:S01]  /*1050*/  @!P0 LEA R6, P5, R4.reuse, R26, 0x1 ;  /* 0x0000001a04068211 */ /* 0x048fe200078a08ff */
[----:B------:R-:W-:Y:S01]  /*1060*/  @!P4 IMAD.X R5, RZ, RZ, R29, P1 ;  /* 0x000000ffff05c224 */ /* 0x000fe200008e061d */
[----:B------:R-:W-:Y:S01]  /*1070*/  ISETP.GE.AND P1, PT, R9, UR22, PT ;  /* 0x0000001609007c0c */ /* 0x000fe2000bf26270 */
[----:B------:R-:W3:Y:S01]  /*1080*/  @!P3 S2R R26, SR_CgaCtaId ;  /* 0x00000000001ab919 */ /* 0x000ee20000008800 */
[----:B------:R-:W-:Y:S01]  /*1090*/  @!P0 LEA.HI.X R7, R4, R27, R0, 0x1, P5 ;  /* 0x0000001b04078211 */ /* 0x000fe200028f0c00 */
[----:B------:R-:W-:Y:S01]  /*10a0*/  @!P0 IMAD R0, R12, 0x2, R32 ;  /* 0x000000020c008824 */ /* 0x000fe200078e0220 */
[----:B------:R-:W-:Y:S01]  /*10b0*/  ISETP.GT.U32.AND P5, PT, R34, R11, PT ;  /* 0x0000000b2200720c */ /* 0x000fe20003fa4070 */
[----:B--2---:R-:W-:Y:S01]  /*10c0*/  @!P4 IMAD R4, R5, R20, RZ ;  /* 0x000000140504c224 */ /* 0x004fe200078e02ff */
[----:B------:R-:W2:Y:S01]  /*10d0*/  @!P6 S2R R27, SR_CgaCtaId ;  /* 0x00000000001be919 */ /* 0x000ea20000008800 */
[----:B------:R-:W-:-:S02]  /*10e0*/  @!P4 IMAD.MOV.U32 R5, RZ, RZ, R15 ;  /* 0x000000ffff05c224 */ /* 0x000fc400078e000f */
[----:B------:R-:W-:Y:S01]  /*10f0*/  VIADD R10, R2, 0x70 ;  /* 0x00000070020a7836 */ /* 0x000fe20000000000 */
[----:B------:R-:W-:Y:S04]  /*1100*/  @!P0 LDGSTS.E.BYPASS.LTC128B.128 [R0+0x1000], desc[UR30][R6.64] ;  /* 0x0100000006008fae */ /* 0x000fe8000b901d5e */
[----:B------:R5:W-:Y:S03]  /*1110*/  @!P0 LDGSTS.E.BYPASS.LTC128B.128 [R0+0x5000], desc[UR30][R6.64+0x80] ;  /* 0x0500008006008fae */ /* 0x000be6000b901d5e */
[----:B------:R-:W-:Y:S02]  /*1120*/  @!P5 IMAD.IADD R11, R11, 0x1, -R34 ;  /* 0x000000010b0bd824 */ /* 0x000fe400078e0a22 */
[----:B------:R-:W-:-:S02]  /*1130*/  @!P5 VIADD R13, R13, 0x1 ;  /* 0x000000010d0dd836 */ /* 0x000fc40000000000 */
[----:B-----5:R-:W-:Y:S01]  /*1140*/  @!P4 IMAD R6, R8, R21, R4 ;  /* 0x000000150806c224 */ /* 0x020fe200078e0204 */
[----:B------:R-:W-:Y:S02]  /*1150*/  @!P4 MOV R4, R16 ;  /* 0x000000100004c202 */ /* 0x000fe40000000f00 */
[----:B------:R-:W-:-:S03]  /*1160*/  @!P4 MOV R0, 0x400 ;  /* 0x000004000000c802 */ /* 0x000fc60000000f00 */
[----:B------:R-:W-:Y:S01]  /*1170*/  @!P4 IMAD.WIDE.U32 R4, R8, R20, R4 ;  /* 0x000000140804c225 */ /* 0x000fe200078e0004 */
[----:B------:R-:W-:Y:S01]  /*1180*/  @!P3 IADD3 R8, P0, R28, 0x40, RZ ;  /* 0x000000401c08b810 */ /* 0x000fe20007f1e0ff */
[----:B------:R-:W5:Y:S01]  /*1190*/  @!P3 LDC.64 R20, c[0x0][0x210] ;  /* 0x00008400ff14bb82 */ /* 0x000f620000000a00 */
[----:B-1----:R-:W-:Y:S01]  /*11a0*/  @!P4 LEA R0, R30, R0, 0x18 ;  /* 0x000000001e00c211 */ /* 0x002fe200078ec0ff */
[----:B------:R-:W-:Y:S01]  /*11b0*/  @!P4 IMAD.IADD R9, R5, 0x1, R6 ;  /* 0x000000010509c824 */ /* 0x000fe200078e0206 */
[----:B----4-:R-:W-:Y:S01]  /*11c0*/  @!P4 LEA R6, P5, R4, R18, 0x1 ;  /* 0x000000120406c211 */ /* 0x010fe200078a08ff */
[----:B------:R-:W-:Y:S01]  /*11d0*/  @!P3 IMAD.X R7, RZ, RZ, R29, P0 ;  /* 0x000000ffff07b224 */ /* 0x000fe200000e061d */
[----:B------:R-:W-:Y:S01]  /*11e0*/  ISETP.GE.AND P0, PT, R10, UR22, PT ;  /* 0x000000160a007c0c */ /* 0x000fe2000bf06270 */
[----:B------:R-:W-:Y:S02]  /*11f0*/  @!P4 IMAD R0, R12, 0x2, R0 ;  /* 0x000000020c00c824 */ /* 0x000fe400078e0200 */
[----:B------:R-:W-:Y:S01]  /*1200*/  @!P3 IMAD R5, R7, R24, RZ ;  /* 0x000000180705b224 */ /* 0x000fe200078e02ff */
[----:B------:R-:W-:Y:S01]  /*1210*/  @!P4 LEA.HI.X R7, R4, R19, R9, 0x1, P5 ;  /* 0x000000130407c211 */ /* 0x000fe200028f0c09 */
[----:B------:R-:W-:Y:S01]  /*1220*/  @!P3 IMAD.MOV.U32 R4, RZ, RZ, R16 ;  /* 0x000000ffff04b224 */ /* 0x000fe200078e0010 */
[----:B------:R-:W1:Y:S01]  /*1230*/  @!P2 LDC.64 R18, c[0x0][0x240] ;  /* 0x00009000ff12ab82 */ /* 0x000e620000000a00 */
[C---:B------:R-:W-:Y:S01]  /*1240*/  @!P3 IMAD R9, R8.reuse, R25, R5 ;  /* 0x000000190809b224 */ /* 0x040fe200078e0205 */
[----:B------:R-:W-:Y:S01]  /*1250*/  ISETP.GE.U32.AND P5, PT, R11, R34, PT ;  /* 0x000000220b00720c */ /* 0x000fe20003fa6070 */
[----:B------:R-:W-:Y:S01]  /*1260*/  @!P3 IMAD.MOV.U32 R5, RZ, RZ, R15 ;  /* 0x000000ffff05b224 */ /* 0x000fe200078e000f */
[----:B------:R-:W-:Y:S01]  /*1270*/  @!P4 LDGSTS.E.BYPASS.LTC128B.128 [R0+0x1800], desc[UR30][R6.64] ;  /* 0x018000000600cfae */ /* 0x000fe2000b901d5e */
[----:B------:R-:W-:Y:S01]  /*1280*/  LEA.HI R25, R33, R89, RZ, 0x4 ;  /* 0x0000005921197211 */ /* 0x000fe200078f20ff */
[----:B------:R-:W-:-:S02]  /*1290*/  @!P3 IMAD.WIDE.U32 R4, R8, R24, R4 ;  /* 0x000000180804b225 */ /* 0x000fc400078e0004 */
[----:B------:R4:W-:Y:S01]  /*12a0*/  @!P4 LDGSTS.E.BYPASS.LTC128B.128 [R0+0x5800], desc[UR30][R6.64+0x80] ;  /* 0x058000800600cfae */ /* 0x0009e2000b901d5e */
[----:B------:R-:W1:Y:S01]  /*12b0*/  @!P2 LDC.64 R10, c[0x0][0x210] ;  /* 0x00008400ff0aab82 */ /* 0x000e620000000a00 */
[----:B------:R-:W1:Y:S05]  /*12c0*/  @!P2 S2R R24, SR_CgaCtaId ;  /* 0x000000000018a919 */ /* 0x000e6a0000008800 */
[----:B------:R-:W-:Y:S01]  /*12d0*/  @P5 VIADD R13, R13, 0x1 ;  /* 0x000000010d0d5836 */ /* 0x000fe20000000000 */
[----:B------:R-:W-:Y:S02]  /*12e0*/  ISETP.GE.AND P5, PT, R31, UR17, PT ;  /* 0x000000111f007c0c */ /* 0x000fe4000bfa6270 */
[----:B----4-:R-:W-:-:S02]  /*12f0*/  @!P3 IADD3 R0, R5, R9, RZ ;  /* 0x000000090500b210 */ /* 0x010fc40007ffe0ff */
[C---:B-----5:R-:W-:Y:S02]  /*1300*/  @!P3 LEA R6, P4, R4.reuse, R20, 0x1 ;  /* 0x000000140406b211 */ /* 0x060fe400078808ff */
[----:B------:R-:W4:Y:S01]  /*1310*/  @!P0 S2R R20, SR_CgaCtaId ;  /* 0x0000000000148919 */ /* 0x000f220000008800 */
[----:B------:R-:W-:Y:S02]  /*1320*/  @!P6 MOV R5, 0x400 ;  /* 0x000004000005e802 */ /* 0x000fe40000000f00 */
[----:B------:R-:W-:Y:S02]  /*1330*/  @!P3 LEA.HI.X R7, R4, R21, R0, 0x1, P4 ;  /* 0x000000150407b211 */ /* 0x000fe400020f0c00 */
[----:B------:R-:W-:Y:S01]  /*1340*/  @!P2 IADD3 R8, P4, R28, 0x50, RZ ;  /* 0x000000501c08a810 */ /* 0x000fe20007f9e0ff */
[----:B------:R-:W5:Y:S01]  /*1350*/  @!P1 S2R R21, SR_CgaCtaId ;  /* 0x0000000000159919 */ /* 0x000f620000008800 */
[----:B------:R-:W-:Y:S02]  /*1360*/  @!P3 MOV R0, 0x400 ;  /* 0x000004000000b802 */ /* 0x000fe40000000f00 */
[----:B--2---:R-:W-:Y:S01]  /*1370*/  @!P6 LEA R34, R27, R5, 0x18 ;  /* 0x000000051b22e211 */ /* 0x004fe200078ec0ff */
[----:B------:R-:W-:Y:S01]  /*1380*/  @!P2 IMAD.X R4, RZ, RZ, R29, P4 ;  /* 0x000000ffff04a224 */ /* 0x000fe200020e061d */
[----:B---3--:R-:W-:Y:S01]  /*1390*/  @!P3 LEA R0, R26, R0, 0x18 ;  /* 0x000000001a00b211 */ /* 0x008fe200078ec0ff */
[----:B------:R-:W-:Y:S01]  /*13a0*/  @!P2 IMAD.MOV.U32 R5, RZ, RZ, R15 ;  /* 0x000000ffff05a224 */ /* 0x000fe200078e000f */
[----:B------:R-:W-:Y:S01]  /*13b0*/  ISETP.GE.AND P4, PT, R31, UR17, PT ;  /* 0x000000111f007c0c */ /* 0x000fe2000bf86270 */
[----:B-1----:R-:W-:-:S02]  /*13c0*/  @!P2 IMAD R4, R4, R18, RZ ;  /* 0x000000120404a224 */ /* 0x002fc400078e02ff */
[----:B------:R-:W-:Y:S02]  /*13d0*/  @!P3 IMAD R0, R12, 0x2, R0 ;  /* 0x000000020c00b824 */ /* 0x000fe400078e0200 */
[C---:B------:R-:W-:Y:S01]  /*13e0*/  @!P2 IMAD R9, R8.reuse, R19, R4 ;  /* 0x000000130809a224 */ /* 0x040fe200078e0204 */
[----:B------:R-:W-:Y:S01]  /*13f0*/  SHF.R.S32.HI R19, RZ, 0x4, R25 ;  /* 0x00000004ff137819 */ /* 0x000fe20000011419 */
[----:B------:R-:W-:Y:S01]  /*1400*/  @!P2 IMAD.MOV.U32 R4, RZ, RZ, R16 ;  /* 0x000000ffff04a224 */ /* 0x000fe200078e0010 */
[----:B------:R-:W-:Y:S03]  /*1410*/  @!P3 LDGSTS.E.BYPASS.LTC128B.128 [R0+0x2000], desc[UR30][R6.64] ;  /* 0x020000000600bfae */ /* 0x000fe6000b901d5e */
[----:B------:R-:W-:Y:S01]  /*1420*/  @!P2 IMAD.WIDE.U32 R4, R8, R18, R4 ;  /* 0x000000120804a225 */ /* 0x000fe200078e0004 */
[----:B------:R-:W-:Y:S01]  /*1430*/  LEA.HI R8, R25, R19, RZ, 0x1 ;  /* 0x0000001319087211 */ /* 0x000fe200078f08ff */
[----:B------:R-:W1:Y:S02]  /*1440*/  @!P5 S2R R18, SR_CgaCtaId ;  /* 0x000000000012d919 */ /* 0x000e640000008800 */
[----:B------:R-:W-:Y:S01]  /*1450*/  @!P2 IMAD.IADD R5, R5, 0x1, R9 ;  /* 0x000000010505a824 */ /* 0x000fe200078e0209 */
[----:B------:R-:W-:Y:S01]  /*1460*/  LOP3.LUT R9, R37, UR8, RZ, 0x3c, !PT ;  /* 0x0000000825097c12 */ /* 0x000fe2000f8e3cff */
[----:B------:R2:W-:Y:S01]  /*1470*/  @!P3 LDGSTS.E.BYPASS.LTC128B.128 [R0+0x6000], desc[UR30][R6.64+0x80] ;  /* 0x060000800600bfae */ /* 0x0005e2000b901d5e */
[----:B------:R-:W-:-:S02]  /*1480*/  @UP0 ULDC.64 UR8, c[0x0][0x248] ;  /* 0x0000920000080ab9 */ /* 0x000fc40000000a00 */
[----:B------:R-:W-:Y:S02]  /*1490*/  @UP0 UIMAD.WIDE.U32 UR20, UR18, UR8, URZ ;  /* 0x00000008121402a5 */ /* 0x000fe4000f8e003f */
[----:B------:R-:W-:-:S04]  /*14a0*/  @UP0 UIMAD UR18, UR18, UR9, URZ ;  /* 0x00000009121202a4 */ /* 0x000fc8000f8e023f */
[----:B------:R-:W-:Y:S01]  /*14b0*/  @UP0 UIADD3 UR18, UR21, UR18, URZ ;  /* 0x0000001215120290 */ /* 0x000fe2000fffe03f */
[----:B--2---:R-:W-:Y:S02]  /*14c0*/  LOP3.LUT R7, R8, 0xfffffffe, RZ, 0xc0, !PT ;  /* 0xfffffffe08077812 */ /* 0x004fe400078ec0ff */
[C---:B------:R-:W-:Y:S02]  /*14d0*/  @!P2 LEA R6, P3, R4.reuse, R10, 0x1 ;  /* 0x0000000a0406a211 */ /* 0x040fe400078608ff */
[----:B------:R-:W-:Y:S01]  /*14e0*/  @!P2 MOV R0, 0x400 ;  /* 0x000004000000a802 */ /* 0x000fe20000000f00 */
[----:B------:R-:W-:Y:S01]  /*14f0*/  IMAD.IADD R32, R19, 0x1, -R7 ;  /* 0x0000000113207824 */ /* 0x000fe200078e0a07 */
[----:B------:R-:W-:Y:S02]  /*1500*/  @!P2 LEA.HI.X R7, R4, R11, R5, 0x1, P3 ;  /* 0x0000000b0407a211 */ /* 0x000fe400018f0c05 */
[----:B------:R-:W-:Y:S02]  /*1510*/  @!P2 LEA R8, R24, R0, 0x18 ;  /* 0x000000001808a211 */ /* 0x000fe400078ec0ff */
[----:B------:R-:W-:-:S02]  /*1520*/  @!P1 MOV R4, 0x400 ;  /* 0x0000040000049802 */ /* 0x000fc40000000f00 */
[----:B------:R-:W-:Y:S02]  /*1530*/  @!P0 MOV R0, 0x400 ;  /* 0x0000040000008802 */ /* 0x000fe40000000f00 */
[----:B------:R-:W-:Y:S02]  /*1540*/  LOP3.LUT R5, R25, 0xfffffff0, RZ, 0xc0, !PT ;  /* 0xfffffff019057812 */ /* 0x000fe400078ec0ff */
[----:B-----5:R-:W-:Y:S01]  /*1550*/  @!P1 LEA R27, R21, R4, 0x18 ;  /* 0x00000004151b9211 */ /* 0x020fe200078ec0ff */
[----:B------:R-:W-:Y:S01]  /*1560*/  @!P2 IMAD R4, R12, 0x2, R8 ;  /* 0x000000020c04a824 */ /* 0x000fe200078e0208 */
[----:B----4-:R-:W-:Y:S01]  /*1570*/  @!P0 LEA R30, R20, R0, 0x18 ;  /* 0x00000000141e8211 */ /* 0x010fe200078ec0ff */
[----:B------:R-:W-:Y:S01]  /*1580*/  IMAD.IADD R0, R89, 0x1, -R5 ;  /* 0x0000000159007824 */ /* 0x000fe200078e0a05 */
[----:B------:R-:W-:Y:S01]  /*1590*/  ISETP.GE.AND P3, PT, R9, RZ, PT ;  /* 0x000000ff0900720c */ /* 0x000fe20003f66270 */
[----:B------:R-:W2:Y:S01]  /*15a0*/  @!P0 LDC.64 R24, c[0x0][0x240] ;  /* 0x00009000ff188b82 */ /* 0x000ea20000000a00 */
[----:B------:R-:W-:Y:S01]  /*15b0*/  @!P2 LDGSTS.E.BYPASS.LTC128B.128 [R4+0x2800], desc[UR30][R6.64] ;  /* 0x028000000604afae */ /* 0x000fe2000b901d5e */
[----:B------:R-:W-:-:S03]  /*15c0*/  MOV R10, R13 ;  /* 0x0000000d000a7202 */ /* 0x000fc60000000f00 */
[----:B------:R3:W-:Y:S01]  /*15d0*/  @!P2 LDGSTS.E.BYPASS.LTC128B.128 [R4+0x6800], desc[UR30][R6.64+0x80] ;  /* 0x068000800604afae */ /* 0x0007e2000b901d5e */
[C---:B------:R-:W-:Y:S02]  /*15e0*/  @!P0 IADD3 R13, P2, R28.reuse, 0x70, RZ ;  /* 0x000000701c0d8810 */ /* 0x040fe40007f5e0ff */
[----:B------:R-:W4:Y:S04]  /*15f0*/  @!P1 LDC.64 R8, c[0x0][0x240] ;  /* 0x00009000ff089b82 */ /* 0x000f280000000a00 */
[----:B------:R-:W-:Y:S01]  /*1600*/  @!P3 IMAD.MOV R10, RZ, RZ, -R10 ;  /* 0x000000ffff0ab224 */ /* 0x000fe200078e0a0a */
[----:B---3--:R-:W-:Y:S02]  /*1610*/  SHF.R.S32.HI R4, RZ, 0x1f, R0 ;  /* 0x0000001fff047819 */ /* 0x008fe40000011400 */
[----:B------:R-:W-:Y:S01]  /*1620*/  @!P1 IADD3 R6, P3, R28, 0x60, RZ ;  /* 0x000000601c069810 */ /* 0x000fe20007f7e0ff */
[----:B------:R-:W-:Y:S01]  /*1630*/  @!P0 IMAD.X R28, RZ, RZ, R29, P2 ;  /* 0x000000ffff1c8224 */ /* 0x000fe200010e061d */
[----:B------:R-:W-:-:S02]  /*1640*/  LEA.HI R31, R4, R0, RZ, 0x3 ;  /* 0x00000000041f7211 */ /* 0x000fc400078f18ff */
[----:B------:R-:W-:Y:S01]  /*1650*/  @!P5 MOV R4, 0x400 ;  /* 0x000004000004d802 */ /* 0x000fe20000000f00 */
[----:B------:R-:W-:Y:S01]  /*1660*/  @!P1 IMAD.X R5, RZ, RZ, R29, P3 ;  /* 0x000000ffff059224 */ /* 0x000fe200018e061d */
[----:B------:R-:W-:Y:S02]  /*1670*/  LOP3.LUT R7, R31, 0xfffffff8, RZ, 0xc0, !PT ;  /* 0xfffffff81f077812 */ /* 0x000fe400078ec0ff */
[----:B-1----:R-:W-:Y:S01]  /*1680*/  @!P5 LEA R26, R18, R4, 0x18 ;  /* 0x00000004121ad211 */ /* 0x002fe200078ec0ff */
[----:B------:R-:W-:Y:S01]  /*1690*/  @!P1 IMAD.MOV.U32 R4, RZ, RZ, R16 ;  /* 0x000000ffff049224 */ /* 0x000fe200078e0010 */
[----:B------:R-:W1:Y:S01]  /*16a0*/  @!P1 LDC.64 R18, c[0x0][0x210] ;  /* 0x00008400ff129b82 */ /* 0x000e620000000a00 */
[----:B------:R-:W-:Y:S01]  /*16b0*/  PLOP3.LUT P2, PT, PT, PT, UP0, 0x80, 0x0 ;  /* 0x000000000000781c */ /* 0x000fe20003f4f008 */
[----:B------:R-:W-:Y:S01]  /*16c0*/  IMAD.IADD R29, R0, 0x1, -R7 ;  /* 0x00000001001d7824 */ /* 0x000fe200078e0a07 */
[----:B------:R-:W-:Y:S01]  /*16d0*/  ISETP.NE.AND P3, PT, R37, RZ, PT ;  /* 0x000000ff2500720c */ /* 0x000fe20003f65270 */
[----:B----4-:R-:W-:-:S02]  /*16e0*/  @!P1 IMAD R0, R5, R8, RZ ;  /* 0x0000000805009224 */ /* 0x010fc400078e02ff */
[----:B------:R-:W-:Y:S02]  /*16f0*/  @!P1 IMAD.MOV.U32 R5, RZ, RZ, R15 ;  /* 0x000000ffff059224 */ /* 0x000fe400078e000f */
[----:B------:R-:W-:Y:S02]  /*1700*/  @!P1 IMAD R9, R6, R9, R0 ;  /* 0x0000000906099224 */ /* 0x000fe400078e0200 */
[----:B------:R-:W-:Y:S02]  /*1710*/  IMAD.SHL.U32 R0, R36, 0x40, RZ ;  /* 0x0000004024007824 */ /* 0x000fe400078e00ff */
[----:B------:R-:W-:-:S03]  /*1720*/  @!P1 IMAD.WIDE.U32 R4, R6, R8, R4 ;  /* 0x0000000806049225 */ /* 0x000fc600078e0004 */
[----:B------:R-:W-:Y:S01]  /*1730*/  LOP3.LUT R0, R0, 0x1c0, RZ, 0xc0, !PT ;  /* 0x000001c000007812 */ /* 0x000fe200078ec0ff */
[----:B------:R-:W-:Y:S01]  /*1740*/  IMAD.SHL.U32 R6, R2, 0x8, RZ ;  /* 0x0000000802067824 */ /* 0x000fe200078e00ff */
[----:B------:R-:W-:Y:S01]  /*1750*/  @!P3 LOP3.LUT R10, RZ, R37, RZ, 0x33, !PT ;  /* 0x00000025ff0ab212 */ /* 0x000fe200078e33ff */
[----:B--2---:R-:W-:Y:S06]  /*1760*/  @P2 BRA `(.L_x_1111) ;  /* 0x0000000000342947 */ /* 0x004fec0003800000 */
        /* <DEDUP_REMOVED lines=13> */
.L_x_1111:
[----:B------:R-:W-:Y:S02]  /*1840*/  LOP3.LUT R11, R0, 0x8, R6, 0xf8, !PT ;  /* 0x00000008000b7812 */ /* 0x000fe400078ef806 */
[----:B------:R-:W-:Y:S01]  /*1850*/  SHF.R.U32.HI R7, RZ, 0x3, R0 ;  /* 0x00000003ff077819 */ /* 0x000fe20000011600 */
        /* <DEDUP_REMOVED lines=13> */
.L_x_1112:
[----:B------:R-:W-:Y:S01]  /*1930*/  @!P1 IMAD.IADD R0, R5, 0x1, R9 ;  /* 0x0000000105009824 */ /* 0x000fe200078e0209 */
[----:B-1----:R-:W-:Y:S01]  /*1940*/  @!P1 LEA R6, P2, R4, R18, 0x1 ;  /* 0x0000001204069211 */ /* 0x002fe200078408ff */
[----:B------:R-:W-:Y:S01]  /*1950*/  IMAD R5, R3, UR8, RZ ;  /* 0x0000000803057c24 */ /* 0x000fe2000f8e02ff */
[----:B------:R-:W-:Y:S01]  /*1960*/  LOP3.LUT R33, R11, R7, RZ, 0x3c, !PT ;  /* 0x000000070b217212 */ /* 0x000fe200078e3cff */
[----:B------:R-:W-:Y:S01]  /*1970*/  IMAD.WIDE.U32 R8, R2, UR8, R22 ;  /* 0x0000000802087c25 */ /* 0x000fe2000f8e0016 */
[----:B------:R-:W-:Y:S01]  /*1980*/  @!P1 LEA.HI.X R7, R4, R19, R0, 0x1, P2 ;  /* 0x0000001304079211 */ /* 0x000fe200010f0c00 */
[----:B------:R-:W1:Y:S01]  /*1990*/  @!P0 LDC.64 R20, c[0x0][0x210] ;  /* 0x00008400ff148b82 */ /* 0x000e620000000a00 */
[----:B------:R-:W-:Y:S01]  /*19a0*/  ISETP.GE.AND P2, PT, R2, UR17, PT ;  /* 0x0000001102007c0c */ /* 0x000fe2000bf46270 */
[----:B------:R-:W-:Y:S01]  /*19b0*/  IMAD R0, R3, UR6, RZ ;  /* 0x0000000603007c24 */ /* 0x000fe2000f8e02ff */
[----:B------:R-:W-:Y:S01]  /*19c0*/  IADD3 R8, P3, R8, UR20, RZ ;  /* 0x0000001408087c10 */ /* 0x000fe2000ff7e0ff */
[C---:B------:R-:W-:Y:S01]  /*19d0*/  IMAD R3, R2.reuse, UR9, R5 ;  /* 0x0000000902037c24 */ /* 0x040fe2000f8e0205 */
[----:B------:R-:W-:Y:S01]  /*19e0*/  ULDC.64 UR10, c[0x0][0x260] ;  /* 0x00009800000a7ab9 */ /* 0x000fe20000000a00 */
[C---:B------:R-:W-:Y:S01]  /*19f0*/  IMAD.WIDE.U32 R4, R2.reuse, UR6, R22 ;  /* 0x0000000602047c25 */ /* 0x040fe2000f8e0016 */
[----:B------:R-:W-:Y:S01]  /*1a00*/  USHF.L.U64.HI UR23, UR8, 0x5, UR9 ;  /* 0x0000000508177899 */ /* 0x000fe20008010209 */
[----:B------:R-:W-:Y:S01]  /*1a10*/  SHF.R.S32.HI R87, RZ, 0x5, R35 ;  /* 0x00000005ff577819 */ /* 0x000fe20000011423 */
[----:B------:R-:W-:Y:S01]  /*1a20*/  USHF.R.S32.HI UR16, URZ, 0x1f, UR39 ;  /* 0x0000001f3f107899 */ /* 0x000fe20008011427 */
[----:B------:R-:W-:Y:S01]  /*1a30*/  IMAD R2, R2, UR7, R0 ;  /* 0x0000000702027c24 */ /* 0x000fe2000f8e0200 */
[----:B------:R-:W-:Y:S01]  /*1a40*/  IADD3.X R9, R9, UR18, R3, P3, !PT ;  /* 0x0000001209097c10 */ /* 0x000fe20009ffe403 */
[----:B------:R-:W-:Y:S01]  /*1a50*/  @!P1 IMAD R0, R12, 0x2, R27 ;  /* 0x000000020c009824 */ /* 0x000fe200078e021b */
[----:B------:R-:W-:Y:S01]  /*1a60*/  IADD3 R4, P3, R4, UR24, RZ ;  /* 0x0000001804047c10 */ /* 0x000fe2000ff7e0ff */
[----:B------:R-:W-:Y:S01]  /*1a70*/  @!P0 IMAD.MOV.U32 R3, RZ, RZ, R15 ;  /* 0x000000ffff038224 */ /* 0x000fe200078e000f */
[----:B------:R-:W-:Y:S01]  /*1a80*/  USHF.L.U32 UR24, UR8, 0x5, URZ ;  /* 0x0000000508187899 */ /* 0x000fe2000800063f */
[-C--:B------:R-:W-:Y:S01]  /*1a90*/  @!P0 IMAD R11, R28, R24.reuse, RZ ;  /* 0x000000181c0b8224 */ /* 0x080fe200078e02ff */
[----:B------:R-:W-:Y:S01]  /*1aa0*/  IADD3.X R5, R5, UR19, R2, P3, !PT ;  /* 0x0000001305057c10 */ /* 0x000fe20009ffe402 */
[----:B------:R-:W-:Y:S01]  /*1ab0*/  @!P0 IMAD.MOV.U32 R2, RZ, RZ, R16 ;  /* 0x000000ffff028224 */ /* 0x000fe200078e0010 */
[----:B------:R-:W-:Y:S01]  /*1ac0*/  @!PT LDS RZ, [RZ] ;  /* 0x00000000fffff984 */ /* 0x000fe20000000800 */
[----:B------:R-:W-:Y:S01]  /*1ad0*/  @!PT LDS RZ, [RZ] ;  /* 0x00000000fffff984 */ /* 0x000fe20000000800 */
[----:B------:R-:W-:Y:S01]  /*1ae0*/  @!PT LDS RZ, [RZ] ;  /* 0x00000000fffff984 */ /* 0x000fe20000000800 */
[----:B------:R-:W-:Y:S01]  /*1af0*/  @!P1 LDGSTS.E.BYPASS.LTC128B.128 [R0+0x3000], desc[UR30][R6.64] ;  /* 0x0300000006009fae */ /* 0x000fe2000b901d5e */
[C---:B------:R-:W-:Y:S01]  /*1b00*/  @!P0 IMAD R14, R12.reuse, 0x2, R30 ;  /* 0x000000020c0e8824 */ /* 0x040fe200078e021e */
[----:B------:R-:W2:Y:S01]  /*1b10*/  @!P5 LDC.64 R16, c[0x0][0x218] ;  /* 0x00008600ff10db82 */ /* 0x000ea20000000a00 */
[C---:B------:R-:W-:Y:S01]  /*1b20*/  @!P6 IMAD R18, R12.reuse, 0x2, R34 ;  /* 0x000000020c12e824 */ /* 0x040fe200078e0222 */
[----:B------:R3:W-:Y:S01]  /*1b30*/  @!P1 LDGSTS.E.BYPASS.LTC128B.128 [R0+0x7000], desc[UR30][R6.64+0x80] ;  /* 0x0700008006009fae */ /* 0x0007e2000b901d5e */
[----:B------:R-:W-:Y:S01]  /*1b40*/  @!P5 IMAD R19, R12, 0x2, R26 ;  /* 0x000000020c13d824 */ /* 0x000fe200078e021a */
[----:B------:R-:W-:Y:S01]  /*1b50*/  UIMAD UR17, UR23, UR39, URZ ;  /* 0x00000027171172a4 */ /* 0x000fe2000f8e023f */
[----:B------:R-:W-:Y:S01]  /*1b60*/  @!P0 IMAD.WIDE.U32 R2, R13, R24, R2 ;  /* 0x000000180d028225 */ /* 0x000fe200078e0002 */
[----:B------:R-:W-:-:S02]  /*1b70*/  USHF.L.U32 UR15, UR8, 0x4, URZ ;  /* 0x00000004080f7899 */ /* 0x000fc4000800063f */
[----:B------:R-:W-:Y:S01]  /*1b80*/  UIMAD UR17, UR16, UR24, UR17 ;  /* 0x00000018101172a4 */ /* 0x000fe2000f8e0211 */
[----:B------:R-:W-:Y:S01]  /*1b90*/  IMAD.WIDE.U32 R38, R10, UR10, R8 ;  /* 0x0000000a0a267c25 */ /* 0x000fe2000f8e0008 */
[----:B------:R-:W-:Y:S02]  /*1ba0*/  USHF.L.U64.HI UR25, UR6, 0x5, UR7 ;  /* 0x0000000506197899 */ /* 0x000fe40008010207 */
[----:B------:R-:W-:Y:S01]  /*1bb0*/  USHF.L.U32 UR26, UR6, 0x5, URZ ;  /* 0x00000005061a7899 */ /* 0x000fe2000800063f */
[----:B------:R-:W-:Y:S01]  /*1bc0*/  IMAD.U32 R9, RZ, RZ, UR39 ;  /* 0x00000027ff097e24 */ /* 0x000fe2000f8e00ff */
[----:B------:R-:W-:Y:S01]  /*1bd0*/  USHF.L.U32 UR38, UR6, 0x4, URZ ;  /* 0x0000000406267899 */ /* 0x000fe2000800063f */
[----:B------:R-:W-:Y:S01]  /*1be0*/  IMAD.MOV.U32 R92, RZ, RZ, R38 ;  /* 0x000000ffff5c7224 */ /* 0x000fe200078e0026 */
[----:B------:R-:W-:Y:S01]  /*1bf0*/  USHF.L.U64.HI UR37, UR6, 0x4, UR7 ;  /* 0x0000000406257899 */ /* 0x000fe20008010207 */
[----:B------:R-:W-:Y:S01]  /*1c00*/  STL.64 [R1+0x20], R38 ;  /* 0x0000202601007387 */ /* 0x000fe20000100a00 */
[----:B------:R-:W-:Y:S01]  /*1c10*/  IMAD.SHL.U32 R89, R89, 0x2, RZ ;  /* 0x0000000259597824 */ /* 0x000fe200078e00ff */
[----:B------:R-:W-:Y:S01]  /*1c20*/  UISETP.GE.AND UP0, UPT, UR34, 0x2, UPT ;  /* 0x000000022200788c */ /* 0x000fe2000bf06270 */
[----:B---3--:R-:W-:Y:S01]  /*1c30*/  @!P0 IMAD R6, R13, R25, R11 ;  /* 0x000000190d068224 */ /* 0x008fe200078e020b */
[----:B------:R-:W-:Y:S01]  /*1c40*/  SHF.R.S32.HI R11, RZ, 0x1f, R10 ;  /* 0x0000001fff0b7819 */ /* 0x000fe2000001140a */
[----:B------:R-:W3:Y:S02]  /*1c50*/  @!P6 LDC.64 R12, c[0x0][0x218] ;  /* 0x00008600ff0ceb82 */ /* 0x000ee40000000a00 */
[----:B------:R-:W-:Y:S01]  /*1c60*/  @!P0 IMAD.IADD R3, R3, 0x1, R6 ;  /* 0x0000000103038824 */ /* 0x000fe200078e0206 */
[----:B-1----:R-:W-:Y:S01]  /*1c70*/  @!P0 LEA R6, P1, R2, R20, 0x1 ;  /* 0x0000001402068211 */ /* 0x002fe200078208ff */
[----:B------:R-:W-:-:S03]  /*1c80*/  IMAD R0, R11, UR10, RZ ;  /* 0x0000000a0b007c24 */ /* 0x000fc6000f8e02ff */
[----:B------:R-:W-:Y:S01]  /*1c90*/  @!P0 LEA.HI.X R7, R2, R21, R3, 0x1, P1 ;  /* 0x0000001502078211 */ /* 0x000fe200008f0c03 */
[C---:B------:R-:W-:Y:S01]  /*1ca0*/  IMAD R0, R10.reuse, UR11, R0 ;  /* 0x0000000b0a007c24 */ /* 0x040fe2000f8e0200 */
[----:B------:R-:W-:Y:S02]  /*1cb0*/  ULDC.64 UR10, c[0x0][0x268] ;  /* 0x00009a00000a7ab9 */ /* 0x000fe40000000a00 */
[----:B------:R-:W-:Y:S01]  /*1cc0*/  IMAD.WIDE.U32 R22, R10, UR10, R4 ;  /* 0x0000000a0a167c25 */ /* 0x000fe2000f8e0004 */
[----:B------:R-:W-:Y:S03]  /*1cd0*/  @!P0 LDGSTS.E.BYPASS.LTC128B.128 [R14+0x3800], desc[UR30][R6.64] ;  /* 0x03800000060e8fae */ /* 0x000fe6000b901d5e */
[----:B------:R-:W-:Y:S01]  /*1ce0*/  IMAD.IADD R93, R39, 0x1, R0 ;  /* 0x00000001275d7824 */ /* 0x000fe200078e0200 */
[----:B------:R1:W-:Y:S01]  /*1cf0*/  @!P0 LDGSTS.E.BYPASS.LTC128B.128 [R14+0x7800], desc[UR30][R6.64+0x80] ;  /* 0x07800080060e8fae */ /* 0x0003e2000b901d5e */
[----:B------:R-:W-:Y:S01]  /*1d00*/  IMAD R8, R11, UR10, RZ ;  /* 0x0000000a0b087c24 */ /* 0x000fe2000f8e02ff */
[----:B------:R-:W-:Y:S01]  /*1d10*/  UIMAD UR10, UR25, UR39, URZ ;  /* 0x00000027190a72a4 */ /* 0x000fe2000f8e023f */
[----:B------:R-:W-:Y:S01]  /*1d20*/  IMAD.WIDE.U32 R2, R9, UR24, R92 ;  /* 0x0000001809027c25 */ /* 0x000fe2000f8e005c */
[----:B------:R-:W-:Y:S02]  /*1d30*/  STL.64 [R1+0x18], R92 ;  /* 0x0000185c01007387 */ /* 0x000fe40000100a00 */
[----:B------:R-:W-:Y:S01]  /*1d40*/  UIMAD UR16, UR16, UR26, UR10 ;  /* 0x0000001a101072a4 */ /* 0x000fe2000f8e020a */
[----:B------:R-:W-:Y:S01]  /*1d50*/  VIADD R0, R3, UR17 ;  /* 0x0000001103007c36 */ /* 0x000fe20008000000 */
[----:B------:R-:W-:Y:S01]  /*1d60*/  USHF.L.U64.HI UR17, UR8, 0x4, UR9 ;  /* 0x0000000408117899 */ /* 0x000fe20008010209 */
[----:B---3--:R-:W-:Y:S01]  /*1d70*/  @!P6 LEA R4, P3, R2, R12, 0x1 ;  /* 0x0000000c0204e211 */ /* 0x008fe200078608ff */
[----:B------:R-:W-:Y:S01]  /*1d80*/  IMAD R8, R10, UR11, R8 ;  /* 0x0000000b0a087c24 */ /* 0x000fe2000f8e0208 */
[C---:B------:R-:W-:Y:S01]  /*1d90*/  @!P5 IADD3 R3, P1, R2.reuse, UR15, RZ ;  /* 0x0000000f0203dc10 */ /* 0x040fe2000ff3e0ff */
[----:B------:R-:W3:Y:S01]  /*1da0*/  @!P4 LDC.64 R10, c[0x0][0x220] ;  /* 0x00008800ff0acb82 */ /* 0x000ee20000000a00 */
[----:B------:R-:W-:Y:S01]  /*1db0*/  @!P6 LEA.HI.X R5, R2, R13, R0, 0x1, P3 ;  /* 0x0000000d0205e211 */ /* 0x000fe200018f0c00 */
[----:B------:R-:W-:Y:S01]  /*1dc0*/  IMAD.IADD R21, R23, 0x1, R8 ;  /* 0x0000000117157824 */ /* 0x000fe200078e0208 */
[----:B------:R-:W-:Y:S01]  /*1dd0*/  @!P5 IADD3.X R0, R0, UR17, RZ, P1, !PT ;  /* 0x000000110000dc10 */ /* 0x000fe20008ffe4ff */
[----:B------:R-:W-:Y:S01]  /*1de0*/  IMAD.MOV.U32 R20, RZ, RZ, R22 ;  /* 0x000000ffff147224 */ /* 0x000fe200078e0016 */
[C---:B--2---:R-:W-:Y:S01]  /*1df0*/  @!P5 LEA R2, P0, R3.reuse, R16, 0x1 ;  /* 0x000000100302d211 */ /* 0x044fe200078008ff */
[----:B------:R-:W-:Y:S03]  /*1e00*/  @!P6 LDGSTS.E.BYPASS.LTC128B.128 [R18+0x8000], desc[UR30][R4.64] ;  /* 0x080000000412efae */ /* 0x000fe6000b901d5e */
[----:B------:R-:W-:Y:S01]  /*1e10*/  @!P5 LEA.HI.X R3, R3, R17, R0, 0x1, P0 ;  /* 0x000000110303d211 */ /* 0x000fe200000f0c00 */
[----:B------:R2:W-:Y:S01]  /*1e20*/  @!P6 LDGSTS.E.BYPASS.LTC128B.128 [R18+0x9000], desc[UR30][R4.64+0x80] ;  /* 0x090000800412efae */ /* 0x0005e2000b901d5e */
[----:B------:R-:W-:-:S03]  /*1e30*/  IMAD.SHL.U32 R0, R29, 0x40, RZ ;  /* 0x000000401d007824 */ /* 0x000fc600078e00ff */
[----:B------:R-:W-:Y:S01]  /*1e40*/  @!P5 LDGSTS.E.BYPASS.LTC128B.128 [R19+0x8800], desc[UR30][R2.64] ;  /* 0x088000000213dfae */ /* 0x000fe2000b901d5e */
[----:B-1----:R-:W1:Y:S01]  /*1e50*/  @!P2 LDC.64 R6, c[0x0][0x220] ;  /* 0x00008800ff06ab82 */ /* 0x002e620000000a00 */
[----:B------:R-:W-:Y:S02]  /*1e60*/  LOP3.LUT R0, R0, 0x1c0, RZ, 0xc0, !PT ;  /* 0x000001c000007812 */ /* 0x000fe400078ec0ff */
[----:B------:R4:W-:Y:S04]  /*1e70*/  @!P5 LDGSTS.E.BYPASS.LTC128B.128 [R19+0x9800], desc[UR30][R2.64+0x80] ;  /* 0x098000800213dfae */ /* 0x0009e8000b901d5e */
[----:B------:R-:W0:Y:S04]  /*1e80*/  LDGDEPBAR ;  /* 0x00000000000079af */ /* 0x000e280000000000 */
[----:B------:R-:W-:Y:S04]  /*1e90*/  STL.64 [R1+0x58], R22 ;  /* 0x0000581601007387 */ /* 0x000fe80000100a00 */
[----:B------:R-:W-:Y:S01]  /*1ea0*/  STL.64 [R1+0x50], R20 ;  /* 0x0000501401007387 */ /* 0x000fe20000100a00 */
[----:B--2---:R-:W-:-:S02]  /*1eb0*/  IMAD.SHL.U32 R4, R32, 0x8, RZ ;  /* 0x0000000820047824 */ /* 0x004fc400078e00ff */
[----:B------:R-:W-:-:S03]  /*1ec0*/  IMAD.SHL.U32 R5, R31, 0x40, RZ ;  /* 0x000000401f057824 */ /* 0x000fc600078e00ff */
[----:B------:R-:W-:Y:S02]  /*1ed0*/  LOP3.LUT R4, R0, 0x8, R4, 0xf8, !PT ;  /* 0x0000000800047812 */ /* 0x000fe400078ef804 */
[----:B------:R-:W-:Y:S01]  /*1ee0*/  SHF.R.U32.HI R0, RZ, 0x3, R0 ;  /* 0x00000003ff007819 */ /* 0x000fe20000011600 */
[----:B----4-:R-:W-:Y:S01]  /*1ef0*/  IMAD.WIDE.U32 R2, R9, UR26, R20 ;  /* 0x0000001a09027c25 */ /* 0x010fe2000f8e0014 */
[----:B------:R-:W-:-:S04]  /*1f00*/  DEPBAR.LE SB0, 0x0 ;  /* 0x000080000000791a */ /* 0x000fc80000000000 */
[----:B------:R-:W-:Y:S01]  /*1f10*/  BAR.SYNC.DEFER_BLOCKING 0x0 ;  /* 0x0000000000007b1d */ /* 0x000fe20000010000 */
[----:B------:R-:W-:Y:S01]  /*1f20*/  LOP3.LUT R86, R4, R0, RZ, 0x3c, !PT ;  /* 0x0000000004567212 */ /* 0x000fe200078e3cff */
[----:B------:R-:W-:Y:S01]  /*1f30*/  VIADD R0, R3, UR16 ;  /* 0x0000001003007c36 */ /* 0x000fe20008000000 */
[C---:B-1----:R-:W-:Y:S02]  /*1f40*/  @!P2 LEA R4, P1, R2.reuse, R6, 0x1 ;  /* 0x000000060204a211 */ /* 0x042fe400078208ff */
[C---:B------:R-:W-:Y:S02]  /*1f50*/  @!P4 IADD3 R3, P0, R2.reuse, UR38, RZ ;  /* 0x000000260203cc10 */ /* 0x040fe4000ff1e0ff */
[----:B------:R-:W-:Y:S02]  /*1f60*/  LOP3.LUT R85, R5, 0xfffffe00, RZ, 0xc0, !PT ;  /* 0xfffffe0005557812 */ /* 0x000fe400078ec0ff */
[----:B------:R-:W-:Y:S02]  /*1f70*/  @!P2 LEA.HI.X R5, R2, R7, R0, 0x1, P1 ;  /* 0x000000070205a211 */ /* 0x000fe400008f0c00 */
[----:B------:R-:W-:Y:S01]  /*1f80*/  @!P4 IADD3.X R2, R0, UR37, RZ, P0, !PT ;  /* 0x000000250002cc10 */ /* 0x000fe200087fe4ff */
[----:B------:R-:W-:Y:S01]  /*1f90*/  IMAD R8, R87, 0x400, R85 ;  /* 0x0000040057087824 */ /* 0x000fe200078e0255 */
[----:B---3--:R-:W-:Y:S01]  /*1fa0*/  @!P4 LEA R6, P0, R3, R10, 0x1 ;  /* 0x0000000a0306c211 */ /* 0x008fe200078008ff */
[----:B------:R-:W-:-:S03]  /*1fb0*/  IMAD R0, R32, 0x200, R33 ;  /* 0x0000020020007824 */ /* 0x000fc600078e0221 */
[----:B------:R-:W-:Y:S01]  /*1fc0*/  @!P4 LEA.HI.X R7, R3, R11, R2, 0x1, P0 ;  /* 0x0000000b0307c211 */ /* 0x000fe200000f0c02 */
[----:B------:R-:W-:Y:S01]  /*1fd0*/  IMAD.IADD R2, R86, 0x1, R8 ;  /* 0x0000000156027824 */ /* 0x000fe200078e0208 */
[----:B------:R-:W-:Y:S01]  /*1fe0*/  LEA R208, R0, UR4, 0x1 ;  /* 0x0000000400d07c11 */ /* 0x000fe2000f8e08ff */
[----:B------:R-:W-:Y:S02]  /*1ff0*/  IMAD.MOV.U32 R3, RZ, RZ, 0x10 ;  /* 0x00000010ff037424 */ /* 0x000fe400078e00ff */
[----:B------:R-:W-:Y:S01]  /*2000*/  IMAD.MOV.U32 R0, RZ, RZ, -0x20 ;  /* 0xffffffe0ff007424 */ /* 0x000fe200078e00ff */
[----:B------:R-:W-:Y:S01]  /*2010*/  LEA R210, R2, UR4, 0x1 ;  /* 0x0000000402d27c11 */ /* 0x000fe2000f8e08ff */
[----:B------:R-:W-:Y:S01]  /*2020*/  @P2 STS.128 [R224+0xa000], RZ ;  /* 0x00a000ffe0002388 */ /* 0x000fe20000000c00 */
[C---:B------:R-:W-:Y:S02]  /*2030*/  VIADD R2, R208.reuse, 0x8000 ;  /* 0x00008000d0027836 */ /* 0x040fe40000000000 */
[----:B------:R-:W-:Y:S01]  /*2040*/  VIADD R219, R208, 0x8020 ;  /* 0x00008020d0db7836 */ /* 0x000fe20000000000 */
[----:B------:R-:W-:Y:S04]  /*2050*/  @P2 STS.128 [R224+0xb000], RZ ;  /* 0x00b000ffe0002388 */ /* 0x000fe80000000c00 */
[----:B------:R-:W-:Y:S01]  /*2060*/  @!PT LDS RZ, [RZ] ;  /* 0x00000000fffff984 */ /* 0x000fe20000000800 */
[----:B------:R-:W-:Y:S01]  /*2070*/  @!PT LDS RZ, [RZ] ;  /* 0x00000000fffff984 */ /* 0x000fe20000000800 */
[----:B------:R-:W-:Y:S01]  /*2080*/  @!PT LDS RZ, [RZ] ;  /* 0x00000000fffff984 */ /* 0x000fe20000000800 */
[----:B------:R-:W-:Y:S04]  /*2090*/  @!P2 LDGSTS.E.BYPASS.LTC128B.128 [R224+0xa000], desc[UR30][R4.64] ;  /* 0x0a00000004e0afae */ /* 0x000fe8000b901d5e */
[----:B------:R-:W-:Y:S01]  /*20a0*/  @!P2 LDGSTS.E.BYPASS.LTC128B.128 [R224+0xb000], desc[UR30][R4.64+0x80] ;  /* 0x0b00008004e0afae */ /* 0x000fe2000b901d5e */
[----:B------:R-:W-:-:S03]  /*20b0*/  R2P PR, R29, 0x6 ;  /* 0x000000061d007804 */ /* 0x000fc60000000000 */
[----:B------:R-:W-:Y:S02]  /*20c0*/  @P4 STS.128 [R224+0xa800], RZ ;  /* 0x00a800ffe0004388 */ /* 0x000fe40000000c00 */
[----:B------:R-:W-:Y:S02]  /*20d0*/  SEL R3, R3, 0xfffffff0, !P1 ;  /* 0xfffffff003037807 */ /* 0x000fe40004800000 */
[----:B------:R-:W-:Y:S01]  /*20e0*/  @P4 STS.128 [R224+0xb800], RZ ;  /* 0x00b800ffe0004388 */ /* 0x000fe20000000c00 */
[----:B------:R-:W-:Y:S02]  /*20f0*/  SEL R0, R0, 0x20, P2 ;  /* 0x0000002000007807 */ /* 0x000fe40001000000 */
[----:B------:R-:W-:Y:S01]  /*2100*/  R2P PR, R36, 0x6 ;  /* 0x0000000624007804 */ /* 0x000fe20000000000 */
[----:B------:R-:W-:Y:S01]  /*2110*/  @!PT LDS RZ, [RZ] ;  /* 0x00000000fffff984 */ /* 0x000fe20000000800 */
[----:B------:R-:W-:Y:S01]  /*2120*/  @!PT LDS RZ, [RZ] ;  /* 0x00000000fffff984 */ /* 0x000fe20000000800 */
[----:B------:R-:W-:Y:S01]  /*2130*/  @!PT LDS RZ, [RZ] ;  /* 0x00000000fffff984 */ /* 0x000fe20000000800 */
[----:B------:R-:W-:Y:S01]  /*2140*/  @!P4 LDGSTS.E.BYPASS.LTC128B.128 [R224+0xa800], desc[UR30][R6.64] ;  /* 0x0a80000006e0cfae */ /* 0x000fe2000b901d5e */
[--C-:B------:R-:W-:Y:S02]  /*2150*/  IMAD R212, R3, 0x2, R210.reuse ;  /* 0x0000000203d47824 */ /* 0x100fe400078e02d2 */
[C---:B------:R-:W-:Y:S01]  /*2160*/  IMAD R218, R0.reuse, 0x2, R210 ;  /* 0x0000000200da7824 */ /* 0x040fe200078e02d2 */
[----:B------:R1:W-:Y:S01]  /*2170*/  @!P4 LDGSTS.E.BYPASS.LTC128B.128 [R224+0xb800], desc[UR30][R6.64+0x80] ;  /* 0x0b80008006e0cfae */ /* 0x0003e2000b901d5e */
[----:B------:R-:W-:-:S03]  /*2180*/  IMAD R217, R0, 0x2, R212 ;  /* 0x0000000200d97824 */ /* 0x000fc600078e02d4 */
[----:B------:R-:W-:Y:S04]  /*2190*/  LDSM.16.M88.4 R24, [R208+0x8000] ;  /* 0x00800000d018783b */ /* 0x000fe80000000200 */
[----:B------:R-:W-:Y:S01]  /*21a0*/  LDSM.16.M88.4 R32, [R208+0x8800] ;  /* 0x00880000d020783b */ /* 0x000fe20000000200 */
[----:B------:R-:W-:Y:S02]  /*21b0*/  @P1 VIADD R219, R2, 0xffffffe0 ;  /* 0xffffffe002db1836 */ /* 0x000fe40000000000 */
[----:B------:R-:W-:Y:S01]  /*21c0*/  IMAD.MOV.U32 R2, RZ, RZ, 0x40 ;  /* 0x00000040ff027424 */ /* 0x000fe200078e00ff */
[----:B------:R-:W2:Y:S04]  /*21d0*/  LDSM.16.M88.4 R12, [R210] ;  /* 0x00000000d20c783b */ /* 0x000ea80000000200 */
[----:B------:R-:W-:Y:S01]  /*21e0*/  LDSM.16.M88.4 R36, [R219] ;  /* 0x00000000db24783b */ /* 0x000fe20000000200 */
[----:B------:R-:W-:-:S03]  /*21f0*/  SEL R2, R2, 0xffffffc0, !P2 ;  /* 0xffffffc002027807 */ /* 0x000fc60005000000 */
[----:B------:R-:W-:Y:S02]  /*2200*/  LDSM.16.M88.4 R8, [R212+0x2000] ;  /* 0x00200000d408783b */ /* 0x000fe40000000200 */
[----:B------:R-:W-:Y:S02]  /*2210*/  IMAD.IADD R216, R208, 0x1, R2 ;  /* 0x00000001d0d87824 */ /* 0x000fe400078e0202 */
[----:B------:R-:W-:Y:S01]  /*2220*/  LDSM.16.M88.4 R44, [R219+0x800] ;  /* 0x00080000db2c783b */ /* 0x000fe20000000200 */
[----:B------:R-:W-:Y:S01]  /*2230*/  IMAD.IADD R215, R2, 0x1, R219 ;  /* 0x0000000102d77824 */ /* 0x000fe200078e02db */
[----:B------:R-:W-:Y:S02]  /*2240*/  SHF.R.S32.HI R2, RZ, 0x1f, R84 ;  /* 0x0000001fff027819 */ /* 0x000fe40000011454 */
[----:B-1----:R-:W1:Y:S02]  /*2250*/  LDSM.16.M88.4 R4, [R210+0x2000] ;  /* 0x00200000d204783b */ /* 0x002e640000000200 */
[----:B------:R-:W-:-:S02]  /*2260*/  LEA.HI R2, R2, R84, RZ, 0x2 ;  /* 0x0000005402027211 */ /* 0x000fc400078f10ff */
[----:B------:R-:W3:Y:S02]  /*2270*/  LDSM.16.M88.4 R20, [R212] ;  /* 0x00000000d414783b */ /* 0x000ee40000000200 */
[----:B------:R-:W-:Y:S01]  /*2280*/  SHF.R.S32.HI R91, RZ, 0x2, R2 ;  /* 0x00000002ff5b7819 */ /* 0x000fe20000011402 */
[----:B------:R-:W-:Y:S01]  /*2290*/  IMAD.U32 R2, RZ, RZ, UR14 ;  /* 0x0000000eff027e24 */ /* 0x000fe2000f8e00ff */
[----:B------:R-:W-:Y:S04]  /*22a0*/  LDSM.16.M88.4 R16, [R218+0x2000] ;  /* 0x00200000da10783b */ /* 0x000fe80000000200 */
[----:B------:R-:W4:Y:S04]  /*22b0*/  LDSM.16.M88.4 R40, [R216+0x8000] ;  /* 0x00800000d828783b */ /* 0x000f280000000200 */
[----:B------:R-:W5:Y:S04]  /*22c0*/  LDSM.16.M88.4 R64, [R216+0x8800] ;  /* 0x00880000d840783b */ /* 0x000f680000000200 */
[----:B------:R-:W5:Y:S01]  /*22d0*/  LDSM.16.M88.4 R28, [R218] ;  /* 0x00000000da1c783b */ /* 0x000f620000000200 */
[C---:B--2---:R-:W-:Y:S03]  /*22e0*/  HMMA.16816.F32 R60, R12.reuse, R24, RZ ;  /* 0x000000180c3c723c */ /* 0x044fe600000018ff */
[----:B------:R-:W0:Y:S04]  /*22f0*/  LDGDEPBAR ;  /* 0x00000000000079af */ /* 0x000e280000000000 */
[----:B------:R-:W-:Y:S01]  /*2300*/  STL [R1+0x64], R91 ;  /* 0x0000645b01007387 */ /* 0x000fe20000100800 */
[C---:B------:R-:W-:Y:S06]  /*2310*/  HMMA.16816.F32 R68, R12.reuse, R32, RZ ;  /* 0x000000200c44723c */ /* 0x040fec00000018ff */
[----:B------:R-:W-:Y:S06]  /*2320*/  HMMA.16816.F32 R80, R12, R34, RZ ;  /* 0x000000220c50723c */ /* 0x000fec00000018ff */
[C---:B-1----:R-:W-:Y:S06]  /*2330*/  HMMA.16816.F32 R56, R4.reuse, R24, RZ ;  /* 0x000000180438723c */ /* 0x042fec00000018ff */
[C---:B------:R-:W-:Y:S06]  /*2340*/  HMMA.16816.F32 R48, R4.reuse, R32, RZ ;  /* 0x000000200430723c */ /* 0x040fec00000018ff */
[C---:B------:R-:W-:Y:S06]  /*2350*/  HMMA.16816.F32 R52, R4.reuse, R26, RZ ;  /* 0x0000001a0434723c */ /* 0x040fec00000018ff */
[----:B------:R-:W-:Y:S01]  /*2360*/  HMMA.16816.F32 R4, R4, R34, RZ ;  /* 0x000000220404723c */ /* 0x000fe200000018ff */
[----:B------:R-:W-:Y:S05]  /*2370*/  LDSM.16.M88.4 R32, [R215] ;  /* 0x00000000d720783b */ /* 0x000fea0000000200 */
[----:B------:R-:W-:Y:S06]  /*2380*/  HMMA.16816.F32 R24, R12, R26, RZ ;  /* 0x0000001a0c18723c */ /* 0x000fec00000018ff */
[C---:B------:R-:W-:Y:S06]  /*2390*/  HMMA.16816.F32 R76, R8.reuse, R36, R56 ;  /* 0x00000024084c723c */ /* 0x040fec0000001838 */
[C---:B------:R-:W-:Y:S06]  /*23a0*/  HMMA.16816.F32 R72, R8.reuse, R44, R48 ;  /* 0x0000002c0848723c */ /* 0x040fec0000001830 */
[C---:B------:R-:W-:Y:S01]  /*23b0*/  HMMA.16816.F32 R48, R8.reuse, R38, R52 ;  /* 0x000000260830723c */ /* 0x040fe20000001834 */
[----:B------:R-:W-:Y:S05]  /*23c0*/  LDSM.16.M88.4 R52, [R215+0x800] ;  /* 0x00080000d734783b */ /* 0x000fea0000000200 */
[----:B------:R-:W-:Y:S01]  /*23d0*/  HMMA.16816.F32 R12, R8, R46, R4 ;  /* 0x0000002e080c723c */ /* 0x000fe20000001804 */
[----:B------:R-:W1:Y:S05]  /*23e0*/  LDSM.16.M88.4 R4, [R217+0x2000] ;  /* 0x00200000d904783b */ /* 0x000e6a0000000200 */
[C---:B---3--:R-:W-:Y:S06]  /*23f0*/  HMMA.16816.F32 R8, R20.reuse, R36, R60 ;  /* 0x000000241408723c */ /* 0x048fec000000183c */
[C---:B------:R-:W-:Y:S01]  /*2400*/  HMMA.16816.F32 R36, R20.reuse, R38, R24 ;  /* 0x000000261424723c */ /* 0x040fe20000001818 */
[----:B------:R-:W2:Y:S05]  /*2410*/  LDSM.16.M88.4 R24, [R217] ;  /* 0x00000000d918783b */ /* 0x000eaa0000000200 */
[C---:B------:R-:W-:Y:S06]  /*2420*/  HMMA.16816.F32 R56, R20.reuse, R44, R68 ;  /* 0x0000002c1438723c */ /* 0x040fec0000001844 */
[----:B------:R-:W-:Y:S06]  /*2430*/  HMMA.16816.F32 R60, R20, R46, R80 ;  /* 0x0000002e143c723c */ /* 0x000fec0000001850 */
[C---:B----4-:R-:W-:Y:S06]  /*2440*/  HMMA.16816.F32 R68, R16.reuse, R40, R76 ;  /* 0x000000281044723c */ /* 0x050fec000000184c */
[C---:B-----5:R-:W-:Y:S06]  /*2450*/  HMMA.16816.F32 R72, R16.reuse, R64, R72 ;  /* 0x000000401048723c */ /* 0x060fec0000001848 */
[C---:B------:R-:W-:Y:S01]  /*2460*/  HMMA.16816.F32 R44, R16.reuse, R42, R48 ;  /* 0x0000002a102c723c */ /* 0x040fe20000001830 */
[----:B------:R-:W-:Y:S05]  /*2470*/  LDSM.16.M88.4 R48, [R208+0x9800] ;  /* 0x00980000d030783b */ /* 0x000fea0000000200 */
[----:B------:R-:W-:Y:S01]  /*2480*/  HMMA.16816.F32 R20, R16, R66, R12 ;  /* 0x000000421014723c */ /* 0x000fe2000000180c */
[----:B------:R-:W-:Y:S05]  /*2490*/  LDSM.16.M88.4 R12, [R210+0x4000] ;  /* 0x00400000d20c783b */ /* 0x000fea0000000200 */
[C---:B------:R-:W-:Y:S01]  /*24a0*/  HMMA.16816.F32 R16, R28.reuse, R40, R8 ;  /* 0x000000281c10723c */ /* 0x040fe20000001808 */
[----:B------:R-:W-:Y:S05]  /*24b0*/  LDSM.16.M88.4 R8, [R210+0x6000] ;  /* 0x00600000d208783b */ /* 0x000fea0000000200 */
[C---:B------:R-:W-:Y:S01]  /*24c0*/  HMMA.16816.F32 R40, R28.reuse, R42, R36 ;  /* 0x0000002a1c28723c */ /* 0x040fe20000001824 */
[----:B------:R-:W3:Y:S05]  /*24d0*/  LDSM.16.M88.4 R36, [R208+0x9000] ;  /* 0x00900000d024783b */ /* 0x000eea0000000200 */
[C---:B------:R-:W-:Y:S06]  /*24e0*/  HMMA.16816.F32 R76, R28.reuse, R64, R56 ;  /* 0x000000401c4c723c */ /* 0x040fec0000001838 */
[----:B------:R-:W-:Y:S01]  /*24f0*/  HMMA.16816.F32 R60, R28, R66, R60 ;  /* 0x000000421c3c723c */ /* 0x000fe2000000183c */
[----:B------:R-:W-:Y:S05]  /*2500*/  LDSM.16.M88.4 R28, [R219+0x1000] ;  /* 0x00100000db1c783b */ /* 0x000fea0000000200 */
[C---:B-1----:R-:W-:Y:S06]  /*2510*/  HMMA.16816.F32 R68, R4.reuse, R32, R68 ;  /* 0x000000200444723c */ /* 0x042fec0000001844 */
[C---:B------:R-:W-:Y:S06]  /*2520*/  HMMA.16816.F32 R72, R4.reuse, R52, R72 ;  /* 0x000000340448723c */ /* 0x040fec0000001848 */
[C---:B------:R-:W-:Y:S01]  /*2530*/  HMMA.16816.F32 R64, R4.reuse, R34, R44 ;  /* 0x000000220440723c */ /* 0x040fe2000000182c */
[----:B------:R-:W-:Y:S05]  /*2540*/  LDSM.16.M88.4 R44, [R219+0x1800] ;  /* 0x00180000db2c783b */ /* 0x000fea0000000200 */
[----:B------:R-:W-:Y:S01]  /*2550*/  HMMA.16816.F32 R56, R4, R54, R20 ;  /* 0x000000360438723c */ /* 0x000fe20000001814 */
[----:B------:R-:W1:Y:S04]  /*2560*/  LDSM.16.M88.4 R4, [R212+0x6000] ;  /* 0x00600000d404783b */ /* 0x000e680000000200 */
[----:B------:R-:W4:Y:S01]  /*2570*/  LDSM.16.M88.4 R20, [R212+0x4000] ;  /* 0x00400000d414783b */ /* 0x000f220000000200 */
[C---:B--2---:R-:W-:Y:S06]  /*2580*/  HMMA.16816.F32 R16, R24.reuse, R32, R16 ;  /* 0x000000201810723c */ /* 0x044fec0000001810 */
[C---:B------:R-:W-:Y:S01]  /*2590*/  HMMA.16816.F32 R32, R24.reuse, R34, R40 ;  /* 0x000000221820723c */ /* 0x040fe20000001828 */
[----:B------:R-:W-:Y:S05]  /*25a0*/  LDSM.16.M88.4 R40, [R216+0x9000] ;  /* 0x00900000d828783b */ /* 0x000fea0000000200 */
[C---:B------:R-:W-:Y:S06]  /*25b0*/  HMMA.16816.F32 R76, R24.reuse, R52, R76 ;  /* 0x00000034184c723c */ /* 0x040fec000000184c */
[----:B------:R-:W-:Y:S06]  /*25c0*/  HMMA.16816.F32 R24, R24, R54, R60 ;  /* 0x000000361818723c */ /* 0x000fec000000183c */
[C---:B---3--:R-:W-:Y:S06]  /*25d0*/  HMMA.16816.F32 R68, R8.reuse, R36, R68 ;  /* 0x000000240844723c */ /* 0x048fec0000001844 */
[C---:B------:R-:W-:Y:S06]  /*25e0*/  HMMA.16816.F32 R60, R8.reuse, R48, R72 ;  /* 0x00000030083c723c */ /* 0x040fec0000001848 */
[C---:B------:R-:W-:Y:S06]  /*25f0*/  HMMA.16816.F32 R64, R8.reuse, R38, R64 ;  /* 0x000000260840723c */ /* 0x040fec0000001840 */
[----:B------:R-:W-:Y:S06]  /*2600*/  HMMA.16816.F32 R52, R8, R50, R56 ;  /* 0x000000320834723c */ /* 0x000fec0000001838 */
[C---:B------:R-:W-:Y:S01]  /*2610*/  HMMA.16816.F32 R8, R12.reuse, R36, R16 ;  /* 0x000000240c08723c */ /* 0x040fe20000001810 */
[----:B------:R-:W2:Y:S05]  /*2620*/  LDSM.16.M88.4 R16, [R218+0x6000] ;  /* 0x00600000da10783b */ /* 0x000eaa0000000200 */
[C---:B------:R-:W-:Y:S01]  /*2630*/  HMMA.16816.F32 R56, R12.reuse, R38, R32 ;  /* 0x000000260c38723c */ /* 0x040fe20000001820 */
[----:B------:R-:W3:Y:S05]  /*2640*/  LDSM.16.M88.4 R32, [R216+0x9800] ;  /* 0x00980000d820783b */ /* 0x000eea0000000200 */
[C---:B------:R-:W-:Y:S06]  /*2650*/  HMMA.16816.F32 R76, R12.reuse, R48, R76 ;  /* 0x000000300c4c723c */ /* 0x040fec000000184c */
[----:B------:R-:W-:Y:S01]  /*2660*/  HMMA.16816.F32 R48, R12, R50, R24 ;  /* 0x000000320c30723c */ /* 0x000fe20000001818 */
[----:B------:R-:W5:Y:S04]  /*2670*/  LDSM.16.M88.4 R12, [R218+0x4000] ;  /* 0x00400000da0c783b */ /* 0x000f680000000200 */
[----:B------:R-:W-:Y:S01]  /*2680*/  LDSM.16.M88.4 R24, [R215+0x1000] ;  /* 0x00100000d718783b */ /* 0x000fe20000000200 */
[C---:B-1----:R-:W-:Y:S06]  /*2690*/  HMMA.16816.F32 R72, R4.reuse, R28, R68 ;  /* 0x0000001c0448723c */ /* 0x042fec0000001844 */
[C---:B------:R-:W-:Y:S06]  /*26a0*/  HMMA.16816.F32 R68, R4.reuse, R44, R60 ;  /* 0x0000002c0444723c */ /* 0x040fec000000183c */
[C---:B------:R-:W-:Y:S06]  /*26b0*/  HMMA.16816.F32 R64, R4.reuse, R30, R64 ;  /* 0x0000001e0440723c */ /* 0x040fec0000001840 */
[----:B------:R-:W-:Y:S01]  /*26c0*/  HMMA.16816.F32 R60, R4, R46, R52 ;  /* 0x0000002e043c723c */ /* 0x000fe20000001834 */
[----:B------:R-:W1:Y:S05]  /*26d0*/  LDSM.16.M88.4 R4, [R217+0x6000] ;  /* 0x00600000d904783b */ /* 0x000e6a0000000200 */
[C---:B----4-:R-:W-:Y:S01]  /*26e0*/  HMMA.16816.F32 R36, R20.reuse, R28, R8 ;  /* 0x0000001c1424723c */ /* 0x050fe20000001808 */
[----:B------:R-:W-:Y:S05]  /*26f0*/  LDSM.16.M88.4 R8, [R217+0x4000] ;  /* 0x00400000d908783b */ /* 0x000fea0000000200 */
[----:B------:R-:W-:Y:S01]  /*2700*/  HMMA.16816.F32 R52, R20, R30, R56 ;  /* 0x0000001e1434723c */ /* 0x000fe20000001838 */
[----:B------:R-:W4:Y:S01]  /*2710*/  LDSM.16.M88.4 R28, [R215+0x1800] ;  /* 0x00180000d71c783b */ /* 0x000f220000000200 */
[----:B------:R-:W-:-:S04]  /*2720*/  DEPBAR.LE SB0, 0x0 ;  /* 0x000080000000791a */ /* 0x000fc80000000000 */
[C---:B------:R-:W-:Y:S06]  /*2730*/  HMMA.16816.F32 R56, R20.reuse, R44, R76 ;  /* 0x0000002c1438723c */ /* 0x040fec000000184c */
[----:B------:R-:W-:Y:S06]  /*2740*/  HMMA.16816.F32 R44, R20, R46, R48 ;  /* 0x0000002e142c723c */ /* 0x000fec0000001830 */
[C---:B--2---:R-:W-:Y:S06]  /*2750*/  HMMA.16816.F32 R48, R16.reuse, R40, R72 ;  /* 0x000000281030723c */ /* 0x044fec0000001848 */
[C---:B------:R-:W-:Y:S06]  /*2760*/  HMMA.16816.F32 R64, R16.reuse, R42, R64 ;  /* 0x0000002a1040723c */ /* 0x040fec0000001840 */
[C---:B---3--:R-:W-:Y:S06]  /*2770*/  HMMA.16816.F32 R68, R16.reuse, R32, R68 ;  /* 0x000000201044723c */ /* 0x048fec0000001844 */
[----:B------:R-:W-:Y:S06]  /*2780*/  HMMA.16816.F32 R60, R16, R34, R60 ;  /* 0x00000022103c723c */ /* 0x000fec000000183c */
[C---:B-----5:R-:W-:Y:S06]  /*2790*/  HMMA.16816.F32 R16, R12.reuse, R32, R56 ;  /* 0x000000200c10723c */ /* 0x060fec0000001838 */
[C---:B------:R-:W-:Y:S06]  /*27a0*/  HMMA.16816.F32 R20, R12.reuse, R40, R36 ;  /* 0x000000280c14723c */ /* 0x040fec0000001824 */
[C---:B------:R-:W-:Y:S06]  /*27b0*/  HMMA.16816.F32 R40, R12.reuse, R42, R52 ;  /* 0x0000002a0c28723c */ /* 0x040fec0000001834 */
[----:B------:R-:W-:Y:S06]  /*27c0*/  HMMA.16816.F32 R12, R12, R34, R44 ;  /* 0x000000220c0c723c */ /* 0x000fec000000182c */
[C---:B-1----:R-:W-:Y:S06]  /*27d0*/  HMMA.16816.F32 R32, R4.reuse, R24, R48 ;  /* 0x000000180420723c */ /* 0x042fec0000001830 */
[C---:B------:R-:W-:Y:S06]  /*27e0*/  HMMA.16816.F32 R36, R4.reuse, R26, R64 ;  /* 0x0000001a0424723c */ /* 0x040fec0000001840 */
[C---:B----4-:R-:W-:Y:S06]  /*27f0*/  HMMA.16816.F32 R44, R4.reuse, R28, R68 ;  /* 0x0000001c042c723c */ /* 0x050fec0000001844 */
[----:B------:R-:W-:Y:S06]  /*2800*/  HMMA.16816.F32 R60, R4, R30, R60 ;  /* 0x0000001e043c723c */ /* 0x000fec000000183c */
[----:B------:R-:W-:Y:S01]  /*2810*/  HMMA.16816.F32 R56, R8, R28, R16 ;  /* 0x0000001c0838723c */ /* 0x000fe20000001810 */
[----:B------:R-:W-:Y:S01]  /*2820*/  LEA R4, R87, UR13, 0x4 ;  /* 0x0000000d57047c11 */ /* 0x000fe2000f8e20ff */
[----:B------:R-:W-:Y:S01]  /*2830*/  IMAD.U32 R5, RZ, RZ, UR28 ;  /* 0x0000001cff057e24 */ /* 0x000fe2000f8e00ff */
[----:B------:R-:W-:-:S02]  /*2840*/  LOP3.LUT R6, R89, 0x6, RZ, 0xc0, !PT ;  /* 0x0000000659067812 */ /* 0x000fc400078ec0ff */
[----:B------:R-:W-:Y:S01]  /*2850*/  IADD3 R4, R4, 0x1, R91 ;  /* 0x0000000104047810 */ /* 0x000fe20007ffe05b */
[C---:B------:R-:W-:Y:S01]  /*2860*/  HMMA.16816.F32 R64, R8.reuse, R30, R12 ;  /* 0x0000001e0840723c */ /* 0x040fe2000000180c */
[----:B------:R-:W-:Y:S02]  /*2870*/  IMAD.U32 R19, RZ, RZ, UR5 ;  /* 0x00000005ff137e24 */ /* 0x000fe4000f8e00ff */
[----:B------:R-:W-:Y:S01]  /*2880*/  IADD3 R4, R4, UR5, -R2 ;  /* 0x0000000504047c10 */ /* 0x000fe2000fffe802 */
[----:B------:R-:W-:Y:S02]  /*2890*/  IMAD.U32 R2, RZ, RZ, UR39 ;  /* 0x00000027ff027e24 */ /* 0x000fe4000f8e00ff */
[----:B------:R-:W-:Y:S01]  /*28a0*/  HMMA.16816.F32 R48, R8, R24, R20 ;  /* 0x000000180830723c */ /* 0x000fe20000001814 */
[----:B------:R-:W-:Y:S02]  /*28b0*/  IMAD R68, R5, 0x8, R87 ;  /* 0x0000000805447824 */ /* 0x000fe400078e0257 */
[----:B------:R-:W-:-:S02]  /*28c0*/  VIADD R18, R4, UR12 ;  /* 0x0000000c04127c36 */ /* 0x000fc40008000000 */
[----:B------:R-:W-:Y:S01]  /*28d0*/  IMAD R2, R2, 0x20, R6 ;  /* 0x0000002002027824 */ /* 0x000fe200078e0206 */
[----:B------:R-:W-:Y:S01]  /*28e0*/  HMMA.16816.F32 R40, R8, R26, R40 ;  /* 0x0000001a0828723c */ /* 0x000fe20000001828 */
[----:B------:R1:W-:Y:S01]  /*28f0*/  STL [R1+0x48], R68 ;  /* 0x0000484401007387 */ /* 0x0003e20000100800 */
[--C-:B------:R-:W-:Y:S01]  /*2900*/  VIADDMNMX R12, R18, 0x40, R19.reuse, PT ;  /* 0x00000040120c7846 */ /* 0x100fe20003800113 */
[----:B------:R-:W-:Y:S01]  /*2910*/  VIADD R14, R2, 0x1 ;  /* 0x00000001020e7836 */ /* 0x000fe20000000000 */
[----:B------:R-:W-:Y:S01]  /*2920*/  VIADDMNMX R13, R18, 0x48, R19, PT ;  /* 0x00000048120d7846 */ /* 0x000fe20003800113 */
[C---:B------:R-:W-:Y:S01]  /*2930*/  VIADD R16, R2.reuse, 0x10 ;  /* 0x0000001002107836 */ /* 0x040fe20000000000 */
[CC--:B------:R-:W-:Y:S01]  /*2940*/  ISETP.GE.AND P3, PT, R2.reuse, R12.reuse, PT ;  /* 0x0000000c0200720c */ /* 0x0c0fe20003f66270 */
[----:B------:R-:W-:Y:S01]  /*2950*/  VIADD R9, R2, 0x8 ;  /* 0x0000000802097836 */ /* 0x000fe20000000000 */
[----:B------:R-:W-:Y:S01]  /*2960*/  ISETP.GE.AND P2, PT, R14, R12, PT ;  /* 0x0000000c0e00720c */ /* 0x000fe20003f46270 */
[----:B------:R-:W-:Y:S01]  /*2970*/  VIADD R8, R2, 0x9 ;  /* 0x0000000902087836 */ /* 0x000fe20000000000 */
[----:B------:R-:W-:Y:S01]  /*2980*/  BAR.SYNC.DEFER_BLOCKING 0x0 ;  /* 0x0000000000007b1d */ /* 0x000fe20000010000 */
[-C--:B------:R-:W-:Y:S01]  /*2990*/  ISETP.GE.AND P0, PT, R14, R13.reuse, PT ;  /* 0x0000000d0e00720c */ /* 0x080fe20003f06270 */
[C---:B------:R-:W-:Y:S01]  /*29a0*/  VIADD R15, R2.reuse, 0x11 ;  /* 0x00000011020f7836 */ /* 0x040fe20000000000 */
[C---:B------:R-:W-:Y:S01]  /*29b0*/  ISETP.GE.AND P1, PT, R2.reuse, R13, PT ;  /* 0x0000000d0200720c */ /* 0x040fe20003f26270 */
[----:B------:R-:W-:Y:S01]  /*29c0*/  VIADD R17, R2, 0x18 ;  /* 0x0000001802117836 */ /* 0x000fe20000000000 */
[----:B------:R-:W-:Y:S01]  /*29d0*/  FSEL R26, R32, -INF , !P3 ;  /* 0xff800000201a7808 */ /* 0x000fe20005800000 */
[----:B------:R-:W-:Y:S01]  /*29e0*/  VIADD R20, R2, 0x19 ;  /* 0x0000001902147836 */ /* 0x000fe20000000000 */
[----:B------:R-:W-:-:S02]  /*29f0*/  FSEL R27, R33, -INF , !P2 ;  /* 0xff800000211b7808 */ /* 0x000fc40005000000 */
[-C--:B------:R-:W-:Y:S02]  /*2a00*/  ISETP.GE.AND P3, PT, R9, R12.reuse, PT ;  /* 0x0000000c0900720c */ /* 0x080fe40003f66270 */
[----:B------:R-:W-:Y:S02]  /*2a10*/  FSEL R35, R35, -INF , !P0 ;  /* 0xff80000023237808 */ /* 0x000fe40004000000 */
[----:B------:R-:W-:Y:S02]  /*2a20*/  FSEL R34, R34, -INF , !P1 ;  /* 0xff80000022227808 */ /* 0x000fe40004800000 */
[-C--:B------:R-:W-:Y:S02]  /*2a30*/  ISETP.GE.AND P1, PT, R9, R13.reuse, PT ;  /* 0x0000000d0900720c */ /* 0x080fe40003f26270 */
[C---:B------:R-:W-:Y:S02]  /*2a40*/  ISETP.GE.AND P0, PT, R8.reuse, R13, PT ;  /* 0x0000000d0800720c */ /* 0x040fe40003f06270 */
[----:B------:R-:W-:-:S02]  /*2a50*/  ISETP.GE.AND P2, PT, R8, R12, PT ;  /* 0x0000000c0800720c */ /* 0x000fc40003f46270 */
[----:B------:R-:W-:Y:S02]  /*2a60*/  FSEL R28, R36, -INF , !P3 ;  /* 0xff800000241c7808 */ /* 0x000fe40005800000 */
[----:B------:R-:W-:Y:S02]  /*2a70*/  FMNMX.FTZ R4, R26, R27, !PT ;  /* 0x0000001b1a047209 */ /* 0x000fe40007810000 */
[----:B------:R-:W-:Y:S02]  /*2a80*/  FSEL R30, R38, -INF , !P1 ;  /* 0xff800000261e7808 */ /* 0x000fe40004800000 */
[----:B------:R-:W-:Y:S02]  /*2a90*/  FSEL R31, R39, -INF , !P0 ;  /* 0xff800000271f7808 */ /* 0x000fe40004000000 */
[----:B------:R-:W-:Y:S02]  /*2aa0*/  FSEL R29, R37, -INF , !P2 ;  /* 0xff800000251d7808 */ /* 0x000fe40005000000 */
[----:B------:R-:W-:-:S02]  /*2ab0*/  ISETP.GE.AND P1, PT, R16, R12, PT ;  /* 0x0000000c1000720c */ /* 0x000fc40003f26270 */
[----:B------:R-:W-:Y:S02]  /*2ac0*/  FMNMX.FTZ R4, R28, R4, !PT ;  /* 0x000000041c047209 */ /* 0x000fe40007810000 */
[----:B------:R-:W-:Y:S02]  /*2ad0*/  ISETP.GE.AND P0, PT, R15, R12, PT ;  /* 0x0000000c0f00720c */ /* 0x000fe40003f06270 */
[----:B------:R-:W-:Y:S02]  /*2ae0*/  FSEL R33, R44, -INF , !P1 ;  /* 0xff8000002c217808 */ /* 0x000fe40004800000 */
[----:B------:R-:W-:Y:S02]  /*2af0*/  FMNMX.FTZ R4, R29, R4, !PT ;  /* 0x000000041d047209 */ /* 0x000fe40007810000 */
[----:B------:R-:W-:Y:S02]  /*2b00*/  FSEL R36, R45, -INF , !P0 ;  /* 0xff8000002d247808 */ /* 0x000fe40004000000 */
[----:B------:R-:W-:-:S02]  /*2b10*/  PLOP3.LUT P0, PT, PT, PT, UP0, 0x80, 0x0 ;  /* 0x000000000000781c */ /* 0x000fc40003f0f008 */
[----:B------:R-:W-:Y:S02]  /*2b20*/  ISETP.GE.AND P2, PT, R17, R12, PT ;  /* 0x0000000c1100720c */ /* 0x000fe40003f46270 */
[----:B------:R-:W-:Y:S02]  /*2b30*/  FMNMX.FTZ R4, R33, R4, !PT ;  /* 0x0000000421047209 */ /* 0x000fe40007810000 */
[----:B------:R-:W-:Y:S02]  /*2b40*/  ISETP.GE.AND P1, PT, R20, R12, PT ;  /* 0x0000000c1400720c */ /* 0x000fe40003f26270 */
[----:B------:R-:W-:Y:S02]  /*2b50*/  FSEL R39, R60, -INF , !P2 ;  /* 0xff8000003c277808 */ /* 0x000fe40005000000 */
[----:B------:R-:W-:Y:S02]  /*2b60*/  FMNMX.FTZ R4, R36, R4, !PT ;  /* 0x0000000424047209 */ /* 0x000fe40007810000 */
[----:B------:R-:W-:-:S02]  /*2b70*/  FSEL R45, R61, -INF , !P1 ;  /* 0xff8000003d2d7808 */ /* 0x000fc40004800000 */
[----:B------:R-:W-:Y:S02]  /*2b80*/  FMNMX.FTZ R4, R39, R4, !PT ;  /* 0x0000000427047209 */ /* 0x000fe40007810000 */
[-C--:B------:R-:W-:Y:S02]  /*2b90*/  ISETP.GE.AND P3, PT, R16, R13.reuse, PT ;  /* 0x0000000d1000720c */ /* 0x080fe40003f66270 */
[----:B------:R-:W-:Y:S02]  /*2ba0*/  ISETP.GE.AND P2, PT, R15, R13, PT ;  /* 0x0000000d0f00720c */ /* 0x000fe40003f46270 */
[----:B------:R-:W-:Y:S01]  /*2bb0*/  FMNMX.FTZ R10, R45, R4, !PT ;  /* 0x000000042d0a7209 */ /* 0x000fe20007810000 */
[----:B-1----:R-:W-:Y:S10]  /*2bc0*/  @!P0 BRA `(.L_x_1113) ;  /* 0x0000000000588947 */ /* 0x002ff40003800000 */
[----:B------:R-:W-:Y:S01]  /*2bd0*/  UIADD3 UR11, UR34, -0x2, URZ ;  /* 0xfffffffe220b7890 */ /* 0x000fe2000fffe03f */
[----:B------:R-:W-:-:S03]  /*2be0*/  IMAD.U32 R11, RZ, RZ, UR17 ;  /* 0x00000011ff0b7e24 */ /* 0x000fc6000f8e00ff */
[----:B------:R-:W-:Y:S02]  /*2bf0*/  USHF.R.S32.HI UR10, URZ, 0x1f, UR11 ;  /* 0x0000001f3f0a7899 */ /* 0x000fe4000801140b */
[----:B------:R-:W-:Y:S01]  /*2c00*/  UIMAD UR12, UR23, UR11, URZ ;  /* 0x0000000b170c72a4 */ /* 0x000fe2000f8e023f */
[----:B------:R-:W-:-:S03]  /*2c10*/  IMAD.U32 R6, RZ, RZ, UR11 ;  /* 0x0000000bff067e24 */ /* 0x000fc6000f8e00ff */
[----:B------:R-:W-:Y:S01]  /*2c20*/  UIMAD UR12, UR10, UR24, UR12 ;  /* 0x000000180a0c72a4 */ /* 0x000fe2000f8e020c */
[----:B------:R-:W-:Y:S02]  /*2c30*/  IMAD.WIDE.U32 R6, R6, UR24, R92 ;  /* 0x0000001806067c25 */ /* 0x000fe4000f8e005c */
[----:B------:R-:W-:-:S03]  /*2c40*/  ULDC.64 UR10, c[0x0][0x218] ;  /* 0x00008600000a7ab9 */ /* 0x000fc60000000a00 */
[----:B------:R-:W-:Y:S01]  /*2c50*/  VIADD R5, R7, UR12 ;  /* 0x0000000c07057c36 */ /* 0x000fe20008000000 */
[C---:B------:R-:W-:Y:S02]  /*2c60*/  LEA R4, P1, R6.reuse, UR10, 0x1 ;  /* 0x0000000a06047c11 */ /* 0x040fe4000f8208ff */
        /* <DEDUP_REMOVED lines=12> */
.L_x_1113:
[----:B-1----:R-:W-:Y:S01]  /*2d30*/  FMNMX.FTZ R5, R34, R35, !PT ;  /* 0x0000002322057209 */ /* 0x002fe20007810000 */
[----:B------:R-:W-:Y:S01]  /*2d40*/  IMAD.WIDE.U32 R72, R90, -0x2daee0ad, RZ ;  /* 0xd2511f535a487825 */ /* 0x000fe200078e00ff */
[----:B------:R-:W-:Y:S01]  /*2d50*/  FSEL R37, R46, -INF , !P3 ;  /* 0xff8000002e257808 */ /* 0x000fe20005800000 */
[----:B------:R-:W1:Y:S01]  /*2d60*/  SHFL.BFLY PT, R21, R10, 0x2, 0x1f ;  /* 0x0c401f000a157f89 */ /* 0x000e6200000e0000 */
[----:B------:R-:W-:Y:S01]  /*2d70*/  FMNMX.FTZ R7, R30, R5, !PT ;  /* 0x000000051e077209 */ /* 0x000fe20007810000 */
[----:B------:R-:W-:Y:S01]  /*2d80*/  IMAD.U32 R4, RZ, RZ, UR33 ;  /* 0x00000021ff047e24 */ /* 0x000fe2000f8e00ff */
[----:B------:R-:W-:Y:S01]  /*2d90*/  FSEL R47, R47, -INF , !P2 ;  /* 0xff8000002f2f7808 */ /* 0x000fe20005000000 */
[----:B------:R-:W-:Y:S01]  /*2da0*/  VIADD R252, R68, 0x4 ;  /* 0x0000000444fc7836 */ /* 0x000fe20000000000 */
[----:B------:R-:W-:Y:S01]  /*2db0*/  FMNMX.FTZ R7, R31, R7, !PT ;  /* 0x000000071f077209 */ /* 0x000fe20007810000 */
[----:B------:R-:W-:Y:S01]  /*2dc0*/  UIADD3 UR20, UR32, -0x61c88647, URZ ;  /* 0x9e3779b920147890 */ /* 0x000fe2000fffe03f */
[----:B------:R-:W-:Y:S01]  /*2dd0*/  LOP3.LUT R6, R73, UR39, R4, 0x96, !PT ;  /* 0x0000002749067c12 */ /* 0x000fe2000f8e9604 */
[----:B------:R-:W-:Y:S01]  /*2de0*/  IMAD.WIDE.U32 R4, R252, -0x326172a9, RZ ;  /* 0xcd9e8d57fc047825 */ /* 0x000fe200078e00ff */
[-C--:B------:R-:W-:Y:S01]  /*2df0*/  ISETP.GE.AND P2, PT, R17, R13.reuse, PT ;  /* 0x0000000d1100720c */ /* 0x080fe20003f46270 */
[----:B------:R-:W-:Y:S01]  /*2e00*/  UIADD3 UR19, UR33, -0x4498517b, URZ ;  /* 0xbb67ae8521137890 */ /* 0x000fe2000fffe03f */
[----:B------:R-:W-:Y:S01]  /*2e10*/  ISETP.GE.AND P1, PT, R20, R13, PT ;  /* 0x0000000d1400720c */ /* 0x000fe20003f26270 */
[----:B------:R-:W-:Y:S01]  /*2e20*/  IMAD.WIDE.U32 R54, R6, -0x326172a9, RZ ;  /* 0xcd9e8d5706367825 */ /* 0x000fe200078e00ff */
[----:B------:R-:W-:Y:S01]  /*2e30*/  FMNMX.FTZ R6, R37, R7, !PT ;  /* 0x0000000725067209 */ /* 0x000fe20007810000 */
[----:B------:R-:W-:Y:S01]  /*2e40*/  UIADD3 UR17, UR33, 0x76cf5d0a, URZ ;  /* 0x76cf5d0a21117890 */ /* 0x000fe2000fffe03f */
[----:B------:R-:W-:Y:S01]  /*2e50*/  FSEL R44, R62, -INF , !P2 ;  /* 0xff8000003e2c7808 */ /* 0x000fe20005000000 */
[----:B------:R-:W-:Y:S01]  /*2e60*/  UIADD3 UR18, UR32, 0x3c6ef372, URZ ;  /* 0x3c6ef37220127890 */ /* 0x000fe2000fffe03f */
[----:B------:R-:W-:Y:S01]  /*2e70*/  FMNMX.FTZ R6, R47, R6, !PT ;  /* 0x000000062f067209 */ /* 0x000fe20007810000 */
[----:B------:R-:W-:Y:S01]  /*2e80*/  UIADD3 UR15, UR33, 0x32370b8f, URZ ;  /* 0x32370b8f210f7890 */ /* 0x000fe2000fffe03f */
[----:B------:R-:W-:Y:S01]  /*2e90*/  LOP3.LUT R251, R88, UR32, RZ, 0x3c, !PT ;  /* 0x0000002058fb7c12 */ /* 0x000fe2000f8e3cff */
[----:B------:R-:W-:Y:S01]  /*2ea0*/  ULDC UR35, c[0x0][0x2ec] ;  /* 0x0000bb0000237ab9 */ /* 0x000fe20000000800 */
[----:B------:R-:W-:Y:S01]  /*2eb0*/  FSEL R38, R63, -INF , !P1 ;  /* 0xff8000003f267808 */ /* 0x000fe20004800000 */
[----:B------:R-:W-:Y:S01]  /*2ec0*/  UIADD3 UR16, UR32, -0x255992d5, URZ ;  /* 0xdaa66d2b20107890 */ /* 0x000fe2000fffe03f */
[----:B------:R-:W-:Y:S01]  /*2ed0*/  FMNMX.FTZ R6, R44, R6, !PT ;  /* 0x000000062c067209 */ /* 0x000fe20007810000 */
[----:B------:R-:W-:Y:S01]  /*2ee0*/  UIADD3 UR14, UR32, 0x78dde6e4, URZ ;  /* 0x78dde6e4200e7890 */ /* 0x000fe2000fffe03f */
[----:B------:R-:W-:Y:S01]  /*2ef0*/  LOP3.LUT R5, R5, R251, RZ, 0x3c, !PT ;  /* 0x000000fb05057212 */ /* 0x000fe200078e3cff */
[----:B------:R-:W-:Y:S01]  /*2f00*/  UIADD3 UR13, UR33, -0x126145ec, URZ ;  /* 0xed9eba14210d7890 */ /* 0x000fe2000fffe03f */
[----:B------:R-:W-:Y:S01]  /*2f10*/  FMNMX.FTZ R6, R38, R6, !PT ;  /* 0x0000000626067209 */ /* 0x000fe20007810000 */
[----:B------:R-:W-:Y:S01]  /*2f20*/  UIADD3 UR12, UR32, 0x1715609d, URZ ;  /* 0x1715609d200c7890 */ /* 0x000fe2000fffe03f */
[----:B------:R-:W-:Y:S01]  /*2f30*/  LOP3.LUT R11, R55, UR20, R4, 0x96, !PT ;  /* 0x00000014370b7c12 */ /* 0x000fe2000f8e9604 */
[----:B------:R-:W-:Y:S01]  /*2f40*/  IMAD.WIDE.U32 R4, R5, -0x2daee0ad, RZ ;  /* 0xd2511f5305047825 */ /* 0x000fe200078e00ff */
[----:B-1----:R-:W-:Y:S01]  /*2f50*/  FMNMX.FTZ R7, R10, R21, !PT ;  /* 0x000000150a077209 */ /* 0x002fe20007810000 */
[----:B------:R-:W1:Y:S01]  /*2f60*/  SHFL.BFLY PT, R23, R6, 0x2, 0x1f ;  /* 0x0c401f0006177f89 */ /* 0x000e6200000e0000 */
[C---:B------:R-:W-:Y:S01]  /*2f70*/  VIMNMX R10, R18.reuse, UR5, PT ;  /* 0x00000005120a7c48 */ /* 0x040fe2000bfe0100 */
[----:B------:R-:W-:Y:S01]  /*2f80*/  IMAD.WIDE.U32 R24, R11, -0x2daee0ad, RZ ;  /* 0xd2511f530b187825 */ /* 0x000fe200078e00ff */
[----:B------:R-:W-:Y:S01]  /*2f90*/  LOP3.LUT R5, R5, UR19, R72, 0x96, !PT ;  /* 0x0000001305057c12 */ /* 0x000fe2000f8e9648 */
[----:B------:R-:W2:Y:S01]  /*2fa0*/  SHFL.BFLY PT, R21, R7, 0x1, 0x1f ;  /* 0x0c201f0007157f89 */ /* 0x000ea200000e0000 */
[----:B------:R-:W-:Y:S01]  /*2fb0*/  VIADDMNMX R11, R18, 0x8, R19, PT ;  /* 0x00000008120b7846 */ /* 0x000fe20003800113 */
[----:B------:R-:W-:Y:S01]  /*2fc0*/  UIADD3 UR5, UR33, -0x56f99767, URZ ;  /* 0xa906689921057890 */ /* 0x000fe2000fffe03f */
[----:B------:R-:W-:Y:S01]  /*2fd0*/  LOP3.LUT R22, R25, UR17, R4, 0x96, !PT ;  /* 0x0000001119167c12 */ /* 0x000fe2000f8e9604 */
[----:B------:R-:W-:Y:S01]  /*2fe0*/  IMAD.WIDE.U32 R18, R5, -0x326172a9, RZ ;  /* 0xcd9e8d5705127825 */ /* 0x000fe200078e00ff */
[CC--:B------:R-:W-:Y:S01]  /*2ff0*/  ISETP.GE.AND P6, PT, R8.reuse, R10.reuse, PT ;  /* 0x0000000a0800720c */ /* 0x0c0fe20003fc6270 */
[----:B------:R-:W-:Y:S01]  /*3000*/  UIADD3 UR21, UR32, -0x4ab325aa, URZ ;  /* 0xb54cda5620157890 */ /* 0x000fe2000fffe03f */
[-C--:B------:R-:W-:Y:S01]  /*3010*/  ISETP.GE.AND P5, PT, R8, R11.reuse, PT ;  /* 0x0000000b0800720c */ /* 0x080fe20003fa6270 */
[----:B------:R-:W-:Y:S01]  /*3020*/  ULDC.U8 UR36, c[0x0][0x388] ;  /* 0x0000e20000247ab9 */ /* 0x000fe20000000000 */
[----:B------:R-:W-:Y:S01]  /*3030*/  LOP3.LUT R4, R19, UR18, R54, 0x96, !PT ;  /* 0x0000001213047c12 */ /* 0x000fe2000f8e9636 */
[----:B------:R-:W-:Y:S01]  /*3040*/  IMAD.WIDE.U32 R60, R68, -0x326172a9, RZ ;  /* 0xcd9e8d57443c7825 */ /* 0x000fe200078e00ff */
[-C--:B------:R-:W-:Y:S01]  /*3050*/  ISETP.GE.AND P4, PT, R14, R11.reuse, PT ;  /* 0x0000000b0e00720c */ /* 0x080fe20003f86270 */
[----:B------:R-:W-:Y:S01]  /*3060*/  UIADD3 UR29, UR33, 0x646e171e, URZ ;  /* 0x646e171e211d7890 */ /* 0x000fe2000fffe03f */
[C---:B------:R-:W-:Y:S01]  /*3070*/  ISETP.GE.AND P1, PT, R9.reuse, R10, PT ;  /* 0x0000000a0900720c */ /* 0x040fe20003f26270 */
[----:B------:R-:W-:Y:S01]  /*3080*/  IMAD.WIDE.U32 R4, R4, -0x2daee0ad, RZ ;  /* 0xd2511f5304047825 */ /* 0x000fe200078e00ff */
[----:B------:R-:W-:Y:S01]  /*3090*/  ISETP.GE.AND P3, PT, R9, R11, PT ;  /* 0x0000000b0900720c */ /* 0x000fe20003f66270 */
[----:B------:R-:W-:Y:S01]  /*30a0*/  STL.64 [R1+0x28], R72 ;  /* 0x0000284801007387 */ /* 0x000fe20000100a00 */
[----:B------:R-:W-:-:S02]  /*30b0*/  FSEL R92, R51, -INF , !P4 ;  /* 0xff800000335c7808 */ /* 0x000fc40006000000 */
[----:B------:R-:W-:Y:S01]  /*30c0*/  LOP3.LUT R8, R5, UR15, R24, 0x96, !PT ;  /* 0x0000000f05087c12 */ /* 0x000fe2000f8e9618 */
[----:B------:R-:W-:Y:S01]  /*30d0*/  STL [R1+0x4c], R252 ;  /* 0x00004cfc01007387 */ /* 0x000fe20000100800 */
[----:B-1----:R-:W-:Y:S02]  /*30e0*/  FMNMX.FTZ R5, R6, R23, !PT ;  /* 0x0000001706057209 */ /* 0x002fe40007810000 */
[----:B------:R-:W-:Y:S01]  /*30f0*/  FSEL R51, R40, -INF , !P1 ;  /* 0xff80000028337808 */ /* 0x000fe20004800000 */
[----:B------:R-:W-:Y:S01]  /*3100*/  STL [R1+0x38], R251 ;  /* 0x000038fb01007387 */ /* 0x000fe20000100800 */
[----:B--2---:R-:W-:Y:S01]  /*3110*/  FMNMX.FTZ R133, R7, R21, !PT ;  /* 0x0000001507857209 */ /* 0x004fe20007810000 */
[----:B------:R-:W-:Y:S01]  /*3120*/  IMAD.WIDE.U32 R6, R8, -0x326172a9, RZ ;  /* 0xcd9e8d5708067825 */ /* 0x000fe200078e00ff */
[-C--:B------:R-:W-:Y:S01]  /*3130*/  ISETP.GE.AND P1, PT, R15, R10.reuse, PT ;  /* 0x0000000a0f00720c */ /* 0x080fe20003f26270 */
[----:B------:R-:W1:Y:S01]  /*3140*/  SHFL.BFLY PT, R19, R5, 0x1, 0x1f ;  /* 0x0c201f0005137f89 */ /* 0x000e6200000e0000 */
[----:B------:R-:W-:Y:S01]  /*3150*/  FSEL R53, R42, -INF , !P3 ;  /* 0xff8000002a357808 */ /* 0x000fe20005800000 */
[----:B------:R-:W-:Y:S01]  /*3160*/  FMUL.FTZ R9, R133, UR35 ;  /* 0x0000002385097c20 */ /* 0x000fe20008410000 */
[----:B------:R-:W-:Y:S01]  /*3170*/  ISETP.GE.AND P2, PT, R14, R10, PT ;  /* 0x0000000a0e00720c */ /* 0x000fe20003f46270 */
[----:B------:R-:W-:Y:S01]  /*3180*/  STL.64 [R1+0x68], R60 ;  /* 0x0000683c01007387 */ /* 0x000fe20000100a00 */
[----:B------:R-:W-:Y:S01]  /*3190*/  ISETP.GE.AND P3, PT, R15, R11, PT ;  /* 0x0000000b0f00720c */ /* 0x000fe20003f66270 */
[----:B------:R-:W-:Y:S01]  /*31a0*/  IMAD.WIDE.U32 R14, R22, -0x326172a9, RZ ;  /* 0xcd9e8d57160e7825 */ /* 0x000fe200078e00ff */
[----:B------:R-:W-:-:S02]  /*31b0*/  FSEL R226, R57, -INF , !P1 ;  /* 0xff80000039e27808 */ /* 0x000fc40004800000 */
[----:B------:R-:W-:Y:S02]  /*31c0*/  FSETP.NEU.FTZ.AND P1, PT, R133, -INF , PT ;  /* 0xff8000008500780b */ /* 0x000fe40003f3d000 */
[----:B------:R-:W-:Y:S02]  /*31d0*/  FSEL R49, R49, -INF , !P2 ;  /* 0xff80000031317808 */ /* 0x000fe40005000000 */
[C---:B------:R-:W-:Y:S02]  /*31e0*/  ISETP.GE.AND P2, PT, R16.reuse, R10, PT ;  /* 0x0000000a1000720c */ /* 0x040fe40003f46270 */
[----:B------:R-:W-:Y:S02]  /*31f0*/  ISETP.GE.AND P4, PT, R16, R11, PT ;  /* 0x0000000b1000720c */ /* 0x000fe40003f86270 */
[----:B------:R-:W-:Y:S01]  /*3200*/  LOP3.LUT R8, R15, UR16, R18, 0x96, !PT ;  /* 0x000000100f087c12 */ /* 0x000fe2000f8e9612 */
[----:B------:R-:W-:Y:S01]  /*3210*/  IMAD.U32 R18, RZ, RZ, UR36 ;  /* 0x00000024ff127e24 */ /* 0x000fe2000f8e00ff */
[----:B------:R-:W-:-:S02]  /*3220*/  FSEL R9, R9, RZ, P1 ;  /* 0x000000ff09097208 */ /* 0x000fc40000800000 */
[----:B------:R-:W-:Y:S01]  /*3230*/  LOP3.LUT R16, R7, UR14, R14, 0x96, !PT ;  /* 0x0000000e07107c12 */ /* 0x000fe2000f8e960e */
[----:B------:R-:W-:Y:S01]  /*3240*/  IMAD.WIDE.U32 R14, R8, -0x2daee0ad, RZ ;  /* 0xd2511f53080e7825 */ /* 0x000fe200078e00ff */
[----:B------:R-:W-:-:S03]  /*3250*/  ISETP.GE.AND P1, PT, R2, R10, PT ;  /* 0x0000000a0200720c */ /* 0x000fc60003f26270 */
[--C-:B------:R-:W-:Y:S01]  /*3260*/  FFMA.FTZ R7, R26, UR35, -R9.reuse ;  /* 0x000000231a077c23 */ /* 0x100fe20008010809 */
[----:B-1----:R-:W-:Y:S01]  /*3270*/  FMNMX.FTZ R136, R5, R19, !PT ;  /* 0x0000001305887209 */ /* 0x002fe20007810000 */
[----:B------:R-:W-:Y:S01]  /*3280*/  IMAD.WIDE.U32 R22, R16, -0x2daee0ad, RZ ;  /* 0xd2511f5310167825 */ /* 0x000fe200078e00ff */
[----:B------:R-:W-:Y:S01]  /*3290*/  FSEL R32, R48, -INF , !P1 ;  /* 0xff80000030207808 */ /* 0x000fe20004800000 */
[----:B------:R1:W-:Y:S01]  /*32a0*/  MUFU.EX2 R246, R7 ;  /* 0x0000000700f67308 */ /* 0x0003e20000000800 */
[----:B------:R-:W-:Y:S01]  /*32b0*/  ISETP.GE.AND P1, PT, R2, R11, PT ;  /* 0x0000000b0200720c */ /* 0x000fe20003f26270 */
[----:B------:R-:W-:Y:S01]  /*32c0*/  FMUL.FTZ R8, R136, UR35 ;  /* 0x0000002388087c20 */ /* 0x000fe20008410000 */
[--C-:B------:R-:W-:Y:S01]  /*32d0*/  FFMA.FTZ R2, R27, UR35, -R9.reuse ;  /* 0x000000231b027c23 */ /* 0x100fe20008010809 */
[----:B------:R-:W-:Y:S01]  /*32e0*/  FFMA.FTZ R16, R29, UR35, -R9 ;  /* 0x000000231d107c23 */ /* 0x000fe20008010809 */
[----:B------:R-:W-:Y:S02]  /*32f0*/  FSEL R46, R50, -INF , !P1 ;  /* 0xff800000322e7808 */ /* 0x000fe40004800000 */
[----:B------:R-:W-:Y:S01]  /*3300*/  FSETP.NEU.FTZ.AND P1, PT, R136, -INF , PT ;  /* 0xff8000008800780b */ /* 0x000fe20003f3d000 */
[----:B------:R2:W-:Y:S01]  /*3310*/  MUFU.EX2 R245, R2 ;  /* 0x0000000200f57308 */ /* 0x0005e20000000800 */
[----:B------:R-:W-:-:S02]  /*3320*/  FSEL R52, R41, -INF , !P6 ;  /* 0xff80000029347808 */ /* 0x000fc40007000000 */
[----:B------:R-:W-:Y:S02]  /*3330*/  FSEL R8, R8, RZ, P1 ;  /* 0x000000ff08087208 */ /* 0x000fe40000800000 */
[----:B------:R-:W-:Y:S02]  /*3340*/  FSEL R225, R56, -INF , !P2 ;  /* 0xff80000038e17808 */ /* 0x000fe40005000000 */
[----:B------:R-:W-:Y:S01]  /*3350*/  ISETP.GE.AND P6, PT, R17, R10, PT ;  /* 0x0000000a1100720c */ /* 0x000fe20003fc6270 */
[----:B------:R3:W-:Y:S01]  /*3360*/  MUFU.EX2 R243, R16 ;  /* 0x0000001000f37308 */ /* 0x0007e20000000800 */
[----:B-1----:R-:W-:Y:S02]  /*3370*/  LOP3.LUT R7, R15, UR13, R4, 0x96, !PT ;  /* 0x0000000d0f077c12 */ /* 0x002fe4000f8e9604 */
[----:B------:R-:W-:Y:S02]  /*3380*/  LOP3.LUT R4, R23, UR5, R14, 0x96, !PT ;  /* 0x0000000517047c12 */ /* 0x000fe4000f8e960e */
[----:B------:R-:W-:Y:S01]  /*3390*/  ISETP.GE.AND P2, PT, R17, R11, PT ;  /* 0x0000000b1100720c */ /* 0x000fe20003f46270 */
[----:B------:R-:W-:Y:S01]  /*33a0*/  IMAD.WIDE.U32 R14, R7, -0x326172a9, RZ ;  /* 0xcd9e8d57070e7825 */ /* 0x000fe200078e00ff */
[----:B------:R-:W-:-:S03]  /*33b0*/  FSEL R137, R64, -INF , !P6 ;  /* 0xff80000040897808 */ /* 0x000fc60007000000 */
[----:B--2---:R-:W-:Y:S01]  /*33c0*/  FFMA.FTZ R2, R28, UR35, -R9 ;  /* 0x000000231c027c23 */ /* 0x004fe20008010809 */
[----:B------:R-:W-:Y:S01]  /*33d0*/  IMAD.WIDE.U32 R4, R4, -0x326172a9, RZ ;  /* 0xcd9e8d5704047825 */ /* 0x000fe200078e00ff */
[----:B------:R-:W-:Y:S02]  /*33e0*/  LOP3.LUT R19, R15, UR12, R6, 0x96, !PT ;  /* 0x0000000c0f137c12 */ /* 0x000fe4000f8e9606 */
[----:B------:R1:W-:Y:S01]  /*33f0*/  MUFU.EX2 R244, R2 ;  /* 0x0000000200f47308 */ /* 0x0003e20000000800 */
[----:B------:R-:W-:Y:S02]  /*3400*/  ISETP.GE.AND P6, PT, R20, R10, PT ;  /* 0x0000000a1400720c */ /* 0x000fe40003fc6270 */
[----:B------:R-:W-:Y:S02]  /*3410*/  LOP3.LUT R6, R5, UR21, R14, 0x96, !PT ;  /* 0x0000001505067c12 */ /* 0x000fe4000f8e960e */
[----:B------:R-:W-:Y:S01]  /*3420*/  LOP3.LUT R7, R4, 0xffff, RZ, 0xc0, !PT ;  /* 0x0000ffff04077812 */ /* 0x000fe200078ec0ff */
[----:B------:R-:W-:Y:S01]  /*3430*/  FFMA.FTZ R5, R30, UR35, -R8 ;  /* 0x000000231e057c23 */ /* 0x000fe20008010808 */
[----:B------:R-:W-:-:S02]  /*3440*/  LOP3.LUT R17, R4, 0xff, RZ, 0xc0, !PT ;  /* 0x000000ff04117812 */ /* 0x000fc400078ec0ff */
[--C-:B------:R-:W-:Y:S01]  /*3450*/  SHF.R.U32.HI R14, RZ, 0x10, R4.reuse ;  /* 0x00000010ff0e7819 */ /* 0x100fe20000011604 */
[----:B------:R2:W-:Y:S01]  /*3460*/  MUFU.EX2 R242, R5 ;  /* 0x0000000500f27308 */ /* 0x0005e20000000800 */
[----:B---3--:R-:W-:Y:S02]  /*3470*/  SHF.R.U32.HI R16, RZ, 0x18, R4 ;  /* 0x00000018ff107819 */ /* 0x008fe40000011604 */
[----:B------:R-:W-:Y:S02]  /*3480*/  LOP3.LUT R4, R6, 0xffff, RZ, 0xc0, !PT ;  /* 0x0000ffff06047812 */ /* 0x000fe400078ec0ff */
[----:B------:R-:W-:Y:S01]  /*3490*/  SHF.R.U32.HI R15, RZ, 0x8, R7 ;  /* 0x00000008ff0f7819 */ /* 0x000fe20000011607 */
[----:B-1----:R-:W-:Y:S01]  /*34a0*/  IMAD.IADD R2, R85, 0x1, R86 ;  /* 0x0000000155027824 */ /* 0x002fe200078e0256 */
[----:B------:R-:W-:Y:S02]  /*34b0*/  LOP3.LUT R7, R14, 0xff, RZ, 0xc0, !PT ;  /* 0x000000ff0e077812 */ /* 0x000fe400078ec0ff */
[----:B------:R-:W-:-:S02]  /*34c0*/  LOP3.LUT R14, R6, 0xff, RZ, 0xc0, !PT ;  /* 0x000000ff060e7812 */ /* 0x000fc400078ec0ff */
[----:B------:R-:W-:Y:S02]  /*34d0*/  SHF.R.U32.HI R4, RZ, 0x8, R4 ;  /* 0x00000008ff047819 */ /* 0x000fe40000011604 */
[----:B------:R-:W-:Y:S02]  /*34e0*/  PRMT R15, R17, 0x5410, R15 ;  /* 0x00005410110f7816 */ /* 0x000fe4000000000f */
[----:B------:R-:W-:Y:S01]  /*34f0*/  PRMT R17, R14, 0x5410, R4 ;  /* 0x000054100e117816 */ /* 0x000fe20000000004 */
[----:B--2---:R-:W-:Y:S01]  /*3500*/  FFMA.FTZ R5, R31, UR35, -R8 ;  /* 0x000000231f057c23 */ /* 0x004fe20008010808 */
[----:B------:R-:W-:Y:S02]  /*3510*/  LEA R209, R2, UR4, 0x1 ;  /* 0x0000000402d17c11 */ /* 0x000fe4000f8e08ff */
[--C-:B------:R-:W-:Y:S01]  /*3520*/  SHF.R.U32.HI R4, RZ, 0x10, R6.reuse ;  /* 0x00000010ff047819 */ /* 0x100fe20000011606 */
[----:B------:R1:W2:Y:S01]  /*3530*/  MUFU.EX2 R241, R5 ;  /* 0x0000000500f17308 */ /* 0x0002a20000000800 */
[----:B------:R-:W-:Y:S01]  /*3540*/  LEA R14, R18, UR36, 0x10 ;  /* 0x00000024120e7c11 */ /* 0x000fe2000f8e80ff */
[--C-:B------:R-:W-:Y:S01]  /*3550*/  IMAD R211, R3, 0x2, R209.reuse ;  /* 0x0000000203d37824 */ /* 0x100fe200078e02d1 */
[----:B------:R-:W-:Y:S01]  /*3560*/  SHF.R.U32.HI R6, RZ, 0x18, R6 ;  /* 0x00000018ff067819 */ /* 0x000fe20000011606 */
[----:B------:R-:W-:Y:S01]  /*3570*/  FFMA.FTZ R3, R35, UR35, -R8 ;  /* 0x0000002323037c23 */ /* 0x000fe20008010808 */
[----:B------:R-:W-:Y:S01]  /*3580*/  LOP3.LUT R2, R4, 0xff, RZ, 0xc0, !PT ;  /* 0x000000ff04027812 */ /* 0x000fe200078ec0ff */
[----:B------:R-:W-:Y:S01]  /*3590*/  IMAD R214, R0, 0x2, R209 ;  /* 0x0000000200d67824 */ /* 0x000fe200078e02d1 */
[----:B------:R-:W-:Y:S01]  /*35a0*/  PRMT R7, R7, 0x5410, R16 ;  /* 0x0000541007077816 */ /* 0x000fe20000000010 */
[----:B------:R3:W-:Y:S01]  /*35b0*/  MUFU.EX2 R239, R3 ;  /* 0x0000000300ef7308 */ /* 0x0007e20000000800 */
[----:B------:R-:W-:Y:S01]  /*35c0*/  PRMT R16, R2, 0x5410, R6 ;  /* 0x0000541002107816 */ /* 0x000fe20000000006 */
[----:B------:R-:W-:Y:S01]  /*35d0*/  IMAD R213, R0, 0x2, R211 ;  /* 0x0000000200d57824 */ /* 0x000fe200078e02d3 */
[--C-:B------:R-:W-:Y:S01]  /*35e0*/  HSET2.LE.AND R2, R15, R14.reuse, PT ;  /* 0x0000000e0f027233 */ /* 0x100fe20003803000 */
[----:B------:R-:W4:Y:S01]  /*35f0*/  LDSM.16.MT88.4 R128, [R209+0xa000] ;  /* 0x00a00000d180783b */ /* 0x000f220000004200 */
[----:B------:R-:W-:-:S02]  /*3600*/  HSET2.LE.AND R7, R7, R14, PT ;  /* 0x0000000e07077233 */ /* 0x000fc40003803000 */
[----:B------:R-:W-:Y:S01]  /*3610*/  HSET2.LE.AND R0, R17, R14, PT ;  /* 0x0000000e11007233 */ /* 0x000fe20003803000 */
[----:B------:R-:W5:Y:S01]  /*3620*/  LDSM.16.MT88.4 R100, [R211+0xa000] ;  /* 0x00a00000d364783b */ /* 0x000f620000004200 */
[----:B-1----:R-:W-:Y:S01]  /*3630*/  FFMA.FTZ R5, R34, UR35, -R8 ;  /* 0x0000002322057c23 */ /* 0x002fe20008010808 */
[----:B--2---:R-:W-:Y:S02]  /*3640*/  F2FP.F16.F32.PACK_AB R4, R241, R242 ;  /* 0x000000f2f104723e */ /* 0x004fe400000000ff */
[----:B------:R-:W-:Y:S01]  /*3650*/  FSEL R35, R65, -INF , !P6 ;  /* 0xff80000041237808 */ /* 0x000fe20007000000 */
[----:B------:R1:W2:Y:S01]  /*3660*/  MUFU.EX2 R240, R5 ;  /* 0x0000000500f07308 */ /* 0x0002a20000000800 */
[----:B------:R-:W-:Y:S01]  /*3670*/  LOP3.LUT R7, R7, R4, RZ, 0xc0, !PT ;  /* 0x0000000407077212 */ /* 0x000fe200078ec0ff */
[----:B------:R-:W5:Y:S01]  /*3680*/  LDSM.16.MT88.4 R68, [R214+0xa000] ;  /* 0x00a00000d644783b */ /* 0x000f620000004200 */
[----:B------:R-:W-:Y:S02]  /*3690*/  FMNMX.FTZ R17, R46, R92, !PT ;  /* 0x0000005c2e117209 */ /* 0x000fe40007810000 */
[----:B---3--:R-:W-:Y:S01]  /*36a0*/  F2FP.F16.F32.PACK_AB R3, R243, R244 ;  /* 0x000000f4f303723e */ /* 0x008fe200000000ff */
[----:B------:R-:W3:Y:S01]  /*36b0*/  LDSM.16.MT88.4 R84, [R213+0xa000] ;  /* 0x00a00000d554783b */ /* 0x000ee20000004200 */
[----:B------:R-:W-:-:S02]  /*36c0*/  FSEL R27, R43, -INF , !P5 ;  /* 0xff8000002b1b7808 */ /* 0x000fc40006800000 */
[----:B------:R-:W-:Y:S01]  /*36d0*/  LOP3.LUT R6, R2, R3, RZ, 0xc0, !PT ;  /* 0x0000000302067212 */ /* 0x000fe200078ec0ff */
[----:B------:R-:W3:Y:S01]  /*36e0*/  LDSM.16.MT88.4 R80, [R209+0xb000] ;  /* 0x00b00000d150783b */ /* 0x000ee20000004200 */
[----:B------:R-:W-:Y:S02]  /*36f0*/  FMNMX.FTZ R3, R32, R49, !PT ;  /* 0x0000003120037209 */ /* 0x000fe40007810000 */
[----:B------:R-:W-:Y:S01]  /*3700*/  F2FP.F16.F32.PACK_AB R2, R245, R246 ;  /* 0x000000f6f502723e */ /* 0x000fe200000000ff */
[----:B------:R-:W-:Y:S01]  /*3710*/  LDSM.16.MT88.4 R120, [R211+0xb000] ;  /* 0x00b00000d378783b */ /* 0x000fe20000004200 */
[----:B------:R-:W-:Y:S02]  /*3720*/  FMNMX.FTZ R15, R51, R3, !PT ;  /* 0x00000003330f7209 */ /* 0x000fe40007810000 */
[----:B-1----:R-:W-:Y:S01]  /*3730*/  LOP3.LUT R5, R61, R251, RZ, 0x3c, !PT ;  /* 0x000000fb3d057212 */ /* 0x002fe200078e3cff */
[----:B------:R-:W-:Y:S01]  /*3740*/  LDSM.16.MT88.4 R96, [R214+0xb000] ;  /* 0x00b00000d660783b */ /* 0x000fe20000004200 */
[----:B------:R-:W-:-:S02]  /*3750*/  LOP3.LUT R4, R0, R2, RZ, 0xc0, !PT ;  /* 0x0000000200047212 */ /* 0x000fc400078ec0ff */
[----:B------:R-:W-:Y:S01]  /*3760*/  FMNMX.FTZ R2, R52, R15, !PT ;  /* 0x0000000f34027209 */ /* 0x000fe20007810000 */
[----:B------:R-:W-:Y:S01]  /*3770*/  IMAD.WIDE.U32 R160, R5, -0x2daee0ad, RZ ;  /* 0xd2511f5305a07825 */ /* 0x000fe200078e00ff */
[----:B------:R-:W-:Y:S01]  /*3780*/  FMNMX.FTZ R17, R53, R17, !PT ;  /* 0x0000001135117209 */ /* 0x000fe20007810000 */
[----:B------:R-:W-:Y:S01]  /*3790*/  LDSM.16.MT88.4 R108, [R213+0xb000] ;  /* 0x00b00000d56c783b */ /* 0x000fe20000004200 */
[----:B------:R-:W-:Y:S02]  /*37a0*/  FMNMX.FTZ R2, R225, R2, !PT ;  /* 0x00000002e1027209 */ /* 0x000fe40007810000 */
[----:B------:R-:W-:Y:S01]  /*37b0*/  LOP3.LUT R0, R161, UR19, R72, 0x96, !PT ;  /* 0x00000013a1007c12 */ /* 0x000fe2000f8e9648 */
[----:B------:R-:W-:Y:S01]  /*37c0*/  STL.64 [R1+0x40], R160 ;  /* 0x000040a001007387 */ /* 0x000fe20000100a00 */
[----:B------:R-:W-:Y:S02]  /*37d0*/  FMNMX.FTZ R15, R226, R2, !PT ;  /* 0x00000002e20f7209 */ /* 0x000fe40007810000 */
[----:B------:R-:W-:Y:S01]  /*37e0*/  FSEL R48, R58, -INF , !P4 ;  /* 0xff8000003a307808 */ /* 0x000fe20006000000 */
[----:B------:R-:W-:Y:S01]  /*37f0*/  IMAD.WIDE.U32 R94, R0, -0x326172a9, RZ ;  /* 0xcd9e8d57005e7825 */ /* 0x000fe200078e00ff */
[----:B------:R-:W-:Y:S01]  /*3800*/  FMNMX.FTZ R0, R137, R15, !PT ;  /* 0x0000000f89007209 */ /* 0x000fe20007810000 */
[----:B------:R-:W-:Y:S01]  /*3810*/  LDSM.16.MT88.4 R172, [R209+0xb800] ;  /* 0x00b80000d1ac783b */ /* 0x000fe20000004200 */
[----:B------:R-:W-:-:S02]  /*3820*/  FMNMX.FTZ R17, R27, R17, !PT ;  /* 0x000000111b117209 */ /* 0x000fc40007810000 */
[----:B------:R-:W-:Y:S01]  /*3830*/  FMNMX.FTZ R15, R35, R0, !PT ;  /* 0x00000000230f7209 */ /* 0x000fe20007810000 */
[----:B------:R-:W-:Y:S01]  /*3840*/  LDSM.16.MT88.4 R152, [R209+0xa800] ;  /* 0x00a80000d198783b */ /* 0x000fe20000004200 */
[----:B------:R-:W-:Y:S01]  /*3850*/  HSET2.LE.AND R3, R16, R14, PT ;  /* 0x0000000e10037233 */ /* 0x000fe20003803000 */
[----:B------:R-:W-:Y:S01]  /*3860*/  FFMA.FTZ R16, R33, UR35, -R9 ;  /* 0x0000002321107c23 */ /* 0x000fe20008010809 */
[----:B--2---:R-:W-:Y:S01]  /*3870*/  F2FP.F16.F32.PACK_AB R5, R239, R240 ;  /* 0x000000f0ef05723e */ /* 0x004fe200000000ff */
[----:B------:R-:W1:Y:S01]  /*3880*/  SHFL.BFLY PT, R18, R15, 0x2, 0x1f ;  /* 0x0c401f000f127f89 */ /* 0x000e6200000e0000 */
[----:B------:R-:W-:Y:S01]  /*3890*/  FSEL R50, R59, -INF , !P3 ;  /* 0xff8000003b327808 */ /* 0x000fe20005800000 */
[----:B------:R2:W-:Y:S01]  /*38a0*/  MUFU.EX2 R249, R16 ;  /* 0x0000001000f97308 */ /* 0x0005e20000000800 */
[----:B------:R-:W-:Y:S01]  /*38b0*/  FMNMX.FTZ R17, R48, R17, !PT ;  /* 0x0000001130117209 */ /* 0x000fe20007810000 */
[----:B------:R-:W-:Y:S01]  /*38c0*/  LDSM.16.MT88.4 R176, [R211+0xa800] ;  /* 0x00a80000d3b0783b */ /* 0x000fe20000004200 */
[----:B------:R-:W-:Y:S01]  /*38d0*/  LOP3.LUT R5, R3, R5, RZ, 0xc0, !PT ;  /* 0x0000000503057212 */ /* 0x000fe200078ec0ff */
[----:B------:R-:W-:Y:S01]  /*38e0*/  IMAD.WIDE.U32 R2, R19, -0x2daee0ad, RZ ;  /* 0xd2511f5313027825 */ /* 0x000fe200078e00ff */
[----:B------:R-:W-:Y:S01]  /*38f0*/  FSEL R33, R66, -INF , !P2 ;  /* 0xff80000042217808 */ /* 0x000fe20005000000 */
[----:B------:R-:W-:Y:S01]  /*3900*/  LDSM.16.MT88.4 R180, [R213+0xa800] ;  /* 0x00a80000d5b4783b */ /* 0x000fe20000004200 */
[----:B------:R-:W-:-:S02]  /*3910*/  FMNMX.FTZ R17, R50, R17, !PT ;  /* 0x0000001132117209 */ /* 0x000fc40007810000 */
[----:B------:R-:W-:Y:S01]  /*3920*/  ISETP.GE.AND P1, PT, R20, R11, PT ;  /* 0x0000000b1400720c */ /* 0x000fe20003f26270 */
[C---:B----4-:R-:W-:Y:S01]  /*3930*/  HMMA.16816.F32 R140, R4.reuse, R128, RZ ;  /* 0x00000080048c723c */ /* 0x050fe200000018ff */
[C---:B------:R-:W-:Y:S01]  /*3940*/  LOP3.LUT R20, R2.reuse, 0xffff, RZ, 0xc0, !PT ;  /* 0x0000ffff02147812 */ /* 0x040fe200078ec0ff */
[----:B------:R-:W-:Y:S01]  /*3950*/  LDSM.16.MT88.4 R184, [R211+0xb800] ;  /* 0x00b80000d3b8783b */ /* 0x000fe20000004200 */
[----:B------:R-:W-:Y:S02]  /*3960*/  LOP3.LUT R24, R2, 0xff, RZ, 0xc0, !PT ;  /* 0x000000ff02187812 */ /* 0x000fe400078ec0ff */
[----:B------:R-:W-:Y:S01]  /*3970*/  SHF.R.U32.HI R23, RZ, 0x18, R2 ;  /* 0x00000018ff177819 */ /* 0x000fe20000011602 */
[C---:B-----5:R-:W-:Y:S01]  /*3980*/  HMMA.16816.F32 R40, R4.reuse, R100, RZ ;  /* 0x000000640428723c */ /* 0x060fe200000018ff */
[--C-:B--2---:R-:W-:Y:S01]  /*3990*/  FFMA.FTZ R16, R36, UR35, -R9.reuse ;  /* 0x0000002324107c23 */ /* 0x104fe20008010809 */
[----:B------:R-:W-:Y:S01]  /*39a0*/  LOP3.LUT R0, R3, UR29, R22, 0x96, !PT ;  /* 0x0000001d03007c12 */ /* 0x000fe2000f8e9616 */
[--C-:B------:R-:W-:Y:S01]  /*39b0*/  FFMA.FTZ R3, R39, UR35, -R9.reuse ;  /* 0x0000002327037c23 */ /* 0x100fe20008010809 */
[----:B------:R-:W-:Y:S01]  /*39c0*/  FSEL R34, R67, -INF , !P1 ;  /* 0xff80000043227808 */ /* 0x000fe20004800000 */
[----:B------:R2:W4:Y:S01]  /*39d0*/  MUFU.EX2 R238, R16 ;  /* 0x0000001000ee7308 */ /* 0x0005220000000800 */
[----:B------:R-:W-:Y:S01]  /*39e0*/  FFMA.FTZ R9, R45, UR35, -R9 ;  /* 0x000000232d097c23 */ /* 0x000fe20008010809 */
[----:B------:R-:W-:Y:S01]  /*39f0*/  LOP3.LUT R19, R0, 0xff, RZ, 0xc0, !PT ;  /* 0x000000ff00137812 */ /* 0x000fe200078ec0ff */
[----:B------:R-:W-:Y:S01]  /*3a00*/  HMMA.16816.F32 R56, R4, R68, RZ ;  /* 0x000000440438723c */ /* 0x000fe200000018ff */
[----:B------:R-:W-:Y:S01]  /*3a10*/  SHF.R.U32.HI R20, RZ, 0x8, R20 ;  /* 0x00000008ff147819 */ /* 0x000fe20000011614 */
[----:B------:R-:W-:Y:S01]  /*3a20*/  LDSM.16.MT88.4 R64, [R214+0xa800] ;  /* 0x00a80000d640783b */ /* 0x000fe20000004200 */
[----:B------:R-:W-:-:S02]  /*3a30*/  LOP3.LUT R26, R55, UR20, R60, 0x96, !PT ;  /* 0x00000014371a7c12 */ /* 0x000fc4000f8e963c */
[----:B------:R5:W-:Y:S01]  /*3a40*/  MUFU.EX2 R237, R3 ;  /* 0x0000000300ed7308 */ /* 0x000be20000000800 */
[----:B------:R-:W-:Y:S01]  /*3a50*/  PRMT R20, R24, 0x5410, R20 ;  /* 0x0000541018147816 */ /* 0x000fe20000000014 */
[C---:B---3--:R-:W-:Y:S01]  /*3a60*/  HMMA.16816.F32 R72, R4.reuse, R84, RZ ;  /* 0x000000540448723c */ /* 0x048fe200000018ff */
[----:B------:R-:W-:Y:S01]  /*3a70*/  LOP3.LUT R25, R95, UR18, R54, 0x96, !PT ;  /* 0x000000125f197c12 */ /* 0x000fe2000f8e9636 */
[----:B------:R-:W-:Y:S04]  /*3a80*/  LDSM.16.MT88.4 R192, [R214+0xb800] ;  /* 0x00b80000d6c0783b */ /* 0x000fe80000004200 */
[----:B------:R3:W-:Y:S01]  /*3a90*/  MUFU.EX2 R236, R9 ;  /* 0x0000000900ec7308 */ /* 0x0007e20000000800 */
[----:B--2---:R-:W-:Y:S01]  /*3aa0*/  FMNMX.FTZ R16, R33, R17, !PT ;  /* 0x0000001121107209 */ /* 0x004fe20007810000 */
[----:B------:R-:W-:Y:S01]  /*3ab0*/  HMMA.16816.F32 R88, R4, R80, RZ ;  /* 0x000000500458723c */ /* 0x000fe200000018ff */
[----:B------:R-:W-:Y:S01]  /*3ac0*/  SHF.R.U32.HI R17, RZ, 0x10, R2 ;  /* 0x00000010ff117819 */ /* 0x000fe20000011602 */
[----:B------:R-:W-:Y:S01]  /*3ad0*/  LDSM.16.MT88.4 R188, [R213+0xb800] ;  /* 0x00b80000d5bc783b */ /* 0x000fe20000004200 */
[----:B-1----:R-:W-:-:S02]  /*3ae0*/  FMNMX.FTZ R2, R15, R18, !PT ;  /* 0x000000120f027209 */ /* 0x002fc40007810000 */
[----:B------:R-:W-:Y:S01]  /*3af0*/  LOP3.LUT R15, R0, 0xffff, RZ, 0xc0, !PT ;  /* 0x0000ffff000f7812 */ /* 0x000fe200078ec0ff */
[C---:B------:R-:W-:Y:S01]  /*3b00*/  HMMA.16816.F32 R104, R4.reuse, R120, RZ ;  /* 0x000000780468723c */ /* 0x040fe200000018ff */
[----:B-----5:R-:W-:Y:S01]  /*3b10*/  FMNMX.FTZ R3, R34, R16, !PT ;  /* 0x0000001022037209 */ /* 0x020fe20007810000 */
[----:B------:R-:W1:Y:S01]  /*3b20*/  SHFL.BFLY PT, R22, R2, 0x1, 0x1f ;  /* 0x0c201f0002167f89 */ /* 0x000e6200000e0000 */
[--C-:B------:R-:W-:Y:S02]  /*3b30*/  SHF.R.U32.HI R16, RZ, 0x10, R0.reuse ;  /* 0x00000010ff107819 */ /* 0x100fe40000011600 */
[----:B------:R-:W-:Y:S01]  /*3b40*/  SHF.R.U32.HI R18, RZ, 0x18, R0 ;  /* 0x00000018ff127819 */ /* 0x000fe20000011600 */
[----:B------:R-:W2:Y:S01]  /*3b50*/  SHFL.BFLY PT, R21, R3, 0x2, 0x1f ;  /* 0x0c401f0003157f89 */ /* 0x000ea200000e0000 */
[----:B------:R-:W-:Y:S01]  /*3b60*/  LOP3.LUT R0, R16, 0xff, RZ, 0xc0, !PT ;  /* 0x000000ff10007812 */ /* 0x000fe200078ec0ff */
[C---:B------:R-:W-:Y:S01]  /*3b70*/  HMMA.16816.F32 R112, R4.reuse, R96, RZ ;  /* 0x000000600470723c */ /* 0x040fe200000018ff */
[--C-:B---3--:R-:W-:Y:S01]  /*3b80*/  FFMA.FTZ R9, R37, UR35, -R8.reuse ;  /* 0x0000002325097c23 */ /* 0x108fe20008010808 */
[----:B------:R-:W-:Y:S01]  /*3b90*/  LOP3.LUT R17, R17, 0xff, RZ, 0xc0, !PT ;  /* 0x000000ff11117812 */ /* 0x000fe200078ec0ff */
[----:B------:R-:W-:Y:S02]  /*3ba0*/  STL.64 [R1+0x30], R94 ;  /* 0x0000305e01007387 */ /* 0x000fe40000100a00 */
[----:B------:R3:W-:Y:S01]  /*3bb0*/  MUFU.EX2 R250, R9 ;  /* 0x0000000900fa7308 */ /* 0x0007e20000000800 */
[----:B------:R-:W-:Y:S01]  /*3bc0*/  PRMT R23, R17, 0x5410, R23 ;  /* 0x0000541011177816 */ /* 0x000fe20000000017 */
[C---:B------:R-:W-:Y:S06]  /*3bd0*/  HMMA.16816.F32 R164, R4.reuse, R108, RZ ;  /* 0x0000006c04a4723c */ /* 0x040fec00000018ff */
[----:B------:R-:W-:Y:S01]  /*3be0*/  HMMA.16816.F32 R148, R4, R130, RZ ;  /* 0x000000820494723c */ /* 0x000fe200000018ff */
[----:B-1----:R-:W-:Y:S01]  /*3bf0*/  FMNMX.FTZ R135, R2, R22, !PT ;  /* 0x0000001602877209 */ /* 0x002fe20007810000 */
[----:B------:R-:W-:-:S04]  /*3c00*/  FFMA.FTZ R2, R38, UR35, -R8 ;  /* 0x0000002326027c23 */ /* 0x000fc80008010808 */
[C---:B------:R-:W-:Y:S01]  /*3c10*/  HMMA.16816.F32 R28, R4.reuse, R102, RZ ;  /* 0x00000066041c723c */ /* 0x040fe200000018ff */
[----:B---3--:R-:W-:Y:S01]  /*3c20*/  SHF.R.U32.HI R9, RZ, 0x8, R15 ;  /* 0x00000008ff097819 */ /* 0x008fe2000001160f */
[----:B------:R-:W-:Y:S01]  /*3c30*/  FFMA.FTZ R15, R47, UR35, -R8 ;  /* 0x000000232f0f7c23 */ /* 0x000fe20008010808 */
[----:B------:R4:W-:Y:S01]  /*3c40*/  MUFU.EX2 R138, R2 ;  /* 0x00000002008a7308 */ /* 0x0009e20000000800 */
[----:B--2---:R-:W-:Y:S02]  /*3c50*/  FMNMX.FTZ R17, R3, R21, !PT ;  /* 0x0000001503117209 */ /* 0x004fe40007810000 */
[C---:B------:R-:W-:Y:S01]  /*3c60*/  HMMA.16816.F32 R60, R4.reuse, R70, RZ ;  /* 0x00000046043c723c */ /* 0x040fe200000018ff */
[----:B------:R-:W-:Y:S02]  /*3c70*/  PRMT R16, R19, 0x5410, R9 ;  /* 0x0000541013107816 */ /* 0x000fe40000000009 */
[----:B------:R-:W-:Y:S02]  /*3c80*/  FSETP.NEU.FTZ.AND P1, PT, R135, -INF , PT ;  /* 0xff8000008700780b */ /* 0x000fe40003f3d000 */
[----:B------:R-:W-:Y:S01]  /*3c90*/  HSET2.LE.AND R9, R20, R14, PT ;  /* 0x0000000e14097233 */ /* 0x000fe20003803000 */
[----:B------:R1:W2:Y:S01]  /*3ca0*/  MUFU.EX2 R227, R15 ;  /* 0x0000000f00e37308 */ /* 0x0002a20000000800 */
[----:B------:R-:W-:Y:S01]  /*3cb0*/  IMAD.WIDE.U32 R20, R25, -0x2daee0ad, RZ ;  /* 0xd2511f5319147825 */ /* 0x000fe200078e00ff */
[C---:B------:R-:W-:Y:S06]  /*3cc0*/  HMMA.16816.F32 R76, R4.reuse, R86, RZ ;  /* 0x00000056044c723c */ /* 0x040fec00000018ff */
[----:B------:R-:W-:Y:S01]  /*3cd0*/  HMMA.16816.F32 R36, R4, R82, RZ ;  /* 0x000000520424723c */ /* 0x000fe200000018ff */
[----:B----4-:R-:W-:-:S05]  /*3ce0*/  F2FP.F16.F32.PACK_AB R2, R238, R249 ;  /* 0x000000f9ee02723e */ /* 0x010fca00000000ff */
[C---:B------:R-:W-:Y:S01]  /*3cf0*/  HMMA.16816.F32 R156, R4.reuse, R122, RZ ;  /* 0x0000007a049c723c */ /* 0x040fe200000018ff */
[----:B-1----:R-:W-:Y:S01]  /*3d00*/  PRMT R15, R0, 0x5410, R18 ;  /* 0x00005410000f7816 */ /* 0x002fe20000000012 */
[----:B------:R-:W-:Y:S01]  /*3d10*/  FFMA.FTZ R0, R44, UR35, -R8 ;  /* 0x000000232c007c23 */ /* 0x000fe20008010808 */
[----:B--2---:R-:W-:Y:S01]  /*3d20*/  F2FP.F16.F32.PACK_AB R8, R227, R250 ;  /* 0x000000fae308723e */ /* 0x004fe200000000ff */
[----:B------:R-:W-:Y:S02]  /*3d30*/  IMAD.WIDE.U32 R18, R26, -0x2daee0ad, RZ ;  /* 0xd2511f531a127825 */ /* 0x000fe400078e00ff */
[----:B------:R-:W-:Y:S01]  /*3d40*/  HMMA.16816.F32 R116, R4, R98, RZ ;  /* 0x000000620474723c */ /* 0x000fe200000018ff */
[----:B------:R1:W2:Y:S01]  /*3d50*/  MUFU.EX2 R139, R0 ;  /* 0x00000000008b7308 */ /* 0x0002a20000000800 */
[----:B------:R-:W-:Y:S02]  /*3d60*/  HSET2.LE.AND R3, R15, R14, PT ;  /* 0x0000000e0f037233 */ /* 0x000fe40003803000 */
[----:B------:R-:W-:-:S02]  /*3d70*/  F2FP.F16.F32.PACK_AB R15, R236, R237 ;  /* 0x000000edec0f723e */ /* 0x000fc400000000ff */
[----:B------:R-:W-:Y:S01]  /*3d80*/  HMMA.16816.F32 R144, R4, R110, RZ ;  /* 0x0000006e0490723c */ /* 0x000fe200000018ff */
[----:B------:R-:W-:Y:S01]  /*3d90*/  LOP3.LUT R125, R3, R8, RZ, 0xc0, !PT ;  /* 0x00000008037d7212 */ /* 0x000fe200078ec0ff */
[----:B------:R-:W-:Y:S01]  /*3da0*/  FMUL.FTZ R3, R135, UR35 ;  /* 0x0000002387037c20 */ /* 0x000fe20008410000 */
[----:B------:R-:W3:Y:S01]  /*3db0*/  SHFL.BFLY PT, R8, R17, 0x1, 0x1f ;  /* 0x0c201f0011087f89 */ /* 0x000ee200000e0000 */
[----:B------:R-:W-:-:S03]  /*3dc0*/  LOP3.LUT R126, R9, R15, RZ, 0xc0, !PT ;  /* 0x0000000f097e7212 */ /* 0x000fc600078ec0ff */
[----:B------:R-:W-:Y:S02]  /*3dd0*/  FSEL R3, R3, RZ, P1 ;  /* 0x000000ff03037208 */ /* 0x000fe40000800000 */
[----:B-1----:R-:W-:-:S03]  /*3de0*/  HSET2.LE.AND R0, R16, R14, PT ;  /* 0x0000000e10007233 */ /* 0x002fc60003803000 */
[----:B------:R-:W-:Y:S02]  /*3df0*/  FFMA.FTZ R4, R49, UR35, -R3 ;  /* 0x0000002331047c23 */ /* 0x000fe40008010803 */
[----:B------:R-:W-:Y:S02]  /*3e00*/  LOP3.LUT R124, R0, R2, RZ, 0xc0, !PT ;  /* 0x00000002007c7212 */ /* 0x000fe400078ec0ff */
[----:B------:R-:W-:Y:S02]  /*3e10*/  HSET2.LE.AND R0, R23, R14, PT ;  /* 0x0000000e17007233 */ /* 0x000fe40003803000 */
[----:B--2---:R-:W-:-:S04]  /*3e20*/  F2FP.F16.F32.PACK_AB R2, R138, R139 ;  /* 0x0000008b8a02723e */ /* 0x004fc800000000ff */
[----:B------:R-:W-:Y:S01]  /*3e30*/  LOP3.LUT R127, R0, R2, RZ, 0xc0, !PT ;  /* 0x00000002007f7212 */ /* 0x000fe200078ec0ff */
[----:B------:R-:W-:Y:S01]  /*3e40*/  FFMA.FTZ R0, R32, UR35, -R3 ;  /* 0x0000002320007c23 */ /* 0x000fe20008010803 */
[----:B------:R-:W-:Y:S01]  /*3e50*/  LOP3.LUT R2, R19, UR17, R160, 0x96, !PT ;  /* 0x0000001113027c12 */ /* 0x000fe2000f8e96a0 */
[----:B------:R-:W-:Y:S01]  /*3e60*/  MUFU.EX2 R32, R4 ;  /* 0x0000000400207308 */ /* 0x000fe20000000800 */
[----:B---3--:R-:W-:-:S03]  /*3e70*/  FMNMX.FTZ R134, R17, R8, !PT ;  /* 0x0000000811867209 */ /* 0x008fc60007810000 */
[----:B------:R-:W-:Y:S01]  /*3e80*/  IMAD.WIDE.U32 R6, R2, -0x326172a9, RZ ;  /* 0xcd9e8d5702067825 */ /* 0x000fe200078e00ff */
[----:B------:R-:W-:Y:S01]  /*3e90*/  FSETP.NEU.FTZ.AND P1, PT, R134, -INF , PT ;  /* 0xff8000008600780b */ /* 0x000fe20003f3d000 */
[----:B------:R-:W-:Y:S02]  /*3ea0*/  HMMA.16816.F32 R140, R124, R152, R140 ;  /* 0x000000987c8c723c */ /* 0x000fe4000000188c */
[----:B------:R1:W-:Y:S01]  /*3eb0*/  MUFU.EX2 R132, R0 ;  /* 0x0000000000847308 */ /* 0x0003e20000000800 */
[----:B------:R-:W-:-:S03]  /*3ec0*/  LOP3.LUT R2, R7, UR16, R94, 0x96, !PT ;  /* 0x0000001007027c12 */ /* 0x000fc6000f8e965e */
[C---:B------:R-:W-:Y:S06]  /*3ed0*/  HMMA.16816.F32 R40, R124.reuse, R176, R40 ;  /* 0x000000b07c28723c */ /* 0x040fec0000001828 */
        /* <DEDUP_REMOVED lines=17> */
[----:B------:R-:W-:Y:S01]  /*3ff0*/  HMMA.16816.F32 R148, R124, R154, R148 ;  /* 0x0000009a7c94723c */ /* 0x000fe20000001894 */
[----:B--2---:R-:W-:-:S03]  /*4000*/  LOP3.LUT R2, R19, UR5, R6, 0x96, !PT ;  /* 0x0000000513027c12 */ /* 0x004fc6000f8e9606 */
[----:B------:R-:W-:Y:S01]  /*4010*/  FFMA.FTZ R4, R46, UR35, -R0 ;  /* 0x000000232e047c23 */ /* 0x000fe20008010800 */
[----:B------:R-:W-:Y:S01]  /*4020*/  LOP3.LUT R6, R7, UR13, R20, 0x96, !PT ;  /* 0x0000000d07067c12 */ /* 0x000fe2000f8e9614 */
[C---:B------:R-:W-:Y:S02]  /*4030*/  HMMA.16816.F32 R44, R124.reuse, R178, R28 ;  /* 0x000000b27c2c723c */ /* 0x040fe4000000181c */
[----:B------:R1:W-:Y:S02]  /*4040*/  MUFU.EX2 R24, R4 ;  /* 0x0000000400187308 */ /* 0x0003e40000000800 */
[----:B------:R-:W-:Y:S02]  /*4050*/  IMAD.WIDE.U32 R16, R6, -0x326172a9, RZ ;  /* 0xcd9e8d5706107825 */ /* 0x000fe400078e00ff */
[C---:B------:R-:W-:Y:S06]  /*4060*/  HMMA.16816.F32 R60, R124.reuse, R66, R60 ;  /* 0x000000427c3c723c */ /* 0x040fec000000183c */
[C---:B------:R-:W-:Y:S06]  /*4070*/  HMMA.16816.F32 R76, R124.reuse, R182, R76 ;  /* 0x000000b67c4c723c */ /* 0x040fec000000184c */
[----:B------:R-:W-:Y:S01]  /*4080*/  HMMA.16816.F32 R156, R124, R186, R156 ;  /* 0x000000ba7c9c723c */ /* 0x000fe2000000189c */
[----:B-1----:R-:W-:-:S04]  /*4090*/  IMAD.WIDE.U32 R4, R2, -0x326172a9, RZ ;  /* 0xcd9e8d5702047825 */ /* 0x002fc800078e00ff */
[----:B------:R-:W-:-:S04]  /*40a0*/  FFMA.FTZ R2, R53, UR35, -R0 ;  /* 0x0000002335027c23 */ /* 0x000fc80008010800 */
[----:B------:R1:W-:Y:S01]  /*40b0*/  MUFU.EX2 R23, R2 ;  /* 0x0000000200177308 */ /* 0x0003e20000000800 */
[C---:B------:R-:W-:Y:S01]  /*40c0*/  LOP3.LUT R6, R4.reuse, 0xffff, RZ, 0xc0, !PT ;  /* 0x0000ffff04067812 */ /* 0x040fe200078ec0ff */
[----:B------:R-:W-:Y:S01]  /*40d0*/  HMMA.16816.F32 R116, R124, R194, R116 ;  /* 0x000000c27c74723c */ /* 0x000fe20000001874 */
[----:B------:R-:W-:Y:S02]  /*40e0*/  LOP3.LUT R8, R4, 0xff, RZ, 0xc0, !PT ;  /* 0x000000ff04087812 */ /* 0x000fe400078ec0ff */
[----:B------:R-:W-:Y:S02]  /*40f0*/  SHF.R.U32.HI R9, RZ, 0x18, R4 ;  /* 0x00000018ff097819 */ /* 0x000fe40000011604 */
[----:B------:R-:W-:-:S04]  /*4100*/  SHF.R.U32.HI R6, RZ, 0x8, R6 ;  /* 0x00000008ff067819 */ /* 0x000fc80000011606 */
[----:B------:R-:W-:Y:S02]  /*4110*/  PRMT R6, R8, 0x5410, R6 ;  /* 0x0000541008067816 */ /* 0x000fe40000000006 */
        /* <DEDUP_REMOVED lines=30> */
[----:B------:R-:W-:Y:S02]  /*4300*/  LOP3.LUT R5, R8, R9, RZ, 0xc0, !PT ;  /* 0x0000000908057212 */ /* 0x000fe400078ec0ff */
        /* <DEDUP_REMOVED lines=19> */
[----:B------:R-:W-:Y:S01]  /*4440*/  FFMA.FTZ R6, R226, UR35, -R3 ;  /* 0x00000023e2067c23 */ /* 0x000fe20008010803 */
[----:B-1----:R-:W-:-:S03]  /*4450*/  LOP3.LUT R2, R5, UR29, R18, 0x96, !PT ;  /* 0x0000001d05027c12 */ /* 0x002fc6000f8e9612 */
        /* <DEDUP_REMOVED lines=24> */
[--C-:B------:R-:W-:Y:S01]  /*45e0*/  FFMA.FTZ R4, R48, UR35, -R0.reuse ;  /* 0x0000002330047c23 */ /* 0x100fe20008010800 */
[----:B------:R-:W-:Y:S02]  /*45f0*/  FFMA.FTZ R0, R50, UR35, -R0 ;  /* 0x0000002332007c23 */ /* 0x000fe40008010800 */
[----:B------:R-:W-:Y:S01]  /*4600*/  PRMT R5, R2, 0x5410, R3 ;  /* 0x0000541002057816 */ /* 0x000fe20000000003 */
[----:B------:R1:W-:Y:S01]  /*4610*/  MUFU.EX2 R8, R4 ;  /* 0x0000000400087308 */ /* 0x0003e20000000800 */
[----:B------:R-:W-:-:S02]  /*4620*/  HSET2.LE.AND R2, R9, R14, PT ;  /* 0x0000000e09027233 */ /* 0x000fc40003803000 */
[--C-:B------:R-:W-:Y:S02]  /*4630*/  HSET2.LE.AND R3, R7, R14.reuse, PT ;  /* 0x0000000e07037233 */ /* 0x100fe40003803000 */
[--C-:B------:R-:W-:Y:S02]  /*4640*/  HSET2.LE.AND R5, R5, R14.reuse, PT ;  /* 0x0000000e05057233 */ /* 0x100fe40003803000 */
[----:B-1----:R-:W-:Y:S02]  /*4650*/  HSET2.LE.AND R4, R6, R14, PT ;  /* 0x0000000e06047233 */ /* 0x002fe40003803000 */
        /* <DEDUP_REMOVED lines=14> */
[----:B------:R-:W-:Y:S01]  /*4740*/  FADD.FTZ R3, R243, R3 ;  /* 0x00000003f3037221 */ /* 0x000fe20000010000 */
[----:B------:R-:W-:Y:S01]  /*4750*/  FADD.FTZ R20, R20, R2 ;  /* 0x0000000214147221 */ /* 0x000fe20000010000 */
        /* <DEDUP_REMOVED lines=22> */
[----:B------:R-:W-:-:S04]  /*48c0*/  FADD.FTZ R16, R16, R6 ;  /* 0x0000000610107221 */ /* 0x000fc80000010000 */
        /* <DEDUP_REMOVED lines=9> */
[----:B------:R-:W-:-:S02]  /*4960*/  VIADD R222, R219, 0x800 ;  /* 0x00000800dbde7836 */ /* 0x000fc40000000000 */
[C---:B------:R-:W-:Y:S02]  /*4970*/  VIADD R221, R219.reuse, 0x1000 ;  /* 0x00001000dbdd7836 */ /* 0x040fe40000000000 */
[----:B------:R-:W-:Y:S01]  /*4980*/  VIADD R220, R219, 0x1800 ;  /* 0x00001800dbdc7836 */ /* 0x000fe20000000000 */
        /* <DEDUP_REMOVED lines=10> */
[----:B------:R-:W-:-:S04]  /*4a30*/  DEPBAR.LE SB0, 0x0 ;  /* 0x000080000000791a */ /* 0x000fc80000000000 */
[----:B------:R-:W-:Y:S01]  /*4a40*/  USHF.R.S32.HI UR4, URZ, 0x1f, UR39 ;  /* 0x0000001f3f047899 */ /* 0x000fe20008011427 */
[----:B------:R-:W-:Y:S01]  /*4a50*/  IMAD.U32 R2, RZ, RZ, UR39 ;  /* 0x00000027ff027e24 */ /* 0x000fe2000f8e00ff */
[----:B------:R-:W-:Y:S01]  /*4a60*/  UIMAD UR10, UR25, UR39, URZ ;  /* 0x00000027190a72a4 */ /* 0x000fe2000f8e023f */
[----:B------:R-:W-:Y:S01]  /*4a70*/  IMAD.U32 R4, RZ, RZ, UR38 ;  /* 0x00000026ff047e24 */ /* 0x000fe2000f8e00ff */
[----:B------:R-:W1:Y:S01]  /*4a80*/  S2R R225, SR_TID.X ;  /* 0x0000000000e17919 */ /* 0x000e620000002100 */
[----:B------:R-:W-:Y:S02]  /*4a90*/  UISETP.NE.AND UP0, UPT, UR34, 0x2, UPT ;  /* 0x000000022200788c */ /* 0x000fe4000bf05270 */
[----:B------:R-:W-:-:S03]  /*4aa0*/  UIMAD UR4, UR4, UR26, UR10 ;  /* 0x0000001a040472a4 */ /* 0x000fc6000f8e020a */
[----:B------:R-:W-:Y:S01]  /*4ab0*/  ULDC.64 UR10, c[0x0][0x220] ;  /* 0x00008800000a7ab9 */ /* 0x000fe20000000a00 */
[----:B-1----:R-:W-:-:S05]  /*4ac0*/  IMAD.SHL.U32 R225, R225, 0x2, RZ ;  /* 0x00000002e1e17824 */ /* 0x002fca00078e00ff */
[----:B------:R-:W-:Y:S01]  /*4ad0*/  LOP3.LUT R225, R225, 0x6, RZ, 0xc0, !PT ;  /* 0x00000006e1e17812 */ /* 0x000fe200078ec0ff */
[----:B------:R-:W-:Y:S01]  /*4ae0*/  BAR.SYNC.DEFER_BLOCKING 0x0 ;  /* 0x0000000000007b1d */ /* 0x000fe20000010000 */
[----:B--2---:R-:W-:-:S04]  /*4af0*/  IMAD.WIDE.U32 R2, R2, UR26, R176 ;  /* 0x0000001a02027c25 */ /* 0x004fc8000f8e00b0 */
[----:B------:R-:W-:Y:S01]  /*4b00*/  VIADD R0, R3, UR4 ;  /* 0x0000000403007c36 */ /* 0x000fe20008000000 */
[C---:B------:R-:W-:Y:S01]  /*4b10*/  LEA R20, P0, R2.reuse, UR10, 0x1 ;  /* 0x0000000a02147c11 */ /* 0x040fe2000f8008ff */
[----:B------:R-:W-:Y:S02]  /*4b20*/  IMAD.U32 R3, RZ, RZ, UR38 ;  /* 0x00000026ff037e24 */ /* 0x000fe4000f8e00ff */
[----:B---3--:R-:W-:Y:S01]  /*4b30*/  IMAD.MOV.U32 R244, RZ, RZ, R34 ;  /* 0x000000fffff47224 */ /* 0x008fe200078e0022 */
[----:B------:R-:W-:Y:S01]  /*4b40*/  LEA.HI.X R21, R2, UR11, R0, 0x1, P0 ;  /* 0x0000000b02157c11 */ /* 0x000fe200080f0c00 */
[----:B------:R-:W-:Y:S01]  /*4b50*/  IMAD.U32 R0, RZ, RZ, UR37 ;  /* 0x00000025ff007e24 */ /* 0x000fe2000f8e00ff */
[----:B------:R-:W-:Y:S01]  /*4b60*/  LEA R2, P0, R3, R20, 0x1 ;  /* 0x0000001403027211 */ /* 0x000fe200078008ff */
[----:B------:R-:W-:Y:S02]  /*4b70*/  IMAD.MOV.U32 R245, RZ, RZ, R35 ;  /* 0x000000fffff57224 */ /* 0x000fe400078e0023 */
[----:B------:R-:W-:Y:S01]  /*4b80*/  @!PT LDS RZ, [RZ] ;  /* 0x00000000fffff984 */ /* 0x000fe20000000800 */
[----:B------:R-:W-:Y:S01]  /*4b90*/  @!PT LDS RZ, [RZ] ;  /* 0x00000000fffff984 */ /* 0x000fe20000000800 */
[----:B------:R-:W-:Y:S01]  /*4ba0*/  @!PT LDS RZ, [RZ] ;  /* 0x00000000fffff984 */ /* 0x000fe20000000800 */
[----:B------:R-:W-:Y:S01]  /*4bb0*/  LDGSTS.E.BYPASS.LTC128B.128 [R224+0xa000], desc[UR30][R20.64] ;  /* 0x0a00000014e07fae */ /* 0x000fe2000b901d5e */
[----:B------:R-:W-:Y:S01]  /*4bc0*/  LEA.HI.X R3, R4, R21, R0, 0x1, P0 ;  /* 0x0000001504037211 */ /* 0x000fe200000f0c00 */
[----:B------:R-:W-:-:S02]  /*4bd0*/  IMAD.U32 R0, RZ, RZ, UR39 ;  /* 0x00000027ff007e24 */ /* 0x000fc4000f8e00ff */
[----:B------:R-:W-:Y:S02]  /*4be0*/  LDGSTS.E.BYPASS.LTC128B.128 [R224+0xb000], desc[UR30][R20.64+0x80] ;  /* 0x0b00008014e07fae */ /* 0x000fe4000b901d5e */
[----:B------:R-:W-:Y:S02]  /*4bf0*/  IMAD R0, R0, 0x20, R225 ;  /* 0x0000002000007824 */ /* 0x000fe400078e02e1 */
[----:B------:R-:W-:Y:S04]  /*4c00*/  LDGSTS.E.BYPASS.LTC128B.128 [R224+0xa800], desc[UR30][R2.64] ;  /* 0x0a80000002e07fae */ /* 0x000fe8000b901d5e */
[----:B------:R1:W-:Y:S04]  /*4c10*/  LDGSTS.E.BYPASS.LTC128B.128 [R224+0xb800], desc[UR30][R2.64+0x80] ;  /* 0x0b80008002e07fae */ /* 0x0003e8000b901d5e */
[----:B------:R-:W-:Y:S04]  /*4c20*/  LDSM.16.M88.4 R172, [R208+0x8000] ;  /* 0x00800000d0ac783b */ /* 0x000fe80000000200 */
[----:B------:R-:W2:Y:S04]  /*4c30*/  LDSM.16.M88.4 R16, [R210+0x2000] ;  /* 0x00200000d210783b */ /* 0x000ea80000000200 */
[----:B------:R-:W3:Y:S04]  /*4c40*/  LDSM.16.M88.4 R32, [R208+0x8800] ;  /* 0x00880000d020783b */ /* 0x000ee80000000200 */
[----:B------:R-:W4:Y:S04]  /*4c50*/  LDSM.16.M88.4 R24, [R210] ;  /* 0x00000000d218783b */ /* 0x000f280000000200 */
[----:B------:R-:W-:Y:S04]  /*4c60*/  LDSM.16.M88.4 R180, [R219] ;  /* 0x00000000dbb4783b */ /* 0x000fe80000000200 */
[----:B------:R-:W5:Y:S01]  /*4c70*/  LDSM.16.M88.4 R4, [R212+0x2000] ;  /* 0x00200000d404783b */ /* 0x000f620000000200 */
[----:B-1----:R-:W-:-:S03]  /*4c80*/  VIADD R2, R0, 0x1 ;  /* 0x0000000100027836 */ /* 0x002fc60000000000 */
[----:B------:R-:W1:Y:S01]  /*4c90*/  LDSM.16.M88.4 R176, [R222] ;  /* 0x00000000deb0783b */ /* 0x000e620000000200 */
[----:B------:R-:W-:-:S03]  /*4ca0*/  VIADD R3, R0, 0x8 ;  /* 0x0000000800037836 */ /* 0x000fc60000000000 */
[----:B------:R-:W1:Y:S01]  /*4cb0*/  LDSM.16.M88.4 R28, [R212] ;  /* 0x00000000d41c783b */ /* 0x000e620000000200 */
[C---:B------:R-:W-:Y:S02]  /*4cc0*/  ISETP.GE.AND P3, PT, R2.reuse, R10, PT ;  /* 0x0000000a0200720c */ /* 0x040fe40003f66270 */
[C---:B------:R-:W-:Y:S01]  /*4cd0*/  ISETP.GE.AND P0, PT, R2.reuse, R11, PT ;  /* 0x0000000b0200720c */ /* 0x040fe20003f06270 */
[----:B------:R-:W0:Y:S01]  /*4ce0*/  LDGDEPBAR ;  /* 0x00000000000079af */ /* 0x000e220000000000 */
[C---:B------:R-:W-:Y:S02]  /*4cf0*/  ISETP.GE.AND P5, PT, R2.reuse, R12, PT ;  /* 0x0000000c0200720c */ /* 0x040fe40003fa6270 */
[----:B------:R-:W-:Y:S01]  /*4d00*/  ISETP.GE.AND P4, PT, R2, R13, PT ;  /* 0x0000000d0200720c */ /* 0x000fe20003f86270 */
[----:B------:R-:W-:Y:S01]  /*4d10*/  VIADD R2, R0, 0x9 ;  /* 0x0000000900027836 */ /* 0x000fe20000000000 */
[C---:B------:R-:W-:Y:S02]  /*4d20*/  ISETP.GE.AND P6, PT, R3.reuse, R10, PT ;  /* 0x0000000a0300720c */ /* 0x040fe40003fc6270 */
[----:B------:R-:W-:-:S02]  /*4d30*/  ISETP.GE.AND P2, PT, R3, R11, PT ;  /* 0x0000000b0300720c */ /* 0x000fc40003f46270 */
[----:B------:R-:W-:Y:S01]  /*4d40*/  ISETP.GE.AND P1, PT, R3, R12, PT ;  /* 0x0000000c0300720c */ /* 0x000fe20003f26270 */
[C---:B--2---:R-:W-:Y:S06]  /*4d50*/  HMMA.16816.F32 R192, R16.reuse, R172, RZ ;  /* 0x000000ac10c0723c */ /* 0x044fec00000018ff */
[C---:B---3--:R-:W-:Y:S06]  /*4d60*/  HMMA.16816.F32 R184, R16.reuse, R32, RZ ;  /* 0x0000002010b8723c */ /* 0x048fec00000018ff */
[C---:B------:R-:W-:Y:S06]  /*4d70*/  HMMA.16816.F32 R188, R16.reuse, R174, RZ ;  /* 0x000000ae10bc723c */ /* 0x040fec00000018ff */
[----:B------:R-:W-:Y:S06]  /*4d80*/  HMMA.16816.F32 R16, R16, R34, RZ ;  /* 0x000000221010723c */ /* 0x000fec00000018ff */
[C---:B----4-:R-:W-:Y:S06]  /*4d90*/  HMMA.16816.F32 R196, R24.reuse, R172, RZ ;  /* 0x000000ac18c4723c */ /* 0x050fec00000018ff */
[C---:B------:R-:W-:Y:S01]  /*4da0*/  HMMA.16816.F32 R228, R24.reuse, R174, RZ ;  /* 0x000000ae18e4723c */ /* 0x040fe200000018ff */
[----:B------:R-:W-:Y:S05]  /*4db0*/  LDSM.16.M88.4 R172, [R216+0x8800] ;  /* 0x00880000d8ac783b */ /* 0x000fea0000000200 */
[C---:B------:R-:W-:Y:S06]  /*4dc0*/  HMMA.16816.F32 R204, R24.reuse, R32, RZ ;  /* 0x0000002018cc723c */ /* 0x040fec00000018ff */
[----:B------:R-:W-:Y:S01]  /*4dd0*/  HMMA.16816.F32 R24, R24, R34, RZ ;  /* 0x000000221818723c */ /* 0x000fe200000018ff */
[----:B------:R-:W-:Y:S05]  /*4de0*/  LDSM.16.M88.4 R32, [R216+0x8000] ;  /* 0x00800000d820783b */ /* 0x000fea0000000200 */
[C---:B-----5:R-:W-:Y:S06]  /*4df0*/  HMMA.16816.F32 R240, R4.reuse, R180, R192 ;  /* 0x000000b404f0723c */ /* 0x060fec00000018c0 */
[C---:B-1----:R-:W-:Y:S06]  /*4e00*/  HMMA.16816.F32 R236, R4.reuse, R176, R184 ;  /* 0x000000b004ec723c */ /* 0x042fec00000018b8 */
[C---:B------:R-:W-:Y:S06]  /*4e10*/  HMMA.16816.F32 R232, R4.reuse, R182, R188 ;  /* 0x000000b604e8723c */ /* 0x040fec00000018bc */
[----:B------:R-:W-:Y:S01]  /*4e20*/  HMMA.16816.F32 R200, R4, R178, R16 ;  /* 0x000000b204c8723c */ /* 0x000fe20000001810 */
[----:B------:R-:W1:Y:S04]  /*4e30*/  LDSM.16.M88.4 R4, [R218+0x2000] ;  /* 0x00200000da04783b */ /* 0x000e680000000200 */
[----:B------:R-:W2:Y:S01]  /*4e40*/  LDSM.16.M88.4 R16, [R218] ;  /* 0x00000000da10783b */ /* 0x000ea20000000200 */
[C---:B------:R-:W-:Y:S06]  /*4e50*/  HMMA.16816.F32 R196, R28.reuse, R180, R196 ;  /* 0x000000b41cc4723c */ /* 0x040fec00000018c4 */
[C---:B------:R-:W-:Y:S01]  /*4e60*/  HMMA.16816.F32 R188, R28.reuse, R182, R228 ;  /* 0x000000b61cbc723c */ /* 0x040fe200000018e4 */
[----:B------:R-:W-:Y:S05]  /*4e70*/  LDSM.16.M88.4 R180, [R215] ;  /* 0x00000000d7b4783b */ /* 0x000fea0000000200 */
[C---:B------:R-:W-:Y:S06]  /*4e80*/  HMMA.16816.F32 R192, R28.reuse, R176, R204 ;  /* 0x000000b01cc0723c */ /* 0x040fec00000018cc */
[----:B------:R-:W-:Y:S01]  /*4e90*/  HMMA.16816.F32 R184, R28, R178, R24 ;  /* 0x000000b21cb8723c */ /* 0x000fe20000001818 */
[----:B------:R-:W3:Y:S04]  /*4ea0*/  LDSM.16.M88.4 R24, [R217+0x2000] ;  /* 0x00200000d918783b */ /* 0x000ee80000000200 */
[----:B------:R-:W4:Y:S04]  /*4eb0*/  LDSM.16.M88.4 R176, [R215+0x800] ;  /* 0x00080000d7b0783b */ /* 0x000f280000000200 */
[----:B------:R-:W5:Y:S01]  /*4ec0*/  LDSM.16.M88.4 R28, [R217] ;  /* 0x00000000d91c783b */ /* 0x000f620000000200 */
[C---:B-1----:R-:W-:Y:S06]  /*4ed0*/  HMMA.16816.F32 R204, R4.reuse, R32, R240 ;  /* 0x0000002004cc723c */ /* 0x042fec00000018f0 */
[C---:B------:R-:W-:Y:S06]  /*4ee0*/  HMMA.16816.F32 R236, R4.reuse, R172, R236 ;  /* 0x000000ac04ec723c */ /* 0x040fec00000018ec */
[C---:B------:R-:W-:Y:S06]  /*4ef0*/  HMMA.16816.F32 R232, R4.reuse, R34, R232 ;  /* 0x0000002204e8723c */ /* 0x040fec00000018e8 */
[----:B------:R-:W-:Y:S01]  /*4f00*/  HMMA.16816.F32 R200, R4, R174, R200 ;  /* 0x000000ae04c8723c */ /* 0x000fe200000018c8 */
[----:B------:R-:W-:Y:S05]  /*4f10*/  LDSM.16.M88.4 R4, [R210+0x6000] ;  /* 0x00600000d204783b */ /* 0x000fea0000000200 */
[C---:B--2---:R-:W-:Y:S06]  /*4f20*/  HMMA.16816.F32 R228, R16.reuse, R32, R196 ;  /* 0x0000002010e4723c */ /* 0x044fec00000018c4 */
[C---:B------:R-:W-:Y:S01]  /*4f30*/  HMMA.16816.F32 R196, R16.reuse, R34, R188 ;  /* 0x0000002210c4723c */ /* 0x040fe200000018bc */
[----:B------:R-:W-:Y:S05]  /*4f40*/  LDSM.16.M88.4 R32, [R208+0x9800] ;  /* 0x00980000d020783b */ /* 0x000fea0000000200 */
[C---:B------:R-:W-:Y:S06]  /*4f50*/  HMMA.16816.F32 R188, R16.reuse, R172, R192 ;  /* 0x000000ac10bc723c */ /* 0x040fec00000018c0 */
[----:B------:R-:W-:Y:S01]  /*4f60*/  HMMA.16816.F32 R16, R16, R174, R184 ;  /* 0x000000ae1010723c */ /* 0x000fe200000018b8 */
[----:B------:R-:W1:Y:S04]  /*4f70*/  LDSM.16.M88.4 R172, [R208+0x9000] ;  /* 0x00900000d0ac783b */ /* 0x000e680000000200 */
[----:B------:R-:W-:Y:S01]  /*4f80*/  LDSM.16.M88.4 R184, [R221] ;  /* 0x00000000ddb8783b */ /* 0x000fe20000000200 */
[C---:B---3--:R-:W-:Y:S06]  /*4f90*/  HMMA.16816.F32 R204, R24.reuse, R180, R204 ;  /* 0x000000b418cc723c */ /* 0x048fec00000018cc */
[C---:B------:R-:W-:Y:S06]  /*4fa0*/  HMMA.16816.F32 R232, R24.reuse, R182, R232 ;  /* 0x000000b618e8723c */ /* 0x040fec00000018e8 */
[C---:B----4-:R-:W-:Y:S06]  /*4fb0*/  HMMA.16816.F32 R236, R24.reuse, R176, R236 ;  /* 0x000000b018ec723c */ /* 0x050fec00000018ec */
[----:B------:R-:W-:Y:S01]  /*4fc0*/  HMMA.16816.F32 R192, R24, R178, R200 ;  /* 0x000000b218c0723c */ /* 0x000fe200000018c8 */
[----:B------:R-:W2:Y:S05]  /*4fd0*/  LDSM.16.M88.4 R24, [R210+0x4000] ;  /* 0x00400000d218783b */ /* 0x000eaa0000000200 */
[C---:B-----5:R-:W-:Y:S06]  /*4fe0*/  HMMA.16816.F32 R228, R28.reuse, R180, R228 ;  /* 0x000000b41ce4723c */ /* 0x060fec00000018e4 */
[C---:B------:R-:W-:Y:S01]  /*4ff0*/  HMMA.16816.F32 R200, R28.reuse, R182, R196 ;  /* 0x000000b61cc8723c */ /* 0x040fe200000018c4 */
[----:B------:R-:W-:Y:S05]  /*5000*/  LDSM.16.M88.4 R180, [R220] ;  /* 0x00000000dcb4783b */ /* 0x000fea0000000200 */
[C---:B------:R-:W-:Y:S06]  /*5010*/  HMMA.16816.F32 R188, R28.reuse, R176, R188 ;  /* 0x000000b01cbc723c */ /* 0x040fec00000018bc */
[----:B------:R-:W-:Y:S01]  /*5020*/  HMMA.16816.F32 R28, R28, R178, R16 ;  /* 0x000000b21c1c723c */ /* 0x000fe20000001810 */
[----:B------:R-:W3:Y:S04]  /*5030*/  LDSM.16.M88.4 R16, [R212+0x6000] ;  /* 0x00600000d410783b */ /* 0x000ee80000000200 */
[----:B------:R-:W-:Y:S01]  /*5040*/  LDSM.16.M88.4 R176, [R216+0x9000] ;  /* 0x00900000d8b0783b */ /* 0x000fe20000000200 */
[C---:B-1----:R-:W-:Y:S06]  /*5050*/  HMMA.16816.F32 R204, R4.reuse, R172, R204 ;  /* 0x000000ac04cc723c */ /* 0x042fec00000018cc */
[C---:B------:R-:W-:Y:S06]  /*5060*/  HMMA.16816.F32 R240, R4.reuse, R174, R232 ;  /* 0x000000ae04f0723c */ /* 0x040fec00000018e8 */
[C---:B------:R-:W-:Y:S06]  /*5070*/  HMMA.16816.F32 R236, R4.reuse, R32, R236 ;  /* 0x0000002004ec723c */ /* 0x040fec00000018ec */
[----:B------:R-:W-:Y:S01]  /*5080*/  HMMA.16816.F32 R192, R4, R34, R192 ;  /* 0x0000002204c0723c */ /* 0x000fe200000018c0 */
[----:B------:R-:W1:Y:S05]  /*5090*/  LDSM.16.M88.4 R4, [R212+0x4000] ;  /* 0x00400000d404783b */ /* 0x000e6a0000000200 */
[C---:B--2---:R-:W-:Y:S06]  /*50a0*/  HMMA.16816.F32 R200, R24.reuse, R174, R200 ;  /* 0x000000ae18c8723c */ /* 0x044fec00000018c8 */
[C---:B------:R-:W-:Y:S06]  /*50b0*/  HMMA.16816.F32 R196, R24.reuse, R32, R188 ;  /* 0x0000002018c4723c */ /* 0x040fec00000018bc */
[C---:B------:R-:W-:Y:S01]  /*50c0*/  HMMA.16816.F32 R232, R24.reuse, R172, R228 ;  /* 0x000000ac18e8723c */ /* 0x040fe200000018e4 */
[----:B------:R-:W-:Y:S05]  /*50d0*/  LDSM.16.M88.4 R172, [R216+0x9800] ;  /* 0x00980000d8ac783b */ /* 0x000fea0000000200 */
[----:B------:R-:W-:Y:S01]  /*50e0*/  HMMA.16816.F32 R32, R24, R34, R28 ;  /* 0x000000221820723c */ /* 0x000fe2000000181c */
[----:B------:R-:W2:Y:S04]  /*50f0*/  LDSM.16.M88.4 R28, [R218+0x6000] ;  /* 0x00600000da1c783b */ /* 0x000ea80000000200 */
[----:B------:R-:W4:Y:S01]  /*5100*/  LDSM.16.M88.4 R24, [R218+0x4000] ;  /* 0x00400000da18783b */ /* 0x000f220000000200 */
[C---:B---3--:R-:W-:Y:S06]  /*5110*/  HMMA.16816.F32 R204, R16.reuse, R184, R204 ;  /* 0x000000b810cc723c */ /* 0x048fec00000018cc */
        /* <DEDUP_REMOVED lines=8> */
[----:B------:R-:W-:Y:S04]  /*51a0*/  LDSM.16.M88.4 R4, [R217+0x6000] ;  /* 0x00600000d904783b */ /* 0x000fe80000000200 */
[----:B------:R-:W1:Y:S01]  /*51b0*/  LDSM.16.M88.4 R32, [R215+0x1000] ;  /* 0x00100000d720783b */ /* 0x000e620000000200 */
[C---:B--2---:R-:W-:Y:S06]  /*51c0*/  HMMA.16816.F32 R192, R28.reuse, R176, R204 ;  /* 0x000000b01cc0723c */ /* 0x044fec00000018cc */
[C---:B------:R-:W-:Y:S06]  /*51d0*/  HMMA.16816.F32 R200, R28.reuse, R178, R240 ;  /* 0x000000b21cc8723c */ /* 0x040fec00000018f0 */
[C---:B------:R-:W-:Y:S06]  /*51e0*/  HMMA.16816.F32 R236, R28.reuse, R172, R236 ;  /* 0x000000ac1cec723c */ /* 0x040fec00000018ec */
[----:B------:R-:W-:Y:S01]  /*51f0*/  HMMA.16816.F32 R228, R28, R174, R228 ;  /* 0x000000ae1ce4723c */ /* 0x000fe200000018e4 */
[----:B------:R-:W2:Y:S01]  /*5200*/  LDSM.16.M88.4 R28, [R215+0x1800] ;  /* 0x00180000d71c783b */ /* 0x000ea20000000200 */
[----:B------:R-:W-:-:S04]  /*5210*/  DEPBAR.LE SB0, 0x0 ;  /* 0x000080000000791a */ /* 0x000fc80000000000 */
[C---:B----4-:R-:W-:Y:S06]  /*5220*/  HMMA.16816.F32 R180, R24.reuse, R178, R188 ;  /* 0x000000b218b4723c */ /* 0x050fec00000018bc */
[C---:B------:R-:W-:Y:S06]  /*5230*/  HMMA.16816.F32 R176, R24.reuse, R176, R232 ;  /* 0x000000b018b0723c */ /* 0x040fec00000018e8 */
[----:B------:R-:W-:Y:S06]  /*5240*/  HMMA.16816.F32 R188, R24, R172, R196 ;  /* 0x000000ac18bc723c */ /* 0x000fec00000018c4 */
[----:B-1----:R-:W-:Y:S06]  /*5250*/  HMMA.16816.F32 R192, R4, R32, R192 ;  /* 0x0000002004c0723c */ /* 0x002fec00000018c0 */
[----:B------:R-:W-:Y:S06]  /*5260*/  HMMA.16816.F32 R24, R24, R174, R184 ;  /* 0x000000ae1818723c */ /* 0x000fec00000018b8 */
[-C--:B------:R-:W-:Y:S06]  /*5270*/  HMMA.16816.F32 R180, R16, R34.reuse, R180 ;  /* 0x0000002210b4723c */ /* 0x080fec00000018b4 */
[----:B------:R-:W-:Y:S06]  /*5280*/  HMMA.16816.F32 R200, R4, R34, R200 ;  /* 0x0000002204c8723c */ /* 0x000fec00000018c8 */
[----:B------:R-:W-:Y:S01]  /*5290*/  HMMA.16816.F32 R172, R16, R32, R176 ;  /* 0x0000002010ac723c */ /* 0x000fe200000018b0 */
[----:B------:R-:W-:-:S02]  /*52a0*/  FSEL R139, R193, -INF , !P5 ;  /* 0xff800000c18b7808 */ /* 0x000fc40006800000 */
[----:B------:R-:W-:Y:S01]  /*52b0*/  ISETP.GE.AND P5, PT, R3, R13, PT ;  /* 0x0000000d0300720c */ /* 0x000fe20003fa6270 */
[----:B------:R-:W-:Y:S02]  /*52c0*/  VIADD R3, R0, 0x10 ;  /* 0x0000001000037836 */ /* 0x000fe40000000000 */
[----:B--2---:R-:W-:Y:S01]  /*52d0*/  HMMA.16816.F32 R32, R16, R28, R188 ;  /* 0x0000001c1020723c */ /* 0x004fe200000018bc */
[----:B------:R-:W-:Y:S01]  /*52e0*/  FSEL R176, R195, -INF , !P4 ;  /* 0xff800000c3b07808 */ /* 0x000fe20006000000 */
[----:B------:R-:W-:Y:S01]  /*52f0*/  BAR.SYNC.DEFER_BLOCKING 0x0 ;  /* 0x0000000000007b1d */ /* 0x000fe20000010000 */
[----:B------:R-:W-:-:S03]  /*5300*/  ISETP.GE.AND P4, PT, R2, R10, PT ;  /* 0x0000000a0200720c */ /* 0x000fc60003f86270 */
[----:B------:R-:W-:Y:S01]  /*5310*/  HMMA.16816.F32 R236, R4, R28, R236 ;  /* 0x0000001c04ec723c */ /* 0x000fe200000018ec */
[----:B------:R-:W-:Y:S02]  /*5320*/  FSEL R22, R180, -INF , !P6 ;  /* 0xff800000b4167808 */ /* 0x000fe40007000000 */
[----:B------:R-:W-:Y:S02]  /*5330*/  FSEL R132, R182, -INF , !P2 ;  /* 0xff800000b6847808 */ /* 0x000fe40005000000 */
[----:B------:R-:W-:Y:S01]  /*5340*/  FSEL R23, R181, -INF , !P4 ;  /* 0xff800000b5177808 */ /* 0x000fe20006000000 */
        /* <DEDUP_REMOVED lines=8> */
[----:B------:R-:W-:Y:S02]  /*53d0*/  FSEL R137, R201, -INF , !P2 ;  /* 0xff800000c9897808 */ /* 0x000fe40005000000 */
[CC--:B------:R-:W-:Y:S02]  /*53e0*/  ISETP.GE.AND P1, PT, R3.reuse, R10.reuse, PT ;  /* 0x0000000a0300720c */ /* 0x0c0fe40003f26270 */
[----:B------:R-:W-:Y:S02]  /*53f0*/  ISETP.GE.AND P6, PT, R3, R11, PT ;  /* 0x0000000b0300720c */ /* 0x000fe40003fc6270 */
[----:B------:R-:W-:Y:S01]  /*5400*/  FSEL R28, R175, -INF , !P0 ;  /* 0xff800000af1c7808 */ /* 0x000fe20004000000 */
[----:B------:R-:W-:Y:S01]  /*5410*/  IMAD.WIDE.U32 R30, R252, -0x326172a9, RZ ;  /* 0xcd9e8d57fc1e7825 */ /* 0x000fe200078e00ff */
[----:B------:R-:W-:-:S02]  /*5420*/  ISETP.GE.AND P2, PT, R2, R10, PT ;  /* 0x0000000a0200720c */ /* 0x000fc40003f46270 */
[-C--:B------:R-:W-:Y:S02]  /*5430*/  ISETP.GE.AND P0, PT, R3, R12.reuse, PT ;  /* 0x0000000c0300720c */ /* 0x080fe40003f06270 */
[----:B------:R-:W-:Y:S02]  /*5440*/  FSEL R196, R32, -INF , !P1 ;  /* 0xff80000020c47808 */ /* 0x000fe40004800000 */
[----:B------:R-:W-:Y:S02]  /*5450*/  FSEL R200, R34, -INF , !P6 ;  /* 0xff80000022c87808 */ /* 0x000fe40007000000 */
[----:B------:R-:W-:Y:S02]  /*5460*/  FSEL R195, R33, -INF , !P2 ;  /* 0xff80000021c37808 */ /* 0x000fe40005000000 */
[C---:B------:R-:W-:Y:S02]  /*5470*/  ISETP.GE.AND P1, PT, R2.reuse, R11, PT ;  /* 0x0000000b0200720c */ /* 0x040fe40003f26270 */
[----:B------:R-:W-:-:S02]  /*5480*/  ISETP.GE.AND P6, PT, R2, R12, PT ;  /* 0x0000000c0200720c */ /* 0x000fc40003fc6270 */
[----:B------:R-:W-:Y:S01]  /*5490*/  ISETP.GE.AND P2, PT, R2, R13, PT ;  /* 0x0000000d0200720c */ /* 0x000fe20003f46270 */
[----:B------:R-:W-:Y:S01]  /*54a0*/  VIADD R2, R0, 0x18 ;  /* 0x0000001800027836 */ /* 0x000fe20000000000 */
[----:B------:R-:W-:Y:S02]  /*54b0*/  FSEL R201, R236, -INF , !P0 ;  /* 0xff800000ecc97808 */ /* 0x000fe40004000000 */
        /* <DEDUP_REMOVED lines=10> */
[C---:B------:R-:W-:Y:S01]  /*5560*/  ISETP.GE.AND P0, PT, R0.reuse, R13, PT ;  /* 0x0000000d0000720c */ /* 0x040fe20003f06270 */
[----:B------:R-:W-:Y:S01]  /*5570*/  VIADD R0, R0, 0x19 ;  /* 0x0000001900007836 */ /* 0x000fe20000000000 */
[----:B------:R-:W-:Y:S02]  /*5580*/  FSEL R193, R24, -INF , !P6 ;  /* 0xff80000018c17808 */ /* 0x000fe40007000000 */
[----:B------:R-:W-:Y:S02]  /*5590*/  FSEL R24, R194, -INF , !P0 ;  /* 0xff800000c2187808 */ /* 0x000fe40004000000 */
[----:B------:R-:W-:Y:S02]  /*55a0*/  ISETP.GE.AND P0, PT, R0, R10, PT ;  /* 0x0000000a0000720c */ /* 0x000fe40003f06270 */
[----:B------:R-:W-:Y:S02]  /*55b0*/  FSEL R16, R192, -INF , !P1 ;  /* 0xff800000c0107808 */ /* 0x000fe40004800000 */
[----:B------:R-:W-:-:S02]  /*55c0*/  ISETP.GE.AND P6, PT, R2, R12, PT ;  /* 0x0000000c0200720c */ /* 0x000fc40003fc6270 */
[----:B------:R-:W-:Y:S02]  /*55d0*/  ISETP.GE.AND P1, PT, R2, R13, PT ;  /* 0x0000000d0200720c */ /* 0x000fe40003f26270 */
[----:B------:R-:W-:Y:S02]  /*55e0*/  FSEL R192, R25, -INF , !P0 ;  /* 0xff80000019c07808 */ /* 0x000fe40004000000 */
[----:B------:R-:W-:Y:S02]  /*55f0*/  FSEL R17, R173, -INF , !P3 ;  /* 0xff800000ad117808 */ /* 0x000fe40005800000 */
[----:B------:R-:W-:Y:S02]  /*5600*/  FMNMX.FTZ R2, R135, R14, !PT ;  /* 0x0000000e87027209 */ /* 0x000fe40007810000 */
[----:B------:R-:W-:Y:S02]  /*5610*/  ISETP.GE.AND P0, PT, R0, R11, PT ;  /* 0x0000000b0000720c */ /* 0x000fe40003f06270 */
[----:B------:R-:W-:-:S02]  /*5620*/  FMNMX.FTZ R2, R17, R2, !PT ;  /* 0x0000000211027209 */ /* 0x000fc40007810000 */
[----:B------:R-:W-:Y:S02]  /*5630*/  FSEL R194, R27, -INF , !P0 ;  /* 0xff8000001bc27808 */ /* 0x000fe40004000000 */
[----:B------:R-:W-:Y:S02]  /*5640*/  PLOP3.LUT P0, PT, PT, PT, UP0, 0x80, 0x0 ;  /* 0x000000000000781c */ /* 0x000fe40003f0f008 */
[----:B------:R-:W-:Y:S02]  /*5650*/  LOP3.LUT R4, R31, R251, RZ, 0x3c, !PT ;  /* 0x000000fb1f047212 */ /* 0x000fe400078e3cff */
[----:B------:R-:W-:Y:S02]  /*5660*/  FMNMX.FTZ R2, R22, R2, !PT ;  /* 0x0000000216027209 */ /* 0x000fe40007810000 */
[----:B------:R-:W-:Y:S01]  /*5670*/  ISETP.GE.AND P3, PT, R3, R13, PT ;  /* 0x0000000d0300720c */ /* 0x000fe20003f66270 */
[----:B------:R-:W-:Y:S01]  /*5680*/  IMAD.U32 R3, RZ, RZ, UR33 ;  /* 0x00000021ff037e24 */ /* 0x000fe2000f8e00ff */
[----:B------:R-:W-:Y:S01]  /*5690*/  FMNMX.FTZ R2, R23, R2, !PT ;  /* 0x0000000217027209 */ /* 0x000fe20007810000 */
[----:B------:R-:W-:Y:S01]  /*56a0*/  IMAD.WIDE.U32 R8, R4, -0x2daee0ad, RZ ;  /* 0xd2511f5304087825 */ /* 0x000fe200078e00ff */
[----:B------:R-:W-:-:S02]  /*56b0*/  FSEL R199, R180, -INF , !P6 ;  /* 0xff800000b4c77808 */ /* 0x000fc40007000000 */
[----:B------:R-:W-:Y:S02]  /*56c0*/  LOP3.LUT R3, R245, UR39, R3, 0x96, !PT ;  /* 0x00000027f5037c12 */ /* 0x000fe4000f8e9603 */
[----:B------:R-:W-:Y:S02]  /*56d0*/  FMNMX.FTZ R2, R196, R2, !PT ;  /* 0x00000002c4027209 */ /* 0x000fe40007810000 */
[----:B------:R-:W-:Y:S01]  /*56e0*/  LOP3.LUT R19, R9, UR19, R244, 0x96, !PT ;  /* 0x0000001309137c12 */ /* 0x000fe2000f8e96f4 */
[----:B------:R-:W-:Y:S01]  /*56f0*/  IMAD.WIDE.U32 R4, R3, -0x326172a9, RZ ;  /* 0xcd9e8d5703047825 */ /* 0x000fe200078e00ff */
[----:B------:R-:W-:Y:S02]  /*5700*/  ISETP.GE.AND P6, PT, R0, R12, PT ;  /* 0x0000000c0000720c */ /* 0x000fe40003fc6270 */
        /* <DEDUP_REMOVED lines=11> */
[----:B------:R-:W-:Y:S01]  /*57c0*/  UIADD3 UR4, UR41, UR4, URZ ;  /* 0x0000000429047290 */ /* 0x000fe2000fffe03f */
[----:B------:R-:W-:-:S05]  /*57d0*/  ULDC.64 UR10, c[0x0][0x218] ;  /* 0x00008600000a7ab9 */ /* 0x000fca0000000a00 */
[----:B------:R-:W-:Y:S01]  /*57e0*/  IMAD.U32 R2, RZ, RZ, UR4 ;  /* 0x00000004ff027e24 */ /* 0x000fe2000f8e00ff */
[----:B--2---:R-:W-:-:S04]  /*57f0*/  LEA R3, P0, R3, R226, 0x5 ;  /* 0x000000e203037211 */ /* 0x004fc800078028ff */
[----:B---3--:R-:W-:Y:S02]  /*5800*/  LEA.HI.X R6, R6, R245, R2, 0x5, P0 ;  /* 0x000000f506067211 */ /* 0x008fe400000f2c02 */
        /* <DEDUP_REMOVED lines=12> */
.L_x_1115:
[----:B-1----:R-:W2:Y:S04]  /*58d0*/  LDL.64 R2, [R1+0x68] ;  /* 0x0000680001027983 */ /* 0x002ea80000100a00 */
[----:B------:R-:W3:Y:S04]  /*58e0*/  LDL.64 R26, [R1+0x30] ;  /* 0x00003000011a7983 */ /* 0x000ee80000100a00 */
[----:B------:R-:W4:Y:S01]  /*58f0*/  LDL.64 R32, [R1+0x40] ;  /* 0x0000400001207983 */ /* 0x000f220000100a00 */
[----:B------:R-:W-:Y:S01]  /*5900*/  IMAD.WIDE.U32 R6, R19, -0x326172a9, RZ ;  /* 0xcd9e8d5713067825 */ /* 0x000fe200078e00ff */
[----:B------:R-:W-:-:S02]  /*5910*/  ISETP.GE.AND P0, PT, R0, R13, PT ;  /* 0x0000000d0000720c */ /* 0x000fc40003f06270 */
[----:B------:R-:W-:-:S04]  /*5920*/  FMNMX.FTZ R0, R193, R18, !PT ;  /* 0x00000012c1007209 */ /* 0x000fc80007810000 */
[----:B------:R-:W-:Y:S02]  /*5930*/  FMNMX.FTZ R0, R192, R0, !PT ;  /* 0x00000000c0007209 */ /* 0x000fe40007810000 */
[----:B------:R-:W-:Y:S02]  /*5940*/  FSEL R177, R181, -INF , !P6 ;  /* 0xff800000b5b17808 */ /* 0x000fe40007000000 */
[----:B------:R-:W-:Y:S02]  /*5950*/  FSEL R178, R238, -INF , !P3 ;  /* 0xff800000eeb27808 */ /* 0x000fe40005800000 */
[----:B------:R-:W-:Y:S02]  /*5960*/  FSEL R180, R239, -INF , !P2 ;  /* 0xff800000efb47808 */ /* 0x000fe40005000000 */
[----:B------:R-:W-:Y:S02]  /*5970*/  FSEL R182, R182, -INF , !P1 ;  /* 0xff800000b6b67808 */ /* 0x000fe40004800000 */
[----:B------:R-:W-:-:S02]  /*5980*/  FSEL R183, R183, -INF , !P0 ;  /* 0xff800000b7b77808 */ /* 0x000fc40004000000 */
[C---:B--2---:R-:W-:Y:S02]  /*5990*/  LOP3.LUT R2, R5.reuse, UR20, R2, 0x96, !PT ;  /* 0x0000001405027c12 */ /* 0x044fe4000f8e9602 */
[----:B------:R-:W-:-:S03]  /*59a0*/  LOP3.LUT R5, R5, UR20, R30, 0x96, !PT ;  /* 0x0000001405057c12 */ /* 0x000fc6000f8e961e */
[----:B------:R-:W-:Y:S01]  /*59b0*/  IMAD.WIDE.U32 R2, R2, -0x2daee0ad, RZ ;  /* 0xd2511f5302027825 */ /* 0x000fe200078e00ff */
[--C-:B---3--:R-:W-:Y:S02]  /*59c0*/  LOP3.LUT R9, R27, UR18, R4.reuse, 0x96, !PT ;  /* 0x000000121b097c12 */ /* 0x108fe4000f8e9604 */
[----:B------:R-:W-:Y:S01]  /*59d0*/  LOP3.LUT R4, R7, UR18, R4, 0x96, !PT ;  /* 0x0000001207047c12 */ /* 0x000fe2000f8e9604 */
[----:B------:R-:W-:Y:S01]  /*59e0*/  IMAD.WIDE.U32 R18, R5, -0x2daee0ad, RZ ;  /* 0xd2511f5305127825 */ /* 0x000fe200078e00ff */
[----:B----4-:R-:W-:Y:S02]  /*59f0*/  LOP3.LUT R5, R3, UR17, R32, 0x96, !PT ;  /* 0x0000001103057c12 */ /* 0x010fe4000f8e9620 */
[----:B------:R-:W-:Y:S01]  /*5a00*/  FMNMX.FTZ R3, R134, R15, !PT ;  /* 0x0000000f86037209 */ /* 0x000fe20007810000 */
[----:B------:R-:W-:Y:S01]  /*5a10*/  IMAD.WIDE.U32 R34, R9, -0x2daee0ad, RZ ;  /* 0xd2511f5309227825 */ /* 0x000fe200078e00ff */
[----:B------:R-:W-:-:S03]  /*5a20*/  LOP3.LUT R8, R19, UR17, R8, 0x96, !PT ;  /* 0x0000001113087c12 */ /* 0x000fc6000f8e9608 */
[----:B------:R-:W-:Y:S01]  /*5a30*/  IMAD.WIDE.U32 R32, R4, -0x2daee0ad, RZ ;  /* 0xd2511f5304207825 */ /* 0x000fe200078e00ff */
[----:B------:R-:W-:Y:S01]  /*5a40*/  FMNMX.FTZ R4, R28, R3, !PT ;  /* 0x000000031c047209 */ /* 0x000fe20007810000 */
[----:B------:R-:W1:Y:S01]  /*5a50*/  SHFL.BFLY PT, R9, R0, 0x2, 0x1f ;  /* 0x0c401f0000097f89 */ /* 0x000e6200000e0000 */
[----:B------:R-:W-:Y:S01]  /*5a60*/  LOP3.LUT R7, R35, UR15, R2, 0x96, !PT ;  /* 0x0000000f23077c12 */ /* 0x000fe2000f8e9602 */
[----:B------:R-:W-:Y:S01]  /*5a70*/  IMAD.WIDE.U32 R2, R5, -0x326172a9, RZ ;  /* 0xcd9e8d5705027825 */ /* 0x000fe200078e00ff */
[----:B------:R-:W-:Y:S02]  /*5a80*/  LOP3.LUT R5, R33, UR15, R18, 0x96, !PT ;  /* 0x0000000f21057c12 */ /* 0x000fe4000f8e9612 */
[----:B------:R-:W-:Y:S01]  /*5a90*/  FMNMX.FTZ R4, R132, R4, !PT ;  /* 0x0000000484047209 */ /* 0x000fe20007810000 */
[----:B------:R-:W-:Y:S01]  /*5aa0*/  IMAD.WIDE.U32 R18, R8, -0x326172a9, RZ ;  /* 0xcd9e8d5708127825 */ /* 0x000fe200078e00ff */
[----:B------:R-:W-:Y:S02]  /*5ab0*/  LOP3.LUT R3, R3, UR16, R26, 0x96, !PT ;  /* 0x0000001003037c12 */ /* 0x000fe4000f8e961a */
[----:B------:R-:W-:Y:S01]  /*5ac0*/  FMNMX.FTZ R4, R29, R4, !PT ;  /* 0x000000041d047209 */ /* 0x000fe20007810000 */
[----:B------:R-:W-:Y:S01]  /*5ad0*/  IMAD.WIDE.U32 R26, R5, -0x326172a9, RZ ;  /* 0xcd9e8d57051a7825 */ /* 0x000fe200078e00ff */
[----:B------:R-:W-:-:S02]  /*5ae0*/  LOP3.LUT R6, R19, UR16, R6, 0x96, !PT ;  /* 0x0000001013067c12 */ /* 0x000fc4000f8e9606 */
[----:B------:R-:W-:Y:S02]  /*5af0*/  FMNMX.FTZ R4, R200, R4, !PT ;  /* 0x00000004c8047209 */ /* 0x000fe40007810000 */
[----:B------:R-:W-:Y:S01]  /*5b00*/  LOP3.LUT R8, R27, UR14, R18, 0x96, !PT ;  /* 0x0000000e1b087c12 */ /* 0x000fe2000f8e9612 */
[----:B------:R-:W-:Y:S01]  /*5b10*/  IMAD.WIDE.U32 R18, R6, -0x2daee0ad, RZ ;  /* 0xd2511f5306127825 */ /* 0x000fe200078e00ff */
[----:B------:R-:W-:-:S03]  /*5b20*/  FMNMX.FTZ R6, R198, R4, !PT ;  /* 0x00000004c6067209 */ /* 0x000fc60007810000 */
[----:B------:R-:W-:Y:S01]  /*5b30*/  IMAD.WIDE.U32 R30, R7, -0x326172a9, RZ ;  /* 0xcd9e8d57071e7825 */ /* 0x000fe200078e00ff */
[----:B------:R-:W-:-:S04]  /*5b40*/  FMNMX.FTZ R6, R197, R6, !PT ;  /* 0x00000006c5067209 */ /* 0x000fc80007810000 */
[----:B------:R-:W-:Y:S02]  /*5b50*/  LOP3.LUT R5, R31, UR14, R2, 0x96, !PT ;  /* 0x0000000e1f057c12 */ /* 0x000fe4000f8e9602 */
[----:B------:R-:W-:Y:S01]  /*5b60*/  FMNMX.FTZ R6, R194, R6, !PT ;  /* 0x00000006c2067209 */ /* 0x000fe20007810000 */
[----:B------:R-:W-:Y:S01]  /*5b70*/  IMAD.WIDE.U32 R2, R3, -0x2daee0ad, RZ ;  /* 0xd2511f5303027825 */ /* 0x000fe200078e00ff */
[----:B-1----:R-:W-:-:S03]  /*5b80*/  FMNMX.FTZ R7, R0, R9, !PT ;  /* 0x0000000900077209 */ /* 0x002fc60007810000 */
[----:B------:R-:W-:Y:S01]  /*5b90*/  IMAD.WIDE.U32 R228, R5, -0x2daee0ad, RZ ;  /* 0xd2511f5305e47825 */ /* 0x000fe200078e00ff */
[----:B------:R-:W-:Y:S02]  /*5ba0*/  LOP3.LUT R9, R19, UR13, R32, 0x96, !PT ;  /* 0x0000000d13097c12 */ /* 0x000fe4000f8e9620 */
[----:B------:R-:W1:Y:S01]  /*5bb0*/  SHFL.BFLY PT, R19, R6, 0x2, 0x1f ;  /* 0x0c401f0006137f89 */ /* 0x000e6200000e0000 */
[----:B------:R-:W-:Y:S02]  /*5bc0*/  FMNMX.FTZ R0, R133, R16, !PT ;  /* 0x0000001085007209 */ /* 0x000fe40007810000 */
[----:B------:R-:W-:Y:S02]  /*5bd0*/  LOP3.LUT R4, R3, UR13, R34, 0x96, !PT ;  /* 0x0000000d03047c12 */ /* 0x000fe4000f8e9622 */
[----:B------:R-:W-:Y:S01]  /*5be0*/  LOP3.LUT R2, R229, UR5, R2, 0x96, !PT ;  /* 0x00000005e5027c12 */ /* 0x000fe2000f8e9602 */
[----:B------:R-:W2:Y:S01]  /*5bf0*/  SHFL.BFLY PT, R25, R7, 0x1, 0x1f ;  /* 0x0c201f0007197f89 */ /* 0x000ea200000e0000 */
[----:B------:R-:W-:Y:S01]  /*5c00*/  FMNMX.FTZ R0, R139, R0, !PT ;  /* 0x000000008b007209 */ /* 0x000fe20007810000 */
[----:B------:R-:W-:-:S04]  /*5c10*/  IMAD.WIDE.U32 R4, R4, -0x326172a9, RZ ;  /* 0xcd9e8d5704047825 */ /* 0x000fc800078e00ff */
[----:B------:R-:W-:-:S04]  /*5c20*/  IMAD.WIDE.U32 R2, R2, -0x326172a9, RZ ;  /* 0xcd9e8d5702027825 */ /* 0x000fc800078e00ff */
[----:B------:R-:W-:Y:S01]  /*5c30*/  IMAD.WIDE.U32 R226, R8, -0x2daee0ad, RZ ;  /* 0xd2511f5308e27825 */ /* 0x000fe200078e00ff */
[----:B------:R-:W-:Y:S02]  /*5c40*/  FMNMX.FTZ R8, R138, R0, !PT ;  /* 0x000000008a087209 */ /* 0x000fe40007810000 */
[----:B------:R-:W-:Y:S02]  /*5c50*/  LOP3.LUT R0, R3, UR21, R4, 0x96, !PT ;  /* 0x0000001503007c12 */ /* 0x000fe4000f8e9604 */
[----:B------:R-:W-:Y:S02]  /*5c60*/  LOP3.LUT R18, R227, UR5, R18, 0x96, !PT ;  /* 0x00000005e3127c12 */ /* 0x000fe4000f8e9612 */
[----:B------:R-:W-:Y:S02]  /*5c70*/  FMNMX.FTZ R4, R137, R8, !PT ;  /* 0x0000000889047209 */ /* 0x000fe40007810000 */
[----:B------:R-:W-:Y:S02]  /*5c80*/  LOP3.LUT R27, R2, 0xffff, RZ, 0xc0, !PT ;  /* 0x0000ffff021b7812 */ /* 0x000fe400078ec0ff */
[----:B------:R-:W-:-:S02]  /*5c90*/  LOP3.LUT R206, R5, UR12, R30, 0x96, !PT ;  /* 0x0000000c05ce7c12 */ /* 0x000fc4000f8e961e */
[----:B------:R-:W-:Y:S01]  /*5ca0*/  FMNMX.FTZ R3, R201, R4, !PT ;  /* 0x00000004c9037209 */ /* 0x000fe20007810000 */
[----:B------:R-:W-:Y:S01]  /*5cb0*/  IMAD.WIDE.U32 R4, R18, -0x326172a9, RZ ;  /* 0xcd9e8d5712047825 */ /* 0x000fe200078e00ff */
[----:B------:R-:W-:Y:S02]  /*5cc0*/  LOP3.LUT R31, R2, 0xff, RZ, 0xc0, !PT ;  /* 0x000000ff021f7812 */ /* 0x000fe400078ec0ff */
[--C-:B------:R-:W-:Y:S02]  /*5cd0*/  SHF.R.U32.HI R30, RZ, 0x10, R2.reuse ;  /* 0x00000010ff1e7819 */ /* 0x100fe40000011602 */
[----:B------:R-:W-:Y:S02]  /*5ce0*/  SHF.R.U32.HI R172, RZ, 0x18, R2 ;  /* 0x00000018ffac7819 */ /* 0x000fe40000011602 */
[----:B------:R-:W-:Y:S01]  /*5cf0*/  FMNMX.FTZ R2, R204, R3, !PT ;  /* 0x00000003cc027209 */ /* 0x000fe20007810000 */
[----:B------:R-:W-:Y:S01]  /*5d00*/  IMAD.WIDE.U32 R8, R9, -0x326172a9, RZ ;  /* 0xcd9e8d5709087825 */ /* 0x000fe200078e00ff */
[----:B------:R-:W-:-:S02]  /*5d10*/  LOP3.LUT R32, R4, 0xffff, RZ, 0xc0, !PT ;  /* 0x0000ffff04207812 */ /* 0x000fc400078ec0ff */
[----:B------:R-:W-:Y:S02]  /*5d20*/  LOP3.LUT R35, R4, 0xff, RZ, 0xc0, !PT ;  /* 0x000000ff04237812 */ /* 0x000fe400078ec0ff */
[--C-:B------:R-:W-:Y:S02]  /*5d30*/  SHF.R.U32.HI R33, RZ, 0x10, R4.reuse ;  /* 0x00000010ff217819 */ /* 0x100fe40000011604 */
[----:B------:R-:W-:Y:S02]  /*5d40*/  SHF.R.U32.HI R34, RZ, 0x18, R4 ;  /* 0x00000018ff227819 */ /* 0x000fe40000011604 */
[----:B-1----:R-:W-:Y:S02]  /*5d50*/  FMNMX.FTZ R4, R6, R19, !PT ;  /* 0x0000001306047209 */ /* 0x002fe40007810000 */
[----:B------:R-:W-:Y:S02]  /*5d60*/  FMNMX.FTZ R2, R199, R2, !PT ;  /* 0x00000002c7027209 */ /* 0x000fe40007810000 */
[----:B------:R-:W-:-:S02]  /*5d70*/  FMNMX.FTZ R6, R136, R24, !PT ;  /* 0x0000001888067209 */ /* 0x000fc40007810000 */
[----:B------:R-:W-:Y:S02]  /*5d80*/  LOP3.LUT R205, R9, UR12, R26, 0x96, !PT ;  /* 0x0000000c09cd7c12 */ /* 0x000fe4000f8e961a */
[----:B--2---:R-:W-:Y:S01]  /*5d90*/  FMNMX.FTZ R231, R7, R25, !PT ;  /* 0x0000001907e77209 */ /* 0x004fe20007810000 */
[----:B------:R-:W1:Y:S01]  /*5da0*/  SHFL.BFLY PT, R9, R4, 0x1, 0x1f ;  /* 0x0c201f0004097f89 */ /* 0x000e6200000e0000 */
[----:B------:R-:W-:Y:S02]  /*5db0*/  LOP3.LUT R3, R5, UR21, R8, 0x96, !PT ;  /* 0x0000001505037c12 */ /* 0x000fe4000f8e9608 */
[----:B------:R-:W-:Y:S02]  /*5dc0*/  FMNMX.FTZ R25, R177, R2, !PT ;  /* 0x00000002b1197209 */ /* 0x000fe40007810000 */
[----:B------:R-:W-:Y:S02]  /*5dd0*/  FSEL R5, R202, -INF , !P5 ;  /* 0xff800000ca057808 */ /* 0x000fe40006800000 */
[----:B------:R-:W-:Y:S01]  /*5de0*/  FMNMX.FTZ R7, R176, R6, !PT ;  /* 0x00000006b0077209 */ /* 0x000fe20007810000 */
[----:B------:R-:W2:Y:S01]  /*5df0*/  SHFL.BFLY PT, R8, R25, 0x2, 0x1f ;  /* 0x0c401f0019087f89 */ /* 0x000ea200000e0000 */
[----:B------:R-:W-:-:S02]  /*5e00*/  FSEL R6, R203, -INF , !P4 ;  /* 0xff800000cb067808 */ /* 0x000fc40006000000 */
[----:B------:R-:W-:-:S04]  /*5e10*/  FMNMX.FTZ R7, R5, R7, !PT ;  /* 0x0000000705077209 */ /* 0x000fc80007810000 */
[----:B------:R-:W-:-:S04]  /*5e20*/  FMNMX.FTZ R7, R6, R7, !PT ;  /* 0x0000000706077209 */ /* 0x000fc80007810000 */
[----:B------:R-:W-:Y:S01]  /*5e30*/  FMNMX.FTZ R7, R178, R7, !PT ;  /* 0x00000007b2077209 */ /* 0x000fe20007810000 */
[C---:B------:R-:W-:Y:S01]  /*5e40*/  FMUL.FTZ R2, R231.reuse, UR35 ;  /* 0x00000023e7027c20 */ /* 0x040fe20008410000 */
[----:B------:R-:W-:Y:S02]  /*5e50*/  FSETP.NEU.FTZ.AND P6, PT, R231, -INF , PT ;  /* 0xff800000e700780b */ /* 0x000fe40003fdd000 */
[----:B------:R-:W-:Y:S02]  /*5e60*/  FMNMX.FTZ R7, R180, R7, !PT ;  /* 0x00000007b4077209 */ /* 0x000fe40007810000 */
[----:B------:R-:W-:Y:S02]  /*5e70*/  FSEL R2, R2, RZ, P6 ;  /* 0x000000ff02027208 */ /* 0x000fe40003000000 */
[----:B------:R-:W-:Y:S02]  /*5e80*/  FMNMX.FTZ R7, R182, R7, !PT ;  /* 0x00000007b6077209 */ /* 0x000fe40007810000 */
[----:B-1----:R-:W-:-:S02]  /*5e90*/  FMNMX.FTZ R230, R4, R9, !PT ;  /* 0x0000000904e67209 */ /* 0x002fc40007810000 */
[----:B------:R-:W-:Y:S01]  /*5ea0*/  FMNMX.FTZ R4, R183, R7, !PT ;  /* 0x00000007b7047209 */ /* 0x000fe20007810000 */
[----:B------:R-:W-:Y:S01]  /*5eb0*/  FFMA.FTZ R17, R17, UR35, -R2 ;  /* 0x0000002311117c23 */ /* 0x000fe20008010802 */
[----:B--2---:R-:W-:-:S03]  /*5ec0*/  FMNMX.FTZ R25, R25, R8, !PT ;  /* 0x0000000819197209 */ /* 0x004fc60007810000 */
[----:B------:R-:W-:Y:S01]  /*5ed0*/  SHFL.BFLY PT, R18, R4, 0x2, 0x1f ;  /* 0x0c401f0004127f89 */ /* 0x000fe200000e0000 */
[----:B------:R1:W-:Y:S01]  /*5ee0*/  MUFU.EX2 R175, R17 ;  /* 0x0000001100af7308 */ /* 0x0003e20000000800 */
[C---:B------:R-:W-:Y:S01]  /*5ef0*/  FMUL.FTZ R8, R230.reuse, UR35 ;  /* 0x00000023e6087c20 */ /* 0x040fe20008410000 */
[--C-:B------:R-:W-:Y:S01]  /*5f00*/  FFMA.FTZ R7, R23, UR35, -R2.reuse ;  /* 0x0000002317077c23 */ /* 0x100fe20008010802 */
[----:B------:R-:W-:Y:S02]  /*5f10*/  SHF.R.U32.HI R9, RZ, 0x8, R27 ;  /* 0x00000008ff097819 */ /* 0x000fe4000001161b */
[----:B------:R-:W-:Y:S01]  /*5f20*/  FSETP.NEU.FTZ.AND P2, PT, R230, -INF , PT ;  /* 0xff800000e600780b */ /* 0x000fe20003f5d000 */
[----:B------:R-:W-:Y:S01]  /*5f30*/  FFMA.FTZ R14, R14, UR35, -R2 ;  /* 0x000000230e0e7c23 */ /* 0x000fe20008010802 */
[----:B------:R-:W-:Y:S01]  /*5f40*/  PRMT R31, R31, 0x5410, R9 ;  /* 0x000054101f1f7816 */ /* 0x000fe20000000009 */
[----:B------:R2:W-:Y:S01]  /*5f50*/  MUFU.EX2 R184, R7 ;  /* 0x0000000700b87308 */ /* 0x0005e20000000800 */
[----:B-1----:R-:W1:Y:S01]  /*5f60*/  SHFL.BFLY PT, R17, R25, 0x1, 0x1f ;  /* 0x0c201f0019117f89 */ /* 0x002e6200000e0000 */
[----:B------:R-:W-:-:S02]  /*5f70*/  FSEL R8, R8, RZ, P2 ;  /* 0x000000ff08087208 */ /* 0x000fc40001000000 */
[----:B------:R-:W-:-:S04]  /*5f80*/  LOP3.LUT R9, R0, 0xffff, RZ, 0xc0, !PT ;  /* 0x0000ffff00097812 */ /* 0x000fc800078ec0ff */
[----:B------:R3:W-:Y:S01]  /*5f90*/  MUFU.EX2 R187, R14 ;  /* 0x0000000e00bb7308 */ /* 0x0007e20000000800 */
[----:B--2---:R-:W-:Y:S02]  /*5fa0*/  LOP3.LUT R7, R30, 0xff, RZ, 0xc0, !PT ;  /* 0x000000ff1e077812 */ /* 0x004fe400078ec0ff */
[----:B------:R-:W-:Y:S02]  /*5fb0*/  SHF.R.U32.HI R9, RZ, 0x8, R9 ;  /* 0x00000008ff097819 */ /* 0x000fe40000011609 */
[----:B------:R-:W-:Y:S02]  /*5fc0*/  PRMT R19, R7, 0x5410, R172 ;  /* 0x0000541007137816 */ /* 0x000fe400000000ac */
[----:B------:R-:W-:Y:S01]  /*5fd0*/  LOP3.LUT R7, R0, 0xff, RZ, 0xc0, !PT ;  /* 0x000000ff00077812 */ /* 0x000fe200078ec0ff */
[----:B---3--:R-:W-:-:S03]  /*5fe0*/  FFMA.FTZ R14, R28, UR35, -R8 ;  /* 0x000000231c0e7c23 */ /* 0x008fc60008010808 */
[----:B------:R-:W-:Y:S02]  /*5ff0*/  PRMT R30, R7, 0x5410, R9 ;  /* 0x00005410071e7816 */ /* 0x000fe40000000009 */
[--C-:B------:R-:W-:Y:S01]  /*6000*/  SHF.R.U32.HI R7, RZ, 0x10, R0.reuse ;  /* 0x00000010ff077819 */ /* 0x100fe20000011600 */
[----:B------:R2:W-:Y:S01]  /*6010*/  MUFU.EX2 R174, R14 ;  /* 0x0000000e00ae7308 */ /* 0x0005e20000000800 */
[----:B-1----:R-:W-:Y:S02]  /*6020*/  FMNMX.FTZ R225, R25, R17, !PT ;  /* 0x0000001119e17209 */ /* 0x002fe40007810000 */
[----:B--2---:R-:W-:Y:S02]  /*6030*/  SHF.R.U32.HI R14, RZ, 0x18, R0 ;  /* 0x00000018ff0e7819 */ /* 0x004fe40000011600 */
[----:B------:R-:W-:-:S05]  /*6040*/  FMNMX.FTZ R0, R4, R18, !PT ;  /* 0x0000001204007209 */ /* 0x000fca0007810000 */
[----:B------:R-:W1:Y:S01]  /*6050*/  SHFL.BFLY PT, R17, R0, 0x1, 0x1f ;  /* 0x0c201f0000117f89 */ /* 0x000e6200000e0000 */
[----:B------:R-:W-:Y:S01]  /*6060*/  FFMA.FTZ R4, R29, UR35, -R8 ;  /* 0x000000231d047c23 */ /* 0x000fe20008010808 */
[----:B------:R-:W-:-:S03]  /*6070*/  LOP3.LUT R7, R7, 0xff, RZ, 0xc0, !PT ;  /* 0x000000ff07077812 */ /* 0x000fc600078ec0ff */
[----:B------:R2:W-:Y:S01]  /*6080*/  MUFU.EX2 R185, R4 ;  /* 0x0000000400b97308 */ /* 0x0005e20000000800 */
[--C-:B------:R-:W-:Y:S01]  /*6090*/  FFMA.FTZ R15, R15, UR35, -R8.reuse ;  /* 0x000000230f0f7c23 */ /* 0x100fe20008010808 */
[----:B------:R-:W-:Y:S01]  /*60a0*/  FFMA.FTZ R9, R132, UR35, -R8 ;  /* 0x0000002384097c23 */ /* 0x000fe20008010808 */
[----:B------:R-:W-:Y:S02]  /*60b0*/  PRMT R26, R7, 0x5410, R14 ;  /* 0x00005410071a7816 */ /* 0x000fe4000000000e */
[----:B------:R-:W-:Y:S02]  /*60c0*/  LOP3.LUT R7, R33, 0xff, RZ, 0xc0, !PT ;  /* 0x000000ff21077812 */ /* 0x000fe400078ec0ff */
[----:B------:R-:W-:Y:S01]  /*60d0*/  LOP3.LUT R14, R3, 0xff, RZ, 0xc0, !PT ;  /* 0x000000ff030e7812 */ /* 0x000fe200078ec0ff */
[----:B------:R3:W-:Y:S01]  /*60e0*/  MUFU.EX2 R186, R15 ;  /* 0x0000000f00ba7308 */ /* 0x0007e20000000800 */
[----:B--2---:R-:W-:-:S04]  /*60f0*/  SHF.R.U32.HI R4, RZ, 0x8, R32 ;  /* 0x00000008ff047819 */ /* 0x004fc80000011620 */
[----:B------:R-:W-:Y:S02]  /*6100*/  PRMT R23, R35, 0x5410, R4 ;  /* 0x0000541023177816 */ /* 0x000fe40000000004 */
[----:B------:R-:W-:Y:S01]  /*6110*/  LOP3.LUT R4, R3, 0xffff, RZ, 0xc0, !PT ;  /* 0x0000ffff03047812 */ /* 0x000fe200078ec0ff */
[----:B------:R2:W-:Y:S01]  /*6120*/  MUFU.EX2 R252, R9 ;  /* 0x0000000900fc7308 */ /* 0x0005e20000000800 */
[----:B------:R-:W-:Y:S02]  /*6130*/  PRMT R29, R7, 0x5410, R34 ;  /* 0x00005410071d7816 */ /* 0x000fe40000000022 */
[----:B---3--:R-:W-:Y:S01]  /*6140*/  SHF.R.U32.HI R15, RZ, 0x8, R4 ;  /* 0x00000008ff0f7819 */ /* 0x008fe20000011604 */
[----:B------:R-:W-:Y:S01]  /*6150*/  FFMA.FTZ R22, R22, UR35, -R2 ;  /* 0x0000002316167c23 */ /* 0x000fe20008010802 */
[----:B-1----:R-:W-:Y:S01]  /*6160*/  FMNMX.FTZ R223, R0, R17, !PT ;  /* 0x0000001100df7209 */ /* 0x002fe20007810000 */
[----:B------:R-:W1:Y:S01]  /*6170*/  LDSM.16.MT88.4 R32, [R209+0xa000] ;  /* 0x00a00000d120783b */ /* 0x000e620000004200 */
[----:B------:R-:W-:-:S02]  /*6180*/  FSETP.NEU.FTZ.AND P1, PT, R225, -INF , PT ;  /* 0xff800000e100780b */ /* 0x000fc40003f3d000 */
[--C-:B------:R-:W-:Y:S02]  /*6190*/  SHF.R.U32.HI R7, RZ, 0x10, R3.reuse ;  /* 0x00000010ff077819 */ /* 0x100fe40000011603 */
[----:B------:R-:W-:Y:S02]  /*61a0*/  SHF.R.U32.HI R4, RZ, 0x18, R3 ;  /* 0x00000018ff047819 */ /* 0x000fe40000011603 */
[----:B------:R-:W-:Y:S01]  /*61b0*/  PRMT R28, R14, 0x5410, R15 ;  /* 0x000054100e1c7816 */ /* 0x000fe2000000000f */
[----:B--2---:R-:W-:Y:S01]  /*61c0*/  FMUL.FTZ R9, R225, UR35 ;  /* 0x00000023e1097c20 */ /* 0x004fe20008410000 */
[----:B------:R-:W-:Y:S01]  /*61d0*/  LOP3.LUT R3, R7, 0xff, RZ, 0xc0, !PT ;  /* 0x000000ff07037812 */ /* 0x000fe200078ec0ff */
[C---:B------:R-:W-:Y:S01]  /*61e0*/  FMUL.FTZ R14, R223.reuse, UR35 ;  /* 0x00000023df0e7c20 */ /* 0x040fe20008410000 */
[----:B------:R-:W-:Y:S02]  /*61f0*/  FSETP.NEU.FTZ.AND P0, PT, R223, -INF , PT ;  /* 0xff800000df00780b */ /* 0x000fe40003f1d000 */
[----:B------:R-:W-:Y:S01]  /*6200*/  FSEL R9, R9, RZ, P1 ;  /* 0x000000ff09097208 */ /* 0x000fe20000800000 */
[----:B------:R-:W2:Y:S01]  /*6210*/  MUFU.EX2 R173, R22 ;  /* 0x0000001600ad7308 */ /* 0x000ea20000000800 */
[----:B------:R-:W-:-:S02]  /*6220*/  PRMT R27, R3, 0x5410, R4 ;  /* 0x00005410031b7816 */ /* 0x000fc40000000004 */
[----:B------:R-:W-:Y:S01]  /*6230*/  FSEL R14, R14, RZ, P0 ;  /* 0x000000ff0e0e7208 */ /* 0x000fe20000000000 */
[--C-:B------:R-:W-:Y:S01]  /*6240*/  FFMA.FTZ R3, R137, UR35, -R9.reuse ;  /* 0x0000002389037c23 */ /* 0x100fe20008010809 */
[----:B------:R-:W-:Y:S02]  /*6250*/  MOV R0, UR36 ;  /* 0x0000002400007c02 */ /* 0x000fe40008000f00 */
[----:B------:R-:W-:Y:S01]  /*6260*/  MOV R4, 0x7054 ;  /* 0x0000705400047802 */ /* 0x000fe20000000f00 */
[----:B------:R3:W-:Y:S01]  /*6270*/  MUFU.EX2 R244, R3 ;  /* 0x0000000300f47308 */ /* 0x0007e20000000800 */
[--C-:B------:R-:W-:Y:S02]  /*6280*/  FFMA.FTZ R7, R138, UR35, -R9.reuse ;  /* 0x000000238a077c23 */ /* 0x100fe40008010809 */
[----:B------:R-:W-:Y:S01]  /*6290*/  PRMT R0, R0, R4, UR36 ;  /* 0x0000002400007e16 */ /* 0x000fe20008000004 */
[----:B------:R-:W-:Y:S01]  /*62a0*/  FFMA.FTZ R16, R16, UR35, -R9 ;  /* 0x0000002310107c23 */ /* 0x000fe20008010809 */
[--C-:B------:R-:W-:Y:S01]  /*62b0*/  FFMA.FTZ R5, R5, UR35, -R14.reuse ;  /* 0x0000002305057c23 */ /* 0x100fe2000801080e */
[----:B------:R-:W-:-:S02]  /*62c0*/  FFMA.FTZ R6, R6, UR35, -R14 ;  /* 0x0000002306067c23 */ /* 0x000fc4000801080e */
[----:B------:R4:W5:Y:S01]  /*62d0*/  MUFU.EX2 R245, R7 ;  /* 0x0000000700f57308 */ /* 0x0009620000000800 */
[----:B---3--:R-:W-:-:S07]  /*62e0*/  FFMA.FTZ R3, R24, UR35, -R14 ;  /* 0x0000002318037c23 */ /* 0x008fce000801080e */
[----:B------:R3:W-:Y:S01]  /*62f0*/  MUFU.EX2 R229, R3 ;  /* 0x0000000300e57308 */ /* 0x0007e20000000800 */
[--C-:B------:R-:W-:Y:S02]  /*6300*/  HSET2.LE.AND R18, R31, R0.reuse, PT ;  /* 0x000000001f127233 */ /* 0x100fe40003803000 */
[----:B----4-:R-:W-:Y:S02]  /*6310*/  FSEL R7, R231, RZ, P6 ;  /* 0x000000ffe7077208 */ /* 0x010fe40003000000 */
[----:B------:R-:W-:-:S03]  /*6320*/  HSET2.LE.AND R19, R19, R0, PT ;  /* 0x0000000013137233 */ /* 0x000fc60003803000 */
[----:B------:R4:W-:Y:S01]  /*6330*/  MUFU.EX2 R251, R16 ;  /* 0x0000001000fb7308 */ /* 0x0009e20000000800 */
[----:B---3--:R-:W-:-:S07]  /*6340*/  FFMA.FTZ R3, R176, UR35, -R14 ;  /* 0x00000023b0037c23 */ /* 0x008fce000801080e */
[----:B------:R2:W-:Y:S01]  /*6350*/  MUFU.EX2 R227, R3 ;  /* 0x0000000300e37308 */ /* 0x0005e20000000800 */
[----:B------:R-:W-:Y:S01]  /*6360*/  FSEL R4, R230, RZ, P2 ;  /* 0x000000ffe6047208 */ /* 0x000fe20001000000 */
[----:B------:R-:W-:Y:S01]  /*6370*/  FADD.FTZ R15, R135, -R7 ;  /* 0x80000007870f7221 */ /* 0x000fe20000010000 */
[----:B----4-:R-:W-:Y:S01]  /*6380*/  FFMA.FTZ R16, R139, UR35, -R9 ;  /* 0x000000238b107c23 */ /* 0x010fe20008010809 */
[----:B------:R-:W-:-:S04]  /*6390*/  FSEL R7, R225, RZ, P1 ;  /* 0x000000ffe1077208 */ /* 0x000fc80000800000 */
[----:B------:R-:W-:Y:S01]  /*63a0*/  MUFU.EX2 R179, R5 ;  /* 0x0000000500b37308 */ /* 0x000fe20000000800 */
[----:B--2---:R-:W-:-:S07]  /*63b0*/  F2FP.F16.F32.PACK_AB R3, R184, R173 ;  /* 0x000000adb803723e */ /* 0x004fce00000000ff */
[----:B------:R2:W3:Y:S01]  /*63c0*/  MUFU.EX2 R176, R6 ;  /* 0x0000000600b07308 */ /* 0x0004e20000000800 */
[----:B------:R-:W-:Y:S02]  /*63d0*/  LOP3.LUT R18, R18, R3, RZ, 0xc0, !PT ;  /* 0x0000000312127212 */ /* 0x000fe400078ec0ff */
[----:B------:R-:W-:Y:S01]  /*63e0*/  F2FP.F16.F32.PACK_AB R3, R185, R252 ;  /* 0x000000fcb903723e */ /* 0x000fe200000000ff */
[----:B------:R-:W-:-:S04]  /*63f0*/  FADD.FTZ R22, R134, -R4 ;  /* 0x8000000486167221 */ /* 0x000fc80000010000 */
[----:B------:R4:W1:Y:S01]  /*6400*/  MUFU.EX2 R246, R16 ;  /* 0x0000001000f67308 */ /* 0x0008620000000800 */
[----:B------:R-:W-:Y:S02]  /*6410*/  LOP3.LUT R19, R19, R3, RZ, 0xc0, !PT ;  /* 0x0000000313137212 */ /* 0x000fe400078ec0ff */
[----:B------:R-:W-:Y:S01]  /*6420*/  F2FP.F16.F32.PACK_AB R3, R175, R187 ;  /* 0x000000bbaf03723e */ /* 0x000fe200000000ff */
[----:B------:R-:W-:Y:S01]  /*6430*/  FADD.FTZ R7, R133, -R7 ;  /* 0x8000000785077221 */ /* 0x000fe20000010000 */
[----:B------:R-:W-:Y:S01]  /*6440*/  FSEL R4, R223, RZ, P0 ;  /* 0x000000ffdf047208 */ /* 0x000fe20000000000 */
[----:B------:R-:W-:Y:S01]  /*6450*/  FMUL.FTZ R22, R22, UR35 ;  /* 0x0000002316167c20 */ /* 0x000fe20008410000 */
[--C-:B--2---:R-:W-:Y:S01]  /*6460*/  HSET2.LE.AND R6, R23, R0.reuse, PT ;  /* 0x0000000017067233 */ /* 0x104fe20003803000 */
[----:B------:R-:W-:Y:S01]  /*6470*/  FMUL.FTZ R7, R7, UR35 ;  /* 0x0000002307077c20 */ /* 0x000fe20008410000 */
[----:B----4-:R-:W-:Y:S01]  /*6480*/  HSET2.LE.AND R16, R30, R0, PT ;  /* 0x000000001e107233 */ /* 0x010fe20003803000 */
[----:B------:R-:W-:-:S04]  /*6490*/  FMUL.FTZ R15, R15, UR35 ;  /* 0x000000230f0f7c20 */ /* 0x000fc80008410000 */
[----:B------:R-:W-:Y:S02]  /*64a0*/  LOP3.LUT R16, R16, R3, RZ, 0xc0, !PT ;  /* 0x0000000310107212 */ /* 0x000fe400078ec0ff */
[----:B-----5:R-:W-:Y:S01]  /*64b0*/  F2FP.F16.F32.PACK_AB R3, R244, R245 ;  /* 0x000000f5f403723e */ /* 0x020fe200000000ff */
[----:B------:R-:W-:Y:S01]  /*64c0*/  FADD.FTZ R25, R136, -R4 ;  /* 0x8000000488197221 */ /* 0x000fe20000010000 */
[----:B------:R-:W-:Y:S02]  /*64d0*/  MUFU.EX2 R23, R22 ;  /* 0x0000001600177308 */ /* 0x000fe40000000800 */
[----:B------:R-:W-:Y:S02]  /*64e0*/  LOP3.LUT R6, R6, R3, RZ, 0xc0, !PT ;  /* 0x0000000306067212 */ /* 0x000fe400078ec0ff */
[----:B------:R-:W-:-:S04]  /*64f0*/  HSET2.LE.AND R3, R29, R0, PT ;  /* 0x000000001d037233 */ /* 0x000fc80003803000 */
[----:B------:R3:W-:Y:S08]  /*6500*/  MUFU.EX2 R22, R7 ;  /* 0x0000000700167308 */ /* 0x0007f00000000800 */
[----:B------:R2:W4:Y:S01]  /*6510*/  MUFU.EX2 R24, R15 ;  /* 0x0000000f00187308 */ /* 0x0005220000000800 */
[----:B------:R-:W-:Y:S02]  /*6520*/  HSET2.LE.AND R17, R26, R0, PT ;  /* 0x000000001a117233 */ /* 0x000fe40003803000 */
[----:B---3--:R-:W-:-:S04]  /*6530*/  F2FP.F16.F32.PACK_AB R7, R176, R179 ;  /* 0x000000b3b007723e */ /* 0x008fc800000000ff */
[----:B------:R-:W-:Y:S01]  /*6540*/  LOP3.LUT R7, R3, R7, RZ, 0xc0, !PT ;  /* 0x0000000703077212 */ /* 0x000fe200078ec0ff */
[----:B--2---:R-:W-:Y:S01]  /*6550*/  FMUL.FTZ R15, R25, UR35 ;  /* 0x00000023190f7c20 */ /* 0x004fe20008410000 */
[----:B------:R-:W-:Y:S02]  /*6560*/  HSET2.LE.AND R3, R28, R0, PT ;  /* 0x000000001c037233 */ /* 0x000fe40003803000 */
[----:B------:R-:W2:Y:S01]  /*6570*/  LDSM.16.MT88.4 R28, [R211+0xa000] ;  /* 0x00a00000d31c783b */ /* 0x000ea20000004200 */
[----:B------:R-:W-:Y:S02]  /*6580*/  F2FP.F16.F32.PACK_AB R4, R174, R186 ;  /* 0x000000baae04723e */ /* 0x000fe400000000ff */
[----:B------:R-:W3:Y:S02]  /*6590*/  MUFU.EX2 R15, R15 ;  /* 0x0000000f000f7308 */ /* 0x000ee40000000800 */
[----:B------:R-:W-:Y:S02]  /*65a0*/  LOP3.LUT R17, R17, R4, RZ, 0xc0, !PT ;  /* 0x0000000411117212 */ /* 0x000fe400078ec0ff */
[----:B-1----:R-:W-:-:S02]  /*65b0*/  F2FP.F16.F32.PACK_AB R4, R246, R251 ;  /* 0x000000fbf604723e */ /* 0x002fc400000000ff */
[----:B------:R-:W-:Y:S02]  /*65c0*/  F2FP.F16.F32.PACK_AB R5, R227, R229 ;  /* 0x000000e5e305723e */ /* 0x000fe400000000ff */
[----:B------:R-:W-:Y:S02]  /*65d0*/  LOP3.LUT R4, R3, R4, RZ, 0xc0, !PT ;  /* 0x0000000403047212 */ /* 0x000fe400078ec0ff */
[----:B------:R-:W-:Y:S01]  /*65e0*/  HSET2.LE.AND R3, R27, R0, PT ;  /* 0x000000001b037233 */ /* 0x000fe20003803000 */
[-C--:B----4-:R-:W-:Y:S01]  /*65f0*/  FMUL.FTZ R144, R144, R24.reuse ;  /* 0x0000001890907220 */ /* 0x090fe20000410000 */
[----:B------:R-:W-:Y:S01]  /*6600*/  FMUL.FTZ R145, R145, R24 ;  /* 0x0000001891917220 */ /* 0x000fe20000410000 */
[-C--:B------:R-:W-:Y:S01]  /*6610*/  FMUL.FTZ R146, R146, R23.reuse ;  /* 0x0000001792927220 */ /* 0x080fe20000410000 */
[----:B------:R-:W-:Y:S01]  /*6620*/  FMUL.FTZ R147, R147, R23 ;  /* 0x0000001793937220 */ /* 0x000fe20000410000 */
[----:B------:R-:W-:Y:S01]  /*6630*/  LOP3.LUT R5, R3, R5, RZ, 0xc0, !PT ;  /* 0x0000000503057212 */ /* 0x000fe200078ec0ff */
[-C--:B------:R-:W-:Y:S01]  /*6640*/  FMUL.FTZ R140, R140, R22.reuse ;  /* 0x000000168c8c7220 */ /* 0x080fe20000410000 */
[----:B------:R-:W-:Y:S01]  /*6650*/  FMUL.FTZ R141, R141, R22 ;  /* 0x000000168d8d7220 */ /* 0x000fe20000410000 */
[-C--:B---3--:R-:W-:Y:S01]  /*6660*/  FMUL.FTZ R142, R142, R15.reuse ;  /* 0x0000000f8e8e7220 */ /* 0x088fe20000410000 */
        /* <DEDUP_REMOVED lines=13> */
[----:B------:R-:W1:Y:S01]  /*6740*/  LDSM.16.MT88.4 R32, [R214+0xa000] ;  /* 0x00a00000d620783b */ /* 0x000e620000004200 */
        /* <DEDUP_REMOVED lines=16> */
[-C--:B--2---:R-:W-:Y:S01]  /*6850*/  HMMA.16816.F32 R236, R16, R28.reuse, R36 ;  /* 0x0000001c10ec723c */ /* 0x084fe20000001824 */
        /* <DEDUP_REMOVED lines=18> */
[----:B------:R-:W-:Y:S01]  /*6980*/  FMUL.FTZ R63, R63, R15 ;  /* 0x0000000f3f3f7220 */ /* 0x000fe20000410000 */
[----:B------:R-:W-:Y:S04]  /*6990*/  LDSM.16.MT88.4 R36, [R211+0xb000] ;  /* 0x00b00000d324783b */ /* 0x000fe80000004200 */
[----:B-1----:R-:W-:Y:S01]  /*69a0*/  HMMA.16816.F32 R56, R4, R32, R56 ;  /* 0x000000200438723c */ /* 0x002fe20000001838 */
[----:B------:R-:W-:Y:S04]  /*69b0*/  LDSM.16.MT88.4 R44, [R214+0xb000] ;  /* 0x00b00000d62c783b */ /* 0x000fe80000004200 */
[----:B------:R-:W-:Y:S07]  /*69c0*/  LDSM.16.MT88.4 R40, [R213+0xb000] ;  /* 0x00b00000d528783b */ /* 0x000fee0000004200 */
[----:B------:R-:W-:Y:S01]  /*69d0*/  IMAD.MOV.U32 R139, RZ, RZ, R152 ;  /* 0x000000ffff8b7224 */ /* 0x000fe200078e0098 */
[----:B------:R-:W-:-:S05]  /*69e0*/  MOV R138, R153 ;  /* 0x00000099008a7202 */ /* 0x000fca0000000f00 */
[----:B------:R-:W-:Y:S01]  /*69f0*/  MOV R3, R30 ;  /* 0x0000001e00037202 */ /* 0x000fe20000000f00 */
[----:B------:R-:W-:Y:S01]  /*6a00*/  IMAD.MOV.U32 R153, RZ, RZ, R31 ;  /* 0x000000ffff997224 */ /* 0x000fe200078e001f */
[----:B------:R-:W-:Y:S02]  /*6a10*/  MOV R181, R29 ;  /* 0x0000001d00b57202 */ /* 0x000fe40000000f00 */
[----:B------:R-:W-:Y:S02]  /*6a20*/  MOV R152, R28 ;  /* 0x0000001c00987202 */ /* 0x000fe40000000f00 */
[----:B------:R-:W-:Y:S06]  /*6a30*/  HMMA.16816.F32 R28, R16, R32, R52 ;  /* 0x00000020101c723c */ /* 0x000fec0000001834 */
[-C--:B------:R-:W-:Y:S06]  /*6a40*/  HMMA.16816.F32 R60, R4, R34.reuse, R60 ;  /* 0x00000022043c723c */ /* 0x080fec000000183c */
[----:B------:R-:W-:Y:S01]  /*6a50*/  HMMA.16816.F32 R232, R16, R34, R64 ;  /* 0x0000002210e8723c */ /* 0x000fe20000001840 */
[----:B------:R-:W-:Y:S11]  /*6a60*/  LDSM.16.MT88.4 R32, [R209+0xb000] ;  /* 0x00b00000d120783b */ /* 0x000ff60000004200 */
[----:B------:R-:W-:Y:S01]  /*6a70*/  MOV R51, R29 ;  /* 0x0000001d00337202 */ /* 0x000fe20000000f00 */
[----:B------:R-:W-:Y:S01]  /*6a80*/  IMAD.MOV.U32 R49, RZ, RZ, R31 ;  /* 0x000000ffff317224 */ /* 0x000fe200078e001f */
[----:B------:R-:W-:-:S02]  /*6a90*/  MOV R50, R30 ;  /* 0x0000001e00327202 */ /* 0x000fc40000000f00 */
[----:B------:R-:W-:Y:S02]  /*6aa0*/  MOV R48, R28 ;  /* 0x0000001c00307202 */ /* 0x000fe40000000f00 */
[----:B------:R-:W1:Y:S01]  /*6ab0*/  LDSM.16.MT88.4 R28, [R213+0xa000] ;  /* 0x00a00000d51c783b */ /* 0x000e620000004200 */
[----:B------:R-:W-:Y:S01]  /*6ac0*/  MOV R67, R3 ;  /* 0x0000000300437202 */ /* 0x000fe20000000f00 */
[----:B------:R-:W-:-:S04]  /*6ad0*/  FFMA.FTZ R3, R196, UR35, -R2 ;  /* 0x00000023c4037c23 */ /* 0x000fc80008010802 */
        /* <DEDUP_REMOVED lines=15> */
[----:B--2---:R-:W-:Y:S01]  /*6bd0*/  FFMA.FTZ R3, R195, UR35, -R2 ;  /* 0x00000023c3037c23 */ /* 0x004fe20008010802 */
        /* <DEDUP_REMOVED lines=26> */
[----:B------:R2:W-:Y:S01]  /*6d80*/  MUFU.EX2 R203, R3 ;  /* 0x0000000300cb7308 */ /* 0x0005e20000000800 */
[----:B-1----:R-:W-:Y:S01]  /*6d90*/  HMMA.16816.F32 R72, R4, R28, R72 ;  /* 0x0000001c0448723c */ /* 0x002fe20000001848 */
[----:B------:R-:W-:-:S05]  /*6da0*/  MOV R26, R173 ;  /* 0x000000ad001a7202 */ /* 0x000fca0000000f00 */
[----:B------:R-:W-:Y:S01]  /*6db0*/  HMMA.16816.F32 R76, R4, R30, R76 ;  /* 0x0000001e044c723c */ /* 0x000fe2000000184c */
[--C-:B--2---:R-:W-:Y:S01]  /*6dc0*/  FFMA.FTZ R3, R193, UR35, -R2.reuse ;  /* 0x00000023c1037c23 */ /* 0x104fe20008010802 */
[----:B------:R-:W-:-:S04]  /*6dd0*/  FFMA.FTZ R2, R192, UR35, -R2 ;  /* 0x00000023c0027c23 */ /* 0x000fc80008010802 */
[C---:B------:R-:W-:Y:S01]  /*6de0*/  HMMA.16816.F32 R88, R4.reuse, R32, R88 ;  /* 0x000000200458723c */ /* 0x040fe20000001858 */
[----:B------:R-:W-:Y:S05]  /*6df0*/  MUFU.EX2 R207, R3 ;  /* 0x0000000300cf7308 */ /* 0x000fea0000000800 */
[C---:B------:R-:W-:Y:S03]  /*6e00*/  HMMA.16816.F32 R92, R4.reuse, R34, R92 ;  /* 0x00000022045c723c */ /* 0x040fe6000000185c */
[----:B------:R1:W2:Y:S03]  /*6e10*/  MUFU.EX2 R196, R2 ;  /* 0x0000000200c47308 */ /* 0x0002a60000000800 */
[C---:B------:R-:W-:Y:S06]  /*6e20*/  HMMA.16816.F32 R104, R4.reuse, R36, R104 ;  /* 0x000000240468723c */ /* 0x040fec0000001868 */
[C---:B------:R-:W-:Y:S06]  /*6e30*/  HMMA.16816.F32 R156, R4.reuse, R38, R156 ;  /* 0x00000026049c723c */ /* 0x040fec000000189c */
[----:B------:R-:W-:Y:S01]  /*6e40*/  HMMA.16816.F32 R112, R4, R44, R112 ;  /* 0x0000002c0470723c */ /* 0x000fe20000001870 */
[----:B-1----:R-:W-:-:S05]  /*6e50*/  IMAD.WIDE.U32 R2, R206, -0x2daee0ad, RZ ;  /* 0xd2511f53ce027825 */ /* 0x002fca00078e00ff */
[C---:B------:R-:W-:Y:S06]  /*6e60*/  HMMA.16816.F32 R116, R4.reuse, R46, R116 ;  /* 0x0000002e0474723c */ /* 0x040fec0000001874 */
[C---:B------:R-:W-:Y:S06]  /*6e70*/  HMMA.16816.F32 R164, R4.reuse, R40, R164 ;  /* 0x0000002804a4723c */ /* 0x040fec00000018a4 */
[----:B------:R-:W-:Y:S01]  /*6e80*/  HMMA.16816.F32 R52, R4, R42, R124 ;  /* 0x0000002a0434723c */ /* 0x000fe2000000187c */
[----:B------:R-:W-:-:S06]  /*6e90*/  FMUL.FTZ R80, R80, R24 ;  /* 0x0000001850507220 */ /* 0x000fcc0000410000 */
[----:B------:R-:W-:Y:S01]  /*6ea0*/  FFMA.FTZ R5, R200, UR35, -R8 ;  /* 0x00000023c8057c23 */ /* 0x000fe20008010808 */
[----:B------:R-:W-:Y:S01]  /*6eb0*/  LOP3.LUT R4, R3, UR29, R228, 0x96, !PT ;  /* 0x0000001d03047c12 */ /* 0x000fe2000f8e96e4 */
[----:B------:R-:W-:Y:S02]  /*6ec0*/  FMUL.FTZ R81, R81, R24 ;  /* 0x0000001851517220 */ /* 0x000fe40000410000 */
[----:B------:R1:W-:Y:S01]  /*6ed0*/  MUFU.EX2 R195, R5 ;  /* 0x0000000500c37308 */ /* 0x0003e20000000800 */
[-C--:B------:R-:W-:Y:S01]  /*6ee0*/  FMUL.FTZ R82, R82, R23.reuse ;  /* 0x0000001752527220 */ /* 0x080fe20000410000 */
[----:B------:R-:W-:Y:S01]  /*6ef0*/  FMUL.FTZ R83, R83, R23 ;  /* 0x0000001753537220 */ /* 0x000fe20000410000 */
[----:B------:R-:W-:Y:S02]  /*6f00*/  MOV R228, R26 ;  /* 0x0000001a00e47202 */ /* 0x000fe40000000f00 */
[--C-:B------:R-:W-:Y:S02]  /*6f10*/  SHF.R.U32.HI R26, RZ, 0x10, R2.reuse ;  /* 0x00000010ff1a7819 */ /* 0x100fe40000011602 */
[----:B------:R-:W-:Y:S01]  /*6f20*/  LOP3.LUT R27, R2, 0xff, RZ, 0xc0, !PT ;  /* 0x000000ff021b7812 */ /* 0x000fe200078ec0ff */
[----:B------:R-:W-:Y:S01]  /*6f30*/  IMAD.MOV.U32 R134, RZ, RZ, R189 ;  /* 0x000000ffff867224 */ /* 0x000fe200078e00bd */
[----:B------:R-:W-:Y:S01]  /*6f40*/  SHF.R.U32.HI R25, RZ, 0x18, R2 ;  /* 0x00000018ff197819 */ /* 0x000fe20000011602 */
[----:B------:R-:W-:Y:S01]  /*6f50*/  FMUL.FTZ R96, R96, R24 ;  /* 0x0000001860607220 */ /* 0x000fe20000410000 */
[----:B-1----:R-:W-:Y:S01]  /*6f60*/  LOP3.LUT R5, R2, 0xffff, RZ, 0xc0, !PT ;  /* 0x0000ffff02057812 */ /* 0x002fe200078ec0ff */
[----:B------:R-:W-:Y:S01]  /*6f70*/  FFMA.FTZ R3, R197, UR35, -R8 ;  /* 0x00000023c5037c23 */ /* 0x000fe20008010808 */
[----:B------:R-:W-:-:S02]  /*6f80*/  MOV R135, R188 ;  /* 0x000000bc00877202 */ /* 0x000fc40000000f00 */
[----:B------:R-:W-:Y:S01]  /*6f90*/  SHF.R.U32.HI R5, RZ, 0x8, R5 ;  /* 0x00000008ff057819 */ /* 0x000fe20000011605 */
[----:B------:R1:W-:Y:S01]  /*6fa0*/  MUFU.EX2 R192, R3 ;  /* 0x0000000300c07308 */ /* 0x0003e20000000800 */
[----:B------:R-:W-:Y:S01]  /*6fb0*/  MOV R133, R190 ;  /* 0x000000be00857202 */ /* 0x000fe20000000f00 */
[----:B------:R-:W-:Y:S01]  /*6fc0*/  FMUL.FTZ R97, R97, R24 ;  /* 0x0000001861617220 */ /* 0x000fe20000410000 */
[----:B------:R-:W-:Y:S01]  /*6fd0*/  MOV R132, R191 ;  /* 0x000000bf00847202 */ /* 0x000fe20000000f00 */
[-C--:B------:R-:W-:Y:S01]  /*6fe0*/  FMUL.FTZ R98, R98, R23.reuse ;  /* 0x0000001762627220 */ /* 0x080fe20000410000 */
[----:B------:R-:W-:Y:S01]  /*6ff0*/  FMUL.FTZ R99, R99, R23 ;  /* 0x0000001763637220 */ /* 0x000fe20000410000 */
[----:B------:R-:W-:Y:S01]  /*7000*/  HMMA.16816.F32 R188, R16, R30, R80 ;  /* 0x0000001e10bc723c */ /* 0x000fe20000001850 */
[----:B------:R-:W-:Y:S01]  /*7010*/  FFMA.FTZ R2, R198, UR35, -R8 ;  /* 0x00000023c6027c23 */ /* 0x000fe20008010808 */
[----:B------:R-:W-:Y:S01]  /*7020*/  IMAD.WIDE.U32 R6, R205, -0x2daee0ad, RZ ;  /* 0xd2511f53cd067825 */ /* 0x000fe200078e00ff */
[----:B------:R-:W-:-:S04]  /*7030*/  MOV R137, R154 ;  /* 0x0000009a00897202 */ /* 0x000fc80000000f00 */
[----:B------:R-:W-:Y:S02]  /*7040*/  PRMT R30, R27, 0x5410, R5 ;  /* 0x000054101b1e7816 */ /* 0x000fe40000000005 */
[----:B-1----:R-:W-:Y:S01]  /*7050*/  LOP3.LUT R3, R26, 0xff, RZ, 0xc0, !PT ;  /* 0x000000ff1a037812 */ /* 0x002fe200078ec0ff */
[----:B------:R-:W-:-:S03]  /*7060*/  IMAD.MOV.U32 R136, RZ, RZ, R155 ;  /* 0x000000ffff887224 */ /* 0x000fc600078e009b */
[----:B------:R-:W-:Y:S01]  /*7070*/  PRMT R27, R3, 0x5410, R25 ;  /* 0x00005410031b7816 */ /* 0x000fe20000000019 */
[----:B------:R-:W-:Y:S01]  /*7080*/  FFMA.FTZ R3, R201, UR35, -R9 ;  /* 0x00000023c9037c23 */ /* 0x000fe20008010809 */
[----:B------:R-:W-:Y:S01]  /*7090*/  MOV R154, R187 ;  /* 0x000000bb009a7202 */ /* 0x000fe20000000f00 */
[----:B------:R-:W-:Y:S01]  /*70a0*/  IMAD.MOV.U32 R155, RZ, RZ, R186 ;  /* 0x000000ffff9b7224 */ /* 0x000fe200078e00ba */
[----:B------:R-:W-:Y:S01]  /*70b0*/  MOV R66, R185 ;  /* 0x000000b900427202 */ /* 0x000fe20000000f00 */
[----:B------:R1:W-:Y:S01]  /*70c0*/  MUFU.EX2 R193, R2 ;  /* 0x0000000200c17308 */ /* 0x0003e20000000800 */
[----:B------:R-:W-:Y:S01]  /*70d0*/  MOV R65, R184 ;  /* 0x000000b800417202 */ /* 0x000fe20000000f00 */
[-C--:B------:R-:W-:Y:S01]  /*70e0*/  FMUL.FTZ R68, R68, R24.reuse ;  /* 0x0000001844447220 */ /* 0x080fe20000410000 */
[----:B------:R-:W-:Y:S01]  /*70f0*/  HMMA.16816.F32 R184, R16, R34, R96 ;  /* 0x0000002210b8723c */ /* 0x000fe20000001860 */
[----:B------:R-:W-:Y:S01]  /*7100*/  FMUL.FTZ R69, R69, R24 ;  /* 0x0000001845457220 */ /* 0x000fe20000410000 */
[-C--:B------:R-:W-:Y:S01]  /*7110*/  FMUL.FTZ R70, R70, R23.reuse ;  /* 0x0000001746467220 */ /* 0x080fe20000410000 */
[----:B------:R-:W-:-:S02]  /*7120*/  FMUL.FTZ R71, R71, R23 ;  /* 0x0000001747477220 */ /* 0x000fc40000410000 */
[----:B------:R3:W-:Y:S01]  /*7130*/  MUFU.EX2 R35, R3 ;  /* 0x0000000300237308 */ /* 0x0007e20000000800 */
[----:B------:R-:W-:Y:S01]  /*7140*/  LOP3.LUT R26, R6, 0xff, RZ, 0xc0, !PT ;  /* 0x000000ff061a7812 */ /* 0x000fe200078ec0ff */
[-C--:B------:R-:W-:Y:S01]  /*7150*/  FMUL.FTZ R84, R84, R24.reuse ;  /* 0x0000001854547220 */ /* 0x080fe20000410000 */
[----:B------:R-:W-:Y:S01]  /*7160*/  FMUL.FTZ R85, R85, R24 ;  /* 0x0000001855557220 */ /* 0x000fe20000410000 */
[----:B-1----:R-:W-:Y:S02]  /*7170*/  LOP3.LUT R2, R7, UR29, R226, 0x96, !PT ;  /* 0x0000001d07027c12 */ /* 0x002fe4000f8e96e2 */
[----:B------:R-:W-:Y:S01]  /*7180*/  LOP3.LUT R7, R6, 0xffff, RZ, 0xc0, !PT ;  /* 0x0000ffff06077812 */ /* 0x000fe200078ec0ff */
[-C--:B------:R-:W-:Y:S01]  /*7190*/  FMUL.FTZ R86, R86, R23.reuse ;  /* 0x0000001756567220 */ /* 0x080fe20000410000 */
[----:B------:R-:W-:Y:S01]  /*71a0*/  FMUL.FTZ R87, R87, R23 ;  /* 0x0000001757577220 */ /* 0x000fe20000410000 */
[----:B---3--:R-:W-:Y:S01]  /*71b0*/  FFMA.FTZ R3, R204, UR35, -R9 ;  /* 0x00000023cc037c23 */ /* 0x008fe20008010809 */
[----:B------:R-:W-:Y:S01]  /*71c0*/  SHF.R.U32.HI R5, RZ, 0x8, R7 ;  /* 0x00000008ff057819 */ /* 0x000fe20000011607 */
[----:B------:R-:W-:Y:S02]  /*71d0*/  HMMA.16816.F32 R68, R16, R28, R68 ;  /* 0x0000001c1044723c */ /* 0x000fe40000001844 */
[----:B------:R1:W-:Y:S01]  /*71e0*/  MUFU.EX2 R34, R3 ;  /* 0x0000000300227308 */ /* 0x0003e20000000800 */
[----:B------:R-:W-:Y:S01]  /*71f0*/  PRMT R31, R26, 0x5410, R5 ;  /* 0x000054101a1f7816 */ /* 0x000fe20000000005 */
[--C-:B------:R-:W-:Y:S01]  /*7200*/  FFMA.FTZ R7, R199, UR35, -R9.reuse ;  /* 0x00000023c7077c23 */ /* 0x100fe20008010809 */
[----:B------:R-:W-:Y:S01]  /*7210*/  FFMA.FTZ R9, R177, UR35, -R9 ;  /* 0x00000023b1097c23 */ /* 0x000fe20008010809 */
[----:B------:R-:W-:-:S02]  /*7220*/  LOP3.LUT R5, R4, 0xffff, RZ, 0xc0, !PT ;  /* 0x0000ffff04057812 */ /* 0x000fc400078ec0ff */
[--C-:B------:R-:W-:Y:S02]  /*7230*/  SHF.R.U32.HI R28, RZ, 0x10, R6.reuse ;  /* 0x00000010ff1c7819 */ /* 0x100fe40000011606 */
[----:B------:R-:W-:Y:S02]  /*7240*/  SHF.R.U32.HI R29, RZ, 0x18, R6 ;  /* 0x00000018ff1d7819 */ /* 0x000fe40000011606 */
[----:B------:R-:W-:Y:S01]  /*7250*/  LOP3.LUT R6, R4, 0xff, RZ, 0xc0, !PT ;  /* 0x000000ff04067812 */ /* 0x000fe200078ec0ff */
[----:B------:R-:W-:Y:S01]  /*7260*/  HMMA.16816.F32 R84, R16, R32, R84 ;  /* 0x000000201054723c */ /* 0x000fe20000001854 */
[--C-:B-1----:R-:W-:Y:S02]  /*7270*/  SHF.R.U32.HI R3, RZ, 0x10, R4.reuse ;  /* 0x00000010ff037819 */ /* 0x102fe40000011604 */
[----:B------:R-:W-:Y:S02]  /*7280*/  SHF.R.U32.HI R4, RZ, 0x18, R4 ;  /* 0x00000018ff047819 */ /* 0x000fe40000011604 */
[----:B------:R-:W-:Y:S01]  /*7290*/  LOP3.LUT R3, R3, 0xff, RZ, 0xc0, !PT ;  /* 0x000000ff03037812 */ /* 0x000fe200078ec0ff */
[----:B------:R-:W-:Y:S01]  /*72a0*/  FFMA.FTZ R8, R194, UR35, -R8 ;  /* 0x00000023c2087c23 */ /* 0x000fe20008010808 */
[----:B------:R1:W-:Y:S01]  /*72b0*/  MUFU.EX2 R32, R9 ;  /* 0x0000000900207308 */ /* 0x0003e20000000800 */
[----:B------:R-:W-:-:S02]  /*72c0*/  MOV R206, R66 ;  /* 0x0000004200ce7202 */ /* 0x000fc40000000f00 */
[----:B------:R-:W-:Y:S02]  /*72d0*/  MOV R66, R181 ;  /* 0x000000b500427202 */ /* 0x000fe40000000f00 */
[----:B------:R-:W-:-:S03]  /*72e0*/  SHF.R.U32.HI R5, RZ, 0x8, R5 ;  /* 0x00000008ff057819 */ /* 0x000fc60000011605 */
[----:B------:R3:W4:Y:S01]  /*72f0*/  MUFU.EX2 R181, R8 ;  /* 0x0000000800b57308 */ /* 0x0007220000000800 */
[----:B------:R-:W-:Y:S02]  /*7300*/  MOV R64, R175 ;  /* 0x000000af00407202 */ /* 0x000fe40000000f00 */
[----:B-1----:R-:W-:Y:S01]  /*7310*/  PRMT R9, R3, 0x5410, R4 ;  /* 0x0000541003097816 */ /* 0x002fe20000000004 */
[----:B------:R-:W-:Y:S01]  /*7320*/  FFMA.FTZ R3, R178, UR35, -R14 ;  /* 0x00000023b2037c23 */ /* 0x000fe2000801080e */
[----:B------:R-:W-:Y:S02]  /*7330*/  IMAD.MOV.U32 R127, RZ, RZ, R174 ;  /* 0x000000ffff7f7224 */ /* 0x000fe400078e00ae */
[-C--:B------:R-:W-:Y:S01]  /*7340*/  FMUL.FTZ R120, R120, R24.reuse ;  /* 0x0000001878787220 */ /* 0x080fe20000410000 */
[-C--:B------:R-:W-:Y:S01]  /*7350*/  FMUL.FTZ R121, R121, R24.reuse ;  /* 0x0000001879797220 */ /* 0x080fe20000410000 */
[----:B---3--:R-:W-:Y:S02]  /*7360*/  LOP3.LUT R8, R28, 0xff, RZ, 0xc0, !PT ;  /* 0x000000ff1c087812 */ /* 0x008fe400078ec0ff */
[----:B------:R1:W-:Y:S01]  /*7370*/  MUFU.EX2 R28, R3 ;  /* 0x00000003001c7308 */ /* 0x0003e20000000800 */
[-C--:B------:R-:W-:Y:S01]  /*7380*/  FMUL.FTZ R122, R122, R23.reuse ;  /* 0x000000177a7a7220 */ /* 0x080fe20000410000 */
[-C--:B------:R-:W-:Y:S01]  /*7390*/  FMUL.FTZ R123, R123, R23.reuse ;  /* 0x000000177b7b7220 */ /* 0x080fe20000410000 */
[-C--:B------:R-:W-:Y:S01]  /*73a0*/  FMUL.FTZ R108, R108, R24.reuse ;  /* 0x000000186c6c7220 */ /* 0x080fe20000410000 */
[-C--:B------:R-:W-:Y:S01]  /*73b0*/  FMUL.FTZ R109, R109, R24.reuse ;  /* 0x000000186d6d7220 */ /* 0x080fe20000410000 */
[-C--:B------:R-:W-:Y:S01]  /*73c0*/  FMUL.FTZ R110, R110, R23.reuse ;  /* 0x000000176e6e7220 */ /* 0x080fe20000410000 */
[-C--:B------:R-:W-:Y:S01]  /*73d0*/  FMUL.FTZ R111, R111, R23.reuse ;  /* 0x000000176f6f7220 */ /* 0x080fe20000410000 */
[----:B------:R-:W-:Y:S01]  /*73e0*/  PRMT R25, R6, 0x5410, R5 ;  /* 0x0000541006197816 */ /* 0x000fe20000000005 */
[-C--:B------:R-:W-:Y:S01]  /*73f0*/  FMUL.FTZ R100, R100, R24.reuse ;  /* 0x0000001864647220 */ /* 0x080fe20000410000 */
[--C-:B------:R-:W-:Y:S01]  /*7400*/  SHF.R.U32.HI R6, RZ, 0x18, R2.reuse ;  /* 0x00000018ff067819 */ /* 0x100fe20000011602 */
[-C--:B------:R-:W-:Y:S01]  /*7410*/  FMUL.FTZ R101, R101, R24.reuse ;  /* 0x0000001865657220 */ /* 0x080fe20000410000 */
[-C--:B------:R-:W-:Y:S01]  /*7420*/  FMUL.FTZ R102, R102, R23.reuse ;  /* 0x0000001766667220 */ /* 0x080fe20000410000 */
[-C--:B------:R-:W-:Y:S01]  /*7430*/  FMUL.FTZ R103, R103, R23.reuse ;  /* 0x0000001767677220 */ /* 0x080fe20000410000 */
[----:B-1----:R-:W-:Y:S01]  /*7440*/  SHF.R.U32.HI R3, RZ, 0x10, R2 ;  /* 0x00000010ff037819 */ /* 0x002fe20000011602 */
[-C--:B------:R-:W-:Y:S01]  /*7450*/  FMUL.FTZ R160, R160, R24.reuse ;  /* 0x00000018a0a07220 */ /* 0x080fe20000410000 */
[-C--:B------:R-:W-:Y:S01]  /*7460*/  FMUL.FTZ R161, R161, R24.reuse ;  /* 0x00000018a1a17220 */ /* 0x080fe20000410000 */
[-C--:B------:R-:W-:Y:S01]  /*7470*/  FMUL.FTZ R162, R162, R23.reuse ;  /* 0x00000017a2a27220 */ /* 0x080fe20000410000 */
[----:B------:R-:W-:Y:S01]  /*7480*/  LOP3.LUT R3, R3, 0xff, RZ, 0xc0, !PT ;  /* 0x000000ff03037812 */ /* 0x000fe200078ec0ff */
        /* <DEDUP_REMOVED lines=11> */
[----:B------:R-:W-:Y:S01]  /*7540*/  MOV R64, R137 ;  /* 0x0000008900407202 */ /* 0x000fe20000000f00 */
[----:B------:R1:W3:Y:S01]  /*7550*/  MUFU.EX2 R33, R7 ;  /* 0x0000000700217308 */ /* 0x0002e20000000800 */
[----:B------:R-:W-:Y:S01]  /*7560*/  MOV R65, R136 ;  /* 0x0000008800417202 */ /* 0x000fe20000000f00 */
[----:B------:R-:W-:Y:S01]  /*7570*/  IMAD.MOV.U32 R126, RZ, RZ, R139 ;  /* 0x000000ffff7e7224 */ /* 0x000fe200078e008b */
[----:B------:R-:W-:-:S02]  /*7580*/  MOV R198, R127 ;  /* 0x0000007f00c67202 */ /* 0x000fc40000000f00 */
[----:B------:R-:W-:Y:S02]  /*7590*/  PRMT R26, R8, 0x5410, R29 ;  /* 0x00005410081a7816 */ /* 0x000fe4000000001d */
[----:B------:R-:W-:Y:S02]  /*75a0*/  MOV R127, R138 ;  /* 0x0000008a007f7202 */ /* 0x000fe40000000f00 */
[C---:B------:R-:W-:Y:S01]  /*75b0*/  LOP3.LUT R5, R2.reuse, 0xffff, RZ, 0xc0, !PT ;  /* 0x0000ffff02057812 */ /* 0x040fe200078ec0ff */
[C---:B------:R-:W-:Y:S01]  /*75c0*/  HMMA.16816.F32 R136, R16.reuse, R46, R120 ;  /* 0x0000002e1088723c */ /* 0x040fe20000001878 */
[----:B------:R-:W-:Y:S01]  /*75d0*/  PRMT R8, R3, 0x5410, R6 ;  /* 0x0000541003087816 */ /* 0x000fe20000000006 */
[----:B------:R-:W-:Y:S01]  /*75e0*/  FFMA.FTZ R6, R183, UR35, -R14 ;  /* 0x00000023b7067c23 */ /* 0x000fe2000801080e */
[----:B------:R-:W-:Y:S01]  /*75f0*/  IMAD.MOV.U32 R81, RZ, RZ, R66 ;  /* 0x000000ffff517224 */ /* 0x000fe200078e0042 */
[----:B------:R-:W-:Y:S01]  /*7600*/  MOV R82, R67 ;  /* 0x0000004300527202 */ /* 0x000fe20000000f00 */
[----:B------:R-:W-:Y:S01]  /*7610*/  IMAD.MOV.U32 R99, RZ, RZ, R154 ;  /* 0x000000ffff637224 */ /* 0x000fe200078e009a */
[----:B-1----:R-:W-:Y:S01]  /*7620*/  LOP3.LUT R7, R2, 0xff, RZ, 0xc0, !PT ;  /* 0x000000ff02077812 */ /* 0x002fe200078ec0ff */
[--C-:B------:R-:W-:Y:S01]  /*7630*/  FFMA.FTZ R2, R182, UR35, -R14.reuse ;  /* 0x00000023b6027c23 */ /* 0x100fe2000801080e */
[C---:B------:R-:W-:Y:S01]  /*7640*/  HMMA.16816.F32 R172, R16.reuse, R38, R108 ;  /* 0x0000002610ac723c */ /* 0x040fe2000000186c */
[----:B------:R-:W-:Y:S01]  /*7650*/  MOV R46, R64 ;  /* 0x00000040002e7202 */ /* 0x000fe20000000f00 */
[----:B------:R-:W-:Y:S01]  /*7660*/  FFMA.FTZ R4, R180, UR35, -R14 ;  /* 0x00000023b4047c23 */ /* 0x000fe2000801080e */
[----:B------:R-:W-:Y:S01]  /*7670*/  MOV R47, R65 ;  /* 0x00000041002f7202 */ /* 0x000fe20000000f00 */
[----:B------:R-:W-:Y:S01]  /*7680*/  IMAD.MOV.U32 R65, RZ, RZ, R51 ;  /* 0x000000ffff417224 */ /* 0x000fe200078e0033 */
[----:B------:R-:W-:Y:S01]  /*7690*/  MOV R83, R153 ;  /* 0x0000009900537202 */ /* 0x000fe20000000f00 */
[C---:B------:R-:W-:Y:S01]  /*76a0*/  HMMA.16816.F32 R100, R16.reuse, R36, R100 ;  /* 0x000000241064723c */ /* 0x040fe20000001864 */
[----:B------:R-:W-:Y:S01]  /*76b0*/  MOV R80, R152 ;  /* 0x0000009800507202 */ /* 0x000fe20000000f00 */
[----:B------:R-:W-:Y:S01]  /*76c0*/  IMAD.MOV.U32 R110, RZ, RZ, R133 ;  /* 0x000000ffff6e7224 */ /* 0x000fe200078e0085 */
[----:B------:R-:W-:Y:S01]  /*76d0*/  MOV R66, R50 ;  /* 0x0000003200427202 */ /* 0x000fe20000000f00 */
[----:B------:R-:W-:Y:S01]  /*76e0*/  LDSM.16.MT88.4 R120, [R214+0xb800] ;  /* 0x00b80000d678783b */ /* 0x000fe20000004200 */
[----:B------:R-:W-:Y:S01]  /*76f0*/  MOV R67, R49 ;  /* 0x0000003100437202 */ /* 0x000fe20000000f00 */
[----:B------:R-:W-:Y:S01]  /*7700*/  HMMA.16816.F32 R160, R16, R44, R160 ;  /* 0x0000002c10a0723c */ /* 0x000fe200000018a0 */
[----:B------:R-:W-:-:S02]  /*7710*/  MOV R64, R48 ;  /* 0x0000003000407202 */ /* 0x000fc40000000f00 */
[----:B------:R-:W-:Y:S01]  /*7720*/  MOV R98, R155 ;  /* 0x0000009b00627202 */ /* 0x000fe20000000f00 */
[----:B------:R-:W-:Y:S01]  /*7730*/  LDSM.16.MT88.4 R48, [R211+0xa800] ;  /* 0x00a80000d330783b */ /* 0x000fe20000004200 */
[----:B------:R-:W-:Y:S01]  /*7740*/  MOV R108, R135 ;  /* 0x00000087006c7202 */ /* 0x000fe20000000f00 */
[C---:B------:R-:W-:Y:S01]  /*7750*/  HMMA.16816.F32 R168, R16.reuse, R40, R168 ;  /* 0x0000002810a8723c */ /* 0x040fe200000018a8 */
[----:B------:R-:W-:Y:S01]  /*7760*/  MOV R109, R134 ;  /* 0x00000086006d7202 */ /* 0x000fe20000000f00 */
[----:B------:R-:W1:Y:S01]  /*7770*/  LDSM.16.MT88.4 R152, [R209+0xa800] ;  /* 0x00a80000d198783b */ /* 0x000e620000004200 */
[----:B------:R-:W-:Y:S01]  /*7780*/  MOV R111, R132 ;  /* 0x00000084006f7202 */ /* 0x000fe20000000f00 */
[----:B------:R-:W-:Y:S02]  /*7790*/  MUFU.EX2 R14, R6 ;  /* 0x00000006000e7308 */ /* 0x000fe40000000800 */
[----:B------:R-:W-:Y:S01]  /*77a0*/  HMMA.16816.F32 R132, R16, R42, R128 ;  /* 0x0000002a1084723c */ /* 0x000fe20000001880 */
[----:B------:R-:W-:-:S05]  /*77b0*/  SHF.R.U32.HI R5, RZ, 0x8, R5 ;  /* 0x00000008ff057819 */ /* 0x000fca0000011605 */
[----:B------:R5:W3:Y:S01]  /*77c0*/  MUFU.EX2 R16, R2 ;  /* 0x0000000200107308 */ /* 0x000ae20000000800 */
[----:B------:R-:W-:Y:S02]  /*77d0*/  PRMT R7, R7, 0x5410, R5 ;  /* 0x0000541007077816 */ /* 0x000fe40000000005 */
[----:B------:R-:W-:Y:S02]  /*77e0*/  HSET2.LE.AND R3, R30, R0, PT ;  /* 0x000000001e037233 */ /* 0x000fe40003803000 */
[----:B--2---:R-:W-:-:S03]  /*77f0*/  F2FP.F16.F32.PACK_AB R5, R196, R207 ;  /* 0x000000cfc405723e */ /* 0x004fc600000000ff */
[----:B------:R4:W2:Y:S01]  /*7800*/  MUFU.EX2 R29, R4 ;  /* 0x00000004001d7308 */ /* 0x0008a20000000800 */
[----:B------:R-:W-:Y:S02]  /*7810*/  LOP3.LUT R130, R3, R5, RZ, 0xc0, !PT ;  /* 0x0000000503827212 */ /* 0x000fe400078ec0ff */
[--C-:B------:R-:W-:Y:S02]  /*7820*/  HSET2.LE.AND R3, R25, R0.reuse, PT ;  /* 0x0000000019037233 */ /* 0x100fe40003803000 */
[--C-:B-----5:R-:W-:Y:S02]  /*7830*/  HSET2.LE.AND R2, R27, R0.reuse, PT ;  /* 0x000000001b027233 */ /* 0x120fe40003803000 */
[----:B------:R-:W-:Y:S02]  /*7840*/  HSET2.LE.AND R6, R7, R0, PT ;  /* 0x0000000007067233 */ /* 0x000fe40003803000 */
[----:B----4-:R-:W-:Y:S02]  /*7850*/  F2FP.F16.F32.PACK_AB R4, R181, R192 ;  /* 0x000000c0b504723e */ /* 0x010fe400000000ff */
[----:B------:R-:W-:-:S02]  /*7860*/  F2FP.F16.F32.PACK_AB R5, R193, R195 ;  /* 0x000000c3c105723e */ /* 0x000fc400000000ff */
[----:B------:R-:W-:Y:S02]  /*7870*/  LOP3.LUT R131, R2, R4, RZ, 0xc0, !PT ;  /* 0x0000000402837212 */ /* 0x000fe400078ec0ff */
[----:B------:R-:W-:Y:S02]  /*7880*/  HSET2.LE.AND R2, R9, R0, PT ;  /* 0x0000000009027233 */ /* 0x000fe40003803000 */
[----:B------:R-:W-:Y:S02]  /*7890*/  F2FP.F16.F32.PACK_AB R4, R203, R202 ;  /* 0x000000cacb04723e */ /* 0x000fe400000000ff */
[----:B------:R-:W-:Y:S02]  /*78a0*/  F2FP.F16.F32.PACK_AB R7, R34, R35 ;  /* 0x000000232207723e */ /* 0x000fe400000000ff */
[----:B------:R-:W-:Y:S02]  /*78b0*/  LOP3.LUT R128, R3, R4, RZ, 0xc0, !PT ;  /* 0x0000000403807212 */ /* 0x000fe400078ec0ff */
[----:B------:R-:W-:-:S02]  /*78c0*/  LOP3.LUT R129, R2, R5, RZ, 0xc0, !PT ;  /* 0x0000000502817212 */ /* 0x000fc400078ec0ff */
[----:B------:R-:W-:Y:S02]  /*78d0*/  LOP3.LUT R124, R6, R7, RZ, 0xc0, !PT ;  /* 0x00000007067c7212 */ /* 0x000fe400078ec0ff */
[--C-:B------:R-:W-:Y:S02]  /*78e0*/  HSET2.LE.AND R4, R31, R0.reuse, PT ;  /* 0x000000001f047233 */ /* 0x100fe40003803000 */
[----:B------:R-:W-:Y:S02]  /*78f0*/  HSET2.LE.AND R6, R26, R0, PT ;  /* 0x000000001a067233 */ /* 0x000fe40003803000 */
[----:B---3--:R-:W-:Y:S02]  /*7900*/  F2FP.F16.F32.PACK_AB R5, R32, R33 ;  /* 0x000000212005723e */ /* 0x008fe400000000ff */
[----:B------:R-:W-:Y:S01]  /*7910*/  F2FP.F16.F32.PACK_AB R7, R14, R16 ;  /* 0x000000100e07723e */ /* 0x000fe200000000ff */
[----:B------:R-:W-:Y:S01]  /*7920*/  IMAD.MOV.U32 R44, RZ, RZ, R126 ;  /* 0x000000ffff2c7224 */ /* 0x000fe200078e007e */
[----:B------:R-:W-:-:S02]  /*7930*/  MOV R45, R127 ;  /* 0x0000007f002d7202 */ /* 0x000fc40000000f00 */
[----:B------:R-:W-:Y:S02]  /*7940*/  LOP3.LUT R126, R4, R5, RZ, 0xc0, !PT ;  /* 0x00000005047e7212 */ /* 0x000fe400078ec0ff */
[----:B------:R-:W-:Y:S02]  /*7950*/  LOP3.LUT R127, R6, R7, RZ, 0xc0, !PT ;  /* 0x00000007067f7212 */ /* 0x000fe400078ec0ff */
[----:B------:R-:W3:Y:S01]  /*7960*/  LDSM.16.MT88.4 R4, [R213+0xb800] ;  /* 0x00b80000d504783b */ /* 0x000ee20000004200 */
[----:B------:R-:W-:Y:S02]  /*7970*/  HSET2.LE.AND R2, R8, R0, PT ;  /* 0x0000000008027233 */ /* 0x000fe40003803000 */
[----:B--2---:R-:W-:-:S04]  /*7980*/  F2FP.F16.F32.PACK_AB R3, R29, R28 ;  /* 0x0000001c1d03723e */ /* 0x004fc800000000ff */
[----:B------:R-:W-:Y:S01]  /*7990*/  LOP3.LUT R125, R2, R3, RZ, 0xc0, !PT ;  /* 0x00000003027d7212 */ /* 0x000fe200078ec0ff */
[-C--:B-1----:R-:W-:Y:S01]  /*79a0*/  HMMA.16816.F32 R144, R128, R152.reuse, R144 ;  /* 0x000000988090723c */ /* 0x082fe20000001890 */
[----:B------:R-:W-:Y:S02]  /*79b0*/  MOV R194, R98 ;  /* 0x0000006200c27202 */ /* 0x000fe40000000f00 */
[----:B------:R-:W-:Y:S02]  /*79c0*/  MOV R205, R99 ;  /* 0x0000006300cd7202 */ /* 0x000fe40000000f00 */
[----:B------:R-:W-:Y:S01]  /*79d0*/  LDSM.16.MT88.4 R96, [R209+0xb800] ;  /* 0x00b80000d160783b */ /* 0x000fe20000004200 */
[C---:B------:R-:W-:Y:S06]  /*79e0*/  HMMA.16816.F32 R140, R124.reuse, R152, R140 ;  /* 0x000000987c8c723c */ /* 0x040fec000000188c */
[----:B------:R-:W-:Y:S06]  /*79f0*/  HMMA.16816.F32 R148, R124, R154, R148 ;  /* 0x0000009a7c94723c */ /* 0x000fec0000001894 */
[-C--:B------:R-:W-:Y:S06]  /*7a00*/  HMMA.16816.F32 R36, R128, R48.reuse, R236 ;  /* 0x000000308024723c */ /* 0x080fec00000018ec */
[----:B------:R-:W-:Y:S01]  /*7a10*/  HMMA.16816.F32 R40, R124, R48, R240 ;  /* 0x000000307c28723c */ /* 0x000fe200000018f0 */
[----:B------:R-:W-:Y:S01]  /*7a20*/  IMAD.MOV.U32 R236, RZ, RZ, R64 ;  /* 0x000000ffffec7224 */ /* 0x000fe200078e0040 */
[----:B------:R-:W-:-:S02]  /*7a30*/  MOV R237, R65 ;  /* 0x0000004100ed7202 */ /* 0x000fc40000000f00 */
[----:B------:R-:W-:Y:S02]  /*7a40*/  MOV R238, R66 ;  /* 0x0000004200ee7202 */ /* 0x000fe40000000f00 */
[----:B------:R-:W-:Y:S01]  /*7a50*/  HMMA.16816.F32 R152, R128, R154, R108 ;  /* 0x0000009a8098723c */ /* 0x000fe2000000186c */
[----:B------:R-:W-:Y:S01]  /*7a60*/  MOV R239, R67 ;  /* 0x0000004300ef7202 */ /* 0x000fe20000000f00 */
[----:B------:R-:W-:Y:S01]  /*7a70*/  IMAD.MOV.U32 R240, RZ, RZ, R80 ;  /* 0x000000fffff07224 */ /* 0x000fe200078e0050 */
[----:B------:R-:W-:Y:S01]  /*7a80*/  MOV R241, R81 ;  /* 0x0000005100f17202 */ /* 0x000fe20000000f00 */
[----:B------:R-:W1:Y:S01]  /*7a90*/  LDSM.16.MT88.4 R64, [R214+0xa800] ;  /* 0x00a80000d640783b */ /* 0x000e620000004200 */
[----:B------:R-:W-:Y:S02]  /*7aa0*/  MOV R242, R82 ;  /* 0x0000005200f27202 */ /* 0x000fe40000000f00 */
[----:B------:R-:W-:Y:S01]  /*7ab0*/  MOV R243, R83 ;  /* 0x0000005300f37202 */ /* 0x000fe20000000f00 */
[----:B------:R-:W-:Y:S04]  /*7ac0*/  LDSM.16.MT88.4 R108, [R211+0xb800] ;  /* 0x00b80000d36c783b */ /* 0x000fe80000004200 */
[----:B------:R-:W2:Y:S01]  /*7ad0*/  LDSM.16.MT88.4 R80, [R213+0xa800] ;  /* 0x00a80000d550783b */ /* 0x000ea20000004200 */
[----:B------:R-:W-:Y:S01]  /*7ae0*/  FFMA.FTZ R9, R248, R24, R205 ;  /* 0x00000018f8097223 */ /* 0x000fe200000100cd */
[----:B------:R-:W-:Y:S01]  /*7af0*/  FFMA.FTZ R8, R247, R23, R194 ;  /* 0x00000017f7087223 */ /* 0x000fe200000100c2 */
[----:B------:R-:W-:Y:S01]  /*7b00*/  FFMA.FTZ R3, R249, R22, R251 ;  /* 0x00000016f9037223 */ /* 0x000fe200000100fb */
[----:B------:R-:W-:Y:S01]  /*7b10*/  FFMA.FTZ R2, R250, R15, R229 ;  /* 0x0000000ffa027223 */ /* 0x000fe200000100e5 */
[----:B---3--:R-:W-:Y:S02]  /*7b20*/  HMMA.16816.F32 R164, R124, R4, R164 ;  /* 0x000000047ca4723c */ /* 0x008fe400000018a4 */
[----:B------:R-:W-:Y:S01]  /*7b30*/  FADD.FTZ R3, R246, R3 ;  /* 0x00000003f6037221 */ /* 0x000fe20000010000 */
[----:B------:R-:W-:-:S03]  /*7b40*/  FADD.FTZ R2, R227, R2 ;  /* 0x00000002e3027221 */ /* 0x000fc60000010000 */
[----:B------:R-:W-:Y:S01]  /*7b50*/  HMMA.16816.F32 R168, R128, R4, R168 ;  /* 0x0000000480a8723c */ /* 0x000fe200000018a8 */
[----:B------:R-:W-:Y:S01]  /*7b60*/  UISETP.GE.AND UP0, UPT, UR34, 0x3, UPT ;  /* 0x000000032200788c */ /* 0x000fe2000bf06270 */
[----:B------:R-:W-:Y:S01]  /*7b70*/  FADD.FTZ R3, R245, R3 ;  /* 0x00000003f5037221 */ /* 0x000fe20000010000 */
[----:B------:R-:W-:-:S04]  /*7b80*/  FADD.FTZ R2, R179, R2 ;  /* 0x00000002b3027221 */ /* 0x000fc80000010000 */
[----:B------:R-:W-:Y:S01]  /*7b90*/  FADD.FTZ R5, R197, R9 ;  /* 0x00000009c5057221 */ /* 0x000fe20000010000 */
[----:B------:R-:W-:-:S03]  /*7ba0*/  FADD.FTZ R4, R198, R8 ;  /* 0x00000008c6047221 */ /* 0x000fc60000010000 */
[----:B------:R-:W-:Y:S01]  /*7bb0*/  FADD.FTZ R5, R228, R5 ;  /* 0x00000005e4057221 */ /* 0x000fe20000010000 */
[----:B------:R-:W-:Y:S01]  /*7bc0*/  FADD.FTZ R4, R252, R4 ;  /* 0x00000004fc047221 */ /* 0x000fe20000010000 */
[----:B------:R-:W-:Y:S01]  /*7bd0*/  FADD.FTZ R3, R244, R3 ;  /* 0x00000003f4037221 */ /* 0x000fe20000010000 */
[----:B------:R-:W-:Y:S01]  /*7be0*/  FADD.FTZ R2, R176, R2 ;  /* 0x00000002b0027221 */ /* 0x000fe20000010000 */
[----:B------:R-:W-:Y:S01]  /*7bf0*/  FADD.FTZ R5, R200, R5 ;  /* 0x00000005c8057221 */ /* 0x000fe20000010000 */
[----:B------:R-:W-:Y:S01]  /*7c00*/  FADD.FTZ R4, R206, R4 ;  /* 0x00000004ce047221 */ /* 0x000fe20000010000 */
[----:B------:R-:W-:Y:S01]  /*7c10*/  PLOP3.LUT P0, PT, PT, PT, UP0, 0x80, 0x0 ;  /* 0x000000000000781c */ /* 0x000fe20003f0f008 */
        /* <DEDUP_REMOVED lines=12> */
[----:B-1----:R-:W-:Y:S01]  /*7ce0*/  HMMA.16816.F32 R56, R124, R64, R56 ;  /* 0x000000407c38723c */ /* 0x002fe20000001838 */
[----:B------:R-:W-:-:S05]  /*7cf0*/  FADD.FTZ R2, R16, R2 ;  /* 0x0000000210027221 */ /* 0x000fca0000010000 */
        /* <DEDUP_REMOVED lines=26> */
[----:B------:R-:W-:-:S06]  /*7ea0*/  MOV R136, R223 ;  /* 0x000000df00887202 */ /* 0x000fcc0000000f00 */
[----:B------:R-:W-:Y:S01]  /*7eb0*/  IMAD.MOV.U32 R134, RZ, RZ, R230 ;  /* 0x000000ffff867224 */ /* 0x000fe200078e00e6 */
[----:B------:R-:W-:Y:S02]  /*7ec0*/  MOV R135, R231 ;  /* 0x000000e700877202 */ /* 0x000fe40000000f00 */
[----:B------:R-:W-:Y:S01]  /*7ed0*/  MOV R133, R225 ;  /* 0x000000e100857202 */ /* 0x000fe20000000f00 */
[----:B------:R-:W-:-:S13]  /*7ee0*/  @!P0 BRA `(.L_x_1114) ;  /* 0x0000009800a08947 */ /* 0x000fda0003800000 */
[----:B------:R-:W-:-:S04]  /*7ef0*/  DEPBAR.LE SB0, 0x0 ;  /* 0x000080000000791a */ /* 0x000fc80000000000 */
[----:B------:R-:W-:Y:S01]  /*7f00*/  USHF.L.U32 UR4, UR6, 0x6, URZ ;  /* 0x0000000606047899 */ /* 0x000fe2000800063f */
[----:B------:R-:W2:Y:S01]  /*7f10*/  LDL.64 R236, [R1+0x28] ;  /* 0x0000280001ec7983 */ /* 0x000ea20000100a00 */
[----:B------:R-:W-:-:S03]  /*7f20*/  USHF.L.U64.HI UR10, UR6, 0x6, UR7 ;  /* 0x00000006060a7899 */ /* 0x000fc60008010207 */
[----:B------:R-:W3:Y:S01]  /*7f30*/  LDL R9, [R1+0x4c] ;  /* 0x00004c0001097983 */ /* 0x000ee20000100800 */
[----:B------:R-:W-:Y:S01]  /*7f40*/  IMAD.U32 R3, RZ, RZ, UR4 ;  /* 0x00000004ff037e24 */ /* 0x000fe2000f8e00ff */
[----:B------:R-:W-:Y:S01]  /*7f50*/  IADD3 R228, P2, R20, -UR4, RZ ;  /* 0x8000000414e47c10 */ /* 0x000fe2000ff5e0ff */
[----:B------:R-:W-:Y:S01]  /*7f60*/  IMAD.U32 R2, RZ, RZ, UR10 ;  /* 0x0000000aff027e24 */ /* 0x000fe2000f8e00ff */
[----:B------:R-:W4:Y:S02]  /*7f70*/  LDL R251, [R1+0x38] ;  /* 0x0000380001fb7983 */ /* 0x000f240000100800 */
[----:B------:R-:W-:Y:S02]  /*7f80*/  IADD3 R226, P1, P0, -R3, UR26, R20 ;  /* 0x0000001a03e27c10 */ /* 0x000fe4000f83e114 */
[----:B------:R-:W-:Y:S01]  /*7f90*/  IADD3.X R229, R21, ~UR10, RZ, P2, !PT ;  /* 0x8000000a15e57c10 */ /* 0x000fe200097fe4ff */
[----:B------:R-:W-:Y:S01]  /*7fa0*/  BAR.SYNC.DEFER_BLOCKING 0x0 ;  /* 0x0000000000007b1d */ /* 0x000fe20000010000 */
[----:B------:R-:W-:-:S05]  /*7fb0*/  IADD3.X R227, ~R2, UR25, R21, P1, P0 ;  /* 0x0000001902e37c10 */ /* 0x000fca0008fe0515 */
[----:B------:R-:W5:Y:S04]  /*7fc0*/  LDL.64 R240, [R1+0x68] ;  /* 0x0000680001f07983 */ /* 0x000f680000100a00 */
[----:B------:R-:W5:Y:S04]  /*7fd0*/  LDL.64 R238, [R1+0x30] ;  /* 0x0000300001ee7983 */ /* 0x000f680000100a00 */
[----:B------:R-:W5:Y:S04]  /*7fe0*/  LDL.64 R242, [R1+0x40] ;  /* 0x0000400001f27983 */ /* 0x000f680000100a00 */
[----:B------:R-:W-:Y:S01]  /*7ff0*/  @!PT LDS RZ, [RZ] ;  /* 0x00000000fffff984 */ /* 0x000fe20000000800 */
[----:B------:R-:W-:Y:S01]  /*8000*/  @!PT LDS RZ, [RZ] ;  /* 0x00000000fffff984 */ /* 0x000fe20000000800 */
[----:B------:R-:W-:Y:S01]  /*8010*/  @!PT LDS RZ, [RZ] ;  /* 0x00000000fffff984 */ /* 0x000fe20000000800 */
[----:B------:R1:W-:Y:S04]  /*8020*/  LDGSTS.E.BYPASS.LTC128B.128 [R224+0xa000], desc[UR30][R228.64] ;  /* 0x0a000000e4e07fae */ /* 0x0003e8000b901d5e */
[----:B------:R1:W-:Y:S04]  /*8030*/  LDGSTS.E.BYPASS.LTC128B.128 [R224+0xb000], desc[UR30][R228.64+0x80] ;  /* 0x0b000080e4e07fae */ /* 0x0003e8000b901d5e */
[----:B------:R1:W-:Y:S04]  /*8040*/  LDGSTS.E.BYPASS.LTC128B.128 [R224+0xa800], desc[UR30][R226.64] ;  /* 0x0a800000e2e07fae */ /* 0x0003e8000b901d5e */
[----:B------:R1:W-:Y:S04]  /*8050*/  LDGSTS.E.BYPASS.LTC128B.128 [R224+0xb800], desc[UR30][R226.64+0x80] ;  /* 0x0b800080e2e07fae */ /* 0x0003e8000b901d5e */
[----:B------:R-:W-:Y:S04]  /*8060*/  LDSM.16.M88.4 R16, [R210+0x2000] ;  /* 0x00200000d210783b */ /* 0x000fe80000000200 */
[----:B------:R-:W1:Y:S04]  /*8070*/  LDSM.16.M88.4 R24, [R208+0x8800] ;  /* 0x00880000d018783b */ /* 0x000e680000000200 */
[----:B------:R-:W1:Y:S04]  /*8080*/  LDSM.16.M88.4 R28, [R208+0x8000] ;  /* 0x00800000d01c783b */ /* 0x000e680000000200 */
[----:B------:R-:W1:Y:S04]  /*8090*/  LDSM.16.M88.4 R20, [R210] ;  /* 0x00000000d214783b */ /* 0x000e680000000200 */
[----:B------:R-:W-:Y:S04]  /*80a0*/  LDSM.16.M88.4 R4, [R212+0x2000] ;  /* 0x00200000d404783b */ /* 0x000fe80000000200 */
[----:B------:R-:W1:Y:S04]  /*80b0*/  LDSM.16.M88.4 R32, [R222] ;  /* 0x00000000de20783b */ /* 0x000e680000000200 */
[----:B------:R-:W1:Y:S01]  /*80c0*/  LDSM.16.M88.4 R136, [R219] ;  /* 0x00000000db88783b */ /* 0x000e620000000200 */
[----:B------:R-:W2:Y:S01]  /*80d0*/  S2R R15, SR_TID.X ;  /* 0x00000000000f7919 */ /* 0x000ea20000002100 */
[----:B------:R-:W-:Y:S01]  /*80e0*/  UIADD3 UR39, UR34, -0x3, URZ ;  /* 0xfffffffd22277890 */ /* 0x000fe2000fffe03f */
[----:B------:R-:W-:Y:S01]  /*80f0*/  IMAD.U32 R2, RZ, RZ, UR33 ;  /* 0x00000021ff027e24 */ /* 0x000fe2000f8e00ff */
[----:B------:R-:W0:Y:S01]  /*8100*/  LDGDEPBAR ;  /* 0x00000000000079af */ /* 0x000e220000000000 */
[C---:B-1----:R-:W-:Y:S06]  /*8110*/  HMMA.16816.F32 R172, R16.reuse, R24, RZ ;  /* 0x0000001810ac723c */ /* 0x042fec00000018ff */
[C---:B------:R-:W-:Y:S06]  /*8120*/  HMMA.16816.F32 R180, R16.reuse, R28, RZ ;  /* 0x0000001c10b4723c */ /* 0x040fec00000018ff */
[C---:B------:R-:W-:Y:S06]  /*8130*/  HMMA.16816.F32 R176, R16.reuse, R30, RZ ;  /* 0x0000001e10b0723c */ /* 0x040fec00000018ff */
[----:B------:R-:W-:Y:S01]  /*8140*/  HMMA.16816.F32 R132, R16, R26, RZ ;  /* 0x0000001a1084723c */ /* 0x000fe200000018ff */
[----:B------:R-:W1:Y:S05]  /*8150*/  LDSM.16.M88.4 R16, [R212] ;  /* 0x00000000d410783b */ /* 0x000e6a0000000200 */
[----:B------:R-:W-:Y:S06]  /*8160*/  HMMA.16816.F32 R192, R20, R28, RZ ;  /* 0x0000001c14c0723c */ /* 0x000fec00000018ff */
[----:B------:R-:W-:Y:S06]  /*8170*/  HMMA.16816.F32 R188, R4, R32, R172 ;  /* 0x0000002004bc723c */ /* 0x000fec00000018ac */
[C---:B------:R-:W-:Y:S06]  /*8180*/  HMMA.16816.F32 R232, R20.reuse, R24, RZ ;  /* 0x0000001814e8723c */ /* 0x040fec00000018ff */
[----:B------:R-:W-:Y:S01]  /*8190*/  HMMA.16816.F32 R200, R20, R26, RZ ;  /* 0x0000001a14c8723c */ /* 0x000fe200000018ff */
[----:B------:R-:W-:Y:S05]  /*81a0*/  LDSM.16.M88.4 R24, [R216+0x8000] ;  /* 0x00800000d818783b */ /* 0x000fea0000000200 */
[C---:B------:R-:W-:Y:S06]  /*81b0*/  HMMA.16816.F32 R196, R4.reuse, R136, R180 ;  /* 0x0000008804c4723c */ /* 0x040fec00000018b4 */
[C---:B------:R-:W-:Y:S06]  /*81c0*/  HMMA.16816.F32 R184, R4.reuse, R138, R176 ;  /* 0x0000008a04b8723c */ /* 0x040fec00000018b0 */
[----:B------:R-:W-:Y:S01]  /*81d0*/  HMMA.16816.F32 R172, R4, R34, R132 ;  /* 0x0000002204ac723c */ /* 0x000fe20000001884 */
[----:B------:R-:W1:Y:S04]  /*81e0*/  LDSM.16.M88.4 R4, [R218+0x2000] ;  /* 0x00200000da04783b */ /* 0x000e680000000200 */
[----:B------:R-:W-:Y:S01]  /*81f0*/  LDSM.16.M88.4 R132, [R216+0x8800] ;  /* 0x00880000d884783b */ /* 0x000fe20000000200 */
[----:B------:R-:W-:Y:S03]  /*8200*/  HMMA.16816.F32 R204, R20, R30, RZ ;  /* 0x0000001e14cc723c */ /* 0x000fe600000018ff */
[----:B------:R-:W1:Y:S03]  /*8210*/  LDSM.16.M88.4 R20, [R218] ;  /* 0x00000000da14783b */ /* 0x000e660000000200 */
[C---:B-1----:R-:W-:Y:S06]  /*8220*/  HMMA.16816.F32 R28, R16.reuse, R136, R192 ;  /* 0x00000088101c723c */ /* 0x042fec00000018c0 */
[C---:B------:R-:W-:Y:S06]  /*8230*/  HMMA.16816.F32 R180, R16.reuse, R34, R200 ;  /* 0x0000002210b4723c */ /* 0x040fec00000018c8 */
[C---:B------:R-:W-:Y:S01]  /*8240*/  HMMA.16816.F32 R176, R16.reuse, R32, R232 ;  /* 0x0000002010b0723c */ /* 0x040fe200000018e8 */
[----:B------:R-:W-:Y:S05]  /*8250*/  LDSM.16.M88.4 R32, [R215] ;  /* 0x00000000d720783b */ /* 0x000fea0000000200 */
[----:B------:R-:W-:Y:S01]  /*8260*/  HMMA.16816.F32 R136, R16, R138, R204 ;  /* 0x0000008a1088723c */ /* 0x000fe200000018cc */
[----:B------:R-:W1:Y:S05]  /*8270*/  LDSM.16.M88.4 R16, [R217+0x2000] ;  /* 0x00200000d910783b */ /* 0x000e6a0000000200 */
[-C--:B------:R-:W-:Y:S06]  /*8280*/  HMMA.16816.F32 R200, R4, R24.reuse, R196 ;  /* 0x0000001804c8723c */ /* 0x080fec00000018c4 */
[----:B------:R-:W-:Y:S01]  /*8290*/  HMMA.16816.F32 R196, R20, R24, R28 ;  /* 0x0000001814c4723c */ /* 0x000fe2000000181c */
[----:B------:R-:W1:Y:S05]  /*82a0*/  LDSM.16.M88.4 R28, [R215+0x800] ;  /* 0x00080000d71c783b */ /* 0x000e6a0000000200 */
[C---:B------:R-:W-:Y:S06]  /*82b0*/  HMMA.16816.F32 R204, R4.reuse, R132, R188 ;  /* 0x0000008404cc723c */ /* 0x040fec00000018bc */
[C---:B------:R-:W-:Y:S06]  /*82c0*/  HMMA.16816.F32 R192, R4.reuse, R26, R184 ;  /* 0x0000001a04c0723c */ /* 0x040fec00000018b8 */
[----:B------:R-:W-:Y:S01]  /*82d0*/  HMMA.16816.F32 R188, R4, R134, R172 ;  /* 0x0000008604bc723c */ /* 0x000fe200000018ac */
[----:B------:R-:W-:Y:S05]  /*82e0*/  LDSM.16.M88.4 R4, [R210+0x6000] ;  /* 0x00600000d204783b */ /* 0x000fea0000000200 */
[C---:B------:R-:W-:Y:S01]  /*82f0*/  HMMA.16816.F32 R184, R20.reuse, R26, R136 ;  /* 0x0000001a14b8723c */ /* 0x040fe20000001888 */
[----:B------:R-:W1:Y:S05]  /*8300*/  LDSM.16.M88.4 R24, [R217] ;  /* 0x00000000d918783b */ /* 0x000e6a0000000200 */
[C---:B------:R-:W-:Y:S06]  /*8310*/  HMMA.16816.F32 R176, R20.reuse, R132, R176 ;  /* 0x0000008414b0723c */ /* 0x040fec00000018b0 */
[----:B------:R-:W-:Y:S01]  /*8320*/  HMMA.16816.F32 R172, R20, R134, R180 ;  /* 0x0000008614ac723c */ /* 0x000fe200000018b4 */
[----:B------:R-:W2:Y:S04]  /*8330*/  LDSM.16.M88.4 R20, [R208+0x9000] ;  /* 0x00900000d014783b */ /* 0x000ea80000000200 */
[----:B------:R-:W2:Y:S01]  /*8340*/  LDSM.16.M88.4 R132, [R208+0x9800] ;  /* 0x00980000d084783b */ /* 0x000ea20000000200 */
[C---:B-1----:R-:W-:Y:S06]  /*8350*/  HMMA.16816.F32 R136, R16.reuse, R32, R200 ;  /* 0x000000201088723c */ /* 0x042fec00000018c8 */
[C---:B------:R-:W-:Y:S06]  /*8360*/  HMMA.16816.F32 R180, R16.reuse, R34, R192 ;  /* 0x0000002210b4723c */ /* 0x040fec00000018c0 */
[C---:B------:R-:W-:Y:S06]  /*8370*/  HMMA.16816.F32 R192, R16.reuse, R28, R204 ;  /* 0x0000001c10c0723c */ /* 0x040fec00000018cc */
[----:B------:R-:W-:Y:S01]  /*8380*/  HMMA.16816.F32 R188, R16, R30, R188 ;  /* 0x0000001e10bc723c */ /* 0x000fe200000018bc */
[----:B------:R-:W1:Y:S05]  /*8390*/  LDSM.16.M88.4 R16, [R210+0x4000] ;  /* 0x00400000d210783b */ /* 0x000e6a0000000200 */
[C---:B------:R-:W-:Y:S06]  /*83a0*/  HMMA.16816.F32 R204, R24.reuse, R32, R196 ;  /* 0x0000002018cc723c */ /* 0x040fec00000018c4 */
[C---:B------:R-:W-:Y:S06]  /*83b0*/  HMMA.16816.F32 R200, R24.reuse, R34, R184 ;  /* 0x0000002218c8723c */ /* 0x040fec00000018b8 */
[C---:B------:R-:W-:Y:S06]  /*83c0*/  HMMA.16816.F32 R196, R24.reuse, R28, R176 ;  /* 0x0000001c18c4723c */ /* 0x040fec00000018b0 */
[----:B------:R-:W-:Y:S01]  /*83d0*/  HMMA.16816.F32 R184, R24, R30, R172 ;  /* 0x0000001e18b8723c */ /* 0x000fe200000018ac */
[----:B------:R-:W-:Y:S04]  /*83e0*/  LDSM.16.M88.4 R24, [R221] ;  /* 0x00000000dd18783b */ /* 0x000fe80000000200 */
[----:B------:R-:W-:Y:S01]  /*83f0*/  LDSM.16.M88.4 R28, [R220] ;  /* 0x00000000dc1c783b */ /* 0x000fe20000000200 */
[C---:B--2---:R-:W-:Y:S06]  /*8400*/  HMMA.16816.F32 R176, R4.reuse, R20, R136 ;  /* 0x0000001404b0723c */ /* 0x044fec0000001888 */
[C---:B------:R-:W-:Y:S06]  /*8410*/  HMMA.16816.F32 R172, R4.reuse, R22, R180 ;  /* 0x0000001604ac723c */ /* 0x040fec00000018b4 */
[C---:B------:R-:W-:Y:S06]  /*8420*/  HMMA.16816.F32 R32, R4.reuse, R132, R192 ;  /* 0x000000840420723c */ /* 0x040fec00000018c0 */
[----:B------:R-:W-:Y:S01]  /*8430*/  HMMA.16816.F32 R136, R4, R134, R188 ;  /* 0x000000860488723c */ /* 0x000fe200000018bc */
[----:B------:R-:W2:Y:S05]  /*8440*/  LDSM.16.M88.4 R4, [R212+0x6000] ;  /* 0x00600000d404783b */ /* 0x000eaa0000000200 */
[C---:B-1----:R-:W-:Y:S06]  /*8450*/  HMMA.16816.F32 R204, R16.reuse, R20, R204 ;  /* 0x0000001410cc723c */ /* 0x042fec00000018cc */
[C---:B------:R-:W-:Y:S01]  /*8460*/  HMMA.16816.F32 R192, R16.reuse, R22, R200 ;  /* 0x0000001610c0723c */ /* 0x040fe200000018c8 */
        /* <DEDUP_REMOVED lines=9> */
[----:B------:R-:W-:Y:S01]  /*8500*/  HMMA.16816.F32 R136, R4, R30, R136 ;  /* 0x0000001e0488723c */ /* 0x000fe20000001888 */
[----:B------:R-:W2:Y:S05]  /*8510*/  LDSM.16.M88.4 R4, [R218+0x6000] ;  /* 0x00600000da04783b */ /* 0x000eaa0000000200 */
[C---:B-1----:R-:W-:Y:S06]  /*8520*/  HMMA.16816.F32 R200, R20.reuse, R24, R204 ;  /* 0x0000001814c8723c */ /* 0x042fec00000018cc */
[C---:B------:R-:W-:Y:S01]  /*8530*/  HMMA.16816.F32 R176, R20.reuse, R26, R192 ;  /* 0x0000001a14b0723c */ /* 0x040fe200000018c0 */
[----:B------:R-:W-:Y:S05]  /*8540*/  LDSM.16.M88.4 R24, [R217+0x4000] ;  /* 0x00400000d918783b */ /* 0x000fea0000000200 */
[C---:B------:R-:W-:Y:S06]  /*8550*/  HMMA.16816.F32 R196, R20.reuse, R28, R196 ;  /* 0x0000001c14c4723c */ /* 0x040fec00000018c4 */
[----:B------:R-:W-:Y:S01]  /*8560*/  HMMA.16816.F32 R188, R20, R30, R188 ;  /* 0x0000001e14bc723c */ /* 0x000fe200000018bc */
[----:B------:R-:W1:Y:S04]  /*8570*/  LDSM.16.M88.4 R28, [R215+0x1000] ;  /* 0x00100000d71c783b */ /* 0x000e680000000200 */
[----:B------:R-:W3:Y:S01]  /*8580*/  LDSM.16.M88.4 R20, [R217+0x6000] ;  /* 0x00600000d914783b */ /* 0x000ee20000000200 */
[C---:B--2---:R-:W-:Y:S06]  /*8590*/  HMMA.16816.F32 R192, R4.reuse, R32, R184 ;  /* 0x0000002004c0723c */ /* 0x044fec00000018b8 */
[C---:B------:R-:W-:Y:S06]  /*85a0*/  HMMA.16816.F32 R180, R4.reuse, R34, R180 ;  /* 0x0000002204b4723c */ /* 0x040fec00000018b4 */
[C---:B------:R-:W-:Y:S06]  /*85b0*/  HMMA.16816.F32 R204, R4.reuse, R132, R172 ;  /* 0x0000008404cc723c */ /* 0x040fec00000018ac */
[----:B------:R-:W-:Y:S06]  /*85c0*/  HMMA.16816.F32 R232, R4, R134, R136 ;  /* 0x0000008604e8723c */ /* 0x000fec0000001888 */
[C---:B------:R-:W-:Y:S06]  /*85d0*/  HMMA.16816.F32 R4, R16.reuse, R34, R176 ;  /* 0x000000221004723c */ /* 0x040fec00000018b0 */
[C---:B------:R-:W-:Y:S01]  /*85e0*/  HMMA.16816.F32 R136, R16.reuse, R32, R200 ;  /* 0x000000201088723c */ /* 0x040fe200000018c8 */
[----:B------:R-:W2:Y:S01]  /*85f0*/  LDSM.16.M88.4 R32, [R215+0x1800] ;  /* 0x00180000d720783b */ /* 0x000ea20000000200 */
[----:B------:R-:W-:Y:S01]  /*8600*/  IMAD.SHL.U32 R15, R15, 0x2, RZ ;  /* 0x000000020f0f7824 */ /* 0x000fe200078e00ff */
[----:B------:R-:W-:Y:S01]  /*8610*/  LOP3.LUT R2, R237, UR39, R2, 0x96, !PT ;  /* 0x00000027ed027c12 */ /* 0x000fe2000f8e9602 */
[----:B------:R-:W-:Y:S01]  /*8620*/  IMAD.U32 R3, RZ, RZ, UR39 ;  /* 0x00000027ff037e24 */ /* 0x000fe2000f8e00ff */
[----:B------:R-:W-:Y:S01]  /*8630*/  UISETP.NE.AND UP0, UPT, UR34, 0x3, UPT ;  /* 0x000000032200788c */ /* 0x000fe2000bf05270 */
[C---:B------:R-:W-:Y:S06]  /*8640*/  HMMA.16816.F32 R172, R16.reuse, R132, R196 ;  /* 0x0000008410ac723c */ /* 0x040fec00000018c4 */
[----:B------:R-:W-:Y:S01]  /*8650*/  HMMA.16816.F32 R184, R16, R134, R188 ;  /* 0x0000008610b8723c */ /* 0x000fe200000018bc */
[----:B------:R-:W-:-:S05]  /*8660*/  DEPBAR.LE SB0, 0x0 ;  /* 0x000080000000791a */ /* 0x000fca0000000000 */
[----:B-1----:R-:W-:Y:S01]  /*8670*/  HMMA.16816.F32 R16, R24, R30, R4 ;  /* 0x0000001e1810723c */ /* 0x002fe20000001804 */
[----:B------:R-:W-:-:S05]  /*8680*/  LOP3.LUT R15, R15, 0x6, RZ, 0xc0, !PT ;  /* 0x000000060f0f7812 */ /* 0x000fca00078ec0ff */
[----:B------:R-:W-:Y:S01]  /*8690*/  HMMA.16816.F32 R132, R24, R28, R136 ;  /* 0x0000001c1884723c */ /* 0x000fe20000001888 */
[----:B------:R-:W-:-:S04]  /*86a0*/  IMAD.WIDE.U32 R4, R2, -0x326172a9, RZ ;  /* 0xcd9e8d5702047825 */ /* 0x000fc800078e00ff */
[----:B------:R-:W-:Y:S01]  /*86b0*/  IMAD R2, R3, 0x20, R15 ;  /* 0x0000002003027824 */ /* 0x000fe200078e020f */
[----:B---3--:R-:W-:Y:S01]  /*86c0*/  HMMA.16816.F32 R176, R20, R28, R192 ;  /* 0x0000001c14b0723c */ /* 0x008fe200000018c0 */
[----:B------:R-:W-:-:S04]  /*86d0*/  IMAD.WIDE.U32 R6, R9, -0x326172a9, RZ ;  /* 0xcd9e8d5709067825 */ /* 0x000fc800078e00ff */
[----:B------:R-:W-:Y:S01]  /*86e0*/  VIADD R3, R2, 0x8 ;  /* 0x0000000802037836 */ /* 0x000fe20000000000 */
[----:B------:R-:W-:Y:S01]  /*86f0*/  HMMA.16816.F32 R188, R20, R30, R180 ;  /* 0x0000001e14bc723c */ /* 0x000fe200000018b4 */
[----:B----4-:R-:W-:-:S05]  /*8700*/  LOP3.LUT R8, R7, R251, RZ, 0x3c, !PT ;  /* 0x000000fb07087212 */ /* 0x010fca00078e3cff */
[----:B--2---:R-:W-:Y:S01]  /*8710*/  HMMA.16816.F32 R28, R24, R32, R172 ;  /* 0x00000020181c723c */ /* 0x004fe200000018ac */
[C---:B------:R-:W-:Y:S01]  /*8720*/  VIADD R7, R2.reuse, 0x9 ;  /* 0x0000000902077836 */ /* 0x040fe20000000000 */
[----:B------:R-:W-:Y:S01]  /*8730*/  BAR.SYNC.DEFER_BLOCKING 0x0 ;  /* 0x0000000000007b1d */ /* 0x000fe20000010000 */
[----:B------:R-:W-:Y:S02]  /*8740*/  ISETP.GE.AND P4, PT, R3, R11, PT ;  /* 0x0000000b0300720c */ /* 0x000fe40003f86270 */
[----:B------:R-:W-:Y:S01]  /*8750*/  LOP3.LUT R136, R5, UR20, R6, 0x96, !PT ;  /* 0x0000001405887c12 */ /* 0x000fe2000f8e9606 */
[----:B------:R-:W-:Y:S01]  /*8760*/  VIADD R6, R2, 0x1 ;  /* 0x0000000102067836 */ /* 0x000fe20000000000 */
[----:B------:R-:W-:Y:S02]  /*8770*/  FSEL R139, R18, -INF , !P4 ;  /* 0xff800000128b7808 */ /* 0x000fe40006000000 */
[-C--:B------:R-:W-:Y:S02]  /*8780*/  ISETP.GE.AND P1, PT, R3, R10.reuse, PT ;  /* 0x0000000a0300720c */ /* 0x080fe40003f26270 */
[----:B------:R-:W-:-:S02]  /*8790*/  ISETP.GE.AND P5, PT, R7, R10, PT ;  /* 0x0000000a0700720c */ /* 0x000fc40003fa6270 */
[-C--:B------:R-:W-:Y:S01]  /*87a0*/  ISETP.GE.AND P4, PT, R7, R11.reuse, PT ;  /* 0x0000000b0700720c */ /* 0x080fe20003f86270 */
[----:B------:R-:W-:Y:S01]  /*87b0*/  HMMA.16816.F32 R180, R20, R32, R204 ;  /* 0x0000002014b4723c */ /* 0x000fe200000018cc */
        /* <DEDUP_REMOVED lines=8> */
[-C--:B------:R-:W-:Y:S01]  /*8840*/  HMMA.16816.F32 R16, R24, R34.reuse, R184 ;  /* 0x000000221810723c */ /* 0x080fe200000018b8 */
[----:B------:R-:W-:Y:S02]  /*8850*/  FSEL R33, R177, -INF , !P0 ;  /* 0xff800000b1217808 */ /* 0x000fe40004000000 */
[C---:B------:R-:W-:Y:S02]  /*8860*/  ISETP.GE.AND P1, PT, R3.reuse, R12, PT ;  /* 0x0000000c0300720c */ /* 0x040fe40003f26270 */
[----:B------:R-:W-:Y:S02]  /*8870*/  ISETP.GE.AND P5, PT, R3, R13, PT ;  /* 0x0000000d0300720c */ /* 0x000fe40003fa6270 */
[----:B------:R-:W-:Y:S01]  /*8880*/  FSEL R26, R135, -INF , !P2 ;  /* 0xff800000871a7808 */ /* 0x000fe20005000000 */
[----:B------:R-:W-:Y:S01]  /*8890*/  HMMA.16816.F32 R184, R20, R34, R232 ;  /* 0x0000002214b8723c */ /* 0x000fe200000018e8 */
[C---:B------:R-:W-:Y:S01]  /*88a0*/  ISETP.GE.AND P2, PT, R2.reuse, R11, PT ;  /* 0x0000000b0200720c */ /* 0x040fe20003f46270 */
[----:B------:R-:W-:Y:S01]  /*88b0*/  VIADD R3, R2, 0x11 ;  /* 0x0000001102037836 */ /* 0x000fe20000000000 */
[----:B------:R-:W-:-:S02]  /*88c0*/  ISETP.GE.AND P0, PT, R6, R10, PT ;  /* 0x0000000a0600720c */ /* 0x000fc40003f06270 */
[----:B------:R-:W-:Y:S02]  /*88d0*/  FSEL R172, R179, -INF , !P3 ;  /* 0xff800000b3ac7808 */ /* 0x000fe40005800000 */
[----:B------:R-:W-:Y:S02]  /*88e0*/  ISETP.GE.AND P3, PT, R6, R11, PT ;  /* 0x0000000b0600720c */ /* 0x000fe40003f66270 */
[----:B------:R-:W-:Y:S02]  /*88f0*/  FSEL R20, R134, -INF , !P2 ;  /* 0xff80000086147808 */ /* 0x000fe40005000000 */
[----:B------:R-:W-:Y:S02]  /*8900*/  FSEL R200, R28, -INF , !P0 ;  /* 0xff8000001cc87808 */ /* 0x000fe40004000000 */
[-C--:B------:R-:W-:Y:S02]  /*8910*/  ISETP.GE.AND P2, PT, R2, R12.reuse, PT ;  /* 0x0000000c0200720c */ /* 0x080fe40003f46270 */
[----:B------:R-:W-:-:S02]  /*8920*/  ISETP.GE.AND P0, PT, R7, R12, PT ;  /* 0x0000000c0700720c */ /* 0x000fc40003f06270 */
[----:B------:R-:W-:Y:S02]  /*8930*/  FSEL R202, R30, -INF , !P3 ;  /* 0xff8000001eca7808 */ /* 0x000fe40005800000 */
[C---:B------:R-:W-:Y:S02]  /*8940*/  ISETP.GE.AND P3, PT, R3.reuse, R11, PT ;  /* 0x0000000b0300720c */ /* 0x040fe40003f66270 */
[----:B------:R-:W-:Y:S02]  /*8950*/  FSEL R27, R188, -INF , !P1 ;  /* 0xff800000bc1b7808 */ /* 0x000fe40004800000 */
[----:B------:R-:W-:Y:S02]  /*8960*/  FSEL R21, R176, -INF , !P2 ;  /* 0xff800000b0157808 */ /* 0x000fe40005000000 */
[----:B------:R-:W-:Y:S02]  /*8970*/  ISETP.GE.AND P4, PT, R3, R10, PT ;  /* 0x0000000a0300720c */ /* 0x000fe40003f86270 */
[----:B------:R-:W-:-:S02]  /*8980*/  FSEL R28, R189, -INF , !P0 ;  /* 0xff800000bd1c7808 */ /* 0x000fc40004000000 */
[C---:B------:R-:W-:Y:S02]  /*8990*/  ISETP.GE.AND P1, PT, R3.reuse, R12, PT ;  /* 0x0000000c0300720c */ /* 0x040fe40003f26270 */
[-C--:B------:R-:W-:Y:S01]  /*89a0*/  ISETP.GE.AND P2, PT, R3, R13.reuse, PT ;  /* 0x0000000d0300720c */ /* 0x080fe20003f46270 */
[C---:B------:R-:W-:Y:S01]  /*89b0*/  VIADD R3, R2.reuse, 0x18 ;  /* 0x0000001802037836 */ /* 0x040fe20000000000 */
[----:B------:R-:W-:Y:S02]  /*89c0*/  FSEL R201, R31, -INF , !P3 ;  /* 0xff8000001fc97808 */ /* 0x000fe40005800000 */
[C---:B------:R-:W-:Y:S02]  /*89d0*/  ISETP.GE.AND P0, PT, R2.reuse, R13, PT ;  /* 0x0000000d0200720c */ /* 0x040fe40003f06270 */
[----:B------:R-:W-:Y:S02]  /*89e0*/  FSEL R25, R133, -INF , !P6 ;  /* 0xff80000085197808 */ /* 0x000fe40007000000 */
[----:B------:R-:W-:-:S02]  /*89f0*/  ISETP.GE.AND P3, PT, R2, R10, PT ;  /* 0x0000000a0200720c */ /* 0x000fc40003f66270 */
[----:B------:R-:W-:Y:S02]  /*8a00*/  ISETP.GE.AND P6, PT, R6, R12, PT ;  /* 0x0000000c0600720c */ /* 0x000fe40003fc6270 */
[----:B------:R-:W-:Y:S02]  /*8a10*/  FSEL R23, R178, -INF , !P0 ;  /* 0xff800000b2177808 */ /* 0x000fe40004000000 */
[----:B------:R-:W-:Y:S02]  /*8a20*/  FSEL R24, R132, -INF , !P3 ;  /* 0xff80000084187808 */ /* 0x000fe40005800000 */
[----:B------:R-:W-:Y:S02]  /*8a30*/  ISETP.GE.AND P0, PT, R3, R11, PT ;  /* 0x0000000b0300720c */ /* 0x000fe40003f06270 */
[----:B------:R-:W-:Y:S01]  /*8a40*/  ISETP.GE.AND P3, PT, R6, R13, PT ;  /* 0x0000000d0600720c */ /* 0x000fe20003f66270 */
[----:B------:R-:W-:Y:S01]  /*8a50*/  VIADD R6, R2, 0x19 ;  /* 0x0000001902067836 */ /* 0x000fe20000000000 */
[----:B------:R-:W-:-:S02]  /*8a60*/  FSEL R197, R180, -INF , !P6 ;  /* 0xff800000b4c57808 */ /* 0x000fc40007000000 */
[C---:B------:R-:W-:Y:S02]  /*8a70*/  ISETP.GE.AND P6, PT, R3.reuse, R10, PT ;  /* 0x0000000a0300720c */ /* 0x040fe40003fc6270 */
[----:B------:R-:W-:Y:S02]  /*8a80*/  FSEL R195, R18, -INF , !P0 ;  /* 0xff80000012c37808 */ /* 0x000fe40004000000 */
[----:B------:R-:W-:Y:S02]  /*8a90*/  ISETP.GE.AND P0, PT, R3, R12, PT ;  /* 0x0000000c0300720c */ /* 0x000fe40003f06270 */
[----:B------:R-:W-:Y:S02]  /*8aa0*/  FSEL R193, R16, -INF , !P6 ;  /* 0xff80000010c17808 */ /* 0x000fe40007000000 */
[----:B------:R-:W-:Y:S02]  /*8ab0*/  ISETP.GE.AND P6, PT, R6, R10, PT ;  /* 0x0000000a0600720c */ /* 0x000fe40003fc6270 */
[----:B------:R-:W-:-:S02]  /*8ac0*/  FSEL R196, R184, -INF , !P0 ;  /* 0xff800000b8c47808 */ /* 0x000fc40004000000 */
[----:B------:R-:W-:Y:S02]  /*8ad0*/  FSEL R199, R29, -INF , !P4 ;  /* 0xff8000001dc77808 */ /* 0x000fe40006000000 */
[----:B------:R-:W-:Y:S02]  /*8ae0*/  PLOP3.LUT P0, PT, PT, PT, UP0, 0x80, 0x0 ;  /* 0x000000000000781c */ /* 0x000fe40003f0f008 */
[----:B------:R-:W-:Y:S02]  /*8af0*/  ISETP.GE.AND P4, PT, R7, R13, PT ;  /* 0x0000000d0700720c */ /* 0x000fe40003f86270 */
[----:B------:R-:W-:Y:S02]  /*8b00*/  FSEL R192, R17, -INF , !P6 ;  /* 0xff80000011c07808 */ /* 0x000fe40007000000 */
[----:B------:R-:W-:Y:S02]  /*8b10*/  ISETP.GE.AND P6, PT, R6, R11, PT ;  /* 0x0000000b0600720c */ /* 0x000fe40003fc6270 */
[----:B-----5:R-:W-:-:S02]  /*8b20*/  LOP3.LUT R2, R5, UR20, R240, 0x96, !PT ;  /* 0x0000001405027c12 */ /* 0x020fc4000f8e96f0 */
[----:B------:R-:W-:Y:S02]  /*8b30*/  LOP3.LUT R7, R239, UR18, R4, 0x96, !PT ;  /* 0x00000012ef077c12 */ /* 0x000fe4000f8e9604 */
[----:B------:R-:W-:Y:S01]  /*8b40*/  FSEL R198, R181, -INF , !P1 ;  /* 0xff800000b5c67808 */ /* 0x000fe20004800000 */
[----:B------:R-:W-:Y:S01]  /*8b50*/  IMAD.WIDE.U32 R16, R8, -0x2daee0ad, RZ ;  /* 0xd2511f5308107825 */ /* 0x000fe200078e00ff */
[----:B------:R-:W-:Y:S02]  /*8b60*/  ISETP.GE.AND P1, PT, R3, R13, PT ;  /* 0x0000000d0300720c */ /* 0x000fe40003f26270 */
[----:B------:R-:W-:Y:S01]  /*8b70*/  FSEL R194, R19, -INF , !P6 ;  /* 0xff80000013c27808 */ /* 0x000fe20007000000 */
[----:B------:R-:W-:-:S04]  /*8b80*/  IMAD.WIDE.U32 R2, R2, -0x2daee0ad, RZ ;  /* 0xd2511f5302027825 */ /* 0x000fc800078e00ff */
[----:B------:R-:W-:Y:S01]  /*8b90*/  IMAD.WIDE.U32 R18, R7, -0x2daee0ad, RZ ;  /* 0xd2511f5307127825 */ /* 0x000fe200078e00ff */
[----:B------:R-:W-:Y:S02]  /*8ba0*/  LOP3.LUT R15, R3, UR17, R242, 0x96, !PT ;  /* 0x00000011030f7c12 */ /* 0x000fe4000f8e96f2 */
[----:B------:R-:W-:Y:S02]  /*8bb0*/  LOP3.LUT R14, R17, UR19, R236, 0x96, !PT ;  /* 0x00000013110e7c12 */ /* 0x000fe4000f8e96ec */
[----:B------:R-:W-:Y:S02]  /*8bc0*/  LOP3.LUT R22, R19, UR15, R2, 0x96, !PT ;  /* 0x0000000f13167c12 */ /* 0x000fe4000f8e9602 */
[----:B------:R-:W-:Y:S01]  /*8bd0*/  ISETP.GE.AND P6, PT, R6, R12, PT ;  /* 0x0000000c0600720c */ /* 0x000fe20003fc6270 */
[----:B------:R-:W-:-:S12]  /*8be0*/  @!P0 BRA `(.L_x_1116) ;  /* 0x0000000000688947 */ /* 0x000fd80003800000 */
        /* <DEDUP_REMOVED lines=26> */
.L_x_1116:
[----:B------:R-:W-:Y:S01]  /*8d90*/  ISETP.GE.AND P0, PT, R6, R13, PT ;  /* 0x0000000d0600720c */ /* 0x000fe20003f06270 */
[----:B------:R-:W-:Y:S01]  /*8da0*/  IMAD.WIDE.U32 R6, R136, -0x2daee0ad, RZ ;  /* 0xd2511f5388067825 */ /* 0x000fe200078e00ff */
[----:B------:R-:W-:Y:S01]  /*8db0*/  FMNMX.FTZ R17, R231, R24, !PT ;  /* 0x00000018e7117209 */ /* 0x000fe20007810000 */
[----:B------:R-:W-:Y:S01]  /*8dc0*/  UISETP.GE.AND UP0, UPT, UR34, 0x4, UPT ;  /* 0x000000042200788c */ /* 0x000fe2000bf06270 */
[----:B------:R-:W-:Y:S01]  /*8dd0*/  FSEL R180, R185, -INF , !P6 ;  /* 0xff800000b9b47808 */ /* 0x000fe20007000000 */
[----:B-1----:R-:W-:Y:S01]  /*8de0*/  IMAD.WIDE.U32 R2, R14, -0x326172a9, RZ ;  /* 0xcd9e8d570e027825 */ /* 0x002fe200078e00ff */
[----:B------:R-:W-:Y:S02]  /*8df0*/  LOP3.LUT R16, R7, UR17, R16, 0x96, !PT ;  /* 0x0000001107107c12 */ /* 0x000fe4000f8e9610 */
[----:B------:R-:W-:Y:S01]  /*8e00*/  FSEL R132, R182, -INF , !P3 ;  /* 0xff800000b6847808 */ /* 0x000fe20005800000 */
[----:B------:R-:W-:Y:S01]  /*8e10*/  IMAD.WIDE.U32 R14, R15, -0x326172a9, RZ ;  /* 0xcd9e8d570f0e7825 */ /* 0x000fe200078e00ff */
[----:B------:R-:W-:-:S02]  /*8e20*/  LOP3.LUT R4, R3, UR18, R4, 0x96, !PT ;  /* 0x0000001203047c12 */ /* 0x000fc4000f8e9604 */
[----:B------:R-:W-:Y:S01]  /*8e30*/  FMNMX.FTZ R3, R25, R17, !PT ;  /* 0x0000001119037209 */ /* 0x000fe20007810000 */
[----:B------:R-:W-:Y:S01]  /*8e40*/  IMAD.WIDE.U32 R34, R16, -0x326172a9, RZ ;  /* 0xcd9e8d5710227825 */ /* 0x000fe200078e00ff */
[----:B------:R-:W-:Y:S02]  /*8e50*/  LOP3.LUT R5, R15, UR16, R238, 0x96, !PT ;  /* 0x000000100f057c12 */ /* 0x000fe4000f8e96ee */
[----:B------:R-:W-:Y:S01]  /*8e60*/  FMNMX.FTZ R3, R138, R3, !PT ;  /* 0x000000038a037209 */ /* 0x000fe20007810000 */
[----:B------:R-:W-:Y:S01]  /*8e70*/  IMAD.WIDE.U32 R8, R22, -0x326172a9, RZ ;  /* 0xcd9e8d5716087825 */ /* 0x000fe200078e00ff */
[----:B------:R-:W-:Y:S02]  /*8e80*/  FSEL R183, R183, -INF , !P2 ;  /* 0xff800000b7b77808 */ /* 0x000fe40005000000 */
[----:B------:R-:W-:Y:S01]  /*8e90*/  FSEL R182, R186, -INF , !P1 ;  /* 0xff800000bab67808 */ /* 0x000fe20004800000 */
[----:B------:R-:W-:Y:S01]  /*8ea0*/  IMAD.WIDE.U32 R16, R5, -0x2daee0ad, RZ ;  /* 0xd2511f5305107825 */ /* 0x000fe200078e00ff */
[----:B------:R-:W-:-:S02]  /*8eb0*/  LOP3.LUT R5, R35, UR16, R2, 0x96, !PT ;  /* 0x0000001023057c12 */ /* 0x000fc4000f8e9602 */
[----:B------:R-:W-:Y:S01]  /*8ec0*/  FMNMX.FTZ R2, R137, R3, !PT ;  /* 0x0000000389027209 */ /* 0x000fe20007810000 */
[----:B------:R-:W-:Y:S01]  /*8ed0*/  IMAD.WIDE.U32 R30, R4, -0x2daee0ad, RZ ;  /* 0xd2511f53041e7825 */ /* 0x000fe200078e00ff */
[----:B------:R-:W-:Y:S02]  /*8ee0*/  LOP3.LUT R14, R9, UR14, R14, 0x96, !PT ;  /* 0x0000000e090e7c12 */ /* 0x000fe4000f8e960e */
[----:B------:R-:W-:Y:S02]  /*8ef0*/  FMNMX.FTZ R2, R200, R2, !PT ;  /* 0x00000002c8027209 */ /* 0x000fe40007810000 */
[----:B------:R-:W-:Y:S01]  /*8f00*/  LOP3.LUT R6, R31, UR15, R6, 0x96, !PT ;  /* 0x0000000f1f067c12 */ /* 0x000fe2000f8e9606 */
[----:B------:R-:W-:Y:S01]  /*8f10*/  IMAD.WIDE.U32 R174, R14, -0x2daee0ad, RZ ;  /* 0xd2511f530eae7825 */ /* 0x000fe200078e00ff */
[----:B------:R-:W-:Y:S02]  /*8f20*/  FMNMX.FTZ R2, R199, R2, !PT ;  /* 0x00000002c7027209 */ /* 0x000fe40007810000 */
[----:B------:R-:W-:Y:S01]  /*8f30*/  LOP3.LUT R18, R17, UR13, R18, 0x96, !PT ;  /* 0x0000000d11127c12 */ /* 0x000fe2000f8e9612 */
[----:B------:R-:W-:Y:S01]  /*8f40*/  IMAD.WIDE.U32 R14, R5, -0x2daee0ad, RZ ;  /* 0xd2511f53050e7825 */ /* 0x000fe200078e00ff */
[----:B------:R-:W-:-:S02]  /*8f50*/  FMNMX.FTZ R135, R193, R2, !PT ;  /* 0x00000002c1877209 */ /* 0x000fc40007810000 */
[----:B------:R-:W-:Y:S01]  /*8f60*/  LOP3.LUT R4, R175, UR5, R16, 0x96, !PT ;  /* 0x00000005af047c12 */ /* 0x000fe2000f8e9610 */
[----:B------:R-:W-:Y:S01]  /*8f70*/  IMAD.WIDE.U32 R16, R6, -0x326172a9, RZ ;  /* 0xcd9e8d5706107825 */ /* 0x000fe200078e00ff */
[----:B------:R-:W-:Y:S02]  /*8f80*/  FMNMX.FTZ R3, R230, R20, !PT ;  /* 0x00000014e6037209 */ /* 0x000fe40007810000 */
[----:B------:R-:W-:Y:S01]  /*8f90*/  FMNMX.FTZ R135, R192, R135, !PT ;  /* 0x00000087c0877209 */ /* 0x000fe20007810000 */
[----:B------:R-:W-:Y:S01]  /*8fa0*/  IMAD.WIDE.U32 R18, R18, -0x326172a9, RZ ;  /* 0xcd9e8d5712127825 */ /* 0x000fe200078e00ff */
[----:B------:R-:W-:Y:S02]  /*8fb0*/  LOP3.LUT R6, R17, UR14, R34, 0x96, !PT ;  /* 0x0000000e11067c12 */ /* 0x000fe4000f8e9622 */
[----:B------:R-:W-:Y:S01]  /*8fc0*/  FMNMX.FTZ R3, R26, R3, !PT ;  /* 0x000000031a037209 */ /* 0x000fe20007810000 */
[----:B------:R-:W1:Y:S01]  /*8fd0*/  SHFL.BFLY PT, R7, R135, 0x2, 0x1f ;  /* 0x0c401f0087077f89 */ /* 0x000e6200000e0000 */
[----:B------:R-:W-:Y:S01]  /*8fe0*/  IMAD.WIDE.U32 R4, R4, -0x326172a9, RZ ;  /* 0xcd9e8d5704047825 */ /* 0x000fe200078e00ff */
[----:B------:R-:W-:-:S02]  /*8ff0*/  LOP3.LUT R9, R15, UR13, R30, 0x96, !PT ;  /* 0x0000000d0f097c12 */ /* 0x000fc4000f8e961e */
[----:B------:R-:W-:Y:S01]  /*9000*/  FMNMX.FTZ R3, R139, R3, !PT ;  /* 0x000000038b037209 */ /* 0x000fe20007810000 */
[----:B------:R-:W-:Y:S01]  /*9010*/  IMAD.WIDE.U32 R176, R6, -0x2daee0ad, RZ ;  /* 0xd2511f5306b07825 */ /* 0x000fe200078e00ff */
[----:B------:R-:W-:Y:S02]  /*9020*/  LOP3.LUT R2, R5, UR21, R18, 0x96, !PT ;  /* 0x0000001505027c12 */ /* 0x000fe4000f8e9612 */
[----:B------:R-:W-:Y:S02]  /*9030*/  LOP3.LUT R15, R4, 0xffff, RZ, 0xc0, !PT ;  /* 0x0000ffff040f7812 */ /* 0x000fe400078ec0ff */
[----:B------:R-:W-:Y:S02]  /*9040*/  FMNMX.FTZ R3, R32, R3, !PT ;  /* 0x0000000320037209 */ /* 0x000fe40007810000 */
[----:B------:R-:W-:Y:S02]  /*9050*/  LOP3.LUT R22, R4, 0xff, RZ, 0xc0, !PT ;  /* 0x000000ff04167812 */ /* 0x000fe400078ec0ff */
[----:B------:R-:W-:-:S02]  /*9060*/  SHF.R.U32.HI R5, RZ, 0x10, R4 ;  /* 0x00000010ff057819 */ /* 0x000fc40000011604 */
[----:B------:R-:W-:Y:S02]  /*9070*/  SHF.R.U32.HI R17, RZ, 0x18, R4 ;  /* 0x00000018ff117819 */ /* 0x000fe40000011604 */
[----:B------:R-:W-:Y:S02]  /*9080*/  LOP3.LUT R4, R177, UR5, R14, 0x96, !PT ;  /* 0x00000005b1047c12 */ /* 0x000fe4000f8e960e */
[----:B------:R-:W-:Y:S02]  /*9090*/  FMNMX.FTZ R6, R202, R3, !PT ;  /* 0x00000003ca067209 */ /* 0x000fe40007810000 */
[----:B------:R-:W-:Y:S01]  /*90a0*/  LOP3.LUT R244, R19, UR12, R8, 0x96, !PT ;  /* 0x0000000c13f47c12 */ /* 0x000fe2000f8e9608 */
[----:B------:R-:W-:Y:S01]  /*90b0*/  IMAD.WIDE.U32 R8, R9, -0x326172a9, RZ ;  /* 0xcd9e8d5709087825 */ /* 0x000fe200078e00ff */
[----:B------:R-:W-:Y:S02]  /*90c0*/  LOP3.LUT R14, R5, 0xff, RZ, 0xc0, !PT ;  /* 0x000000ff050e7812 */ /* 0x000fe400078ec0ff */
[----:B------:R-:W-:Y:S01]  /*90d0*/  FMNMX.FTZ R6, R201, R6, !PT ;  /* 0x00000006c9067209 */ /* 0x000fe20007810000 */
[----:B------:R-:W-:Y:S01]  /*90e0*/  IMAD.WIDE.U32 R4, R4, -0x326172a9, RZ ;  /* 0xcd9e8d5704047825 */ /* 0x000fe200078e00ff */
[----:B------:R-:W-:-:S02]  /*90f0*/  SHF.R.U32.HI R15, RZ, 0x8, R15 ;  /* 0x00000008ff0f7819 */ /* 0x000fc4000001160f */
[----:B------:R-:W-:Y:S02]  /*9100*/  FMNMX.FTZ R6, R195, R6, !PT ;  /* 0x00000006c3067209 */ /* 0x000fe40007810000 */
[----:B------:R-:W-:Y:S02]  /*9110*/  LOP3.LUT R3, R5, UR21, R8, 0x96, !PT ;  /* 0x0000001505037c12 */ /* 0x000fe4000f8e9608 */
[----:B------:R-:W-:Y:S02]  /*9120*/  PRMT R22, R22, 0x5410, R15 ;  /* 0x0000541016167816 */ /* 0x000fe4000000000f */
[----:B------:R-:W-:Y:S02]  /*9130*/  FMNMX.FTZ R8, R225, R21, !PT ;  /* 0x00000015e1087209 */ /* 0x000fe40007810000 */
[C---:B------:R-:W-:Y:S02]  /*9140*/  LOP3.LUT R15, R4.reuse, 0xffff, RZ, 0xc0, !PT ;  /* 0x0000ffff040f7812 */ /* 0x040fe400078ec0ff */
[----:B------:R-:W-:-:S02]  /*9150*/  LOP3.LUT R18, R4, 0xff, RZ, 0xc0, !PT ;  /* 0x000000ff04127812 */ /* 0x000fc400078ec0ff */
[--C-:B------:R-:W-:Y:S02]  /*9160*/  SHF.R.U32.HI R19, RZ, 0x10, R4.reuse ;  /* 0x00000010ff137819 */ /* 0x100fe40000011604 */
[----:B------:R-:W-:Y:S02]  /*9170*/  SHF.R.U32.HI R31, RZ, 0x18, R4 ;  /* 0x00000018ff1f7819 */ /* 0x000fe40000011604 */
[----:B------:R-:W-:Y:S02]  /*9180*/  LOP3.LUT R5, R2, 0xffff, RZ, 0xc0, !PT ;  /* 0x0000ffff02057812 */ /* 0x000fe400078ec0ff */
[----:B------:R-:W-:Y:S02]  /*9190*/  FMNMX.FTZ R4, R194, R6, !PT ;  /* 0x00000006c2047209 */ /* 0x000fe40007810000 */
[----:B------:R-:W-:Y:S02]  /*91a0*/  FMNMX.FTZ R6, R33, R8, !PT ;  /* 0x0000000821067209 */ /* 0x000fe40007810000 */
[----:B-1----:R-:W-:Y:S01]  /*91b0*/  FMNMX.FTZ R135, R135, R7, !PT ;  /* 0x0000000787877209 */ /* 0x002fe20007810000 */
[----:B------:R-:W1:Y:S01]  /*91c0*/  SHFL.BFLY PT, R8, R4, 0x2, 0x1f ;  /* 0x0c401f0004087f89 */ /* 0x000e6200000e0000 */
[----:B------:R-:W-:-:S02]  /*91d0*/  LOP3.LUT R7, R2, 0xff, RZ, 0xc0, !PT ;  /* 0x000000ff02077812 */ /* 0x000fc400078ec0ff */
[----:B------:R-:W-:Y:S02]  /*91e0*/  SHF.R.U32.HI R5, RZ, 0x8, R5 ;  /* 0x00000008ff057819 */ /* 0x000fe40000011605 */
[----:B------:R-:W-:Y:S02]  /*91f0*/  FMNMX.FTZ R6, R27, R6, !PT ;  /* 0x000000061b067209 */ /* 0x000fe40007810000 */
[----:B------:R-:W-:Y:S02]  /*9200*/  LOP3.LUT R203, R9, UR12, R16, 0x96, !PT ;  /* 0x0000000c09cb7c12 */ /* 0x000fe4000f8e9610 */
[----:B------:R-:W-:Y:S01]  /*9210*/  PRMT R16, R7, 0x5410, R5 ;  /* 0x0000541007107816 */ /* 0x000fe20000000005 */
[----:B------:R-:W2:Y:S01]  /*9220*/  SHFL.BFLY PT, R9, R135, 0x1, 0x1f ;  /* 0x0c201f0087097f89 */ /* 0x000ea200000e0000 */
[----:B------:R-:W-:Y:S02]  /*9230*/  SHF.R.U32.HI R5, RZ, 0x10, R2 ;  /* 0x00000010ff057819 */ /* 0x000fe40000011602 */
[----:B------:R-:W-:-:S02]  /*9240*/  FMNMX.FTZ R7, R28, R6, !PT ;  /* 0x000000061c077209 */ /* 0x000fc40007810000 */
[----:B------:R-:W-:Y:S02]  /*9250*/  SHF.R.U32.HI R6, RZ, 0x18, R2 ;  /* 0x00000018ff067819 */ /* 0x000fe40000011602 */
[----:B------:R-:W-:Y:S02]  /*9260*/  LOP3.LUT R2, R5, 0xff, RZ, 0xc0, !PT ;  /* 0x000000ff05027812 */ /* 0x000fe400078ec0ff */
[----:B------:R-:W-:Y:S02]  /*9270*/  FMNMX.FTZ R5, R197, R7, !PT ;  /* 0x00000007c5057209 */ /* 0x000fe40007810000 */
[----:B------:R-:W-:Y:S02]  /*9280*/  PRMT R34, R14, 0x5410, R17 ;  /* 0x000054100e227816 */ /* 0x000fe40000000011 */
[----:B------:R-:W-:Y:S02]  /*9290*/  PRMT R17, R2, 0x5410, R6 ;  /* 0x0000541002117816 */ /* 0x000fe40000000006 */
[----:B------:R-:W-:-:S02]  /*92a0*/  FMNMX.FTZ R2, R198, R5, !PT ;  /* 0x00000005c6027209 */ /* 0x000fc40007810000 */
[----:B------:R-:W-:Y:S02]  /*92b0*/  FMNMX.FTZ R6, R223, R23, !PT ;  /* 0x00000017df067209 */ /* 0x000fe40007810000 */
[----:B------:R-:W-:Y:S02]  /*92c0*/  FMNMX.FTZ R2, R196, R2, !PT ;  /* 0x00000002c4027209 */ /* 0x000fe40007810000 */
[----:B------:R-:W-:Y:S02]  /*92d0*/  FMNMX.FTZ R7, R172, R6, !PT ;  /* 0x00000006ac077209 */ /* 0x000fe40007810000 */
[----:B------:R-:W-:Y:S02]  /*92e0*/  FSEL R5, R190, -INF , !P5 ;  /* 0xff800000be057808 */ /* 0x000fe40006800000 */
[----:B------:R-:W-:Y:S02]  /*92f0*/  FMNMX.FTZ R14, R180, R2, !PT ;  /* 0x00000002b40e7209 */ /* 0x000fe40007810000 */
[----:B------:R-:W-:-:S02]  /*9300*/  FMNMX.FTZ R136, R5, R7, !PT ;  /* 0x0000000705887209 */ /* 0x000fc40007810000 */
[----:B------:R-:W-:Y:S01]  /*9310*/  FSEL R6, R191, -INF , !P4 ;  /* 0xff800000bf067808 */ /* 0x000fe20006000000 */
[----:B------:R-:W3:Y:S01]  /*9320*/  SHFL.BFLY PT, R7, R14, 0x2, 0x1f ;  /* 0x0c401f000e077f89 */ /* 0x000ee200000e0000 */
[----:B-1----:R-:W-:Y:S02]  /*9330*/  FMNMX.FTZ R4, R4, R8, !PT ;  /* 0x0000000804047209 */ /* 0x002fe40007810000 */
[----:B------:R-:W-:Y:S02]  /*9340*/  FMNMX.FTZ R136, R6, R136, !PT ;  /* 0x0000008806887209 */ /* 0x000fe40007810000 */
[----:B------:R-:W-:Y:S01]  /*9350*/  FSEL R181, R187, -INF , !P0 ;  /* 0xff800000bbb57808 */ /* 0x000fe20004000000 */
[----:B------:R-:W1:Y:S01]  /*9360*/  SHFL.BFLY PT, R134, R4, 0x1, 0x1f ;  /* 0x0c201f0004867f89 */ /* 0x000e6200000e0000 */
[----:B------:R-:W-:Y:S02]  /*9370*/  FMNMX.FTZ R136, R132, R136, !PT ;  /* 0x0000008884887209 */ /* 0x000fe40007810000 */
[----:B--2---:R-:W-:-:S02]  /*9380*/  FMNMX.FTZ R135, R135, R9, !PT ;  /* 0x0000000987877209 */ /* 0x004fc40007810000 */
[----:B------:R-:W-:Y:S02]  /*9390*/  FMNMX.FTZ R136, R183, R136, !PT ;  /* 0x00000088b7887209 */ /* 0x000fe40007810000 */
[C---:B------:R-:W-:Y:S01]  /*93a0*/  FSETP.NEU.FTZ.AND P2, PT, R135.reuse, -INF , PT ;  /* 0xff8000008700780b */ /* 0x040fe20003f5d000 */
[----:B------:R-:W-:Y:S01]  /*93b0*/  FMUL.FTZ R2, R135, UR35 ;  /* 0x0000002387027c20 */ /* 0x000fe20008410000 */
[----:B------:R-:W-:Y:S02]  /*93c0*/  FMNMX.FTZ R136, R182, R136, !PT ;  /* 0x00000088b6887209 */ /* 0x000fe40007810000 */
[----:B------:R-:W-:Y:S02]  /*93d0*/  SHF.R.U32.HI R9, RZ, 0x8, R15 ;  /* 0x00000008ff097819 */ /* 0x000fe4000001160f */
[----:B------:R-:W-:Y:S02]  /*93e0*/  FMNMX.FTZ R136, R181, R136, !PT ;  /* 0x00000088b5887209 */ /* 0x000fe40007810000 */
[----:B------:R-:W-:-:S02]  /*93f0*/  FSEL R2, R2, RZ, P2 ;  /* 0x000000ff02027208 */ /* 0x000fc40001000000 */
[--C-:B------:R-:W-:Y:S02]  /*9400*/  HSET2.LE.AND R16, R16, R0.reuse, PT ;  /* 0x0000000010107233 */ /* 0x100fe40003803000 */
[----:B---3--:R-:W-:Y:S01]  /*9410*/  FMNMX.FTZ R14, R14, R7, !PT ;  /* 0x000000070e0e7209 */ /* 0x008fe20007810000 */
[--C-:B------:R-:W-:Y:S01]  /*9420*/  FFMA.FTZ R24, R24, UR35, -R2.reuse ;  /* 0x0000002318187c23 */ /* 0x100fe20008010802 */
[----:B------:R-:W2:Y:S01]  /*9430*/  SHFL.BFLY PT, R7, R136, 0x2, 0x1f ;  /* 0x0c401f0088077f89 */ /* 0x000ea200000e0000 */
[--C-:B------:R-:W-:Y:S01]  /*9440*/  FFMA.FTZ R25, R25, UR35, -R2.reuse ;  /* 0x0000002319197c23 */ /* 0x100fe20008010802 */
[----:B------:R-:W-:Y:S01]  /*9450*/  HSET2.LE.AND R17, R17, R0, PT ;  /* 0x0000000011117233 */ /* 0x000fe20003803000 */
[----:B------:R3:W-:Y:S01]  /*9460*/  MUFU.EX2 R173, R24 ;  /* 0x0000001800ad7308 */ /* 0x0007e20000000800 */
[----:B------:R-:W4:Y:S01]  /*9470*/  SHFL.BFLY PT, R133, R14, 0x1, 0x1f ;  /* 0x0c201f000e857f89 */ /* 0x000f2200000e0000 */
[----:B-1----:R-:W-:Y:S01]  /*9480*/  FMNMX.FTZ R134, R4, R134, !PT ;  /* 0x0000008604867209 */ /* 0x002fe20007810000 */
[----:B------:R-:W-:-:S03]  /*9490*/  FFMA.FTZ R4, R138, UR35, -R2 ;  /* 0x000000238a047c23 */ /* 0x000fc60008010802 */
[C---:B------:R-:W-:Y:S01]  /*94a0*/  FSETP.NEU.FTZ.AND P3, PT, R134.reuse, -INF , PT ;  /* 0xff8000008600780b */ /* 0x040fe20003f7d000 */
[----:B------:R-:W-:Y:S01]  /*94b0*/  FMUL.FTZ R8, R134, UR35 ;  /* 0x0000002386087c20 */ /* 0x000fe20008410000 */
[----:B------:R1:W-:Y:S04]  /*94c0*/  MUFU.EX2 R185, R4 ;  /* 0x0000000400b97308 */ /* 0x0003e80000000800 */
[----:B------:R-:W-:-:S04]  /*94d0*/  FSEL R8, R8, RZ, P3 ;  /* 0x000000ff08087208 */ /* 0x000fc80001800000 */
[----:B------:R-:W-:Y:S01]  /*94e0*/  MUFU.EX2 R184, R25 ;  /* 0x0000001900b87308 */ /* 0x000fe20000000800 */
[----:B---3--:R-:W-:Y:S01]  /*94f0*/  PRMT R24, R18, 0x5410, R9 ;  /* 0x0000541012187816 */ /* 0x008fe20000000009 */
[----:B------:R-:W-:Y:S01]  /*9500*/  FFMA.FTZ R20, R20, UR35, -R8 ;  /* 0x0000002314147c23 */ /* 0x000fe20008010808 */
[----:B------:R-:W-:Y:S02]  /*9510*/  HSET2.LE.AND R18, R22, R0, PT ;  /* 0x0000000016127233 */ /* 0x000fe40003803000 */
[----:B--2---:R-:W-:Y:S02]  /*9520*/  FMNMX.FTZ R136, R136, R7, !PT ;  /* 0x0000000788887209 */ /* 0x004fe40007810000 */
[----:B------:R-:W-:Y:S01]  /*9530*/  LOP3.LUT R7, R19, 0xff, RZ, 0xc0, !PT ;  /* 0x000000ff13077812 */ /* 0x000fe200078ec0ff */
[----:B------:R-:W-:Y:S01]  /*9540*/  MUFU.EX2 R178, R20 ;  /* 0x0000001400b27308 */ /* 0x000fe20000000800 */
[----:B-1----:R-:W-:Y:S01]  /*9550*/  FFMA.FTZ R4, R137, UR35, -R2 ;  /* 0x0000002389047c23 */ /* 0x002fe20008010802 */
[----:B------:R-:W1:Y:S01]  /*9560*/  SHFL.BFLY PT, R15, R136, 0x1, 0x1f ;  /* 0x0c201f00880f7f89 */ /* 0x000e6200000e0000 */
[----:B----4-:R-:W-:-:S02]  /*9570*/  FMNMX.FTZ R133, R14, R133, !PT ;  /* 0x000000850e857209 */ /* 0x010fc40007810000 */
[----:B------:R-:W-:Y:S01]  /*9580*/  PRMT R31, R7, 0x5410, R31 ;  /* 0x00005410071f7816 */ /* 0x000fe2000000001f */
[----:B------:R-:W-:Y:S01]  /*9590*/  FFMA.FTZ R7, R32, UR35, -R8 ;  /* 0x0000002320077c23 */ /* 0x000fe20008010808 */
[C---:B------:R-:W-:Y:S01]  /*95a0*/  FSETP.NEU.FTZ.AND P1, PT, R133.reuse, -INF , PT ;  /* 0xff8000008500780b */ /* 0x040fe20003f3d000 */
[----:B------:R2:W-:Y:S01]  /*95b0*/  MUFU.EX2 R204, R4 ;  /* 0x0000000400cc7308 */ /* 0x0005e20000000800 */
[----:B------:R-:W-:Y:S01]  /*95c0*/  FMUL.FTZ R9, R133, UR35 ;  /* 0x0000002385097c20 */ /* 0x000fe20008410000 */
[----:B------:R-:W-:-:S04]  /*95d0*/  HSET2.LE.AND R19, R34, R0, PT ;  /* 0x0000000022137233 */ /* 0x000fc80003803000 */
[----:B------:R-:W-:Y:S02]  /*95e0*/  FSEL R9, R9, RZ, P1 ;  /* 0x000000ff09097208 */ /* 0x000fe40000800000 */
[----:B------:R-:W-:Y:S03]  /*95f0*/  MUFU.EX2 R205, R7 ;  /* 0x0000000700cd7308 */ /* 0x000fe60000000800 */
[----:B------:R-:W-:-:S05]  /*9600*/  FFMA.FTZ R14, R21, UR35, -R9 ;  /* 0x00000023150e7c23 */ /* 0x000fca0008010809 */
[----:B------:R3:W-:Y:S01]  /*9610*/  MUFU.EX2 R179, R14 ;  /* 0x0000000e00b37308 */ /* 0x0007e20000000800 */
[----:B--2---:R-:W-:Y:S01]  /*9620*/  FFMA.FTZ R4, R26, UR35, -R8 ;  /* 0x000000231a047c23 */ /* 0x004fe20008010808 */
[----:B-1----:R-:W-:-:S04]  /*9630*/  FMNMX.FTZ R136, R136, R15, !PT ;  /* 0x0000000f88887209 */ /* 0x002fc80007810000 */
[C---:B------:R-:W-:Y:S02]  /*9640*/  FSETP.NEU.FTZ.AND P0, PT, R136.reuse, -INF , PT ;  /* 0xff8000008800780b */ /* 0x040fe40003f1d000 */
[----:B------:R1:W-:Y:S01]  /*9650*/  MUFU.EX2 R188, R4 ;  /* 0x0000000400bc7308 */ /* 0x0003e20000000800 */
[----:B---3--:R-:W-:-:S05]  /*9660*/  FMUL.FTZ R14, R136, UR35 ;  /* 0x00000023880e7c20 */ /* 0x008fca0008410000 */
[----:B------:R-:W-:Y:S01]  /*9670*/  FSEL R14, R14, RZ, P0 ;  /* 0x000000ff0e0e7208 */ /* 0x000fe20000000000 */
[----:B-1----:R-:W-:-:S04]  /*9680*/  FFMA.FTZ R4, R139, UR35, -R8 ;  /* 0x000000238b047c23 */ /* 0x002fc80008010808 */
[--C-:B------:R-:W-:Y:S01]  /*9690*/  FFMA.FTZ R6, R6, UR35, -R14.reuse ;  /* 0x0000002306067c23 */ /* 0x100fe2000801080e */
[----:B------:R-:W-:Y:S01]  /*96a0*/  FFMA.FTZ R5, R5, UR35, -R14 ;  /* 0x0000002305057c23 */ /* 0x000fe2000801080e */
[----:B------:R1:W-:Y:S08]  /*96b0*/  MUFU.EX2 R190, R4 ;  /* 0x0000000400be7308 */ /* 0x0003f00000000800 */
[----:B------:R2:W-:Y:S08]  /*96c0*/  MUFU.EX2 R137, R6 ;  /* 0x0000000600897308 */ /* 0x0005f00000000800 */
[----:B------:R-:W-:Y:S01]  /*96d0*/  MUFU.EX2 R138, R5 ;  /* 0x00000005008a7308 */ /* 0x000fe20000000800 */
[----:B-1----:R-:W-:-:S04]  /*96e0*/  LOP3.LUT R4, R3, 0xffff, RZ, 0xc0, !PT ;  /* 0x0000ffff03047812 */ /* 0x002fc800078ec0ff */
[----:B------:R-:W-:Y:S02]  /*96f0*/  SHF.R.U32.HI R7, RZ, 0x8, R4 ;  /* 0x00000008ff077819 */ /* 0x000fe40000011604 */
[----:B------:R-:W-:Y:S02]  /*9700*/  LOP3.LUT R4, R3, 0xff, RZ, 0xc0, !PT ;  /* 0x000000ff03047812 */ /* 0x000fe400078ec0ff */
[----:B--2---:R-:W-:Y:S02]  /*9710*/  HSET2.LE.AND R6, R24, R0, PT ;  /* 0x0000000018067233 */ /* 0x004fe40003803000 */
[----:B------:R-:W-:Y:S01]  /*9720*/  PRMT R30, R4, 0x5410, R7 ;  /* 0x00005410041e7816 */ /* 0x000fe20000000007 */
[----:B------:R-:W-:Y:S01]  /*9730*/  FFMA.FTZ R4, R33, UR35, -R9 ;  /* 0x0000002321047c23 */ /* 0x000fe20008010809 */
[----:B------:R-:W-:-:S03]  /*9740*/  SHF.R.U32.HI R7, RZ, 0x10, R3 ;  /* 0x00000010ff077819 */ /* 0x000fc60000011603 */
[----:B------:R1:W-:Y:S02]  /*9750*/  MUFU.EX2 R189, R4 ;  /* 0x0000000400bd7308 */ /* 0x0003e40000000800 */
[----:B-1----:R-:W-:Y:S02]  /*9760*/  SHF.R.U32.HI R4, RZ, 0x18, R3 ;  /* 0x00000018ff047819 */ /* 0x002fe40000011603 */
[----:B------:R-:W-:Y:S01]  /*9770*/  LOP3.LUT R3, R7, 0xff, RZ, 0xc0, !PT ;  /* 0x000000ff07037812 */ /* 0x000fe200078ec0ff */
[--C-:B------:R-:W-:Y:S02]  /*9780*/  FFMA.FTZ R7, R27, UR35, -R9.reuse ;  /* 0x000000231b077c23 */ /* 0x100fe40008010809 */
[----:B------:R-:W1:Y:S01]  /*9790*/  LDSM.16.MT88.4 R24, [R209+0xa000] ;  /* 0x00a00000d118783b */ /* 0x000e620000004200 */
[----:B------:R-:W-:Y:S01]  /*97a0*/  PRMT R29, R3, 0x5410, R4 ;  /* 0x00005410031d7816 */ /* 0x000fe20000000004 */
[----:B------:R-:W-:Y:S01]  /*97b0*/  FFMA.FTZ R3, R28, UR35, -R9 ;  /* 0x000000231c037c23 */ /* 0x000fe20008010809 */
[----:B------:R2:W-:Y:S01]  /*97c0*/  MUFU.EX2 R251, R7 ;  /* 0x0000000700fb7308 */ /* 0x0005e20000000800 */
[----:B------:R-:W-:-:S05]  /*97d0*/  FSEL R4, R134, RZ, P3 ;  /* 0x000000ff86047208 */ /* 0x000fca0001800000 */
[----:B------:R-:W-:Y:S01]  /*97e0*/  FADD.FTZ R20, R230, -R4 ;  /* 0x80000004e6147221 */ /* 0x000fe20000010000 */
[----:B------:R-:W-:Y:S01]  /*97f0*/  FSEL R4, R136, RZ, P0 ;  /* 0x000000ff88047208 */ /* 0x000fe20000000000 */
[----:B------:R3:W-:Y:S01]  /*9800*/  MUFU.EX2 R252, R3 ;  /* 0x0000000300fc7308 */ /* 0x0007e20000000800 */
[----:B------:R-:W-:Y:S01]  /*9810*/  PLOP3.LUT P0, PT, PT, PT, UP0, 0x80, 0x0 ;  /* 0x000000000000781c */ /* 0x000fe20003f0f008 */
[----:B------:R-:W-:Y:S02]  /*9820*/  FMUL.FTZ R20, R20, UR35 ;  /* 0x0000002314147c20 */ /* 0x000fe40008410000 */
[----:B------:R-:W-:-:S04]  /*9830*/  FADD.FTZ R4, R223, -R4 ;  /* 0x80000004df047221 */ /* 0x000fc80000010000 */
[----:B------:R-:W-:Y:S01]  /*9840*/  FMUL.FTZ R4, R4, UR35 ;  /* 0x0000002304047c20 */ /* 0x000fe20008410000 */
[----:B--2---:R-:W-:Y:S01]  /*9850*/  FSEL R7, R135, RZ, P2 ;  /* 0x000000ff87077208 */ /* 0x004fe20001000000 */
[----:B------:R-:W2:Y:S04]  /*9860*/  MUFU.EX2 R21, R20 ;  /* 0x0000001400157308 */ /* 0x000ea80000000800 */
[----:B------:R-:W-:Y:S01]  /*9870*/  FADD.FTZ R15, R231, -R7 ;  /* 0x80000007e70f7221 */ /* 0x000fe20000010000 */
[----:B------:R-:W-:Y:S01]  /*9880*/  FSEL R7, R133, RZ, P1 ;  /* 0x000000ff85077208 */ /* 0x000fe20000800000 */
[----:B---3--:R-:W-:Y:S02]  /*9890*/  FFMA.FTZ R3, R23, UR35, -R14 ;  /* 0x0000002317037c23 */ /* 0x008fe4000801080e */
[----:B------:R-:W-:-:S02]  /*98a0*/  FMUL.FTZ R15, R15, UR35 ;  /* 0x000000230f0f7c20 */ /* 0x000fc40008410000 */
[----:B------:R-:W-:Y:S01]  /*98b0*/  FADD.FTZ R7, R225, -R7 ;  /* 0x80000007e1077221 */ /* 0x000fe20000010000 */
[----:B------:R3:W-:Y:S03]  /*98c0*/  MUFU.EX2 R246, R3 ;  /* 0x0000000300f67308 */ /* 0x0007e60000000800 */
[----:B------:R-:W-:Y:S01]  /*98d0*/  FMUL.FTZ R7, R7, UR35 ;  /* 0x0000002307077c20 */ /* 0x000fe20008410000 */
[-C--:B--2---:R-:W-:Y:S01]  /*98e0*/  FMUL.FTZ R146, R146, R21.reuse ;  /* 0x0000001592927220 */ /* 0x084fe20000410000 */
[----:B------:R-:W-:-:S03]  /*98f0*/  FMUL.FTZ R147, R147, R21 ;  /* 0x0000001593937220 */ /* 0x000fc60000410000 */
        /* <DEDUP_REMOVED lines=8> */
[----:B------:R4:W5:Y:S01]  /*9980*/  MUFU.EX2 R20, R7 ;  /* 0x0000000700147308 */ /* 0x0009620000000800 */
[----:B---3--:R-:W-:Y:S01]  /*9990*/  FFMA.FTZ R3, R172, UR35, -R14 ;  /* 0x00000023ac037c23 */ /* 0x008fe2000801080e */
[-C--:B------:R-:W-:Y:S01]  /*99a0*/  FMUL.FTZ R39, R39, R21.reuse ;  /* 0x0000001527277220 */ /* 0x080fe20000410000 */
[-C--:B------:R-:W-:Y:S01]  /*99b0*/  FMUL.FTZ R66, R66, R21.reuse ;  /* 0x0000001542427220 */ /* 0x080fe20000410000 */
[-C--:B------:R-:W-:Y:S01]  /*99c0*/  FMUL.FTZ R67, R67, R21.reuse ;  /* 0x0000001543437220 */ /* 0x080fe20000410000 */
[-C--:B------:R-:W-:Y:S01]  /*99d0*/  FMUL.FTZ R70, R70, R21.reuse ;  /* 0x0000001546467220 */ /* 0x080fe20000410000 */
[-C--:B------:R-:W-:Y:S01]  /*99e0*/  FMUL.FTZ R71, R71, R21.reuse ;  /* 0x0000001547477220 */ /* 0x080fe20000410000 */
[----:B------:R-:W-:Y:S01]  /*99f0*/  FMUL.FTZ R98, R98, R21 ;  /* 0x0000001562627220 */ /* 0x000fe20000410000 */
[----:B------:R3:W1:Y:S01]  /*9a00*/  MUFU.EX2 R245, R3 ;  /* 0x0000000300f57308 */ /* 0x0006620000000800 */
[-C--:B--2---:R-:W-:Y:S01]  /*9a10*/  FMUL.FTZ R144, R144, R22.reuse ;  /* 0x0000001690907220 */ /* 0x084fe20000410000 */
[-C--:B------:R-:W-:Y:S01]  /*9a20*/  FMUL.FTZ R145, R145, R22.reuse ;  /* 0x0000001691917220 */ /* 0x080fe20000410000 */
[-C--:B------:R-:W-:Y:S01]  /*9a30*/  FMUL.FTZ R152, R152, R22.reuse ;  /* 0x0000001698987220 */ /* 0x080fe20000410000 */
[-C--:B------:R-:W-:Y:S01]  /*9a40*/  FMUL.FTZ R153, R153, R22.reuse ;  /* 0x0000001699997220 */ /* 0x080fe20000410000 */
[-C--:B------:R-:W-:Y:S01]  /*9a50*/  FMUL.FTZ R52, R52, R22.reuse ;  /* 0x0000001634347220 */ /* 0x080fe20000410000 */
[-C--:B------:R-:W-:Y:S01]  /*9a60*/  FMUL.FTZ R53, R53, R22.reuse ;  /* 0x0000001635357220 */ /* 0x080fe20000410000 */
[----:B------:R-:W-:Y:S01]  /*9a70*/  FMUL.FTZ R48, R48, R22 ;  /* 0x0000001630307220 */ /* 0x000fe20000410000 */
[----:B------:R2:W2:Y:S01]  /*9a80*/  MUFU.EX2 R15, R4 ;  /* 0x00000004000f7308 */ /* 0x0004a20000000800 */
[----:B----4-:R-:W-:Y:S01]  /*9a90*/  F2FP.F16.F32.PACK_AB R7, R137, R138 ;  /* 0x0000008a8907723e */ /* 0x010fe200000000ff */
[-C--:B-----5:R-:W-:Y:S01]  /*9aa0*/  FMUL.FTZ R140, R140, R20.reuse ;  /* 0x000000148c8c7220 */ /* 0x0a0fe20000410000 */
[-C--:B------:R-:W-:Y:S01]  /*9ab0*/  FMUL.FTZ R141, R141, R20.reuse ;  /* 0x000000148d8d7220 */ /* 0x080fe20000410000 */
[-C--:B------:R-:W-:Y:S01]  /*9ac0*/  FMUL.FTZ R148, R148, R20.reuse ;  /* 0x0000001494947220 */ /* 0x080fe20000410000 */
[----:B------:R-:W-:Y:S01]  /*9ad0*/  FMUL.FTZ R149, R149, R20 ;  /* 0x0000001495957220 */ /* 0x000fe20000410000 */
[-C--:B------:R-:W-:Y:S01]  /*9ae0*/  FMUL.FTZ R49, R49, R22.reuse ;  /* 0x0000001631317220 */ /* 0x080fe20000410000 */
[-C--:B------:R-:W-:Y:S01]  /*9af0*/  FMUL.FTZ R36, R36, R22.reuse ;  /* 0x0000001624247220 */ /* 0x080fe20000410000 */
[----:B------:R-:W-:Y:S01]  /*9b00*/  FMUL.FTZ R37, R37, R22 ;  /* 0x0000001625257220 */ /* 0x000fe20000410000 */
[----:B---3--:R-:W-:Y:S01]  /*9b10*/  F2FP.F16.F32.PACK_AB R3, R204, R185 ;  /* 0x000000b9cc03723e */ /* 0x008fe200000000ff */
[----:B------:R-:W-:Y:S01]  /*9b20*/  FMUL.FTZ R40, R40, R20 ;  /* 0x0000001428287220 */ /* 0x000fe20000410000 */
[----:B-1----:R-:W-:Y:S01]  /*9b30*/  F2FP.F16.F32.PACK_AB R5, R245, R246 ;  /* 0x000000f6f505723e */ /* 0x002fe200000000ff */
[-C--:B------:R-:W-:Y:S01]  /*9b40*/  FMUL.FTZ R41, R41, R20.reuse ;  /* 0x0000001429297220 */ /* 0x080fe20000410000 */
[----:B------:R-:W-:Y:S01]  /*9b50*/  LOP3.LUT R18, R18, R3, RZ, 0xc0, !PT ;  /* 0x0000000312127212 */ /* 0x000fe200078ec0ff */
[----:B------:R-:W-:Y:S01]  /*9b60*/  FMUL.FTZ R44, R44, R20 ;  /* 0x000000142c2c7220 */ /* 0x000fe20000410000 */
[----:B------:R-:W-:Y:S01]  /*9b70*/  F2FP.F16.F32.PACK_AB R3, R205, R190 ;  /* 0x000000becd03723e */ /* 0x000fe200000000ff */
[----:B------:R-:W-:Y:S01]  /*9b80*/  FMUL.FTZ R45, R45, R20 ;  /* 0x000000142d2d7220 */ /* 0x000fe20000410000 */
[----:B--2---:R-:W-:Y:S01]  /*9b90*/  F2FP.F16.F32.PACK_AB R4, R189, R179 ;  /* 0x000000b3bd04723e */ /* 0x004fe200000000ff */
[----:B------:R-:W-:Y:S01]  /*9ba0*/  FMUL.FTZ R142, R142, R15 ;  /* 0x0000000f8e8e7220 */ /* 0x000fe20000410000 */
[----:B------:R-:W-:Y:S01]  /*9bb0*/  LOP3.LUT R19, R19, R3, RZ, 0xc0, !PT ;  /* 0x0000000313137212 */ /* 0x000fe200078ec0ff */
[----:B------:R-:W-:Y:S01]  /*9bc0*/  FMUL.FTZ R143, R143, R15 ;  /* 0x0000000f8f8f7220 */ /* 0x000fe20000410000 */
[----:B------:R-:W-:Y:S01]  /*9bd0*/  F2FP.F16.F32.PACK_AB R3, R184, R173 ;  /* 0x000000adb803723e */ /* 0x000fe200000000ff */
[-C--:B------:R-:W-:Y:S01]  /*9be0*/  FMUL.FTZ R150, R150, R15.reuse ;  /* 0x0000000f96967220 */ /* 0x080fe20000410000 */
[-C--:B------:R-:W-:Y:S01]  /*9bf0*/  FMUL.FTZ R151, R151, R15.reuse ;  /* 0x0000000f97977220 */ /* 0x080fe20000410000 */
[----:B------:R-:W-:Y:S01]  /*9c00*/  FMUL.FTZ R42, R42, R15 ;  /* 0x0000000f2a2a7220 */ /* 0x000fe20000410000 */
[----:B------:R-:W-:Y:S01]  /*9c10*/  LOP3.LUT R16, R16, R3, RZ, 0xc0, !PT ;  /* 0x0000000310107212 */ /* 0x000fe200078ec0ff */
[-C--:B------:R-:W-:Y:S01]  /*9c20*/  FMUL.FTZ R43, R43, R15.reuse ;  /* 0x0000000f2b2b7220 */ /* 0x080fe20000410000 */
[----:B------:R-:W-:Y:S01]  /*9c30*/  F2FP.F16.F32.PACK_AB R3, R188, R178 ;  /* 0x000000b2bc03723e */ /* 0x000fe200000000ff */
[-C--:B------:R-:W-:Y:S01]  /*9c40*/  FMUL.FTZ R46, R46, R15.reuse ;  /* 0x0000000f2e2e7220 */ /* 0x080fe20000410000 */
[----:B------:R-:W-:Y:S01]  /*9c50*/  FMUL.FTZ R47, R47, R15 ;  /* 0x0000000f2f2f7220 */ /* 0x000fe20000410000 */
[-C--:B------:R-:W-:Y:S01]  /*9c60*/  FMUL.FTZ R56, R56, R20.reuse ;  /* 0x0000001438387220 */ /* 0x080fe20000410000 */
[----:B------:R-:W-:Y:S01]  /*9c70*/  LOP3.LUT R17, R17, R3, RZ, 0xc0, !PT ;  /* 0x0000000311117212 */ /* 0x000fe200078ec0ff */
[----:B------:R-:W-:Y:S01]  /*9c80*/  FMUL.FTZ R57, R57, R20 ;  /* 0x0000001439397220 */ /* 0x000fe20000410000 */
[----:B------:R-:W-:Y:S01]  /*9c90*/  F2FP.F16.F32.PACK_AB R3, R252, R251 ;  /* 0x000000fbfc03723e */ /* 0x000fe200000000ff */
[-C--:B------:R-:W-:Y:S01]  /*9ca0*/  FMUL.FTZ R58, R58, R15.reuse ;  /* 0x0000000f3a3a7220 */ /* 0x080fe20000410000 */
[----:B------:R-:W-:Y:S01]  /*9cb0*/  FMUL.FTZ R59, R59, R15 ;  /* 0x0000000f3b3b7220 */ /* 0x000fe20000410000 */
[-C--:B------:R-:W-:Y:S01]  /*9cc0*/  FMUL.FTZ R64, R64, R22.reuse ;  /* 0x0000001640407220 */ /* 0x080fe20000410000 */
[----:B------:R-:W-:Y:S01]  /*9cd0*/  LOP3.LUT R6, R6, R3, RZ, 0xc0, !PT ;  /* 0x0000000306067212 */ /* 0x000fe200078ec0ff */
[C---:B------:R-:W-:Y:S01]  /*9ce0*/  HMMA.16816.F32 R144, R16.reuse, R24, R144 ;  /* 0x000000181090723c */ /* 0x040fe20000001890 */
[--C-:B------:R-:W-:Y:S01]  /*9cf0*/  HSET2.LE.AND R3, R31, R0.reuse, PT ;  /* 0x000000001f037233 */ /* 0x100fe20003803000 */
[----:B------:R-:W-:Y:S01]  /*9d00*/  FMUL.FTZ R65, R65, R22 ;  /* 0x0000001641417220 */ /* 0x000fe20000410000 */
[-C--:B------:R-:W-:Y:S01]  /*9d10*/  FMUL.FTZ R60, R60, R20.reuse ;  /* 0x000000143c3c7220 */ /* 0x080fe20000410000 */
[-C--:B------:R-:W-:Y:S01]  /*9d20*/  FMUL.FTZ R61, R61, R20.reuse ;  /* 0x000000143d3d7220 */ /* 0x080fe20000410000 */
[----:B------:R-:W-:Y:S01]  /*9d30*/  FMUL.FTZ R62, R62, R15 ;  /* 0x0000000f3e3e7220 */ /* 0x000fe20000410000 */
[----:B------:R-:W-:Y:S01]  /*9d40*/  LOP3.LUT R7, R3, R7, RZ, 0xc0, !PT ;  /* 0x0000000703077212 */ /* 0x000fe200078ec0ff */
[----:B------:R-:W-:Y:S01]  /*9d50*/  HMMA.16816.F32 R232, R16, R26, R152 ;  /* 0x0000001a10e8723c */ /* 0x000fe20000001898 */
[--C-:B------:R-:W-:Y:S01]  /*9d60*/  HSET2.LE.AND R3, R30, R0.reuse, PT ;  /* 0x000000001e037233 */ /* 0x100fe20003803000 */
[-C--:B------:R-:W-:Y:S01]  /*9d70*/  FMUL.FTZ R63, R63, R15.reuse ;  /* 0x0000000f3f3f7220 */ /* 0x080fe20000410000 */
[-C--:B------:R-:W-:Y:S01]  /*9d80*/  FMUL.FTZ R72, R72, R20.reuse ;  /* 0x0000001448487220 */ /* 0x080fe20000410000 */
[----:B------:R-:W-:Y:S01]  /*9d90*/  FMUL.FTZ R73, R73, R20 ;  /* 0x0000001449497220 */ /* 0x000fe20000410000 */
[-C--:B------:R-:W-:Y:S01]  /*9da0*/  FMUL.FTZ R74, R74, R15.reuse ;  /* 0x0000000f4a4a7220 */ /* 0x080fe20000410000 */
[----:B------:R-:W-:Y:S01]  /*9db0*/  LOP3.LUT R4, R3, R4, RZ, 0xc0, !PT ;  /* 0x0000000403047212 */ /* 0x000fe200078ec0ff */
[----:B------:R-:W-:Y:S01]  /*9dc0*/  IMAD.MOV.U32 R155, RZ, RZ, R205 ;  /* 0x000000ffff9b7224 */ /* 0x000fe200078e00cd */
[----:B------:R-:W-:Y:S01]  /*9dd0*/  HSET2.LE.AND R3, R29, R0, PT ;  /* 0x000000001d037233 */ /* 0x000fe20003803000 */
[----:B------:R-:W-:Y:S01]  /*9de0*/  FMUL.FTZ R75, R75, R15 ;  /* 0x0000000f4b4b7220 */ /* 0x000fe20000410000 */
[----:B------:R-:W1:Y:S01]  /*9df0*/  LDSM.16.MT88.4 R28, [R211+0xa000] ;  /* 0x00a00000d31c783b */ /* 0x000e620000004200 */
[----:B------:R-:W-:Y:S01]  /*9e00*/  MOV R154, R204 ;  /* 0x000000cc009a7202 */ /* 0x000fe20000000f00 */
[-C--:B------:R-:W-:Y:S01]  /*9e10*/  FMUL.FTZ R76, R76, R20.reuse ;  /* 0x000000144c4c7220 */ /* 0x080fe20000410000 */
[----:B------:R-:W-:Y:S01]  /*9e20*/  LOP3.LUT R5, R3, R5, RZ, 0xc0, !PT ;  /* 0x0000000503057212 */ /* 0x000fe200078ec0ff */
[--C-:B------:R-:W-:Y:S01]  /*9e30*/  FFMA.FTZ R3, R200, UR35, -R2.reuse ;  /* 0x00000023c8037c23 */ /* 0x100fe20008010802 */
[-C--:B------:R-:W-:Y:S01]  /*9e40*/  FMUL.FTZ R77, R77, R20.reuse ;  /* 0x000000144d4d7220 */ /* 0x080fe20000410000 */
[-C--:B------:R-:W-:Y:S01]  /*9e50*/  FMUL.FTZ R88, R88, R20.reuse ;  /* 0x0000001458587220 */ /* 0x080fe20000410000 */
[-C--:B------:R-:W-:Y:S01]  /*9e60*/  FMUL.FTZ R78, R78, R15.reuse ;  /* 0x0000000f4e4e7220 */ /* 0x080fe20000410000 */
[-C--:B------:R-:W-:Y:S01]  /*9e70*/  FMUL.FTZ R79, R79, R15.reuse ;  /* 0x0000000f4f4f7220 */ /* 0x080fe20000410000 */
[-C--:B------:R-:W-:Y:S01]  /*9e80*/  FMUL.FTZ R89, R89, R20.reuse ;  /* 0x0000001459597220 */ /* 0x080fe20000410000 */
[C---:B------:R-:W-:Y:S01]  /*9e90*/  HMMA.16816.F32 R140, R4.reuse, R24, R140 ;  /* 0x00000018048c723c */ /* 0x040fe2000000188c */
[-C--:B------:R-:W-:Y:S01]  /*9ea0*/  FMUL.FTZ R90, R90, R15.reuse ;  /* 0x0000000f5a5a7220 */ /* 0x080fe20000410000 */
[----:B------:R-:W-:Y:S01]  /*9eb0*/  FMUL.FTZ R91, R91, R15 ;  /* 0x0000000f5b5b7220 */ /* 0x000fe20000410000 */
[----:B------:R-:W-:Y:S01]  /*9ec0*/  FMUL.FTZ R92, R92, R20 ;  /* 0x000000145c5c7220 */ /* 0x000fe20000410000 */
[----:B------:R-:W-:Y:S01]  /*9ed0*/  MOV R153, R232 ;  /* 0x000000e800997202 */ /* 0x000fe20000000f00 */
[----:B------:R-:W-:Y:S01]  /*9ee0*/  FMUL.FTZ R93, R93, R20 ;  /* 0x000000145d5d7220 */ /* 0x000fe20000410000 */
[----:B------:R-:W-:Y:S01]  /*9ef0*/  HMMA.16816.F32 R148, R4, R26, R148 ;  /* 0x0000001a0494723c */ /* 0x000fe20000001894 */
[----:B------:R-:W2:Y:S01]  /*9f00*/  LDSM.16.MT88.4 R24, [R214+0xa000] ;  /* 0x00a00000d618783b */ /* 0x000ea20000004200 */
[----:B------:R-:W-:Y:S01]  /*9f10*/  MOV R152, R233 ;  /* 0x000000e900987202 */ /* 0x000fe20000000f00 */
[-C--:B------:R-:W-:Y:S01]  /*9f20*/  FMUL.FTZ R94, R94, R15.reuse ;  /* 0x0000000f5e5e7220 */ /* 0x080fe20000410000 */
        /* <DEDUP_REMOVED lines=26> */
[-C--:B------:R-:W-:Y:S01]  /*a0d0*/  HMMA.16816.F32 R240, R16, R28.reuse, R36 ;  /* 0x0000001c10f0723c */ /* 0x080fe20000001824 */
[----:B------:R-:W1:Y:S01]  /*a0e0*/  LDSM.16.MT88.4 R36, [R214+0xb000] ;  /* 0x00b00000d624783b */ /* 0x000e620000004200 */
[-C--:B------:R-:W-:Y:S01]  /*a0f0*/  FMUL.FTZ R126, R126, R15.reuse ;  /* 0x0000000f7e7e7220 */ /* 0x080fe20000410000 */
[----:B------:R-:W-:Y:S01]  /*a100*/  FMUL.FTZ R127, R127, R15 ;  /* 0x0000000f7f7f7220 */ /* 0x000fe20000410000 */
[-C--:B------:R-:W-:Y:S01]  /*a110*/  FMUL.FTZ R68, R68, R22.reuse ;  /* 0x0000001644447220 */ /* 0x080fe20000410000 */
[-C--:B------:R-:W-:Y:S01]  /*a120*/  FMUL.FTZ R69, R69, R22.reuse ;  /* 0x0000001645457220 */ /* 0x080fe20000410000 */
[----:B------:R-:W-:Y:S01]  /*a130*/  HMMA.16816.F32 R236, R4, R28, R40 ;  /* 0x0000001c04ec723c */ /* 0x000fe20000001828 */
[----:B------:R-:W3:Y:S01]  /*a140*/  LDSM.16.MT88.4 R40, [R213+0xb000] ;  /* 0x00b00000d528783b */ /* 0x000ee20000004200 */
[----:B------:R4:W-:Y:S01]  /*a150*/  MUFU.EX2 R223, R3 ;  /* 0x0000000300df7308 */ /* 0x0009e20000000800 */
[-C--:B------:R-:W-:Y:S01]  /*a160*/  FMUL.FTZ R96, R96, R22.reuse ;  /* 0x0000001660607220 */ /* 0x080fe20000410000 */
[-C--:B------:R-:W-:Y:S01]  /*a170*/  FMUL.FTZ R97, R97, R22.reuse ;  /* 0x0000001661617220 */ /* 0x080fe20000410000 */
[-C--:B------:R-:W-:Y:S01]  /*a180*/  FMUL.FTZ R99, R99, R21.reuse ;  /* 0x0000001563637220 */ /* 0x080fe20000410000 */
[----:B--2---:R-:W-:Y:S01]  /*a190*/  HMMA.16816.F32 R32, R16, R24, R52 ;  /* 0x000000181020723c */ /* 0x004fe20000001834 */
[-C--:B------:R-:W-:Y:S01]  /*a1a0*/  FMUL.FTZ R80, R80, R22.reuse ;  /* 0x0000001650507220 */ /* 0x080fe20000410000 */
[-C--:B------:R-:W-:Y:S01]  /*a1b0*/  FMUL.FTZ R81, R81, R22.reuse ;  /* 0x0000001651517220 */ /* 0x080fe20000410000 */
[-C--:B------:R-:W-:Y:S01]  /*a1c0*/  FMUL.FTZ R82, R82, R21.reuse ;  /* 0x0000001552527220 */ /* 0x080fe20000410000 */
[-C--:B------:R-:W-:Y:S01]  /*a1d0*/  FMUL.FTZ R83, R83, R21.reuse ;  /* 0x0000001553537220 */ /* 0x080fe20000410000 */
[-C--:B------:R-:W-:Y:S01]  /*a1e0*/  FMUL.FTZ R120, R120, R22.reuse ;  /* 0x0000001678787220 */ /* 0x080fe20000410000 */
[C---:B------:R-:W-:Y:S01]  /*a1f0*/  HMMA.16816.F32 R44, R4.reuse, R30, R44 ;  /* 0x0000001e042c723c */ /* 0x040fe2000000182c */
[----:B------:R-:W2:Y:S01]  /*a200*/  LDSM.16.MT88.4 R28, [R213+0xa000] ;  /* 0x00a00000d51c783b */ /* 0x000ea20000004200 */
[-C--:B------:R-:W-:Y:S01]  /*a210*/  FMUL.FTZ R121, R121, R22.reuse ;  /* 0x0000001679797220 */ /* 0x080fe20000410000 */
[-C--:B------:R-:W-:Y:S01]  /*a220*/  FMUL.FTZ R122, R122, R21.reuse ;  /* 0x000000157a7a7220 */ /* 0x080fe20000410000 */
[-C--:B------:R-:W-:Y:S01]  /*a230*/  FMUL.FTZ R123, R123, R21.reuse ;  /* 0x000000157b7b7220 */ /* 0x080fe20000410000 */
[-C--:B------:R-:W-:Y:S01]  /*a240*/  FMUL.FTZ R84, R84, R22.reuse ;  /* 0x0000001654547220 */ /* 0x080fe20000410000 */
[C---:B------:R-:W-:Y:S01]  /*a250*/  HMMA.16816.F32 R56, R4.reuse, R24, R56 ;  /* 0x000000180438723c */ /* 0x040fe20000001838 */
[----:B----4-:R-:W-:Y:S01]  /*a260*/  FFMA.FTZ R3, R199, UR35, -R2 ;  /* 0x00000023c7037c23 */ /* 0x010fe20008010802 */
[-C--:B------:R-:W-:Y:S01]  /*a270*/  FMUL.FTZ R85, R85, R22.reuse ;  /* 0x0000001655557220 */ /* 0x080fe20000410000 */
[-C--:B------:R-:W-:Y:S01]  /*a280*/  FMUL.FTZ R86, R86, R21.reuse ;  /* 0x0000001556567220 */ /* 0x080fe20000410000 */
[-C--:B------:R-:W-:Y:S01]  /*a290*/  FMUL.FTZ R87, R87, R21.reuse ;  /* 0x0000001557577220 */ /* 0x080fe20000410000 */
[----:B------:R4:W-:Y:S01]  /*a2a0*/  MUFU.EX2 R225, R3 ;  /* 0x0000000300e17308 */ /* 0x0009e20000000800 */
[-C--:B------:R-:W-:Y:S01]  /*a2b0*/  HMMA.16816.F32 R60, R4, R26.reuse, R60 ;  /* 0x0000001a043c723c */ /* 0x080fe2000000183c */
        /* <DEDUP_REMOVED lines=8> */
[----:B------:R-:W-:Y:S01]  /*a340*/  HMMA.16816.F32 R204, R16, R26, R64 ;  /* 0x0000001a10cc723c */ /* 0x000fe20000001840 */
[----:B------:R-:W-:Y:S01]  /*a350*/  MOV R49, R35 ;  /* 0x0000002300317202 */ /* 0x000fe20000000f00 */
[----:B------:R-:W5:Y:S01]  /*a360*/  LDSM.16.MT88.4 R24, [R209+0xb000] ;  /* 0x00b00000d118783b */ /* 0x000f620000004200 */
[-C--:B------:R-:W-:Y:S01]  /*a370*/  FMUL.FTZ R101, R101, R22.reuse ;  /* 0x0000001665657220 */ /* 0x080fe20000410000 */
[-C--:B------:R-:W-:Y:S01]  /*a380*/  FMUL.FTZ R102, R102, R21.reuse ;  /* 0x0000001566667220 */ /* 0x080fe20000410000 */
[----:B------:R-:W-:Y:S01]  /*a390*/  FMUL.FTZ R103, R103, R21 ;  /* 0x0000001567677220 */ /* 0x000fe20000410000 */
[----:B------:R-:W5:Y:S01]  /*a3a0*/  LDSM.16.MT88.4 R32, [R211+0xb000] ;  /* 0x00b00000d320783b */ /* 0x000f620000004200 */
[C---:B-1----:R-:W-:Y:S01]  /*a3b0*/  HMMA.16816.F32 R112, R4.reuse, R36, R112 ;  /* 0x000000240470723c */ /* 0x042fe20000001870 */
[--C-:B----4-:R-:W-:Y:S01]  /*a3c0*/  FFMA.FTZ R3, R193, UR35, -R2.reuse ;  /* 0x00000023c1037c23 */ /* 0x110fe20008010802 */
[----:B------:R-:W-:Y:S01]  /*a3d0*/  FFMA.FTZ R2, R192, UR35, -R2 ;  /* 0x00000023c0027c23 */ /* 0x000fe20008010802 */
[----:B------:R-:W-:Y:S01]  /*a3e0*/  IMAD.MOV.U32 R64, RZ, RZ, R184 ;  /* 0x000000ffff407224 */ /* 0x000fe200078e00b8 */
[----:B------:R-:W-:Y:S01]  /*a3f0*/  MOV R67, R173 ;  /* 0x000000ad00437202 */ /* 0x000fe20000000f00 */
[----:B------:R-:W-:Y:S01]  /*a400*/  MUFU.EX2 R231, R3 ;  /* 0x0000000300e77308 */ /* 0x000fe20000000800 */
[C---:B------:R-:W-:Y:S01]  /*a410*/  HMMA.16816.F32 R116, R4.reuse, R38, R116 ;  /* 0x000000260474723c */ /* 0x040fe20000001874 */
[----:B------:R-:W-:Y:S01]  /*a420*/  MOV R65, R179 ;  /* 0x000000b300417202 */ /* 0x000fe20000000f00 */
[----:B------:R-:W-:Y:S01]  /*a430*/  FMUL.FTZ R128, R128, R22 ;  /* 0x0000001680807220 */ /* 0x000fe20000410000 */
[----:B------:R-:W-:Y:S01]  /*a440*/  MOV R66, R178 ;  /* 0x000000b200427202 */ /* 0x000fe20000000f00 */
[-C--:B------:R-:W-:Y:S01]  /*a450*/  FMUL.FTZ R129, R129, R22.reuse ;  /* 0x0000001681817220 */ /* 0x080fe20000410000 */
[-C--:B------:R-:W-:Y:S01]  /*a460*/  FMUL.FTZ R130, R130, R21.reuse ;  /* 0x0000001582827220 */ /* 0x080fe20000410000 */
[C---:B---3--:R-:W-:Y:S01]  /*a470*/  HMMA.16816.F32 R164, R4.reuse, R40, R164 ;  /* 0x0000002804a4723c */ /* 0x048fe200000018a4 */
[----:B------:R1:W-:Y:S01]  /*a480*/  MUFU.EX2 R230, R2 ;  /* 0x0000000200e67308 */ /* 0x0003e20000000800 */
[-C--:B------:R-:W-:Y:S01]  /*a490*/  FMUL.FTZ R131, R131, R21.reuse ;  /* 0x0000001583837220 */ /* 0x080fe20000410000 */
[-C--:B------:R-:W-:Y:S01]  /*a4a0*/  FMUL.FTZ R160, R160, R22.reuse ;  /* 0x00000016a0a07220 */ /* 0x080fe20000410000 */
[-C--:B------:R-:W-:Y:S01]  /*a4b0*/  FMUL.FTZ R161, R161, R22.reuse ;  /* 0x00000016a1a17220 */ /* 0x080fe20000410000 */
[-C--:B------:R-:W-:Y:S01]  /*a4c0*/  FMUL.FTZ R162, R162, R21.reuse ;  /* 0x00000015a2a27220 */ /* 0x080fe20000410000 */
[C---:B--2---:R-:W-:Y:S01]  /*a4d0*/  HMMA.16816.F32 R72, R4.reuse, R28, R72 ;  /* 0x0000001c0448723c */ /* 0x044fe20000001848 */
[-C--:B------:R-:W-:Y:S01]  /*a4e0*/  FMUL.FTZ R163, R163, R21.reuse ;  /* 0x00000015a3a37220 */ /* 0x080fe20000410000 */
[-C--:B------:R-:W-:Y:S01]  /*a4f0*/  FMUL.FTZ R168, R168, R22.reuse ;  /* 0x00000016a8a87220 */ /* 0x080fe20000410000 */
[----:B------:R-:W-:Y:S01]  /*a500*/  FMUL.FTZ R169, R169, R22 ;  /* 0x00000016a9a97220 */ /* 0x000fe20000410000 */
[-C--:B------:R-:W-:Y:S01]  /*a510*/  FMUL.FTZ R170, R170, R21.reuse ;  /* 0x00000015aaaa7220 */ /* 0x080fe20000410000 */
[----:B------:R-:W-:Y:S01]  /*a520*/  FMUL.FTZ R171, R171, R21 ;  /* 0x00000015abab7220 */ /* 0x000fe20000410000 */
[C---:B------:R-:W-:Y:S06]  /*a530*/  HMMA.16816.F32 R76, R4.reuse, R30, R76 ;  /* 0x0000001e044c723c */ /* 0x040fec000000184c */
[----:B------:R-:W-:Y:S01]  /*a540*/  HMMA.16816.F32 R52, R4, R42, R124 ;  /* 0x0000002a0434723c */ /* 0x000fe2000000187c */
[----:B-1----:R-:W-:-:S04]  /*a550*/  FFMA.FTZ R2, R202, UR35, -R8 ;  /* 0x00000023ca027c23 */ /* 0x002fc80008010808 */
[----:B------:R1:W-:Y:S01]  /*a560*/  MUFU.EX2 R200, R2 ;  /* 0x0000000200c87308 */ /* 0x0003e20000000800 */
[C---:B-----5:R-:W-:Y:S01]  /*a570*/  HMMA.16816.F32 R88, R4.reuse, R24, R88 ;  /* 0x000000180458723c */ /* 0x060fe20000001858 */
[----:B------:R-:W-:Y:S02]  /*a580*/  MOV R126, R185 ;  /* 0x000000b9007e7202 */ /* 0x000fe40000000f00 */
[----:B------:R-:W-:Y:S02]  /*a590*/  MOV R127, R190 ;  /* 0x000000be007f7202 */ /* 0x000fe40000000f00 */
[----:B------:R-:W-:Y:S01]  /*a5a0*/  MOV R125, R189 ;  /* 0x000000bd007d7202 */ /* 0x000fe20000000f00 */
[----:B------:R-:W-:Y:S01]  /*a5b0*/  HMMA.16816.F32 R92, R4, R26, R92 ;  /* 0x0000001a045c723c */ /* 0x000fe2000000185c */
[----:B------:R-:W-:-:S05]  /*a5c0*/  MOV R124, R188 ;  /* 0x000000bc007c7202 */ /* 0x000fca0000000f00 */
[C---:B------:R-:W-:Y:S06]  /*a5d0*/  HMMA.16816.F32 R104, R4.reuse, R32, R104 ;  /* 0x000000200468723c */ /* 0x040fec0000001868 */
[----:B------:R-:W-:Y:S06]  /*a5e0*/  HMMA.16816.F32 R156, R4, R34, R156 ;  /* 0x00000022049c723c */ /* 0x000fec000000189c */
[----:B------:R-:W-:Y:S01]  /*a5f0*/  HMMA.16816.F32 R68, R16, R28, R68 ;  /* 0x0000001c1044723c */ /* 0x000fe20000001844 */
[----:B------:R-:W-:-:S04]  /*a600*/  IMAD.WIDE.U32 R4, R244, -0x2daee0ad, RZ ;  /* 0xd2511f53f4047825 */ /* 0x000fc800078e00ff */
[----:B------:R-:W-:Y:S01]  /*a610*/  FFMA.FTZ R6, R201, UR35, -R8 ;  /* 0x00000023c9067c23 */ /* 0x000fe20008010808 */
[C---:B------:R-:W-:Y:S01]  /*a620*/  HMMA.16816.F32 R184, R16.reuse, R26, R96 ;  /* 0x0000001a10b8723c */ /* 0x040fe20000001860 */
[----:B------:R-:W-:Y:S02]  /*a630*/  MOV R28, R174 ;  /* 0x000000ae001c7202 */ /* 0x000fe40000000f00 */
[----:B------:R2:W-:Y:S01]  /*a640*/  MUFU.EX2 R199, R6 ;  /* 0x0000000600c77308 */ /* 0x0005e20000000800 */
[----:B------:R-:W-:Y:S02]  /*a650*/  MOV R29, R175 ;  /* 0x000000af001d7202 */ /* 0x000fe40000000f00 */
[----:B------:R-:W-:Y:S01]  /*a660*/  LOP3.LUT R3, R5, UR29, R28, 0x96, !PT ;  /* 0x0000001d05037c12 */ /* 0x000fe2000f8e961c */
[----:B------:R-:W-:Y:S01]  /*a670*/  HMMA.16816.F32 R188, R16, R30, R80 ;  /* 0x0000001e10bc723c */ /* 0x000fe20000001850 */
[C---:B------:R-:W-:Y:S01]  /*a680*/  LOP3.LUT R26, R4.reuse, 0xffff, RZ, 0xc0, !PT ;  /* 0x0000ffff041a7812 */ /* 0x040fe200078ec0ff */
[----:B------:R-:W-:Y:S01]  /*a690*/  IMAD.MOV.U32 R96, RZ, RZ, R48 ;  /* 0x000000ffff607224 */ /* 0x000fe200078e0030 */
[----:B------:R-:W-:-:S02]  /*a6a0*/  LOP3.LUT R29, R4, 0xff, RZ, 0xc0, !PT ;  /* 0x000000ff041d7812 */ /* 0x000fc400078ec0ff */
[--C-:B------:R-:W-:Y:S01]  /*a6b0*/  SHF.R.U32.HI R28, RZ, 0x10, R4.reuse ;  /* 0x00000010ff1c7819 */ /* 0x100fe20000011604 */
[C---:B------:R-:W-:Y:S01]  /*a6c0*/  HMMA.16816.F32 R172, R16.reuse, R38, R120 ;  /* 0x0000002610ac723c */ /* 0x040fe20000001878 */
[----:B------:R-:W-:Y:S01]  /*a6d0*/  SHF.R.U32.HI R27, RZ, 0x18, R4 ;  /* 0x00000018ff1b7819 */ /* 0x000fe20000011604 */
[----:B------:R-:W-:Y:S01]  /*a6e0*/  IMAD.WIDE.U32 R4, R203, -0x2daee0ad, RZ ;  /* 0xd2511f53cb047825 */ /* 0x000fe200078e00ff */
[----:B------:R-:W-:Y:S02]  /*a6f0*/  MOV R82, R176 ;  /* 0x000000b000527202 */ /* 0x000fe40000000f00 */
[----:B------:R-:W-:Y:S01]  /*a700*/  MOV R80, R127 ;  /* 0x0000007f00507202 */ /* 0x000fe20000000f00 */
[C---:B------:R-:W-:Y:S01]  /*a710*/  HMMA.16816.F32 R84, R16.reuse, R24, R84 ;  /* 0x000000181054723c */ /* 0x040fe20000001854 */
[----:B------:R-:W-:Y:S01]  /*a720*/  MOV R123, R23 ;  /* 0x00000017007b7202 */ /* 0x000fe20000000f00 */
[----:B------:R-:W-:Y:S01]  /*a730*/  IMAD.MOV.U32 R122, RZ, RZ, R139 ;  /* 0x000000ffff7a7224 */ /* 0x000fe200078e008b */
[C---:B------:R-:W-:Y:S01]  /*a740*/  LOP3.LUT R7, R4.reuse, 0xffff, RZ, 0xc0, !PT ;  /* 0x0000ffff04077812 */ /* 0x040fe200078ec0ff */
[----:B------:R-:W-:Y:S01]  /*a750*/  IMAD.MOV.U32 R83, RZ, RZ, R177 ;  /* 0x000000ffff537224 */ /* 0x000fe200078e00b1 */
[----:B------:R-:W-:Y:S01]  /*a760*/  SHF.R.U32.HI R23, RZ, 0x18, R4 ;  /* 0x00000018ff177819 */ /* 0x000fe20000011604 */
[C---:B------:R-:W-:Y:S01]  /*a770*/  HMMA.16816.F32 R176, R16.reuse, R34, R108 ;  /* 0x0000002210b0723c */ /* 0x040fe2000000186c */
[----:B------:R-:W-:Y:S01]  /*a780*/  LOP3.LUT R25, R4, 0xff, RZ, 0xc0, !PT ;  /* 0x000000ff04197812 */ /* 0x000fe200078ec0ff */
[----:B------:R-:W-:Y:S01]  /*a790*/  IMAD.MOV.U32 R81, RZ, RZ, R126 ;  /* 0x000000ffff517224 */ /* 0x000fe200078e007e */
[----:B------:R-:W-:Y:S01]  /*a7a0*/  SHF.R.U32.HI R24, RZ, 0x10, R4 ;  /* 0x00000010ff187819 */ /* 0x000fe20000011604 */
[----:B------:R-:W-:Y:S01]  /*a7b0*/  FFMA.FTZ R4, R194, UR35, -R8 ;  /* 0x00000023c2047c23 */ /* 0x000fe20008010808 */
[----:B-1----:R-:W-:Y:S01]  /*a7c0*/  LOP3.LUT R2, R5, UR29, R82, 0x96, !PT ;  /* 0x0000001d05027c12 */ /* 0x002fe2000f8e9652 */
[----:B------:R-:W-:Y:S01]  /*a7d0*/  FFMA.FTZ R5, R195, UR35, -R8 ;  /* 0x00000023c3057c23 */ /* 0x000fe20008010808 */
[----:B--2---:R-:W-:Y:S01]  /*a7e0*/  LOP3.LUT R6, R28, 0xff, RZ, 0xc0, !PT ;  /* 0x000000ff1c067812 */ /* 0x004fe200078ec0ff */
[----:B------:R1:W-:Y:S01]  /*a7f0*/  MUFU.EX2 R193, R4 ;  /* 0x0000000400c17308 */ /* 0x0003e20000000800 */
[----:B------:R-:W-:Y:S01]  /*a800*/  SHF.R.U32.HI R8, RZ, 0x8, R26 ;  /* 0x00000008ff087819 */ /* 0x000fe2000001161a */
[----:B------:R-:W-:Y:S01]  /*a810*/  HMMA.16816.F32 R100, R16, R32, R100 ;  /* 0x000000201064723c */ /* 0x000fe20000001864 */
[----:B------:R-:W-:-:S02]  /*a820*/  PRMT R27, R6, 0x5410, R27 ;  /* 0x00005410061b7816 */ /* 0x000fc4000000001b */
[----:B------:R-:W-:Y:S02]  /*a830*/  PRMT R26, R29, 0x5410, R8 ;  /* 0x000054101d1a7816 */ /* 0x000fe40000000008 */
[----:B------:R-:W-:Y:S01]  /*a840*/  SHF.R.U32.HI R8, RZ, 0x18, R3 ;  /* 0x00000018ff087819 */ /* 0x000fe20000011603 */
[----:B------:R2:W3:Y:S01]  /*a850*/  MUFU.EX2 R194, R5 ;  /* 0x0000000500c27308 */ /* 0x0004e20000000800 */
[----:B------:R-:W-:Y:S01]  /*a860*/  MOV R111, R154 ;  /* 0x0000009a006f7202 */ /* 0x000fe20000000f00 */
[C---:B------:R-:W-:Y:S01]  /*a870*/  HMMA.16816.F32 R32, R16.reuse, R42, R128 ;  /* 0x0000002a1020723c */ /* 0x040fe20000001880 */
[----:B------:R-:W-:Y:S02]  /*a880*/  MOV R110, R155 ;  /* 0x0000009b006e7202 */ /* 0x000fe40000000f00 */
[----:B------:R-:W-:Y:S02]  /*a890*/  MOV R120, R153 ;  /* 0x0000009900787202 */ /* 0x000fe40000000f00 */
[----:B------:R-:W-:Y:S01]  /*a8a0*/  MOV R121, R152 ;  /* 0x0000009800797202 */ /* 0x000fe20000000f00 */
[----:B------:R-:W-:Y:S01]  /*a8b0*/  HMMA.16816.F32 R160, R16, R36, R160 ;  /* 0x0000002410a0723c */ /* 0x000fe200000018a0 */
[----:B-1----:R-:W-:Y:S01]  /*a8c0*/  FFMA.FTZ R4, R197, UR35, -R9 ;  /* 0x00000023c5047c23 */ /* 0x002fe20008010809 */
[----:B------:R-:W1:Y:S01]  /*a8d0*/  LDSM.16.MT88.4 R152, [R209+0xa800] ;  /* 0x00a80000d198783b */ /* 0x000e620000004200 */
[----:B------:R-:W-:-:S02]  /*a8e0*/  MOV R83, R124 ;  /* 0x0000007c00537202 */ /* 0x000fc40000000f00 */
[----:B------:R4:W-:Y:S01]  /*a8f0*/  MUFU.EX2 R139, R4 ;  /* 0x00000004008b7308 */ /* 0x0009e20000000800 */
[----:B------:R-:W-:Y:S01]  /*a900*/  MOV R82, R125 ;  /* 0x0000007d00527202 */ /* 0x000fe20000000f00 */
[----:B------:R-:W-:Y:S01]  /*a910*/  HMMA.16816.F32 R168, R16, R40, R168 ;  /* 0x0000002810a8723c */ /* 0x000fe200000018a8 */
[----:B------:R-:W-:Y:S02]  /*a920*/  MOV R97, R51 ;  /* 0x0000003300617202 */ /* 0x000fe40000000f00 */
[----:B--2---:R-:W-:Y:S01]  /*a930*/  SHF.R.U32.HI R5, RZ, 0x8, R7 ;  /* 0x00000008ff057819 */ /* 0x004fe20000011607 */
[----:B------:R-:W-:Y:S01]  /*a940*/  IMAD.MOV.U32 R195, RZ, RZ, R82 ;  /* 0x000000ffffc37224 */ /* 0x000fe200078e0052 */
[----:B------:R-:W-:Y:S02]  /*a950*/  SHF.R.U32.HI R7, RZ, 0x10, R3 ;  /* 0x00000010ff077819 */ /* 0x000fe40000011603 */
[----:B------:R-:W-:Y:S01]  /*a960*/  PRMT R25, R25, 0x5410, R5 ;  /* 0x0000541019197816 */ /* 0x000fe20000000005 */
[----:B------:R-:W-:Y:S01]  /*a970*/  IMAD.MOV.U32 R17, RZ, RZ, R97 ;  /* 0x000000ffff117224 */ /* 0x000fe200078e0061 */
[----:B------:R-:W-:-:S02]  /*a980*/  LOP3.LUT R5, R24, 0xff, RZ, 0xc0, !PT ;  /* 0x000000ff18057812 */ /* 0x000fc400078ec0ff */
[----:B------:R-:W-:Y:S02]  /*a990*/  MOV R98, R50 ;  /* 0x0000003200627202 */ /* 0x000fe40000000f00 */
[----:B------:R-:W-:Y:S01]  /*a9a0*/  PRMT R24, R5, 0x5410, R23 ;  /* 0x0000541005187816 */ /* 0x000fe20000000017 */
[--C-:B------:R-:W-:Y:S01]  /*a9b0*/  FFMA.FTZ R5, R198, UR35, -R9.reuse ;  /* 0x00000023c6057c23 */ /* 0x100fe20008010809 */
[C---:B----4-:R-:W-:Y:S02]  /*a9c0*/  LOP3.LUT R4, R3.reuse, 0xffff, RZ, 0xc0, !PT ;  /* 0x0000ffff03047812 */ /* 0x050fe400078ec0ff */
[----:B------:R-:W-:Y:S01]  /*a9d0*/  LOP3.LUT R23, R3, 0xff, RZ, 0xc0, !PT ;  /* 0x000000ff03177812 */ /* 0x000fe200078ec0ff */
[----:B------:R2:W4:Y:S01]  /*a9e0*/  MUFU.EX2 R31, R5 ;  /* 0x00000005001f7308 */ /* 0x0005220000000800 */
[----:B------:R-:W-:Y:S01]  /*a9f0*/  SHF.R.U32.HI R6, RZ, 0x8, R4 ;  /* 0x00000008ff067819 */ /* 0x000fe20000011604 */
[----:B------:R-:W-:Y:S01]  /*aa00*/  FFMA.FTZ R4, R196, UR35, -R9 ;  /* 0x00000023c4047c23 */ /* 0x000fe20008010809 */
[----:B------:R-:W-:-:S02]  /*aa10*/  LOP3.LUT R3, R7, 0xff, RZ, 0xc0, !PT ;  /* 0x000000ff07037812 */ /* 0x000fc400078ec0ff */
[----:B------:R-:W-:Y:S02]  /*aa20*/  PRMT R23, R23, 0x5410, R6 ;  /* 0x0000541017177816 */ /* 0x000fe40000000006 */
[----:B------:R-:W-:Y:S01]  /*aa30*/  LOP3.LUT R7, R2, 0xff, RZ, 0xc0, !PT ;  /* 0x000000ff02077812 */ /* 0x000fe200078ec0ff */
[----:B------:R5:W-:Y:S01]  /*aa40*/  MUFU.EX2 R192, R4 ;  /* 0x0000000400c07308 */ /* 0x000be20000000800 */
[----:B------:R-:W-:Y:S02]  /*aa50*/  SHF.R.U32.HI R6, RZ, 0x18, R2 ;  /* 0x00000018ff067819 */ /* 0x000fe40000011602 */
[----:B------:R-:W-:Y:S02]  /*aa60*/  MOV R99, R49 ;  /* 0x0000003100637202 */ /* 0x000fe40000000f00 */
[----:B------:R-:W-:Y:S01]  /*aa70*/  MOV R244, R110 ;  /* 0x0000006e00f47202 */ /* 0x000fe20000000f00 */
[----:B------:R-:W1:Y:S01]  /*aa80*/  LDSM.16.MT88.4 R48, [R211+0xa800] ;  /* 0x00a80000d330783b */ /* 0x000e620000004200 */
[----:B------:R-:W-:-:S02]  /*aa90*/  MOV R202, R111 ;  /* 0x0000006f00ca7202 */ /* 0x000fc40000000f00 */
[----:B--2---:R-:W-:Y:S01]  /*aaa0*/  LOP3.LUT R5, R2, 0xffff, RZ, 0xc0, !PT ;  /* 0x0000ffff02057812 */ /* 0x004fe200078ec0ff */
[----:B------:R-:W-:Y:S01]  /*aab0*/  LDSM.16.MT88.4 R108, [R211+0xb800] ;  /* 0x00b80000d36c783b */ /* 0x000fe20000004200 */
[----:B------:R-:W-:Y:S02]  /*aac0*/  MOV R16, R96 ;  /* 0x0000006000107202 */ /* 0x000fe40000000f00 */
[----:B------:R-:W-:Y:S02]  /*aad0*/  SHF.R.U32.HI R5, RZ, 0x8, R5 ;  /* 0x00000008ff057819 */ /* 0x000fe40000011605 */
[----:B------:R-:W-:Y:S01]  /*aae0*/  MOV R18, R98 ;  /* 0x0000006200127202 */ /* 0x000fe20000000f00 */
[----:B-----5:R-:W-:Y:S01]  /*aaf0*/  FFMA.FTZ R4, R180, UR35, -R9 ;  /* 0x00000023b4047c23 */ /* 0x020fe20008010809 */
[----:B------:R-:W-:Y:S02]  /*ab00*/  PRMT R9, R3, 0x5410, R8 ;  /* 0x0000541003097816 */ /* 0x000fe40000000008 */
[----:B------:R-:W-:Y:S01]  /*ab10*/  SHF.R.U32.HI R3, RZ, 0x10, R2 ;  /* 0x00000010ff037819 */ /* 0x000fe20000011602 */
[----:B------:R2:W-:Y:S01]  /*ab20*/  MUFU.EX2 R30, R4 ;  /* 0x00000004001e7308 */ /* 0x0005e20000000800 */
[----:B------:R-:W-:Y:S01]  /*ab30*/  FFMA.FTZ R2, R132, UR35, -R14 ;  /* 0x0000002384027c23 */ /* 0x000fe2000801080e */
[----:B------:R-:W-:-:S02]  /*ab40*/  PRMT R8, R7, 0x5410, R5 ;  /* 0x0000541007087816 */ /* 0x000fc40000000005 */
[----:B------:R-:W-:Y:S02]  /*ab50*/  LOP3.LUT R3, R3, 0xff, RZ, 0xc0, !PT ;  /* 0x000000ff03037812 */ /* 0x000fe400078ec0ff */
[----:B---3--:R-:W-:Y:S02]  /*ab60*/  F2FP.F16.F32.PACK_AB R5, R193, R194 ;  /* 0x000000c2c105723e */ /* 0x008fe400000000ff */
[----:B------:R-:W-:Y:S01]  /*ab70*/  PRMT R7, R3, 0x5410, R6 ;  /* 0x0000541003077816 */ /* 0x000fe20000000006 */
[----:B------:R3:W-:Y:S01]  /*ab80*/  MUFU.EX2 R29, R2 ;  /* 0x00000002001d7308 */ /* 0x0007e20000000800 */
[--C-:B------:R-:W-:Y:S01]  /*ab90*/  FFMA.FTZ R3, R182, UR35, -R14.reuse ;  /* 0x00000023b6037c23 */ /* 0x100fe2000801080e */
[--C-:B------:R-:W-:Y:S01]  /*aba0*/  FFMA.FTZ R6, R181, UR35, -R14.reuse ;  /* 0x00000023b5067c23 */ /* 0x100fe2000801080e */
[----:B------:R-:W-:Y:S02]  /*abb0*/  MOV R19, R99 ;  /* 0x0000006300137202 */ /* 0x000fe40000000f00 */
[----:B------:R-:W-:Y:S01]  /*abc0*/  MOV R203, R80 ;  /* 0x0000005000cb7202 */ /* 0x000fe20000000f00 */
[----:B------:R-:W-:Y:S01]  /*abd0*/  LDSM.16.MT88.4 R96, [R209+0xb800] ;  /* 0x00b80000d160783b */ /* 0x000fe20000004200 */
[----:B------:R-:W-:Y:S01]  /*abe0*/  MOV R201, R81 ;  /* 0x0000005100c97202 */ /* 0x000fe20000000f00 */
[----:B--2---:R-:W-:Y:S01]  /*abf0*/  FFMA.FTZ R4, R183, UR35, -R14 ;  /* 0x00000023b7047c23 */ /* 0x004fe2000801080e */
[----:B------:R-:W-:Y:S01]  /*ac00*/  MOV R197, R83 ;  /* 0x0000005300c57202 */ /* 0x000fe20000000f00 */
[----:B------:R2:W-:Y:S01]  /*ac10*/  MUFU.EX2 R14, R3 ;  /* 0x00000003000e7308 */ /* 0x0005e20000000800 */
[----:B------:R-:W-:Y:S01]  /*ac20*/  MOV R198, R64 ;  /* 0x0000004000c67202 */ /* 0x000fe20000000f00 */
[----:B------:R-:W5:Y:S01]  /*ac30*/  LDSM.16.MT88.4 R80, [R213+0xa800] ;  /* 0x00a80000d550783b */ /* 0x000f620000004200 */
[----:B------:R-:W-:-:S02]  /*ac40*/  MOV R196, R65 ;  /* 0x0000004100c47202 */ /* 0x000fc40000000f00 */
[----:B------:R-:W-:Y:S02]  /*ac50*/  MOV R180, R66 ;  /* 0x0000004200b47202 */ /* 0x000fe40000000f00 */
[----:B---3--:R-:W-:Y:S01]  /*ac60*/  HSET2.LE.AND R2, R26, R0, PT ;  /* 0x000000001a027233 */ /* 0x008fe20003803000 */
[----:B------:R3:W1:Y:S01]  /*ac70*/  MUFU.EX2 R28, R4 ;  /* 0x00000004001c7308 */ /* 0x0006620000000800 */
[----:B------:R-:W-:Y:S02]  /*ac80*/  MOV R132, R67 ;  /* 0x0000004300847202 */ /* 0x000fe40000000f00 */
[----:B------:R-:W5:Y:S01]  /*ac90*/  LDSM.16.MT88.4 R64, [R214+0xa800] ;  /* 0x00a80000d640783b */ /* 0x000f620000004200 */
[----:B--2---:R-:W-:-:S04]  /*aca0*/  F2FP.F16.F32.PACK_AB R3, R230, R231 ;  /* 0x000000e7e603723e */ /* 0x004fc800000000ff */
[----:B------:R-:W-:Y:S02]  /*acb0*/  LOP3.LUT R130, R2, R3, RZ, 0xc0, !PT ;  /* 0x0000000302827212 */ /* 0x000fe400078ec0ff */
[--C-:B------:R-:W-:Y:S02]  /*acc0*/  HSET2.LE.AND R2, R23, R0.reuse, PT ;  /* 0x0000000017027233 */ /* 0x100fe40003803000 */
[----:B---3--:R-:W-:Y:S02]  /*acd0*/  HSET2.LE.AND R4, R27, R0, PT ;  /* 0x000000001b047233 */ /* 0x008fe40003803000 */
[----:B------:R-:W-:-:S03]  /*ace0*/  F2FP.F16.F32.PACK_AB R3, R225, R223 ;  /* 0x000000dfe103723e */ /* 0x000fc600000000ff */
[----:B------:R-:W-:Y:S02]  /*acf0*/  LOP3.LUT R131, R4, R5, RZ, 0xc0, !PT ;  /* 0x0000000504837212 */ /* 0x000fe400078ec0ff */
[--C-:B------:R-:W-:Y:S02]  /*ad00*/  HSET2.LE.AND R4, R9, R0.reuse, PT ;  /* 0x0000000009047233 */ /* 0x100fe40003803000 */
[----:B------:R-:W2:Y:S01]  /*ad10*/  MUFU.EX2 R9, R6 ;  /* 0x0000000600097308 */ /* 0x000ea20000000800 */
[----:B------:R-:W-:Y:S02]  /*ad20*/  F2FP.F16.F32.PACK_AB R5, R199, R200 ;  /* 0x000000c8c705723e */ /* 0x000fe400000000ff */
[----:B------:R-:W-:Y:S02]  /*ad30*/  LOP3.LUT R128, R2, R3, RZ, 0xc0, !PT ;  /* 0x0000000302807212 */ /* 0x000fe400078ec0ff */
[----:B------:R-:W-:Y:S02]  /*ad40*/  LOP3.LUT R129, R4, R5, RZ, 0xc0, !PT ;  /* 0x0000000504817212 */ /* 0x000fe400078ec0ff */
[--C-:B------:R-:W-:Y:S01]  /*ad50*/  HSET2.LE.AND R2, R8, R0.reuse, PT ;  /* 0x0000000008027233 */ /* 0x100fe20003803000 */
[----:B------:R-:W-:Y:S01]  /*ad60*/  FFMA.FTZ R8, R247, R21, R180 ;  /* 0x00000015f7087223 */ /* 0x000fe200000100b4 */
[----:B------:R-:W-:-:S02]  /*ad70*/  HSET2.LE.AND R4, R7, R0, PT ;  /* 0x0000000007047233 */ /* 0x000fc40003803000 */
[----:B----4-:R-:W-:Y:S01]  /*ad80*/  F2FP.F16.F32.PACK_AB R3, R31, R139 ;  /* 0x0000008b1f03723e */ /* 0x010fe200000000ff */
[C---:B-1----:R-:W-:Y:S01]  /*ad90*/  HMMA.16816.F32 R144, R128.reuse, R152, R144 ;  /* 0x000000988090723c */ /* 0x042fe20000001890 */
[----:B------:R-:W-:Y:S02]  /*ada0*/  F2FP.F16.F32.PACK_AB R5, R28, R29 ;  /* 0x0000001d1c05723e */ /* 0x000fe400000000ff */
[----:B------:R-:W-:Y:S02]  /*adb0*/  LOP3.LUT R124, R2, R3, RZ, 0xc0, !PT ;  /* 0x00000003027c7212 */ /* 0x000fe400078ec0ff */
[----:B------:R-:W-:Y:S01]  /*adc0*/  LOP3.LUT R125, R4, R5, RZ, 0xc0, !PT ;  /* 0x00000005047d7212 */ /* 0x000fe200078ec0ff */
[----:B------:R-:W-:Y:S01]  /*add0*/  HMMA.16816.F32 R36, R128, R48, R240 ;  /* 0x000000308024723c */ /* 0x000fe200000018f0 */
[--C-:B------:R-:W-:Y:S02]  /*ade0*/  HSET2.LE.AND R2, R25, R0.reuse, PT ;  /* 0x0000000019027233 */ /* 0x100fe40003803000 */
[----:B------:R-:W-:-:S02]  /*adf0*/  HSET2.LE.AND R4, R24, R0, PT ;  /* 0x0000000018047233 */ /* 0x000fc40003803000 */
[----:B------:R-:W-:Y:S01]  /*ae00*/  F2FP.F16.F32.PACK_AB R3, R30, R192 ;  /* 0x000000c01e03723e */ /* 0x000fe200000000ff */
[C---:B-----5:R-:W-:Y:S01]  /*ae10*/  HMMA.16816.F32 R68, R128.reuse, R80, R68 ;  /* 0x000000508044723c */ /* 0x060fe20000001844 */
[----:B--2---:R-:W-:Y:S02]  /*ae20*/  F2FP.F16.F32.PACK_AB R5, R9, R14 ;  /* 0x0000000e0905723e */ /* 0x004fe400000000ff */
[----:B------:R-:W-:Y:S01]  /*ae30*/  LOP3.LUT R126, R2, R3, RZ, 0xc0, !PT ;  /* 0x00000003027e7212 */ /* 0x000fe200078ec0ff */
[----:B------:R-:W-:Y:S01]  /*ae40*/  FFMA.FTZ R3, R249, R20, R196 ;  /* 0x00000014f9037223 */ /* 0x000fe200000100c4 */
[----:B------:R-:W-:Y:S01]  /*ae50*/  LOP3.LUT R127, R4, R5, RZ, 0xc0, !PT ;  /* 0x00000005047f7212 */ /* 0x000fe200078ec0ff */
[----:B------:R-:W-:Y:S01]  /*ae60*/  FFMA.FTZ R2, R250, R15, R246 ;  /* 0x0000000ffa027223 */ /* 0x000fe200000100f6 */
[----:B------:R-:W-:Y:S01]  /*ae70*/  LDSM.16.MT88.4 R4, [R213+0xb800] ;  /* 0x00b80000d504783b */ /* 0x000fe20000004200 */
[----:B------:R-:W-:Y:S01]  /*ae80*/  FADD.FTZ R3, R195, R3 ;  /* 0x00000003c3037221 */ /* 0x000fe20000010000 */
[----:B------:R-:W-:Y:S01]  /*ae90*/  HMMA.16816.F32 R84, R128, R96, R84 ;  /* 0x000000608054723c */ /* 0x000fe20000001854 */
[----:B------:R-:W-:-:S02]  /*aea0*/  FADD.FTZ R2, R245, R2 ;  /* 0x00000002f5027221 */ /* 0x000fc40000010000 */
[----:B------:R-:W-:Y:S02]  /*aeb0*/  FADD.FTZ R3, R251, R3 ;  /* 0x00000003fb037221 */ /* 0x000fe40000010000 */
[----:B------:R-:W-:Y:S01]  /*aec0*/  FADD.FTZ R2, R138, R2 ;  /* 0x000000028a027221 */ /* 0x000fe20000010000 */
[C---:B------:R-:W-:Y:S01]  /*aed0*/  HMMA.16816.F32 R140, R124.reuse, R152, R140 ;  /* 0x000000987c8c723c */ /* 0x040fe2000000188c */
[----:B------:R-:W-:Y:S02]  /*aee0*/  FADD.FTZ R3, R252, R3 ;  /* 0x00000003fc037221 */ /* 0x000fe40000010000 */
[----:B------:R-:W-:Y:S02]  /*aef0*/  FADD.FTZ R2, R137, R2 ;  /* 0x0000000289027221 */ /* 0x000fe40000010000 */
[----:B------:R-:W-:Y:S01]  /*af00*/  FADD.FTZ R3, R139, R3 ;  /* 0x000000038b037221 */ /* 0x000fe20000010000 */
[----:B------:R-:W-:Y:S01]  /*af10*/  HMMA.16816.F32 R148, R124, R154, R148 ;  /* 0x0000009a7c94723c */ /* 0x000fe20000001894 */
[----:B------:R-:W-:-:S02]  /*af20*/  FADD.FTZ R2, R29, R2 ;  /* 0x000000021d027221 */ /* 0x000fc40000010000 */
[----:B------:R-:W-:Y:S02]  /*af30*/  FADD.FTZ R3, R31, R3 ;  /* 0x000000031f037221 */ /* 0x000fe40000010000 */
[----:B------:R-:W-:Y:S01]  /*af40*/  FADD.FTZ R2, R28, R2 ;  /* 0x000000021c027221 */ /* 0x000fe20000010000 */
[----:B------:R-:W-:Y:S01]  /*af50*/  HMMA.16816.F32 R152, R128, R154, R120 ;  /* 0x0000009a8098723c */ /* 0x000fe20000001878 */
[----:B------:R-:W1:Y:S01]  /*af60*/  LDSM.16.MT88.4 R120, [R214+0xb800] ;  /* 0x00b80000d678783b */ /* 0x000e620000004200 */
[----:B------:R-:W-:Y:S01]  /*af70*/  FADD.FTZ R3, R192, R3 ;  /* 0x00000003c0037221 */ /* 0x000fe20000010000 */
[----:B------:R-:W-:-:S03]  /*af80*/  FADD.FTZ R2, R14, R2 ;  /* 0x000000020e027221 */ /* 0x000fc60000010000 */
        /* <DEDUP_REMOVED lines=12> */
[C---:B-1----:R-:W-:Y:S06]  /*b050*/  HMMA.16816.F32 R112, R124.reuse, R120, R112 ;  /* 0x000000787c70723c */ /* 0x042fec0000001870 */
[C---:B------:R-:W-:Y:S06]  /*b060*/  HMMA.16816.F32 R116, R124.reuse, R122, R116 ;  /* 0x0000007a7c74723c */ /* 0x040fec0000001874 */
[C---:B------:R-:W-:Y:S06]  /*b070*/  HMMA.16816.F32 R164, R124.reuse, R4, R164 ;  /* 0x000000047ca4723c */ /* 0x040fec00000018a4 */
[----:B------:R-:W-:Y:S06]  /*b080*/  HMMA.16816.F32 R124, R124, R6, R52 ;  /* 0x000000067c7c723c */ /* 0x000fec0000001834 */
[C---:B------:R-:W-:Y:S06]  /*b090*/  HMMA.16816.F32 R52, R128.reuse, R64, R16 ;  /* 0x000000408034723c */ /* 0x040fec0000001810 */
[----:B------:R-:W-:Y:S01]  /*b0a0*/  HMMA.16816.F32 R168, R128, R4, R168 ;  /* 0x0000000480a8723c */ /* 0x000fe200000018a8 */
[----:B------:R-:W-:-:S05]  /*b0b0*/  FFMA.FTZ R16, R248, R22, R132 ;  /* 0x00000016f8107223 */ /* 0x000fca0000010084 */
[----:B------:R-:W-:Y:S01]  /*b0c0*/  HMMA.16816.F32 R100, R128, R108, R100 ;  /* 0x0000006c8064723c */ /* 0x000fe20000001864 */
        /* <DEDUP_REMOVED lines=21> */
[----:B------:R-:W-:Y:S01]  /*b220*/  HMMA.16816.F32 R128, R128, R6, R32 ;  /* 0x000000068080723c */ /* 0x000fe20000001820 */
[----:B------:R-:W-:-:S08]  /*b230*/  NOP ;  /* 0x0000000000007918 */ /* 0x000fd00000000000 */
[----:B------:R-:W-:-:S15]  /*b240*/  @!P0 BRA `(.L_x_1114) ;  /* 0x0000006400c88947 */ /* 0x000fde0003800000 */
[----:B------:R-:W2:Y:S01]  /*b250*/  LDL.64 R18, [R1+0x28] ;  /* 0x0000280001127983 */ /* 0x000ea20000100a00 */
[----:B------:R-:W-:-:S04]  /*b260*/  DEPBAR.LE SB0, 0x0 ;  /* 0x000080000000791a */ /* 0x000fc80000000000 */
[----:B------:R-:W3:Y:S04]  /*b270*/  LDL.64 R180, [R1+0x68] ;  /* 0x0000680001b47983 */ /* 0x000ee80000100a00 */
[----:B------:R-:W4:Y:S04]  /*b280*/  LDL.64 R182, [R1+0x40] ;  /* 0x0000400001b67983 */ /* 0x000f280000100a00 */
[----:B------:R-:W5:Y:S04]  /*b290*/  LDL R203, [R1+0x38] ;  /* 0x0000380001cb7983 */ /* 0x000f680000100800 */
[----:B------:R-:W5:Y:S04]  /*b2a0*/  LDL R202, [R1+0x4c] ;  /* 0x00004c0001ca7983 */ /* 0x000f680000100800 */
[----:B------:R-:W5:Y:S01]  /*b2b0*/  LDL.64 R196, [R1+0x30] ;  /* 0x0000300001c47983 */ /* 0x000f620000100a00 */
[----:B------:R-:W-:-:S02]  /*b2c0*/  IMAD.U32 R4, RZ, RZ, UR4 ;  /* 0x00000004ff047e24 */ /* 0x000fc4000f8e00ff */
[----:B------:R-:W-:Y:S01]  /*b2d0*/  IMAD.U32 R2, RZ, RZ, UR4 ;  /* 0x00000004ff027e24 */ /* 0x000fe2000f8e00ff */
        /* <DEDUP_REMOVED lines=16> */
[----:B------:R-:W-:Y:S04]  /*b3e0*/  LDSM.16.M88.4 R24, [R208+0x8800] ;  /* 0x00880000d018783b */ /* 0x000fe80000000200 */
[----:B------:R-:W-:Y:S04]  /*b3f0*/  LDSM.16.M88.4 R28, [R208+0x8000] ;  /* 0x00800000d01c783b */ /* 0x000fe80000000200 */
[----:B------:R-:W5:Y:S04]  /*b400*/  LDSM.16.M88.4 R20, [R210] ;  /* 0x00000000d214783b */ /* 0x000f680000000200 */
[----:B------:R-:W-:Y:S04]  /*b410*/  LDSM.16.M88.4 R32, [R222] ;  /* 0x00000000de20783b */ /* 0x000fe80000000200 */
[----:B-1----:R-:W-:Y:S04]  /*b420*/  LDSM.16.M88.4 R4, [R212+0x2000] ;  /* 0x00200000d404783b */ /* 0x002fe80000000200 */
[----:B------:R-:W-:Y:S01]  /*b430*/  LDSM.16.M88.4 R176, [R219] ;  /* 0x00000000dbb0783b */ /* 0x000fe20000000200 */
[----:B--2---:R-:W-:-:S02]  /*b440*/  IMAD.MOV.U32 R226, RZ, RZ, R18 ;  /* 0x000000ffffe27224 */ /* 0x004fc400078e0012 */
[----:B------:R-:W-:Y:S01]  /*b450*/  IMAD.MOV.U32 R227, RZ, RZ, R19 ;  /* 0x000000ffffe37224 */ /* 0x000fe200078e0013 */
[----:B------:R-:W1:Y:S01]  /*b460*/  S2R R246, SR_TID.X ;  /* 0x0000000000f67919 */ /* 0x000e620000002100 */
[----:B------:R-:W2:Y:S01]  /*b470*/  LDSM.16.M88.4 R16, [R210+0x2000] ;  /* 0x00200000d210783b */ /* 0x000ea20000000200 */
[----:B---3--:R-:W-:Y:S02]  /*b480*/  IMAD.MOV.U32 R138, RZ, RZ, R180 ;  /* 0x000000ffff8a7224 */ /* 0x008fe400078e00b4 */
[----:B------:R-:W-:Y:S02]  /*b490*/  IMAD.MOV.U32 R139, RZ, RZ, R181 ;  /* 0x000000ffff8b7224 */ /* 0x000fe400078e00b5 */
[----:B----4-:R-:W-:Y:S02]  /*b4a0*/  IMAD.MOV.U32 R14, RZ, RZ, R182 ;  /* 0x000000ffff0e7224 */ /* 0x010fe400078e00b6 */
[----:B------:R-:W-:Y:S02]  /*b4b0*/  IMAD.MOV.U32 R15, RZ, RZ, R183 ;  /* 0x000000ffff0f7224 */ /* 0x000fe400078e00b7 */
[----:B-----5:R-:W-:-:S02]  /*b4c0*/  IMAD.MOV.U32 R132, RZ, RZ, R203 ;  /* 0x000000ffff847224 */ /* 0x020fc400078e00cb */
[----:B------:R-:W-:Y:S01]  /*b4d0*/  IMAD.MOV.U32 R8, RZ, RZ, R202 ;  /* 0x000000ffff087224 */ /* 0x000fe200078e00ca */
[----:B------:R-:W-:Y:S01]  /*b4e0*/  UIADD3 UR39, UR34, -0x4, URZ ;  /* 0xfffffffc22277890 */ /* 0x000fe2000fffe03f */
[----:B------:R-:W-:Y:S01]  /*b4f0*/  HMMA.16816.F32 R200, R20, R28, RZ ;  /* 0x0000001c14c8723c */ /* 0x000fe200000018ff */
[----:B------:R-:W-:Y:S01]  /*b500*/  IMAD.MOV.U32 R244, RZ, RZ, R196 ;  /* 0x000000fffff47224 */ /* 0x000fe200078e00c4 */
[----:B------:R-:W0:Y:S01]  /*b510*/  LDGDEPBAR ;  /* 0x00000000000079af */ /* 0x000e220000000000 */
[----:B------:R-:W-:-:S03]  /*b520*/  IMAD.MOV.U32 R245, RZ, RZ, R197 ;  /* 0x000000fffff57224 */ /* 0x000fc600078e00c5 */
[C---:B--2---:R-:W-:Y:S06]  /*b530*/  HMMA.16816.F32 R180, R16.reuse, R24, RZ ;  /* 0x0000001810b4723c */ /* 0x044fec00000018ff */
[C---:B------:R-:W-:Y:S06]  /*b540*/  HMMA.16816.F32 R188, R16.reuse, R28, RZ ;  /* 0x0000001c10bc723c */ /* 0x040fec00000018ff */
[C---:B------:R-:W-:Y:S06]  /*b550*/  HMMA.16816.F32 R184, R16.reuse, R30, RZ ;  /* 0x0000001e10b8723c */ /* 0x040fec00000018ff */
[----:B------:R-:W-:Y:S01]  /*b560*/  HMMA.16816.F32 R172, R16, R26, RZ ;  /* 0x0000001a10ac723c */ /* 0x000fe200000018ff */
[----:B------:R-:W2:Y:S05]  /*b570*/  LDSM.16.M88.4 R16, [R212] ;  /* 0x00000000d410783b */ /* 0x000eaa0000000200 */
[----:B------:R-:W-:Y:S06]  /*b580*/  HMMA.16816.F32 R196, R4, R32, R180 ;  /* 0x0000002004c4723c */ /* 0x000fec00000018b4 */
[C---:B------:R-:W-:Y:S06]  /*b590*/  HMMA.16816.F32 R236, R20.reuse, R24, RZ ;  /* 0x0000001814ec723c */ /* 0x040fec00000018ff */
[----:B------:R-:W-:Y:S01]  /*b5a0*/  HMMA.16816.F32 R228, R20, R26, RZ ;  /* 0x0000001a14e4723c */ /* 0x000fe200000018ff */
[----:B------:R-:W-:Y:S05]  /*b5b0*/  LDSM.16.M88.4 R24, [R216+0x8000] ;  /* 0x00800000d818783b */ /* 0x000fea0000000200 */
[C---:B------:R-:W-:Y:S06]  /*b5c0*/  HMMA.16816.F32 R204, R4.reuse, R176, R188 ;  /* 0x000000b004cc723c */ /* 0x040fec00000018bc */
[C---:B------:R-:W-:Y:S06]  /*b5d0*/  HMMA.16816.F32 R192, R4.reuse, R178, R184 ;  /* 0x000000b204c0723c */ /* 0x040fec00000018b8 */
[----:B------:R-:W-:Y:S01]  /*b5e0*/  HMMA.16816.F32 R180, R4, R34, R172 ;  /* 0x0000002204b4723c */ /* 0x000fe200000018ac */
[----:B------:R-:W3:Y:S04]  /*b5f0*/  LDSM.16.M88.4 R4, [R218+0x2000] ;  /* 0x00200000da04783b */ /* 0x000ee80000000200 */
[----:B------:R-:W-:Y:S01]  /*b600*/  LDSM.16.M88.4 R172, [R216+0x8800] ;  /* 0x00880000d8ac783b */ /* 0x000fe20000000200 */
[----:B------:R-:W-:Y:S03]  /*b610*/  HMMA.16816.F32 R232, R20, R30, RZ ;  /* 0x0000001e14e8723c */ /* 0x000fe600000018ff */
[----:B------:R-:W4:Y:S03]  /*b620*/  LDSM.16.M88.4 R20, [R218] ;  /* 0x00000000da14783b */ /* 0x000f260000000200 */
[C---:B--2---:R-:W-:Y:S06]  /*b630*/  HMMA.16816.F32 R28, R16.reuse, R176, R200 ;  /* 0x000000b0101c723c */ /* 0x044fec00000018c8 */
[C---:B------:R-:W-:Y:S06]  /*b640*/  HMMA.16816.F32 R188, R16.reuse, R34, R228 ;  /* 0x0000002210bc723c */ /* 0x040fec00000018e4 */
[C---:B------:R-:W-:Y:S01]  /*b650*/  HMMA.16816.F32 R184, R16.reuse, R32, R236 ;  /* 0x0000002010b8723c */ /* 0x040fe200000018ec */
[----:B------:R-:W-:Y:S05]  /*b660*/  LDSM.16.M88.4 R32, [R215] ;  /* 0x00000000d720783b */ /* 0x000fea0000000200 */
[----:B------:R-:W-:Y:S01]  /*b670*/  HMMA.16816.F32 R176, R16, R178, R232 ;  /* 0x000000b210b0723c */ /* 0x000fe200000018e8 */
[----:B------:R-:W2:Y:S05]  /*b680*/  LDSM.16.M88.4 R16, [R217+0x2000] ;  /* 0x00200000d910783b */ /* 0x000eaa0000000200 */
[-C--:B---3--:R-:W-:Y:S06]  /*b690*/  HMMA.16816.F32 R228, R4, R24.reuse, R204 ;  /* 0x0000001804e4723c */ /* 0x088fec00000018cc */
[----:B----4-:R-:W-:Y:S01]  /*b6a0*/  HMMA.16816.F32 R204, R20, R24, R28 ;  /* 0x0000001814cc723c */ /* 0x010fe2000000181c */
[----:B------:R-:W3:Y:S05]  /*b6b0*/  LDSM.16.M88.4 R28, [R215+0x800] ;  /* 0x00080000d71c783b */ /* 0x000eea0000000200 */
[C---:B------:R-:W-:Y:S06]  /*b6c0*/  HMMA.16816.F32 R232, R4.reuse, R172, R196 ;  /* 0x000000ac04e8723c */ /* 0x040fec00000018c4 */
[C---:B------:R-:W-:Y:S06]  /*b6d0*/  HMMA.16816.F32 R200, R4.reuse, R26, R192 ;  /* 0x0000001a04c8723c */ /* 0x040fec00000018c0 */
[----:B------:R-:W-:Y:S01]  /*b6e0*/  HMMA.16816.F32 R196, R4, R174, R180 ;  /* 0x000000ae04c4723c */ /* 0x000fe200000018b4 */
[----:B------:R-:W-:Y:S05]  /*b6f0*/  LDSM.16.M88.4 R4, [R210+0x6000] ;  /* 0x00600000d204783b */ /* 0x000fea0000000200 */
[C---:B------:R-:W-:Y:S01]  /*b700*/  HMMA.16816.F32 R192, R20.reuse, R26, R176 ;  /* 0x0000001a14c0723c */ /* 0x040fe200000018b0 */
[----:B------:R-:W4:Y:S05]  /*b710*/  LDSM.16.M88.4 R24, [R217] ;  /* 0x00000000d918783b */ /* 0x000f2a0000000200 */
[C---:B------:R-:W-:Y:S06]  /*b720*/  HMMA.16816.F32 R184, R20.reuse, R172, R184 ;  /* 0x000000ac14b8723c */ /* 0x040fec00000018b8 */
[----:B------:R-:W-:Y:S01]  /*b730*/  HMMA.16816.F32 R180, R20, R174, R188 ;  /* 0x000000ae14b4723c */ /* 0x000fe200000018bc */
[----:B------:R-:W5:Y:S04]  /*b740*/  LDSM.16.M88.4 R20, [R208+0x9000] ;  /* 0x00900000d014783b */ /* 0x000f680000000200 */
[----:B------:R-:W1:Y:S01]  /*b750*/  LDSM.16.M88.4 R172, [R208+0x9800] ;  /* 0x00980000d0ac783b */ /* 0x000e620000000200 */
[C---:B--2---:R-:W-:Y:S06]  /*b760*/  HMMA.16816.F32 R176, R16.reuse, R32, R228 ;  /* 0x0000002010b0723c */ /* 0x044fec00000018e4 */
[C---:B------:R-:W-:Y:S06]  /*b770*/  HMMA.16816.F32 R188, R16.reuse, R34, R200 ;  /* 0x0000002210bc723c */ /* 0x040fec00000018c8 */
[C---:B---3--:R-:W-:Y:S06]  /*b780*/  HMMA.16816.F32 R200, R16.reuse, R28, R232 ;  /* 0x0000001c10c8723c */ /* 0x048fec00000018e8 */
[----:B------:R-:W-:Y:S01]  /*b790*/  HMMA.16816.F32 R196, R16, R30, R196 ;  /* 0x0000001e10c4723c */ /* 0x000fe200000018c4 */
[----:B------:R-:W2:Y:S05]  /*b7a0*/  LDSM.16.M88.4 R16, [R210+0x4000] ;  /* 0x00400000d210783b */ /* 0x000eaa0000000200 */
[C---:B----4-:R-:W-:Y:S06]  /*b7b0*/  HMMA.16816.F32 R232, R24.reuse, R32, R204 ;  /* 0x0000002018e8723c */ /* 0x050fec00000018cc */
[C---:B------:R-:W-:Y:S06]  /*b7c0*/  HMMA.16816.F32 R228, R24.reuse, R34, R192 ;  /* 0x0000002218e4723c */ /* 0x040fec00000018c0 */
[C---:B------:R-:W-:Y:S06]  /*b7d0*/  HMMA.16816.F32 R204, R24.reuse, R28, R184 ;  /* 0x0000001c18cc723c */ /* 0x040fec00000018b8 */
[----:B------:R-:W-:Y:S01]  /*b7e0*/  HMMA.16816.F32 R192, R24, R30, R180 ;  /* 0x0000001e18c0723c */ /* 0x000fe200000018b4 */
[----:B------:R-:W-:Y:S04]  /*b7f0*/  LDSM.16.M88.4 R24, [R221] ;  /* 0x00000000dd18783b */ /* 0x000fe80000000200 */
[----:B------:R-:W-:Y:S01]  /*b800*/  LDSM.16.M88.4 R28, [R220] ;  /* 0x00000000dc1c783b */ /* 0x000fe20000000200 */
[C---:B-----5:R-:W-:Y:S06]  /*b810*/  HMMA.16816.F32 R184, R4.reuse, R20, R176 ;  /* 0x0000001404b8723c */ /* 0x060fec00000018b0 */
[C---:B------:R-:W-:Y:S06]  /*b820*/  HMMA.16816.F32 R180, R4.reuse, R22, R188 ;  /* 0x0000001604b4723c */ /* 0x040fec00000018bc */
[C---:B-1----:R-:W-:Y:S06]  /*b830*/  HMMA.16816.F32 R32, R4.reuse, R172, R200 ;  /* 0x000000ac0420723c */ /* 0x042fec00000018c8 */
[----:B------:R-:W-:Y:S01]  /*b840*/  HMMA.16816.F32 R176, R4, R174, R196 ;  /* 0x000000ae04b0723c */ /* 0x000fe200000018c4 */
[----:B------:R-:W1:Y:S05]  /*b850*/  LDSM.16.M88.4 R4, [R212+0x6000] ;  /* 0x00600000d404783b */ /* 0x000e6a0000000200 */
[C---:B--2---:R-:W-:Y:S06]  /*b860*/  HMMA.16816.F32 R232, R16.reuse, R20, R232 ;  /* 0x0000001410e8723c */ /* 0x044fec00000018e8 */
[C---:B------:R-:W-:Y:S01]  /*b870*/  HMMA.16816.F32 R200, R16.reuse, R22, R228 ;  /* 0x0000001610c8723c */ /* 0x040fe200000018e4 */
[----:B------:R-:W2:Y:S05]  /*b880*/  LDSM.16.M88.4 R20, [R212+0x4000] ;  /* 0x00400000d414783b */ /* 0x000eaa0000000200 */
[C---:B------:R-:W-:Y:S06]  /*b890*/  HMMA.16816.F32 R196, R16.reuse, R174, R192 ;  /* 0x000000ae10c4723c */ /* 0x040fec00000018c0 */
[----:B------:R-:W-:Y:S01]  /*b8a0*/  HMMA.16816.F32 R204, R16, R172, R204 ;  /* 0x000000ac10cc723c */ /* 0x000fe200000018cc */
[----:B------:R-:W-:Y:S04]  /*b8b0*/  LDSM.16.M88.4 R172, [R216+0x9800] ;  /* 0x00980000d8ac783b */ /* 0x000fe80000000200 */
[----:B------:R-:W-:Y:S01]  /*b8c0*/  LDSM.16.M88.4 R16, [R218+0x4000] ;  /* 0x00400000da10783b */ /* 0x000fe20000000200 */
[C---:B-1----:R-:W-:Y:S06]  /*b8d0*/  HMMA.16816.F32 R188, R4.reuse, R26, R180 ;  /* 0x0000001a04bc723c */ /* 0x042fec00000018b4 */
[C---:B------:R-:W-:Y:S06]  /*b8e0*/  HMMA.16816.F32 R192, R4.reuse, R24, R184 ;  /* 0x0000001804c0723c */ /* 0x040fec00000018b8 */
[C---:B------:R-:W-:Y:S01]  /*b8f0*/  HMMA.16816.F32 R180, R4.reuse, R28, R32 ;  /* 0x0000001c04b4723c */ /* 0x040fe20000001820 */
[----:B------:R-:W-:Y:S05]  /*b900*/  LDSM.16.M88.4 R32, [R216+0x9000] ;  /* 0x00900000d820783b */ /* 0x000fea0000000200 */
[----:B------:R-:W-:Y:S01]  /*b910*/  HMMA.16816.F32 R176, R4, R30, R176 ;  /* 0x0000001e04b0723c */ /* 0x000fe200000018b0 */
[----:B------:R-:W1:Y:S05]  /*b920*/  LDSM.16.M88.4 R4, [R218+0x6000] ;  /* 0x00600000da04783b */ /* 0x000e6a0000000200 */
[C---:B--2---:R-:W-:Y:S06]  /*b930*/  HMMA.16816.F32 R228, R20.reuse, R24, R232 ;  /* 0x0000001814e4723c */ /* 0x044fec00000018e8 */
[C---:B------:R-:W-:Y:S01]  /*b940*/  HMMA.16816.F32 R184, R20.reuse, R26, R200 ;  /* 0x0000001a14b8723c */ /* 0x040fe200000018c8 */
[----:B------:R-:W-:Y:S05]  /*b950*/  LDSM.16.M88.4 R24, [R217+0x4000] ;  /* 0x00400000d918783b */ /* 0x000fea0000000200 */
[C---:B------:R-:W-:Y:S06]  /*b960*/  HMMA.16816.F32 R204, R20.reuse, R28, R204 ;  /* 0x0000001c14cc723c */ /* 0x040fec00000018cc */
[----:B------:R-:W-:Y:S01]  /*b970*/  HMMA.16816.F32 R196, R20, R30, R196 ;  /* 0x0000001e14c4723c */ /* 0x000fe200000018c4 */
[----:B------:R-:W2:Y:S04]  /*b980*/  LDSM.16.M88.4 R28, [R215+0x1000] ;  /* 0x00100000d71c783b */ /* 0x000ea80000000200 */
[----:B------:R-:W3:Y:S01]  /*b990*/  LDSM.16.M88.4 R20, [R217+0x6000] ;  /* 0x00600000d914783b */ /* 0x000ee20000000200 */
[C---:B-1----:R-:W-:Y:S06]  /*b9a0*/  HMMA.16816.F32 R200, R4.reuse, R32, R192 ;  /* 0x0000002004c8723c */ /* 0x042fec00000018c0 */
[C---:B------:R-:W-:Y:S06]  /*b9b0*/  HMMA.16816.F32 R188, R4.reuse, R34, R188 ;  /* 0x0000002204bc723c */ /* 0x040fec00000018bc */
[C---:B------:R-:W-:Y:S06]  /*b9c0*/  HMMA.16816.F32 R232, R4.reuse, R172, R180 ;  /* 0x000000ac04e8723c */ /* 0x040fec00000018b4 */
[----:B------:R-:W-:Y:S06]  /*b9d0*/  HMMA.16816.F32 R236, R4, R174, R176 ;  /* 0x000000ae04ec723c */ /* 0x000fec00000018b0 */
[C---:B------:R-:W-:Y:S06]  /*b9e0*/  HMMA.16816.F32 R4, R16.reuse, R34, R184 ;  /* 0x000000221004723c */ /* 0x040fec00000018b8 */
[----:B------:R-:W-:Y:S01]  /*b9f0*/  HMMA.16816.F32 R176, R16, R32, R228 ;  /* 0x0000002010b0723c */ /* 0x000fe200000018e4 */
[----:B------:R-:W1:Y:S01]  /*ba00*/  LDSM.16.M88.4 R32, [R215+0x1800] ;  /* 0x00180000d720783b */ /* 0x000e620000000200 */
[----:B------:R-:W-:Y:S01]  /*ba10*/  IMAD.U32 R2, RZ, RZ, UR33 ;  /* 0x00000021ff027e24 */ /* 0x000fe2000f8e00ff */
[----:B------:R-:W-:Y:S01]  /*ba20*/  UISETP.NE.AND UP0, UPT, UR34, 0x4, UPT ;  /* 0x000000042200788c */ /* 0x000fe2000bf05270 */
[----:B------:R-:W-:Y:S01]  /*ba30*/  IMAD.SHL.U32 R246, R246, 0x2, RZ ;  /* 0x00000002f6f67824 */ /* 0x000fe200078e00ff */
[----:B------:R-:W-:-:S04]  /*ba40*/  DEPBAR.LE SB0, 0x0 ;  /* 0x000080000000791a */ /* 0x000fc80000000000 */
[C---:B------:R-:W-:Y:S06]  /*ba50*/  HMMA.16816.F32 R180, R16.reuse, R172, R204 ;  /* 0x000000ac10b4723c */ /* 0x040fec00000018cc */
[----:B------:R-:W-:Y:S01]  /*ba60*/  HMMA.16816.F32 R192, R16, R174, R196 ;  /* 0x000000ae10c0723c */ /* 0x000fe200000018c4 */
[----:B------:R-:W-:-:S05]  /*ba70*/  LOP3.LUT R2, R227, UR39, R2, 0x96, !PT ;  /* 0x00000027e3027c12 */ /* 0x000fca000f8e9602 */
[----:B--2---:R-:W-:Y:S01]  /*ba80*/  HMMA.16816.F32 R16, R24, R30, R4 ;  /* 0x0000001e1810723c */ /* 0x004fe20000001804 */
[----:B------:R-:W-:Y:S01]  /*ba90*/  LOP3.LUT R246, R246, 0x6, RZ, 0xc0, !PT ;  /* 0x00000006f6f67812 */ /* 0x000fe200078ec0ff */
[----:B------:R-:W-:-:S04]  /*baa0*/  IMAD.U32 R3, RZ, RZ, UR39 ;  /* 0x00000027ff037e24 */ /* 0x000fc8000f8e00ff */
[----:B------:R-:W-:Y:S01]  /*bab0*/  HMMA.16816.F32 R172, R24, R28, R176 ;  /* 0x0000001c18ac723c */ /* 0x000fe200000018b0 */
[----:B------:R-:W-:-:S04]  /*bac0*/  IMAD.WIDE.U32 R4, R2, -0x326172a9, RZ ;  /* 0xcd9e8d5702047825 */ /* 0x000fc800078e00ff */
[----:B------:R-:W-:Y:S01]  /*bad0*/  IMAD R2, R3, 0x20, R246 ;  /* 0x0000002003027824 */ /* 0x000fe200078e02f6 */
[----:B---3--:R-:W-:Y:S01]  /*bae0*/  HMMA.16816.F32 R184, R20, R28, R200 ;  /* 0x0000001c14b8723c */ /* 0x008fe200000018c8 */
[----:B------:R-:W-:-:S04]  /*baf0*/  IMAD.WIDE.U32 R6, R8, -0x326172a9, RZ ;  /* 0xcd9e8d5708067825 */ /* 0x000fc800078e00ff */
[----:B------:R-:W-:Y:S01]  /*bb00*/  VIADD R3, R2, 0x8 ;  /* 0x0000000802037836 */ /* 0x000fe20000000000 */
[----:B------:R-:W-:Y:S01]  /*bb10*/  HMMA.16816.F32 R196, R20, R30, R188 ;  /* 0x0000001e14c4723c */ /* 0x000fe200000018bc */
[----:B------:R-:W-:-:S05]  /*bb20*/  LOP3.LUT R8, R7, R132, RZ, 0x3c, !PT ;  /* 0x0000008407087212 */ /* 0x000fca00078e3cff */
[----:B-1----:R-:W-:Y:S01]  /*bb30*/  HMMA.16816.F32 R28, R24, R32, R180 ;  /* 0x00000020181c723c */ /* 0x002fe200000018b4 */
[C---:B------:R-:W-:Y:S01]  /*bb40*/  VIADD R7, R2.reuse, 0x9 ;  /* 0x0000000902077836 */ /* 0x040fe20000000000 */
[----:B------:R-:W-:Y:S01]  /*bb50*/  ISETP.GE.AND P4, PT, R3, R11, PT ;  /* 0x0000000b0300720c */ /* 0x000fe20003f86270 */
[----:B------:R-:W-:Y:S01]  /*bb60*/  IMAD.MOV.U32 R230, RZ, RZ, R138 ;  /* 0x000000ffffe67224 */ /* 0x000fe200078e008a */
        /* <DEDUP_REMOVED lines=8> */
[C---:B------:R-:W-:Y:S01]  /*bbf0*/  ISETP.GE.AND P2, PT, R6.reuse, R11, PT ;  /* 0x0000000b0600720c */ /* 0x040fe20003f46270 */
[----:B------:R-:W-:Y:S01]  /*bc00*/  BAR.SYNC.DEFER_BLOCKING 0x0 ;  /* 0x0000000000007b1d */ /* 0x000fe20000010000 */
[C---:B------:R-:W-:Y:S02]  /*bc10*/  ISETP.GE.AND P0, PT, R6.reuse, R12, PT ;  /* 0x0000000c0600720c */ /* 0x040fe40003f06270 */
[----:B------:R-:W-:Y:S01]  /*bc20*/  ISETP.GE.AND P3, PT, R6, R13, PT ;  /* 0x0000000d0600720c */ /* 0x000fe20003f66270 */
[----:B------:R-:W-:Y:S01]  /*bc30*/  VIADD R6, R2, 0x10 ;  /* 0x0000001002067836 */ /* 0x000fe20000000000 */
[----:B------:R-:W-:-:S02]  /*bc40*/  FSEL R137, R16, -INF , !P1 ;  /* 0xff80000010897808 */ /* 0x000fc40004800000 */
[----:B------:R-:W-:Y:S02]  /*bc50*/  FSEL R132, R17, -INF , !P5 ;  /* 0xff80000011847808 */ /* 0x000fe40006800000 */
[----:B------:R-:W-:Y:S02]  /*bc60*/  FSEL R32, R19, -INF , !P4 ;  /* 0xff80000013207808 */ /* 0x000fe40006000000 */
[----:B------:R-:W-:Y:S01]  /*bc70*/  HMMA.16816.F32 R16, R24, R34, R192 ;  /* 0x000000221810723c */ /* 0x000fe200000018c0 */
[----:B------:R-:W-:Y:S01]  /*bc80*/  IMAD.MOV.U32 R231, RZ, RZ, R139 ;  /* 0x000000ffffe77224 */ /* 0x000fe200078e008b */
[----:B------:R-:W-:Y:S02]  /*bc90*/  FSEL R33, R185, -INF , !P0 ;  /* 0xff800000b9217808 */ /* 0x000fe40004000000 */
[----:B------:R-:W-:-:S03]  /*bca0*/  ISETP.GE.AND P1, PT, R3, R12, PT ;  /* 0x0000000c0300720c */ /* 0x000fc60003f26270 */
[----:B------:R-:W-:Y:S01]  /*bcb0*/  FSEL R26, R175, -INF , !P2 ;  /* 0xff800000af1a7808 */ /* 0x000fe20005000000 */
[----:B------:R-:W-:Y:S01]  /*bcc0*/  HMMA.16816.F32 R188, R20, R34, R236 ;  /* 0x0000002214bc723c */ /* 0x000fe200000018ec */
[C---:B------:R-:W-:Y:S02]  /*bcd0*/  ISETP.GE.AND P2, PT, R2.reuse, R11, PT ;  /* 0x0000000b0200720c */ /* 0x040fe40003f46270 */
[----:B------:R-:W-:Y:S01]  /*bce0*/  ISETP.GE.AND P5, PT, R3, R13, PT ;  /* 0x0000000d0300720c */ /* 0x000fe20003fa6270 */
[----:B------:R-:W-:Y:S01]  /*bcf0*/  VIADD R3, R2, 0x11 ;  /* 0x0000001102037836 */ /* 0x000fe20000000000 */
[C---:B------:R-:W-:Y:S02]  /*bd00*/  ISETP.GE.AND P0, PT, R6.reuse, R10, PT ;  /* 0x0000000a0600720c */ /* 0x040fe40003f06270 */
[----:B------:R-:W-:Y:S02]  /*bd10*/  FSEL R139, R187, -INF , !P3 ;  /* 0xff800000bb8b7808 */ /* 0x000fe40005800000 */
[----:B------:R-:W-:-:S02]  /*bd20*/  ISETP.GE.AND P3, PT, R6, R11, PT ;  /* 0x0000000b0600720c */ /* 0x000fc40003f66270 */
[----:B------:R-:W-:Y:S02]  /*bd30*/  FSEL R20, R174, -INF , !P2 ;  /* 0xff800000ae147808 */ /* 0x000fe40005000000 */
[----:B------:R-:W-:Y:S02]  /*bd40*/  FSEL R201, R28, -INF , !P0 ;  /* 0xff8000001cc97808 */ /* 0x000fe40004000000 */
[-C--:B------:R-:W-:Y:S02]  /*bd50*/  ISETP.GE.AND P2, PT, R2, R12.reuse, PT ;  /* 0x0000000c0200720c */ /* 0x080fe40003f46270 */
[----:B------:R-:W-:Y:S02]  /*bd60*/  ISETP.GE.AND P0, PT, R7, R12, PT ;  /* 0x0000000c0700720c */ /* 0x000fe40003f06270 */
[----:B------:R-:W-:Y:S02]  /*bd70*/  FSEL R203, R30, -INF , !P3 ;  /* 0xff8000001ecb7808 */ /* 0x000fe40005800000 */
[----:B------:R-:W-:-:S02]  /*bd80*/  ISETP.GE.AND P3, PT, R3, R11, PT ;  /* 0x0000000b0300720c */ /* 0x000fc40003f66270 */
[----:B------:R-:W-:Y:S02]  /*bd90*/  FSEL R27, R196, -INF , !P1 ;  /* 0xff800000c41b7808 */ /* 0x000fe40004800000 */
[----:B------:R-:W-:Y:S02]  /*bda0*/  FSEL R21, R184, -INF , !P2 ;  /* 0xff800000b8157808 */ /* 0x000fe40005000000 */
[----:B------:R-:W-:Y:S02]  /*bdb0*/  ISETP.GE.AND P4, PT, R3, R10, PT ;  /* 0x0000000a0300720c */ /* 0x000fe40003f86270 */
[----:B------:R-:W-:Y:S02]  /*bdc0*/  FSEL R28, R197, -INF , !P0 ;  /* 0xff800000c51c7808 */ /* 0x000fe40004000000 */
[C---:B------:R-:W-:Y:S02]  /*bdd0*/  ISETP.GE.AND P1, PT, R3.reuse, R12, PT ;  /* 0x0000000c0300720c */ /* 0x040fe40003f26270 */
[----:B------:R-:W-:Y:S01]  /*bde0*/  ISETP.GE.AND P2, PT, R3, R13, PT ;  /* 0x0000000d0300720c */ /* 0x000fe20003f46270 */
[----:B------:R-:W-:Y:S01]  /*bdf0*/  VIADD R3, R2, 0x18 ;  /* 0x0000001802037836 */ /* 0x000fe20000000000 */
[----:B------:R-:W-:-:S02]  /*be00*/  FSEL R202, R31, -INF , !P3 ;  /* 0xff8000001fca7808 */ /* 0x000fc40005800000 */
[C---:B------:R-:W-:Y:S02]  /*be10*/  ISETP.GE.AND P0, PT, R2.reuse, R13, PT ;  /* 0x0000000d0200720c */ /* 0x040fe40003f06270 */
[----:B------:R-:W-:Y:S02]  /*be20*/  FSEL R25, R173, -INF , !P6 ;  /* 0xff800000ad197808 */ /* 0x000fe40007000000 */
[----:B------:R-:W-:Y:S02]  /*be30*/  ISETP.GE.AND P3, PT, R2, R10, PT ;  /* 0x0000000a0200720c */ /* 0x000fe40003f66270 */
[----:B------:R-:W-:Y:S02]  /*be40*/  ISETP.GE.AND P6, PT, R6, R12, PT ;  /* 0x0000000c0600720c */ /* 0x000fe40003fc6270 */
[----:B------:R-:W-:Y:S02]  /*be50*/  FSEL R23, R186, -INF , !P0 ;  /* 0xff800000ba177808 */ /* 0x000fe40004000000 */
[----:B------:R-:W-:-:S02]  /*be60*/  FSEL R24, R172, -INF , !P3 ;  /* 0xff800000ac187808 */ /* 0x000fc40005800000 */
[C---:B------:R-:W-:Y:S02]  /*be70*/  ISETP.GE.AND P0, PT, R3.reuse, R11, PT ;  /* 0x0000000b0300720c */ /* 0x040fe40003f06270 */
[----:B------:R-:W-:Y:S01]  /*be80*/  ISETP.GE.AND P3, PT, R6, R13, PT ;  /* 0x0000000d0600720c */ /* 0x000fe20003f66270 */
[----:B------:R-:W-:Y:S01]  /*be90*/  VIADD R6, R2, 0x19 ;  /* 0x0000001902067836 */ /* 0x000fe20000000000 */
[----:B------:R-:W-:Y:S02]  /*bea0*/  FSEL R195, R180, -INF , !P6 ;  /* 0xff800000b4c37808 */ /* 0x000fe40007000000 */
[C---:B------:R-:W-:Y:S02]  /*beb0*/  ISETP.GE.AND P6, PT, R3.reuse, R10, PT ;  /* 0x0000000a0300720c */ /* 0x040fe40003fc6270 */
[----:B------:R-:W-:Y:S02]  /*bec0*/  FSEL R194, R18, -INF , !P0 ;  /* 0xff80000012c27808 */ /* 0x000fe40004000000 */
[----:B------:R-:W-:-:S02]  /*bed0*/  ISETP.GE.AND P0, PT, R3, R12, PT ;  /* 0x0000000c0300720c */ /* 0x000fc40003f06270 */
[----:B------:R-:W-:Y:S02]  /*bee0*/  FSEL R192, R16, -INF , !P6 ;  /* 0xff80000010c07808 */ /* 0x000fe40007000000 */
[----:B------:R-:W-:Y:S02]  /*bef0*/  ISETP.GE.AND P6, PT, R6, R10, PT ;  /* 0x0000000a0600720c */ /* 0x000fe40003fc6270 */
[----:B------:R-:W-:Y:S02]  /*bf00*/  FSEL R188, R188, -INF , !P0 ;  /* 0xff800000bcbc7808 */ /* 0x000fe40004000000 */
[----:B------:R-:W-:Y:S02]  /*bf10*/  FSEL R200, R29, -INF , !P4 ;  /* 0xff8000001dc87808 */ /* 0x000fe40006000000 */
[----:B------:R-:W-:Y:S02]  /*bf20*/  PLOP3.LUT P0, PT, PT, PT, UP0, 0x80, 0x0 ;  /* 0x000000000000781c */ /* 0x000fe40003f0f008 */
[----:B------:R-:W-:-:S02]  /*bf30*/  ISETP.GE.AND P4, PT, R7, R13, PT ;  /* 0x0000000d0700720c */ /* 0x000fc40003f86270 */
[----:B------:R-:W-:Y:S02]  /*bf40*/  FSEL R179, R17, -INF , !P6 ;  /* 0xff80000011b37808 */ /* 0x000fe40007000000 */
[----:B------:R-:W-:Y:S02]  /*bf50*/  LOP3.LUT R2, R5, UR20, R230, 0x96, !PT ;  /* 0x0000001405027c12 */ /* 0x000fe4000f8e96e6 */
[----:B------:R-:W-:Y:S02]  /*bf60*/  ISETP.GE.AND P6, PT, R6, R11, PT ;  /* 0x0000000b0600720c */ /* 0x000fe40003fc6270 */
[----:B------:R-:W-:Y:S02]  /*bf70*/  LOP3.LUT R7, R245, UR18, R4, 0x96, !PT ;  /* 0x00000012f5077c12 */ /* 0x000fe4000f8e9604 */
[----:B------:R-:W-:Y:S02]  /*bf80*/  FSEL R196, R181, -INF , !P1 ;  /* 0xff800000b5c47808 */ /* 0x000fe40004800000 */
[----:B------:R-:W-:Y:S01]  /*bf90*/  ISETP.GE.AND P1, PT, R3, R13, PT ;  /* 0x0000000d0300720c */ /* 0x000fe20003f26270 */
[----:B------:R-:W-:Y:S01]  /*bfa0*/  IMAD.WIDE.U32 R2, R2, -0x2daee0ad, RZ ;  /* 0xd2511f5302027825 */ /* 0x000fe200078e00ff */
[----:B------:R-:W-:-:S03]  /*bfb0*/  FSEL R193, R19, -INF , !P6 ;  /* 0xff80000013c17808 */ /* 0x000fc60007000000 */
        /* <DEDUP_REMOVED lines=33> */
.L_x_1117:
        /* <DEDUP_REMOVED lines=19> */
[----:B------:R-:W-:Y:S01]  /*c300*/  FMNMX.FTZ R2, R201, R2, !PT ;  /* 0x00000002c9027209 */ /* 0x000fe20007810000 */
[----:B------:R-:W-:Y:S01]  /*c310*/  IMAD.WIDE.U32 R16, R5, -0x2daee0ad, RZ ;  /* 0xd2511f5305107825 */ /* 0x000fe200078e00ff */
[----:B------:R-:W-:Y:S02]  /*c320*/  LOP3.LUT R14, R9, UR14, R14, 0x96, !PT ;  /* 0x0000000e090e7c12 */ /* 0x000fe4000f8e960e */
[----:B------:R-:W-:Y:S01]  /*c330*/  FMNMX.FTZ R2, R200, R2, !PT ;  /* 0x00000002c8027209 */ /* 0x000fe20007810000 */
[----:B------:R-:W-:Y:S01]  /*c340*/  IMAD.WIDE.U32 R30, R7, -0x326172a9, RZ ;  /* 0xcd9e8d57071e7825 */ /* 0x000fe200078e00ff */
[----:B------:R-:W-:Y:S02]  /*c350*/  FMNMX.FTZ R3, R134, R20, !PT ;  /* 0x0000001486037209 */ /* 0x000fe40007810000 */
[----:B------:R-:W-:Y:S01]  /*c360*/  FMNMX.FTZ R5, R192, R2, !PT ;  /* 0x00000002c0057209 */ /* 0x000fe20007810000 */
[----:B------:R-:W-:Y:S01]  /*c370*/  IMAD.WIDE.U32 R180, R14, -0x2daee0ad, RZ ;  /* 0xd2511f530eb47825 */ /* 0x000fe200078e00ff */
[----:B------:R-:W-:-:S02]  /*c380*/  FMNMX.FTZ R3, R26, R3, !PT ;  /* 0x000000031a037209 */ /* 0x000fc40007810000 */
[----:B------:R-:W-:Y:S02]  /*c390*/  FMNMX.FTZ R5, R179, R5, !PT ;  /* 0x00000005b3057209 */ /* 0x000fe40007810000 */
[----:B------:R-:W-:Y:S02]  /*c3a0*/  LOP3.LUT R18, R17, UR13, R18, 0x96, !PT ;  /* 0x0000000d11127c12 */ /* 0x000fe4000f8e9612 */
[----:B------:R-:W-:Y:S01]  /*c3b0*/  LOP3.LUT R6, R181, UR5, R16, 0x96, !PT ;  /* 0x00000005b5067c12 */ /* 0x000fe2000f8e9610 */
[----:B------:R-:W-:Y:S01]  /*c3c0*/  IMAD.WIDE.U32 R16, R4, -0x2daee0ad, RZ ;  /* 0xd2511f5304107825 */ /* 0x000fe200078e00ff */
[----:B------:R-:W-:Y:S01]  /*c3d0*/  LOP3.LUT R4, R31, UR14, R172, 0x96, !PT ;  /* 0x0000000e1f047c12 */ /* 0x000fe2000f8e96ac */
[----:B------:R-:W1:Y:S01]  /*c3e0*/  SHFL.BFLY PT, R14, R5, 0x2, 0x1f ;  /* 0x0c401f00050e7f89 */ /* 0x000e6200000e0000 */
        /* <DEDUP_REMOVED lines=8> */
[C---:B------:R-:W-:Y:S02]  /*c470*/  LOP3.LUT R15, R6.reuse, 0xffff, RZ, 0xc0, !PT ;  /* 0x0000ffff060f7812 */ /* 0x040fe400078ec0ff */
[----:B------:R-:W-:Y:S01]  /*c480*/  LOP3.LUT R19, R6, 0xff, RZ, 0xc0, !PT ;  /* 0x000000ff06137812 */ /* 0x000fe200078ec0ff */
[----:B------:R-:W-:Y:S01]  /*c490*/  IMAD.WIDE.U32 R8, R9, -0x326172a9, RZ ;  /* 0xcd9e8d5709087825 */ /* 0x000fe200078e00ff */
[----:B------:R-:W-:-:S02]  /*c4a0*/  SHF.R.U32.HI R4, RZ, 0x10, R6 ;  /* 0x00000010ff047819 */ /* 0x000fc40000011606 */
[----:B------:R-:W-:Y:S02]  /*c4b0*/  SHF.R.U32.HI R17, RZ, 0x18, R6 ;  /* 0x00000018ff117819 */ /* 0x000fe40000011606 */
[----:B------:R-:W-:Y:S02]  /*c4c0*/  LOP3.LUT R6, R185, UR5, R16, 0x96, !PT ;  /* 0x00000005b9067c12 */ /* 0x000fe4000f8e9610 */
[----:B------:R-:W-:Y:S02]  /*c4d0*/  FMNMX.FTZ R3, R202, R3, !PT ;  /* 0x00000003ca037209 */ /* 0x000fe40007810000 */
[----:B------:R-:W-:Y:S01]  /*c4e0*/  LOP3.LUT R2, R7, UR21, R18, 0x96, !PT ;  /* 0x0000001507027c12 */ /* 0x000fe2000f8e9612 */
[----:B------:R-:W-:Y:S01]  /*c4f0*/  IMAD.WIDE.U32 R6, R6, -0x326172a9, RZ ;  /* 0xcd9e8d5706067825 */ /* 0x000fe200078e00ff */
[----:B------:R-:W-:Y:S02]  /*c500*/  SHF.R.U32.HI R15, RZ, 0x8, R15 ;  /* 0x00000008ff0f7819 */ /* 0x000fe4000001160f */
[----:B------:R-:W-:-:S02]  /*c510*/  LOP3.LUT R4, R4, 0xff, RZ, 0xc0, !PT ;  /* 0x000000ff04047812 */ /* 0x000fc400078ec0ff */
[----:B------:R-:W-:Y:S02]  /*c520*/  FMNMX.FTZ R3, R194, R3, !PT ;  /* 0x00000003c2037209 */ /* 0x000fe40007810000 */
[----:B------:R-:W-:Y:S02]  /*c530*/  PRMT R19, R19, 0x5410, R15 ;  /* 0x0000541013137816 */ /* 0x000fe4000000000f */
[----:B------:R-:W-:Y:S02]  /*c540*/  PRMT R34, R4, 0x5410, R17 ;  /* 0x0000541004227816 */ /* 0x000fe40000000011 */
[----:B------:R-:W-:Y:S02]  /*c550*/  LOP3.LUT R4, R7, UR21, R8, 0x96, !PT ;  /* 0x0000001507047c12 */ /* 0x000fe4000f8e9608 */
[----:B------:R-:W-:Y:S02]  /*c560*/  LOP3.LUT R15, R6, 0xffff, RZ, 0xc0, !PT ;  /* 0x0000ffff060f7812 */ /* 0x000fe400078ec0ff */
[----:B------:R-:W-:-:S02]  /*c570*/  FMNMX.FTZ R7, R133, R21, !PT ;  /* 0x0000001585077209 */ /* 0x000fc40007810000 */
[----:B------:R-:W-:Y:S02]  /*c580*/  FMNMX.FTZ R3, R193, R3, !PT ;  /* 0x00000003c1037209 */ /* 0x000fe40007810000 */
[----:B------:R-:W-:Y:S02]  /*c590*/  LOP3.LUT R18, R6, 0xff, RZ, 0xc0, !PT ;  /* 0x000000ff06127812 */ /* 0x000fe400078ec0ff */
[--C-:B------:R-:W-:Y:S02]  /*c5a0*/  SHF.R.U32.HI R29, RZ, 0x10, R6.reuse ;  /* 0x00000010ff1d7819 */ /* 0x100fe40000011606 */
[----:B------:R-:W-:Y:S02]  /*c5b0*/  SHF.R.U32.HI R31, RZ, 0x18, R6 ;  /* 0x00000018ff1f7819 */ /* 0x000fe40000011606 */
[----:B------:R-:W-:Y:S02]  /*c5c0*/  LOP3.LUT R6, R2, 0xffff, RZ, 0xc0, !PT ;  /* 0x0000ffff02067812 */ /* 0x000fe400078ec0ff */
[----:B------:R-:W-:-:S02]  /*c5d0*/  LOP3.LUT R197, R9, UR12, R30, 0x96, !PT ;  /* 0x0000000c09c57c12 */ /* 0x000fc4000f8e961e */
[----:B-1----:R-:W-:Y:S01]  /*c5e0*/  FMNMX.FTZ R5, R5, R14, !PT ;  /* 0x0000000e05057209 */ /* 0x002fe20007810000 */
[----:B------:R-:W1:Y:S01]  /*c5f0*/  SHFL.BFLY PT, R9, R3, 0x2, 0x1f ;  /* 0x0c401f0003097f89 */ /* 0x000e6200000e0000 */
[----:B------:R-:W-:Y:S02]  /*c600*/  FMNMX.FTZ R7, R33, R7, !PT ;  /* 0x0000000721077209 */ /* 0x000fe40007810000 */
[----:B------:R-:W-:Y:S01]  /*c610*/  LOP3.LUT R8, R2, 0xff, RZ, 0xc0, !PT ;  /* 0x000000ff02087812 */ /* 0x000fe200078ec0ff */
[----:B------:R-:W2:Y:S01]  /*c620*/  SHFL.BFLY PT, R14, R5, 0x1, 0x1f ;  /* 0x0c201f00050e7f89 */ /* 0x000ea200000e0000 */
[----:B------:R-:W-:Y:S02]  /*c630*/  SHF.R.U32.HI R6, RZ, 0x8, R6 ;  /* 0x00000008ff067819 */ /* 0x000fe40000011606 */
[----:B------:R-:W-:Y:S02]  /*c640*/  FMNMX.FTZ R7, R27, R7, !PT ;  /* 0x000000071b077209 */ /* 0x000fe40007810000 */
[----:B------:R-:W-:-:S02]  /*c650*/  PRMT R22, R8, 0x5410, R6 ;  /* 0x0000541008167816 */ /* 0x000fc40000000006 */
[--C-:B------:R-:W-:Y:S02]  /*c660*/  SHF.R.U32.HI R6, RZ, 0x10, R2.reuse ;  /* 0x00000010ff067819 */ /* 0x100fe40000011602 */
[----:B------:R-:W-:Y:S02]  /*c670*/  FMNMX.FTZ R8, R28, R7, !PT ;  /* 0x000000071c087209 */ /* 0x000fe40007810000 */
[----:B------:R-:W-:Y:S02]  /*c680*/  SHF.R.U32.HI R7, RZ, 0x18, R2 ;  /* 0x00000018ff077819 */ /* 0x000fe40000011602 */
[----:B------:R-:W-:Y:S02]  /*c690*/  LOP3.LUT R2, R6, 0xff, RZ, 0xc0, !PT ;  /* 0x000000ff06027812 */ /* 0x000fe400078ec0ff */
[----:B------:R-:W-:Y:S02]  /*c6a0*/  FMNMX.FTZ R6, R195, R8, !PT ;  /* 0x00000008c3067209 */ /* 0x000fe40007810000 */
[----:B------:R-:W-:-:S02]  /*c6b0*/  PRMT R17, R2, 0x5410, R7 ;  /* 0x0000541002117816 */ /* 0x000fc40000000007 */
[----:B------:R-:W-:Y:S02]  /*c6c0*/  FMNMX.FTZ R2, R196, R6, !PT ;  /* 0x00000006c4027209 */ /* 0x000fe40007810000 */
[----:B------:R-:W-:Y:S02]  /*c6d0*/  FSEL R173, R189, -INF , !P6 ;  /* 0xff800000bdad7808 */ /* 0x000fe40007000000 */
[----:B------:R-:W-:Y:S02]  /*c6e0*/  FMNMX.FTZ R2, R188, R2, !PT ;  /* 0x00000002bc027209 */ /* 0x000fe40007810000 */
[----:B------:R-:W-:Y:S02]  /*c6f0*/  FMNMX.FTZ R7, R136, R23, !PT ;  /* 0x0000001788077209 */ /* 0x000fe40007810000 */
[----:B------:R-:W-:Y:S02]  /*c700*/  FMNMX.FTZ R16, R173, R2, !PT ;  /* 0x00000002ad107209 */ /* 0x000fe40007810000 */
[----:B-1----:R-:W-:-:S02]  /*c710*/  FMNMX.FTZ R2, R3, R9, !PT ;  /* 0x0000000903027209 */ /* 0x002fc40007810000 */
[----:B------:R-:W-:Y:S02]  /*c720*/  FSEL R6, R198, -INF , !P5 ;  /* 0xff800000c6067808 */ /* 0x000fe40006800000 */
[----:B------:R-:W-:Y:S01]  /*c730*/  FMNMX.FTZ R8, R139, R7, !PT ;  /* 0x000000078b087209 */ /* 0x000fe20007810000 */
[----:B------:R-:W1:Y:S01]  /*c740*/  SHFL.BFLY PT, R9, R2, 0x1, 0x1f ;  /* 0x0c201f0002097f89 */ /* 0x000e6200000e0000 */
[----:B--2---:R-:W-:Y:S02]  /*c750*/  FMNMX.FTZ R226, R5, R14, !PT ;  /* 0x0000000e05e27209 */ /* 0x004fe40007810000 */
[----:B------:R-:W-:Y:S02]  /*c760*/  FSEL R7, R199, -INF , !P4 ;  /* 0xff800000c7077808 */ /* 0x000fe40006000000 */
[----:B------:R-:W-:Y:S01]  /*c770*/  FMNMX.FTZ R5, R6, R8, !PT ;  /* 0x0000000806057209 */ /* 0x000fe20007810000 */
[----:B------:R-:W-:Y:S01]  /*c780*/  FMUL.FTZ R3, R226, UR35 ;  /* 0x00000023e2037c20 */ /* 0x000fe20008410000 */
[----:B------:R-:W-:Y:S01]  /*c790*/  FSEL R172, R182, -INF , !P3 ;  /* 0xff800000b6ac7808 */ /* 0x000fe20005800000 */
[----:B------:R-:W2:Y:S01]  /*c7a0*/  SHFL.BFLY PT, R8, R16, 0x2, 0x1f ;  /* 0x0c401f0010087f89 */ /* 0x000ea200000e0000 */
[----:B------:R-:W-:-:S02]  /*c7b0*/  FMNMX.FTZ R5, R7, R5, !PT ;  /* 0x0000000507057209 */ /* 0x000fc40007810000 */
[----:B------:R-:W-:Y:S02]  /*c7c0*/  FSEL R175, R191, -INF , !P0 ;  /* 0xff800000bfaf7808 */ /* 0x000fe40004000000 */
[----:B------:R-:W-:Y:S02]  /*c7d0*/  FMNMX.FTZ R5, R172, R5, !PT ;  /* 0x00000005ac057209 */ /* 0x000fe40007810000 */
[----:B------:R-:W-:Y:S02]  /*c7e0*/  FSETP.NEU.FTZ.AND P2, PT, R226, -INF , PT ;  /* 0xff800000e200780b */ /* 0x000fe40003f5d000 */
[----:B------:R-:W-:Y:S02]  /*c7f0*/  FMNMX.FTZ R5, R174, R5, !PT ;  /* 0x00000005ae057209 */ /* 0x000fe40007810000 */
[----:B------:R-:W-:Y:S02]  /*c800*/  FSEL R3, R3, RZ, P2 ;  /* 0x000000ff03037208 */ /* 0x000fe40001000000 */
[----:B------:R-:W-:-:S02]  /*c810*/  FMNMX.FTZ R5, R176, R5, !PT ;  /* 0x00000005b0057209 */ /* 0x000fc40007810000 */
[----:B------:R-:W-:Y:S01]  /*c820*/  SHF.R.U32.HI R15, RZ, 0x8, R15 ;  /* 0x00000008ff0f7819 */ /* 0x000fe2000001160f */
[--C-:B------:R-:W-:Y:S01]  /*c830*/  FFMA.FTZ R24, R24, UR35, -R3.reuse ;  /* 0x0000002318187c23 */ /* 0x100fe20008010803 */
[----:B------:R-:W-:Y:S01]  /*c840*/  FMNMX.FTZ R5, R175, R5, !PT ;  /* 0x00000005af057209 */ /* 0x000fe20007810000 */
[--C-:B------:R-:W-:Y:S01]  /*c850*/  FFMA.FTZ R25, R25, UR35, -R3.reuse ;  /* 0x0000002319197c23 */ /* 0x100fe20008010803 */
[----:B-1----:R-:W-:Y:S01]  /*c860*/  FMNMX.FTZ R227, R2, R9, !PT ;  /* 0x0000000902e37209 */ /* 0x002fe20007810000 */
[----:B------:R-:W-:Y:S01]  /*c870*/  FFMA.FTZ R2, R137, UR35, -R3 ;  /* 0x0000002389027c23 */ /* 0x000fe20008010803 */
[----:B------:R1:W-:Y:S01]  /*c880*/  MUFU.EX2 R186, R24 ;  /* 0x0000001800ba7308 */ /* 0x0003e20000000800 */
[----:B------:R-:W-:Y:S01]  /*c890*/  SHFL.BFLY PT, R9, R5, 0x2, 0x1f ;  /* 0x0c401f0005097f89 */ /* 0x000fe200000e0000 */
[C---:B------:R-:W-:Y:S02]  /*c8a0*/  FSETP.NEU.FTZ.AND P3, PT, R227.reuse, -INF , PT ;  /* 0xff800000e300780b */ /* 0x040fe40003f7d000 */
[----:B--2---:R-:W-:Y:S01]  /*c8b0*/  FMNMX.FTZ R16, R16, R8, !PT ;  /* 0x0000000810107209 */ /* 0x004fe20007810000 */
[----:B------:R-:W-:Y:S01]  /*c8c0*/  FMUL.FTZ R8, R227, UR35 ;  /* 0x00000023e3087c20 */ /* 0x000fe20008410000 */
[----:B------:R-:W-:-:S02]  /*c8d0*/  HSET2.LE.AND R17, R17, R0, PT ;  /* 0x0000000011117233 */ /* 0x000fc40003803000 */
[----:B------:R2:W-:Y:S01]  /*c8e0*/  MUFU.EX2 R204, R2 ;  /* 0x0000000200cc7308 */ /* 0x0005e20000000800 */
[----:B------:R-:W3:Y:S01]  /*c8f0*/  SHFL.BFLY PT, R14, R16, 0x1, 0x1f ;  /* 0x0c201f00100e7f89 */ /* 0x000ee200000e0000 */
[----:B------:R-:W-:-:S05]  /*c900*/  FSEL R8, R8, RZ, P3 ;  /* 0x000000ff08087208 */ /* 0x000fca0001800000 */
[----:B------:R-:W-:Y:S01]  /*c910*/  FFMA.FTZ R20, R20, UR35, -R8 ;  /* 0x0000002314147c23 */ /* 0x000fe20008010808 */
[----:B------:R-:W-:Y:S01]  /*c920*/  MUFU.EX2 R199, R25 ;  /* 0x0000001900c77308 */ /* 0x000fe20000000800 */
[----:B-1----:R-:W-:Y:S02]  /*c930*/  PRMT R24, R18, 0x5410, R15 ;  /* 0x0000541012187816 */ /* 0x002fe4000000000f */
[--C-:B------:R-:W-:Y:S02]  /*c940*/  HSET2.LE.AND R18, R19, R0.reuse, PT ;  /* 0x0000000013127233 */ /* 0x100fe40003803000 */
[----:B------:R-:W-:-:S03]  /*c950*/  HSET2.LE.AND R19, R34, R0, PT ;  /* 0x0000000022137233 */ /* 0x000fc60003803000 */
[----:B------:R-:W-:Y:S01]  /*c960*/  MUFU.EX2 R187, R20 ;  /* 0x0000001400bb7308 */ /* 0x000fe20000000800 */
[----:B--2---:R-:W-:-:S07]  /*c970*/  FFMA.FTZ R2, R132, UR35, -R3 ;  /* 0x0000002384027c23 */ /* 0x004fce0008010803 */
[----:B------:R1:W-:Y:S01]  /*c980*/  MUFU.EX2 R190, R2 ;  /* 0x0000000200be7308 */ /* 0x0003e20000000800 */
[----:B---3--:R-:W-:Y:S01]  /*c990*/  FMNMX.FTZ R225, R16, R14, !PT ;  /* 0x0000000e10e17209 */ /* 0x008fe20007810000 */
[----:B------:R-:W-:Y:S01]  /*c9a0*/  FFMA.FTZ R14, R32, UR35, -R8 ;  /* 0x00000023200e7c23 */ /* 0x000fe20008010808 */
[----:B------:R-:W-:Y:S02]  /*c9b0*/  HSET2.LE.AND R16, R22, R0, PT ;  /* 0x0000000016107233 */ /* 0x000fe40003803000 */
[----:B------:R-:W-:-:S03]  /*c9c0*/  FSETP.NEU.FTZ.AND P1, PT, R225, -INF , PT ;  /* 0xff800000e100780b */ /* 0x000fc60003f3d000 */
[----:B------:R-:W-:Y:S01]  /*c9d0*/  MUFU.EX2 R189, R14 ;  /* 0x0000000e00bd7308 */ /* 0x000fe20000000800 */
[----:B-1----:R-:W-:Y:S01]  /*c9e0*/  FMNMX.FTZ R2, R5, R9, !PT ;  /* 0x0000000905027209 */ /* 0x002fe20007810000 */
[----:B------:R-:W-:Y:S01]  /*c9f0*/  FFMA.FTZ R5, R26, UR35, -R8 ;  /* 0x000000231a057c23 */ /* 0x000fe20008010808 */
[----:B------:R-:W-:-:S03]  /*ca00*/  LOP3.LUT R9, R29, 0xff, RZ, 0xc0, !PT ;  /* 0x000000ff1d097812 */ /* 0x000fc600078ec0ff */
[----:B------:R-:W1:Y:S02]  /*ca10*/  SHFL.BFLY PT, R15, R2, 0x1, 0x1f ;  /* 0x0c201f00020f7f89 */ /* 0x000e6400000e0000 */
[----:B------:R2:W-:Y:S01]  /*ca20*/  MUFU.EX2 R182, R5 ;  /* 0x0000000500b67308 */ /* 0x0005e20000000800 */
[----:B------:R-:W-:Y:S01]  /*ca30*/  PRMT R31, R9, 0x5410, R31 ;  /* 0x00005410091f7816 */ /* 0x000fe2000000001f */
[----:B------:R-:W-:-:S05]  /*ca40*/  FMUL.FTZ R9, R225, UR35 ;  /* 0x00000023e1097c20 */ /* 0x000fca0008410000 */
[----:B------:R-:W-:-:S05]  /*ca50*/  FSEL R9, R9, RZ, P1 ;  /* 0x000000ff09097208 */ /* 0x000fca0000800000 */
[----:B------:R-:W-:-:S04]  /*ca60*/  FFMA.FTZ R21, R21, UR35, -R9 ;  /* 0x0000002315157c23 */ /* 0x000fc80008010809 */
[----:B------:R-:W-:Y:S01]  /*ca70*/  MUFU.EX2 R198, R21 ;  /* 0x0000001500c67308 */ /* 0x000fe20000000800 */
[----:B--2---:R-:W-:Y:S01]  /*ca80*/  FFMA.FTZ R5, R138, UR35, -R8 ;  /* 0x000000238a057c23 */ /* 0x004fe20008010808 */
[----:B-1----:R-:W-:-:S06]  /*ca90*/  FMNMX.FTZ R223, R2, R15, !PT ;  /* 0x0000000f02df7209 */ /* 0x002fcc0007810000 */
[----:B------:R1:W-:Y:S01]  /*caa0*/  MUFU.EX2 R191, R5 ;  /* 0x0000000500bf7308 */ /* 0x0003e20000000800 */
[----:B------:R-:W-:Y:S01]  /*cab0*/  FFMA.FTZ R2, R33, UR35, -R9 ;  /* 0x0000002321027c23 */ /* 0x000fe20008010809 */
[----:B------:R-:W-:-:S06]  /*cac0*/  FSETP.NEU.FTZ.AND P0, PT, R223, -INF , PT ;  /* 0xff800000df00780b */ /* 0x000fcc0003f1d000 */
[----:B------:R2:W-:Y:S01]  /*cad0*/  MUFU.EX2 R183, R2 ;  /* 0x0000000200b77308 */ /* 0x0005e20000000800 */
[----:B-1----:R-:W-:-:S04]  /*cae0*/  LOP3.LUT R5, R4, 0xffff, RZ, 0xc0, !PT ;  /* 0x0000ffff04057812 */ /* 0x002fc800078ec0ff */
[----:B------:R-:W-:Y:S02]  /*caf0*/  SHF.R.U32.HI R14, RZ, 0x8, R5 ;  /* 0x00000008ff0e7819 */ /* 0x000fe40000011605 */
[----:B------:R-:W-:-:S04]  /*cb00*/  LOP3.LUT R5, R4, 0xff, RZ, 0xc0, !PT ;  /* 0x000000ff04057812 */ /* 0x000fc800078ec0ff */
[----:B------:R-:W-:Y:S01]  /*cb10*/  PRMT R30, R5, 0x5410, R14 ;  /* 0x00005410051e7816 */ /* 0x000fe2000000000e */
[----:B------:R-:W-:Y:S01]  /*cb20*/  FMUL.FTZ R14, R223, UR35 ;  /* 0x00000023df0e7c20 */ /* 0x000fe20008410000 */
[--C-:B------:R-:W-:Y:S02]  /*cb30*/  SHF.R.U32.HI R5, RZ, 0x10, R4.reuse ;  /* 0x00000010ff057819 */ /* 0x100fe40000011604 */
[----:B------:R-:W-:Y:S02]  /*cb40*/  SHF.R.U32.HI R4, RZ, 0x18, R4 ;  /* 0x00000018ff047819 */ /* 0x000fe40000011604 */
[----:B--2---:R-:W-:Y:S01]  /*cb50*/  LOP3.LUT R2, R5, 0xff, RZ, 0xc0, !PT ;  /* 0x000000ff05027812 */ /* 0x004fe200078ec0ff */
[--C-:B------:R-:W-:Y:S01]  /*cb60*/  FFMA.FTZ R5, R27, UR35, -R9.reuse ;  /* 0x000000231b057c23 */ /* 0x100fe20008010809 */
[----:B------:R-:W-:Y:S02]  /*cb70*/  FSEL R14, R14, RZ, P0 ;  /* 0x000000ff0e0e7208 */ /* 0x000fe40000000000 */
[----:B------:R-:W-:Y:S01]  /*cb80*/  PRMT R29, R2, 0x5410, R4 ;  /* 0x00005410021d7816 */ /* 0x000fe20000000004 */
[----:B------:R-:W-:Y:S01]  /*cb90*/  FFMA.FTZ R2, R28, UR35, -R9 ;  /* 0x000000231c027c23 */ /* 0x000fe20008010809 */
[----:B------:R1:W-:Y:S01]  /*cba0*/  MUFU.EX2 R251, R5 ;  /* 0x0000000500fb7308 */ /* 0x0003e20000000800 */
[--C-:B------:R-:W-:Y:S01]  /*cbb0*/  FFMA.FTZ R6, R6, UR35, -R14.reuse ;  /* 0x0000002306067c23 */ /* 0x100fe2000801080e */
[----:B------:R-:W-:Y:S01]  /*cbc0*/  FFMA.FTZ R7, R7, UR35, -R14 ;  /* 0x0000002307077c23 */ /* 0x000fe2000801080e */
[----:B------:R-:W-:-:S05]  /*cbd0*/  FSEL R4, R227, RZ, P3 ;  /* 0x000000ffe3047208 */ /* 0x000fca0001800000 */
[----:B------:R2:W-:Y:S01]  /*cbe0*/  MUFU.EX2 R252, R2 ;  /* 0x0000000200fc7308 */ /* 0x0005e20000000800 */
[----:B------:R-:W-:Y:S01]  /*cbf0*/  FADD.FTZ R20, R134, -R4 ;  /* 0x8000000486147221 */ /* 0x000fe20000010000 */
[----:B------:R-:W-:Y:S02]  /*cc00*/  FSEL R4, R223, RZ, P0 ;  /* 0x000000ffdf047208 */ /* 0x000fe40000000000 */
[----:B------:R-:W-:Y:S01]  /*cc10*/  PLOP3.LUT P0, PT, PT, PT, UP0, 0x80, 0x0 ;  /* 0x000000000000781c */ /* 0x000fe20003f0f008 */
[----:B------:R-:W-:Y:S02]  /*cc20*/  FMUL.FTZ R20, R20, UR35 ;  /* 0x0000002314147c20 */ /* 0x000fe40008410000 */
[----:B------:R-:W-:Y:S01]  /*cc30*/  FADD.FTZ R4, R136, -R4 ;  /* 0x8000000488047221 */ /* 0x000fe20000010000 */
[----:B------:R3:W-:Y:S01]  /*cc40*/  MUFU.EX2 R178, R6 ;  /* 0x0000000600b27308 */ /* 0x0007e20000000800 */
[----:B-1----:R-:W-:Y:S02]  /*cc50*/  FSEL R5, R226, RZ, P2 ;  /* 0x000000ffe2057208 */ /* 0x002fe40001000000 */
[----:B------:R-:W-:-:S03]  /*cc60*/  FMUL.FTZ R4, R4, UR35 ;  /* 0x0000002304047c20 */ /* 0x000fc60008410000 */
[----:B------:R-:W-:Y:S01]  /*cc70*/  FADD.FTZ R15, R135, -R5 ;  /* 0x80000005870f7221 */ /* 0x000fe20000010000 */
[----:B------:R-:W-:Y:S01]  /*cc80*/  FSEL R5, R225, RZ, P1 ;  /* 0x000000ffe1057208 */ /* 0x000fe20000800000 */
[----:B------:R-:W1:Y:S01]  /*cc90*/  MUFU.EX2 R177, R7 ;  /* 0x0000000700b17308 */ /* 0x000e620000000800 */
[----:B--2---:R-:W-:Y:S01]  /*cca0*/  FFMA.FTZ R2, R23, UR35, -R14 ;  /* 0x0000002317027c23 */ /* 0x004fe2000801080e */
[----:B------:R-:W-:Y:S02]  /*ccb0*/  FMUL.FTZ R15, R15, UR35 ;  /* 0x000000230f0f7c20 */ /* 0x000fe40008410000 */
[----:B------:R-:W-:-:S04]  /*ccc0*/  FADD.FTZ R5, R133, -R5 ;  /* 0x8000000585057221 */ /* 0x000fc80000010000 */
[----:B------:R2:W-:Y:S01]  /*ccd0*/  MUFU.EX2 R246, R2 ;  /* 0x0000000200f67308 */ /* 0x0005e20000000800 */
[----:B---3--:R-:W-:Y:S01]  /*cce0*/  HSET2.LE.AND R6, R24, R0, PT ;  /* 0x0000000018067233 */ /* 0x008fe20003803000 */
[----:B------:R-:W-:Y:S01]  /*ccf0*/  FMUL.FTZ R5, R5, UR35 ;  /* 0x0000002305057c20 */ /* 0x000fe20008410000 */
[----:B------:R-:W3:Y:S05]  /*cd00*/  LDSM.16.MT88.4 R24, [R209+0xa000] ;  /* 0x00a00000d118783b */ /* 0x000eea0000004200 */
[----:B------:R-:W4:Y:S01]  /*cd10*/  MUFU.EX2 R22, R15 ;  /* 0x0000000f00167308 */ /* 0x000f220000000800 */
[----:B-1----:R-:W-:-:S07]  /*cd20*/  F2FP.F16.F32.PACK_AB R7, R177, R178 ;  /* 0x000000b2b107723e */ /* 0x002fce00000000ff */
[----:B------:R-:W1:Y:S01]  /*cd30*/  MUFU.EX2 R21, R20 ;  /* 0x0000001400157308 */ /* 0x000e620000000800 */
[----:B--2---:R-:W-:-:S07]  /*cd40*/  FFMA.FTZ R2, R139, UR35, -R14 ;  /* 0x000000238b027c23 */ /* 0x004fce000801080e */
[----:B------:R2:W5:Y:S01]  /*cd50*/  MUFU.EX2 R245, R2 ;  /* 0x0000000200f57308 */ /* 0x0005620000000800 */
[-C--:B----4-:R-:W-:Y:S01]  /*cd60*/  FMUL.FTZ R144, R144, R22.reuse ;  /* 0x0000001690907220 */ /* 0x090fe20000410000 */
[-C--:B------:R-:W-:Y:S01]  /*cd70*/  FMUL.FTZ R145, R145, R22.reuse ;  /* 0x0000001691917220 */ /* 0x080fe20000410000 */
[-C--:B------:R-:W-:Y:S01]  /*cd80*/  FMUL.FTZ R152, R152, R22.reuse ;  /* 0x0000001698987220 */ /* 0x080fe20000410000 */
[-C--:B------:R-:W-:Y:S01]  /*cd90*/  FMUL.FTZ R153, R153, R22.reuse ;  /* 0x0000001699997220 */ /* 0x080fe20000410000 */
[-C--:B------:R-:W-:Y:S01]  /*cda0*/  FMUL.FTZ R52, R52, R22.reuse ;  /* 0x0000001634347220 */ /* 0x080fe20000410000 */
[-C--:B------:R-:W-:Y:S01]  /*cdb0*/  FMUL.FTZ R53, R53, R22.reuse ;  /* 0x0000001635357220 */ /* 0x080fe20000410000 */
[-C--:B------:R-:W-:Y:S01]  /*cdc0*/  FMUL.FTZ R48, R48, R22.reuse ;  /* 0x0000001630307220 */ /* 0x080fe20000410000 */
[----:B------:R5:W4:Y:S01]  /*cdd0*/  MUFU.EX2 R20, R5 ;  /* 0x0000000500147308 */ /* 0x000b220000000800 */
        /* <DEDUP_REMOVED lines=8> */
[----:B--2---:R-:W-:Y:S01]  /*ce60*/  F2FP.F16.F32.PACK_AB R2, R190, R204 ;  /* 0x000000ccbe02723e */ /* 0x004fe200000000ff */
[-C--:B------:R-:W-:Y:S01]  /*ce70*/  FMUL.FTZ R50, R50, R21.reuse ;  /* 0x0000001532327220 */ /* 0x080fe20000410000 */
[----:B------:R-:W-:Y:S01]  /*ce80*/  FMUL.FTZ R51, R51, R21 ;  /* 0x0000001533337220 */ /* 0x000fe20000410000 */
[----:B------:R-:W-:Y:S01]  /*ce90*/  FMUL.FTZ R36, R36, R22 ;  /* 0x0000001624247220 */ /* 0x000fe20000410000 */
[----:B------:R-:W-:Y:S01]  /*cea0*/  LOP3.LUT R18, R18, R2, RZ, 0xc0, !PT ;  /* 0x0000000212127212 */ /* 0x000fe200078ec0ff */
[----:B------:R-:W-:Y:S01]  /*ceb0*/  FMUL.FTZ R37, R37, R22 ;  /* 0x0000001625257220 */ /* 0x000fe20000410000 */
[----:B------:R-:W-:Y:S01]  /*cec0*/  F2FP.F16.F32.PACK_AB R2, R189, R191 ;  /* 0x000000bfbd02723e */ /* 0x000fe200000000ff */
[-C--:B------:R-:W-:Y:S01]  /*ced0*/  FMUL.FTZ R38, R38, R21.reuse ;  /* 0x0000001526267220 */ /* 0x080fe20000410000 */
[----:B-----5:R-:W-:Y:S01]  /*cee0*/  F2FP.F16.F32.PACK_AB R5, R245, R246 ;  /* 0x000000f6f505723e */ /* 0x020fe200000000ff */
[----:B----4-:R-:W-:Y:S01]  /*cef0*/  FMUL.FTZ R140, R140, R20 ;  /* 0x000000148c8c7220 */ /* 0x010fe20000410000 */
[----:B------:R-:W-:Y:S01]  /*cf00*/  LOP3.LUT R19, R19, R2, RZ, 0xc0, !PT ;  /* 0x0000000213137212 */ /* 0x000fe200078ec0ff */
[----:B------:R-:W-:Y:S01]  /*cf10*/  FMUL.FTZ R141, R141, R20 ;  /* 0x000000148d8d7220 */ /* 0x000fe20000410000 */
[----:B------:R-:W-:Y:S01]  /*cf20*/  F2FP.F16.F32.PACK_AB R2, R199, R186 ;  /* 0x000000bac702723e */ /* 0x000fe200000000ff */
[-C--:B------:R-:W-:Y:S01]  /*cf30*/  FMUL.FTZ R148, R148, R20.reuse ;  /* 0x0000001494947220 */ /* 0x080fe20000410000 */
[----:B------:R-:W-:Y:S01]  /*cf40*/  FMUL.FTZ R149, R149, R20 ;  /* 0x0000001495957220 */ /* 0x000fe20000410000 */
[----:B------:R-:W-:Y:S01]  /*cf50*/  FMUL.FTZ R39, R39, R21 ;  /* 0x0000001527277220 */ /* 0x000fe20000410000 */
[----:B------:R-:W-:Y:S01]  /*cf60*/  LOP3.LUT R16, R16, R2, RZ, 0xc0, !PT ;  /* 0x0000000210107212 */ /* 0x000fe200078ec0ff */
[----:B-1----:R-:W-:Y:S01]  /*cf70*/  FMUL.FTZ R142, R142, R15 ;  /* 0x0000000f8e8e7220 */ /* 0x002fe20000410000 */
[----:B------:R-:W-:Y:S01]  /*cf80*/  F2FP.F16.F32.PACK_AB R2, R182, R187 ;  /* 0x000000bbb602723e */ /* 0x000fe200000000ff */
[-C--:B------:R-:W-:Y:S01]  /*cf90*/  FMUL.FTZ R143, R143, R15.reuse ;  /* 0x0000000f8f8f7220 */ /* 0x080fe20000410000 */
[----:B------:R-:W-:Y:S01]  /*cfa0*/  F2FP.F16.F32.PACK_AB R4, R183, R198 ;  /* 0x000000c6b704723e */ /* 0x000fe200000000ff */
        /* <DEDUP_REMOVED lines=8> */
[C---:B---3--:R-:W-:Y:S01]  /*d030*/  HMMA.16816.F32 R144, R16.reuse, R24, R144 ;  /* 0x000000181090723c */ /* 0x048fe20000001890 */
[--C-:B------:R-:W-:Y:S01]  /*d040*/  HSET2.LE.AND R2, R31, R0.reuse, PT ;  /* 0x000000001f027233 */ /* 0x100fe20003803000 */
[-C--:B------:R-:W-:Y:S01]  /*d050*/  FMUL.FTZ R43, R43, R15.reuse ;  /* 0x0000000f2b2b7220 */ /* 0x080fe20000410000 */
        /* <DEDUP_REMOVED lines=11> */
[----:B------:R-:W-:Y:S01]  /*d110*/  FMUL.FTZ R59, R59, R15 ;  /* 0x0000000f3b3b7220 */ /* 0x000fe20000410000 */
[----:B------:R-:W-:Y:S01]  /*d120*/  HSET2.LE.AND R2, R29, R0, PT ;  /* 0x000000001d027233 */ /* 0x000fe20003803000 */
[-C--:B------:R-:W-:Y:S01]  /*d130*/  FMUL.FTZ R64, R64, R22.reuse ;  /* 0x0000001640407220 */ /* 0x080fe20000410000 */
[----:B------:R-:W1:Y:S01]  /*d140*/  LDSM.16.MT88.4 R28, [R211+0xa000] ;  /* 0x00a00000d31c783b */ /* 0x000e620000004200 */
[----:B------:R-:W-:Y:S01]  /*d150*/  FMUL.FTZ R65, R65, R22 ;  /* 0x0000001641417220 */ /* 0x000fe20000410000 */
[----:B------:R-:W-:Y:S01]  /*d160*/  FMUL.FTZ R66, R66, R21 ;  /* 0x0000001542427220 */ /* 0x000fe20000410000 */
[----:B------:R-:W-:Y:S01]  /*d170*/  LOP3.LUT R5, R2, R5, RZ, 0xc0, !PT ;  /* 0x0000000502057212 */ /* 0x000fe200078ec0ff */
[-C--:B------:R-:W-:Y:S01]  /*d180*/  FMUL.FTZ R60, R60, R20.reuse ;  /* 0x000000143c3c7220 */ /* 0x080fe20000410000 */
[-C--:B------:R-:W-:Y:S01]  /*d190*/  FMUL.FTZ R61, R61, R20.reuse ;  /* 0x000000143d3d7220 */ /* 0x080fe20000410000 */
[-C--:B------:R-:W-:Y:S01]  /*d1a0*/  FMUL.FTZ R62, R62, R15.reuse ;  /* 0x0000000f3e3e7220 */ /* 0x080fe20000410000 */
[----:B------:R-:W-:Y:S01]  /*d1b0*/  FMUL.FTZ R63, R63, R15 ;  /* 0x0000000f3f3f7220 */ /* 0x000fe20000410000 */
[----:B------:R-:W-:Y:S01]  /*d1c0*/  FMUL.FTZ R67, R67, R21 ;  /* 0x0000001543437220 */ /* 0x000fe20000410000 */
[----:B------:R-:W-:Y:S01]  /*d1d0*/  IMAD.MOV.U32 R155, RZ, RZ, R204 ;  /* 0x000000ffff9b7224 */ /* 0x000fe200078e00cc */
[C---:B------:R-:W-:Y:S01]  /*d1e0*/  HMMA.16816.F32 R140, R4.reuse, R24, R140 ;  /* 0x00000018048c723c */ /* 0x040fe2000000188c */
[----:B------:R-:W-:Y:S01]  /*d1f0*/  FFMA.FTZ R2, R201, UR35, -R3 ;  /* 0x00000023c9027c23 */ /* 0x000fe20008010803 */
[-C--:B------:R-:W-:Y:S01]  /*d200*/  FMUL.FTZ R72, R72, R20.reuse ;  /* 0x0000001448487220 */ /* 0x080fe20000410000 */
[----:B------:R-:W-:Y:S01]  /*d210*/  FMUL.FTZ R73, R73, R20 ;  /* 0x0000001449497220 */ /* 0x000fe20000410000 */
[----:B------:R-:W-:Y:S01]  /*d220*/  MOV R154, R228 ;  /* 0x000000e4009a7202 */ /* 0x000fe20000000f00 */
[----:B------:R-:W-:Y:S01]  /*d230*/  FMUL.FTZ R74, R74, R15 ;  /* 0x0000000f4a4a7220 */ /* 0x000fe20000410000 */
[----:B------:R-:W-:Y:S01]  /*d240*/  HMMA.16816.F32 R148, R4, R26, R148 ;  /* 0x0000001a0494723c */ /* 0x000fe20000001894 */
[----:B------:R-:W2:Y:S01]  /*d250*/  LDSM.16.MT88.4 R24, [R214+0xa000] ;  /* 0x00a00000d618783b */ /* 0x000ea20000004200 */
        /* <DEDUP_REMOVED lines=28> */
[-C--:B------:R-:W-:Y:S01]  /*d420*/  HMMA.16816.F32 R236, R16, R28.reuse, R36 ;  /* 0x0000001c10ec723c */ /* 0x080fe20000001824 */
[----:B------:R-:W1:Y:S01]  /*d430*/  LDSM.16.MT88.4 R36, [R214+0xb000] ;  /* 0x00b00000d624783b */ /* 0x000e620000004200 */
[-C--:B------:R-:W-:Y:S01]  /*d440*/  FMUL.FTZ R117, R117, R20.reuse ;  /* 0x0000001475757220 */ /* 0x080fe20000410000 */
        /* <DEDUP_REMOVED lines=9> */
[----:B--2---:R-:W-:Y:S01]  /*d4e0*/  HMMA.16816.F32 R32, R16, R24, R52 ;  /* 0x000000181020723c */ /* 0x004fe20000001834 */
[----:B------:R-:W-:Y:S01]  /*d4f0*/  FMUL.FTZ R125, R125, R20 ;  /* 0x000000147d7d7220 */ /* 0x000fe20000410000 */
[-C--:B------:R-:W-:Y:S01]  /*d500*/  FMUL.FTZ R166, R166, R15.reuse ;  /* 0x0000000fa6a67220 */ /* 0x080fe20000410000 */
[-C--:B------:R-:W-:Y:S01]  /*d510*/  FMUL.FTZ R167, R167, R15.reuse ;  /* 0x0000000fa7a77220 */ /* 0x080fe20000410000 */
[-C--:B------:R-:W-:Y:S01]  /*d520*/  FMUL.FTZ R126, R126, R15.reuse ;  /* 0x0000000f7e7e7220 */ /* 0x080fe20000410000 */
[----:B------:R-:W-:Y:S01]  /*d530*/  FMUL.FTZ R127, R127, R15 ;  /* 0x0000000f7f7f7220 */ /* 0x000fe20000410000 */
[C---:B------:R-:W-:Y:S01]  /*d540*/  HMMA.16816.F32 R44, R4.reuse, R30, R44 ;  /* 0x0000001e042c723c */ /* 0x040fe2000000182c */
[----:B------:R-:W2:Y:S01]  /*d550*/  LDSM.16.MT88.4 R28, [R213+0xa000] ;  /* 0x00a00000d51c783b */ /* 0x000ea20000004200 */
        /* <DEDUP_REMOVED lines=15> */
[----:B------:R-:W-:Y:S01]  /*d650*/  FMUL.FTZ R85, R85, R22 ;  /* 0x0000001655557220 */ /* 0x000fe20000410000 */
[----:B------:R-:W-:Y:S01]  /*d660*/  IMAD.MOV.U32 R51, RZ, RZ, R33 ;  /* 0x000000ffff337224 */ /* 0x000fe200078e0021 */
[----:B------:R-:W-:Y:S01]  /*d670*/  MOV R50, R34 ;  /* 0x0000002200327202 */ /* 0x000fe20000000f00 */
[----:B------:R-:W-:Y:S01]  /*d680*/  HMMA.16816.F32 R204, R16, R26, R64 ;  /* 0x0000001a10cc723c */ /* 0x000fe20000001840 */
[----:B------:R-:W-:Y:S01]  /*d690*/  MOV R49, R35 ;  /* 0x0000002300317202 */ /* 0x000fe20000000f00 */
[----:B------:R-:W3:Y:S01]  /*d6a0*/  LDSM.16.MT88.4 R24, [R209+0xb000] ;  /* 0x00b00000d118783b */ /* 0x000ee20000004200 */
[----:B------:R-:W-:Y:S01]  /*d6b0*/  MOV R48, R32 ;  /* 0x0000002000307202 */ /* 0x000fe20000000f00 */
[-C--:B------:R-:W-:Y:S01]  /*d6c0*/  FMUL.FTZ R86, R86, R21.reuse ;  /* 0x0000001556567220 */ /* 0x080fe20000410000 */
[----:B------:R-:W-:Y:S01]  /*d6d0*/  FMUL.FTZ R87, R87, R21 ;  /* 0x0000001557577220 */ /* 0x000fe20000410000 */
[----:B------:R-:W4:Y:S01]  /*d6e0*/  LDSM.16.MT88.4 R32, [R211+0xb000] ;  /* 0x00b00000d320783b */ /* 0x000f220000004200 */
[----:B------:R-:W-:Y:S01]  /*d6f0*/  IMAD.MOV.U32 R65, RZ, RZ, R198 ;  /* 0x000000ffff417224 */ /* 0x000fe200078e00c6 */
[----:B------:R-:W-:Y:S01]  /*d700*/  MOV R64, R199 ;  /* 0x000000c700407202 */ /* 0x000fe20000000f00 */
[----:B------:R5:W-:Y:S01]  /*d710*/  MUFU.EX2 R198, R2 ;  /* 0x0000000200c67308 */ /* 0x000be20000000800 */
        /* <DEDUP_REMOVED lines=10> */
[----:B------:R-:W-:Y:S01]  /*d7c0*/  MOV R66, R187 ;  /* 0x000000bb00427202 */ /* 0x000fe20000000f00 */
[----:B------:R-:W-:Y:S01]  /*d7d0*/  FMUL.FTZ R100, R100, R22 ;  /* 0x0000001664647220 */ /* 0x000fe20000410000 */
[C---:B--2---:R-:W-:Y:S01]  /*d7e0*/  HMMA.16816.F32 R72, R4.reuse, R28, R72 ;  /* 0x0000001c0448723c */ /* 0x044fe20000001848 */
[----:B------:R-:W-:Y:S01]  /*d7f0*/  MOV R67, R186 ;  /* 0x000000ba00437202 */ /* 0x000fe20000000f00 */
[-C--:B------:R-:W-:Y:S01]  /*d800*/  FMUL.FTZ R101, R101, R22.reuse ;  /* 0x0000001665657220 */ /* 0x080fe20000410000 */
[-C--:B------:R-:W-:Y:S01]  /*d810*/  FMUL.FTZ R102, R102, R21.reuse ;  /* 0x0000001566667220 */ /* 0x080fe20000410000 */
[----:B-----5:R-:W-:Y:S01]  /*d820*/  FFMA.FTZ R2, R200, UR35, -R3 ;  /* 0x00000023c8027c23 */ /* 0x020fe20008010803 */
[-C--:B------:R-:W-:Y:S01]  /*d830*/  FMUL.FTZ R103, R103, R21.reuse ;  /* 0x0000001567677220 */ /* 0x080fe20000410000 */
[C---:B------:R-:W-:Y:S01]  /*d840*/  HMMA.16816.F32 R76, R4.reuse, R30, R76 ;  /* 0x0000001e044c723c */ /* 0x040fe2000000184c */
[-C--:B------:R-:W-:Y:S01]  /*d850*/  FMUL.FTZ R128, R128, R22.reuse ;  /* 0x0000001680807220 */ /* 0x080fe20000410000 */
[----:B------:R1:W-:Y:S01]  /*d860*/  MUFU.EX2 R199, R2 ;  /* 0x0000000200c77308 */ /* 0x0003e20000000800 */
        /* <DEDUP_REMOVED lines=10> */
[----:B------:R-:W-:Y:S01]  /*d910*/  FMUL.FTZ R169, R169, R22 ;  /* 0x00000016a9a97220 */ /* 0x000fe20000410000 */
[-C--:B------:R-:W-:Y:S01]  /*d920*/  FMUL.FTZ R170, R170, R21.reuse ;  /* 0x00000015aaaa7220 */ /* 0x080fe20000410000 */
[----:B------:R-:W-:-:S03]  /*d930*/  FMUL.FTZ R171, R171, R21 ;  /* 0x00000015abab7220 */ /* 0x000fc60000410000 */
[C---:B---3--:R-:W-:Y:S01]  /*d940*/  HMMA.16816.F32 R88, R4.reuse, R24, R88 ;  /* 0x000000180458723c */ /* 0x048fe20000001858 */
[----:B-1----:R-:W-:Y:S01]  /*d950*/  FFMA.FTZ R2, R192, UR35, -R3 ;  /* 0x00000023c0027c23 */ /* 0x002fe20008010803 */
[----:B------:R-:W-:Y:S01]  /*d960*/  MOV R127, R183 ;  /* 0x000000b7007f7202 */ /* 0x000fe20000000f00 */
[----:B------:R-:W-:Y:S01]  /*d970*/  IMAD.MOV.U32 R125, RZ, RZ, R185 ;  /* 0x000000ffff7d7224 */ /* 0x000fe200078e00b9 */
[----:B------:R-:W-:Y:S01]  /*d980*/  MOV R126, R182 ;  /* 0x000000b6007e7202 */ /* 0x000fe20000000f00 */
[----:B------:R1:W-:Y:S01]  /*d990*/  MUFU.EX2 R201, R2 ;  /* 0x0000000200c97308 */ /* 0x0003e20000000800 */
[----:B------:R-:W-:Y:S01]  /*d9a0*/  HMMA.16816.F32 R92, R4, R26, R92 ;  /* 0x0000001a045c723c */ /* 0x000fe2000000185c */
[----:B------:R-:W-:-:S05]  /*d9b0*/  MOV R124, R184 ;  /* 0x000000b8007c7202 */ /* 0x000fca0000000f00 */
[C---:B----4-:R-:W-:Y:S06]  /*d9c0*/  HMMA.16816.F32 R104, R4.reuse, R32, R104 ;  /* 0x000000200468723c */ /* 0x050fec0000001868 */
[----:B------:R-:W-:Y:S01]  /*d9d0*/  HMMA.16816.F32 R156, R4, R34, R156 ;  /* 0x00000022049c723c */ /* 0x000fe2000000189c */
[----:B-1----:R-:W-:-:S05]  /*d9e0*/  FFMA.FTZ R2, R179, UR35, -R3 ;  /* 0x00000023b3027c23 */ /* 0x002fca0008010803 */
[C---:B------:R-:W-:Y:S01]  /*d9f0*/  HMMA.16816.F32 R68, R16.reuse, R28, R68 ;  /* 0x0000001c1044723c */ /* 0x040fe20000001844 */
[----:B------:R-:W-:Y:S01]  /*da00*/  IMAD.WIDE.U32 R4, R244, -0x2daee0ad, RZ ;  /* 0xd2511f53f4047825 */ /* 0x000fe200078e00ff */
[----:B------:R1:W2:Y:S03]  /*da10*/  MUFU.EX2 R200, R2 ;  /* 0x0000000200c87308 */ /* 0x0002a60000000800 */
[----:B------:R-:W-:Y:S01]  /*da20*/  FFMA.FTZ R6, R202, UR35, -R8 ;  /* 0x00000023ca067c23 */ /* 0x000fe20008010808 */
[----:B------:R-:W-:Y:S01]  /*da30*/  LOP3.LUT R7, R4, 0xffff, RZ, 0xc0, !PT ;  /* 0x0000ffff04077812 */ /* 0x000fe200078ec0ff */
[----:B------:R-:W-:Y:S01]  /*da40*/  HMMA.16816.F32 R132, R16, R38, R120 ;  /* 0x000000261084723c */ /* 0x000fe20000001878 */
[----:B------:R-:W-:Y:S02]  /*da50*/  MOV R28, R180 ;  /* 0x000000b4001c7202 */ /* 0x000fe40000000f00 */
[----:B------:R-:W-:-:S02]  /*da60*/  MOV R29, R181 ;  /* 0x000000b5001d7202 */ /* 0x000fc40000000f00 */
[----:B------:R-:W-:Y:S01]  /*da70*/  LOP3.LUT R3, R5, UR29, R28, 0x96, !PT ;  /* 0x0000001d05037c12 */ /* 0x000fe2000f8e961c */
[C---:B------:R-:W-:Y:S01]  /*da80*/  HMMA.16816.F32 R180, R16.reuse, R26, R96 ;  /* 0x0000001a10b4723c */ /* 0x040fe20000001860 */
[----:B------:R-:W-:Y:S01]  /*da90*/  LOP3.LUT R29, R4, 0xff, RZ, 0xc0, !PT ;  /* 0x000000ff041d7812 */ /* 0x000fe200078ec0ff */
[----:B------:R-:W-:Y:S01]  /*daa0*/  IMAD.MOV.U32 R122, RZ, RZ, R152 ;  /* 0x000000ffff7a7224 */ /* 0x000fe200078e0098 */
[----:B------:R-:W-:Y:S02]  /*dab0*/  SHF.R.U32.HI R28, RZ, 0x10, R4 ;  /* 0x00000010ff1c7819 */ /* 0x000fe40000011604 */
[----:B------:R-:W-:Y:S01]  /*dac0*/  MOV R123, R23 ;  /* 0x00000017007b7202 */ /* 0x000fe20000000f00 */
[----:B-1----:R-:W-:Y:S01]  /*dad0*/  FFMA.FTZ R2, R203, UR35, -R8 ;  /* 0x00000023cb027c23 */ /* 0x002fe20008010808 */
[----:B------:R-:W-:Y:S01]  /*dae0*/  SHF.R.U32.HI R27, RZ, 0x18, R4 ;  /* 0x00000018ff1b7819 */ /* 0x000fe20000011604 */
[----:B------:R-:W-:Y:S01]  /*daf0*/  IMAD.WIDE.U32 R4, R197, -0x2daee0ad, RZ ;  /* 0xd2511f53c5047825 */ /* 0x000fe200078e00ff */
[----:B------:R-:W-:Y:S01]  /*db00*/  HMMA.16816.F32 R84, R16, R24, R84 ;  /* 0x000000181054723c */ /* 0x000fe20000001854 */
[----:B------:R1:W-:Y:S01]  /*db10*/  MUFU.EX2 R192, R2 ;  /* 0x0000000200c07308 */ /* 0x0003e20000000800 */
[----:B------:R-:W-:Y:S01]  /*db20*/  SHF.R.U32.HI R7, RZ, 0x8, R7 ;  /* 0x00000008ff077819 */ /* 0x000fe20000011607 */
[----:B------:R-:W-:Y:S01]  /*db30*/  IMAD.MOV.U32 R96, RZ, RZ, R48 ;  /* 0x000000ffff607224 */ /* 0x000fe200078e0030 */
[----:B------:R-:W-:-:S02]  /*db40*/  LOP3.LUT R23, R4, 0xffff, RZ, 0xc0, !PT ;  /* 0x0000ffff04177812 */ /* 0x000fc400078ec0ff */
[----:B------:R-:W-:Y:S01]  /*db50*/  LOP3.LUT R26, R4, 0xff, RZ, 0xc0, !PT ;  /* 0x000000ff041a7812 */ /* 0x000fe200078ec0ff */
[C---:B------:R-:W-:Y:S01]  /*db60*/  HMMA.16816.F32 R136, R16.reuse, R34, R108 ;  /* 0x000000221088723c */ /* 0x040fe2000000186c */
[--C-:B------:R-:W-:Y:S02]  /*db70*/  SHF.R.U32.HI R25, RZ, 0x10, R4.reuse ;  /* 0x00000010ff197819 */ /* 0x100fe40000011604 */
[----:B------:R-:W-:Y:S01]  /*db80*/  SHF.R.U32.HI R24, RZ, 0x18, R4 ;  /* 0x00000018ff187819 */ /* 0x000fe20000011604 */
[----:B------:R-:W-:Y:S01]  /*db90*/  FFMA.FTZ R4, R193, UR35, -R8 ;  /* 0x00000023c1047c23 */ /* 0x000fe20008010808 */
[----:B------:R-:W-:Y:S01]  /*dba0*/  PRMT R29, R29, 0x5410, R7 ;  /* 0x000054101d1d7816 */ /* 0x000fe20000000007 */
[----:B------:R-:W-:Y:S01]  /*dbb0*/  HMMA.16816.F32 R184, R16, R30, R80 ;  /* 0x0000001e10b8723c */ /* 0x000fe20000001850 */
[----:B------:R-:W-:Y:S02]  /*dbc0*/  MOV R110, R189 ;  /* 0x000000bd006e7202 */ /* 0x000fe40000000f00 */
[----:B------:R3:W-:Y:S01]  /*dbd0*/  MUFU.EX2 R189, R4 ;  /* 0x0000000400bd7308 */ /* 0x0007e20000000800 */
[----:B------:R-:W-:-:S02]  /*dbe0*/  MOV R111, R190 ;  /* 0x000000be006f7202 */ /* 0x000fc40000000f00 */
[----:B-1----:R-:W-:Y:S01]  /*dbf0*/  LOP3.LUT R2, R5, UR29, R124, 0x96, !PT ;  /* 0x0000001d05027c12 */ /* 0x002fe2000f8e967c */
[----:B------:R-:W-:Y:S01]  /*dc00*/  FFMA.FTZ R5, R194, UR35, -R8 ;  /* 0x00000023c2057c23 */ /* 0x000fe20008010808 */
[----:B------:R-:W-:Y:S01]  /*dc10*/  MOV R80, R191 ;  /* 0x000000bf00507202 */ /* 0x000fe20000000f00 */
[----:B------:R-:W-:Y:S01]  /*dc20*/  IMAD.MOV.U32 R81, RZ, RZ, R155 ;  /* 0x000000ffff517224 */ /* 0x000fe200078e009b */
[--C-:B------:R-:W-:Y:S01]  /*dc30*/  SHF.R.U32.HI R7, RZ, 0x10, R3.reuse ;  /* 0x00000010ff077819 */ /* 0x100fe20000011603 */
[----:B------:R1:W-:Y:S01]  /*dc40*/  MUFU.EX2 R190, R5 ;  /* 0x0000000500be7308 */ /* 0x0003e20000000800 */
[----:B------:R-:W-:Y:S01]  /*dc50*/  SHF.R.U32.HI R8, RZ, 0x18, R3 ;  /* 0x00000018ff087819 */ /* 0x000fe20000011603 */
[----:B------:R-:W-:Y:S01]  /*dc60*/  HMMA.16816.F32 R100, R16, R32, R100 ;  /* 0x000000201064723c */ /* 0x000fe20000001864 */
[----:B------:R-:W-:Y:S02]  /*dc70*/  MOV R120, R154 ;  /* 0x0000009a00787202 */ /* 0x000fe40000000f00 */
[----:B------:R-:W-:-:S02]  /*dc80*/  MOV R121, R153 ;  /* 0x0000009900797202 */ /* 0x000fc40000000f00 */
[----:B------:R-:W4:Y:S01]  /*dc90*/  LDSM.16.MT88.4 R152, [R209+0xa800] ;  /* 0x00a80000d198783b */ /* 0x000f220000004200 */
[----:B------:R5:W-:Y:S01]  /*dca0*/  MUFU.EX2 R191, R6 ;  /* 0x0000000600bf7308 */ /* 0x000be20000000800 */
[----:B---3--:R-:W-:Y:S01]  /*dcb0*/  FFMA.FTZ R4, R195, UR35, -R9 ;  /* 0x00000023c3047c23 */ /* 0x008fe20008010809 */
[C---:B------:R-:W-:Y:S01]  /*dcc0*/  HMMA.16816.F32 R32, R16.reuse, R42, R128 ;  /* 0x0000002a1020723c */ /* 0x040fe20000001880 */
[----:B------:R-:W-:Y:S02]  /*dcd0*/  MOV R83, R126 ;  /* 0x0000007e00537202 */ /* 0x000fe40000000f00 */
[----:B------:R-:W-:Y:S02]  /*dce0*/  MOV R82, R127 ;  /* 0x0000007f00527202 */ /* 0x000fe40000000f00 */
[----:B------:R-:W-:Y:S01]  /*dcf0*/  MOV R97, R51 ;  /* 0x0000003300617202 */ /* 0x000fe20000000f00 */
[----:B------:R3:W-:Y:S01]  /*dd00*/  MUFU.EX2 R179, R4 ;  /* 0x0000000400b37308 */ /* 0x0007e20000000800 */
[----:B-1----:R-:W-:Y:S01]  /*dd10*/  SHF.R.U32.HI R5, RZ, 0x8, R23 ;  /* 0x00000008ff057819 */ /* 0x002fe20000011617 */
[----:B------:R-:W-:Y:S01]  /*dd20*/  HMMA.16816.F32 R160, R16, R36, R160 ;  /* 0x0000002410a0723c */ /* 0x000fe200000018a0 */
[----:B------:R-:W-:Y:S01]  /*dd30*/  LOP3.LUT R23, R3, 0xff, RZ, 0xc0, !PT ;  /* 0x000000ff03177812 */ /* 0x000fe200078ec0ff */
[----:B------:R-:W-:Y:S01]  /*dd40*/  IMAD.MOV.U32 R194, RZ, RZ, R82 ;  /* 0x000000ffffc27224 */ /* 0x000fe200078e0052 */
[----:B------:R-:W-:-:S02]  /*dd50*/  PRMT R26, R26, 0x5410, R5 ;  /* 0x000054101a1a7816 */ /* 0x000fc40000000005 */
[----:B------:R-:W-:Y:S01]  /*dd60*/  LOP3.LUT R5, R25, 0xff, RZ, 0xc0, !PT ;  /* 0x000000ff19057812 */ /* 0x000fe200078ec0ff */
[----:B------:R-:W-:Y:S01]  /*dd70*/  HMMA.16816.F32 R168, R16, R40, R168 ;  /* 0x0000002810a8723c */ /* 0x000fe200000018a8 */
[----:B-----5:R-:W-:Y:S02]  /*dd80*/  LOP3.LUT R6, R28, 0xff, RZ, 0xc0, !PT ;  /* 0x000000ff1c067812 */ /* 0x020fe400078ec0ff */
[----:B------:R-:W-:Y:S01]  /*dd90*/  PRMT R24, R5, 0x5410, R24 ;  /* 0x0000541005187816 */ /* 0x000fe20000000018 */
[----:B------:R-:W-:Y:S01]  /*dda0*/  FFMA.FTZ R5, R196, UR35, -R9 ;  /* 0x00000023c4057c23 */ /* 0x000fe20008010809 */
[----:B------:R-:W-:Y:S02]  /*ddb0*/  PRMT R27, R6, 0x5410, R27 ;  /* 0x00005410061b7816 */ /* 0x000fe4000000001b */
[----:B------:R-:W-:Y:S01]  /*ddc0*/  MOV R98, R50 ;  /* 0x0000003200627202 */ /* 0x000fe20000000f00 */
[----:B------:R1:W5:Y:S01]  /*ddd0*/  MUFU.EX2 R31, R5 ;  /* 0x00000005001f7308 */ /* 0x0003620000000800 */
[----:B---3--:R-:W-:Y:S01]  /*dde0*/  LOP3.LUT R4, R3, 0xffff, RZ, 0xc0, !PT ;  /* 0x0000ffff03047812 */ /* 0x008fe200078ec0ff */
[----:B------:R-:W-:Y:S01]  /*ddf0*/  IMAD.MOV.U32 R17, RZ, RZ, R97 ;  /* 0x000000ffff117224 */ /* 0x000fe200078e0061 */
[----:B------:R-:W-:-:S02]  /*de00*/  LOP3.LUT R3, R7, 0xff, RZ, 0xc0, !PT ;  /* 0x000000ff07037812 */ /* 0x000fc400078ec0ff */
[----:B------:R-:W-:Y:S01]  /*de10*/  SHF.R.U32.HI R6, RZ, 0x8, R4 ;  /* 0x00000008ff067819 */ /* 0x000fe20000011604 */
[----:B------:R-:W-:Y:S01]  /*de20*/  FFMA.FTZ R4, R188, UR35, -R9 ;  /* 0x00000023bc047c23 */ /* 0x000fe20008010809 */
[C---:B------:R-:W-:Y:S02]  /*de30*/  LOP3.LUT R7, R2.reuse, 0xff, RZ, 0xc0, !PT ;  /* 0x000000ff02077812 */ /* 0x040fe400078ec0ff */
[----:B------:R-:W-:Y:S01]  /*de40*/  PRMT R23, R23, 0x5410, R6 ;  /* 0x0000541017177816 */ /* 0x000fe20000000006 */
[----:B------:R3:W-:Y:S01]  /*de50*/  MUFU.EX2 R188, R4 ;  /* 0x0000000400bc7308 */ /* 0x0007e20000000800 */
[----:B------:R-:W-:Y:S02]  /*de60*/  SHF.R.U32.HI R6, RZ, 0x18, R2 ;  /* 0x00000018ff067819 */ /* 0x000fe40000011602 */
[----:B------:R-:W-:Y:S02]  /*de70*/  MOV R99, R49 ;  /* 0x0000003100637202 */ /* 0x000fe40000000f00 */
[----:B------:R-:W-:Y:S01]  /*de80*/  MOV R244, R110 ;  /* 0x0000006e00f47202 */ /* 0x000fe20000000f00 */
[----:B------:R-:W4:Y:S01]  /*de90*/  LDSM.16.MT88.4 R48, [R211+0xa800] ;  /* 0x00a80000d330783b */ /* 0x000f220000004200 */
[----:B-1----:R-:W-:-:S02]  /*dea0*/  LOP3.LUT R5, R2, 0xffff, RZ, 0xc0, !PT ;  /* 0x0000ffff02057812 */ /* 0x002fc400078ec0ff */
[----:B------:R-:W-:Y:S02]  /*deb0*/  MOV R203, R111 ;  /* 0x0000006f00cb7202 */ /* 0x000fe40000000f00 */
[----:B------:R-:W-:Y:S01]  /*dec0*/  SHF.R.U32.HI R5, RZ, 0x8, R5 ;  /* 0x00000008ff057819 */ /* 0x000fe20000011605 */
[----:B------:R-:W-:Y:S01]  /*ded0*/  LDSM.16.MT88.4 R108, [R211+0xb800] ;  /* 0x00b80000d36c783b */ /* 0x000fe20000004200 */
[----:B------:R-:W-:Y:S02]  /*dee0*/  MOV R16, R96 ;  /* 0x0000006000107202 */ /* 0x000fe40000000f00 */
[----:B------:R-:W-:Y:S01]  /*def0*/  MOV R18, R98 ;  /* 0x0000006200127202 */ /* 0x000fe20000000f00 */
[----:B---3--:R-:W-:Y:S01]  /*df00*/  FFMA.FTZ R4, R173, UR35, -R9 ;  /* 0x00000023ad047c23 */ /* 0x008fe20008010809 */
[----:B------:R-:W-:Y:S02]  /*df10*/  PRMT R9, R3, 0x5410, R8 ;  /* 0x0000541003097816 */ /* 0x000fe40000000008 */
[----:B------:R-:W-:Y:S01]  /*df20*/  SHF.R.U32.HI R3, RZ, 0x10, R2 ;  /* 0x00000010ff037819 */ /* 0x000fe20000011602 */
[----:B------:R1:W-:Y:S01]  /*df30*/  MUFU.EX2 R30, R4 ;  /* 0x00000004001e7308 */ /* 0x0003e20000000800 */
[----:B------:R-:W-:Y:S01]  /*df40*/  FFMA.FTZ R2, R172, UR35, -R14 ;  /* 0x00000023ac027c23 */ /* 0x000fe2000801080e */
[----:B------:R-:W-:Y:S01]  /*df50*/  PRMT R8, R7, 0x5410, R5 ;  /* 0x0000541007087816 */ /* 0x000fe20000000005 */
[----:B------:R-:W-:Y:S01]  /*df60*/  IMAD.MOV.U32 R172, RZ, RZ, R67 ;  /* 0x000000ffffac7224 */ /* 0x000fe200078e0043 */
[----:B------:R-:W-:-:S02]  /*df70*/  LOP3.LUT R3, R3, 0xff, RZ, 0xc0, !PT ;  /* 0x000000ff03037812 */ /* 0x000fc400078ec0ff */
[----:B--2---:R-:W-:Y:S02]  /*df80*/  F2FP.F16.F32.PACK_AB R5, R200, R201 ;  /* 0x000000c9c805723e */ /* 0x004fe400000000ff */
[----:B------:R-:W-:Y:S01]  /*df90*/  PRMT R7, R3, 0x5410, R6 ;  /* 0x0000541003077816 */ /* 0x000fe20000000006 */
[----:B------:R2:W-:Y:S01]  /*dfa0*/  MUFU.EX2 R28, R2 ;  /* 0x00000002001c7308 */ /* 0x0005e20000000800 */
[--C-:B------:R-:W-:Y:S01]  /*dfb0*/  FFMA.FTZ R6, R175, UR35, -R14.reuse ;  /* 0x00000023af067c23 */ /* 0x100fe2000801080e */
[----:B------:R-:W-:Y:S02]  /*dfc0*/  HSET2.LE.AND R3, R29, R0, PT ;  /* 0x000000001d037233 */ /* 0x000fe40003803000 */
[----:B------:R-:W-:Y:S02]  /*dfd0*/  MOV R19, R99 ;  /* 0x0000006300137202 */ /* 0x000fe40000000f00 */
[----:B------:R-:W-:Y:S01]  /*dfe0*/  MOV R197, R80 ;  /* 0x0000005000c57202 */ /* 0x000fe20000000f00 */
[----:B------:R-:W-:Y:S01]  /*dff0*/  LDSM.16.MT88.4 R96, [R209+0xb800] ;  /* 0x00b80000d160783b */ /* 0x000fe20000004200 */
[----:B-1----:R-:W-:Y:S01]  /*e000*/  FFMA.FTZ R4, R174, UR35, -R14 ;  /* 0x00000023ae047c23 */ /* 0x002fe2000801080e */
[----:B------:R-:W-:-:S02]  /*e010*/  LOP3.LUT R130, R3, R5, RZ, 0xc0, !PT ;  /* 0x0000000503827212 */ /* 0x000fc400078ec0ff */
[--C-:B------:R-:W-:Y:S01]  /*e020*/  HSET2.LE.AND R3, R23, R0.reuse, PT ;  /* 0x0000000017037233 */ /* 0x100fe20003803000 */
[----:B------:R1:W3:Y:S01]  /*e030*/  MUFU.EX2 R25, R4 ;  /* 0x0000000400197308 */ /* 0x0002e20000000800 */
[----:B------:R-:W-:Y:S02]  /*e040*/  F2FP.F16.F32.PACK_AB R5, R199, R198 ;  /* 0x000000c6c705723e */ /* 0x000fe400000000ff */
[----:B------:R-:W-:Y:S02]  /*e050*/  MOV R202, R81 ;  /* 0x0000005100ca7202 */ /* 0x000fe40000000f00 */
[----:B--2---:R-:W-:Y:S02]  /*e060*/  HSET2.LE.AND R2, R27, R0, PT ;  /* 0x000000001b027233 */ /* 0x004fe40003803000 */
[----:B------:R-:W-:Y:S02]  /*e070*/  LOP3.LUT R128, R3, R5, RZ, 0xc0, !PT ;  /* 0x0000000503807212 */ /* 0x000fe400078ec0ff */
[----:B-----5:R-:W-:-:S02]  /*e080*/  F2FP.F16.F32.PACK_AB R3, R31, R179 ;  /* 0x000000b31f03723e */ /* 0x020fc400000000ff */
[----:B------:R-:W-:Y:S02]  /*e090*/  MOV R193, R83 ;  /* 0x0000005300c17202 */ /* 0x000fe40000000f00 */
[----:B------:R-:W-:Y:S01]  /*e0a0*/  MOV R195, R64 ;  /* 0x0000004000c37202 */ /* 0x000fe20000000f00 */
[----:B------:R-:W2:Y:S01]  /*e0b0*/  LDSM.16.MT88.4 R80, [R213+0xa800] ;  /* 0x00a80000d550783b */ /* 0x000ea20000004200 */
[----:B------:R-:W-:Y:S01]  /*e0c0*/  MOV R196, R65 ;  /* 0x0000004100c47202 */ /* 0x000fe20000000f00 */
[----:B-1----:R-:W-:Y:S01]  /*e0d0*/  FFMA.FTZ R4, R176, UR35, -R14 ;  /* 0x00000023b0047c23 */ /* 0x002fe2000801080e */
[----:B---3--:R-:W-:Y:S02]  /*e0e0*/  F2FP.F16.F32.PACK_AB R5, R25, R28 ;  /* 0x0000001c1905723e */ /* 0x008fe400000000ff */
[----:B------:R-:W-:Y:S01]  /*e0f0*/  MOV R173, R66 ;  /* 0x0000004200ad7202 */ /* 0x000fe20000000f00 */
[----:B------:R1:W-:Y:S01]  /*e100*/  MUFU.EX2 R14, R4 ;  /* 0x00000004000e7308 */ /* 0x0003e20000000800 */
[----:B------:R-:W3:Y:S01]  /*e110*/  LDSM.16.MT88.4 R64, [R214+0xa800] ;  /* 0x00a80000d640783b */ /* 0x000ee20000004200 */
[----:B-1----:R-:W-:-:S04]  /*e120*/  F2FP.F16.F32.PACK_AB R4, R189, R190 ;  /* 0x000000bebd04723e */ /* 0x002fc800000000ff */
[----:B------:R-:W-:Y:S02]  /*e130*/  LOP3.LUT R131, R2, R4, RZ, 0xc0, !PT ;  /* 0x0000000402837212 */ /* 0x000fe400078ec0ff */
[----:B------:R-:W-:Y:S02]  /*e140*/  HSET2.LE.AND R2, R9, R0, PT ;  /* 0x0000000009027233 */ /* 0x000fe40003803000 */
[----:B------:R-:W1:Y:S01]  /*e150*/  MUFU.EX2 R9, R6 ;  /* 0x0000000600097308 */ /* 0x000e620000000800 */
[----:B------:R-:W-:-:S04]  /*e160*/  F2FP.F16.F32.PACK_AB R4, R191, R192 ;  /* 0x000000c0bf04723e */ /* 0x000fc800000000ff */
[----:B------:R-:W-:Y:S02]  /*e170*/  LOP3.LUT R129, R2, R4, RZ, 0xc0, !PT ;  /* 0x0000000402817212 */ /* 0x000fe400078ec0ff */
[--C-:B------:R-:W-:Y:S01]  /*e180*/  HSET2.LE.AND R2, R8, R0.reuse, PT ;  /* 0x0000000008027233 */ /* 0x100fe20003803000 */
[----:B------:R-:W-:Y:S01]  /*e190*/  FFMA.FTZ R8, R247, R21, R173 ;  /* 0x00000015f7087223 */ /* 0x000fe200000100ad */
[----:B------:R-:W-:-:S03]  /*e1a0*/  HSET2.LE.AND R4, R7, R0, PT ;  /* 0x0000000007047233 */ /* 0x000fc60003803000 */
[----:B------:R-:W-:Y:S01]  /*e1b0*/  LOP3.LUT R124, R2, R3, RZ, 0xc0, !PT ;  /* 0x00000003027c7212 */ /* 0x000fe200078ec0ff */
[C---:B----4-:R-:W-:Y:S01]  /*e1c0*/  HMMA.16816.F32 R144, R128.reuse, R152, R144 ;  /* 0x000000988090723c */ /* 0x050fe20000001890 */
[----:B------:R-:W-:Y:S02]  /*e1d0*/  LOP3.LUT R125, R4, R5, RZ, 0xc0, !PT ;  /* 0x00000005047d7212 */ /* 0x000fe400078ec0ff */
[--C-:B------:R-:W-:Y:S02]  /*e1e0*/  HSET2.LE.AND R2, R26, R0.reuse, PT ;  /* 0x000000001a027233 */ /* 0x100fe40003803000 */
[----:B------:R-:W-:Y:S01]  /*e1f0*/  HSET2.LE.AND R4, R24, R0, PT ;  /* 0x0000000018047233 */ /* 0x000fe20003803000 */
[----:B------:R-:W-:Y:S01]  /*e200*/  HMMA.16816.F32 R36, R128, R48, R236 ;  /* 0x000000308024723c */ /* 0x000fe200000018ec */
[----:B------:R-:W-:Y:S02]  /*e210*/  F2FP.F16.F32.PACK_AB R3, R30, R188 ;  /* 0x000000bc1e03723e */ /* 0x000fe400000000ff */
[----:B-1----:R-:W-:-:S02]  /*e220*/  F2FP.F16.F32.PACK_AB R5, R9, R14 ;  /* 0x0000000e0905723e */ /* 0x002fc400000000ff */
[----:B------:R-:W-:Y:S01]  /*e230*/  LOP3.LUT R126, R2, R3, RZ, 0xc0, !PT ;  /* 0x00000003027e7212 */ /* 0x000fe200078ec0ff */
[----:B------:R-:W-:Y:S01]  /*e240*/  FFMA.FTZ R3, R249, R20, R196 ;  /* 0x00000014f9037223 */ /* 0x000fe200000100c4 */
[----:B------:R-:W-:Y:S01]  /*e250*/  LOP3.LUT R127, R4, R5, RZ, 0xc0, !PT ;  /* 0x00000005047f7212 */ /* 0x000fe200078ec0ff */
[----:B------:R-:W-:Y:S01]  /*e260*/  FFMA.FTZ R2, R250, R15, R246 ;  /* 0x0000000ffa027223 */ /* 0x000fe200000100f6 */
[----:B------:R-:W-:Y:S01]  /*e270*/  LDSM.16.MT88.4 R4, [R213+0xb800] ;  /* 0x00b80000d504783b */ /* 0x000fe20000004200 */
[----:B------:R-:W-:Y:S01]  /*e280*/  FADD.FTZ R3, R194, R3 ;  /* 0x00000003c2037221 */ /* 0x000fe20000010000 */
[----:B--2---:R-:W-:Y:S01]  /*e290*/  HMMA.16816.F32 R68, R128, R80, R68 ;  /* 0x000000508044723c */ /* 0x004fe20000001844 */
[----:B------:R-:W-:Y:S02]  /*e2a0*/  FADD.FTZ R2, R245, R2 ;  /* 0x00000002f5027221 */ /* 0x000fe40000010000 */
[----:B------:R-:W-:Y:S02]  /*e2b0*/  FADD.FTZ R3, R251, R3 ;  /* 0x00000003fb037221 */ /* 0x000fe40000010000 */
[----:B------:R-:W-:Y:S01]  /*e2c0*/  FADD.FTZ R2, R178, R2 ;  /* 0x00000002b2027221 */ /* 0x000fe20000010000 */
[----:B------:R-:W-:Y:S01]  /*e2d0*/  HMMA.16816.F32 R140, R124, R152, R140 ;  /* 0x000000987c8c723c */ /* 0x000fe2000000188c */
[----:B------:R-:W-:-:S02]  /*e2e0*/  FADD.FTZ R3, R252, R3 ;  /* 0x00000003fc037221 */ /* 0x000fc40000010000 */
[----:B------:R-:W-:Y:S02]  /*e2f0*/  FADD.FTZ R2, R177, R2 ;  /* 0x00000002b1027221 */ /* 0x000fe40000010000 */
[----:B------:R-:W-:Y:S01]  /*e300*/  FADD.FTZ R3, R179, R3 ;  /* 0x00000003b3037221 */ /* 0x000fe20000010000 */
[-C--:B------:R-:W-:Y:S01]  /*e310*/  HMMA.16816.F32 R148, R124, R154.reuse, R148 ;  /* 0x0000009a7c94723c */ /* 0x080fe20000001894 */
[----:B------:R-:W-:Y:S02]  /*e320*/  FADD.FTZ R2, R28, R2 ;  /* 0x000000021c027221 */ /* 0x000fe40000010000 */
        /* <DEDUP_REMOVED lines=48> */
[----:B------:R-:W-:-:S05]  /*e630*/  MOV R136, R223 ;  /* 0x000000df00887202 */ /* 0x000fca0000000f00 */
[----:B------:R-:W-:Y:S01]  /*e640*/  HMMA.16816.F32 R128, R128, R6, R32 ;  /* 0x000000068080723c */ /* 0x000fe20000001820 */
[----:B------:R-:W-:Y:S02]  /*e650*/  MOV R134, R227 ;  /* 0x000000e300867202 */ /* 0x000fe40000000f00 */
[----:B------:R-:W-:Y:S02]  /*e660*/  MOV R135, R226 ;  /* 0x000000e200877202 */ /* 0x000fe40000000f00 */
[----:B------:R-:W-:Y:S01]  /*e670*/  MOV R133, R225 ;  /* 0x000000e100857202 */ /* 0x000fe20000000f00 */
[----:B------:R-:W-:-:S03]  /*e680*/  NOP ;  /* 0x0000000000007918 */ /* 0x000fc60000000000 */
[----:B------:R-:W-:-:S15]  /*e690*/  @!P0 BRA `(.L_x_1114) ;  /* 0x0000003000b48947 */ /* 0x000fde0003800000 */
[----:B------:R-:W2:Y:S01]  /*e6a0*/  LDL.64 R244, [R1+0x28] ;  /* 0x0000280001f47983 */ /* 0x000ea20000100a00 */
[----:B------:R-:W-:-:S04]  /*e6b0*/  DEPBAR.LE SB0, 0x0 ;  /* 0x000080000000791a */ /* 0x000fc80000000000 */
[----:B------:R-:W3:Y:S04]  /*e6c0*/  LDL R246, [R1+0x38] ;  /* 0x0000380001f67983 */ /* 0x000ee80000100800 */
[----:B------:R-:W4:Y:S04]  /*e6d0*/  LDL.LU.64 R14, [R1+0x68] ;  /* 0x00006800010e7983 */ /* 0x000f280000300a00 */
[----:B------:R-:W5:Y:S01]  /*e6e0*/  LDL R252, [R1+0x4c] ;  /* 0x00004c0001fc7983 */ /* 0x000f620000100800 */
[----:B------:R-:W-:Y:S01]  /*e6f0*/  IMAD.U32 R6, RZ, RZ, UR4 ;  /* 0x00000004ff067e24 */ /* 0x000fe2000f8e00ff */
[----:B------:R-:W-:Y:S01]  /*e700*/  BAR.SYNC.DEFER_BLOCKING 0x0 ;  /* 0x0000000000007b1d */ /* 0x000fe20000010000 */
[----:B------:R-:W-:Y:S01]  /*e710*/  IMAD.U32 R2, RZ, RZ, UR4 ;  /* 0x00000004ff027e24 */ /* 0x000fe2000f8e00ff */
[C---:B------:R-:W-:Y:S01]  /*e720*/  IADD3 R8, P5, R242.reuse, -UR4, RZ ;  /* 0x80000004f2087c10 */ /* 0x040fe2000ffbe0ff */
[----:B------:R-:W-:Y:S01]  /*e730*/  UIADD3 UR39, UR34, -0x5, URZ ;  /* 0xfffffffb22277890 */ /* 0x000fe2000fffe03f */
[----:B------:R-:W-:Y:S01]  /*e740*/  IADD3 R6, P4, P3, R242, 0x80, -R6 ;  /* 0x00000080f2067810 */ /* 0x000fe20007b9e806 */
[----:B------:R-:W-:Y:S01]  /*e750*/  UISETP.NE.AND UP0, UPT, UR34, 0x5, UPT ;  /* 0x000000052200788c */ /* 0x000fe2000bf05270 */
[----:B------:R-:W-:-:S02]  /*e760*/  IADD3 R4, P2, R240, -UR4, RZ ;  /* 0x80000004f0047c10 */ /* 0x000fc4000ff5e0ff */
[----:B------:R-:W-:Y:S01]  /*e770*/  IADD3 R2, P1, P0, R240, 0x80, -R2 ;  /* 0x00000080f0027810 */ /* 0x000fe2000783e802 */
[----:B------:R-:W1:Y:S01]  /*e780*/  S2R R251, SR_TID.X ;  /* 0x0000000000fb7919 */ /* 0x000e620000002100 */
        /* <DEDUP_REMOVED lines=11> */
[----:B------:R-:W-:Y:S01]  /*e840*/  LDSM.16.M88.4 R32, [R208+0x8000] ;  /* 0x00800000d020783b */ /* 0x000fe20000000200 */
[----:B-1----:R-:W-:-:S03]  /*e850*/  IMAD.SHL.U32 R251, R251, 0x2, RZ ;  /* 0x00000002fbfb7824 */ /* 0x002fc600078e00ff */
[----:B------:R-:W-:Y:S02]  /*e860*/  LDSM.16.M88.4 R28, [R208+0x8800] ;  /* 0x00880000d01c783b */ /* 0x000fe40000000200 */
[----:B------:R-:W-:Y:S02]  /*e870*/  LOP3.LUT R251, R251, 0x6, RZ, 0xc0, !PT ;  /* 0x00000006fbfb7812 */ /* 0x000fe400078ec0ff */
[----:B------:R-:W1:Y:S04]  /*e880*/  LDSM.16.M88.4 R16, [R210] ;  /* 0x00000000d210783b */ /* 0x000e680000000200 */
[----:B------:R-:W-:Y:S04]  /*e890*/  LDSM.16.M88.4 R132, [R219] ;  /* 0x00000000db84783b */ /* 0x000fe80000000200 */
[----:B------:R-:W-:Y:S04]  /*e8a0*/  LDSM.16.M88.4 R20, [R212+0x2000] ;  /* 0x00200000d414783b */ /* 0x000fe80000000200 */
[----:B------:R-:W1:Y:S01]  /*e8b0*/  LDSM.16.M88.4 R4, [R210+0x2000] ;  /* 0x00200000d204783b */ /* 0x000e620000000200 */
[----:B------:R-:W-:-:S03]  /*e8c0*/  IMAD.U32 R2, RZ, RZ, UR33 ;  /* 0x00000021ff027e24 */ /* 0x000fc6000f8e00ff */
[----:B------:R-:W1:Y:S01]  /*e8d0*/  LDSM.16.M88.4 R136, [R222] ;  /* 0x00000000de88783b */ /* 0x000e620000000200 */
[----:B------:R-:W-:-:S03]  /*e8e0*/  IMAD.U32 R3, RZ, RZ, UR39 ;  /* 0x00000027ff037e24 */ /* 0x000fc6000f8e00ff */
[----:B------:R-:W1:Y:S04]  /*e8f0*/  LDSM.16.M88.4 R24, [R212] ;  /* 0x00000000d418783b */ /* 0x000e680000000200 */
[----:B------:R-:W0:Y:S01]  /*e900*/  LDGDEPBAR ;  /* 0x00000000000079af */ /* 0x000e220000000000 */
[C---:B-1----:R-:W-:Y:S06]  /*e910*/  HMMA.16816.F32 R192, R16.reuse, R32, RZ ;  /* 0x0000002010c0723c */ /* 0x042fec00000018ff */
[----:B------:R-:W-:Y:S06]  /*e920*/  HMMA.16816.F32 R188, R16, R28, RZ ;  /* 0x0000001c10bc723c */ /* 0x000fec00000018ff */
[C---:B------:R-:W-:Y:S06]  /*e930*/  HMMA.16816.F32 R184, R4.reuse, R32, RZ ;  /* 0x0000002004b8723c */ /* 0x040fec00000018ff */
[C---:B------:R-:W-:Y:S06]  /*e940*/  HMMA.16816.F32 R176, R4.reuse, R28, RZ ;  /* 0x0000001c04b0723c */ /* 0x040fec00000018ff */
[C---:B------:R-:W-:Y:S06]  /*e950*/  HMMA.16816.F32 R180, R4.reuse, R34, RZ ;  /* 0x0000002204b4723c */ /* 0x040fec00000018ff */
[----:B------:R-:W-:Y:S01]  /*e960*/  HMMA.16816.F32 R172, R4, R30, RZ ;  /* 0x0000001e04ac723c */ /* 0x000fe200000018ff */
[----:B------:R-:W-:Y:S05]  /*e970*/  LDSM.16.M88.4 R4, [R218+0x2000] ;  /* 0x00200000da04783b */ /* 0x000fea0000000200 */
[C---:B------:R-:W-:Y:S01]  /*e980*/  HMMA.16816.F32 R204, R16.reuse, R34, RZ ;  /* 0x0000002210cc723c */ /* 0x040fe200000018ff */
[----:B------:R-:W1:Y:S05]  /*e990*/  LDSM.16.M88.4 R32, [R216+0x8000] ;  /* 0x00800000d820783b */ /* 0x000e6a0000000200 */
[----:B------:R-:W-:Y:S01]  /*e9a0*/  HMMA.16816.F32 R200, R16, R30, RZ ;  /* 0x0000001e10c8723c */ /* 0x000fe200000018ff */
[----:B------:R-:W1:Y:S04]  /*e9b0*/  LDSM.16.M88.4 R28, [R216+0x8800] ;  /* 0x00880000d81c783b */ /* 0x000e680000000200 */
[----:B------:R-:W1:Y:S01]  /*e9c0*/  LDSM.16.M88.4 R16, [R218] ;  /* 0x00000000da10783b */ /* 0x000e620000000200 */
[C---:B------:R-:W-:Y:S06]  /*e9d0*/  HMMA.16816.F32 R232, R20.reuse, R132, R184 ;  /* 0x0000008414e8723c */ /* 0x040fec00000018b8 */
[C---:B------:R-:W-:Y:S06]  /*e9e0*/  HMMA.16816.F32 R236, R20.reuse, R136, R176 ;  /* 0x0000008814ec723c */ /* 0x040fec00000018b0 */
[C---:B------:R-:W-:Y:S06]  /*e9f0*/  HMMA.16816.F32 R228, R20.reuse, R134, R180 ;  /* 0x0000008614e4723c */ /* 0x040fec00000018b4 */
[----:B------:R-:W-:Y:S01]  /*ea00*/  HMMA.16816.F32 R196, R20, R138, R172 ;  /* 0x0000008a14c4723c */ /* 0x000fe200000018ac */
[----:B------:R-:W-:Y:S04]  /*ea10*/  LDSM.16.M88.4 R20, [R217+0x2000] ;  /* 0x00200000d914783b */ /* 0x000fe80000000200 */
[----:B------:R-:W1:Y:S01]  /*ea20*/  LDSM.16.M88.4 R172, [R215] ;  /* 0x00000000d7ac783b */ /* 0x000e620000000200 */
[C---:B------:R-:W-:Y:S06]  /*ea30*/  HMMA.16816.F32 R184, R24.reuse, R132, R192 ;  /* 0x0000008418b8723c */ /* 0x040fec00000018c0 */
[C---:B------:R-:W-:Y:S06]  /*ea40*/  HMMA.16816.F32 R180, R24.reuse, R136, R188 ;  /* 0x0000008818b4723c */ /* 0x040fec00000018bc */
[C---:B------:R-:W-:Y:S01]  /*ea50*/  HMMA.16816.F32 R176, R24.reuse, R134, R204 ;  /* 0x0000008618b0723c */ /* 0x040fe200000018cc */
[----:B------:R-:W1:Y:S05]  /*ea60*/  LDSM.16.M88.4 R132, [R215+0x800] ;  /* 0x00080000d784783b */ /* 0x000e6a0000000200 */
[----:B------:R-:W-:Y:S01]  /*ea70*/  HMMA.16816.F32 R136, R24, R138, R200 ;  /* 0x0000008a1888723c */ /* 0x000fe200000018c8 */
[----:B------:R-:W2:Y:S05]  /*ea80*/  LDSM.16.M88.4 R24, [R217] ;  /* 0x00000000d918783b */ /* 0x000eaa0000000200 */
[C---:B-1----:R-:W-:Y:S06]  /*ea90*/  HMMA.16816.F32 R188, R4.reuse, R32, R232 ;  /* 0x0000002004bc723c */ /* 0x042fec00000018e8 */
[C---:B------:R-:W-:Y:S06]  /*eaa0*/  HMMA.16816.F32 R236, R4.reuse, R28, R236 ;  /* 0x0000001c04ec723c */ /* 0x040fec00000018ec */
[C---:B------:R-:W-:Y:S06]  /*eab0*/  HMMA.16816.F32 R204, R4.reuse, R34, R228 ;  /* 0x0000002204cc723c */ /* 0x040fec00000018e4 */
[----:B------:R-:W-:Y:S01]  /*eac0*/  HMMA.16816.F32 R192, R4, R30, R196 ;  /* 0x0000001e04c0723c */ /* 0x000fe200000018c4 */
[----:B------:R-:W-:Y:S05]  /*ead0*/  LDSM.16.M88.4 R4, [R210+0x6000] ;  /* 0x00600000d204783b */ /* 0x000fea0000000200 */
[C---:B------:R-:W-:Y:S06]  /*eae0*/  HMMA.16816.F32 R228, R16.reuse, R32, R184 ;  /* 0x0000002010e4723c */ /* 0x040fec00000018b8 */
[C---:B------:R-:W-:Y:S06]  /*eaf0*/  HMMA.16816.F32 R200, R16.reuse, R34, R176 ;  /* 0x0000002210c8723c */ /* 0x040fec00000018b0 */
[C---:B------:R-:W-:Y:S01]  /*eb00*/  HMMA.16816.F32 R32, R16.reuse, R30, R136 ;  /* 0x0000001e1020723c */ /* 0x040fe20000001888 */
[----:B------:R-:W1:Y:S05]  /*eb10*/  LDSM.16.M88.4 R136, [R208+0x9800] ;  /* 0x00980000d088783b */ /* 0x000e6a0000000200 */
[----:B------:R-:W-:Y:S01]  /*eb20*/  HMMA.16816.F32 R196, R16, R28, R180 ;  /* 0x0000001c10c4723c */ /* 0x000fe200000018b4 */
[----:B------:R-:W-:Y:S04]  /*eb30*/  LDSM.16.M88.4 R28, [R208+0x9000] ;  /* 0x00900000d01c783b */ /* 0x000fe80000000200 */
[----:B------:R-:W1:Y:S01]  /*eb40*/  LDSM.16.M88.4 R16, [R210+0x4000] ;  /* 0x00400000d210783b */ /* 0x000e620000000200 */
[C---:B------:R-:W-:Y:S06]  /*eb50*/  HMMA.16816.F32 R184, R20.reuse, R172, R188 ;  /* 0x000000ac14b8723c */ /* 0x040fec00000018bc */
[C---:B------:R-:W-:Y:S06]  /*eb60*/  HMMA.16816.F32 R180, R20.reuse, R174, R204 ;  /* 0x000000ae14b4723c */ /* 0x040fec00000018cc */
[C---:B------:R-:W-:Y:S06]  /*eb70*/  HMMA.16816.F32 R176, R20.reuse, R132, R236 ;  /* 0x0000008414b0723c */ /* 0x040fec00000018ec */
[----:B------:R-:W-:Y:S06]  /*eb80*/  HMMA.16816.F32 R20, R20, R134, R192 ;  /* 0x000000861414723c */ /* 0x000fec00000018c0 */
[C---:B--2---:R-:W-:Y:S06]  /*eb90*/  HMMA.16816.F32 R188, R24.reuse, R172, R228 ;  /* 0x000000ac18bc723c */ /* 0x044fec00000018e4 */
[C---:B------:R-:W-:Y:S06]  /*eba0*/  HMMA.16816.F32 R192, R24.reuse, R174, R200 ;  /* 0x000000ae18c0723c */ /* 0x040fec00000018c8 */
[C---:B------:R-:W-:Y:S06]  /*ebb0*/  HMMA.16816.F32 R196, R24.reuse, R132, R196 ;  /* 0x0000008418c4723c */ /* 0x040fec00000018c4 */
[----:B------:R-:W-:Y:S01]  /*ebc0*/  HMMA.16816.F32 R172, R24, R134, R32 ;  /* 0x0000008618ac723c */ /* 0x000fe20000001820 */
[----:B------:R-:W-:Y:S04]  /*ebd0*/  LDSM.16.M88.4 R132, [R221] ;  /* 0x00000000dd84783b */ /* 0x000fe80000000200 */
[----:B------:R-:W-:Y:S01]  /*ebe0*/  LDSM.16.M88.4 R24, [R212+0x4000] ;  /* 0x00400000d418783b */ /* 0x000fe20000000200 */
[----:B-1----:R-:W-:Y:S03]  /*ebf0*/  HMMA.16816.F32 R200, R4, R138, R20 ;  /* 0x0000008a04c8723c */ /* 0x002fe60000001814 */
[----:B------:R-:W1:Y:S01]  /*ec00*/  LDSM.16.M88.4 R20, [R212+0x6000] ;  /* 0x00600000d414783b */ /* 0x000e620000000200 */
[----:B------:R-:W-:-:S02]  /*ec10*/  LOP3.LUT R2, R245, UR39, R2, 0x96, !PT ;  /* 0x00000027f5027c12 */ /* 0x000fc4000f8e9602 */
[----:B------:R-:W-:Y:S01]  /*ec20*/  HMMA.16816.F32 R232, R4, R136, R176 ;  /* 0x0000008804e8723c */ /* 0x000fe200000018b0 */
[----:B------:R-:W2:Y:S05]  /*ec30*/  LDSM.16.M88.4 R32, [R220] ;  /* 0x00000000dc20783b */ /* 0x000eaa0000000200 */
[-C--:B------:R-:W-:Y:S06]  /*ec40*/  HMMA.16816.F32 R176, R16, R28.reuse, R188 ;  /* 0x0000001c10b0723c */ /* 0x080fec00000018bc */
[C---:B------:R-:W-:Y:S06]  /*ec50*/  HMMA.16816.F32 R204, R4.reuse, R28, R184 ;  /* 0x0000001c04cc723c */ /* 0x040fec00000018b8 */
[-C--:B------:R-:W-:Y:S01]  /*ec60*/  HMMA.16816.F32 R228, R4, R30.reuse, R180 ;  /* 0x0000001e04e4723c */ /* 0x080fe200000018b4 */
[----:B------:R-:W-:Y:S05]  /*ec70*/  LDSM.16.M88.4 R4, [R218+0x6000] ;  /* 0x00600000da04783b */ /* 0x000fea0000000200 */
[C---:B------:R-:W-:Y:S01]  /*ec80*/  HMMA.16816.F32 R188, R16.reuse, R30, R192 ;  /* 0x0000001e10bc723c */ /* 0x040fe200000018c0 */
[----:B------:R-:W3:Y:S05]  /*ec90*/  LDSM.16.M88.4 R28, [R216+0x9000] ;  /* 0x00900000d81c783b */ /* 0x000eea0000000200 */
[C---:B------:R-:W-:Y:S06]  /*eca0*/  HMMA.16816.F32 R192, R16.reuse, R136, R196 ;  /* 0x0000008810c0723c */ /* 0x040fec00000018c4 */
[----:B------:R-:W-:Y:S01]  /*ecb0*/  HMMA.16816.F32 R184, R16, R138, R172 ;  /* 0x0000008a10b8723c */ /* 0x000fe200000018ac */
[----:B------:R-:W4:Y:S05]  /*ecc0*/  LDSM.16.M88.4 R16, [R218+0x4000] ;  /* 0x00400000da10783b */ /* 0x000f2a0000000200 */
[-C--:B-1----:R-:W-:Y:S06]  /*ecd0*/  HMMA.16816.F32 R180, R20, R132.reuse, R204 ;  /* 0x0000008414b4723c */ /* 0x082fec00000018cc */
[----:B------:R-:W-:Y:S06]  /*ece0*/  HMMA.16816.F32 R176, R24, R132, R176 ;  /* 0x0000008418b0723c */ /* 0x000fec00000018b0 */
[-C--:B------:R-:W-:Y:S06]  /*ecf0*/  HMMA.16816.F32 R172, R20, R134.reuse, R228 ;  /* 0x0000008614ac723c */ /* 0x080fec00000018e4 */
[----:B------:R-:W-:Y:S01]  /*ed00*/  HMMA.16816.F32 R136, R24, R134, R188 ;  /* 0x000000861888723c */ /* 0x000fe200000018bc */
[----:B------:R-:W1:Y:S05]  /*ed10*/  LDSM.16.M88.4 R132, [R216+0x9800] ;  /* 0x00980000d884783b */ /* 0x000e6a0000000200 */
[C---:B--2---:R-:W-:Y:S06]  /*ed20*/  HMMA.16816.F32 R188, R20.reuse, R32, R232 ;  /* 0x0000002014bc723c */ /* 0x044fec00000018e8 */
[----:B------:R-:W-:Y:S01]  /*ed30*/  HMMA.16816.F32 R200, R20, R34, R200 ;  /* 0x0000002214c8723c */ /* 0x000fe200000018c8 */
[----:B------:R-:W-:Y:S05]  /*ed40*/  LDSM.16.M88.4 R20, [R217+0x4000] ;  /* 0x00400000d914783b */ /* 0x000fea0000000200 */
[-C--:B---3--:R-:W-:Y:S06]  /*ed50*/  HMMA.16816.F32 R180, R4, R28.reuse, R180 ;  /* 0x0000001c04b4723c */ /* 0x088fec00000018b4 */
[----:B----4-:R-:W-:Y:S06]  /*ed60*/  HMMA.16816.F32 R176, R16, R28, R176 ;  /* 0x0000001c10b0723c */ /* 0x010fec00000018b0 */
[-C--:B------:R-:W-:Y:S06]  /*ed70*/  HMMA.16816.F32 R196, R4, R30.reuse, R172 ;  /* 0x0000001e04c4723c */ /* 0x080fec00000018ac */
[----:B------:R-:W-:Y:S01]  /*ed80*/  HMMA.16816.F32 R136, R16, R30, R136 ;  /* 0x0000001e1088723c */ /* 0x000fe20000001888 */
[----:B------:R-:W2:Y:S05]  /*ed90*/  LDSM.16.M88.4 R28, [R215+0x1000] ;  /* 0x00100000d71c783b */ /* 0x000eaa0000000200 */
[C---:B------:R-:W-:Y:S06]  /*eda0*/  HMMA.16816.F32 R192, R24.reuse, R32, R192 ;  /* 0x0000002018c0723c */ /* 0x040fec00000018c0 */
[----:B------:R-:W-:Y:S01]  /*edb0*/  HMMA.16816.F32 R184, R24, R34, R184 ;  /* 0x0000002218b8723c */ /* 0x000fe200000018b8 */
[----:B------:R-:W3:Y:S04]  /*edc0*/  LDSM.16.M88.4 R32, [R215+0x1800] ;  /* 0x00180000d720783b */ /* 0x000ee80000000200 */
[----:B------:R-:W4:Y:S01]  /*edd0*/  LDSM.16.M88.4 R24, [R217+0x6000] ;  /* 0x00600000d918783b */ /* 0x000f220000000200 */
[----:B-1----:R-:W-:Y:S01]  /*ede0*/  HMMA.16816.F32 R188, R4, R132, R188 ;  /* 0x0000008404bc723c */ /* 0x002fe200000018bc */
[----:B------:R-:W-:-:S11]  /*edf0*/  DEPBAR.LE SB0, 0x0 ;  /* 0x000080000000791a */ /* 0x000fd60000000000 */
[C---:B------:R-:W-:Y:S06]  /*ee00*/  HMMA.16816.F32 R172, R16.reuse, R132, R192 ;  /* 0x0000008410ac723c */ /* 0x040fec00000018c0 */
[-C--:B------:R-:W-:Y:S06]  /*ee10*/  HMMA.16816.F32 R16, R16, R134.reuse, R184 ;  /* 0x000000861010723c */ /* 0x080fec00000018b8 */
[----:B------:R-:W-:Y:S06]  /*ee20*/  HMMA.16816.F32 R184, R4, R134, R200 ;  /* 0x0000008604b8723c */ /* 0x000fec00000018c8 */
[----:B--2---:R-:W-:Y:S01]  /*ee30*/  HMMA.16816.F32 R132, R20, R28, R176 ;  /* 0x0000001c1484723c */ /* 0x004fe200000018b0 */
[----:B-----5:R-:W-:-:S04]  /*ee40*/  IMAD.WIDE.U32 R4, R252, -0x326172a9, RZ ;  /* 0xcd9e8d57fc047825 */ /* 0x020fc800078e00ff */
[----:B------:R-:W-:Y:S01]  /*ee50*/  IMAD.WIDE.U32 R6, R2, -0x326172a9, RZ ;  /* 0xcd9e8d5702067825 */ /* 0x000fe200078e00ff */
[C---:B------:R-:W-:Y:S03]  /*ee60*/  HMMA.16816.F32 R176, R20.reuse, R30, R136 ;  /* 0x0000001e14b0723c */ /* 0x040fe60000001888 */
[----:B------:R-:W-:Y:S01]  /*ee70*/  IMAD R2, R3, 0x20, R251 ;  /* 0x0000002003027824 */ /* 0x000fe200078e02fb */
[----:B------:R-:W-:Y:S02]  /*ee80*/  LOP3.LUT R3, R5, R246, RZ, 0x3c, !PT ;  /* 0x000000f605037212 */ /* 0x000fe400078e3cff */
[----:B---3--:R-:W-:Y:S01]  /*ee90*/  HMMA.16816.F32 R172, R20, R32, R172 ;  /* 0x0000002014ac723c */ /* 0x008fe200000018ac */
[C---:B------:R-:W-:Y:S01]  /*eea0*/  VIADD R5, R2.reuse, 0x1 ;  /* 0x0000000102057836 */ /* 0x040fe20000000000 */
[CC--:B------:R-:W-:Y:S01]  /*eeb0*/  ISETP.GE.AND P6, PT, R2.reuse, R10.reuse, PT ;  /* 0x0000000a0200720c */ /* 0x0c0fe20003fc6270 */
[C---:B------:R-:W-:Y:S01]  /*eec0*/  VIADD R9, R2.reuse, 0x10 ;  /* 0x0000001002097836 */ /* 0x040fe20000000000 */
[C---:B------:R-:W-:Y:S01]  /*eed0*/  ISETP.GE.AND P1, PT, R2.reuse, R11, PT ;  /* 0x0000000b0200720c */ /* 0x040fe20003f26270 */
[C---:B------:R-:W-:Y:S01]  /*eee0*/  VIADD R8, R2.reuse, 0x11 ;  /* 0x0000001102087836 */ /* 0x040fe20000000000 */
[----:B----4-:R-:W-:Y:S01]  /*eef0*/  HMMA.16816.F32 R192, R24, R28, R180 ;  /* 0x0000001c18c0723c */ /* 0x010fe200000018b4 */
[----:B------:R-:W-:Y:S01]  /*ef00*/  ISETP.GE.AND P5, PT, R5, R10, PT ;  /* 0x0000000a0500720c */ /* 0x000fe20003fa6270 */
[C---:B------:R-:W-:Y:S01]  /*ef10*/  VIADD R15, R2.reuse, 0x19 ;  /* 0x00000019020f7836 */ /* 0x040fe20000000000 */
[----:B------:R-:W-:-:S02]  /*ef20*/  ISETP.GE.AND P2, PT, R2, R12, PT ;  /* 0x0000000c0200720c */ /* 0x000fc40003f46270 */
[C---:B------:R-:W-:Y:S01]  /*ef30*/  ISETP.GE.AND P0, PT, R2.reuse, R13, PT ;  /* 0x0000000d0200720c */ /* 0x040fe20003f06270 */
[----:B------:R-:W-:Y:S01]  /*ef40*/  HMMA.16816.F32 R136, R20, R34, R16 ;  /* 0x000000221488723c */ /* 0x000fe20000001810 */
[C---:B------:R-:W-:Y:S01]  /*ef50*/  LOP3.LUT R181, R7.reuse, UR20, R4, 0x96, !PT ;  /* 0x0000001407b57c12 */ /* 0x040fe2000f8e9604 */
[C---:B------:R-:W-:Y:S01]  /*ef60*/  VIADD R4, R2.reuse, 0x8 ;  /* 0x0000000802047836 */ /* 0x040fe20000000000 */
[----:B------:R-:W-:Y:S01]  /*ef70*/  LOP3.LUT R180, R7, UR20, R14, 0x96, !PT ;  /* 0x0000001407b47c12 */ /* 0x000fe2000f8e960e */
[----:B------:R-:W-:Y:S01]  /*ef80*/  VIADD R14, R2, 0x9 ;  /* 0x00000009020e7836 */ /* 0x000fe20000000000 */
[----:B------:R-:W-:Y:S01]  /*ef90*/  FSEL R28, R133, -INF , !P5 ;  /* 0xff800000851c7808 */ /* 0x000fe20006800000 */
[C---:B------:R-:W-:Y:S01]  /*efa0*/  HMMA.16816.F32 R196, R24.reuse, R30, R196 ;  /* 0x0000001e18c4723c */ /* 0x040fe200000018c4 */
[----:B------:R-:W-:Y:S01]  /*efb0*/  FSEL R22, R132, -INF , !P6 ;  /* 0xff80000084167808 */ /* 0x000fe20007000000 */
[----:B------:R-:W-:Y:S01]  /*efc0*/  VIADD R16, R2, 0x18 ;  /* 0x0000001802107836 */ /* 0x000fe20000000000 */
[----:B------:R-:W-:Y:S01]  /*efd0*/  ISETP.GE.AND P4, PT, R4, R10, PT ;  /* 0x0000000a0400720c */ /* 0x000fe20003f86270 */
[----:B------:R-:W-:Y:S01]  /*efe0*/  IMAD.WIDE.U32 R20, R3, -0x2daee0ad, RZ ;  /* 0xd2511f5303147825 */ /* 0x000fe200078e00ff */
[----:B------:R-:W-:Y:S01]  /*eff0*/  FMNMX.FTZ R2, R226, R22, !PT ;  /* 0x00000016e2027209 */ /* 0x000fe20007810000 */
[----:B------:R-:W-:Y:S01]  /*f000*/  HMMA.16816.F32 R188, R24, R32, R188 ;  /* 0x0000002018bc723c */ /* 0x000fe200000018bc */
[----:B------:R-:W-:Y:S01]  /*f010*/  BAR.SYNC.DEFER_BLOCKING 0x0 ;  /* 0x0000000000007b1d */ /* 0x000fe20000010000 */
[----:B------:R-:W-:-:S02]  /*f020*/  ISETP.GE.AND P3, PT, R14, R10, PT ;  /* 0x0000000a0e00720c */ /* 0x000fc40003f66270 */
[----:B------:R-:W-:Y:S02]  /*f030*/  FSEL R30, R176, -INF , !P4 ;  /* 0xff800000b01e7808 */ /* 0x000fe40006000000 */
[----:B------:R-:W-:Y:S01]  /*f040*/  FMNMX.FTZ R2, R28, R2, !PT ;  /* 0x000000021c027209 */ /* 0x000fe20007810000 */
[----:B------:R-:W-:Y:S01]  /*f050*/  HMMA.16816.F32 R184, R24, R34, R184 ;  /* 0x0000002218b8723c */ /* 0x000fe200000018b8 */
[----:B------:R-:W-:Y:S02]  /*f060*/  FSEL R29, R134, -INF , !P1 ;  /* 0xff800000861d7808 */ /* 0x000fe40004800000 */
[----:B------:R-:W-:Y:S02]  /*f070*/  ISETP.GE.AND P6, PT, R9, R10, PT ;  /* 0x0000000a0900720c */ /* 0x000fe40003fc6270 */
[----:B------:R-:W-:Y:S02]  /*f080*/  FSEL R31, R177, -INF , !P3 ;  /* 0xff800000b11f7808 */ /* 0x000fe40005800000 */
[----:B------:R-:W-:-:S02]  /*f090*/  FMNMX.FTZ R2, R30, R2, !PT ;  /* 0x000000021e027209 */ /* 0x000fc40007810000 */
[----:B------:R-:W-:Y:S02]  /*f0a0*/  ISETP.GE.AND P1, PT, R5, R11, PT ;  /* 0x0000000b0500720c */ /* 0x000fe40003f26270 */
[----:B------:R-:W-:Y:S02]  /*f0b0*/  ISETP.GE.AND P5, PT, R8, R10, PT ;  /* 0x0000000a0800720c */ /* 0x000fe40003fa6270 */
[----:B------:R-:W-:Y:S02]  /*f0c0*/  FSEL R236, R172, -INF , !P6 ;  /* 0xff800000acec7808 */ /* 0x000fe40007000000 */
[----:B------:R-:W-:Y:S02]  /*f0d0*/  FMNMX.FTZ R2, R31, R2, !PT ;  /* 0x000000021f027209 */ /* 0x000fe40007810000 */
[----:B------:R-:W-:Y:S02]  /*f0e0*/  FSEL R23, R135, -INF , !P1 ;  /* 0xff80000087177808 */ /* 0x000fe40004800000 */
[----:B------:R-:W-:-:S02]  /*f0f0*/  PLOP3.LUT P1, PT, PT, PT, UP0, 0x80, 0x0 ;  /* 0x000000000000781c */ /* 0x000fc40003f2f008 */
[----:B------:R-:W-:Y:S02]  /*f100*/  ISETP.GE.AND P4, PT, R16, R10, PT ;  /* 0x0000000a1000720c */ /* 0x000fe40003f86270 */
[----:B------:R-:W-:Y:S02]  /*f110*/  FSEL R252, R173, -INF , !P5 ;  /* 0xff800000adfc7808 */ /* 0x000fe40006800000 */
[----:B------:R-:W-:Y:S02]  /*f120*/  FMNMX.FTZ R2, R236, R2, !PT ;  /* 0x00000002ec027209 */ /* 0x000fe40007810000 */
[----:B------:R-:W-:Y:S02]  /*f130*/  ISETP.GE.AND P3, PT, R15, R10, PT ;  /* 0x0000000a0f00720c */ /* 0x000fe40003f66270 */
[----:B------:R-:W-:Y:S02]  /*f140*/  FSEL R229, R136, -INF , !P4 ;  /* 0xff80000088e57808 */ /* 0x000fe40006000000 */
[----:B------:R-:W-:-:S02]  /*f150*/  FMNMX.FTZ R2, R252, R2, !PT ;  /* 0x00000002fc027209 */ /* 0x000fc40007810000 */
[-C--:B------:R-:W-:Y:S02]  /*f160*/  ISETP.GE.AND P5, PT, R4, R11.reuse, PT ;  /* 0x0000000b0400720c */ /* 0x080fe40003fa6270 */
[----:B------:R-:W-:Y:S02]  /*f170*/  FSEL R228, R137, -INF , !P3 ;  /* 0xff80000089e47808 */ /* 0x000fe40005800000 */
[----:B------:R-:W-:Y:S02]  /*f180*/  FMNMX.FTZ R2, R229, R2, !PT ;  /* 0x00000002e5027209 */ /* 0x000fe40007810000 */
[----:B------:R-:W-:Y:S02]  /*f190*/  ISETP.GE.AND P4, PT, R14, R11, PT ;  /* 0x0000000b0e00720c */ /* 0x000fe40003f86270 */
[----:B------:R-:W-:Y:S02]  /*f1a0*/  FSEL R24, R178, -INF , !P5 ;  /* 0xff800000b2187808 */ /* 0x000fe40006800000 */
[----:B------:R-:W-:-:S02]  /*f1b0*/  FMNMX.FTZ R25, R227, R29, !PT ;  /* 0x0000001de3197209 */ /* 0x000fc40007810000 */
        /* <DEDUP_REMOVED lines=28> */
.L_x_1118:
[----:B------:R-:W2:Y:S04]  /*f380*/  LDL.LU.64 R32, [R1+0x30] ;  /* 0x0000300001207983 */ /* 0x000ea80000300a00 */
[----:B-1----:R-:W3:Y:S01]  /*f390*/  LDL.LU.64 R18, [R1+0x40] ;  /* 0x0000400001127983 */ /* 0x002ee20000300a00 */
[----:B------:R-:W-:Y:S01]  /*f3a0*/  FMNMX.FTZ R2, R23, R25, !PT ;  /* 0x0000001917027209 */ /* 0x000fe20007810000 */
[----:B------:R-:W-:Y:S01]  /*f3b0*/  UISETP.GE.AND UP0, UPT, UR34, 0x6, UPT ;  /* 0x000000062200788c */ /* 0x000fe2000bf06270 */
[----:B------:R-:W-:Y:S01]  /*f3c0*/  ISETP.GE.AND P3, PT, R9, R11, PT ;  /* 0x0000000b0900720c */ /* 0x000fe20003f66270 */
[----:B------:R-:W1:Y:S01]  /*f3d0*/  SHFL.BFLY PT, R17, R10, 0x2, 0x1f ;  /* 0x0c401f000a117f89 */ /* 0x000e6200000e0000 */
[----:B------:R-:W-:Y:S02]  /*f3e0*/  FMNMX.FTZ R2, R24, R2, !PT ;  /* 0x0000000218027209 */ /* 0x000fe40007810000 */
[----:B------:R-:W-:-:S02]  /*f3f0*/  LOP3.LUT R26, R21, UR19, R244, 0x96, !PT ;  /* 0x00000013151a7c12 */ /* 0x000fc4000f8e96f4 */
[-C--:B------:R-:W-:Y:S02]  /*f400*/  ISETP.GE.AND P1, PT, R8, R11.reuse, PT ;  /* 0x0000000b0800720c */ /* 0x080fe40003f26270 */
[----:B------:R-:W-:Y:S02]  /*f410*/  FSEL R244, R174, -INF , !P3 ;  /* 0xff800000aef47808 */ /* 0x000fe40005800000 */
[----:B------:R-:W-:Y:S01]  /*f420*/  FSEL R245, R175, -INF , !P1 ;  /* 0xff800000aff57808 */ /* 0x000fe20004800000 */
[----:B------:R-:W-:Y:S01]  /*f430*/  @UP0 UIADD3 UR34, UR34, -0x6, URZ ;  /* 0xfffffffa22220890 */ /* 0x000fe2000fffe03f */
[-C--:B------:R-:W-:Y:S02]  /*f440*/  ISETP.GE.AND P3, PT, R16, R11.reuse, PT ;  /* 0x0000000b1000720c */ /* 0x080fe40003f66270 */
[----:B------:R-:W-:Y:S02]  /*f450*/  ISETP.GE.AND P6, PT, R5, R12, PT ;  /* 0x0000000c0500720c */ /* 0x000fe40003fc6270 */
[----:B------:R-:W-:-:S02]  /*f460*/  ISETP.GE.AND P5, PT, R15, R11, PT ;  /* 0x0000000b0f00720c */ /* 0x000fc40003fa6270 */
[----:B------:R-:W-:Y:S02]  /*f470*/  FSEL R251, R138, -INF , !P3 ;  /* 0xff8000008afb7808 */ /* 0x000fe40005800000 */
[----:B------:R-:W-:Y:S02]  /*f480*/  FSEL R7, R192, -INF , !P2 ;  /* 0xff800000c0077808 */ /* 0x000fe40005000000 */
[C---:B------:R-:W-:Y:S02]  /*f490*/  ISETP.GE.AND P1, PT, R4.reuse, R12, PT ;  /* 0x0000000c0400720c */ /* 0x040fe40003f26270 */
[----:B------:R-:W-:Y:S02]  /*f4a0*/  ISETP.GE.AND P3, PT, R4, R13, PT ;  /* 0x0000000d0400720c */ /* 0x000fe40003f66270 */
[----:B------:R-:W-:Y:S01]  /*f4b0*/  FSEL R246, R139, -INF , !P5 ;  /* 0xff8000008bf67808 */ /* 0x000fe20006800000 */
[----:B------:R-:W-:Y:S01]  /*f4c0*/  IMAD.WIDE.U32 R138, R26, -0x326172a9, RZ ;  /* 0xcd9e8d571a8a7825 */ /* 0x000fe200078e00ff */
[----:B------:R-:W-:-:S02]  /*f4d0*/  FSEL R11, R193, -INF , !P6 ;  /* 0xff800000c10b7808 */ /* 0x000fc40007000000 */
[----:B------:R-:W-:Y:S02]  /*f4e0*/  FMNMX.FTZ R4, R225, R7, !PT ;  /* 0x00000007e1047209 */ /* 0x000fe40007810000 */
[----:B------:R-:W-:Y:S02]  /*f4f0*/  ISETP.GE.AND P5, PT, R14, R12, PT ;  /* 0x0000000c0e00720c */ /* 0x000fe40003fa6270 */
[----:B------:R-:W-:Y:S02]  /*f500*/  FSEL R21, R196, -INF , !P1 ;  /* 0xff800000c4157808 */ /* 0x000fe40004800000 */
[----:B------:R-:W-:Y:S02]  /*f510*/  FMNMX.FTZ R4, R11, R4, !PT ;  /* 0x000000040b047209 */ /* 0x000fe40007810000 */
[----:B------:R-:W-:Y:S02]  /*f520*/  ISETP.GE.AND P6, PT, R9, R12, PT ;  /* 0x0000000c0900720c */ /* 0x000fe40003fc6270 */
[----:B------:R-:W-:-:S02]  /*f530*/  FMNMX.FTZ R4, R21, R4, !PT ;  /* 0x0000000415047209 */ /* 0x000fc40007810000 */
[----:B------:R-:W-:Y:S02]  /*f540*/  FSEL R188, R188, -INF , !P6 ;  /* 0xff800000bcbc7808 */ /* 0x000fe40007000000 */
[-C--:B------:R-:W-:Y:S02]  /*f550*/  ISETP.GE.AND P2, PT, R14, R13.reuse, PT ;  /* 0x0000000d0e00720c */ /* 0x080fe40003f46270 */
[-C--:B------:R-:W-:Y:S02]  /*f560*/  ISETP.GE.AND P1, PT, R9, R13.reuse, PT ;  /* 0x0000000d0900720c */ /* 0x080fe40003f26270 */
[----:B------:R-:W-:Y:S02]  /*f570*/  FSEL R9, R194, -INF , !P0 ;  /* 0xff800000c2097808 */ /* 0x000fe40004000000 */
[----:B------:R-:W-:Y:S02]  /*f580*/  ISETP.GE.AND P6, PT, R15, R12, PT ;  /* 0x0000000c0f00720c */ /* 0x000fe40003fc6270 */
[----:B------:R-:W-:-:S02]  /*f590*/  ISETP.GE.AND P0, PT, R8, R13, PT ;  /* 0x0000000d0800720c */ /* 0x000fc40003f06270 */
[----:B------:R-:W-:Y:S02]  /*f5a0*/  FSEL R193, R185, -INF , !P6 ;  /* 0xff800000b9c17808 */ /* 0x000fe40007000000 */
[----:B------:R-:W-:Y:S01]  /*f5b0*/  FSEL R185, R191, -INF , !P0 ;  /* 0xff800000bfb97808 */ /* 0x000fe20004000000 */
[----:B--2---:R-:W-:Y:S01]  /*f5c0*/  IMAD.MOV.U32 R177, RZ, RZ, R33 ;  /* 0x000000ffffb17224 */ /* 0x004fe200078e0021 */
[----:B------:R-:W-:Y:S01]  /*f5d0*/  MOV R176, R32 ;  /* 0x0000002000b07202 */ /* 0x000fe20000000f00 */
[----:B---3--:R-:W-:Y:S01]  /*f5e0*/  IMAD.MOV.U32 R33, RZ, RZ, R19 ;  /* 0x000000ffff217224 */ /* 0x008fe200078e0013 */
[----:B------:R-:W-:Y:S02]  /*f5f0*/  FSEL R19, R179, -INF , !P4 ;  /* 0xff800000b3137808 */ /* 0x000fe40006000000 */
[----:B------:R-:W-:Y:S02]  /*f600*/  MOV R32, R18 ;  /* 0x0000001200207202 */ /* 0x000fe40000000f00 */
[----:B------:R-:W-:-:S02]  /*f610*/  FMNMX.FTZ R2, R19, R2, !PT ;  /* 0x0000000213027209 */ /* 0x000fc40007810000 */
[----:B------:R-:W-:Y:S02]  /*f620*/  ISETP.GE.AND P4, PT, R5, R13, PT ;  /* 0x0000000d0500720c */ /* 0x000fe40003f86270 */
[----:B------:R-:W-:Y:S02]  /*f630*/  FMNMX.FTZ R3, R244, R2, !PT ;  /* 0x00000002f4037209 */ /* 0x000fe40007810000 */
[----:B-1----:R-:W-:Y:S02]  /*f640*/  FMNMX.FTZ R2, R10, R17, !PT ;  /* 0x000000110a027209 */ /* 0x002fe40007810000 */
[----:B------:R-:W-:Y:S02]  /*f650*/  FMNMX.FTZ R3, R245, R3, !PT ;  /* 0x00000003f5037209 */ /* 0x000fe40007810000 */
[----:B------:R-:W-:Y:S01]  /*f660*/  FSEL R18, R197, -INF , !P5 ;  /* 0xff800000c5127808 */ /* 0x000fe20006800000 */
[----:B------:R-:W-:Y:S01]  /*f670*/  SHFL.BFLY PT, R17, R2, 0x1, 0x1f ;  /* 0x0c201f0002117f89 */ /* 0x000fe200000e0000 */
[----:B------:R-:W-:-:S02]  /*f680*/  FMNMX.FTZ R3, R251, R3, !PT ;  /* 0x00000003fb037209 */ /* 0x000fc40007810000 */
[----:B------:R-:W-:Y:S02]  /*f690*/  ISETP.GE.AND P5, PT, R8, R12, PT ;  /* 0x0000000c0800720c */ /* 0x000fe40003fa6270 */
[----:B------:R-:W-:Y:S02]  /*f6a0*/  FMNMX.FTZ R3, R246, R3, !PT ;  /* 0x00000003f6037209 */ /* 0x000fe40007810000 */
[----:B------:R-:W-:Y:S02]  /*f6b0*/  FMNMX.FTZ R4, R18, R4, !PT ;  /* 0x0000000412047209 */ /* 0x000fe40007810000 */
[----:B------:R-:W-:Y:S01]  /*f6c0*/  FSEL R14, R195, -INF , !P4 ;  /* 0xff800000c30e7808 */ /* 0x000fe20006000000 */
[----:B------:R-:W1:Y:S01]  /*f6d0*/  SHFL.BFLY PT, R5, R3, 0x2, 0x1f ;  /* 0x0c401f0003057f89 */ /* 0x000e6200000e0000 */
[----:B------:R-:W-:Y:S02]  /*f6e0*/  ISETP.GE.AND P4, PT, R16, R12, PT ;  /* 0x0000000c1000720c */ /* 0x000fe40003f86270 */
[----:B------:R-:W-:-:S02]  /*f6f0*/  FSEL R189, R189, -INF , !P5 ;  /* 0xff800000bdbd7808 */ /* 0x000fc40006800000 */
[----:B------:R-:W-:Y:S02]  /*f700*/  FMNMX.FTZ R4, R188, R4, !PT ;  /* 0x00000004bc047209 */ /* 0x000fe40007810000 */
[----:B------:R-:W-:Y:S02]  /*f710*/  FSEL R192, R184, -INF , !P4 ;  /* 0xff800000b8c07808 */ /* 0x000fe40006000000 */
[----:B------:R-:W-:Y:S02]  /*f720*/  FMNMX.FTZ R133, R189, R4, !PT ;  /* 0x00000004bd857209 */ /* 0x000fe40007810000 */
[----:B------:R-:W-:Y:S02]  /*f730*/  FMNMX.FTZ R12, R223, R9, !PT ;  /* 0x00000009df0c7209 */ /* 0x000fe40007810000 */
[----:B------:R-:W-:Y:S02]  /*f740*/  FMNMX.FTZ R133, R192, R133, !PT ;  /* 0x00000085c0857209 */ /* 0x000fe40007810000 */
[----:B------:R-:W-:-:S02]  /*f750*/  FSEL R10, R198, -INF , !P3 ;  /* 0xff800000c60a7808 */ /* 0x000fc40005800000 */
[----:B------:R-:W-:Y:S02]  /*f760*/  FMNMX.FTZ R133, R193, R133, !PT ;  /* 0x00000085c1857209 */ /* 0x000fe40007810000 */
[----:B------:R-:W-:Y:S02]  /*f770*/  FMNMX.FTZ R12, R14, R12, !PT ;  /* 0x0000000c0e0c7209 */ /* 0x000fe40007810000 */
[----:B------:R-:W-:Y:S02]  /*f780*/  LOP3.LUT R4, R177, UR18, R6, 0x96, !PT ;  /* 0x00000012b1047c12 */ /* 0x000fe4000f8e9606 */
[----:B------:R-:W-:Y:S02]  /*f790*/  ISETP.GE.AND P3, PT, R15, R13, PT ;  /* 0x0000000d0f00720c */ /* 0x000fe40003f66270 */
[----:B------:R-:W-:Y:S01]  /*f7a0*/  FSEL R8, R199, -INF , !P2 ;  /* 0xff800000c7087808 */ /* 0x000fe20005000000 */
[----:B------:R-:W2:Y:S01]  /*f7b0*/  SHFL.BFLY PT, R15, R133, 0x2, 0x1f ;  /* 0x0c401f00850f7f89 */ /* 0x000ea200000e0000 */
[----:B------:R-:W-:-:S02]  /*f7c0*/  FMNMX.FTZ R12, R10, R12, !PT ;  /* 0x0000000c0a0c7209 */ /* 0x000fc40007810000 */
[----:B-1----:R-:W-:Y:S01]  /*f7d0*/  FMNMX.FTZ R134, R3, R5, !PT ;  /* 0x0000000503867209 */ /* 0x002fe20007810000 */
[----:B------:R-:W-:Y:S01]  /*f7e0*/  IMAD.WIDE.U32 R4, R4, -0x2daee0ad, RZ ;  /* 0xd2511f5304047825 */ /* 0x000fe200078e00ff */
[----:B------:R-:W-:Y:S02]  /*f7f0*/  FMNMX.FTZ R135, R2, R17, !PT ;  /* 0x0000001102877209 */ /* 0x000fe40007810000 */
[----:B------:R-:W-:Y:S01]  /*f800*/  FSEL R184, R190, -INF , !P1 ;  /* 0xff800000beb87808 */ /* 0x000fe20004800000 */
[----:B------:R-:W-:Y:S01]  /*f810*/  IMAD.WIDE.U32 R2, R180, -0x2daee0ad, RZ ;  /* 0xd2511f53b4027825 */ /* 0x000fe200078e00ff */
[----:B------:R-:W-:-:S03]  /*f820*/  FMNMX.FTZ R12, R8, R12, !PT ;  /* 0x0000000c080c7209 */ /* 0x000fc60007810000 */
[----:B------:R-:W-:Y:S01]  /*f830*/  FMUL.FTZ R17, R135, UR35 ;  /* 0x0000002387117c20 */ /* 0x000fe20008410000 */
[----:B------:R-:W-:Y:S02]  /*f840*/  ISETP.GE.AND P5, PT, R16, R13, PT ;  /* 0x0000000d1000720c */ /* 0x000fe40003fa6270 */
[----:B------:R-:W-:Y:S01]  /*f850*/  LOP3.LUT R25, R5, UR15, R2, 0x96, !PT ;  /* 0x0000000f05197c12 */ /* 0x000fe2000f8e9602 */
[----:B------:R-:W1:Y:S01]  /*f860*/  SHFL.BFLY PT, R16, R134, 0x1, 0x1f ;  /* 0x0c201f0086107f89 */ /* 0x000e6200000e0000 */
[----:B------:R-:W-:Y:S02]  /*f870*/  FMNMX.FTZ R5, R184, R12, !PT ;  /* 0x0000000cb8057209 */ /* 0x000fe40007810000 */
[----:B------:R-:W-:Y:S01]  /*f880*/  FSEL R186, R186, -INF , !P5 ;  /* 0xff800000baba7808 */ /* 0x000fe20006800000 */
[----:B------:R-:W-:Y:S01]  /*f890*/  IMAD.WIDE.U32 R200, R25, -0x326172a9, RZ ;  /* 0xcd9e8d5719c87825 */ /* 0x000fe200078e00ff */
[----:B------:R-:W-:Y:S02]  /*f8a0*/  FMNMX.FTZ R5, R185, R5, !PT ;  /* 0x00000005b9057209 */ /* 0x000fe40007810000 */
[----:B------:R-:W-:Y:S01]  /*f8b0*/  LOP3.LUT R13, R3, UR17, R32, 0x96, !PT ;  /* 0x00000011030d7c12 */ /* 0x000fe2000f8e9620 */
[----:B------:R-:W-:Y:S01]  /*f8c0*/  IMAD.WIDE.U32 R2, R181, -0x2daee0ad, RZ ;  /* 0xd2511f53b5027825 */ /* 0x000fe200078e00ff */
[----:B------:R-:W-:Y:S01]  /*f8d0*/  FSEL R187, R187, -INF , !P3 ;  /* 0xff800000bbbb7808 */ /* 0x000fe20005800000 */
[----:B------:R-:W-:Y:S01]  /*f8e0*/  LDSM.16.MT88.4 R180, [R209+0xa000] ;  /* 0x00a00000d1b4783b */ /* 0x000fe20000004200 */
[----:B------:R-:W-:Y:S01]  /*f8f0*/  FMNMX.FTZ R5, R186, R5, !PT ;  /* 0x00000005ba057209 */ /* 0x000fe20007810000 */
[----:B------:R-:W-:Y:S01]  /*f900*/  IMAD.WIDE.U32 R26, R13, -0x326172a9, RZ ;  /* 0xcd9e8d570d1a7825 */ /* 0x000fe200078e00ff */
[----:B------:R-:W-:-:S02]  /*f910*/  LOP3.LUT R20, R3, UR17, R20, 0x96, !PT ;  /* 0x0000001103147c12 */ /* 0x000fc4000f8e9614 */
[----:B------:R-:W-:Y:S02]  /*f920*/  FMNMX.FTZ R3, R187, R5, !PT ;  /* 0x00000005bb037209 */ /* 0x000fe40007810000 */
[----:B--2---:R-:W-:Y:S01]  /*f930*/  FMNMX.FTZ R133, R133, R15, !PT ;  /* 0x0000000f85857209 */ /* 0x004fe20007810000 */
[----:B------:R-:W-:Y:S01]  /*f940*/  IMAD.WIDE.U32 R34, R20, -0x326172a9, RZ ;  /* 0xcd9e8d5714227825 */ /* 0x000fe200078e00ff */
[----:B------:R-:W-:Y:S01]  /*f950*/  LOP3.LUT R6, R139, UR18, R6, 0x96, !PT ;  /* 0x000000128b067c12 */ /* 0x000fe2000f8e9606 */
[----:B------:R-:W2:Y:S01]  /*f960*/  SHFL.BFLY PT, R136, R3, 0x2, 0x1f ;  /* 0x0c401f0003887f89 */ /* 0x000ea200000e0000 */
[----:B------:R-:W-:Y:S02]  /*f970*/  FSETP.NEU.FTZ.AND P2, PT, R135, -INF , PT ;  /* 0xff8000008700780b */ /* 0x000fe40003f5d000 */
[----:B------:R-:W-:Y:S01]  /*f980*/  LOP3.LUT R12, R27, UR16, R176, 0x96, !PT ;  /* 0x000000101b0c7c12 */ /* 0x000fe2000f8e96b0 */
[----:B------:R-:W3:Y:S01]  /*f990*/  SHFL.BFLY PT, R13, R133, 0x1, 0x1f ;  /* 0x0c201f00850d7f89 */ /* 0x000ee200000e0000 */
[----:B-1----:R-:W-:Y:S01]  /*f9a0*/  FMNMX.FTZ R134, R134, R16, !PT ;  /* 0x0000001086867209 */ /* 0x002fe20007810000 */
[----:B------:R-:W-:Y:S01]  /*f9b0*/  IMAD.WIDE.U32 R32, R6, -0x2daee0ad, RZ ;  /* 0xd2511f5306207825 */ /* 0x000fe200078e00ff */
[----:B------:R-:W-:Y:S01]  /*f9c0*/  FSEL R17, R17, RZ, P2 ;  /* 0x000000ff11117208 */ /* 0x000fe20001000000 */
[----:B------:R-:W-:Y:S01]  /*f9d0*/  LDSM.16.MT88.4 R176, [R211+0xa000] ;  /* 0x00a00000d3b0783b */ /* 0x000fe20000004200 */
[C---:B------:R-:W-:Y:S01]  /*f9e0*/  FSETP.NEU.FTZ.AND P3, PT, R134.reuse, -INF , PT ;  /* 0xff8000008600780b */ /* 0x040fe20003f7d000 */
[----:B------:R-:W-:Y:S01]  /*f9f0*/  FMUL.FTZ R16, R134, UR35 ;  /* 0x0000002386107c20 */ /* 0x000fe20008410000 */
[----:B------:R-:W-:Y:S01]  /*fa00*/  LOP3.LUT R2, R33, UR15, R2, 0x96, !PT ;  /* 0x0000000f21027c12 */ /* 0x000fe2000f8e9602 */
[--C-:B------:R-:W-:Y:S01]  /*fa10*/  FFMA.FTZ R28, R28, UR35, -R17.reuse ;  /* 0x000000231c1c7c23 */ /* 0x100fe20008010811 */
[----:B------:R-:W-:Y:S01]  /*fa20*/  LOP3.LUT R6, R201, UR14, R26, 0x96, !PT ;  /* 0x0000000ec9067c12 */ /* 0x000fe2000f8e961a */
[--C-:B------:R-:W-:Y:S01]  /*fa30*/  FFMA.FTZ R30, R30, UR35, -R17.reuse ;  /* 0x000000231e1e7c23 */ /* 0x100fe20008010811 */
[----:B------:R-:W-:Y:S01]  /*fa40*/  FSEL R16, R16, RZ, P3 ;  /* 0x000000ff10107208 */ /* 0x000fe20001800000 */
[----:B------:R-:W-:Y:S01]  /*fa50*/  MUFU.EX2 R231, R28 ;  /* 0x0000001c00e77308 */ /* 0x000fe20000000800 */
[----:B------:R-:W-:Y:S01]  /*fa60*/  FFMA.FTZ R31, R31, UR35, -R17 ;  /* 0x000000231f1f7c23 */ /* 0x000fe20008010811 */
[----:B------:R-:W-:Y:S01]  /*fa70*/  LOP3.LUT R5, R35, UR16, R138, 0x96, !PT ;  /* 0x0000001023057c12 */ /* 0x000fe2000f8e968a */
[----:B------:R-:W-:-:S04]  /*fa80*/  IMAD.WIDE.U32 R26, R12, -0x2daee0ad, RZ ;  /* 0xd2511f530c1a7825 */ /* 0x000fc800078e00ff */
[--C-:B------:R-:W-:Y:S01]  /*fa90*/  FFMA.FTZ R29, R29, UR35, -R16.reuse ;  /* 0x000000231d1d7c23 */ /* 0x100fe20008010810 */
[----:B------:R-:W-:Y:S01]  /*faa0*/  FFMA.FTZ R22, R22, UR35, -R17 ;  /* 0x0000002316167c23 */ /* 0x000fe20008010811 */
[----:B------:R-:W-:Y:S01]  /*fab0*/  FFMA.FTZ R23, R23, UR35, -R16 ;  /* 0x0000002317177c23 */ /* 0x000fe20008010810 */
[----:B------:R-:W-:Y:S01]  /*fac0*/  IMAD.WIDE.U32 R194, R6, -0x2daee0ad, RZ ;  /* 0xd2511f5306c27825 */ /* 0x000fe200078e00ff */
[----:B--2---:R-:W-:Y:S01]  /*fad0*/  FMNMX.FTZ R136, R3, R136, !PT ;  /* 0x0000008803887209 */ /* 0x004fe20007810000 */
[----:B------:R1:W-:Y:S01]  /*fae0*/  MUFU.EX2 R196, R29 ;  /* 0x0000001d00c47308 */ /* 0x0003e20000000800 */
[----:B------:R-:W-:Y:S01]  /*faf0*/  LOP3.LUT R4, R27, UR13, R4, 0x96, !PT ;  /* 0x0000000d1b047c12 */ /* 0x000fe2000f8e9604 */
[--C-:B------:R-:W-:Y:S01]  /*fb00*/  FFMA.FTZ R19, R19, UR35, -R16.reuse ;  /* 0x0000002313137c23 */ /* 0x100fe20008010810 */
[----:B---3--:R-:W-:Y:S01]  /*fb10*/  FMNMX.FTZ R133, R133, R13, !PT ;  /* 0x0000000d85857209 */ /* 0x008fe20007810000 */
[----:B------:R-:W2:Y:S01]  /*fb20*/  SHFL.BFLY PT, R20, R136, 0x1, 0x1f ;  /* 0x0c201f0088147f89 */ /* 0x000ea200000e0000 */
[----:B------:R-:W-:Y:S01]  /*fb30*/  FFMA.FTZ R24, R24, UR35, -R16 ;  /* 0x0000002318187c23 */ /* 0x000fe20008010810 */
[----:B------:R-:W-:Y:S01]  /*fb40*/  IMAD.WIDE.U32 R198, R4, -0x326172a9, RZ ;  /* 0xcd9e8d5704c67825 */ /* 0x000fe200078e00ff */
[C---:B------:R-:W-:Y:S01]  /*fb50*/  FSETP.NEU.FTZ.AND P1, PT, R133.reuse, -INF , PT ;  /* 0xff8000008500780b */ /* 0x040fe20003f3d000 */
[----:B------:R-:W-:Y:S02]  /*fb60*/  MUFU.EX2 R172, R30 ;  /* 0x0000001e00ac7308 */ /* 0x000fe40000000800 */
[----:B------:R-:W-:-:S05]  /*fb70*/  FMUL.FTZ R12, R133, UR35 ;  /* 0x00000023850c7c20 */ /* 0x000fca0008410000 */
[----:B------:R-:W-:Y:S01]  /*fb80*/  FSEL R12, R12, RZ, P1 ;  /* 0x000000ff0c0c7208 */ /* 0x000fe20000800000 */
[----:B------:R3:W-:Y:S01]  /*fb90*/  MUFU.EX2 R173, R31 ;  /* 0x0000001f00ad7308 */ /* 0x0007e20000000800 */
[----:B-1----:R-:W-:Y:S01]  /*fba0*/  IMAD.WIDE.U32 R28, R2, -0x326172a9, RZ ;  /* 0xcd9e8d57021c7825 */ /* 0x002fe200078e00ff */
[----:B------:R-:W-:-:S03]  /*fbb0*/  LOP3.LUT R2, R195, UR5, R26, 0x96, !PT ;  /* 0x00000005c3027c12 */ /* 0x000fc6000f8e961a */
[--C-:B------:R-:W-:Y:S01]  /*fbc0*/  FFMA.FTZ R7, R7, UR35, -R12.reuse ;  /* 0x0000002307077c23 */ /* 0x100fe2000801080c */
[--C-:B------:R-:W-:Y:S01]  /*fbd0*/  FFMA.FTZ R11, R11, UR35, -R12.reuse ;  /* 0x000000230b0b7c23 */ /* 0x100fe2000801080c */
[--C-:B------:R-:W-:Y:S01]  /*fbe0*/  FFMA.FTZ R18, R18, UR35, -R12.reuse ;  /* 0x0000002312127c23 */ /* 0x100fe2000801080c */
[----:B------:R-:W-:Y:S01]  /*fbf0*/  FFMA.FTZ R21, R21, UR35, -R12 ;  /* 0x0000002315157c23 */ /* 0x000fe2000801080c */
[----:B------:R-:W-:Y:S01]  /*fc00*/  IMAD.WIDE.U32 R2, R2, -0x326172a9, RZ ;  /* 0xcd9e8d5702027825 */ /* 0x000fe200078e00ff */
[----:B------:R1:W-:Y:S04]  /*fc10*/  MUFU.EX2 R197, R22 ;  /* 0x0000001600c57308 */ /* 0x0003e80000000800 */
[----:B------:R-:W-:Y:S02]  /*fc20*/  LOP3.LUT R4, R3, UR21, R198, 0x96, !PT ;  /* 0x0000001503047c12 */ /* 0x000fe4000f8e96c6 */
[----:B------:R-:W-:-:S02]  /*fc30*/  LOP3.LUT R15, R2, 0xff, RZ, 0xc0, !PT ;  /* 0x000000ff020f7812 */ /* 0x000fc400078ec0ff */
[----:B------:R4:W-:Y:S01]  /*fc40*/  MUFU.EX2 R25, R23 ;  /* 0x0000001700197308 */ /* 0x0009e20000000800 */
[----:B---3--:R-:W-:Y:S01]  /*fc50*/  IMAD.WIDE.U32 R30, R5, -0x2daee0ad, RZ ;  /* 0xd2511f53051e7825 */ /* 0x008fe200078e00ff */
[----:B------:R-:W-:Y:S02]  /*fc60*/  LOP3.LUT R5, R29, UR14, R34, 0x96, !PT ;  /* 0x0000000e1d057c12 */ /* 0x000fe4000f8e9622 */
[----:B------:R-:W-:Y:S02]  /*fc70*/  SHF.R.U32.HI R13, RZ, 0x18, R2 ;  /* 0x00000018ff0d7819 */ /* 0x000fe40000011602 */
[----:B--2---:R-:W-:Y:S01]  /*fc80*/  FMNMX.FTZ R136, R136, R20, !PT ;  /* 0x0000001488887209 */ /* 0x004fe20007810000 */
[----:B------:R-:W-:Y:S01]  /*fc90*/  IMAD.WIDE.U32 R234, R5, -0x2daee0ad, RZ ;  /* 0xd2511f5305ea7825 */ /* 0x000fe200078e00ff */
[----:B------:R-:W-:Y:S01]  /*fca0*/  LOP3.LUT R5, R2, 0xffff, RZ, 0xc0, !PT ;  /* 0x0000ffff02057812 */ /* 0x000fe200078ec0ff */
[----:B------:R2:W-:Y:S01]  /*fcb0*/  MUFU.EX2 R203, R7 ;  /* 0x0000000700cb7308 */ /* 0x0005e20000000800 */
[----:B-1----:R-:W-:-:S02]  /*fcc0*/  LOP3.LUT R22, R31, UR13, R32, 0x96, !PT ;  /* 0x0000000d1f167c12 */ /* 0x002fc4000f8e9620 */
[----:B------:R-:W-:Y:S01]  /*fcd0*/  LOP3.LUT R6, R235, UR5, R30, 0x96, !PT ;  /* 0x00000005eb067c12 */ /* 0x000fe2000f8e961e */
[----:B------:R-:W-:Y:S01]  /*fce0*/  LDSM.16.MT88.4 R32, [R211+0xb000] ;  /* 0x00b00000d320783b */ /* 0x000fe20000004200 */
[----:B------:R-:W-:Y:S02]  /*fcf0*/  SHF.R.U32.HI R3, RZ, 0x10, R2 ;  /* 0x00000010ff037819 */ /* 0x000fe40000011602 */
[----:B------:R-:W-:Y:S01]  /*fd00*/  SHF.R.U32.HI R5, RZ, 0x8, R5 ;  /* 0x00000008ff057819 */ /* 0x000fe20000011605 */
[----:B----4-:R-:W-:Y:S01]  /*fd10*/  IMAD.WIDE.U32 R22, R22, -0x326172a9, RZ ;  /* 0xcd9e8d5716167825 */ /* 0x010fe200078e00ff */
[----:B------:R-:W-:Y:S01]  /*fd20*/  LOP3.LUT R2, R3, 0xff, RZ, 0xc0, !PT ;  /* 0x000000ff03027812 */ /* 0x000fe200078ec0ff */
[----:B------:R1:W-:Y:S01]  /*fd30*/  MUFU.EX2 R232, R19 ;  /* 0x0000001300e87308 */ /* 0x0003e20000000800 */
[----:B------:R-:W-:Y:S02]  /*fd40*/  SHF.R.U32.HI R3, RZ, 0x10, R4 ;  /* 0x00000010ff037819 */ /* 0x000fe40000011604 */
[----:B------:R-:W-:-:S02]  /*fd50*/  LOP3.LUT R233, R23, UR12, R28, 0x96, !PT ;  /* 0x0000000c17e97c12 */ /* 0x000fc4000f8e961c */
[----:B------:R-:W-:Y:S01]  /*fd60*/  PRMT R23, R15, 0x5410, R5 ;  /* 0x000054100f177816 */ /* 0x000fe20000000005 */
[----:B--2---:R-:W-:Y:S02]  /*fd70*/  IMAD.WIDE.U32 R6, R6, -0x326172a9, RZ ;  /* 0xcd9e8d5706067825 */ /* 0x004fe400078e00ff */
[----:B------:R2:W-:Y:S01]  /*fd80*/  MUFU.EX2 R202, R11 ;  /* 0x0000000b00ca7308 */ /* 0x0005e20000000800 */
[----:B------:R-:W-:Y:S02]  /*fd90*/  SHF.R.U32.HI R5, RZ, 0x18, R4 ;  /* 0x00000018ff057819 */ /* 0x000fe40000011604 */
[----:B------:R-:W-:Y:S02]  /*fda0*/  LOP3.LUT R3, R3, 0xff, RZ, 0xc0, !PT ;  /* 0x000000ff03037812 */ /* 0x000fe400078ec0ff */
[----:B------:R-:W-:Y:S02]  /*fdb0*/  LOP3.LUT R20, R6, 0xff, RZ, 0xc0, !PT ;  /* 0x000000ff06147812 */ /* 0x000fe400078ec0ff */
[--C-:B------:R-:W-:Y:S01]  /*fdc0*/  SHF.R.U32.HI R15, RZ, 0x10, R6.reuse ;  /* 0x00000010ff0f7819 */ /* 0x100fe20000011606 */
[----:B------:R3:W4:Y:S01]  /*fdd0*/  MUFU.EX2 R132, R24 ;  /* 0x0000001800847308 */ /* 0x0007220000000800 */
[----:B-1----:R-:W-:-:S02]  /*fde0*/  SHF.R.U32.HI R19, RZ, 0x18, R6 ;  /* 0x00000018ff137819 */ /* 0x002fc40000011606 */
[----:B------:R-:W-:-:S05]  /*fdf0*/  FSETP.NEU.FTZ.AND P0, PT, R136, -INF , PT ;  /* 0xff8000008800780b */ /* 0x000fca0003f1d000 */
[----:B------:R1:W-:Y:S01]  /*fe00*/  MUFU.EX2 R195, R18 ;  /* 0x0000001200c37308 */ /* 0x0003e20000000800 */
[----:B--2---:R-:W-:Y:S02]  /*fe10*/  LOP3.LUT R11, R6, 0xffff, RZ, 0xc0, !PT ;  /* 0x0000ffff060b7812 */ /* 0x004fe400078ec0ff */
[----:B------:R-:W-:-:S05]  /*fe20*/  LOP3.LUT R6, R4, 0xffff, RZ, 0xc0, !PT ;  /* 0x0000ffff04067812 */ /* 0x000fca00078ec0ff */
[----:B------:R2:W5:Y:S01]  /*fe30*/  MUFU.EX2 R201, R21 ;  /* 0x0000001500c97308 */ /* 0x0005620000000800 */
[----:B---3--:R-:W-:Y:S01]  /*fe40*/  PRMT R24, R2, 0x5410, R13 ;  /* 0x0000541002187816 */ /* 0x008fe2000000000d */
[----:B------:R-:W-:Y:S01]  /*fe50*/  FMUL.FTZ R13, R136, UR35 ;  /* 0x00000023880d7c20 */ /* 0x000fe20008410000 */
[----:B------:R-:W-:Y:S02]  /*fe60*/  LOP3.LUT R2, R7, UR21, R22, 0x96, !PT ;  /* 0x0000001507027c12 */ /* 0x000fe4000f8e9616 */
[----:B------:R-:W-:Y:S02]  /*fe70*/  LOP3.LUT R7, R4, 0xff, RZ, 0xc0, !PT ;  /* 0x000000ff04077812 */ /* 0x000fe400078ec0ff */
[----:B------:R-:W-:Y:S02]  /*fe80*/  SHF.R.U32.HI R4, RZ, 0x8, R6 ;  /* 0x00000008ff047819 */ /* 0x000fe40000011606 */
[----:B-1----:R-:W-:Y:S02]  /*fe90*/  SHF.R.U32.HI R18, RZ, 0x8, R11 ;  /* 0x00000008ff127819 */ /* 0x002fe4000001160b */
[----:B------:R-:W-:-:S02]  /*fea0*/  PRMT R11, R7, 0x5410, R4 ;  /* 0x00005410070b7816 */ /* 0x000fc40000000004 */
[----:B------:R-:W-:Y:S02]  /*feb0*/  LOP3.LUT R4, R2, 0xffff, RZ, 0xc0, !PT ;  /* 0x0000ffff02047812 */ /* 0x000fe400078ec0ff */
[----:B------:R-:W-:Y:S02]  /*fec0*/  LOP3.LUT R6, R15, 0xff, RZ, 0xc0, !PT ;  /* 0x000000ff0f067812 */ /* 0x000fe400078ec0ff */
[----:B------:R-:W-:Y:S02]  /*fed0*/  PRMT R15, R3, 0x5410, R5 ;  /* 0x00005410030f7816 */ /* 0x000fe40000000005 */
[----:B------:R-:W-:Y:S02]  /*fee0*/  SHF.R.U32.HI R5, RZ, 0x8, R4 ;  /* 0x00000008ff057819 */ /* 0x000fe40000011604 */
[----:B------:R-:W-:Y:S02]  /*fef0*/  FSEL R4, R135, RZ, P2 ;  /* 0x000000ff87047208 */ /* 0x000fe40001000000 */
[----:B------:R-:W-:-:S02]  /*ff00*/  SHF.R.U32.HI R3, RZ, 0x10, R2 ;  /* 0x00000010ff037819 */ /* 0x000fc40000011602 */
[----:B--2---:R-:W-:Y:S01]  /*ff10*/  PRMT R21, R6, 0x5410, R19 ;  /* 0x0000541006157816 */ /* 0x004fe20000000013 */
[----:B------:R-:W-:Y:S01]  /*ff20*/  FADD.FTZ R137, R226, -R4 ;  /* 0x80000004e2897221 */ /* 0x000fe20000010000 */
[----:B------:R-:W-:Y:S02]  /*ff30*/  FSEL R13, R13, RZ, P0 ;  /* 0x000000ff0d0d7208 */ /* 0x000fe40000000000 */
[----:B------:R-:W-:Y:S02]  /*ff40*/  SHF.R.U32.HI R6, RZ, 0x18, R2 ;  /* 0x00000018ff067819 */ /* 0x000fe40000011602 */
[----:B------:R-:W-:Y:S01]  /*ff50*/  LOP3.LUT R3, R3, 0xff, RZ, 0xc0, !PT ;  /* 0x000000ff03037812 */ /* 0x000fe200078ec0ff */
[--C-:B------:R-:W-:Y:S01]  /*ff60*/  FFMA.FTZ R14, R14, UR35, -R13.reuse ;  /* 0x000000230e0e7c23 */ /* 0x100fe2000801080d */
[----:B------:R-:W-:Y:S01]  /*ff70*/  LOP3.LUT R7, R2, 0xff, RZ, 0xc0, !PT ;  /* 0x000000ff02077812 */ /* 0x000fe200078ec0ff */
[--C-:B------:R-:W-:Y:S01]  /*ff80*/  FFMA.FTZ R9, R9, UR35, -R13.reuse ;  /* 0x0000002309097c23 */ /* 0x100fe2000801080d */
[----:B------:R-:W-:Y:S01]  /*ff90*/  FSEL R4, R136, RZ, P0 ;  /* 0x000000ff88047208 */ /* 0x000fe20000000000 */
[----:B------:R-:W-:Y:S01]  /*ffa0*/  FFMA.FTZ R10, R10, UR35, -R13 ;  /* 0x000000230a0a7c23 */ /* 0x000fe2000801080d */
[----:B------:R-:W-:Y:S01]  /*ffb0*/  FSEL R2, R133, RZ, P1 ;  /* 0x000000ff85027208 */ /* 0x000fe20000800000 */
[----:B------:R1:W-:Y:S01]  /*ffc0*/  MUFU.EX2 R190, R14 ;  /* 0x0000000e00be7308 */ /* 0x0003e20000000800 */
[----:B------:R-:W-:-:S02]  /*ffd0*/  PRMT R18, R20, 0x5410, R18 ;  /* 0x0000541014127816 */ /* 0x000fc40000000012 */
[----:B------:R-:W-:Y:S01]  /*ffe0*/  PRMT R19, R3, 0x5410, R6 ;  /* 0x0000541003137816 */ /* 0x000fe20000000006 */
[----:B------:R-:W-:Y:S01]  /*fff0*/  FFMA.FTZ R3, R8, UR35, -R13 ;  /* 0x0000002308037c23 */ /* 0x000fe2000801080d */
[----:B------:R-:W-:Y:S01]  /*10000*/  PRMT R20, R7, 0x5410, R5 ;  /* 0x0000541007147816 */ /* 0x000fe20000000005 */
[----:B------:R-:W-:Y:S01]  /*10010*/  FADD.FTZ R7, R223, -R4 ;  /* 0x80000004df077221 */ /* 0x000fe20000010000 */
[----:B------:R-:W-:Y:S01]  /*10020*/  FADD.FTZ R6, R225, -R2 ;  /* 0x80000002e1067221 */ /* 0x000fe20000010000 */
[----:B------:R-:W-:Y:S01]  /*10030*/  HSET2.LE.AND R2, R11, R0, PT ;  /* 0x000000000b027233 */ /* 0x000fe20003803000 */
[----:B------:R2:W-:Y:S01]  /*10040*/  MUFU.EX2 R138, R3 ;  /* 0x00000003008a7308 */ /* 0x0005e20000000800 */
[----:B------:R-:W-:Y:S01]  /*10050*/  FSEL R5, R134, RZ, P3 ;  /* 0x000000ff86057208 */ /* 0x000fe20001800000 */
[----:B------:R-:W-:Y:S01]  /*10060*/  FMUL.FTZ R6, R6, UR35 ;  /* 0x0000002306067c20 */ /* 0x000fe20008410000 */
[----:B----4-:R-:W-:Y:S01]  /*10070*/  IMAD.MOV.U32 R225, RZ, RZ, R132 ;  /* 0x000000ffffe17224 */ /* 0x010fe200078e0084 */
[----:B------:R-:W-:Y:S01]  /*10080*/  MOV R226, R173 ;  /* 0x000000ad00e27202 */ /* 0x000fe20000000f00 */
[----:B------:R-:W-:-:S02]  /*10090*/  IMAD.MOV.U32 R223, RZ, RZ, R25 ;  /* 0x000000ffffdf7224 */ /* 0x000fc400078e0019 */
[----:B------:R-:W-:Y:S01]  /*100a0*/  FADD.FTZ R132, R227, -R5 ;  /* 0x80000005e3847221 */ /* 0x000fe20000010000 */
[----:B------:R-:W-:Y:S01]  /*100b0*/  MOV R227, R172 ;  /* 0x000000ac00e37202 */ /* 0x000fe20000000f00 */
[----:B------:R3:W-:Y:S01]  /*100c0*/  MUFU.EX2 R191, R9 ;  /* 0x0000000900bf7308 */ /* 0x0007e20000000800 */
[----:B-1----:R-:W-:Y:S01]  /*100d0*/  FMUL.FTZ R14, R7, UR35 ;  /* 0x00000023070e7c20 */ /* 0x002fe20008410000 */
[--C-:B------:R-:W-:Y:S01]  /*100e0*/  HSET2.LE.AND R4, R23, R0.reuse, PT ;  /* 0x0000000017047233 */ /* 0x100fe20003803000 */
[----:B------:R-:W1:Y:S01]  /*100f0*/  LDSM.16.MT88.4 R172, [R214+0xa000] ;  /* 0x00a00000d6ac783b */ /* 0x000e620000004200 */
[----:B------:R-:W-:Y:S02]  /*10100*/  F2FP.F16.F32.PACK_AB R5, R226, R227 ;  /* 0x000000e3e205723e */ /* 0x000fe400000000ff */
[----:B------:R-:W-:Y:S02]  /*10110*/  HSET2.LE.AND R7, R18, R0, PT ;  /* 0x0000000012077233 */ /* 0x000fe40003803000 */
[----:B------:R4:W4:Y:S01]  /*10120*/  MUFU.EX2 R139, R10 ;  /* 0x0000000a008b7308 */ /* 0x0009220000000800 */
[----:B--2---:R-:W-:-:S02]  /*10130*/  F2FP.F16.F32.PACK_AB R3, R231, R197 ;  /* 0x000000c5e703723e */ /* 0x004fc400000000ff */
[--C-:B------:R-:W-:Y:S02]  /*10140*/  HSET2.LE.AND R18, R21, R0.reuse, PT ;  /* 0x0000000015127233 */ /* 0x100fe40003803000 */
[----:B------:R-:W-:Y:S02]  /*10150*/  LOP3.LUT R8, R2, R3, RZ, 0xc0, !PT ;  /* 0x0000000302087212 */ /* 0x000fe400078ec0ff */
[----:B------:R-:W-:Y:S01]  /*10160*/  HSET2.LE.AND R2, R15, R0, PT ;  /* 0x000000000f027233 */ /* 0x000fe20003803000 */
[----:B------:R-:W2:Y:S01]  /*10170*/  MUFU.EX2 R14, R14 ;  /* 0x0000000e000e7308 */ /* 0x000ea20000000800 */
[----:B------:R-:W-:Y:S02]  /*10180*/  F2FP.F16.F32.PACK_AB R3, R223, R196 ;  /* 0x000000c4df03723e */ /* 0x000fe400000000ff */
[----:B-----5:R-:W-:Y:S02]  /*10190*/  F2FP.F16.F32.PACK_AB R11, R195, R201 ;  /* 0x000000c9c30b723e */ /* 0x020fe400000000ff */
[----:B---3--:R-:W-:-:S02]  /*101a0*/  LOP3.LUT R9, R2, R3, RZ, 0xc0, !PT ;  /* 0x0000000302097212 */ /* 0x008fc400078ec0ff */
[--C-:B------:R-:W-:Y:S01]  /*101b0*/  HSET2.LE.AND R2, R20, R0.reuse, PT ;  /* 0x0000000014027233 */ /* 0x100fe20003803000 */
[----:B------:R3:W5:Y:S01]  /*101c0*/  MUFU.EX2 R15, R6 ;  /* 0x00000006000f7308 */ /* 0x0007620000000800 */
[----:B----4-:R-:W-:Y:S01]  /*101d0*/  LOP3.LUT R10, R4, R5, RZ, 0xc0, !PT ;  /* 0x00000005040a7212 */ /* 0x010fe200078ec0ff */
[----:B------:R-:W4:Y:S01]  /*101e0*/  LDSM.16.MT88.4 R20, [R213+0xa000] ;  /* 0x00a00000d514783b */ /* 0x000f220000004200 */
[--C-:B------:R-:W-:Y:S02]  /*101f0*/  HSET2.LE.AND R5, R19, R0.reuse, PT ;  /* 0x0000000013057233 */ /* 0x100fe40003803000 */
[----:B------:R-:W-:Y:S02]  /*10200*/  F2FP.F16.F32.PACK_AB R3, R202, R203 ;  /* 0x000000cbca03723e */ /* 0x000fe400000000ff */
[----:B------:R-:W-:Y:S02]  /*10210*/  F2FP.F16.F32.PACK_AB R19, R138, R139 ;  /* 0x0000008b8a13723e */ /* 0x000fe400000000ff */
[----:B------:R-:W-:Y:S01]  /*10220*/  LOP3.LUT R4, R2, R3, RZ, 0xc0, !PT ;  /* 0x0000000302047212 */ /* 0x000fe200078ec0ff */
[-C--:B--2---:R-:W-:Y:S01]  /*10230*/  FMUL.FTZ R42, R42, R14.reuse ;  /* 0x0000000e2a2a7220 */ /* 0x084fe20000410000 */
[-C--:B------:R-:W-:Y:S01]  /*10240*/  FMUL.FTZ R43, R43, R14.reuse ;  /* 0x0000000e2b2b7220 */ /* 0x080fe20000410000 */
[----:B------:R-:W-:Y:S01]  /*10250*/  HSET2.LE.AND R3, R24, R0, PT ;  /* 0x0000000018037233 */ /* 0x000fe20003803000 */
[-C--:B------:R-:W-:Y:S01]  /*10260*/  FMUL.FTZ R142, R142, R14.reuse ;  /* 0x0000000e8e8e7220 */ /* 0x080fe20000410000 */
[----:B------:R-:W-:Y:S01]  /*10270*/  F2FP.F16.F32.PACK_AB R2, R232, R225 ;  /* 0x000000e1e802723e */ /* 0x000fe200000000ff */
[----:B------:R-:W-:Y:S01]  /*10280*/  LDSM.16.MT88.4 R24, [R213+0xb000] ;  /* 0x00b00000d518783b */ /* 0x000fe20000004200 */
[----:B------:R-:W-:Y:S01]  /*10290*/  FMUL.FTZ R143, R143, R14 ;  /* 0x0000000e8f8f7220 */ /* 0x000fe20000410000 */
[----:B---3--:R-:W-:Y:S01]  /*102a0*/  F2FP.F16.F32.PACK_AB R6, R190, R191 ;  /* 0x000000bfbe06723e */ /* 0x008fe200000000ff */
[-C--:B-----5:R-:W-:Y:S01]  /*102b0*/  FMUL.FTZ R40, R40, R15.reuse ;  /* 0x0000000f28287220 */ /* 0x0a0fe20000410000 */
[-C--:B------:R-:W-:Y:S01]  /*102c0*/  FMUL.FTZ R41, R41, R15.reuse ;  /* 0x0000000f29297220 */ /* 0x080fe20000410000 */
[-C--:B------:R-:W-:Y:S01]  /*102d0*/  FMUL.FTZ R140, R140, R15.reuse ;  /* 0x0000000f8c8c7220 */ /* 0x080fe20000410000 */
[----:B------:R-:W-:Y:S01]  /*102e0*/  LOP3.LUT R5, R5, R6, RZ, 0xc0, !PT ;  /* 0x0000000605057212 */ /* 0x000fe200078ec0ff */
[----:B------:R-:W-:Y:S01]  /*102f0*/  FMUL.FTZ R141, R141, R15 ;  /* 0x0000000f8d8d7220 */ /* 0x000fe20000410000 */
[----:B------:R-:W-:Y:S01]  /*10300*/  LOP3.LUT R6, R7, R11, RZ, 0xc0, !PT ;  /* 0x0000000b07067212 */ /* 0x000fe200078ec0ff */
[----:B------:R-:W-:Y:S01]  /*10310*/  FMUL.FTZ R148, R148, R15 ;  /* 0x0000000f94947220 */ /* 0x000fe20000410000 */
[----:B------:R-:W-:Y:S01]  /*10320*/  LOP3.LUT R7, R18, R19, RZ, 0xc0, !PT ;  /* 0x0000001312077212 */ /* 0x000fe200078ec0ff */
[-C--:B------:R-:W-:Y:S01]  /*10330*/  FMUL.FTZ R149, R149, R15.reuse ;  /* 0x0000000f95957220 */ /* 0x080fe20000410000 */
[----:B------:R-:W-:Y:S01]  /*10340*/  LOP3.LUT R11, R3, R2, RZ, 0xc0, !PT ;  /* 0x00000002030b7212 */ /* 0x000fe200078ec0ff */
        /* <DEDUP_REMOVED lines=31> */
[----:B------:R-:W-:-:S02]  /*10540*/  IMAD.MOV.U32 R3, RZ, RZ, R28 ;  /* 0x000000ffff037224 */ /* 0x000fc400078e001c */
        /* <DEDUP_REMOVED lines=29> */
[----:B------:R-:W-:Y:S01]  /*10720*/  FMUL.FTZ R2, R137, UR35 ;  /* 0x0000002389027c20 */ /* 0x000fe20008410000 */
[----:B------:R-:W-:Y:S01]  /*10730*/  HMMA.16816.F32 R140, R4, R180, R140 ;  /* 0x000000b4048c723c */ /* 0x000fe2000000188c */
[----:B------:R-:W-:-:S02]  /*10740*/  MOV R137, R236 ;  /* 0x000000ec00897202 */ /* 0x000fc40000000f00 */
[----:B------:R-:W-:-:S03]  /*10750*/  PLOP3.LUT P0, PT, PT, PT, UP0, 0x80, 0x0 ;  /* 0x000000000000781c */ /* 0x000fc60003f0f008 */
[C---:B------:R-:W-:Y:S06]  /*10760*/  HMMA.16816.F32 R148, R4.reuse, R182, R148 ;  /* 0x000000b60494723c */ /* 0x040fec0000001894 */
[C---:B------:R-:W-:Y:S06]  /*10770*/  HMMA.16816.F32 R44, R4.reuse, R178, R44 ;  /* 0x000000b2042c723c */ /* 0x040fec000000182c */
[C---:B-1----:R-:W-:Y:S06]  /*10780*/  HMMA.16816.F32 R56, R4.reuse, R172, R56 ;  /* 0x000000ac0438723c */ /* 0x042fec0000001838 */
[C---:B------:R-:W-:Y:S06]  /*10790*/  HMMA.16816.F32 R60, R4.reuse, R174, R60 ;  /* 0x000000ae043c723c */ /* 0x040fec000000183c */
[C---:B----4-:R-:W-:Y:S06]  /*107a0*/  HMMA.16816.F32 R72, R4.reuse, R20, R72 ;  /* 0x000000140448723c */ /* 0x050fec0000001848 */
        /* <DEDUP_REMOVED lines=8> */
[----:B------:R-:W-:Y:S01]  /*10830*/  HMMA.16816.F32 R204, R4, R26, R124 ;  /* 0x0000001a04cc723c */ /* 0x000fe2000000187c */
[----:B------:R1:W2:Y:S06]  /*10840*/  MUFU.EX2 R7, R2 ;  /* 0x0000000200077308 */ /* 0x0002ac0000000800 */
[----:B------:R-:W-:Y:S01]  /*10850*/  IMAD.WIDE.U32 R4, R233, -0x2daee0ad, RZ ;  /* 0xd2511f53e9047825 */ /* 0x000fe200078e00ff */
[----:B------:R-:W-:-:S02]  /*10860*/  MOV R124, R230 ;  /* 0x000000e6007c7202 */ /* 0x000fc40000000f00 */
[----:B------:R-:W-:Y:S01]  /*10870*/  MOV R126, R198 ;  /* 0x000000c6007e7202 */ /* 0x000fe20000000f00 */
[----:B------:R-:W-:Y:S02]  /*10880*/  IMAD.MOV.U32 R127, RZ, RZ, R199 ;  /* 0x000000ffff7f7224 */ /* 0x000fe400078e00c7 */
[----:B------:R-:W-:Y:S02]  /*10890*/  IMAD.MOV.U32 R125, RZ, RZ, R229 ;  /* 0x000000ffff7d7224 */ /* 0x000fe400078e00e5 */
[----:B-1----:R-:W-:Y:S01]  /*108a0*/  FMUL.FTZ R2, R132, UR35 ;  /* 0x0000002384027c20 */ /* 0x002fe20008410000 */
[-C--:B--2---:R-:W-:Y:S01]  /*108b0*/  FMUL.FTZ R144, R144, R7.reuse ;  /* 0x0000000790907220 */ /* 0x084fe20000410000 */
        /* <DEDUP_REMOVED lines=18> */
[----:B------:R-:W-:-:S02]  /*109e0*/  IMAD.MOV.U32 R132, RZ, RZ, R231 ;  /* 0x000000ffff847224 */ /* 0x000fc400078e00e7 */
[-C--:B-1----:R-:W-:Y:S01]  /*109f0*/  FMUL.FTZ R146, R146, R6.reuse ;  /* 0x0000000692927220 */ /* 0x082fe20000410000 */
[-C--:B------:R-:W-:Y:S01]  /*10a00*/  FMUL.FTZ R147, R147, R6.reuse ;  /* 0x0000000693937220 */ /* 0x080fe20000410000 */
[-C--:B------:R-:W-:Y:S01]  /*10a10*/  FMUL.FTZ R154, R154, R6.reuse ;  /* 0x000000069a9a7220 */ /* 0x080fe20000410000 */
[-C--:B------:R-:W-:Y:S01]  /*10a20*/  FMUL.FTZ R155, R155, R6.reuse ;  /* 0x000000069b9b7220 */ /* 0x080fe20000410000 */
[----:B------:R-:W-:Y:S02]  /*10a30*/  IMAD.MOV.U32 R2, RZ, RZ, R228 ;  /* 0x000000ffff027224 */ /* 0x000fe400078e00e4 */
[-C--:B------:R-:W-:Y:S01]  /*10a40*/  FMUL.FTZ R98, R98, R6.reuse ;  /* 0x0000000662627220 */ /* 0x080fe20000410000 */
[-C--:B------:R-:W-:Y:S01]  /*10a50*/  FMUL.FTZ R99, R99, R6.reuse ;  /* 0x0000000663637220 */ /* 0x080fe20000410000 */
[----:B------:R-:W-:Y:S01]  /*10a60*/  FMUL.FTZ R70, R70, R6 ;  /* 0x0000000646467220 */ /* 0x000fe20000410000 */
[C---:B------:R-:W-:Y:S01]  /*10a70*/  HMMA.16816.F32 R144, R8.reuse, R180, R144 ;  /* 0x000000b40890723c */ /* 0x040fe20000001890 */
[----:B------:R-:W-:Y:S01]  /*10a80*/  MOV R233, R2 ;  /* 0x0000000200e97202 */ /* 0x000fe20000000f00 */
[-C--:B------:R-:W-:Y:S01]  /*10a90*/  FMUL.FTZ R71, R71, R6.reuse ;  /* 0x0000000647477220 */ /* 0x080fe20000410000 */
[-C--:B------:R-:W-:Y:S01]  /*10aa0*/  FMUL.FTZ R82, R82, R6.reuse ;  /* 0x0000000652527220 */ /* 0x080fe20000410000 */
[-C--:B------:R-:W-:Y:S01]  /*10ab0*/  FMUL.FTZ R83, R83, R6.reuse ;  /* 0x0000000653537220 */ /* 0x080fe20000410000 */
[----:B------:R-:W-:Y:S01]  /*10ac0*/  LOP3.LUT R2, R5, UR29, R234, 0x96, !PT ;  /* 0x0000001d05027c12 */ /* 0x000fe2000f8e96ea */
[C---:B------:R-:W-:Y:S01]  /*10ad0*/  HMMA.16816.F32 R240, R8.reuse, R182, R152 ;  /* 0x000000b608f0723c */ /* 0x040fe20000001898 */
[----:B------:R-:W-:Y:S01]  /*10ae0*/  MOV R181, R197 ;  /* 0x000000c500b57202 */ /* 0x000fe20000000f00 */
[----:B------:R-:W-:Y:S01]  /*10af0*/  FMUL.FTZ R86, R86, R6 ;  /* 0x0000000656567220 */ /* 0x000fe20000410000 */
[----:B------:R-:W-:Y:S01]  /*10b00*/  MOV R180, R196 ;  /* 0x000000c400b47202 */ /* 0x000fe20000000f00 */
[-C--:B------:R-:W-:Y:S01]  /*10b10*/  FMUL.FTZ R87, R87, R6.reuse ;  /* 0x0000000657577220 */ /* 0x080fe20000410000 */
[----:B------:R-:W-:Y:S01]  /*10b20*/  FMUL.FTZ R54, R54, R6 ;  /* 0x0000000636367220 */ /* 0x000fe20000410000 */
[----:B------:R-:W-:Y:S01]  /*10b30*/  IMAD.MOV.U32 R234, RZ, RZ, R181 ;  /* 0x000000ffffea7224 */ /* 0x000fe200078e00b5 */
[----:B------:R-:W-:Y:S01]  /*10b40*/  MOV R153, R3 ;  /* 0x0000000300997202 */ /* 0x000fe20000000f00 */
[----:B------:R-:W-:Y:S01]  /*10b50*/  FFMA.FTZ R3, R188, UR35, -R12 ;  /* 0x00000023bc037c23 */ /* 0x000fe2000801080c */
[----:B------:R-:W-:Y:S01]  /*10b60*/  MOV R235, R180 ;  /* 0x000000b400eb7202 */ /* 0x000fe20000000f00 */
[C---:B------:R-:W-:Y:S01]  /*10b70*/  HMMA.16816.F32 R68, R8.reuse, R20, R68 ;  /* 0x000000140844723c */ /* 0x040fe20000001844 */
[----:B------:R-:W-:Y:S01]  /*10b80*/  MOV R154, R124 ;  /* 0x0000007c009a7202 */ /* 0x000fe20000000f00 */
[----:B------:R-:W-:Y:S01]  /*10b90*/  IMAD.MOV.U32 R124, RZ, RZ, R18 ;  /* 0x000000ffff7c7224 */ /* 0x000fe200078e0012 */
[----:B------:R-:W-:Y:S01]  /*10ba0*/  MOV R155, R19 ;  /* 0x00000013009b7202 */ /* 0x000fe20000000f00 */
[-C--:B------:R-:W-:Y:S01]  /*10bb0*/  FMUL.FTZ R55, R55, R6.reuse ;  /* 0x0000000637377220 */ /* 0x080fe20000410000 */
[----:B------:R-:W-:Y:S01]  /*10bc0*/  LOP3.LUT R18, R2, 0xff, RZ, 0xc0, !PT ;  /* 0x000000ff02127812 */ /* 0x000fe200078ec0ff */
[C---:B------:R-:W-:Y:S01]  /*10bd0*/  HMMA.16816.F32 R180, R8.reuse, R30, R96 ;  /* 0x0000001e08b4723c */ /* 0x040fe20000001860 */
[----:B------:R1:W-:Y:S01]  /*10be0*/  MUFU.EX2 R31, R3 ;  /* 0x00000003001f7308 */ /* 0x0003e20000000800 */
[----:B------:R-:W-:Y:S01]  /*10bf0*/  LOP3.LUT R21, R4, 0xffff, RZ, 0xc0, !PT ;  /* 0x0000ffff04157812 */ /* 0x000fe200078ec0ff */
[----:B------:R-:W-:Y:S01]  /*10c00*/  FFMA.FTZ R5, R192, UR35, -R12 ;  /* 0x00000023c0057c23 */ /* 0x000fe2000801080c */
[----:B------:R-:W-:Y:S01]  /*10c10*/  SHF.R.U32.HI R20, RZ, 0x10, R4 ;  /* 0x00000010ff147819 */ /* 0x000fe20000011604 */
[-C--:B------:R-:W-:Y:S01]  /*10c20*/  FMUL.FTZ R66, R66, R6.reuse ;  /* 0x0000000642427220 */ /* 0x080fe20000410000 */
[C---:B------:R-:W-:Y:S01]  /*10c30*/  HMMA.16816.F32 R196, R8.reuse, R22, R80 ;  /* 0x0000001608c4723c */ /* 0x040fe20000001850 */
[----:B------:R-:W-:Y:S01]  /*10c40*/  SHF.R.U32.HI R19, RZ, 0x18, R2 ;  /* 0x00000018ff137819 */ /* 0x000fe20000011602 */
[-C--:B------:R-:W-:Y:S01]  /*10c50*/  FMUL.FTZ R67, R67, R6.reuse ;  /* 0x0000000643437220 */ /* 0x080fe20000410000 */
[----:B------:R-:W-:Y:S01]  /*10c60*/  LOP3.LUT R20, R20, 0xff, RZ, 0xc0, !PT ;  /* 0x000000ff14147812 */ /* 0x000fe200078ec0ff */
[-C--:B------:R-:W-:Y:S01]  /*10c70*/  FMUL.FTZ R122, R122, R6.reuse ;  /* 0x000000067a7a7220 */ /* 0x080fe20000410000 */
[----:B------:R-:W-:Y:S01]  /*10c80*/  SHF.R.U32.HI R21, RZ, 0x8, R21 ;  /* 0x00000008ff157819 */ /* 0x000fe20000011615 */
[C---:B------:R-:W-:Y:S01]  /*10c90*/  HMMA.16816.F32 R84, R8.reuse, R28, R84 ;  /* 0x0000001c0854723c */ /* 0x040fe20000001854 */
[----:B------:R-:W-:Y:S01]  /*10ca0*/  LOP3.LUT R23, R4, 0xff, RZ, 0xc0, !PT ;  /* 0x000000ff04177812 */ /* 0x000fe200078ec0ff */
[----:B------:R-:W-:Y:S01]  /*10cb0*/  MUFU.EX2 R29, R5 ;  /* 0x00000005001d7308 */ /* 0x000fe20000000800 */
[----:B------:R-:W-:Y:S01]  /*10cc0*/  SHF.R.U32.HI R22, RZ, 0x18, R4 ;  /* 0x00000018ff167819 */ /* 0x000fe20000011604 */
[----:B------:R-:W-:Y:S01]  /*10cd0*/  FMUL.FTZ R123, R123, R6 ;  /* 0x000000067b7b7220 */ /* 0x000fe20000410000 */
[----:B------:R-:W-:Y:S01]  /*10ce0*/  LOP3.LUT R4, R2, 0xffff, RZ, 0xc0, !PT ;  /* 0x0000ffff02047812 */ /* 0x000fe200078ec0ff */
[----:B-1----:R-:W-:Y:S01]  /*10cf0*/  FFMA.FTZ R3, R189, UR35, -R12 ;  /* 0x00000023bd037c23 */ /* 0x002fe2000801080c */
[----:B------:R-:W-:Y:S01]  /*10d00*/  PRMT R20, R20, 0x5410, R22 ;  /* 0x0000541014147816 */ /* 0x000fe20000000016 */
[----:B------:R-:W-:Y:S01]  /*10d10*/  HMMA.16816.F32 R52, R8, R172, R52 ;  /* 0x000000ac0834723c */ /* 0x000fe20000001834 */
[----:B------:R-:W-:Y:S01]  /*10d20*/  SHF.R.U32.HI R4, RZ, 0x8, R4 ;  /* 0x00000008ff047819 */ /* 0x000fe20000011604 */
[----:B------:R1:W2:Y:S01]  /*10d30*/  MUFU.EX2 R30, R3 ;  /* 0x00000003001e7308 */ /* 0x0002a20000000800 */
[----:B------:R-:W-:Y:S01]  /*10d40*/  PRMT R21, R23, 0x5410, R21 ;  /* 0x0000541017157816 */ /* 0x000fe20000000015 */
[----:B------:R-:W-:-:S02]  /*10d50*/  IMAD.MOV.U32 R188, RZ, RZ, R125 ;  /* 0x000000ffffbc7224 */ /* 0x000fc400078e007d */
        /* <DEDUP_REMOVED lines=14> */
[----:B-1----:R-:W-:Y:S01]  /*10e40*/  SHF.R.U32.HI R3, RZ, 0x10, R2 ;  /* 0x00000010ff037819 */ /* 0x002fe20000011602 */
[----:B------:R-:W-:Y:S01]  /*10e50*/  FFMA.FTZ R2, R184, UR35, -R13 ;  /* 0x00000023b8027c23 */ /* 0x000fe2000801080d */
[----:B------:R-:W-:Y:S01]  /*10e60*/  MOV R43, R124 ;  /* 0x0000007c002b7202 */ /* 0x000fe20000000f00 */
[-C--:B------:R-:W-:Y:S01]  /*10e70*/  FMUL.FTZ R108, R108, R7.reuse ;  /* 0x000000076c6c7220 */ /* 0x080fe20000410000 */
[----:B------:R-:W-:Y:S01]  /*10e80*/  LOP3.LUT R5, R3, 0xff, RZ, 0xc0, !PT ;  /* 0x000000ff03057812 */ /* 0x000fe200078ec0ff */
[----:B------:R1:W-:Y:S01]  /*10e90*/  MUFU.EX2 R28, R2 ;  /* 0x00000002001c7308 */ /* 0x0003e20000000800 */
[----:B------:R-:W-:Y:S01]  /*10ea0*/  PRMT R3, R18, 0x5410, R4 ;  /* 0x0000541012037816 */ /* 0x000fe20000000004 */
[----:B------:R-:W-:Y:S01]  /*10eb0*/  FFMA.FTZ R4, R193, UR35, -R12 ;  /* 0x00000023c1047c23 */ /* 0x000fe2000801080c */
[----:B------:R-:W-:Y:S01]  /*10ec0*/  PRMT R19, R5, 0x5410, R19 ;  /* 0x0000541005137816 */ /* 0x000fe20000000013 */
[--C-:B------:R-:W-:Y:S01]  /*10ed0*/  FFMA.FTZ R5, R186, UR35, -R13.reuse ;  /* 0x00000023ba057c23 */ /* 0x100fe2000801080d */
[----:B------:R-:W-:Y:S01]  /*10ee0*/  MOV R184, R126 ;  /* 0x0000007e00b87202 */ /* 0x000fe20000000f00 */
[-C--:B------:R-:W-:Y:S01]  /*10ef0*/  FMUL.FTZ R109, R109, R7.reuse ;  /* 0x000000076d6d7220 */ /* 0x080fe20000410000 */
[----:B------:R-:W-:Y:S01]  /*10f00*/  HSET2.LE.AND R3, R3, R0, PT ;  /* 0x0000000003037233 */ /* 0x000fe20003803000 */
        /* <DEDUP_REMOVED lines=9> */
[--C-:B-1----:R-:W-:Y:S01]  /*10fa0*/  FFMA.FTZ R2, R185, UR35, -R13.reuse ;  /* 0x00000023b9027c23 */ /* 0x102fe2000801080d */
[----:B------:R-:W-:Y:S01]  /*10fb0*/  FFMA.FTZ R13, R187, UR35, -R13 ;  /* 0x00000023bb0d7c23 */ /* 0x000fe2000801080d */
[----:B------:R-:W-:Y:S01]  /*10fc0*/  MOV R185, R127 ;  /* 0x0000007f00b97202 */ /* 0x000fe20000000f00 */
[-C--:B------:R-:W-:Y:S01]  /*10fd0*/  FMUL.FTZ R170, R170, R6.reuse ;  /* 0x00000006aaaa7220 */ /* 0x080fe20000410000 */
[----:B------:R2:W1:Y:S01]  /*10fe0*/  MUFU.EX2 R22, R2 ;  /* 0x0000000200167308 */ /* 0x0004620000000800 */
[-C--:B------:R-:W-:Y:S01]  /*10ff0*/  FMUL.FTZ R171, R171, R6.reuse ;  /* 0x00000006abab7220 */ /* 0x080fe20000410000 */
[-C--:B------:R-:W-:Y:S01]  /*11000*/  FMUL.FTZ R128, R128, R7.reuse ;  /* 0x0000000780807220 */ /* 0x080fe20000410000 */
[----:B------:R-:W-:Y:S01]  /*11010*/  FMUL.FTZ R129, R129, R7 ;  /* 0x0000000781817220 */ /* 0x000fe20000410000 */
[-C--:B------:R-:W-:Y:S01]  /*11020*/  FMUL.FTZ R130, R130, R6.reuse ;  /* 0x0000000682827220 */ /* 0x080fe20000410000 */
[----:B------:R-:W-:Y:S01]  /*11030*/  FMUL.FTZ R131, R131, R6 ;  /* 0x0000000683837220 */ /* 0x000fe20000410000 */
[C---:B------:R-:W-:Y:S01]  /*11040*/  HMMA.16816.F32 R36, R8.reuse, R176, R36 ;  /* 0x000000b00824723c */ /* 0x040fe20000001824 */
[----:B------:R-:W-:Y:S01]  /*11050*/  IMAD.MOV.U32 R189, RZ, RZ, R188 ;  /* 0x000000ffffbd7224 */ /* 0x000fe200078e00bc */
[----:B------:R-:W-:Y:S01]  /*11060*/  MUFU.EX2 R18, R13 ;  /* 0x0000000d00127308 */ /* 0x000fe20000000800 */
[----:B------:R-:W-:Y:S01]  /*11070*/  MOV R188, R233 ;  /* 0x000000e900bc7202 */ /* 0x000fe20000000f00 */
[----:B------:R-:W-:Y:S01]  /*11080*/  LDSM.16.MT88.4 R64, [R214+0xa800] ;  /* 0x00a80000d640783b */ /* 0x000fe20000004200 */
[----:B------:R-:W-:Y:S01]  /*11090*/  MOV R233, R132 ;  /* 0x0000008400e97202 */ /* 0x000fe20000000f00 */
[----:B------:R-:W-:Y:S01]  /*110a0*/  HMMA.16816.F32 R236, R8, R178, R48 ;  /* 0x000000b208ec723c */ /* 0x000fe20000001830 */
[----:B------:R-:W-:Y:S01]  /*110b0*/  MOV R42, R155 ;  /* 0x0000009b002a7202 */ /* 0x000fe20000000f00 */
[----:B------:R-:W3:Y:S01]  /*110c0*/  LDSM.16.MT88.4 R48, [R211+0xa800] ;  /* 0x00a80000d330783b */ /* 0x000ee20000004200 */
[----:B------:R-:W-:Y:S01]  /*110d0*/  FFMA.FTZ R7, R248, R7, R234 ;  /* 0x00000007f8077223 */ /* 0x000fe200000100ea */
[----:B--2---:R-:W-:-:S02]  /*110e0*/  F2FP.F16.F32.PACK_AB R2, R30, R31 ;  /* 0x0000001f1e02723e */ /* 0x004fc400000000ff */
[C---:B------:R-:W-:Y:S01]  /*110f0*/  HMMA.16816.F32 R100, R8.reuse, R32, R100 ;  /* 0x000000200864723c */ /* 0x040fe20000001864 */
[----:B------:R-:W2:Y:S01]  /*11100*/  LDSM.16.MT88.4 R80, [R213+0xa800] ;  /* 0x00a80000d550783b */ /* 0x000ea20000004200 */
[----:B------:R-:W-:Y:S01]  /*11110*/  FADD.FTZ R7, R233, R7 ;  /* 0x00000007e9077221 */ /* 0x000fe20000010000 */
[----:B------:R-:W-:Y:S02]  /*11120*/  LOP3.LUT R124, R3, R2, RZ, 0xc0, !PT ;  /* 0x00000002037c7212 */ /* 0x000fe400078ec0ff */
[----:B------:R-:W-:Y:S01]  /*11130*/  HSET2.LE.AND R2, R19, R0, PT ;  /* 0x0000000013027233 */ /* 0x000fe20003803000 */
[----:B------:R-:W-:Y:S01]  /*11140*/  HMMA.16816.F32 R176, R8, R34, R108 ;  /* 0x0000002208b0723c */ /* 0x000fe2000000186c */
[----:B------:R-:W4:Y:S01]  /*11150*/  MUFU.EX2 R19, R5 ;  /* 0x0000000500137308 */ /* 0x000f220000000800 */
[----:B-1----:R-:W-:Y:S01]  /*11160*/  F2FP.F16.F32.PACK_AB R3, R22, R28 ;  /* 0x0000001c1603723e */ /* 0x002fe200000000ff */
[----:B------:R-:W-:Y:S01]  /*11170*/  LDSM.16.MT88.4 R96, [R209+0xb800] ;  /* 0x00b80000d160783b */ /* 0x000fe20000004200 */
[----:B------:R-:W-:-:S02]  /*11180*/  FADD.FTZ R248, R227, R7 ;  /* 0x00000007e3f87221 */ /* 0x000fc40000010000 */
[----:B------:R-:W-:Y:S01]  /*11190*/  LOP3.LUT R125, R2, R3, RZ, 0xc0, !PT ;  /* 0x00000003027d7212 */ /* 0x000fe200078ec0ff */
[C---:B------:R-:W-:Y:S01]  /*111a0*/  HMMA.16816.F32 R160, R8.reuse, R40, R160 ;  /* 0x0000002808a0723c */ /* 0x040fe200000018a0 */
[--C-:B------:R-:W-:Y:S01]  /*111b0*/  HSET2.LE.AND R2, R21, R0.reuse, PT ;  /* 0x0000000015027233 */ /* 0x100fe20003803000 */
[----:B------:R-:W-:Y:S01]  /*111c0*/  LDSM.16.MT88.4 R108, [R211+0xb800] ;  /* 0x00b80000d36c783b */ /* 0x000fe20000004200 */
[----:B------:R-:W-:Y:S01]  /*111d0*/  F2FP.F16.F32.PACK_AB R3, R23, R29 ;  /* 0x0000001d1703723e */ /* 0x000fe200000000ff */
[----:B------:R-:W-:Y:S02]  /*111e0*/  FADD.FTZ R248, R226, R248 ;  /* 0x000000f8e2f87221 */ /* 0x000fe40000010000 */
[C---:B------:R-:W-:Y:S01]  /*111f0*/  HMMA.16816.F32 R168, R8.reuse, R24, R168 ;  /* 0x0000001808a8723c */ /* 0x040fe200000018a8 */
[----:B------:R-:W-:Y:S01]  /*11200*/  LOP3.LUT R126, R2, R3, RZ, 0xc0, !PT ;  /* 0x00000003027e7212 */ /* 0x000fe200078ec0ff */
[----:B------:R-:W-:Y:S01]  /*11210*/  IMAD.MOV.U32 R41, RZ, RZ, R154 ;  /* 0x000000ffff297224 */ /* 0x000fe200078e009a */
[----:B------:R-:W-:Y:S01]  /*11220*/  HSET2.LE.AND R2, R20, R0, PT ;  /* 0x0000000014027233 */ /* 0x000fe20003803000 */
[----:B------:R-:W-:Y:S01]  /*11230*/  LDSM.16.MT88.4 R120, [R214+0xb800] ;  /* 0x00b80000d678783b */ /* 0x000fe20000004200 */
[----:B----4-:R-:W-:Y:S01]  /*11240*/  F2FP.F16.F32.PACK_AB R3, R18, R19 ;  /* 0x000000131203723e */ /* 0x010fe200000000ff */
[----:B------:R-:W-:Y:S01]  /*11250*/  HMMA.16816.F32 R32, R8, R26, R128 ;  /* 0x0000001a0820723c */ /* 0x000fe20000001880 */
[----:B------:R-:W-:Y:S01]  /*11260*/  MOV R40, R153 ;  /* 0x0000009900287202 */ /* 0x000fe20000000f00 */
[----:B------:R-:W-:Y:S01]  /*11270*/  LDSM.16.MT88.4 R24, [R213+0xb800] ;  /* 0x00b80000d518783b */ /* 0x000fe20000004200 */
[----:B------:R-:W-:Y:S01]  /*11280*/  LOP3.LUT R127, R2, R3, RZ, 0xc0, !PT ;  /* 0x00000003027f7212 */ /* 0x000fe200078ec0ff */
[----:B------:R-:W-:Y:S01]  /*11290*/  FFMA.FTZ R2, R137, UR35, -R17 ;  /* 0x0000002389027c23 */ /* 0x000fe20008010811 */
[----:B------:R-:W-:Y:S01]  /*112a0*/  LOP3.LUT R3, R185, UR12, R200, 0x96, !PT ;  /* 0x0000000cb9037c12 */ /* 0x000fe2000f8e96c8 */
[----:B------:R-:W1:Y:S02]  /*112b0*/  LDSM.16.MT88.4 R152, [R209+0xa800] ;  /* 0x00a80000d198783b */ /* 0x000e640000004200 */
[----:B------:R4:W5:Y:S02]  /*112c0*/  MUFU.EX2 R137, R2 ;  /* 0x0000000200897308 */ /* 0x0009640000000800 */
[----:B------:R-:W-:-:S04]  /*112d0*/  IMAD.WIDE.U32 R4, R3, -0x2daee0ad, RZ ;  /* 0xd2511f5303047825 */ /* 0x000fc800078e00ff */
[----:B------:R-:W-:Y:S01]  /*112e0*/  FFMA.FTZ R3, R252, UR35, -R17 ;  /* 0x00000023fc037c23 */ /* 0x000fe20008010811 */
[C---:B---3--:R-:W-:Y:S01]  /*112f0*/  HMMA.16816.F32 R40, R124.reuse, R48, R40 ;  /* 0x000000307c28723c */ /* 0x048fe20000001828 */
[----:B------:R-:W-:Y:S02]  /*11300*/  LOP3.LUT R9, R4, 0xff, RZ, 0xc0, !PT ;  /* 0x000000ff04097812 */ /* 0x000fe400078ec0ff */
[----:B------:R3:W2:Y:S01]  /*11310*/  MUFU.EX2 R132, R3 ;  /* 0x0000000300847308 */ /* 0x0006a20000000800 */
[--C-:B------:R-:W-:Y:S02]  /*11320*/  SHF.R.U32.HI R8, RZ, 0x10, R4.reuse ;  /* 0x00000010ff087819 */ /* 0x100fe40000011604 */
[----:B------:R-:W-:Y:S01]  /*11330*/  HMMA.16816.F32 R44, R124, R50, R44 ;  /* 0x000000327c2c723c */ /* 0x000fe2000000182c */
[----:B------:R-:W-:-:S05]  /*11340*/  SHF.R.U32.HI R11, RZ, 0x18, R4 ;  /* 0x00000018ff0b7819 */ /* 0x000fca0000011604 */
[----:B------:R-:W-:Y:S01]  /*11350*/  HMMA.16816.F32 R56, R124, R64, R56 ;  /* 0x000000407c38723c */ /* 0x000fe20000001838 */
[----:B----4-:R-:W-:Y:S01]  /*11360*/  LOP3.LUT R2, R5, UR29, R194, 0x96, !PT ;  /* 0x0000001d05027c12 */ /* 0x010fe2000f8e96c2 */
[----:B-----5:R-:W-:Y:S01]  /*11370*/  FADD.FTZ R248, R137, R248 ;  /* 0x000000f889f87221 */ /* 0x020fe20000010000 */
[----:B------:R-:W-:-:S03]  /*11380*/  LOP3.LUT R5, R4, 0xffff, RZ, 0xc0, !PT ;  /* 0x0000ffff04057812 */ /* 0x000fc600078ec0ff */
[C---:B------:R-:W-:Y:S01]  /*11390*/  HMMA.16816.F32 R60, R124.reuse, R66, R60 ;  /* 0x000000427c3c723c */ /* 0x040fe2000000183c */
[----:B------:R-:W-:Y:S01]  /*113a0*/  SHF.R.U32.HI R4, RZ, 0x8, R5 ;  /* 0x00000008ff047819 */ /* 0x000fe20000011605 */
[--C-:B---3--:R-:W-:Y:S01]  /*113b0*/  FFMA.FTZ R3, R189, UR35, -R17.reuse ;  /* 0x00000023bd037c23 */ /* 0x108fe20008010811 */
[----:B------:R-:W-:Y:S01]  /*113c0*/  LOP3.LUT R5, R8, 0xff, RZ, 0xc0, !PT ;  /* 0x000000ff08057812 */ /* 0x000fe200078ec0ff */
[----:B------:R-:W-:Y:S01]  /*113d0*/  FFMA.FTZ R8, R246, UR35, -R16 ;  /* 0x00000023f6087c23 */ /* 0x000fe20008010810 */
[----:B------:R-:W-:Y:S01]  /*113e0*/  PRMT R12, R9, 0x5410, R4 ;  /* 0x00005410090c7816 */ /* 0x000fe20000000004 */
[----:B------:R3:W4:Y:S01]  /*113f0*/  MUFU.EX2 R21, R3 ;  /* 0x0000000300157308 */ /* 0x0007220000000800 */
[----:B------:R-:W-:Y:S01]  /*11400*/  FFMA.FTZ R4, R188, UR35, -R17 ;  /* 0x00000023bc047c23 */ /* 0x000fe20008010811 */
[----:B------:R-:W-:Y:S01]  /*11410*/  PRMT R11, R5, 0x5410, R11 ;  /* 0x00005410050b7816 */ /* 0x000fe2000000000b */
[----:B------:R-:W-:Y:S01]  /*11420*/  FFMA.FTZ R5, R244, UR35, -R16 ;  /* 0x00000023f4057c23 */ /* 0x000fe20008010810 */
[----:B--2---:R-:W-:Y:S01]  /*11430*/  FADD.FTZ R248, R132, R248 ;  /* 0x000000f884f87221 */ /* 0x004fe20000010000 */
[C---:B------:R-:W-:Y:S03]  /*11440*/  HMMA.16816.F32 R72, R124.reuse, R80, R72 ;  /* 0x000000507c48723c */ /* 0x040fe60000001848 */
[----:B------:R2:W5:Y:S03]  /*11450*/  MUFU.EX2 R20, R4 ;  /* 0x0000000400147308 */ /* 0x0005660000000800 */
[C---:B-1----:R-:W-:Y:S05]  /*11460*/  HMMA.16816.F32 R140, R124.reuse, R152, R140 ;  /* 0x000000987c8c723c */ /* 0x042fea000000188c */
[----:B------:R1:W-:Y:S01]  /*11470*/  MUFU.EX2 R17, R5 ;  /* 0x0000000500117308 */ /* 0x0003e20000000800 */
[----:B---3--:R-:W-:Y:S01]  /*11480*/  LOP3.LUT R3, R2, 0xffff, RZ, 0xc0, !PT ;  /* 0x0000ffff02037812 */ /* 0x008fe200078ec0ff */
[----:B------:R-:W-:Y:S01]  /*11490*/  HMMA.16816.F32 R148, R124, R154, R148 ;  /* 0x0000009a7c94723c */ /* 0x000fe20000001894 */
[----:B----4-:R-:W-:-:S05]  /*114a0*/  FADD.FTZ R248, R21, R248 ;  /* 0x000000f815f87221 */ /* 0x010fca0000010000 */
[----:B------:R-:W-:Y:S01]  /*114b0*/  MUFU.EX2 R8, R8 ;  /* 0x0000000800087308 */ /* 0x000fe20000000800 */
[----:B--2---:R-:W-:Y:S01]  /*114c0*/  SHF.R.U32.HI R4, RZ, 0x8, R3 ;  /* 0x00000008ff047819 */ /* 0x004fe20000011603 */
[----:B------:R-:W-:Y:S01]  /*114d0*/  HMMA.16816.F32 R76, R124, R82, R76 ;  /* 0x000000527c4c723c */ /* 0x000fe2000000184c */
[----:B------:R-:W-:Y:S01]  /*114e0*/  LOP3.LUT R3, R2, 0xff, RZ, 0xc0, !PT ;  /* 0x000000ff02037812 */ /* 0x000fe200078ec0ff */
[----:B-----5:R-:W-:-:S03]  /*114f0*/  FADD.FTZ R248, R20, R248 ;  /* 0x000000f814f87221 */ /* 0x020fc60000010000 */
[----:B------:R-:W-:Y:S01]  /*11500*/  PRMT R9, R3, 0x5410, R4 ;  /* 0x0000541003097816 */ /* 0x000fe20000000004 */
[----:B------:R-:W-:Y:S01]  /*11510*/  FFMA.FTZ R3, R245, UR35, -R16 ;  /* 0x00000023f5037c23 */ /* 0x000fe20008010810 */
[--C-:B------:R-:W-:Y:S01]  /*11520*/  SHF.R.U32.HI R4, RZ, 0x10, R2.reuse ;  /* 0x00000010ff047819 */ /* 0x100fe20000011602 */
[C---:B------:R-:W-:Y:S01]  /*11530*/  HMMA.16816.F32 R88, R124.reuse, R96, R88 ;  /* 0x000000607c58723c */ /* 0x040fe20000001858 */
[----:B-1----:R-:W-:Y:S01]  /*11540*/  HSET2.LE.AND R5, R11, R0, PT ;  /* 0x000000000b057233 */ /* 0x002fe20003803000 */
[----:B------:R1:W2:Y:S04]  /*11550*/  MUFU.EX2 R13, R3 ;  /* 0x00000003000d7308 */ /* 0x0002a80000000800 */
[C---:B------:R-:W-:Y:S06]  /*11560*/  HMMA.16816.F32 R92, R124.reuse, R98, R92 ;  /* 0x000000627c5c723c */ /* 0x040fec000000185c */
[C---:B------:R-:W-:Y:S06]  /*11570*/  HMMA.16816.F32 R104, R124.reuse, R108, R104 ;  /* 0x0000006c7c68723c */ /* 0x040fec0000001868 */
[----:B------:R-:W-:Y:S01]  /*11580*/  HMMA.16816.F32 R156, R124, R110, R156 ;  /* 0x0000006e7c9c723c */ /* 0x000fe2000000189c */
[----:B-1----:R-:W-:-:S02]  /*11590*/  SHF.R.U32.HI R3, RZ, 0x18, R2 ;  /* 0x00000018ff037819 */ /* 0x002fc40000011602 */
[----:B------:R-:W-:Y:S01]  /*115a0*/  LOP3.LUT R2, R4, 0xff, RZ, 0xc0, !PT ;  /* 0x000000ff04027812 */ /* 0x000fe200078ec0ff */
[----:B------:R-:W-:Y:S02]  /*115b0*/  FFMA.FTZ R4, R251, UR35, -R16 ;  /* 0x00000023fb047c23 */ /* 0x000fe40008010810 */
[----:B------:R-:W-:Y:S01]  /*115c0*/  HMMA.16816.F32 R112, R124, R120, R112 ;  /* 0x000000787c70723c */ /* 0x000fe20000001870 */
[----:B------:R-:W-:Y:S01]  /*115d0*/  PRMT R3, R2, 0x5410, R3 ;  /* 0x0000541002037816 */ /* 0x000fe20000000003 */
[----:B------:R1:W3:Y:S01]  /*115e0*/  MUFU.EX2 R10, R4 ;  /* 0x00000004000a7308 */ /* 0x0002e20000000800 */
[----:B------:R-:W-:-:S03]  /*115f0*/  HSET2.LE.AND R2, R9, R0, PT ;  /* 0x0000000009027233 */ /* 0x000fc60003803000 */
[--C-:B------:R-:W-:Y:S01]  /*11600*/  HSET2.LE.AND R3, R3, R0.reuse, PT ;  /* 0x0000000003037233 */ /* 0x100fe20003803000 */
[C---:B------:R-:W-:Y:S06]  /*11610*/  HMMA.16816.F32 R116, R124.reuse, R122, R116 ;  /* 0x0000007a7c74723c */ /* 0x040fec0000001874 */
[----:B------:R-:W-:Y:S01]  /*11620*/  HMMA.16816.F32 R164, R124, R24, R164 ;  /* 0x000000187ca4723c */ /* 0x000fe200000018a4 */
[----:B-1----:R-:W-:-:S05]  /*11630*/  HSET2.LE.AND R4, R12, R0, PT ;  /* 0x000000000c047233 */ /* 0x002fca0003803000 */
[----:B------:R-:W-:Y:S01]  /*11640*/  HMMA.16816.F32 R124, R124, R26, R204 ;  /* 0x0000001a7c7c723c */ /* 0x000fe200000018cc */
[----:B------:R-:W-:-:S04]  /*11650*/  F2FP.F16.F32.PACK_AB R0, R132, R137 ;  /* 0x000000898400723e */ /* 0x000fc800000000ff */
[----:B------:R-:W-:Y:S01]  /*11660*/  LOP3.LUT R128, R2, R0, RZ, 0xc0, !PT ;  /* 0x0000000002807212 */ /* 0x000fe200078ec0ff */
[----:B------:R-:W-:Y:S01]  /*11670*/  FFMA.FTZ R2, R249, R15, R203 ;  /* 0x0000000ff9027223 */ /* 0x000fe200000100cb */
[----:B--2---:R-:W-:-:S03]  /*11680*/  F2FP.F16.F32.PACK_AB R0, R13, R17 ;  /* 0x000000110d00723e */ /* 0x004fc600000000ff */
[----:B------:R-:W-:Y:S01]  /*11690*/  FADD.FTZ R2, R202, R2 ;  /* 0x00000002ca027221 */ /* 0x000fe20000010000 */
[----:B------:R-:W-:Y:S01]  /*116a0*/  LOP3.LUT R129, R3, R0, RZ, 0xc0, !PT ;  /* 0x0000000003817212 */ /* 0x000fe200078ec0ff */
[----:B------:R-:W-:Y:S01]  /*116b0*/  FFMA.FTZ R3, R247, R6, R235 ;  /* 0x00000006f7037223 */ /* 0x000fe200000100eb */
[----:B------:R-:W-:Y:S01]  /*116c0*/  F2FP.F16.F32.PACK_AB R0, R20, R21 ;  /* 0x000000151400723e */ /* 0x000fe200000000ff */
[----:B------:R-:W-:Y:S02]  /*116d0*/  FADD.FTZ R2, R201, R2 ;  /* 0x00000002c9027221 */ /* 0x000fe40000010000 */
[----:B------:R-:W-:Y:S01]  /*116e0*/  FADD.FTZ R3, R223, R3 ;  /* 0x00000003df037221 */ /* 0x000fe20000010000 */
[----:B------:R-:W-:Y:S01]  /*116f0*/  LOP3.LUT R130, R4, R0, RZ, 0xc0, !PT ;  /* 0x0000000004827212 */ /* 0x000fe200078ec0ff */
[----:B------:R-:W-:Y:S01]  /*11700*/  FADD.FTZ R2, R195, R2 ;  /* 0x00000002c3027221 */ /* 0x000fe20000010000 */
[----:B---3--:R-:W-:Y:S01]  /*11710*/  F2FP.F16.F32.PACK_AB R0, R8, R10 ;  /* 0x0000000a0800723e */ /* 0x008fe200000000ff */
[----:B------:R-:W-:-:S02]  /*11720*/  FADD.FTZ R3, R225, R3 ;  /* 0x00000003e1037221 */ /* 0x000fc40000010000 */
[----:B------:R-:W-:Y:S01]  /*11730*/  FADD.FTZ R2, R31, R2 ;  /* 0x000000021f027221 */ /* 0x000fe20000010000 */
[----:B------:R-:W-:Y:S01]  /*11740*/  LOP3.LUT R131, R5, R0, RZ, 0xc0, !PT ;  /* 0x0000000005837212 */ /* 0x000fe200078ec0ff */
[----:B------:R-:W-:Y:S01]  /*11750*/  FFMA.FTZ R0, R250, R14, R191 ;  /* 0x0000000efa007223 */ /* 0x000fe200000100bf */
[----:B------:R-:W-:Y:S01]  /*11760*/  FADD.FTZ R3, R232, R3 ;  /* 0x00000003e8037221 */ /* 0x000fe20000010000 */
[----:B------:R-:W-:Y:S02]  /*11770*/  FADD.FTZ R2, R30, R2 ;  /* 0x000000021e027221 */ /* 0x000fe40000010000 */
[----:B------:R-:W-:Y:S01]  /*11780*/  FADD.FTZ R0, R190, R0 ;  /* 0x00000000be007221 */ /* 0x000fe20000010000 */
[----:B------:R-:W-:Y:S01]  /*11790*/  FADD.FTZ R17, R17, R3 ;  /* 0x0000000311117221 */ /* 0x000fe20000010000 */
[----:B------:R-:W-:Y:S01]  /*117a0*/  HMMA.16816.F32 R144, R128, R152, R144 ;  /* 0x000000988090723c */ /* 0x000fe20000001890 */
[----:B------:R-:W-:Y:S01]  /*117b0*/  FADD.FTZ R2, R29, R2 ;  /* 0x000000021d027221 */ /* 0x000fe20000010000 */
[----:B------:R-:W-:Y:S01]  /*117c0*/  FADD.FTZ R0, R139, R0 ;  /* 0x000000008b007221 */ /* 0x000fe20000010000 */
[----:B------:R-:W-:-:S02]  /*117d0*/  FADD.FTZ R13, R13, R17 ;  /* 0x000000110d0d7221 */ /* 0x000fc40000010000 */
[----:B------:R-:W-:Y:S01]  /*117e0*/  FADD.FTZ R249, R23, R2 ;  /* 0x0000000217f97221 */ /* 0x000fe20000010000 */
[----:B------:R-:W-:Y:S01]  /*117f0*/  FADD.FTZ R0, R138, R0 ;  /* 0x000000008a007221 */ /* 0x000fe20000010000 */
[C---:B------:R-:W-:Y:S01]  /*11800*/  HMMA.16816.F32 R36, R128.reuse, R48, R36 ;  /* 0x000000308024723c */ /* 0x040fe20000001824 */
[----:B------:R-:W-:Y:S02]  /*11810*/  FADD.FTZ R10, R10, R13 ;  /* 0x0000000d0a0a7221 */ /* 0x000fe40000010000 */
[----:B------:R-:W-:Y:S02]  /*11820*/  FADD.FTZ R0, R28, R0 ;  /* 0x000000001c007221 */ /* 0x000fe40000010000 */
[----:B------:R-:W-:Y:S01]  /*11830*/  FADD.FTZ R247, R8, R10 ;  /* 0x0000000a08f77221 */ /* 0x000fe20000010000 */
[----:B------:R-:W-:Y:S01]  /*11840*/  HMMA.16816.F32 R52, R128, R64, R52 ;  /* 0x000000408034723c */ /* 0x000fe20000001834 */
[----:B------:R-:W-:-:S04]  /*11850*/  FADD.FTZ R0, R22, R0 ;  /* 0x0000000016007221 */ /* 0x000fc80000010000 */
[----:B------:R-:W-:Y:S01]  /*11860*/  FADD.FTZ R0, R19, R0 ;  /* 0x0000000013007221 */ /* 0x000fe20000010000 */
[----:B------:R-:W-:Y:S03]  /*11870*/  HMMA.16816.F32 R68, R128, R80, R68 ;  /* 0x000000508044723c */ /* 0x000fe60000001844 */
        /* <DEDUP_REMOVED lines=15> */
.L_x_1114:
[----:B------:R-:W-:-:S12]  /*11970*/  UIADD3 UR34, UR39, -0x1, URZ ;  /* 0xffffffff27227890 */ /* 0x000fd8000fffe03f */
.L_x_1119:
[----:B------:R-:W-:-:S13]  /*11980*/  ISETP.LE.AND P0, PT, RZ, UR34, PT ;  /* 0x00000022ff007c0c */ /* 0x000fda000bf03270 */
[----:B------:R-:W-:Y:S05]  /*11990*/  @!P0 BRA `(.L_x_1120) ;  /* 0x0000002c004c8947 */ /* 0x000fea0003800000 */
[----:B------:R-:W2:Y:S01]  /*119a0*/  LDL.LU R5, [R1+0x48] ;  /* 0x0000480001057983 */ /* 0x000ea20000300800 */
[----:B------:R-:W-:Y:S02]  /*119b0*/  MOV R223, UR36 ;  /* 0x0000002400df7c02 */ /* 0x000fe40008000f00 */
[----:B------:R-:W-:Y:S01]  /*119c0*/  MOV R0, 0x7054 ;  /* 0x0000705400007802 */ /* 0x000fe20000000f00 */
[----:B------:R-:W3:Y:S01]  /*119d0*/  LDL.LU R4, [R1+0x4c] ;  /* 0x00004c0001047983 */ /* 0x000ee20000300800 */
[----:B------:R-:W-:Y:S01]  /*119e0*/  IMAD.MOV.U32 R3, RZ, RZ, R134 ;  /* 0x000000ffff037224 */ /* 0x000fe200078e0086 */
[----:B------:R-:W-:Y:S01]  /*119f0*/  MOV R137, R133 ;  /* 0x0000008500897202 */ /* 0x000fe20000000f00 */
[----:B------:R-:W-:Y:S01]  /*11a00*/  IMAD.MOV.U32 R138, RZ, RZ, R136 ;  /* 0x000000ffff8a7224 */ /* 0x000fe200078e0088 */
[----:B------:R-:W4:Y:S01]  /*11a10*/  LDL.LU R6, [R1+0x38] ;  /* 0x0000380001067983 */ /* 0x000f220000300800 */
[----:B------:R-:W-:Y:S01]  /*11a20*/  USHF.L.U64.HI UR37, UR38, 0x1, UR37 ;  /* 0x0000000126257899 */ /* 0x000fe20008010225 */
[----:B------:R-:W-:-:S02]  /*11a30*/  ULDC UR4, c[0x0][0x2ec] ;  /* 0x0000bb0000047ab9 */ /* 0x000fc40000000800 */
[----:B------:R-:W5:Y:S01]  /*11a40*/  LDL.LU R2, [R1+0x60] ;  /* 0x0000600001027983 */ /* 0x000f620000300800 */
[----:B------:R-:W-:Y:S01]  /*11a50*/  PRMT R223, R223, R0, UR36 ;  /* 0x00000024dfdf7e16 */ /* 0x000fe20008000000 */
[----:B------:R-:W-:Y:S01]  /*11a60*/  USHF.L.U32 UR38, UR38, 0x1, URZ ;  /* 0x0000000126267899 */ /* 0x000fe2000800063f */
[----:B------:R-:W-:Y:S01]  /*11a70*/  MOV R0, R135 ;  /* 0x0000008700007202 */ /* 0x000fe20000000f00 */
[----:B------:R-:W-:Y:S01]  /*11a80*/  ULDC.64 UR6, c[0x0][0x218] ;  /* 0x0000860000067ab9 */ /* 0x000fe20000000a00 */
[----:B------:R-:W-:Y:S01]  /*11a90*/  ULDC.64 UR10, c[0x0][0x220] ;  /* 0x00008800000a7ab9 */ /* 0x000fe20000000a00 */
[----:B------:R-:W-:Y:S01]  /*11aa0*/  ULDC.64 UR8, c[0x0][0x248] ;  /* 0x0000920000087ab9 */ /* 0x000fe20000000a00 */
[----:B--2---:R-:W-:-:S04]  /*11ab0*/  IMAD.WIDE.U32 R8, R5, -0x326172a9, RZ ;  /* 0xcd9e8d5705087825 */ /* 0x004fc800078e00ff */
[----:B---3--:R-:W-:Y:S01]  /*11ac0*/  IMAD.WIDE.U32 R4, R4, -0x326172a9, RZ ;  /* 0xcd9e8d5704047825 */ /* 0x008fe200078e00ff */
[----:B------:R-:W-:Y:S01]  /*11ad0*/  STL.64 [R1+0x8], R8 ;  /* 0x0000080801007387 */ /* 0x000fe20000100a00 */
[----:B----4-:R-:W-:-:S03]  /*11ae0*/  LOP3.LUT R236, R9, R6, RZ, 0x3c, !PT ;  /* 0x0000000609ec7212 */ /* 0x010fc600078e3cff */
[----:B------:R1:W-:Y:S01]  /*11af0*/  STL.64 [R1], R4 ;  /* 0x0000000401007387 */ /* 0x0003e20000100a00 */
[----:B------:R-:W-:Y:S01]  /*11b00*/  LOP3.LUT R234, R5, R6, RZ, 0x3c, !PT ;  /* 0x0000000605ea7212 */ /* 0x000fe200078e3cff */
[----:B-----5:R-:W-:Y:S02]  /*11b10*/  IMAD.WIDE.U32 R226, R2, -0x2daee0ad, RZ ;  /* 0xd2511f5302e27825 */ /* 0x020fe400078e00ff */
[----:B------:R-:W2:Y:S04]  /*11b20*/  LDL.LU.64 R6, [R1+0x50] ;  /* 0x0000500001067983 */ /* 0x000ea80000300a00 */
[----:B-1----:R-:W2:Y:S01]  /*11b30*/  LDL.LU.64 R4, [R1+0x58] ;  /* 0x0000580001047983 */ /* 0x002ea20000300a00 */
[----:B------:R-:W-:-:S04]  /*11b40*/  IMAD.WIDE.U32 R236, R236, -0x2daee0ad, RZ ;  /* 0xd2511f53ecec7825 */ /* 0x000fc800078e00ff */
[----:B------:R-:W-:Y:S01]  /*11b50*/  IMAD.WIDE.U32 R234, R234, -0x2daee0ad, RZ ;  /* 0xd2511f53eaea7825 */ /* 0x000fe200078e00ff */
[----:B--2---:R-:W-:-:S05]  /*11b60*/  MOV R5, R7 ;  /* 0x0000000700057202 */ /* 0x004fca0000000f00 */
[----:B------:R1:W-:Y:S01]  /*11b70*/  STL.64 [R1+0x10], R4 ;  /* 0x0000100401007387 */ /* 0x0003e20000100a00 */
[----:B------:R-:W-:Y:S05]  /*11b80*/  BRA `(.L_x_1121) ;  /* 0x0000000000687947 */ /* 0x000fea0003800000 */
.L_x_1123:
        /* <DEDUP_REMOVED lines=26> */
.L_x_1121:
        /* <DEDUP_REMOVED lines=22> */
[----:B------:R-:W1:Y:S04]  /*11e90*/  LDSM.16.M88.4 R16, [R208+0x8000] ;  /* 0x00800000d010783b */ /* 0x000e680000000200 */
        /* <DEDUP_REMOVED lines=8> */
[----:B------:R-:W5:Y:S01]  /*11f20*/  LDSM.16.M88.4 R192, [R216+0x8000] ;  /* 0x00800000d8c0783b */ /* 0x000f620000000200 */
        /* <DEDUP_REMOVED lines=104> */
.L_x_1122:
        /* <DEDUP_REMOVED lines=11> */
[----:B----4-:R-:W-:Y:S05]  /*12660*/  FMNMX.FTZ R2, R2, R132, !PT ;  /* 0x0000008402027209 */ /* 0x010fea0007810000 */
[----:B------:R-:W1:Y:S01]  /*12670*/  SHFL.BFLY PT, R134, R135, 0x1, 0x1f ;  /* 0x0c201f0087867f89 */ /* 0x000e6200000e0000 */
[----:B------:R-:W-:Y:S07]  /*12680*/  FMNMX.FTZ R132, R8, R137, !PT ;  /* 0x0000008908847209 */ /* 0x000fee0007810000 */
[----:B------:R-:W4:Y:S01]  /*12690*/  SHFL.BFLY PT, R136, R2, 0x1, 0x1f ;  /* 0x0c201f0002887f89 */ /* 0x000f2200000e0000 */
[----:B------:R-:W-:Y:S04]  /*126a0*/  FMNMX.FTZ R132, R9, R132, !PT ;  /* 0x0000008409847209 */ /* 0x000fe80007810000 */
[----:B------:R-:W-:Y:S04]  /*126b0*/  FMNMX.FTZ R132, R12, R132, !PT ;  /* 0x000000840c847209 */ /* 0x000fe80007810000 */
[----:B------:R-:W-:Y:S04]  /*126c0*/  FMNMX.FTZ R132, R13, R132, !PT ;  /* 0x000000840d847209 */ /* 0x000fe80007810000 */
[----:B------:R-:W-:Y:S02]  /*126d0*/  FMNMX.FTZ R133, R24, R132, !PT ;  /* 0x0000008418857209 */ /* 0x000fe40007810000 */
[----:B------:R-:W-:Y:S02]  /*126e0*/  FMNMX.FTZ R132, R10, R138, !PT ;  /* 0x0000008a0a847209 */ /* 0x000fe40007810000 */
[----:B------:R-:W-:Y:S02]  /*126f0*/  FMNMX.FTZ R133, R25, R133, !PT ;  /* 0x0000008519857209 */ /* 0x000fe40007810000 */
[----:B------:R-:W-:Y:S02]  /*12700*/  FMNMX.FTZ R132, R11, R132, !PT ;  /* 0x000000840b847209 */ /* 0x000fe40007810000 */
[----:B-1----:R-:W-:Y:S02]  /*12710*/  FMNMX.FTZ R135, R135, R134, !PT ;  /* 0x0000008687877209 */ /* 0x002fe40007810000 */
[----:B------:R-:W-:Y:S02]  /*12720*/  FMNMX.FTZ R132, R14, R132, !PT ;  /* 0x000000840e847209 */ /* 0x000fe40007810000 */
[----:B----4-:R-:W-:Y:S01]  /*12730*/  FMNMX.FTZ R134, R2, R136, !PT ;  /* 0x0000008802867209 */ /* 0x010fe20007810000 */
[----:B------:R-:W-:Y:S01]  /*12740*/  FADD.FTZ R0, -R135, R0 ;  /* 0x0000000087007221 */ /* 0x000fe20000010100 */
[----:B------:R-:W-:Y:S01]  /*12750*/  FMNMX.FTZ R136, R15, R132, !PT ;  /* 0x000000840f887209 */ /* 0x000fe20007810000 */
[C---:B------:R-:W-:Y:S01]  /*12760*/  FMUL.FTZ R189, R135.reuse, UR4 ;  /* 0x0000000487bd7c20 */ /* 0x040fe20008410000 */
[----:B------:R-:W-:Y:S01]  /*12770*/  FMNMX.FTZ R133, R28, R133, !PT ;  /* 0x000000851c857209 */ /* 0x000fe20007810000 */
[----:B------:R-:W-:Y:S01]  /*12780*/  FMUL.FTZ R2, R0, UR4 ;  /* 0x0000000400027c20 */ /* 0x000fe20008410000 */
[C---:B------:R-:W-:Y:S01]  /*12790*/  FADD.FTZ R0, -R134.reuse, R3 ;  /* 0x0000000386007221 */ /* 0x040fe20000010100 */
[----:B------:R-:W-:Y:S01]  /*127a0*/  FSETP.NEU.FTZ.AND P1, PT, R135, -INF , PT ;  /* 0xff8000008700780b */ /* 0x000fe20003f3d000 */
[----:B------:R-:W-:Y:S01]  /*127b0*/  FMUL.FTZ R188, R134, UR4 ;  /* 0x0000000486bc7c20 */ /* 0x000fe20008410000 */
[----:B------:R1:W4:Y:S01]  /*127c0*/  MUFU.EX2 R132, R2 ;  /* 0x0000000200847308 */ /* 0x0003220000000800 */
[----:B------:R-:W-:Y:S01]  /*127d0*/  FMUL.FTZ R0, R0, UR4 ;  /* 0x0000000400007c20 */ /* 0x000fe20008410000 */
[----:B------:R-:W-:Y:S02]  /*127e0*/  FMNMX.FTZ R133, R29, R133, !PT ;  /* 0x000000851d857209 */ /* 0x000fe40007810000 */
[----:B------:R-:W-:Y:S02]  /*127f0*/  FSEL R189, R189, RZ, P1 ;  /* 0x000000ffbdbd7208 */ /* 0x000fe40000800000 */
[----:B------:R-:W-:Y:S01]  /*12800*/  FSETP.NEU.FTZ.AND P1, PT, R134, -INF , PT ;  /* 0xff8000008600780b */ /* 0x000fe20003f3d000 */
[----:B------:R-:W5:Y:S03]  /*12810*/  SHFL.BFLY PT, R139, R133, 0x2, 0x1f ;  /* 0x0c401f00858b7f89 */ /* 0x000f6600000e0000 */
[----:B------:R5:W5:Y:S01]  /*12820*/  MUFU.EX2 R3, R0 ;  /* 0x0000000000037308 */ /* 0x000b620000000800 */
[--C-:B------:R-:W-:Y:S01]  /*12830*/  FFMA.FTZ R16, R16, UR4, -R189.reuse ;  /* 0x0000000410107c23 */ /* 0x100fe200080108bd */
[----:B------:R-:W-:Y:S01]  /*12840*/  FSEL R188, R188, RZ, P1 ;  /* 0x000000ffbcbc7208 */ /* 0x000fe20000800000 */
[--C-:B------:R-:W-:Y:S01]  /*12850*/  FFMA.FTZ R17, R17, UR4, -R189.reuse ;  /* 0x0000000411117c23 */ /* 0x100fe200080108bd */
[--C-:B------:R-:W-:Y:S01]  /*12860*/  FFMA.FTZ R32, R32, UR4, -R189.reuse ;  /* 0x0000000420207c23 */ /* 0x100fe200080108bd */
[--C-:B------:R-:W-:Y:S01]  /*12870*/  FFMA.FTZ R33, R33, UR4, -R189.reuse ;  /* 0x0000000421217c23 */ /* 0x100fe200080108bd */
[--C-:B------:R-:W-:Y:S01]  /*12880*/  FFMA.FTZ R20, R20, UR4, -R189.reuse ;  /* 0x0000000414147c23 */ /* 0x100fe200080108bd */
[--C-:B------:R-:W-:Y:S03]  /*12890*/  FFMA.FTZ R18, R18, UR4, -R188.reuse ;  /* 0x0000000412127c23 */ /* 0x100fe600080108bc */
[----:B------:R-:W-:Y:S01]  /*128a0*/  MUFU.EX2 R246, R16 ;  /* 0x0000001000f67308 */ /* 0x000fe20000000800 */
[----:B-1----:R-:W-:Y:S01]  /*128b0*/  FMNMX.FTZ R2, R26, R136, !PT ;  /* 0x000000881a027209 */ /* 0x002fe20007810000 */
[----:B------:R-:W-:Y:S01]  /*128c0*/  FFMA.FTZ R6, R6, UR4, -R188 ;  /* 0x0000000406067c23 */ /* 0x000fe200080108bc */
[----:B------:R-:W-:Y:S01]  /*128d0*/  MOV R136, UR33 ;  /* 0x0000002100887c02 */ /* 0x000fe20008000f00 */
[C---:B----4-:R-:W-:Y:S01]  /*128e0*/  FMUL.FTZ R36, R132.reuse, R36 ;  /* 0x0000002484247220 */ /* 0x050fe20000410000 */
[C---:B------:R-:W-:Y:S01]  /*128f0*/  FMUL.FTZ R37, R132.reuse, R37 ;  /* 0x0000002584257220 */ /* 0x040fe20000410000 */
[----:B------:R-:W-:Y:S01]  /*12900*/  FMUL.FTZ R48, R132, R48 ;  /* 0x0000003084307220 */ /* 0x000fe20000410000 */
[----:B------:R-:W-:Y:S03]  /*12910*/  LOP3.LUT R136, R227, UR34, R136, 0x96, !PT ;  /* 0x00000022e3887c12 */ /* 0x000fe6000f8e9688 */
[----:B------:R-:W-:Y:S01]  /*12920*/  MUFU.EX2 R245, R17 ;  /* 0x0000001100f57308 */ /* 0x000fe20000000800 */
[----:B-----5:R-:W-:Y:S01]  /*12930*/  FMNMX.FTZ R0, R27, R2, !PT ;  /* 0x000000021b007209 */ /* 0x020fe20007810000 */
[C---:B------:R-:W-:Y:S01]  /*12940*/  FMUL.FTZ R38, R3.reuse, R38 ;  /* 0x0000002603267220 */ /* 0x040fe20000410000 */
[----:B------:R-:W-:Y:S01]  /*12950*/  FMUL.FTZ R39, R3, R39 ;  /* 0x0000002703277220 */ /* 0x000fe20000410000 */
[----:B------:R-:W-:Y:S01]  /*12960*/  IMAD.WIDE.U32 R172, R136, -0x326172a9, RZ ;  /* 0xcd9e8d5788ac7825 */ /* 0x000fe200078e00ff */
[----:B------:R-:W-:Y:S01]  /*12970*/  FMNMX.FTZ R0, R30, R0, !PT ;  /* 0x000000001e007209 */ /* 0x000fe20007810000 */
[----:B------:R-:W-:Y:S01]  /*12980*/  UIADD3 UR34, UR34, -0x1, URZ ;  /* 0xffffffff22227890 */ /* 0x000fe2000fffe03f */
[----:B------:R-:W-:Y:S03]  /*12990*/  FMNMX.FTZ R133, R133, R139, !PT ;  /* 0x0000008b85857209 */ /* 0x000fe60007810000 */
[----:B------:R1:W-:Y:S01]  /*129a0*/  MUFU.EX2 R244, R18 ;  /* 0x0000001200f47308 */ /* 0x0003e20000000800 */
[----:B------:R-:W-:Y:S01]  /*129b0*/  FMNMX.FTZ R0, R31, R0, !PT ;  /* 0x000000001f007209 */ /* 0x000fe20007810000 */
[----:B------:R-:W-:Y:S01]  /*129c0*/  FFMA.FTZ R139, R19, UR4, -R188 ;  /* 0x00000004138b7c23 */ /* 0x000fe200080108bc */
[--C-:B------:R-:W-:Y:S01]  /*129d0*/  LOP3.LUT R136, R177, UR18, R172.reuse, 0x96, !PT ;  /* 0x00000012b1887c12 */ /* 0x100fe2000f8e96ac */
[C---:B------:R-:W-:Y:S01]  /*129e0*/  FMUL.FTZ R49, R132.reuse, R49 ;  /* 0x0000003184317220 */ /* 0x040fe20000410000 */
        /* <DEDUP_REMOVED lines=9> */
[C---:B------:R-:W-:Y:S01]  /*12a80*/  FMUL.FTZ R64, R132.reuse, R64 ;  /* 0x0000004084407220 */ /* 0x040fe20000410000 */
[----:B------:R-:W-:Y:S03]  /*12a90*/  FMUL.FTZ R65, R132, R65 ;  /* 0x0000004184417220 */ /* 0x000fe60000410000 */
        /* <DEDUP_REMOVED lines=14> */
[----:B------:R-:W-:Y:S01]  /*12b80*/  FMUL.FTZ R85, R132, R85 ;  /* 0x0000005584557220 */ /* 0x000fe20000410000 */
[C---:B------:R-:W-:Y:S01]  /*12b90*/  FMUL.FTZ R86, R3.reuse, R86 ;  /* 0x0000005603567220 */ /* 0x040fe20000410000 */
[----:B------:R-:W-:Y:S01]  /*12ba0*/  FMUL.FTZ R87, R3, R87 ;  /* 0x0000005703577220 */ /* 0x000fe20000410000 */
[----:B------:R-:W-:Y:S01]  /*12bb0*/  MUFU.EX2 R207, R32 ;  /* 0x0000002000cf7308 */ /* 0x000fe20000000800 */
[----:B------:R-:W1:Y:S01]  /*12bc0*/  SHFL.BFLY PT, R2, R0, 0x1, 0x1f ;  /* 0x0c201f0000027f89 */ /* 0x000e6200000e0000 */
[--C-:B------:R-:W-:Y:S01]  /*12bd0*/  FFMA.FTZ R34, R34, UR4, -R188.reuse ;  /* 0x0000000422227c23 */ /* 0x100fe200080108bc */
[----:B------:R-:W-:Y:S01]  /*12be0*/  FFMA.FTZ R35, R35, UR4, -R188 ;  /* 0x0000000423237c23 */ /* 0x000fe200080108bc */
        /* <DEDUP_REMOVED lines=21> */
[C---:B------:R-:W-:Y:S01]  /*12d40*/  FMUL.FTZ R130, R3.reuse, R130 ;  /* 0x0000008203827220 */ /* 0x040fe20000410000 */
[----:B------:R-:W-:Y:S01]  /*12d50*/  FMUL.FTZ R131, R3, R131 ;  /* 0x0000008303837220 */ /* 0x000fe20000410000 */
        /* <DEDUP_REMOVED lines=115> */
[C---:B------:R-:W-:Y:S01]  /*13490*/  FMUL.FTZ R17, R132.reuse, R153 ;  /* 0x0000009984117220 */ /* 0x040fe20000410000 */
        /* <DEDUP_REMOVED lines=16> */
[----:B-----5:R-:W-:Y:S01]  /*135a0*/  FMUL.FTZ R10, R0, R142 ;  /* 0x0000008e000a7220 */ /* 0x020fe20000410000 */
[----:B------:R-:W-:Y:S01]  /*135b0*/  F2FP.F16.F32.PACK_AB R180, R238, R233 ;  /* 0x000000e9eeb4723e */ /* 0x000fe200000000ff */
[C---:B------:R-:W-:Y:S01]  /*135c0*/  FMUL.FTZ R11, R0.reuse, R143 ;  /* 0x0000008f000b7220 */ /* 0x040fe20000410000 */
[----:B------:R-:W-:Y:S01]  /*135d0*/  F2FP.F16.F32.PACK_AB R5, R231, R232 ;  /* 0x000000e8e705723e */ /* 0x000fe200000000ff */
[C---:B------:R-:W-:Y:S01]  /*135e0*/  FMUL.FTZ R14, R0.reuse, R150 ;  /* 0x00000096000e7220 */ /* 0x040fe20000410000 */
        /* <DEDUP_REMOVED lines=68> */
[----:B------:R-:W-:Y:S01]  /*13a30*/  LOP3.LUT R138, R193, UR12, R194, 0x96, !PT ;  /* 0x0000000cc18a7c12 */ /* 0x000fe2000f8e96c2 */
[C---:B------:R-:W-:Y:S05]  /*13a40*/  HMMA.16816.F32 R88, R180.reuse, R148, R88 ;  /* 0x00000094b458723c */ /* 0x040fea0000001858 */
[----:B------:R-:W-:Y:S01]  /*13a50*/  LOP3.LUT R144, R203, UR12, R198, 0x96, !PT ;  /* 0x0000000ccb907c12 */ /* 0x000fe2000f8e96c6 */
[----:B------:R-:W-:Y:S05]  /*13a60*/  IMAD.WIDE.U32 R138, R138, -0x2daee0ad, RZ ;  /* 0xd2511f538a8a7825 */ /* 0x000fea00078e00ff */
[----:B------:R-:W-:Y:S01]  /*13a70*/  FMUL.FTZ R92, R2, R92 ;  /* 0x0000005c025c7220 */ /* 0x000fe20000410000 */
[----:B------:R-:W2:Y:S01]  /*13a80*/  MUFU.EX2 R203, R20 ;  /* 0x0000001400cb7308 */ /* 0x000ea20000000800 */
[----:B------:R-:W-:Y:S04]  /*13a90*/  IMAD.WIDE.U32 R144, R144, -0x2daee0ad, RZ ;  /* 0xd2511f5390907825 */ /* 0x000fe800078e00ff */
[----:B------:R-:W-:Y:S01]  /*13aa0*/  FMUL.FTZ R93, R2, R93 ;  /* 0x0000005d025d7220 */ /* 0x000fe20000410000 */
[C---:B------:R-:W-:Y:S01]  /*13ab0*/  FMUL.FTZ R94, R0.reuse, R94 ;  /* 0x0000005e005e7220 */ /* 0x040fe20000410000 */
[----:B------:R-:W-:Y:S01]  /*13ac0*/  FMUL.FTZ R95, R0, R95 ;  /* 0x0000005f005f7220 */ /* 0x000fe20000410000 */
[----:B------:R-:W-:Y:S01]  /*13ad0*/  LOP3.LUT R152, R139, UR29, R196, 0x96, !PT ;  /* 0x0000001d8b987c12 */ /* 0x000fe2000f8e96c4 */
[----:B------:R-:W-:Y:S01]  /*13ae0*/  FMUL.FTZ R104, R2, R104 ;  /* 0x0000006802687220 */ /* 0x000fe20000410000 */
[----:B------:R-:W-:Y:S01]  /*13af0*/  LOP3.LUT R139, R138, 0xffff, RZ, 0xc0, !PT ;  /* 0x0000ffff8a8b7812 */ /* 0x000fe200078ec0ff */
[----:B------:R-:W-:Y:S01]  /*13b00*/  FMUL.FTZ R105, R2, R105 ;  /* 0x0000006902697220 */ /* 0x000fe20000410000 */
[----:B------:R-:W-:Y:S01]  /*13b10*/  LOP3.LUT R137, R145, UR29, R200, 0x96, !PT ;  /* 0x0000001d91897c12 */ /* 0x000fe2000f8e96c8 */
[----:B------:R-:W-:Y:S01]  /*13b20*/  FMUL.FTZ R106, R0, R106 ;  /* 0x0000006a006a7220 */ /* 0x000fe20000410000 */
[-C--:B------:R-:W-:Y:S01]  /*13b30*/  HMMA.16816.F32 R92, R180, R150.reuse, R92 ;  /* 0x00000096b45c723c */ /* 0x080fe2000000185c */
[----:B------:R3:W-:Y:S02]  /*13b40*/  MUFU.EX2 R198, R25 ;  /* 0x0000001900c67308 */ /* 0x0007e40000000800 */
[----:B------:R-:W-:Y:S01]  /*13b50*/  LOP3.LUT R148, R144, 0xffff, RZ, 0xc0, !PT ;  /* 0x0000ffff90947812 */ /* 0x000fe200078ec0ff */
[----:B------:R-:W-:Y:S01]  /*13b60*/  FMUL.FTZ R107, R0, R107 ;  /* 0x0000006b006b7220 */ /* 0x000fe20000410000 */
[----:B------:R-:W-:Y:S01]  /*13b70*/  SHF.R.U32.HI R145, RZ, 0x10, R144 ;  /* 0x00000010ff917819 */ /* 0x000fe20000011690 */
[C---:B------:R-:W-:Y:S05]  /*13b80*/  HMMA.16816.F32 R96, R172.reuse, R150, R96 ;  /* 0x00000096ac60723c */ /* 0x040fea0000001860 */
[----:B------:R-:W-:Y:S01]  /*13b90*/  LOP3.LUT R146, R138, 0xff, RZ, 0xc0, !PT ;  /* 0x000000ff8a927812 */ /* 0x000fe200078ec0ff */
[-C--:B-1----:R-:W-:Y:S05]  /*13ba0*/  HMMA.16816.F32 R100, R172, R140.reuse, R100 ;  /* 0x0000008cac64723c */ /* 0x082fea0000001864 */
[--C-:B------:R-:W-:Y:S01]  /*13bb0*/  SHF.R.U32.HI R147, RZ, 0x10, R138.reuse ;  /* 0x00000010ff937819 */ /* 0x100fe2000001168a */
[C---:B------:R-:W-:Y:S05]  /*13bc0*/  HMMA.16816.F32 R104, R180.reuse, R140, R104 ;  /* 0x0000008cb468723c */ /* 0x040fea0000001868 */
[----:B------:R-:W-:Y:S01]  /*13bd0*/  SHF.R.U32.HI R153, RZ, 0x18, R138 ;  /* 0x00000018ff997819 */ /* 0x000fe2000001168a */
[C---:B------:R-:W-:Y:S01]  /*13be0*/  FMUL.FTZ R112, R2.reuse, R112 ;  /* 0x0000007002707220 */ /* 0x040fe20000410000 */
[----:B------:R-:W-:Y:S01]  /*13bf0*/  SHF.R.U32.HI R138, RZ, 0x8, R139 ;  /* 0x00000008ff8a7819 */ /* 0x000fe2000001168b */
[----:B------:R-:W-:Y:S03]  /*13c00*/  FMUL.FTZ R113, R2, R113 ;  /* 0x0000007102717220 */ /* 0x000fe60000410000 */
[----:B------:R-:W-:Y:S01]  /*13c10*/  LOP3.LUT R149, R144, 0xff, RZ, 0xc0, !PT ;  /* 0x000000ff90957812 */ /* 0x000fe200078ec0ff */
[C---:B------:R-:W-:Y:S01]  /*13c20*/  FMUL.FTZ R114, R0.reuse, R114 ;  /* 0x0000007200727220 */ /* 0x040fe20000410000 */
[----:B------:R-:W-:Y:S01]  /*13c30*/  SHF.R.U32.HI R144, RZ, 0x18, R144 ;  /* 0x00000018ff907819 */ /* 0x000fe20000011690 */
[----:B------:R-:W-:Y:S01]  /*13c40*/  FMUL.FTZ R115, R0, R115 ;  /* 0x0000007300737220 */ /* 0x000fe20000410000 */
[----:B------:R-:W-:Y:S01]  /*13c50*/  LOP3.LUT R32, R145, 0xff, RZ, 0xc0, !PT ;  /* 0x000000ff91207812 */ /* 0x000fe200078ec0ff */
[----:B---3--:R-:W-:Y:S01]  /*13c60*/  FMUL.FTZ R25, R132, R169 ;  /* 0x000000a984197220 */ /* 0x008fe20000410000 */
[----:B------:R-:W-:Y:S01]  /*13c70*/  PRMT R154, R146, 0x5410, R138 ;  /* 0x00005410929a7816 */ /* 0x000fe2000000008a */
[----:B------:R-:W-:Y:S01]  /*13c80*/  LDSM.16.MT88.4 R168, [R209+0xb800] ;  /* 0x00b80000d1a8783b */ /* 0x000fe20000004200 */
[----:B------:R-:W-:Y:S01]  /*13c90*/  LOP3.LUT R138, R147, 0xff, RZ, 0xc0, !PT ;  /* 0x000000ff938a7812 */ /* 0x000fe200078ec0ff */
[----:B------:R-:W-:Y:S01]  /*13ca0*/  FMUL.FTZ R116, R2, R116 ;  /* 0x0000007402747220 */ /* 0x000fe20000410000 */
[----:B------:R-:W-:Y:S01]  /*13cb0*/  PRMT R186, R32, 0x5410, R144 ;  /* 0x0000541020ba7816 */ /* 0x000fe20000000090 */
[----:B------:R-:W-:Y:S01]  /*13cc0*/  FMUL.FTZ R32, R2, R156 ;  /* 0x0000009c02207220 */ /* 0x000fe20000410000 */
[----:B------:R-:W-:Y:S01]  /*13cd0*/  PRMT R153, R138, 0x5410, R153 ;  /* 0x000054108a997816 */ /* 0x000fe20000000099 */
[----:B------:R-:W-:Y:S01]  /*13ce0*/  FMUL.FTZ R117, R2, R117 ;  /* 0x0000007502757220 */ /* 0x000fe20000410000 */
[----:B------:R-:W-:Y:S01]  /*13cf0*/  SHF.R.U32.HI R139, RZ, 0x8, R148 ;  /* 0x00000008ff8b7819 */ /* 0x000fe20000011694 */
[----:B------:R-:W1:Y:S01]  /*13d00*/  LDSM.16.MT88.4 R144, [R214+0xb000] ;  /* 0x00b00000d690783b */ /* 0x000e620000004200 */
[----:B------:R-:W-:Y:S01]  /*13d10*/  LOP3.LUT R138, R152, 0xffff, RZ, 0xc0, !PT ;  /* 0x0000ffff988a7812 */ /* 0x000fe200078ec0ff */
[C---:B------:R-:W-:Y:S01]  /*13d20*/  FMUL.FTZ R118, R0.reuse, R118 ;  /* 0x0000007600767220 */ /* 0x040fe20000410000 */
[-C--:B------:R-:W-:Y:S03]  /*13d30*/  HMMA.16816.F32 R32, R180, R142.reuse, R32 ;  /* 0x0000008eb420723c */ /* 0x080fe60000001820 */
[----:B------:R-:W-:Y:S01]  /*13d40*/  PRMT R151, R149, 0x5410, R139 ;  /* 0x0000541095977816 */ /* 0x000fe2000000008b */
[----:B------:R-:W-:Y:S01]  /*13d50*/  FMUL.FTZ R119, R0, R119 ;  /* 0x0000007700777220 */ /* 0x000fe20000410000 */
[----:B------:R-:W-:Y:S01]  /*13d60*/  LOP3.LUT R139, R152, 0xff, RZ, 0xc0, !PT ;  /* 0x000000ff988b7812 */ /* 0x000fe200078ec0ff */
[C---:B------:R-:W-:Y:S01]  /*13d70*/  HMMA.16816.F32 R108, R172.reuse, R142, R108 ;  /* 0x0000008eac6c723c */ /* 0x040fe2000000186c */
[----:B------:R-:W3:Y:S04]  /*13d80*/  LDSM.16.MT88.4 R140, [R213+0xb000] ;  /* 0x00b00000d58c783b */ /* 0x000ee80000004200 */
[----:B------:R-:W-:Y:S01]  /*13d90*/  SHF.R.U32.HI R138, RZ, 0x8, R138 ;  /* 0x00000008ff8a7819 */ /* 0x000fe2000001168a */
[C---:B------:R-:W-:Y:S01]  /*13da0*/  FMUL.FTZ R124, R2.reuse, R124 ;  /* 0x0000007c027c7220 */ /* 0x040fe20000410000 */
[----:B------:R-:W-:Y:S01]  /*13db0*/  LOP3.LUT R20, R137, 0xffff, RZ, 0xc0, !PT ;  /* 0x0000ffff89147812 */ /* 0x000fe200078ec0ff */
[----:B------:R-:W-:Y:S01]  /*13dc0*/  FMUL.FTZ R125, R2, R125 ;  /* 0x0000007d027d7220 */ /* 0x000fe20000410000 */
[----:B------:R-:W-:Y:S02]  /*13dd0*/  LDSM.16.MT88.4 R156, [R211+0xa800] ;  /* 0x00a80000d39c783b */ /* 0x000fe40000004200 */
[----:B------:R-:W-:Y:S01]  /*13de0*/  PRMT R150, R139, 0x5410, R138 ;  /* 0x000054108b967816 */ /* 0x000fe2000000008a */
[----:B------:R-:W-:Y:S01]  /*13df0*/  FFMA.FTZ R138, R22, UR4, -R188 ;  /* 0x00000004168a7c23 */ /* 0x000fe200080108bc */
[----:B------:R-:W-:Y:S01]  /*13e00*/  SHF.R.U32.HI R22, RZ, 0x10, R152 ;  /* 0x00000010ff167819 */ /* 0x000fe20000011698 */
[----:B------:R-:W-:Y:S01]  /*13e10*/  FFMA.FTZ R188, R23, UR4, -R188 ;  /* 0x0000000417bc7c23 */ /* 0x000fe200080108bc */
[--C-:B------:R-:W-:Y:S01]  /*13e20*/  SHF.R.U32.HI R21, RZ, 0x10, R137.reuse ;  /* 0x00000010ff157819 */ /* 0x100fe20000011689 */
[----:B------:R4:W-:Y:S01]  /*13e30*/  MUFU.EX2 R201, R138 ;  /* 0x0000008a00c97308 */ /* 0x0009e20000000800 */
[----:B------:R-:W-:Y:S01]  /*13e40*/  LOP3.LUT R149, R137, 0xff, RZ, 0xc0, !PT ;  /* 0x000000ff89957812 */ /* 0x000fe200078ec0ff */
[C---:B------:R-:W-:Y:S01]  /*13e50*/  FMUL.FTZ R23, R3.reuse, R163 ;  /* 0x000000a303177220 */ /* 0x040fe20000410000 */
[----:B------:R-:W-:Y:S01]  /*13e60*/  SHF.R.U32.HI R148, RZ, 0x18, R137 ;  /* 0x00000018ff947819 */ /* 0x000fe20000011689 */
[----:B------:R-:W-:Y:S01]  /*13e70*/  FMUL.FTZ R126, R0, R126 ;  /* 0x0000007e007e7220 */ /* 0x000fe20000410000 */
[----:B------:R-:W-:Y:S01]  /*13e80*/  LOP3.LUT R139, R22, 0xff, RZ, 0xc0, !PT ;  /* 0x000000ff168b7812 */ /* 0x000fe200078ec0ff */
[----:B------:R-:W-:Y:S01]  /*13e90*/  FMUL.FTZ R22, R3, R162 ;  /* 0x000000a203167220 */ /* 0x000fe20000410000 */
[----:B------:R-:W-:Y:S01]  /*13ea0*/  LOP3.LUT R137, R21, 0xff, RZ, 0xc0, !PT ;  /* 0x000000ff15897812 */ /* 0x000fe200078ec0ff */
[----:B------:R-:W-:Y:S01]  /*13eb0*/  FMUL.FTZ R21, R132, R161 ;  /* 0x000000a184157220 */ /* 0x000fe20000410000 */
[----:B------:R-:W-:Y:S01]  /*13ec0*/  SHF.R.U32.HI R152, RZ, 0x18, R152 ;  /* 0x00000018ff987819 */ /* 0x000fe20000011698 */
[----:B------:R-:W5:Y:S01]  /*13ed0*/  MUFU.EX2 R200, R188 ;  /* 0x000000bc00c87308 */ /* 0x000f620000000800 */
[----:B------:R-:W-:Y:S01]  /*13ee0*/  PRMT R148, R137, 0x5410, R148 ;  /* 0x0000541089947816 */ /* 0x000fe20000000094 */
[----:B------:R-:W-:Y:S01]  /*13ef0*/  FMUL.FTZ R127, R0, R127 ;  /* 0x0000007f007f7220 */ /* 0x000fe20000410000 */
[--C-:B------:R-:W-:Y:S01]  /*13f00*/  HSET2.LE.AND R137, R154, R223.reuse, PT ;  /* 0x000000df9a897233 */ /* 0x100fe20003803000 */
[----:B------:R-:W-:Y:S01]  /*13f10*/  FFMA.FTZ R3, R3, R247, R240 ;  /* 0x000000f703037223 */ /* 0x000fe200000100f0 */
[----:B------:R-:W-:Y:S02]  /*13f20*/  PRMT R152, R139, 0x5410, R152 ;  /* 0x000054108b987816 */ /* 0x000fe40000000098 */
[----:B----4-:R-:W-:Y:S01]  /*13f30*/  SHF.R.U32.HI R138, RZ, 0x8, R20 ;  /* 0x00000008ff8a7819 */ /* 0x010fe20000011614 */
[----:B------:R-:W-:Y:S01]  /*13f40*/  FMUL.FTZ R20, R132, R160 ;  /* 0x000000a084147220 */ /* 0x000fe20000410000 */
[----:B------:R-:W-:Y:S01]  /*13f50*/  F2FP.F16.F32.PACK_AB R178, R206, R207 ;  /* 0x000000cfceb2723e */ /* 0x000fe200000000ff */
[----:B------:R-:W-:Y:S01]  /*13f60*/  LDSM.16.MT88.4 R160, [R214+0xa800] ;  /* 0x00a80000d6a0783b */ /* 0x000fe20000004200 */
[----:B------:R-:W-:Y:S01]  /*13f70*/  PRMT R149, R149, 0x5410, R138 ;  /* 0x0000541095957816 */ /* 0x000fe2000000008a */
[----:B------:R-:W-:Y:S01]  /*13f80*/  FFMA.FTZ R132, R132, R248, R242 ;  /* 0x000000f884847223 */ /* 0x000fe200000100f2 */
[--C-:B------:R-:W-:Y:S01]  /*13f90*/  HSET2.LE.AND R138, R153, R223.reuse, PT ;  /* 0x000000df998a7233 */ /* 0x100fe20003803000 */
[----:B------:R-:W-:Y:S01]  /*13fa0*/  FADD.FTZ R3, R239, R3 ;  /* 0x00000003ef037221 */ /* 0x000fe20000010000 */
[-C--:B-1----:R-:W-:Y:S03]  /*13fb0*/  HMMA.16816.F32 R20, R172, R144.reuse, R20 ;  /* 0x00000090ac14723c */ /* 0x082fe60000001814 */
[----:B------:R-:W-:Y:S01]  /*13fc0*/  LOP3.LUT R178, R137, R178, RZ, 0xc0, !PT ;  /* 0x000000b289b27212 */ /* 0x000fe200078ec0ff */
[----:B------:R-:W-:Y:S01]  /*13fd0*/  FADD.FTZ R132, R241, R132 ;  /* 0x00000084f1847221 */ /* 0x000fe20000010000 */
[--C-:B------:R-:W-:Y:S01]  /*13fe0*/  HSET2.LE.AND R137, R152, R223.reuse, PT ;  /* 0x000000df98897233 */ /* 0x100fe20003803000 */
[C---:B------:R-:W-:Y:S01]  /*13ff0*/  HMMA.16816.F32 R112, R180.reuse, R144, R112 ;  /* 0x00000090b470723c */ /* 0x040fe20000001870 */
[----:B------:R-:W1:Y:S04]  /*14000*/  LDSM.16.MT88.4 R152, [R209+0xa800] ;  /* 0x00a80000d198783b */ /* 0x000e680000004200 */
[----:B------:R-:W-:Y:S01]  /*14010*/  F2FP.F16.F32.PACK_AB R179, R204, R205 ;  /* 0x000000cdccb3723e */ /* 0x000fe200000000ff */
[-C--:B------:R-:W-:Y:S05]  /*14020*/  HMMA.16816.F32 R116, R180, R146.reuse, R116 ;  /* 0x00000092b474723c */ /* 0x080fea0000001874 */
[--C-:B------:R-:W-:Y:S01]  /*14030*/  FFMA.FTZ R144, R28, UR4, -R191.reuse ;  /* 0x000000041c907c23 */ /* 0x100fe200080108bf */
[C---:B------:R-:W-:Y:S03]  /*14040*/  HMMA.16816.F32 R120, R172.reuse, R146, R120 ;  /* 0x00000092ac78723c */ /* 0x040fe60000001878 */
[----:B------:R-:W-:Y:S02]  /*14050*/  MUFU.EX2 R196, R144 ;  /* 0x0000009000c47308 */ /* 0x000fe40000000800 */
[--C-:B------:R-:W-:Y:S01]  /*14060*/  FFMA.FTZ R145, R30, UR4, -R190.reuse ;  /* 0x000000041e917c23 */ /* 0x100fe200080108be */
[-C--:B---3--:R-:W-:Y:S05]  /*14070*/  HMMA.16816.F32 R24, R172, R140.reuse, R24 ;  /* 0x0000008cac18723c */ /* 0x088fea0000001818 */
[----:B------:R-:W-:Y:S01]  /*14080*/  FFMA.FTZ R191, R29, UR4, -R191 ;  /* 0x000000041dbf7c23 */ /* 0x000fe200080108bf */
[----:B------:R-:W-:Y:S01]  /*14090*/  FFMA.FTZ R190, R31, UR4, -R190 ;  /* 0x000000041fbe7c23 */ /* 0x000fe200080108be */
[C---:B------:R-:W-:Y:S01]  /*140a0*/  FMUL.FTZ R28, R2.reuse, R164 ;  /* 0x000000a4021c7220 */ /* 0x040fe20000410000 */
[----:B------:R-:W-:Y:S01]  /*140b0*/  FMUL.FTZ R29, R2, R165 ;  /* 0x000000a5021d7220 */ /* 0x000fe20000410000 */
[----:B------:R-:W3:Y:S02]  /*140c0*/  MUFU.EX2 R194, R191 ;  /* 0x000000bf00c27308 */ /* 0x000ee40000000800 */
[C---:B------:R-:W-:Y:S01]  /*140d0*/  FMUL.FTZ R30, R0.reuse, R166 ;  /* 0x000000a6001e7220 */ /* 0x040fe20000410000 */
[----:B------:R-:W-:Y:S01]  /*140e0*/  FMUL.FTZ R31, R0, R167 ;  /* 0x000000a7001f7220 */ /* 0x000fe20000410000 */
[----:B------:R-:W-:Y:S01]  /*140f0*/  FFMA.FTZ R2, R2, R249, R233 ;  /* 0x000000f902027223 */ /* 0x000fe200000100e9 */
[----:B------:R-:W4:Y:S01]  /*14100*/  LDSM.16.MT88.4 R164, [R213+0xa800] ;  /* 0x00a80000d5a4783b */ /* 0x000f220000004200 */
[----:B------:R-:W-:Y:S01]  /*14110*/  LOP3.LUT R179, R138, R179, RZ, 0xc0, !PT ;  /* 0x000000b38ab37212 */ /* 0x000fe200078ec0ff */
[----:B------:R-:W-:Y:S03]  /*14120*/  FFMA.FTZ R0, R0, R250, R232 ;  /* 0x000000fa00007223 */ /* 0x000fe600000100e8 */
[----:B------:R5:W-:Y:S01]  /*14130*/  MUFU.EX2 R192, R190 ;  /* 0x000000be00c07308 */ /* 0x000be20000000800 */
[--C-:B------:R-:W-:Y:S01]  /*14140*/  HSET2.LE.AND R139, R150, R223.reuse, PT ;  /* 0x000000df968b7233 */ /* 0x100fe20003803000 */
[C---:B------:R-:W-:Y:S04]  /*14150*/  HMMA.16816.F32 R28, R180.reuse, R140, R28 ;  /* 0x0000008cb41c723c */ /* 0x040fe8000000181c */
[--C-:B------:R-:W-:Y:S01]  /*14160*/  HSET2.LE.AND R138, R149, R223.reuse, PT ;  /* 0x000000df958a7233 */ /* 0x100fe20003803000 */
[----:B------:R-:W-:Y:S01]  /*14170*/  FADD.FTZ R0, R231, R0 ;  /* 0x00000000e7007221 */ /* 0x000fe20000010000 */
[-C--:B------:R-:W-:Y:S02]  /*14180*/  HMMA.16816.F32 R124, R180, R142.reuse, R124 ;  /* 0x0000008eb47c723c */ /* 0x080fe4000000187c */
[----:B------:R1:W3:Y:S01]  /*14190*/  MUFU.EX2 R193, R145 ;  /* 0x0000009100c17308 */ /* 0x0002e20000000800 */
[----:B------:R-:W4:Y:S02]  /*141a0*/  LDSM.16.MT88.4 R180, [R211+0xb800] ;  /* 0x00b80000d3b4783b */ /* 0x000f240000004200 */
[----:B--2---:R-:W-:Y:S01]  /*141b0*/  F2FP.F16.F32.PACK_AB R176, R202, R203 ;  /* 0x000000cbcab0723e */ /* 0x004fe200000000ff */
[----:B------:R-:W-:Y:S05]  /*141c0*/  HMMA.16816.F32 R128, R172, R142, R128 ;  /* 0x0000008eac80723c */ /* 0x000fea0000001880 */
[----:B-----5:R-:W2:Y:S01]  /*141d0*/  LDSM.16.MT88.4 R188, [R214+0xb800] ;  /* 0x00b80000d6bc783b */ /* 0x020ea20000004200 */
[----:B------:R-:W-:Y:S01]  /*141e0*/  F2FP.F16.F32.PACK_AB R177, R200, R201 ;  /* 0x000000c9c8b1723e */ /* 0x000fe200000000ff */
[----:B------:R-:W-:Y:S01]  /*141f0*/  FADD.FTZ R3, R244, R3 ;  /* 0x00000003f4037221 */ /* 0x000fe20000010000 */
[----:B------:R-:W-:Y:S03]  /*14200*/  F2FP.F16.F32.PACK_AB R184, R198, R199 ;  /* 0x000000c7c6b8723e */ /* 0x000fe600000000ff */
[----:B------:R-:W-:Y:S01]  /*14210*/  FADD.FTZ R0, R228, R0 ;  /* 0x00000000e4007221 */ /* 0x000fe20000010000 */
[----:B------:R-:W-:Y:S01]  /*14220*/  LOP3.LUT R176, R139, R176, RZ, 0xc0, !PT ;  /* 0x000000b08bb07212 */ /* 0x000fe200078ec0ff */
[----:B------:R-:W5:Y:S01]  /*14230*/  LDSM.16.MT88.4 R172, [R213+0xb800] ;  /* 0x00b80000d5ac783b */ /* 0x000f620000004200 */
[----:B------:R-:W-:Y:S01]  /*14240*/  LOP3.LUT R177, R137, R177, RZ, 0xc0, !PT ;  /* 0x000000b189b17212 */ /* 0x000fe200078ec0ff */
[----:B------:R-:W-:Y:S01]  /*14250*/  FADD.FTZ R3, R243, R3 ;  /* 0x00000003f3037221 */ /* 0x000fe20000010000 */
[----:B------:R-:W-:Y:S02]  /*14260*/  LOP3.LUT R184, R138, R184, RZ, 0xc0, !PT ;  /* 0x000000b88ab87212 */ /* 0x000fe400078ec0ff */
[--C-:B------:R-:W-:Y:S02]  /*14270*/  HSET2.LE.AND R139, R148, R223.reuse, PT ;  /* 0x000000df948b7233 */ /* 0x100fe40003803000 */
[--C-:B------:R-:W-:Y:S01]  /*14280*/  HSET2.LE.AND R137, R151, R223.reuse, PT ;  /* 0x000000df97897233 */ /* 0x100fe20003803000 */
[-C--:B-1----:R-:W-:Y:S05]  /*14290*/  HMMA.16816.F32 R144, R176, R152.reuse, R4 ;  /* 0x00000098b090723c */ /* 0x082fea0000001804 */
[----:B------:R-:W-:Y:S02]  /*142a0*/  HSET2.LE.AND R138, R186, R223, PT ;  /* 0x000000dfba8a7233 */ /* 0x000fe40003803000 */
[----:B------:R-:W-:Y:S01]  /*142b0*/  F2FP.F16.F32.PACK_AB R185, R195, R197 ;  /* 0x000000c5c3b9723e */ /* 0x000fe200000000ff */
[----:B------:R-:W-:Y:S03]  /*142c0*/  FADD.FTZ R5, R238, R2 ;  /* 0x00000002ee057221 */ /* 0x000fe60000010000 */
[----:B---3--:R-:W-:Y:S01]  /*142d0*/  F2FP.F16.F32.PACK_AB R186, R194, R196 ;  /* 0x000000c4c2ba723e */ /* 0x008fe200000000ff */
        /* <DEDUP_REMOVED lines=37> */
[-C--:B----4-:R-:W-:Y:S05]  /*14530*/  HMMA.16816.F32 R68, R176, R164.reuse, R68 ;  /* 0x000000a4b044723c */ /* 0x090fea0000001844 */
        /* <DEDUP_REMOVED lines=18> */
[-C--:B-----5:R-:W-:Y:S06]  /*14660*/  HMMA.16816.F32 R168, R176, R172.reuse, R24 ;  /* 0x000000acb0a8723c */ /* 0x0a0fec0000001818 */
[C---:B------:R-:W-:Y:S06]  /*14670*/  HMMA.16816.F32 R164, R184.reuse, R172, R28 ;  /* 0x000000acb8a4723c */ /* 0x040fec000000181c */
[-C--:B------:R-:W-:Y:S06]  /*14680*/  HMMA.16816.F32 R124, R184, R174.reuse, R124 ;  /* 0x000000aeb87c723c */ /* 0x080fec000000187c */
[----:B------:R-:W-:Y:S01]  /*14690*/  HMMA.16816.F32 R128, R176, R174, R128 ;  /* 0x000000aeb080723c */ /* 0x000fe20000001880 */
[----:B------:R-:W-:Y:S11]  /*146a0*/  @!UPT UIADD3 URZ, URZ, URZ, URZ ;  /* 0x0000003f3f3ff290 */ /* 0x000ff6000fffe03f */
[----:B------:R-:W-:Y:S01]  /*146b0*/  @!UPT UIADD3 URZ, URZ, URZ, URZ ;  /* 0x0000003f3f3ff290 */ /* 0x000fe2000fffe03f */
[----:B------:R-:W-:Y:S11]  /*146c0*/  @P0 BRA `(.L_x_1121) ;  /* 0xffffffd400980947 */ /* 0x000ff6000383ffff */
.L_x_1120:
[----:B------:R-:W1:Y:S01]  /*146d0*/  SHFL.BFLY PT, R2, R248, 0x2, 0x1f ;  /* 0x0c401f00f8027f89 */ /* 0x000e6200000e0000 */
[----:B------:R-:W-:Y:S01]  /*146e0*/  MOV R8, 0x3f800000 ;  /* 0x3f80000000087802 */ /* 0x000fe20000000f00 */
[----:B------:R-:W-:Y:S01]  /*146f0*/  ULDC UR4, c[0x0][0x38c] ;  /* 0x0000e30000047ab9 */ /* 0x000fe20000000800 */
[----:B------:R-:W-:Y:S01]  /*14700*/  UMOV UR5, 0x400 ;  /* 0x0000040000057882 */ /* 0x000fe20000000000 */
[----:B------:R-:W2:Y:S01]  /*14710*/  SHFL.BFLY PT, R0, R247, 0x2, 0x1f ;  /* 0x0c401f00f7007f89 */ /* 0x000ea200000e0000 */
[----:B------:R-:W-:-:S03]  /*14720*/  UISETP.NE.AND UP0, UPT, UR27, -0x1, UPT ;  /* 0xffffffff1b00788c */ /* 0x000fc6000bf05270 */
[----:B------:R-:W3:Y:S04]  /*14730*/  SHFL.BFLY PT, R4, R249, 0x2, 0x1f ;  /* 0x0c401f00f9047f89 */ /* 0x000ee800000e0000 */
[----:B------:R-:W-:Y:S01]  /*14740*/  SHFL.BFLY PT, R3, R250, 0x2, 0x1f ;  /* 0x0c401f00fa037f89 */ /* 0x000fe200000e0000 */
[----:B------:R-:W4:Y:S01]  /*14750*/  S2R R173, SR_TID.X ;  /* 0x0000000000ad7919 */ /* 0x000f220000002100 */
[----:B-1----:R-:W-:Y:S01]  /*14760*/  FADD.FTZ R2, R2, R248 ;  /* 0x000000f802027221 */ /* 0x002fe20000010000 */
[----:B--2---:R-:W-:-:S04]  /*14770*/  FADD.FTZ R0, R0, R247 ;  /* 0x000000f700007221 */ /* 0x004fc80000010000 */
[----:B------:R-:W1:Y:S01]  /*14780*/  SHFL.BFLY PT, R6, R2, 0x1, 0x1f ;  /* 0x0c201f0002067f89 */ /* 0x000e6200000e0000 */
[----:B---3--:R-:W-:-:S03]  /*14790*/  FADD.FTZ R4, R4, R249 ;  /* 0x000000f904047221 */ /* 0x008fc60000010000 */
[----:B------:R-:W2:Y:S01]  /*147a0*/  SHFL.BFLY PT, R5, R0, 0x1, 0x1f ;  /* 0x0c201f0000057f89 */ /* 0x000ea200000e0000 */
[----:B----4-:R-:W-:-:S04]  /*147b0*/  SHF.R.S32.HI R174, RZ, 0x1f, R173 ;  /* 0x0000001fffae7819 */ /* 0x010fc800000114ad */
[----:B------:R-:W-:Y:S01]  /*147c0*/  LEA.HI R27, R174, R173, RZ, 0x2 ;  /* 0x000000adae1b7211 */ /* 0x000fe200078f10ff */
[----:B-1----:R-:W-:Y:S01]  /*147d0*/  FADD.FTZ R132, R2, R6 ;  /* 0x0000000602847221 */ /* 0x002fe20000010000 */
[----:B------:R-:W-:Y:S01]  /*147e0*/  FADD.FTZ R2, R3, R250 ;  /* 0x000000fa03027221 */ /* 0x000fe20000010000 */
[----:B------:R-:W-:Y:S01]  /*147f0*/  MOV R3, 0x3f800000 ;  /* 0x3f80000000037802 */ /* 0x000fe20000000f00 */
[----:B--2---:R-:W-:Y:S01]  /*14800*/  FADD.FTZ R137, R0, R5 ;  /* 0x0000000500897221 */ /* 0x004fe20000010000 */
[--C-:B------:R-:W-:Y:S01]  /*14810*/  SHF.R.S32.HI R7, RZ, 0x2, R27.reuse ;  /* 0x00000002ff077819 */ /* 0x100fe2000001141b */
[----:B------:R-:W1:Y:S01]  /*14820*/  SHFL.BFLY PT, R5, R4, 0x1, 0x1f ;  /* 0x0c201f0004057f89 */ /* 0x000e6200000e0000 */
[----:B------:R-:W-:Y:S02]  /*14830*/  SHF.R.S32.HI R28, RZ, 0x1f, R27 ;  /* 0x0000001fff1c7819 */ /* 0x000fe4000001141b */
[----:B------:R-:W-:Y:S01]  /*14840*/  FSETP.NE.FTZ.AND P4, PT, R132, RZ, PT ;  /* 0x000000ff8400720b */ /* 0x000fe20003f95000 */
[----:B------:R-:W2:Y:S01]  /*14850*/  SHFL.BFLY PT, R6, R2, 0x1, 0x1f ;  /* 0x0c201f0002067f89 */ /* 0x000ea200000e0000 */
[----:B------:R-:W-:-:S02]  /*14860*/  LEA.HI R28, R28, R7, RZ, 0x3 ;  /* 0x000000071c1c7211 */ /* 0x000fc400078f18ff */
[----:B------:R-:W-:Y:S02]  /*14870*/  FSETP.NE.FTZ.AND P6, PT, R137, RZ, PT ;  /* 0x000000ff8900720b */ /* 0x000fe40003fd5000 */
[----:B------:R-:W-:Y:S02]  /*14880*/  LOP3.LUT R28, R28, 0xfffffff8, RZ, 0xc0, !PT ;  /* 0xfffffff81c1c7812 */ /* 0x000fe400078ec0ff */
[----:B------:R-:W-:Y:S02]  /*14890*/  MOV R0, 0x3f800000 ;  /* 0x3f80000000007802 */ /* 0x000fe40000000f00 */
[----:B------:R-:W-:Y:S02]  /*148a0*/  IADD3 R28, R7, -R28, RZ ;  /* 0x8000001c071c7210 */ /* 0x000fe40007ffe0ff */
[----:B------:R-:W-:Y:S02]  /*148b0*/  MOV R7, 0x3f800000 ;  /* 0x3f80000000077802 */ /* 0x000fe40000000f00 */
[----:B------:R-:W3:Y:S01]  /*148c0*/  @P4 MUFU.RCP R0, R132 ;  /* 0x0000008400004308 */ /* 0x000ee20000001000 */
[----:B------:R-:W-:Y:S01]  /*148d0*/  P2R R172, PR, RZ, 0x10 ;  /* 0x00000010ffac7803 */ /* 0x000fe20000000000 */
[----:B-1----:R-:W-:-:S06]  /*148e0*/  FADD.FTZ R138, R4, R5 ;  /* 0x00000005048a7221 */ /* 0x002fcc0000010000 */
[----:B------:R-:W1:Y:S01]  /*148f0*/  @P6 MUFU.RCP R3, R137 ;  /* 0x0000008900036308 */ /* 0x000e620000001000 */
[----:B--2---:R-:W-:Y:S01]  /*14900*/  FADD.FTZ R139, R2, R6 ;  /* 0x00000006028b7221 */ /* 0x004fe20000010000 */
[----:B------:R-:W-:-:S04]  /*14910*/  FSETP.NE.FTZ.AND P0, PT, R138, RZ, PT ;  /* 0x000000ff8a00720b */ /* 0x000fc80003f15000 */
[----:B------:R-:W-:Y:S01]  /*14920*/  FSETP.NE.FTZ.AND P5, PT, R139, RZ, PT ;  /* 0x000000ff8b00720b */ /* 0x000fe20003fb5000 */
[----:B---3--:R-:W-:-:S03]  /*14930*/  FMUL.FTZ R0, R0, UR4 ;  /* 0x0000000400007c20 */ /* 0x008fc60008410000 */
[----:B------:R-:W-:Y:S01]  /*14940*/  R2P PR, R28, 0x6 ;  /* 0x000000061c007804 */ /* 0x000fe20000000000 */
[C---:B------:R-:W-:Y:S01]  /*14950*/  FMUL.FTZ R144, R0.reuse, R144 ;  /* 0x0000009000907220 */ /* 0x040fe20000410000 */
[C---:B------:R-:W-:Y:S01]  /*14960*/  FMUL.FTZ R5, R0.reuse, R145 ;  /* 0x0000009100057220 */ /* 0x040fe20000410000 */
[C---:B------:R-:W-:Y:S01]  /*14970*/  FMUL.FTZ R152, R0.reuse, R152 ;  /* 0x0000009800987220 */ /* 0x040fe20000410000 */
[C---:B------:R-:W-:Y:S01]  /*14980*/  FMUL.FTZ R36, R0.reuse, R36 ;  /* 0x0000002400247220 */ /* 0x040fe20000410000 */
[----:B------:R-:W2:Y:S01]  /*14990*/  @P0 MUFU.RCP R8, R138 ;  /* 0x0000008a00080308 */ /* 0x000ea20000001000 */
[----:B-1----:R-:W-:Y:S01]  /*149a0*/  FMUL.FTZ R2, R3, UR4 ;  /* 0x0000000403027c20 */ /* 0x002fe20008410000 */
[C---:B------:R-:W-:Y:S01]  /*149b0*/  FMUL.FTZ R3, R0.reuse, R153 ;  /* 0x0000009900037220 */ /* 0x040fe20000410000 */
        /* <DEDUP_REMOVED lines=14> */
[----:B--2---:R-:W-:Y:S01]  /*14aa0*/  FMUL.FTZ R8, R8, UR4 ;  /* 0x0000000408087c20 */ /* 0x004fe20008410000 */
        /* <DEDUP_REMOVED lines=52> */
[----:B------:R-:W-:Y:S01]  /*14df0*/  LEA.HI R53, R174, R173, RZ, 0x5 ;  /* 0x000000adae357211 */ /* 0x000fe200078f28ff */
[----:B-1----:R-:W-:Y:S01]  /*14e00*/  ULEA UR4, UR4, UR5, 0x18 ;  /* 0x0000000504047291 */ /* 0x002fe2000f8ec03f */
[----:B------:R-:W-:Y:S01]  /*14e10*/  F2FP.F16.F32.PACK_AB R24, R24, R0 ;  /* 0x000000001818723e */ /* 0x000fe200000000ff */
[C---:B------:R-:W-:Y:S01]  /*14e20*/  FMUL.FTZ R142, R7.reuse, R142 ;  /* 0x0000008e078e7220 */ /* 0x040fe20000410000 */
[----:B------:R-:W-:Y:S01]  /*14e30*/  F2FP.F16.F32.PACK_AB R18, R18, R2 ;  /* 0x000000021212723e */ /* 0x000fe200000000ff */
[----:B------:R-:W-:Y:S01]  /*14e40*/  FMUL.FTZ R9, R7, R143 ;  /* 0x0000008f07097220 */ /* 0x000fe20000410000 */
[----:B------:R-:W-:Y:S01]  /*14e50*/  LOP3.LUT R0, R27, 0x3ffffffc, RZ, 0xc0, !PT ;  /* 0x3ffffffc1b007812 */ /* 0x000fe200078ec0ff */
[----:B------:R-:W-:Y:S01]  /*14e60*/  FMUL.FTZ R140, R8, R140 ;  /* 0x0000008c088c7220 */ /* 0x000fe20000410000 */
[----:B------:R-:W-:Y:S01]  /*14e70*/  SHF.L.U32 R2, R28, 0x6, RZ ;  /* 0x000000061c027819 */ /* 0x000fe200000006ff */
[C---:B------:R-:W-:Y:S01]  /*14e80*/  FMUL.FTZ R10, R8.reuse, R141 ;  /* 0x0000008d080a7220 */ /* 0x040fe20000410000 */
[----:B------:R-:W-:Y:S01]  /*14e90*/  F2FP.F16.F32.PACK_AB R23, R23, R52 ;  /* 0x000000341717723e */ /* 0x000fe200000000ff */
[C---:B------:R-:W-:Y:S01]  /*14ea0*/  FMUL.FTZ R148, R8.reuse, R148 ;  /* 0x0000009408947220 */ /* 0x040fe20000410000 */
[----:B------:R-:W-:Y:S01]  /*14eb0*/  SHF.R.S32.HI R52, RZ, 0x5, R53 ;  /* 0x00000005ff347819 */ /* 0x000fe20000011435 */
[----:B------:R-:W-:Y:S01]  /*14ec0*/  FMUL.FTZ R11, R8, R149 ;  /* 0x00000095080b7220 */ /* 0x000fe20000410000 */
[----:B------:R-:W-:Y:S01]  /*14ed0*/  IADD3 R0, -R0, R173, RZ ;  /* 0x000000ad00007210 */ /* 0x000fe20007ffe1ff */
[C---:B------:R-:W-:Y:S01]  /*14ee0*/  FMUL.FTZ R150, R7.reuse, R150 ;  /* 0x0000009607967220 */ /* 0x040fe20000410000 */
[----:B------:R-:W-:Y:S01]  /*14ef0*/  LOP3.LUT R2, R2, 0x1c0, RZ, 0xc0, !PT ;  /* 0x000001c002027812 */ /* 0x000fe200078ec0ff */
[----:B------:R-:W-:Y:S01]  /*14f00*/  FMUL.FTZ R14, R7, R151 ;  /* 0x00000097070e7220 */ /* 0x000fe20000410000 */
[----:B------:R-:W-:Y:S01]  /*14f10*/  LOP3.LUT R28, R28, 0x1, RZ, 0xc0, !PT ;  /* 0x000000011c1c7812 */ /* 0x000fe200078ec0ff */
[----:B------:R-:W-:Y:S01]  /*14f20*/  FMUL.FTZ R40, R8, R40 ;  /* 0x0000002808287220 */ /* 0x000fe20000410000 */
[----:B------:R-:W-:Y:S01]  /*14f30*/  LEA R27, R52, R0, 0x9 ;  /* 0x00000000341b7211 */ /* 0x000fe200078e48ff */
[----:B------:R-:W-:Y:S01]  /*14f40*/  FMUL.FTZ R17, R8, R41 ;  /* 0x0000002908117220 */ /* 0x000fe20000410000 */
[----:B------:R-:W-:Y:S01]  /*14f50*/  LEA.HI R0, R2, R2, RZ, 0x1d ;  /* 0x0000000202007211 */ /* 0x000fe200078fe8ff */
[----:B------:R-:W-:Y:S01]  /*14f60*/  FMUL.FTZ R44, R8, R44 ;  /* 0x0000002c082c7220 */ /* 0x000fe20000410000 */
[----:B------:R-:W-:Y:S01]  /*14f70*/  ISETP.NE.U32.AND P3, PT, R28, 0x1, PT ;  /* 0x000000011c00780c */ /* 0x000fe20003f65070 */
[C---:B------:R-:W-:Y:S01]  /*14f80*/  FMUL.FTZ R25, R8.reuse, R45 ;  /* 0x0000002d08197220 */ /* 0x040fe20000410000 */
[----:B------:R-:W-:Y:S01]  /*14f90*/  LEA R0, R27, R0, 0x1 ;  /* 0x000000001b007211 */ /* 0x000fe200078e08ff */
[C---:B------:R-:W-:Y:S01]  /*14fa0*/  FMUL.FTZ R56, R8.reuse, R56 ;  /* 0x0000003808387220 */ /* 0x040fe20000410000 */
[----:B------:R-:W-:Y:S01]  /*14fb0*/  F2FP.F16.F32.PACK_AB R5, R5, R144 ;  /* 0x000000900505723e */ /* 0x000fe200000000ff */
[----:B------:R-:W-:Y:S01]  /*14fc0*/  FMUL.FTZ R21, R8, R57 ;  /* 0x0000003908157220 */ /* 0x000fe20000410000 */
[----:B------:R-:W-:Y:S01]  /*14fd0*/  LEA R0, R0, UR4, 0x1 ;  /* 0x0000000400007c11 */ /* 0x000fe2000f8e08ff */
[C---:B------:R-:W-:Y:S01]  /*14fe0*/  FMUL.FTZ R58, R7.reuse, R58 ;  /* 0x0000003a073a7220 */ /* 0x040fe20000410000 */
[----:B------:R-:W-:Y:S01]  /*14ff0*/  F2FP.F16.F32.PACK_AB R4, R4, R146 ;  /* 0x000000920404723e */ /* 0x000fe200000000ff */
[----:B------:R-:W-:Y:S01]  /*15000*/  FMUL.FTZ R26, R7, R59 ;  /* 0x0000003b071a7220 */ /* 0x000fe20000410000 */
[----:B------:R-:W-:Y:S01]  /*15010*/  IADD3 R2, R0, -0x10, RZ ;  /* 0xfffffff000027810 */ /* 0x000fe20007ffe0ff */
[----:B------:R-:W-:Y:S01]  /*15020*/  STS [R0], R5 ;  /* 0x0000000500007388 */ /* 0x000fe20000000800 */
[----:B------:R-:W-:Y:S01]  /*15030*/  F2FP.F16.F32.PACK_AB R3, R3, R152 ;  /* 0x000000980303723e */ /* 0x000fe200000000ff */
[----:B------:R-:W-:Y:S01]  /*15040*/  FMUL.FTZ R60, R8, R60 ;  /* 0x0000003c083c7220 */ /* 0x000fe20000410000 */
[----:B------:R-:W-:Y:S01]  /*15050*/  F2FP.F16.F32.PACK_AB R6, R6, R154 ;  /* 0x0000009a0606723e */ /* 0x000fe200000000ff */
[----:B------:R-:W-:Y:S01]  /*15060*/  STS [R0+0x400], R4 ;  /* 0x0004000400007388 */ /* 0x000fe20000000800 */
[----:B------:R-:W-:Y:S01]  /*15070*/  @P3 IADD3 R2, R0, 0x10, RZ ;  /* 0x0000001000023810 */ /* 0x000fe20007ffe0ff */
[----:B------:R-:W-:Y:S01]  /*15080*/  FMUL.FTZ R50, R8, R61 ;  /* 0x0000003d08327220 */ /* 0x000fe20000410000 */
[----:B------:R-:W-:Y:S01]  /*15090*/  F2FP.F16.F32.PACK_AB R9, R9, R142 ;  /* 0x0000008e0909723e */ /* 0x000fe200000000ff */
[C---:B------:R-:W-:Y:S01]  /*150a0*/  FMUL.FTZ R62, R7.reuse, R62 ;  /* 0x0000003e073e7220 */ /* 0x040fe20000410000 */
[----:B------:R-:W-:Y:S01]  /*150b0*/  F2FP.F16.F32.PACK_AB R22, R22, R54 ;  /* 0x000000361616723e */ /* 0x000fe200000000ff */
[----:B------:R1:W-:Y:S01]  /*150c0*/  STS [R2], R3 ;  /* 0x0000000302007388 */ /* 0x0003e20000000800 */
[----:B------:R-:W-:Y:S01]  /*150d0*/  MOV R54, 0xffffffe0 ;  /* 0xffffffe000367802 */ /* 0x000fe20000000f00 */
[----:B------:R-:W-:Y:S01]  /*150e0*/  FMUL.FTZ R49, R7, R63 ;  /* 0x0000003f07317220 */ /* 0x000fe20000410000 */
[----:B------:R-:W-:Y:S01]  /*150f0*/  F2FP.F16.F32.PACK_AB R10, R10, R140 ;  /* 0x0000008c0a0a723e */ /* 0x000fe200000000ff */
[----:B------:R-:W-:Y:S01]  /*15100*/  STS [R2+0x400], R6 ;  /* 0x0004000602007388 */ /* 0x000fe20000000800 */
[----:B------:R-:W-:Y:S01]  /*15110*/  F2FP.F16.F32.PACK_AB R11, R11, R148 ;  /* 0x000000940b0b723e */ /* 0x000fe200000000ff */
[----:B------:R-:W-:Y:S01]  /*15120*/  FMUL.FTZ R72, R8, R72 ;  /* 0x0000004808487220 */ /* 0x000fe20000410000 */
[----:B------:R-:W-:Y:S01]  /*15130*/  F2FP.F16.F32.PACK_AB R14, R14, R150 ;  /* 0x000000960e0e723e */ /* 0x000fe200000000ff */
[----:B------:R2:W-:Y:S01]  /*15140*/  STS [R0+0x2400], R9 ;  /* 0x0024000900007388 */ /* 0x0005e20000000800 */
[----:B------:R-:W-:Y:S01]  /*15150*/  F2FP.F16.F32.PACK_AB R13, R13, R36 ;  /* 0x000000240d0d723e */ /* 0x000fe200000000ff */
[----:B------:R-:W-:Y:S01]  /*15160*/  FMUL.FTZ R46, R8, R73 ;  /* 0x00000049082e7220 */ /* 0x000fe20000410000 */
[----:B------:R-:W-:Y:S01]  /*15170*/  F2FP.F16.F32.PACK_AB R12, R12, R15 ;  /* 0x0000000f0c0c723e */ /* 0x000fe200000000ff */
[----:B------:R3:W-:Y:S01]  /*15180*/  STS [R0+0x2000], R10 ;  /* 0x0020000a00007388 */ /* 0x0007e20000000800 */
        /* <DEDUP_REMOVED lines=11> */
[----:B------:R-:W-:Y:S01]  /*15240*/  FMUL.FTZ R42, R8, R77 ;  /* 0x0000004d082a7220 */ /* 0x000fe20000410000 */
[----:B-1----:R-:W-:Y:S01]  /*15250*/  SEL R3, R54, 0x20, P1 ;  /* 0x0000002036037807 */ /* 0x002fe20000800000 */
[C---:B------:R-:W-:Y:S01]  /*15260*/  FMUL.FTZ R78, R7.reuse, R78 ;  /* 0x0000004e074e7220 */ /* 0x040fe20000410000 */
[----:B------:R-:W-:Y:S01]  /*15270*/  FMUL.FTZ R41, R7, R79 ;  /* 0x0000004f07297220 */ /* 0x000fe20000410000 */
[----:B------:R-:W-:Y:S01]  /*15280*/  F2FP.F16.F32.PACK_AB R21, R21, R56 ;  /* 0x000000381515723e */ /* 0x000fe200000000ff */
[----:B------:R-:W-:Y:S01]  /*15290*/  FMUL.FTZ R88, R8, R88 ;  /* 0x0000005808587220 */ /* 0x000fe20000410000 */
[----:B------:R-:W-:Y:S01]  /*152a0*/  IADD3 R4, R0, R3, RZ ;  /* 0x0000000300047210 */ /* 0x000fe20007ffe0ff */
[----:B------:R-:W-:Y:S01]  /*152b0*/  FMUL.FTZ R38, R8, R89 ;  /* 0x0000005908267220 */ /* 0x000fe20000410000 */
[----:B------:R-:W-:Y:S01]  /*152c0*/  IADD3 R3, R3, R2, RZ ;  /* 0x0000000203037210 */ /* 0x000fe20007ffe0ff */
[C---:B------:R-:W-:Y:S01]  /*152d0*/  FMUL.FTZ R90, R7.reuse, R90 ;  /* 0x0000005a075a7220 */ /* 0x040fe20000410000 */
[----:B--2---:R-:W-:Y:S01]  /*152e0*/  MOV R9, 0x40 ;  /* 0x0000004000097802 */ /* 0x004fe20000000f00 */
[----:B------:R-:W-:Y:S01]  /*152f0*/  STS [R4], R13 ;  /* 0x0000000d04007388 */ /* 0x000fe20000000800 */
[----:B------:R-:W-:Y:S01]  /*15300*/  F2FP.F16.F32.PACK_AB R26, R26, R58 ;  /* 0x0000003a1a1a723e */ /* 0x000fe200000000ff */
[----:B------:R-:W-:Y:S01]  /*15310*/  FMUL.FTZ R37, R7, R91 ;  /* 0x0000005b07257220 */ /* 0x000fe20000410000 */
[----:B------:R-:W-:Y:S01]  /*15320*/  SEL R9, R9, 0xffffffc0, !P2 ;  /* 0xffffffc009097807 */ /* 0x000fe20005000000 */
[----:B------:R-:W-:Y:S01]  /*15330*/  STS [R4+0x400], R12 ;  /* 0x0004000c04007388 */ /* 0x000fe20000000800 */
[----:B------:R-:W-:Y:S01]  /*15340*/  F2FP.F16.F32.PACK_AB R50, R50, R60 ;  /* 0x0000003c3232723e */ /* 0x000fe200000000ff */
[----:B------:R-:W-:Y:S01]  /*15350*/  FMUL.FTZ R92, R8, R92 ;  /* 0x0000005c085c7220 */ /* 0x000fe20000410000 */
[----:B------:R-:W-:Y:S01]  /*15360*/  IADD3 R6, R0, R9, RZ ;  /* 0x0000000900067210 */ /* 0x000fe20007ffe0ff */
[----:B------:R-:W-:Y:S01]  /*15370*/  STS [R3], R16 ;  /* 0x0000001003007388 */ /* 0x000fe20000000800 */
[----:B------:R-:W-:Y:S01]  /*15380*/  IADD3 R5, R9, R2, RZ ;  /* 0x0000000209057210 */ /* 0x000fe20007ffe0ff */
[----:B------:R-:W-:Y:S01]  /*15390*/  FMUL.FTZ R34, R8, R93 ;  /* 0x0000005d08227220 */ /* 0x000fe20000410000 */
[----:B------:R-:W-:Y:S01]  /*153a0*/  F2FP.F16.F32.PACK_AB R49, R49, R62 ;  /* 0x0000003e3131723e */ /* 0x000fe200000000ff */
[----:B------:R-:W-:Y:S01]  /*153b0*/  STS [R3+0x400], R15 ;  /* 0x0004000f03007388 */ /* 0x000fe20000000800 */
[----:B------:R-:W-:Y:S01]  /*153c0*/  F2FP.F16.F32.PACK_AB R48, R69, R68 ;  /* 0x000000444530723e */ /* 0x000fe200000000ff */
[----:B------:R-:W-:Y:S01]  /*153d0*/  FMUL.FTZ R94, R7, R94 ;  /* 0x0000005e075e7220 */ /* 0x000fe20000410000 */
[----:B------:R-:W-:Y:S01]  /*153e0*/  F2FP.F16.F32.PACK_AB R47, R71, R70 ;  /* 0x00000046472f723e */ /* 0x000fe200000000ff */
[----:B------:R-:W-:Y:S01]  /*153f0*/  STS [R4+0x2000], R17 ;  /* 0x0020001104007388 */ /* 0x000fe20000000800 */
[----:B---3--:R-:W-:Y:S01]  /*15400*/  IADD3 R10, R4, R9, RZ ;  /* 0x00000009040a7210 */ /* 0x008fe20007ffe0ff */
[----:B------:R-:W-:Y:S01]  /*15410*/  FMUL.FTZ R33, R7, R95 ;  /* 0x0000005f07217220 */ /* 0x000fe20000410000 */
[----:B------:R-:W-:Y:S01]  /*15420*/  F2FP.F16.F32.PACK_AB R44, R81, R80 ;  /* 0x00000050512c723e */ /* 0x000fe200000000ff */
[----:B------:R-:W-:Y:S01]  /*15430*/  STS [R4+0x2400], R18 ;  /* 0x0024001204007388 */ /* 0x000fe20000000800 */
[----:B------:R-:W-:Y:S01]  /*15440*/  F2FP.F16.F32.PACK_AB R43, R83, R82 ;  /* 0x00000052532b723e */ /* 0x000fe200000000ff */
[C---:B------:R-:W-:Y:S01]  /*15450*/  FMUL.FTZ R104, R8.reuse, R104 ;  /* 0x0000006808687220 */ /* 0x040fe20000410000 */
[----:B------:R-:W-:Y:S01]  /*15460*/  IADD3 R9, R3, R9, RZ ;  /* 0x0000000903097210 */ /* 0x000fe20007ffe0ff */
[----:B------:R-:W-:Y:S01]  /*15470*/  STS [R3+0x2000], R25 ;  /* 0x0020001903007388 */ /* 0x000fe20000000800 */
[----:B------:R-:W-:Y:S01]  /*15480*/  PLOP3.LUT P1, PT, PT, PT, UP0, 0x80, 0x0 ;  /* 0x000000000000781c */ /* 0x000fe20003f2f008 */
        /* <DEDUP_REMOVED lines=12> */
[----:B------:R-:W-:Y:S01]  /*15550*/  @UP0 ULDC.64 UR4, c[0x0][0x298] ;  /* 0x0000a60000040ab9 */ /* 0x000fe20000000a00 */
[----:B------:R-:W-:Y:S01]  /*15560*/  F2FP.F16.F32.PACK_AB R36, R97, R96 ;  /* 0x000000606124723e */ /* 0x000fe200000000ff */
[----:B------:R1:W-:Y:S01]  /*15570*/  STS [R5], R20 ;  /* 0x0000001405007388 */ /* 0x0003e20000000800 */
[----:B------:R-:W-:Y:S01]  /*15580*/  F2FP.F16.F32.PACK_AB R35, R35, R98 ;  /* 0x000000622323723e */ /* 0x000fe200000000ff */
[----:B------:R-:W-:Y:S01]  /*15590*/  @UP0 UIMAD.WIDE.U32 UR8, UR27, UR4, URZ ;  /* 0x000000041b0802a5 */ /* 0x000fe2000f8e003f */
        /* <DEDUP_REMOVED lines=21> */
[----:B------:R-:W-:Y:S01]  /*156f0*/  STS [R10], R48 ;  /* 0x000000300a007388 */ /* 0x000fe20000000800 */
[C---:B------:R-:W-:Y:S01]  /*15700*/  FMUL.FTZ R114, R7.reuse, R114 ;  /* 0x0000007207727220 */ /* 0x040fe20000410000 */
[C---:B------:R-:W-:Y:S01]  /*15710*/  FMUL.FTZ R115, R7.reuse, R115 ;  /* 0x0000007307737220 */ /* 0x040fe20000410000 */
[C---:B------:R-:W-:Y:S01]  /*15720*/  FMUL.FTZ R116, R8.reuse, R116 ;  /* 0x0000007408747220 */ /* 0x040fe20000410000 */
[----:B------:R-:W-:Y:S01]  /*15730*/  STS [R10+0x400], R47 ;  /* 0x0004002f0a007388 */ /* 0x000fe20000000800 */
[----:B------:R-:W-:Y:S01]  /*15740*/  FMUL.FTZ R117, R8, R117 ;  /* 0x0000007508757220 */ /* 0x000fe20000410000 */
[C---:B------:R-:W-:Y:S01]  /*15750*/  FMUL.FTZ R118, R7.reuse, R118 ;  /* 0x0000007607767220 */ /* 0x040fe20000410000 */
[----:B------:R-:W-:Y:S01]  /*15760*/  FMUL.FTZ R119, R7, R119 ;  /* 0x0000007707777220 */ /* 0x000fe20000410000 */
[----:B------:R-:W-:Y:S01]  /*15770*/  STS [R9], R44 ;  /* 0x0000002c09007388 */ /* 0x000fe20000000800 */
[----:B------:R-:W-:Y:S01]  /*15780*/  @UP0 UIMAD UR6, UR27, UR5, UR9 ;  /* 0x000000051b0602a4 */ /* 0x000fe2000f8e0209 */
[----:B------:R-:W-:-:S02]  /*15790*/  F2FP.F16.F32.PACK_AB R51, R51, R156 ;  /* 0x0000009c3333723e */ /* 0x000fc400000000ff */
[----:B------:R-:W-:Y:S01]  /*157a0*/  STS [R9+0x400], R43 ;  /* 0x0004002b09007388 */ /* 0x000fe20000000800 */
[----:B-1----:R-:W-:Y:S02]  /*157b0*/  F2FP.F16.F32.PACK_AB R20, R159, R158 ;  /* 0x0000009e9f14723e */ /* 0x002fe400000000ff */
[----:B--2---:R-:W-:Y:S01]  /*157c0*/  F2FP.F16.F32.PACK_AB R19, R161, R160 ;  /* 0x000000a0a113723e */ /* 0x004fe200000000ff */
        /* <DEDUP_REMOVED lines=12> */
[----:B------:R-:W-:Y:S04]  /*15890*/  STS [R0+0x4000], R40 ;  /* 0x0040002800007388 */ /* 0x000fe80000000800 */
        /* <DEDUP_REMOVED lines=14> */
[----:B--2---:R-:W-:Y:S02]  /*15980*/  F2FP.F16.F32.PACK_AB R2, R129, R128 ;  /* 0x000000808102723e */ /* 0x004fe400000000ff */
[----:B-1----:R-:W-:Y:S01]  /*15990*/  F2FP.F16.F32.PACK_AB R4, R171, R170 ;  /* 0x000000aaab04723e */ /* 0x002fe200000000ff */
        /* <DEDUP_REMOVED lines=8> */
.L_x_1124:
[----:B------:R-:W-:Y:S01]  /*15a20*/  ULDC.U8 UR4, c[0x0][0x3d9] ;  /* 0x0000f64000047ab9 */ /* 0x000fe20000000000 */
[----:B------:R-:W-:Y:S01]  /*15a30*/  STS [R3+0x6000], R51 ;  /* 0x0060003303007388 */ /* 0x000fe20000000800 */
[----:B------:R-:W-:Y:S01]  /*15a40*/  ISETP.NE.AND P1, PT, RZ, UR4, PT ;  /* 0x00000004ff007c0c */ /* 0x000fe2000bf25270 */
[----:B------:R-:W-:Y:S01]  /*15a50*/  ULDC.U8 UR7, c[0x0][0x3d8] ;  /* 0x0000f60000077ab9 */ /* 0x000fe20000000000 */
[C---:B------:R-:W-:Y:S01]  /*15a60*/  FMUL.FTZ R166, R7.reuse, R166 ;  /* 0x000000a607a67220 */ /* 0x040fe20000410000 */
[----:B------:R-:W-:Y:S01]  /*15a70*/  STS [R3+0x6400], R20 ;  /* 0x0064001403007388 */ /* 0x000fe20000000800 */
[----:B------:R-:W-:Y:S01]  /*15a80*/  ISETP.NE.AND P3, PT, RZ, UR7, PT ;  /* 0x00000007ff007c0c */ /* 0x000fe2000bf65270 */
[----:B------:R-:W-:Y:S01]  /*15a90*/  FMUL.FTZ R126, R7, R126 ;  /* 0x0000007e077e7220 */ /* 0x000fe20000410000 */
[C---:B------:R-:W-:Y:S01]  /*15aa0*/  FMUL.FTZ R164, R8.reuse, R164 ;  /* 0x000000a408a47220 */ /* 0x040fe20000410000 */
[----:B------:R-:W-:Y:S01]  /*15ab0*/  STS [R6+0x4000], R19 ;  /* 0x0040001306007388 */ /* 0x000fe20000000800 */
[----:B------:R-:W-:Y:S01]  /*15ac0*/  ISETP.EQ.AND P3, PT, RZ, UR4, P3 ;  /* 0x00000004ff007c0c */ /* 0x000fe20009f62270 */
[C---:B------:R-:W-:Y:S01]  /*15ad0*/  FMUL.FTZ R165, R8.reuse, R165 ;  /* 0x000000a508a57220 */ /* 0x040fe20000410000 */
[----:B------:R-:W-:Y:S01]  /*15ae0*/  FMUL.FTZ R124, R8, R124 ;  /* 0x0000007c087c7220 */ /* 0x000fe20000410000 */
[----:B------:R-:W-:Y:S04]  /*15af0*/  STS [R6+0x4400], R18 ;  /* 0x0044001206007388 */ /* 0x000fe80000000800 */
[----:B------:R-:W-:Y:S04]  /*15b00*/  STS [R5+0x4000], R15 ;  /* 0x0040000f05007388 */ /* 0x000fe80000000800 */
[----:B------:R1:W-:Y:S02]  /*15b10*/  STS [R5+0x4400], R14 ;  /* 0x0044000e05007388 */ /* 0x0003e40000000800 */
[----:B------:R-:W-:-:S02]  /*15b20*/  @!P3 PLOP3.LUT P2, PT, PT, PT, PT, 0x8, 0x0 ;  /* 0x000000000000b81c */ /* 0x000fc40003f4e170 */
[----:B------:R-:W-:Y:S04]  /*15b30*/  STS [R6+0x6000], R17 ;  /* 0x0060001106007388 */ /* 0x000fe80000000800 */
[----:B------:R2:W-:Y:S04]  /*15b40*/  STS [R6+0x6400], R16 ;  /* 0x0064001006007388 */ /* 0x0005e80000000800 */
[----:B------:R-:W-:Y:S04]  /*15b50*/  STS [R5+0x6000], R13 ;  /* 0x0060000d05007388 */ /* 0x000fe80000000800 */
[----:B------:R3:W-:Y:S04]  /*15b60*/  STS [R5+0x6400], R12 ;  /* 0x0064000c05007388 */ /* 0x0007e80000000800 */
[----:B------:R4:W-:Y:S01]  /*15b70*/  STS [R10+0x4000], R11 ;  /* 0x0040000b0a007388 */ /* 0x0009e20000000800 */
[----:B------:R-:W4:Y:S01]  /*15b80*/  S2R R25, SR_CTAID.Z ;  /* 0x0000000000197919 */ /* 0x000f220000002700 */
[----:B-1----:R-:W1:Y:S01]  /*15b90*/  S2R R14, SR_CTAID.Y ;  /* 0x00000000000e7919 */ /* 0x002e620000002600 */
[----:B------:R-:W1:Y:S01]  /*15ba0*/  S2R R20, SR_TID.X ;  /* 0x0000000000147919 */ /* 0x000e620000002100 */
[C---:B--2---:R-:W-:Y:S01]  /*15bb0*/  FMUL.FTZ R6, R7.reuse, R167 ;  /* 0x000000a707067220 */ /* 0x044fe20000410000 */
[----:B------:R-:W-:Y:S01]  /*15bc0*/  FMUL.FTZ R7, R7, R127 ;  /* 0x0000007f07077220 */ /* 0x000fe20000410000 */
[----:B------:R-:W2:Y:S03]  /*15bd0*/  S2R R16, SR_CTAID.X ;  /* 0x0000000000107919 */ /* 0x000ea60000002500 */
[----:B------:R-:W-:Y:S01]  /*15be0*/  F2FP.F16.F32.PACK_AB R6, R6, R166 ;  /* 0x000000a60606723e */ /* 0x000fe200000000ff */
[----:B------:R5:W-:Y:S01]  /*15bf0*/  STS [R10+0x4400], R4 ;  /* 0x004400040a007388 */ /* 0x000be20000000800 */
[----:B---3--:R-:W3:Y:S01]  /*15c00*/  @P1 LDC.64 R12, c[0x0][0x2c0] ;  /* 0x0000b000ff0c1b82 */ /* 0x008ee20000000a00 */
[----:B------:R-:W-:Y:S01]  /*15c10*/  FMUL.FTZ R5, R8, R125 ;  /* 0x0000007d08057220 */ /* 0x000fe20000410000 */
[----:B------:R-:W-:Y:S01]  /*15c20*/  F2FP.F16.F32.PACK_AB R8, R165, R164 ;  /* 0x000000a4a508723e */ /* 0x000fe200000000ff */
[----:B------:R1:W-:Y:S01]  /*15c30*/  STS [R9+0x4400], R0 ;  /* 0x0044000009007388 */ /* 0x0003e20000000800 */
[----:B------:R-:W-:-:S02]  /*15c40*/  F2FP.F16.F32.PACK_AB R7, R7, R126 ;  /* 0x0000007e0707723e */ /* 0x000fc400000000ff */
[----:B------:R-:W-:Y:S01]  /*15c50*/  F2FP.F16.F32.PACK_AB R5, R5, R124 ;  /* 0x0000007c0505723e */ /* 0x000fe200000000ff */
[----:B------:R2:W-:Y:S01]  /*15c60*/  STS [R9+0x4000], R2 ;  /* 0x0040000209007388 */ /* 0x0005e20000000800 */
[----:B----4-:R-:W4:Y:S01]  /*15c70*/  @P1 LDC R11, c[0x0][0x2c0] ;  /* 0x0000b000ff0b1b82 */ /* 0x010f220000000800 */
[----:B-----5:R-:W-:Y:S02]  /*15c80*/  @P1 MOV R4, 0x1 ;  /* 0x0000000100041802 */ /* 0x020fe40000000f00 */
[----:B-1----:R-:W-:Y:S02]  /*15c90*/  LOP3.LUT R0, R53, 0xffffffe0, RZ, 0xc0, !PT ;  /* 0xffffffe035007812 */ /* 0x002fe400078ec0ff */
[----:B--2---:R-:W-:-:S03]  /*15ca0*/  @!P3 CS2R R2, SRZ ;  /* 0x000000000002b805 */ /* 0x004fc6000001ff00 */
[----:B------:R-:W-:Y:S02]  /*15cb0*/  IMAD.IADD R17, R173, 0x1, -R0 ;  /* 0x00000001ad117824 */ /* 0x000fe400078e0a00 */
[----:B---3--:R-:W-:Y:S01]  /*15cc0*/  @P1 IMAD R0, R13, R12, RZ ;  /* 0x0000000c0d001224 */ /* 0x008fe200078e02ff */
[----:B------:R-:W-:Y:S06]  /*15cd0*/  @!P3 BRA `(.L_x_1125) ;  /* 0x000000000020b947 */ /* 0x000fec0003800000 */
        /* <DEDUP_REMOVED lines=8> */
.L_x_1125:
[----:B------:R-:W-:Y:S05]  /*15d60*/  @P1 BRA `(.L_x_1126) ;  /* 0x0000000000181947 */ /* 0x000fea0003800000 */
[----:B------:R-:W1:Y:S01]  /*15d70*/  LDC R0, c[0x0][0x2c4] ;  /* 0x0000b100ff007b82 */ /* 0x000e620000000800 */
[----:B------:R-:W-:Y:S02]  /*15d80*/  ISETP.NE.AND P1, PT, RZ, UR7, PT ;  /* 0x00000007ff007c0c */ /* 0x000fe4000bf25270 */
[----:B----4-:R-:W-:-:S05]  /*15d90*/  MOV R11, 0x1 ;  /* 0x00000001000b7802 */ /* 0x010fca0000000f00 */
[----:B------:R-:W2:Y:S08]  /*15da0*/  LDC R4, c[0x0][0x270] ;  /* 0x00009c00ff047b82 */ /* 0x000eb00000000800 */
[----:B-1----:R-:W2:Y:S02]  /*15db0*/  @P1 LDC R0, c[0x0][0x2e4] ;  /* 0x0000b900ff001b82 */ /* 0x002ea40000000800 */
[----:B--2---:R-:W-:-:S07]  /*15dc0*/  IMAD R4, R0, R4, RZ ;  /* 0x0000000400047224 */ /* 0x004fce00078e02ff */
.L_x_1126:
[----:B------:R1:W-:Y:S01]  /*15dd0*/  STS [R10+0x6000], R8 ;  /* 0x006000080a007388 */ /* 0x0003e20000000800 */
[----:B------:R-:W-:Y:S01]  /*15de0*/  IMAD R4, R14, R4, RZ ;  /* 0x000000040e047224 */ /* 0x000fe200078e02ff */
[----:B------:R-:W2:Y:S01]  /*15df0*/  @P6 LDC R13, c[0x0][0x2e8] ;  /* 0x0000ba00ff0d6b82 */ /* 0x000ea20000000800 */
[----:B------:R-:W-:Y:S01]  /*15e00*/  SHF.R.S32.HI R18, RZ, 0x1f, R20 ;  /* 0x0000001fff127819 */ /* 0x000fe20000011414 */
[----:B------:R3:W-:Y:S01]  /*15e10*/  STS [R10+0x6400], R6 ;  /* 0x006400060a007388 */ /* 0x0007e20000000800 */
[----:B------:R-:W-:Y:S01]  /*15e20*/  @P4 MUFU.LG2 R15, R132 ;  /* 0x00000084000f4308 */ /* 0x000fe20000000c00 */
[----:B------:R-:W-:Y:S01]  /*15e30*/  SEL R4, R4, RZ, !P2 ;  /* 0x000000ff04047207 */ /* 0x000fe20005000000 */
[----:B------:R-:W-:Y:S01]  /*15e40*/  IMAD.MOV.U32 R22, RZ, RZ, 0x7f800000 ;  /* 0x7f800000ff167424 */ /* 0x000fe200078e00ff */
[----:B------:R4:W-:Y:S01]  /*15e50*/  STS [R9+0x6000], R5 ;  /* 0x0060000509007388 */ /* 0x0009e20000000800 */
[----:B------:R-:W-:Y:S01]  /*15e60*/  LEA.HI R18, R18, R20, RZ, 0x3 ;  /* 0x0000001412127211 */ /* 0x000fe200078f18ff */
[----:B------:R-:W5:Y:S01]  /*15e70*/  @P4 LDC R14, c[0x0][0x2e8] ;  /* 0x0000ba00ff0e4b82 */ /* 0x000f620000000800 */
[----:B------:R-:W-:Y:S01]  /*15e80*/  IMAD R0, R25, R0, R4 ;  /* 0x0000000019007224 */ /* 0x000fe200078e0204 */
[----:B------:R4:W-:Y:S01]  /*15e90*/  STS [R9+0x6400], R7 ;  /* 0x0064000709007388 */ /* 0x0009e20000000800 */
[----:B------:R-:W-:Y:S01]  /*15ea0*/  MOV R21, 0x7f800000 ;  /* 0x7f80000000157802 */ /* 0x000fe20000000f00 */
[----:B------:R-:W-:Y:S01]  /*15eb0*/  IMAD.MOV.U32 R19, RZ, RZ, 0x7f800000 ;  /* 0x7f800000ff137424 */ /* 0x000fe200078e00ff */
[----:B------:R-:W-:Y:S03]  /*15ec0*/  BSSY B0, `(.L_x_1127) ;  /* 0x0000059000007945 */ /* 0x000fe60003800000 */
[----:B------:R-:W-:Y:S08]  /*15ed0*/  BAR.SYNC.DEFER_BLOCKING 0x0 ;  /* 0x0000000000007b1d */ /* 0x000ff00000010000 */
[----:B------:R-:W5:Y:S01]  /*15ee0*/  @P5 LDC R12, c[0x0][0x2e8] ;  /* 0x0000ba00ff0c5b82 */ /* 0x000f620000000800 */
[----:B-1----:R-:W-:Y:S01]  /*15ef0*/  @P0 MUFU.LG2 R8, R138 ;  /* 0x0000008a00080308 */ /* 0x002fe20000000c00 */
[----:B---3--:R-:W-:Y:S01]  /*15f00*/  SHF.R.S32.HI R10, RZ, 0x3, R18 ;  /* 0x00000003ff0a7819 */ /* 0x008fe20000011412 */
[----:B----4-:R-:W-:-:S05]  /*15f10*/  IMAD R5, R16, R11, RZ ;  /* 0x0000000b10057224 */ /* 0x010fca00078e02ff */
[----:B------:R-:W1:Y:S01]  /*15f20*/  @P0 LDC R16, c[0x0][0x2e8] ;  /* 0x0000ba00ff100b82 */ /* 0x000e620000000800 */
[----:B------:R-:W-:Y:S01]  /*15f30*/  IMAD.SHL.U32 R5, R5, 0x80, RZ ;  /* 0x0000008005057824 */ /* 0x000fe200078e00ff */
[----:B------:R-:W3:Y:S01]  /*15f40*/  @P6 MUFU.LG2 R9, R137 ;  /* 0x0000008900096308 */ /* 0x000ee20000000c00 */
[----:B------:R4:W1:Y:S03]  /*15f50*/  LDS.128 R32, [R224+0x3800] ;  /* 0x00380000e0207984 */ /* 0x0008660000000c00 */
[--C-:B------:R-:W-:Y:S01]  /*15f60*/  IADD3 R6, P2, P1, R5, R2, R0.reuse ;  /* 0x0000000205067210 */ /* 0x100fe2000795e000 */
[----:B------:R4:W1:Y:S01]  /*15f70*/  LDS.128 R28, [R224+0x7800] ;  /* 0x00780000e01c7984 */ /* 0x0008620000000c00 */
[----:B------:R-:W-:Y:S02]  /*15f80*/  SHF.R.S32.HI R4, RZ, 0x1f, R5 ;  /* 0x0000001fff047819 */ /* 0x000fe40000011405 */
[----:B------:R-:W4:Y:S01]  /*15f90*/  @P5 MUFU.LG2 R7, R139 ;  /* 0x0000008b00075308 */ /* 0x000f220000000c00 */
[----:B------:R-:W-:Y:S01]  /*15fa0*/  SHF.R.S32.HI R2, RZ, 0x1f, R0 ;  /* 0x0000001fff027819 */ /* 0x000fe20000011400 */
[----:B------:R-:W-:-:S03]  /*15fb0*/  VIADD R0, R10, 0x10 ;  /* 0x000000100a007836 */ /* 0x000fc60000000000 */
[----:B------:R-:W-:Y:S01]  /*15fc0*/  IADD3.X R5, R4, R3, R2, P2, P1 ;  /* 0x0000000304057210 */ /* 0x000fe200017e2402 */
[----:B------:R-:W-:Y:S01]  /*15fd0*/  VIADD R2, R10, 0x20 ;  /* 0x000000200a027836 */ /* 0x000fe20000000000 */
[----:B------:R-:W-:Y:S01]  /*15fe0*/  ISETP.NE.AND P1, PT, R172, RZ, PT ;  /* 0x000000ffac00720c */ /* 0x000fe20003f25270 */
[----:B---3--:R-:W-:Y:S01]  /*15ff0*/  @P6 FMUL.FTZ R3, R9, 0.69314718246459960938 ;  /* 0x3f31721809036820 */ /* 0x008fe20000410000 */
[----:B------:R-:W-:Y:S02]  /*16000*/  ISETP.GE.AND P4, PT, R0, UR22, PT ;  /* 0x0000001600007c0c */ /* 0x000fe4000bf86270 */
[----:B------:R-:W-:Y:S01]  /*16010*/  IADD3 R0, R10, 0x30, RZ ;  /* 0x000000300a007810 */ /* 0x000fe20007ffe0ff */
[----:B--2---:R-:W-:Y:S01]  /*16020*/  @P6 FFMA.FTZ R22, R134, R13, R3 ;  /* 0x0000000d86166223 */ /* 0x004fe20000010003 */
[----:B------:R-:W-:Y:S02]  /*16030*/  LOP3.LUT P6, RZ, R17, 0x3, RZ, 0xc0, !PT ;  /* 0x0000000311ff7812 */ /* 0x000fe400078cc0ff */
[----:B------:R-:W-:Y:S01]  /*16040*/  ISETP.GE.AND P2, PT, R0, UR22, PT ;  /* 0x0000001600007c0c */ /* 0x000fe2000bf46270 */
[----:B------:R-:W-:Y:S01]  /*16050*/  VIADD R0, R10, 0x50 ;  /* 0x000000500a007836 */ /* 0x000fe20000000000 */
[----:B------:R-:W-:-:S03]  /*16060*/  ISETP.GE.AND P3, PT, R2, UR22, PT ;  /* 0x0000001602007c0c */ /* 0x000fc6000bf66270 */
[----:B------:R-:W-:Y:S01]  /*16070*/  @P1 FMUL.FTZ R4, R15, 0.69314718246459960938 ;  /* 0x3f3172180f041820 */ /* 0x000fe20000410000 */
[----:B------:R-:W-:Y:S02]  /*16080*/  IADD3 R2, R10, 0x40, RZ ;  /* 0x000000400a027810 */ /* 0x000fe40007ffe0ff */
[----:B------:R-:W-:Y:S01]  /*16090*/  LOP3.LUT R3, R18, 0xfffffff8, RZ, 0xc0, !PT ;  /* 0xfffffff812037812 */ /* 0x000fe200078ec0ff */
[----:B-----5:R-:W-:Y:S01]  /*160a0*/  @P1 FFMA.FTZ R21, R135, R14, R4 ;  /* 0x0000000e87151223 */ /* 0x020fe20000010004 */
[----:B------:R-:W-:Y:S01]  /*160b0*/  @P0 FMUL.FTZ R4, R8, 0.69314718246459960938 ;  /* 0x3f31721808040820 */ /* 0x000fe20000410000 */
[----:B------:R-:W-:Y:S01]  /*160c0*/  ISETP.GE.AND P1, PT, R2, UR22, PT ;  /* 0x0000001602007c0c */ /* 0x000fe2000bf26270 */
[----:B----4-:R-:W-:Y:S01]  /*160d0*/  @P5 FMUL.FTZ R2, R7, 0.69314718246459960938 ;  /* 0x3f31721807025820 */ /* 0x010fe20000410000 */
[----:B------:R-:W-:Y:S02]  /*160e0*/  IMAD.MOV.U32 R18, RZ, RZ, 0x7f800000 ;  /* 0x7f800000ff127424 */ /* 0x000fe400078e00ff */
[----:B-1----:R-:W-:Y:S01]  /*160f0*/  @P0 FFMA.FTZ R19, R133, R16, R4 ;  /* 0x0000001085130223 */ /* 0x002fe20000010004 */
[----:B------:R-:W-:Y:S01]  /*16100*/  ISETP.GE.AND P0, PT, R0, UR22, PT ;  /* 0x0000001600007c0c */ /* 0x000fe2000bf06270 */
[----:B------:R-:W-:Y:S01]  /*16110*/  @P5 FFMA.FTZ R18, R136, R12, R2 ;  /* 0x0000000c88125223 */ /* 0x000fe20000010002 */
[----:B------:R-:W-:-:S04]  /*16120*/  IADD3 R0, -R3, R20, RZ ;  /* 0x0000001403007210 */ /* 0x000fc80007ffe1ff */
[----:B------:R-:W-:Y:S01]  /*16130*/  SHF.L.U32 R16, R0, 0x3, RZ ;  /* 0x0000000300107819 */ /* 0x000fe200000006ff */
[----:B------:R-:W-:Y:S06]  /*16140*/  @P6 BRA `(.L_x_1128) ;  /* 0x0000000000c06947 */ /* 0x000fec0003800000 */
[----:B------:R-:W2:Y:S01]  /*16150*/  LDL.LU R26, [R1+0x64] ;  /* 0x00006400011a7983 */ /* 0x000ea20000300800 */
[----:B------:R-:W-:Y:S02]  /*16160*/  SHF.R.S32.HI R0, RZ, 0x1f, R52 ;  /* 0x0000001fff007819 */ /* 0x000fe40000011434 */
[----:B------:R-:W-:Y:S02]  /*16170*/  P2R R24, PR, RZ, 0x2 ;  /* 0x00000002ff187803 */ /* 0x000fe40000000000 */
[----:B------:R-:W-:Y:S02]  /*16180*/  LEA.HI R0, R0, R52, RZ, 0x2 ;  /* 0x0000003400007211 */ /* 0x000fe400078f10ff */
[----:B------:R-:W-:Y:S02]  /*16190*/  P2R R23, PR, RZ, 0x1 ;  /* 0x00000001ff177803 */ /* 0x000fe40000000000 */
[----:B------:R-:W-:Y:S02]  /*161a0*/  LOP3.LUT R0, R0, 0xffffffc, RZ, 0xc0, !PT ;  /* 0x0ffffffc00007812 */ /* 0x000fe400078ec0ff */
[----:B------:R-:W-:-:S03]  /*161b0*/  P2R R20, PR, RZ, 0x4 ;  /* 0x00000004ff147803 */ /* 0x000fc60000000000 */
[----:B------:R-:W-:-:S04]  /*161c0*/  IMAD.IADD R0, R52, 0x1, -R0 ;  /* 0x0000000134007824 */ /* 0x000fc800078e0a00 */
[----:B--2---:R-:W-:-:S04]  /*161d0*/  IMAD R2, R0, 0x10, R26 ;  /* 0x0000001000027824 */ /* 0x004fc800078e021a */
        /* <DEDUP_REMOVED lines=39> */
.L_x_1128:
[----:B------:R-:W-:Y:S05]  /*16450*/  BSYNC B0 ;  /* 0x0000000000007941 */ /* 0x000fea0003800000 */
.L_x_1127:
        /* <DEDUP_REMOVED lines=31> */
.L_x_1130:
[----:B------:R-:W-:Y:S05]  /*16650*/  BSYNC B0 ;  /* 0x0000000000007941 */ /* 0x000fea0003800000 */
.L_x_1129:
        /* <DEDUP_REMOVED lines=19> */
.L_x_1132:
[----:B------:R-:W-:Y:S05]  /*16790*/  BSYNC B0 ;  /* 0x0000000000007941 */ /* 0x000fea0003800000 */
.L_x_1131:
        /* <DEDUP_REMOVED lines=18> */
.L_x_1134:
[----:B------:R-:W-:Y:S05]  /*168c0*/  BSYNC B0 ;  /* 0x0000000000007941 */ /* 0x000fea0003800000 */
.L_x_1133:
        /* <DEDUP_REMOVED lines=18> */
.L_x_1136:
[----:B------:R-:W-:Y:S05]  /*169f0*/  BSYNC B0 ;  /* 0x0000000000007941 */ /* 0x000fea0003800000 */
.L_x_1135:
        /* <DEDUP_REMOVED lines=18> */
.L_x_1138:
[----:B------:R-:W-:Y:S05]  /*16b20*/  BSYNC B0 ;  /* 0x0000000000007941 */ /* 0x000fea0003800000 */
.L_x_1137:
        /* <DEDUP_REMOVED lines=18> */
.L_x_1140:
[----:B------:R-:W-:Y:S05]  /*16c50*/  BSYNC B0 ;  /* 0x0000000000007941 */ /* 0x000fea0003800000 */
.L_x_1139:
        /* <DEDUP_REMOVED lines=18> */
.L_x_1142:
[----:B------:R-:W-:Y:S05]  /*16d80*/  BSYNC B0 ;  /* 0x0000000000007941 */ /* 0x000fea0003800000 */
.L_x_1141:
        /* <DEDUP_REMOVED lines=16> */
.L_x_1110:
[----:B------:R-:W-:Y:S01]  /*16e90*/  ULDC.U8 UR7, c[0x0][0x3d9] ;  /* 0x0000f64000077ab9 */ /* 0x000fe20000000000 */
[----:B------:R-:W-:Y:S01]  /*16ea0*/  UISETP.NE.AND UP0, UPT, UR27, -0x1, UPT ;  /* 0xffffffff1b00788c */ /* 0x000fe2000bf05270 */
[----:B------:R-:W-:Y:S01]  /*16eb0*/  LEA.HI R8, R33, R89, RZ, 0x3 ;  /* 0x0000005921087211 */ /* 0x000fe200078f18ff */
[----:B------:R-:W-:Y:S01]  /*16ec0*/  UISETP.NE.AND UP3, UPT, UR7, URZ, UPT ;  /* 0x0000003f0700728c */ /* 0x000fe2000bf65270 */
[C---:B------:R-:W-:Y:S01]  /*16ed0*/  LOP3.LUT P6, RZ, R89.reuse, 0x7, RZ, 0xc0, !PT ;  /* 0x0000000759ff7812 */ /* 0x040fe200078cc0ff */
[----:B------:R-:W-:Y:S01]  /*16ee0*/  UIADD3 UR14, -UR13, UR14, URZ ;  /* 0x0000000e0d0e7290 */ /* 0x000fe2000fffe13f */
[----:B------:R-:W-:Y:S01]  /*16ef0*/  LOP3.LUT R0, R8, 0x1ffffff8, RZ, 0xc0, !PT ;  /* 0x1ffffff808007812 */ /* 0x000fe200078ec0ff */
[----:B------:R-:W-:Y:S01]  /*16f00*/  IMAD.U32 R6, RZ, RZ, UR28 ;  /* 0x0000001cff067e24 */ /* 0x000fe2000f8e00ff */
[----:B------:R-:W-:Y:S01]  /*16f10*/  SHF.R.S32.HI R8, RZ, 0x3, R8 ;  /* 0x00000003ff087819 */ /* 0x000fe20000011408 */
[----:B------:R-:W-:Y:S02]  /*16f20*/  BSSY B0, `(.L_x_1143) ;  /* 0x000004b000007945 */ /* 0x000fe40003800000 */
[----:B------:R-:W-:Y:S01]  /*16f30*/  IMAD.IADD R0, R89, 0x1, -R0 ;  /* 0x0000000159007824 */ /* 0x000fe200078e0a00 */
[----:B------:R-:W-:Y:S01]  /*16f40*/  @!UP0 USHF.R.S32.HI UR12, URZ, 0x1f, UR15 ;  /* 0x0000001f3f0c8899 */ /* 0x000fe2000801140f */
[----:B------:R-:W-:Y:S01]  /*16f50*/  SHF.R.S32.HI R9, RZ, 0x1f, R8 ;  /* 0x0000001fff097819 */ /* 0x000fe20000011408 */
[----:B------:R-:W-:Y:S01]  /*16f60*/  @UP3 ULDC.64 UR4, c[0x0][0x2c0] ;  /* 0x0000b00000043ab9 */ /* 0x000fe20000000a00 */
[----:B------:R-:W-:Y:S01]  /*16f70*/  @UP0 ULDC.64 UR10, c[0x0][0x298] ;  /* 0x0000a600000a0ab9 */ /* 0x000fe20000000a00 */
[----:B------:R-:W-:Y:S01]  /*16f80*/  @UP3 UIMAD UR9, UR5, UR4, URZ ;  /* 0x00000004050932a4 */ /* 0x000fe2000f8e023f */
[----:B------:R-:W-:Y:S01]  /*16f90*/  IMAD.SHL.U32 R0, R0, 0x8, RZ ;  /* 0x0000000800007824 */ /* 0x000fe200078e00ff */
[----:B------:R-:W-:Y:S01]  /*16fa0*/  @UP0 UIMAD.WIDE.U32 UR16, UR27, UR10, URZ ;  /* 0x0000000a1b1002a5 */ /* 0x000fe2000f8e003f */
[C---:B------:R-:W-:Y:S01]  /*16fb0*/  VIADD R14, R8.reuse, 0x10 ;  /* 0x00000010080e7836 */ /* 0x040fe20000000000 */
[----:B------:R-:W-:Y:S01]  /*16fc0*/  @!UP0 ULDC.64 UR4, c[0x0][0x290] ;  /* 0x0000a40000048ab9 */ /* 0x000fe20000000a00 */
[C---:B------:R-:W-:Y:S01]  /*16fd0*/  VIADD R15, R8.reuse, 0x20 ;  /* 0x00000020080f7836 */ /* 0x040fe20000000000 */
[----:B------:R-:W-:Y:S01]  /*16fe0*/  @!UP0 UIMAD UR10, UR12, UR4, URZ ;  /* 0x000000040c0a82a4 */ /* 0x000fe2000f8e023f */
[C---:B------:R-:W-:Y:S01]  /*16ff0*/  VIADD R16, R8.reuse, 0x30 ;  /* 0x0000003008107836 */ /* 0x040fe20000000000 */
[----:B------:R-:W-:Y:S01]  /*17000*/  @!UP0 UIMAD.WIDE.U32 UR18, UR15, UR4, URZ ;  /* 0x000000040f1282a5 */ /* 0x000fe2000f8e003f */
[C---:B------:R-:W-:Y:S01]  /*17010*/  VIADD R18, R8.reuse, 0x40 ;  /* 0x0000004008127836 */ /* 0x040fe20000000000 */
[----:B------:R-:W-:Y:S01]  /*17020*/  @UP0 UIMAD UR11, UR27, UR11, UR17 ;  /* 0x0000000b1b0b02a4 */ /* 0x000fe2000f8e0211 */
[----:B------:R-:W-:Y:S01]  /*17030*/  ISETP.GE.OR P5, PT, R8, UR14, P6 ;  /* 0x0000000e08007c0c */ /* 0x000fe2000b7a6670 */
[----:B------:R-:W-:Y:S01]  /*17040*/  @!UP0 UIMAD UR17, UR15, UR5, UR10 ;  /* 0x000000050f1182a4 */ /* 0x000fe2000f8e020a */
[----:B------:R-:W-:Y:S01]  /*17050*/  ISETP.GE.AND P2, PT, R14, UR14, PT ;  /* 0x0000000e0e007c0c */ /* 0x000fe2000bf46270 */
[----:B------:R-:W-:Y:S01]  /*17060*/  ULDC.U8 UR12, c[0x0][0x3d8] ;  /* 0x0000f600000c7ab9 */ /* 0x000fe20000000000 */
[----:B------:R-:W-:Y:S01]  /*17070*/  @!UP0 UMOV UR16, UR18 ;  /* 0x0000001200108c82 */ /* 0x000fe20008000000 */
[----:B------:R-:W-:Y:S01]  /*17080*/  @!UP0 UIADD3 UR11, UR19, UR17, URZ ;  /* 0x00000011130b8290 */ /* 0x000fe2000fffe03f */
[----:B------:R-:W-:Y:S01]  /*17090*/  IADD3 R2, P0, R0, UR16, RZ ;  /* 0x0000001000027c10 */ /* 0x000fe2000ff1e0ff */
[----:B------:R-:W-:Y:S01]  /*170a0*/  UISETP.NE.AND UP0, UPT, UR12, URZ, !UP3 ;  /* 0x0000003f0c00728c */ /* 0x000fe2000df05270 */
[----:B------:R-:W-:Y:S01]  /*170b0*/  ISETP.GE.AND P1, PT, R15, UR14, PT ;  /* 0x0000000e0f007c0c */ /* 0x000fe2000bf26270 */
[----:B------:R-:W-:Y:S01]  /*170c0*/  USHF.R.S32.HI UR10, URZ, 0x1f, UR8 ;  /* 0x0000001f3f0a7899 */ /* 0x000fe20008011408 */
[----:B------:R-:W-:Y:S01]  /*170d0*/  ISETP.GE.AND P4, PT, R16, UR14, PT ;  /* 0x0000000e10007c0c */ /* 0x000fe2000bf86270 */
[----:B------:R-:W-:Y:S01]  /*170e0*/  UISETP.NE.AND UP2, UPT, UR12, URZ, UPT ;  /* 0x0000003f0c00728c */ /* 0x000fe2000bf45270 */
[----:B------:R-:W-:Y:S01]  /*170f0*/  LEA.HI.X.SX32 R3, R0, UR11, 0x1, P0 ;  /* 0x0000000b00037c11 */ /* 0x000fe200080f0eff */
[----:B------:R-:W-:Y:S01]  /*17100*/  ULDC.64 UR4, c[0x0][0x2a0] ;  /* 0x0000a80000047ab9 */ /* 0x000fe20000000a00 */
[----:B------:R-:W-:Y:S01]  /*17110*/  ISETP.GE.AND P0, PT, R8, UR14, PT ;  /* 0x0000000e08007c0c */ /* 0x000fe2000bf06270 */
[----:B------:R-:W-:Y:S01]  /*17120*/  UIMAD UR10, UR10, UR4, URZ ;  /* 0x000000040a0a72a4 */ /* 0x000fe2000f8e023f */
[----:B------:R-:W-:Y:S01]  /*17130*/  IMAD.U32 R0, RZ, RZ, UR4 ;  /* 0x00000004ff007e24 */ /* 0x000fe2000f8e00ff */
[----:B------:R-:W-:Y:S01]  /*17140*/  UISETP.EQ.AND UP2, UPT, UR7, URZ, UP2 ;  /* 0x0000003f0700728c */ /* 0x000fe20009742270 */
[----:B------:R-:W-:Y:S01]  /*17150*/  ISETP.GE.AND P3, PT, R18, UR14, PT ;  /* 0x0000000e12007c0c */ /* 0x000fe2000bf66270 */
[----:B------:R-:W-:Y:S01]  /*17160*/  UIMAD UR5, UR8, UR5, UR10 ;  /* 0x00000005080572a4 */ /* 0x000fe2000f8e020a */
[----:B------:R-:W-:Y:S01]  /*17170*/  IMAD.WIDE.U32 R12, R0, UR8, R2 ;  /* 0x00000008000c7c25 */ /* 0x000fe2000f8e0002 */
[----:B------:R-:W-:Y:S01]  /*17180*/  @!UP3 ULDC UR7, c[0x0][0x2c4] ;  /* 0x0000b1000007bab9 */ /* 0x000fe20000000800 */
[----:B------:R-:W-:Y:S01]  /*17190*/  UISETP.NE.OR UP1, UPT, UR27, -0x1, !UP2 ;  /* 0xffffffff1b00788c */ /* 0x000fe2000d725670 */
[----:B------:R-:W-:Y:S01]  /*171a0*/  @UP0 ULDC UR7, c[0x0][0x2e4] ;  /* 0x0000b90000070ab9 */ /* 0x000fe20000000800 */
[----:B------:R-:W-:Y:S01]  /*171b0*/  @UP3 UMOV UR10, 0x1 ;  /* 0x00000001000a3882 */ /* 0x000fe20000000000 */
[----:B------:R-:W-:Y:S01]  /*171c0*/  @!UP3 UIMAD UR10, UR7, UR6, URZ ;  /* 0x00000006070ab2a4 */ /* 0x000fe2000f8e023f */
[----:B------:R-:W-:-:S02]  /*171d0*/  VIADD R11, R13, UR5 ;  /* 0x000000050d0b7c36 */ /* 0x000fc40008000000 */
[----:B------:R-:W-:Y:S01]  /*171e0*/  @UP2 ULDC UR11, c[0x0][0x2c4] ;  /* 0x0000b100000b2ab9 */ /* 0x000fe20000000800 */
[----:B------:R-:W-:Y:S01]  /*171f0*/  @UP3 ULDC UR4, c[0x0][0x2c0] ;  /* 0x0000b00000043ab9 */ /* 0x000fe20000000800 */
[----:B------:R-:W-:Y:S01]  /*17200*/  UIMAD UR10, UR15, UR10, URZ ;  /* 0x0000000a0f0a72a4 */ /* 0x000fe2000f8e023f */
[----:B------:R-:W-:Y:S01]  /*17210*/  IMAD.WIDE R6, R6, 0x80, R8 ;  /* 0x0000008006067825 */ /* 0x000fe200078e0208 */
[----:B------:R-:W-:Y:S01]  /*17220*/  @!UP3 UMOV UR9, UR7 ;  /* 0x000000070009bc82 */ /* 0x000fe20008000000 */
[----:B------:R-:W-:Y:S02]  /*17230*/  @!UP1 UIMAD UR27, UR15, UR11, URZ ;  /* 0x0000000b0f1b92a4 */ /* 0x000fe4000f8e023f */
[----:B------:R-:W-:Y:S01]  /*17240*/  USEL UR10, UR10, URZ, !UP2 ;  /* 0x0000003f0a0a7287 */ /* 0x000fe2000d000000 */
[----:B------:R-:W-:Y:S01]  /*17250*/  VIADD R20, R8, 0x50 ;  /* 0x0000005008147836 */ /* 0x000fe20000000000 */
[----:B------:R-:W-:Y:S01]  /*17260*/  @!UP3 UMOV UR4, 0x1 ;  /* 0x000000010004b882 */ /* 0x000fe20000000000 */
[----:B------:R-:W-:Y:S01]  /*17270*/  @!UP2 UMOV UR16, URZ ;  /* 0x0000003f0010ac82 */ /* 0x000fe20008000000 */
[----:B------:R-:W-:-:S02]  /*17280*/  UIMAD UR9, UR8, UR9, UR10 ;  /* 0x00000009080972a4 */ /* 0x000fc4000f8e020a */
[----:B------:R-:W-:Y:S01]  /*17290*/  UIMAD UR13, UR13, UR4, URZ ;  /* 0x000000040d0d72a4 */ /* 0x000fe2000f8e023f */
        /* <DEDUP_REMOVED lines=19> */
.L_x_1144:
[----:B------:R-:W-:Y:S05]  /*173d0*/  BSYNC B0 ;  /* 0x0000000000007941 */ /* 0x000fea0003800000 */
.L_x_1143:
        /* <DEDUP_REMOVED lines=8> */
[----:B--2---:R-:W-:Y:S02]  /*17460*/  IMAD R4, R2, UR6, RZ ;  /* 0x0000000602047c24 */ /* 0x004fe4000f8e02ff */
        /* <DEDUP_REMOVED lines=9> */
.L_x_1146:
[----:B------:R-:W-:Y:S05]  /*17500*/  BSYNC B0 ;  /* 0x0000000000007941 */ /* 0x000fea0003800000 */
.L_x_1145:
        /* <DEDUP_REMOVED lines=8> */
[----:B--23--:R-:W-:Y:S02]  /*17590*/  IMAD R4, R2, UR6, RZ ;  /* 0x0000000602047c24 */ /* 0x00cfe4000f8e02ff */
        /* <DEDUP_REMOVED lines=9> */
.L_x_1148:
[----:B------:R-:W-:Y:S05]  /*17630*/  BSYNC B0 ;  /* 0x0000000000007941 */ /* 0x000fea0003800000 */
.L_x_1147:
[----:B------:R-:W-:Y:S01]  /*17640*/  BSSY B0, `(.L_x_1149) ;  /* 0x0000011000007945 */ /* 0x000fe20003800000 */
[----:B------:R-:W-:-:S03]  /*17650*/  ISETP.GE.AND P1, PT, R17, UR14, PT ;  /* 0x0000000e11007c0c */ /* 0x000fc6000bf26270 */
[----:B------:R-:W-:Y:S10]  /*17660*/  @P4 BRA `(.L_x_1150) ;  /* 0x0000000000384947 */ /* 0x000ff40003800000 */
[----:B------:R-:W-:Y:S01]  /*17670*/  IADD3 R0, P4, R6, 0x30, RZ ;  /* 0x0000003006007810 */ /* 0x000fe20007f9e0ff */
[----:B------:R-:W-:Y:S01]  /*17680*/  ULDC.64 UR6, c[0x0][0x298] ;  /* 0x0000a60000067ab9 */ /* 0x000fe20000000a00 */
[----:B------:R-:W-:-:S03]  /*17690*/  MOV R3, R11 ;  /* 0x0000000b00037202 */ /* 0x000fc60000000f00 */
[----:B------:R-:W-:-:S04]  /*176a0*/  IMAD.X R2, RZ, RZ, R7, P4 ;  /* 0x000000ffff027224 */ /* 0x000fc800020e0607 */
[----:B--234-:R-:W-:Y:S02]  /*176b0*/  IMAD R4, R2, UR6, RZ ;  /* 0x0000000602047c24 */ /* 0x01cfe4000f8e02ff */
        /* <DEDUP_REMOVED lines=9> */
.L_x_1150:
[----:B------:R-:W-:Y:S05]  /*17750*/  BSYNC B0 ;  /* 0x0000000000007941 */ /* 0x000fea0003800000 */
.L_x_1149:
[----:B------:R-:W-:Y:S01]  /*17760*/  BSSY B0, `(.L_x_1151) ;  /* 0x0000011000007945 */ /* 0x000fe20003800000 */
[----:B------:R-:W-:-:S03]  /*17770*/  ISETP.GE.OR P4, PT, R14, UR14, P6 ;  /* 0x0000000e0e007c0c */ /* 0x000fc6000b786670 */
        /* <DEDUP_REMOVED lines=15> */
.L_x_1152:
[----:B------:R-:W-:Y:S05]  /*17870*/  BSYNC B0 ;  /* 0x0000000000007941 */ /* 0x000fea0003800000 */
.L_x_1151:
        /* <DEDUP_REMOVED lines=17> */
.L_x_1154:
[----:B------:R-:W-:Y:S05]  /*17990*/  BSYNC B0 ;  /* 0x0000000000007941 */ /* 0x000fea0003800000 */
.L_x_1153:
[----:B------:R-:W-:Y:S04]  /*179a0*/  BSSY B0, `(.L_x_1155) ;  /* 0x0000010000007945 */ /* 0x000fe80003800000 */
[----:B------:R-:W-:Y:S05]  /*179b0*/  @P2 BRA `(.L_x_1156) ;  /* 0x0000000000382947 */ /* 0x000fea0003800000 */
        /* <DEDUP_REMOVED lines=14> */
.L_x_1156:
[----:B------:R-:W-:Y:S05]  /*17aa0*/  BSYNC B0 ;  /* 0x0000000000007941 */ /* 0x000fea0003800000 */
.L_x_1155:
[----:B------:R-:W-:Y:S04]  /*17ab0*/  BSSY B0, `(.L_x_1157) ;  /* 0x0000010000007945 */ /* 0x000fe80003800000 */
[----:B------:R-:W-:Y:S05]  /*17ac0*/  @P1 BRA `(.L_x_1158) ;  /* 0x0000000000381947 */ /* 0x000fea0003800000 */
[----:B------:R-:W-:Y:S01]  /*17ad0*/  IADD3 R0, P0, R6, 0x70, RZ ;  /* 0x0000007006007810 */ /* 0x000fe20007f1e0ff */
[----:B------:R-:W-:Y:S01]  /*17ae0*/  ULDC.64 UR6, c[0x0][0x298] ;  /* 0x0000a60000067ab9 */ /* 0x000fe20000000a00 */
[----:B------:R-:W-:Y:S01]  /*17af0*/  MOV R3, R11 ;  /* 0x0000000b00037202 */ /* 0x000fe20000000f00 */
[----:B------:R-:W-:Y:S02]  /*17b00*/  IMAD.MOV.U32 R2, RZ, RZ, R12 ;  /* 0x000000ffff027224 */ /* 0x000fe400078e000c */
[----:B------:R-:W-:Y:S02]  /*17b10*/  IMAD.X R6, RZ, RZ, R7, P0 ;  /* 0x000000ffff067224 */ /* 0x000fe400000e0607 */
[----:B--234-:R-:W-:-:S04]  /*17b20*/  IMAD.WIDE.U32 R4, R0, UR6, R2 ;  /* 0x0000000600047c25 */ /* 0x01cfc8000f8e0002 */
        /* <DEDUP_REMOVED lines=8> */
.L_x_1158:
[----:B------:R-:W-:Y:S05]  /*17bb0*/  BSYNC B0 ;  /* 0x0000000000007941 */ /* 0x000fea0003800000 */
.L_x_1157:
[----:B------:R-:W-:Y:S04]  /*17bc0*/  BSSY B0, `(.L_x_1159) ;  /* 0x000000a000007945 */ /* 0x000fe80003800000 */
[----:B------:R-:W-:Y:S05]  /*17bd0*/  @P5 BRA `(.L_x_1160) ;  /* 0x0000000000205947 */ /* 0x000fea0003800000 */
[----:B------:R-:W-:Y:S01]  /*17be0*/  IMAD R0, R8, UR4, RZ ;  /* 0x0000000408007c24 */ /* 0x000fe2000f8e02ff */
[----:B------:R-:W-:-:S04]  /*17bf0*/  ULDC.64 UR6, c[0x0][0x2b0] ;  /* 0x0000ac0000067ab9 */ /* 0x000fc80000000a00 */
[----:B--2---:R-:W-:-:S04]  /*17c00*/  IADD3 R3, P0, R0, UR9, RZ ;  /* 0x0000000900037c10 */ /* 0x004fc8000ff1e0ff */
[----:B------:R-:W-:Y:S02]  /*17c10*/  LEA.HI.X.SX32 R0, R0, UR8, 0x1, P0 ;  /* 0x0000000800007c11 */ /* 0x000fe400080f0eff */
[----:B------:R-:W-:-:S04]  /*17c20*/  LEA R2, P0, R3, UR6, 0x2 ;  /* 0x0000000603027c11 */ /* 0x000fc8000f8010ff */
[----:B------:R-:W-:Y:S01]  /*17c30*/  LEA.HI.X R3, R3, UR7, R0, 0x2, P0 ;  /* 0x0000000703037c11 */ /* 0x000fe200080f1400 */
[----:B------:R-:W-:-:S05]  /*17c40*/  IMAD.MOV.U32 R0, RZ, RZ, 0x7f800000 ;  /* 0x7f800000ff007424 */ /* 0x000fca00078e00ff */
[----:B------:R2:W-:Y:S03]  /*17c50*/  STG.E desc[UR30][R2.64], R0 ;  /* 0x0000000002007986 */ /* 0x0005e6000c10191e */
.L_x_1160:
[----:B------:R-:W-:Y:S05]  /*17c60*/  BSYNC B0 ;  /* 0x0000000000007941 */ /* 0x000fea0003800000 */
.L_x_1159:
        /* <DEDUP_REMOVED lines=15> */
.L_x_1162:
[----:B------:R-:W-:Y:S05]  /*17d60*/  BSYNC B0 ;  /* 0x0000000000007941 */ /* 0x000fea0003800000 */
.L_x_1161:
[----:B------:R-:W-:Y:S04]  /*17d70*/  BSSY B0, `(.L_x_1163) ;  /* 0x000000a000007945 */ /* 0x000fe80003800000 */
[----:B------:R-:W-:Y:S05]  /*17d80*/  @P3 BRA `(.L_x_1164) ;  /* 0x0000000000203947 */ /* 0x000fea0003800000 */
        /* <DEDUP_REMOVED lines=8> */
.L_x_1164:
[----:B------:R-:W-:Y:S05]  /*17e10*/  BSYNC B0 ;  /* 0x0000000000007941 */ /* 0x000fea0003800000 */
.L_x_1163:
        /* <DEDUP_REMOVED lines=10> */
.L_x_1166:
[----:B------:R-:W-:Y:S05]  /*17ec0*/  BSYNC B0 ;  /* 0x0000000000007941 */ /* 0x000fea0003800000 */
.L_x_1165:
        /* <DEDUP_REMOVED lines=10> */
.L_x_1168:
[----:B------:R-:W-:Y:S05]  /*17f70*/  BSYNC B0 ;  /* 0x0000000000007941 */ /* 0x000fea0003800000 */
.L_x_1167:
        /* <DEDUP_REMOVED lines=10> */
.L_x_1170:
[----:B------:R-:W-:Y:S05]  /*18020*/  BSYNC B0 ;  /* 0x0000000000007941 */ /* 0x000fea0003800000 */
.L_x_1169:
        /* <DEDUP_REMOVED lines=10> */
.L_x_1172:
[----:B------:R-:W-:Y:S05]  /*180d0*/  BSYNC B0 ;  /* 0x0000000000007941 */ /* 0x000fea0003800000 */
.L_x_1171:
[----:B------:R-:W-:Y:S05]  /*180e0*/  @P6 EXIT ;  /* 0x000000000000694d */ /* 0x000fea0003800000 */
[----:B--2---:R-:W-:Y:S01]  /*180f0*/  IMAD R0, R17, UR4, RZ ;  /* 0x0000000411007c24 */ /* 0x004fe2000f8e02ff */
        /* <DEDUP_REMOVED lines=8> */
.L_x_1173:
        /* <DEDUP_REMOVED lines=16> */
.L_x_1756:


//--------------------- .text._ZN5flash16flash_fwd_kernelI23Flash_fwd_kernel_traitsILi128ELi128ELi32ELi4ELb0ELb0EN7cutlass6half_tE19Flash_kernel_traitsILi128ELi128ELi32ELi4ES3_EELb0ELb1ELb0ELb0ELb0ELb1ELb1ELb0EEEvNS_16Flash_fwd_paramsE --------------------------
	.section	.text._ZN5flash16flash_fwd_kernelI23Flash_fwd_kernel_traitsILi128ELi128ELi32ELi4ELb0ELb0EN7cutlass6half_tE19Flash_kernel_traitsILi128ELi128ELi32ELi4ES3_EELb0ELb1ELb0ELb0ELb0ELb1ELb1ELb0EEEvNS_16Flash_fwd_paramsE,"ax",@progbits
	.align	128
        .global         _ZN5flash16flash_fwd_kernelI23Flash_fwd_kernel_traitsILi128ELi128ELi32ELi4ELb0ELb0EN7cutlass6half_tE19Flash_kernel_traitsILi128ELi128ELi32ELi4ES3_EELb0ELb1ELb0ELb0ELb0ELb1ELb1ELb0EEEvNS_16Flash_fwd_paramsE
        .type           _ZN5flash16flash_fwd_kernelI23Flash_fwd_kernel_traitsILi128ELi128ELi32ELi4ELb0ELb0EN7cutlass6half_tE19Flash_kernel_traitsILi128ELi128ELi32ELi4ES3_EELb0ELb1ELb0ELb0ELb0ELb1ELb1ELb0EEEvNS_16Flash_fwd_paramsE,@function
        .size           _ZN5flash16flash_fwd_kernelI23Flash_fwd_kernel_traitsILi128ELi128ELi32ELi4ELb0ELb0EN7cutlass6half_tE19Flash_kernel_traitsILi128ELi128ELi32ELi4ES3_EELb0ELb1ELb0ELb0ELb0ELb1ELb1ELb0EEEvNS_16Flash_fwd_paramsE,(.L_x_1757 - _ZN5flash16flash_fwd_kernelI23Flash_fwd_kernel_traitsILi128ELi128ELi32ELi4ELb0ELb0EN7cutlass6half_tE19Flash_kernel_traitsILi128ELi128ELi32ELi4ES3_EELb0ELb1ELb0ELb0ELb0ELb1ELb1ELb0EEEvNS_16Flash_fwd_paramsE)
        .other          _ZN5flash16flash_fwd_kernelI23Flash_fwd_kernel_traitsILi128ELi128ELi32ELi4ELb0ELb0EN7cutlass6half_tE19Flash_kernel_traitsILi128ELi128ELi32ELi4ES3_EELb0ELb1ELb0ELb0ELb0ELb1ELb1ELb0EEEvNS_16Flash_fwd_paramsE,@"STO_CUDA_ENTRY STV_DEFAULT"
_ZN5flash16flash_fwd_kernelI23Flash_fwd_kernel_traitsILi128ELi128ELi32ELi4ELb0ELb0EN7cutlass6half_tE19Flash_kernel_traitsILi128ELi128ELi32ELi4ES3_EELb0ELb1ELb0ELb0ELb0ELb1ELb1ELb0EEEvNS_16Flash_fwd_paramsE:
.text._ZN5flash16flash_fwd_kernelI23Flash_fwd_kernel_traitsILi128ELi128ELi32ELi4ELb0ELb0EN7cutlass6half_tE19Flash_kernel_traitsILi128ELi128ELi32ELi4ES3_EELb0ELb1ELb0ELb0ELb0ELb1ELb1ELb0EEEvNS_16Flash_fwd_paramsE:
[----:B------:R-:W-:Y:S08]  /*0000*/  LDC R1, c[0x0][0x28] ;  /* 0x00000a00ff017b82 */ /* 0x000ff00000000800 */
[----:B------:R-:W1:Y:S01]  /*0010*/  S2UR UR12, SR_CTAID.Y ;  /* 0x00000000000c79c3 */ /* 0x000e620000002600 */
[----:B------:R-:W-:Y:S01]  /*0020*/  ULDC.64 UR4, c[0x0][0x300] ;  /* 0x0000c00000047ab9 */ /* 0x000fe20000000a00 */
[----:B------:R-:W-:Y:S01]  /*0030*/  ULDC.64 UR6, c[0x0][0x2f0] ;  /* 0x0000bc0000067ab9 */ /* 0x000fe20000000a00 */
[----:B------:R-:W-:-:S02]  /*0040*/  UISETP.NE.U32.AND UP1, UPT, UR4, URZ, UPT ;  /* 0x0000003f0400728c */ /* 0x000fc4000bf25070 */
[----:B------:R-:W-:Y:S02]  /*0050*/  UISETP.NE.U32.AND UP2, UPT, UR6, URZ, UPT ;  /* 0x0000003f0600728c */ /* 0x000fe4000bf45070 */
[----:B------:R-:W-:Y:S02]  /*0060*/  UISETP.NE.AND.EX UP1, UPT, UR5, URZ, UPT, UP1 ;  /* 0x0000003f0500728c */ /* 0x000fe4000bf25310 */
[----:B------:R-:W-:Y:S01]  /*0070*/  UISETP.NE.AND.EX UP2, UPT, UR7, URZ, UPT, UP2 ;  /* 0x0000003f0700728c */ /* 0x000fe2000bf45320 */
[----:B------:R-:W-:Y:S01]  /*0080*/  ULDC.64 UR8, c[0x0][0x2f0] ;  /* 0x0000bc0000087ab9 */ /* 0x000fe20000000a00 */
[----:B------:R-:W-:Y:S02]  /*0090*/  ULDC.U8 UR6, c[0x0][0x3c2] ;  /* 0x0000f08000067ab9 */ /* 0x000fe40000000000 */
[----:B------:R-:W-:Y:S01]  /*00a0*/  PLOP3.LUT P0, PT, PT, PT, UP1, 0x80, 0x0 ;  /* 0x000000000000781c */ /* 0x000fe20003f0f018 */
[----:B------:R-:W-:Y:S01]  /*00b0*/  ULDC.64 UR4, c[0x0][0x2f8] ;  /* 0x0000be0000047ab9 */ /* 0x000fe20000000a00 */
[----:B------:R-:W-:Y:S01]  /*00c0*/  PLOP3.LUT P2, PT, PT, PT, UP2, 0x80, 0x0 ;  /* 0x000000000000781c */ /* 0x000fe20003f4f028 */
[----:B------:R-:W-:-:S02]  /*00d0*/  UISETP.NE.AND UP3, UPT, UR6, URZ, UPT ;  /* 0x0000003f0600728c */ /* 0x000fc4000bf65270 */
[----:B------:R-:W-:Y:S01]  /*00e0*/  UISETP.EQ.U32.AND UP0, UPT, UR4, URZ, UPT ;  /* 0x0000003f0400728c */ /* 0x000fe2000bf02070 */
[----:B------:R-:W-:Y:S01]  /*00f0*/  ULDC.64 UR16, c[0x0][0x208] ;  /* 0x0000820000107ab9 */ /* 0x000fe20000000a00 */
[----:B------:R-:W-:Y:S02]  /*0100*/  ULDC.64 UR6, c[0x0][0x2f8] ;  /* 0x0000be0000067ab9 */ /* 0x000fe40000000a00 */
[----:B------:R-:W-:Y:S02]  /*0110*/  UISETP.EQ.OR.EX UP0, UPT, UR5, URZ, !UP3, UP0 ;  /* 0x0000003f0500728c */ /* 0x000fe4000df02700 */
[----:B-1----:R-:W-:-:S06]  /*0120*/  UIMAD.WIDE UR8, UR12, 0x4, UR8 ;  /* 0x000000040c0878a5 */ /* 0x002fcc000f8e0208 */
        /* <DEDUP_REMOVED lines=35> */
.L_x_1174:
[----:B------:R-:W-:-:S05]  /*0360*/  ULDC UR6, c[0x0][0x2c8] ;  /* 0x0000b20000067ab9 */ /* 0x000fca0000000800 */
.L_x_1175:
        /* <DEDUP_REMOVED lines=39> */
[----:B------:R-:W-:Y:S01]  /*05e0*/  UISETP.NE.AND UP0, UPT, UR14, -0x1, UPT ;  /* 0xffffffff0e00788c */ /* 0x000fe2000bf05270 */
[----:B------:R-:W-:Y:S01]  /*05f0*/  IMAD.U32 R23, RZ, RZ, UR15 ;  /* 0x0000000fff177e24 */ /* 0x000fe2000f8e00ff */
[----:B------:R-:W-:Y:S02]  /*0600*/  UIADD3 UR5, -UR27, UR28, URZ ;  /* 0x0000001c1b057290 */ /* 0x000fe4000fffe13f */
[----:B------:R-:W-:-:S07]  /*0610*/  UIADD3 UR24, UR20, -0x1, URZ ;  /* 0xffffffff14187890 */ /* 0x000fce000fffe03f */
[----:B------:R-:W-:Y:S02]  /*0620*/  @UP0 ULDC.64 UR6, c[0x0][0x240] ;  /* 0x0000900000060ab9 */ /* 0x000fe40000000a00 */
[----:B------:R-:W-:-:S04]  /*0630*/  @UP0 UIMAD.WIDE.U32 UR10, UR14, UR6, URZ ;  /* 0x000000060e0a02a5 */ /* 0x000fc8000f8e003f */
[----:B------:R-:W-:Y:S02]  /*0640*/  @UP0 UIMAD UR4, UR14, UR7, UR11 ;  /* 0x000000070e0402a4 */ /* 0x000fe4000f8e020b */
[----:B------:R-:W-:Y:S01]  /*0650*/  @!UP0 USHF.R.S32.HI UR11, URZ, 0x1f, UR12 ;  /* 0x0000001f3f0b8899 */ /* 0x000fe2000801140c */
[----:B------:R-:W-:Y:S01]  /*0660*/  @!UP0 ULDC.64 UR6, c[0x0][0x228] ;  /* 0x00008a0000068ab9 */ /* 0x000fe20000000a00 */
[----:B-1----:R-:W-:Y:S02]  /*0670*/  IABS R0, R11 ;  /* 0x0000000b00007213 */ /* 0x002fe40000000000 */
[----:B------:R-:W-:Y:S02]  /*0680*/  @!UP0 UIMAD UR11, UR11, UR6, URZ ;  /* 0x000000060b0b82a4 */ /* 0x000fe4000f8e023f */
[----:B------:R-:W-:Y:S01]  /*0690*/  @!UP0 UIMAD.WIDE.U32 UR18, UR12, UR6, URZ ;  /* 0x000000060c1282a5 */ /* 0x000fe2000f8e003f */
[----:B------:R-:W1:Y:S01]  /*06a0*/  I2F.RP R5, R0 ;  /* 0x0000000000057306 */ /* 0x000e620000209400 */
[----:B------:R-:W-:-:S03]  /*06b0*/  @!UP0 UIMAD UR11, UR12, UR7, UR11 ;  /* 0x000000070c0b82a4 */ /* 0x000fc6000f8e020b */
[----:B------:R-:W-:Y:S01]  /*06c0*/  ULDC.64 UR6, c[0x0][0x258] ;  /* 0x0000960000067ab9 */ /* 0x000fe20000000a00 */
[----:B--2---:R-:W-:Y:S01]  /*06d0*/  IABS R3, R3 ;  /* 0x0000000300037213 */ /* 0x004fe20000000000 */
[----:B------:R-:W-:Y:S01]  /*06e0*/  @!UP0 UIADD3 UR4, UR19, UR11, URZ ;  /* 0x0000000b13048290 */ /* 0x000fe2000fffe03f */
[----:B------:R-:W-:Y:S01]  /*06f0*/  IMAD.U32 R20, RZ, RZ, UR6 ;  /* 0x00000006ff147e24 */ /* 0x000fe2000f8e00ff */
[----:B------:R-:W-:Y:S01]  /*0700*/  @!UP0 UMOV UR10, UR18 ;  /* 0x00000012000a8c82 */ /* 0x000fe20008000000 */
[----:B------:R-:W-:Y:S02]  /*0710*/  UIMAD UR18, UR24, -0x20, UR26 ;  /* 0xffffffe0181278a4 */ /* 0x000fe4000f8e021a */
[----:B------:R-:W-:Y:S01]  /*0720*/  UISETP.NE.AND UP0, UPT, UR8, -0x1, UPT ;  /* 0xffffffff0800788c */ /* 0x000fe2000bf05270 */
[----:B-1----:R-:W1:Y:S10]  /*0730*/  MUFU.RCP R6, R5 ;  /* 0x0000000500067308 */ /* 0x002e740000001000 */
[----:B------:R-:W-:Y:S01]  /*0740*/  @UP0 UIADD3 UR19, UR13, UR8, URZ ;  /* 0x000000080d130290 */ /* 0x000fe2000fffe03f */
[----:B-1----:R-:W-:Y:S01]  /*0750*/  VIADD R6, R6, 0xffffffe ;  /* 0x0ffffffe06067836 */ /* 0x002fe20000000000 */
[----:B------:R-:W-:-:S03]  /*0760*/  SHF.R.S32.HI R5, RZ, 0x1f, R2 ;  /* 0x0000001fff057819 */ /* 0x000fc60000011402 */
        /* <DEDUP_REMOVED lines=9> */
[C---:B------:R-:W-:Y:S01]  /*0800*/  ISETP.GE.AND P1, PT, R18.reuse, UR5, PT ;  /* 0x0000000512007c0c */ /* 0x040fe2000bf26270 */
[----:B------:R-:W-:Y:S01]  /*0810*/  IMAD.MOV R9, RZ, RZ, -R14 ;  /* 0x000000ffff097224 */ /* 0x000fe200078e0a0e */
[--C-:B------:R-:W-:Y:S01]  /*0820*/  SHF.R.S32.HI R19, RZ, 0x1f, R18.reuse ;  /* 0x0000001fff137819 */ /* 0x100fe20000011412 */
[----:B------:R-:W-:Y:S02]  /*0830*/  VIADD R6, R18, 0x20 ;  /* 0x0000002012067836 */ /* 0x000fe40000000000 */
[----:B------:R-:W-:Y:S02]  /*0840*/  IMAD R9, R0, R9, R3 ;  /* 0x0000000900097224 */ /* 0x000fe400078e0203 */
[----:B------:R-:W-:Y:S01]  /*0850*/  VIADD R3, R18, 0x40 ;  /* 0x0000004012037836 */ /* 0x000fe20000000000 */
[----:B------:R-:W-:Y:S01]  /*0860*/  ISETP.GE.AND P0, PT, R6, UR5, PT ;  /* 0x0000000506007c0c */ /* 0x000fe2000bf06270 */
[----:B------:R-:W-:Y:S01]  /*0870*/  VIADD R4, R18, 0x30 ;  /* 0x0000003012047836 */ /* 0x000fe20000000000 */
[----:B------:R-:W-:Y:S01]  /*0880*/  ISETP.GT.U32.AND P5, PT, R0, R9, PT ;  /* 0x000000090000720c */ /* 0x000fe20003fa4070 */
[----:B------:R-:W-:Y:S01]  /*0890*/  IMAD.WIDE R22, R23, 0x80, R18 ;  /* 0x0000008017167825 */ /* 0x000fe200078e0212 */
[----:B------:R-:W-:-:S02]  /*08a0*/  ISETP.GE.AND P3, PT, R3, UR5, PT ;  /* 0x0000000503007c0c */ /* 0x000fc4000bf66270 */
[----:B------:R-:W-:Y:S01]  /*08b0*/  LOP3.LUT R3, R11, UR9, RZ, 0x3c, !PT ;  /* 0x000000090b037c12 */ /* 0x000fe2000f8e3cff */
[----:B------:R-:W-:Y:S01]  /*08c0*/  IMAD.SHL.U32 R13, R18, 0x40, RZ ;  /* 0x00000040120d7824 */ /* 0x000fe200078e00ff */
[----:B------:R-:W-:Y:S01]  /*08d0*/  ISETP.GE.AND P4, PT, R4, UR5, PT ;  /* 0x0000000504007c0c */ /* 0x000fe2000bf86270 */
[----:B------:R-:W-:-:S03]  /*08e0*/  VIADD R4, R18, 0x50 ;  /* 0x0000005012047836 */ /* 0x000fc60000000000 */
[----:B------:R-:W-:Y:S01]  /*08f0*/  LOP3.LUT R13, R13, 0x1c0, RZ, 0xc0, !PT ;  /* 0x000001c00d0d7812 */ /* 0x000fe200078ec0ff */
[----:B------:R-:W1:Y:S02]  /*0900*/  @!P0 S2R R15, SR_CgaCtaId ;  /* 0x00000000000f8919 */ /* 0x000e640000008800 */
[----:B------:R-:W-:Y:S02]  /*0910*/  @!P5 IMAD.IADD R9, R9, 0x1, -R0 ;  /* 0x000000010909d824 */ /* 0x000fe400078e0a00 */
[----:B------:R-:W-:-:S03]  /*0920*/  @!P5 VIADD R14, R14, 0x1 ;  /* 0x000000010e0ed836 */ /* 0x000fc60000000000 */
[----:B------:R-:W-:Y:S01]  /*0930*/  ISETP.GE.U32.AND P6, PT, R9, R0, PT ;  /* 0x000000000900720c */ /* 0x000fe20003fc6070 */
[----:B------:R-:W-:Y:S01]  /*0940*/  IMAD.IADD R0, R2, 0x1, -R7 ;  /* 0x0000000102007824 */ /* 0x000fe200078e0a07 */
[----:B------:R-:W2:Y:S01]  /*0950*/  @!P1 LDC.64 R8, c[0x0][0x240] ;  /* 0x00009000ff089b82 */ /* 0x000ea20000000a00 */
[----:B------:R-:W3:Y:S02]  /*0960*/  @!P4 S2R R25, SR_CgaCtaId ;  /* 0x000000000019c919 */ /* 0x000ee40000008800 */
[----:B------:R-:W-:-:S05]  /*0970*/  IMAD.SHL.U32 R16, R0, 0x8, RZ ;  /* 0x0000000800107824 */ /* 0x000fca00078e00ff */
[----:B------:R-:W-:Y:S02]  /*0980*/  SHF.R.S32.HI R17, RZ, 0x1f, R16 ;  /* 0x0000001fff117819 */ /* 0x000fe40000011410 */
[----:B------:R-:W-:Y:S01]  /*0990*/  IADD3 R6, P2, R16, UR10, RZ ;  /* 0x0000000a10067c10 */ /* 0x000fe2000ff5e0ff */
[----:B------:R-:W-:Y:S01]  /*09a0*/  USHF.R.S32.HI UR10, URZ, 0x1f, UR9 ;  /* 0x0000001f3f0a7899 */ /* 0x000fe20008011409 */
[----:B------:R-:W-:Y:S01]  /*09b0*/  @P6 VIADD R14, R14, 0x1 ;  /* 0x000000010e0e6836 */ /* 0x000fe20000000000 */
[----:B------:R-:W-:Y:S02]  /*09c0*/  ISETP.NE.AND P6, PT, R11, RZ, PT ;  /* 0x000000ff0b00720c */ /* 0x000fe40003fc5270 */
[----:B------:R-:W-:Y:S01]  /*09d0*/  IADD3.X R7, R17, UR4, RZ, P2, !PT ;  /* 0x0000000411077c10 */ /* 0x000fe200097fe4ff */
[----:B------:R-:W-:Y:S01]  /*09e0*/  UIMAD UR10, UR10, UR6, URZ ;  /* 0x000000060a0a72a4 */ /* 0x000fe2000f8e023f */
[----:B------:R-:W-:Y:S01]  /*09f0*/  ISETP.GE.AND P2, PT, R3, RZ, PT ;  /* 0x000000ff0300720c */ /* 0x000fe20003f46270 */
[----:B------:R-:W-:Y:S01]  /*0a00*/  VIADD R3, R18, 0x10 ;  /* 0x0000001012037836 */ /* 0x000fe20000000000 */
[----:B------:R-:W4:Y:S01]  /*0a10*/  S2UR UR4, SR_CgaCtaId ;  /* 0x00000000000479c3 */ /* 0x000f220000008800 */
[----:B------:R-:W-:Y:S01]  /*0a20*/  IMAD.WIDE.U32 R20, R20, UR9, R6 ;  /* 0x0000000914147c25 */ /* 0x000fe2000f8e0006 */
[----:B------:R-:W-:-:S02]  /*0a30*/  UIMAD UR7, UR9, UR7, UR10 ;  /* 0x00000007090772a4 */ /* 0x000fc4000f8e020a */
[----:B------:R-:W-:Y:S01]  /*0a40*/  ISETP.GE.AND P5, PT, R3, UR5, PT ;  /* 0x0000000503007c0c */ /* 0x000fe2000bfa6270 */
[-C--:B--2---:R-:W-:Y:S01]  /*0a50*/  @!P1 IMAD R10, R23, R8.reuse, RZ ;  /* 0x00000008170a9224 */ /* 0x084fe200078e02ff */
[----:B------:R-:W-:Y:S01]  /*0a60*/  UMOV UR6, 0x400 ;  /* 0x0000040000067882 */ /* 0x000fe20000000000 */
[----:B------:R-:W-:Y:S01]  /*0a70*/  @UP0 ULDC.64 UR10, c[0x0][0x248] ;  /* 0x00009200000a0ab9 */ /* 0x000fe20000000a00 */
[----:B------:R-:W2:Y:S01]  /*0a80*/  @!P1 LDC.64 R6, c[0x0][0x210] ;  /* 0x00008400ff069b82 */ /* 0x000ea20000000a00 */
[----:B------:R-:W-:Y:S01]  /*0a90*/  VIADD R21, R21, UR7 ;  /* 0x0000000715157c36 */ /* 0x000fe20008000000 */
[----:B------:R-:W-:Y:S01]  /*0aa0*/  @UP0 UIMAD.WIDE.U32 UR32, UR19, UR10, URZ ;  /* 0x0000000a132002a5 */ /* 0x000fe2000f8e003f */
[----:B------:R-:W-:Y:S01]  /*0ab0*/  @!P2 IMAD.MOV R14, RZ, RZ, -R14 ;  /* 0x000000ffff0ea224 */ /* 0x000fe200078e0a0e */
[----:B------:R-:W-:Y:S01]  /*0ac0*/  ISETP.GE.AND P2, PT, R4, UR5, PT ;  /* 0x0000000504007c0c */ /* 0x000fe2000bf46270 */
[C---:B------:R-:W-:Y:S01]  /*0ad0*/  @!P1 IMAD R10, R22.reuse, R9, R10 ;  /* 0x00000009160a9224 */ /* 0x040fe200078e020a */
[----:B------:R-:W-:Y:S01]  /*0ae0*/  LOP3.LUT R9, R13, 0x38, R16, 0xf8, !PT ;  /* 0x000000380d097812 */ /* 0x000fe200078ef810 */
[----:B------:R-:W-:Y:S01]  /*0af0*/  @!P1 IMAD.WIDE.U32 R26, R22, R8, R20 ;  /* 0x00000008161a9225 */ /* 0x000fe200078e0014 */
[----:B------:R-:W-:Y:S01]  /*0b00*/  SHF.R.U32.HI R4, RZ, 0x3, R13 ;  /* 0x00000003ff047819 */ /* 0x000fe2000001160d */
[----:B------:R-:W5:Y:S01]  /*0b10*/  @!P5 S2R R24, SR_CgaCtaId ;  /* 0x000000000018d919 */ /* 0x000f620000008800 */
[----:B------:R-:W1:Y:S01]  /*0b20*/  @!P5 LDC.64 R12, c[0x0][0x240] ;  /* 0x00009000ff0cdb82 */ /* 0x000e620000000a00 */
[----:B------:R-:W-:Y:S01]  /*0b30*/  @!P6 LOP3.LUT R14, RZ, R11, RZ, 0x33, !PT ;  /* 0x0000000bff0ee212 */ /* 0x000fe200078e33ff */
[----:B------:R-:W-:Y:S01]  /*0b40*/  @!P1 IMAD.IADD R10, R27, 0x1, R10 ;  /* 0x000000011b0a9824 */ /* 0x000fe200078e020a */
[----:B------:R-:W-:Y:S01]  /*0b50*/  LOP3.LUT R4, R9, R4, RZ, 0x3c, !PT ;  /* 0x0000000409047212 */ /* 0x000fe200078e3cff */
[----:B------:R-:W-:-:S02]  /*0b60*/  @UP0 UIMAD UR19, UR19, UR11, URZ ;  /* 0x0000000b131302a4 */ /* 0x000fc4000f8e023f */
[----:B----4-:R-:W-:Y:S02]  /*0b70*/  ULEA UR4, UR4, UR6, 0x18 ;  /* 0x0000000604047291 */ /* 0x010fe4000f8ec03f */
[----:B------:R-:W4:Y:S01]  /*0b80*/  @!P0 LDC.64 R8, c[0x0][0x240] ;  /* 0x00009000ff088b82 */ /* 0x000f220000000a00 */
[----:B------:R-:W-:Y:S02]  /*0b90*/  @UP0 UIADD3 UR6, UR13, UR8, URZ ;  /* 0x000000080d060290 */ /* 0x000fe4000fffe03f */
[----:B------:R-:W-:Y:S01]  /*0ba0*/  @UP0 UIADD3 UR19, UR33, UR19, URZ ;  /* 0x0000001321130290 */ /* 0x000fe2000fffe03f */
[----:B------:R-:W-:Y:S01]  /*0bb0*/  @UP0 ULDC.64 UR8, c[0x0][0x250] ;  /* 0x0000940000080ab9 */ /* 0x000fe20000000a00 */
[C---:B--2---:R-:W-:Y:S01]  /*0bc0*/  @!P1 LEA R32, P6, R26.reuse, R6, 0x1 ;  /* 0x000000061a209211 */ /* 0x044fe200078c08ff */
[----:B------:R-:W-:Y:S01]  /*0bd0*/  @UP0 UIMAD.WIDE.U32 UR30, UR6, UR8, URZ ;  /* 0x00000008061e02a5 */ /* 0x000fe2000f8e003f */
[----:B------:R-:W-:Y:S01]  /*0be0*/  LEA.HI R6, R5, R2, RZ, 0x6 ;  /* 0x0000000205067211 */ /* 0x000fe200078f30ff */
[----:B------:R-:W-:Y:S01]  /*0bf0*/  @UP0 UIMAD UR6, UR6, UR9, URZ ;  /* 0x00000009060602a4 */ /* 0x000fe2000f8e023f */
[----:B------:R-:W-:Y:S01]  /*0c00*/  @!P1 LEA.HI.X R33, R26, R7, R10, 0x1, P6 ;  /* 0x000000071a219211 */ /* 0x000fe200030f0c0a */
[----:B------:R-:W-:Y:S01]  /*0c10*/  VIADD R26, R18, 0x60 ;  /* 0x00000060121a7836 */ /* 0x000fe20000000000 */
[----:B------:R-:W2:Y:S01]  /*0c20*/  @!P5 LDC.64 R10, c[0x0][0x210] ;  /* 0x00008400ff0adb82 */ /* 0x000ea20000000a00 */
[----:B------:R-:W-:Y:S01]  /*0c30*/  IMAD.SHL.U32 R7, R6, 0x8, RZ ;  /* 0x0000000806077824 */ /* 0x000fe200078e00ff */
[----:B------:R-:W-:Y:S01]  /*0c40*/  @!P5 IADD3 R34, P6, R22, 0x10, RZ ;  /* 0x000000101622d810 */ /* 0x000fe20007fde0ff */
[----:B------:R-:W-:-:S03]  /*0c50*/  @UP0 UIADD3 UR22, UR31, UR6, URZ ;  /* 0x000000061f160290 */ /* 0x000fc6000fffe03f */
[----:B------:R-:W-:Y:S01]  /*0c60*/  LOP3.LUT R4, R4, 0xfffffe00, R7, 0xf8, !PT ;  /* 0xfffffe0004047812 */ /* 0x000fe200078ef807 */
[--C-:B------:R-:W-:Y:S01]  /*0c70*/  @!P5 IMAD.X R27, RZ, RZ, R23.reuse, P6 ;  /* 0x000000ffff1bd224 */ /* 0x100fe200030e0617 */
[----:B------:R-:W-:Y:S01]  /*0c80*/  @!P0 IADD3 R30, P6, R22, 0x20, RZ ;  /* 0x00000020161e8810 */ /* 0x000fe20007fde0ff */
[----:B------:R-:W3:Y:S01]  /*0c90*/  @!P0 LDC.64 R6, c[0x0][0x210] ;  /* 0x00008400ff068b82 */ /* 0x000ee20000000a00 */
[----:B------:R-:W-:Y:S01]  /*0ca0*/  LEA R223, R4, UR4, 0x1 ;  /* 0x0000000404df7c11 */ /* 0x000fe2000f8e08ff */
[-C--:B-1----:R-:W-:Y:S02]  /*0cb0*/  @!P5 IMAD R27, R27, R12.reuse, RZ ;  /* 0x0000000c1b1bd224 */ /* 0x082fe400078e02ff */
[----:B------:R-:W-:Y:S02]  /*0cc0*/  @!P0 IMAD.X R29, RZ, RZ, R23, P6 ;  /* 0x000000ffff1d8224 */ /* 0x000fe400030e0617 */
[----:B------:R-:W-:Y:S01]  /*0cd0*/  @!PT LDS RZ, [RZ] ;  /* 0x00000000fffff984 */ /* 0x000fe20000000800 */
[----:B------:R-:W-:Y:S01]  /*0ce0*/  @!PT LDS RZ, [RZ] ;  /* 0x00000000fffff984 */ /* 0x000fe20000000800 */
[----:B------:R-:W-:Y:S01]  /*0cf0*/  @!PT LDS RZ, [RZ] ;  /* 0x00000000fffff984 */ /* 0x000fe20000000800 */
[----:B------:R-:W-:Y:S01]  /*0d00*/  @!P1 LDGSTS.E.BYPASS.LTC128B.128 [R223], desc[UR16][R32.64] ;  /* 0x0000000020df9fae */ /* 0x000fe2000b901d50 */
[C---:B------:R-:W-:Y:S01]  /*0d10*/  @!P5 IMAD R13, R34.reuse, R13, R27 ;  /* 0x0000000d220dd224 */ /* 0x040fe200078e021b */
[----:B------:R-:W-:Y:S01]  /*0d20*/  @!P5 MOV R27, 0x400 ;  /* 0x00000400001bd802 */ /* 0x000fe20000000f00 */
[----:B------:R-:W-:Y:S01]  /*0d30*/  @!P5 IMAD.WIDE.U32 R34, R34, R12, R20 ;  /* 0x0000000c2222d225 */ /* 0x000fe200078e0014 */
[----:B------:R2:W-:Y:S01]  /*0d40*/  @!P1 LDGSTS.E.BYPASS.LTC128B.128 [R223+0x4000], desc[UR16][R32.64+0x80] ;  /* 0x0400008020df9fae */ /* 0x0005e2000b901d50 */
[----:B------:R-:W-:-:S02]  /*0d50*/  ISETP.GE.AND P1, PT, R26, UR5, PT ;  /* 0x000000051a007c0c */ /* 0x000fc4000bf26270 */
[-C--:B----4-:R-:W-:Y:S01]  /*0d60*/  @!P0 IMAD R26, R29, R8.reuse, RZ ;  /* 0x000000081d1a8224 */ /* 0x090fe200078e02ff */
[----:B-----5:R-:W-:Y:S01]  /*0d70*/  @!P5 LEA R27, R24, R27, 0x18 ;  /* 0x0000001b181bd211 */ /* 0x020fe200078ec0ff */
[----:B------:R-:W-:Y:S02]  /*0d80*/  @!P5 IMAD.IADD R28, R35, 0x1, R13 ;  /* 0x00000001231cd824 */ /* 0x000fe400078e020d */
[C---:B------:R-:W-:Y:S01]  /*0d90*/  @!P0 IMAD R12, R30.reuse, R9, R26 ;  /* 0x000000091e0c8224 */ /* 0x040fe200078e021a */
[----:B------:R-:W-:Y:S01]  /*0da0*/  @!P0 MOV R26, 0x400 ;  /* 0x00000400001a8802 */ /* 0x000fe20000000f00 */
[----:B------:R-:W-:Y:S02]  /*0db0*/  @!P0 IMAD.WIDE.U32 R30, R30, R8, R20 ;  /* 0x000000081e1e8225 */ /* 0x000fe400078e0014 */
[----:B------:R-:W1:Y:S01]  /*0dc0*/  @!P4 LDC.64 R8, c[0x0][0x240] ;  /* 0x00009000ff08cb82 */ /* 0x000e620000000a00 */
[----:B------:R-:W-:Y:S01]  /*0dd0*/  @!P0 LEA R13, R15, R26, 0x18 ;  /* 0x0000001a0f0d8211 */ /* 0x000fe200078ec0ff */
[----:B------:R-:W-:Y:S01]  /*0de0*/  @!P0 IMAD.IADD R12, R31, 0x1, R12 ;  /* 0x000000011f0c8824 */ /* 0x000fe200078e020c */
[----:B------:R-:W4:Y:S01]  /*0df0*/  @!P3 S2R R15, SR_CgaCtaId ;  /* 0x00000000000fb919 */ /* 0x000f220000008800 */
[----:B------:R-:W-:-:S02]  /*0e00*/  @!P5 IMAD R27, R4, 0x2, R27 ;  /* 0x00000002041bd824 */ /* 0x000fc400078e021b */
[----:B------:R-:W-:Y:S02]  /*0e10*/  @!P0 IMAD R13, R4, 0x2, R13 ;  /* 0x00000002040d8824 */ /* 0x000fe400078e020d */
[----:B------:R-:W-:Y:S01]  /*0e20*/  @!P4 IMAD.MOV.U32 R31, RZ, RZ, R21 ;  /* 0x000000ffff1fc224 */ /* 0x000fe200078e0015 */
[C---:B--2---:R-:W-:Y:S02]  /*0e30*/  @!P5 LEA R32, P6, R34.reuse, R10, 0x1 ;  /* 0x0000000a2220d211 */ /* 0x044fe400078c08ff */
[----:B------:R-:W-:Y:S02]  /*0e40*/  @!P4 MOV R10, 0x400 ;  /* 0x00000400000ac802 */ /* 0x000fe40000000f00 */
[----:B------:R-:W-:Y:S01]  /*0e50*/  @!P5 LEA.HI.X R33, R34, R11, R28, 0x1, P6 ;  /* 0x0000000b2221d211 */ /* 0x000fe200030f0c1c */
[----:B------:R-:W-:Y:S01]  /*0e60*/  VIADD R28, R18, 0x70 ;  /* 0x00000070121c7836 */ /* 0x000fe20000000000 */
[----:B---3--:R-:W-:Y:S02]  /*0e70*/  @!P4 LEA R25, R25, R10, 0x18 ;  /* 0x0000000a1919c211 */ /* 0x008fe400078ec0ff */
[----:B------:R-:W2:Y:S01]  /*0e80*/  @!P4 LDC.64 R10, c[0x0][0x210] ;  /* 0x00008400ff0acb82 */ /* 0x000ea20000000a00 */
[C---:B------:R-:W-:Y:S01]  /*0e90*/  @!P0 LEA R34, P6, R30.reuse, R6, 0x1 ;  /* 0x000000061e228211 */ /* 0x040fe200078c08ff */
[----:B------:R-:W-:Y:S03]  /*0ea0*/  @!P5 LDGSTS.E.BYPASS.LTC128B.128 [R27+0x800], desc[UR16][R32.64] ;  /* 0x00800000201bdfae */ /* 0x000fe6000b901d50 */
[----:B------:R-:W-:Y:S01]  /*0eb0*/  @!P0 LEA.HI.X R35, R30, R7, R12, 0x1, P6 ;  /* 0x000000071e238211 */ /* 0x000fe200030f0c0c */
[----:B------:R3:W-:Y:S01]  /*0ec0*/  @!P5 LDGSTS.E.BYPASS.LTC128B.128 [R27+0x4800], desc[UR16][R32.64+0x80] ;  /* 0x04800080201bdfae */ /* 0x0007e2000b901d50 */
[----:B------:R-:W-:Y:S01]  /*0ed0*/  @!P4 IADD3 R12, P6, R22, 0x30, RZ ;  /* 0x00000030160cc810 */ /* 0x000fe20007fde0ff */
[----:B------:R-:W5:Y:S01]  /*0ee0*/  @!P3 LDC.64 R6, c[0x0][0x240] ;  /* 0x00009000ff06bb82 */ /* 0x000f620000000a00 */
[----:B------:R-:W-:Y:S01]  /*0ef0*/  @!P4 IMAD.MOV.U32 R30, RZ, RZ, R20 ;  /* 0x000000ffff1ec224 */ /* 0x000fe200078e0014 */
[----:B------:R-:W-:Y:S02]  /*0f00*/  @!P0 LDGSTS.E.BYPASS.LTC128B.128 [R13+0x1000], desc[UR16][R34.64] ;  /* 0x01000000220d8fae */ /* 0x000fe4000b901d50 */
[----:B------:R-:W-:Y:S01]  /*0f10*/  @!P4 IMAD.X R29, RZ, RZ, R23, P6 ;  /* 0x000000ffff1dc224 */ /* 0x000fe200030e0617 */
[----:B------:R-:W-:Y:S01]  /*0f20*/  ISETP.GE.AND P6, PT, R18, UR18, PT ;  /* 0x0000001212007c0c */ /* 0x000fe2000bfc6270 */
[----:B------:R5:W-:Y:S01]  /*0f30*/  @!P0 LDGSTS.E.BYPASS.LTC128B.128 [R13+0x5000], desc[UR16][R34.64+0x80] ;  /* 0x05000080220d8fae */ /* 0x000be2000b901d50 */
[----:B------:R-:W-:Y:S01]  /*0f40*/  @!P3 IADD3 R24, P0, R22, 0x40, RZ ;  /* 0x000000401618b810 */ /* 0x000fe20007f1e0ff */
[----:B-1----:R-:W-:-:S02]  /*0f50*/  @!P4 IMAD R26, R29, R8, RZ ;  /* 0x000000081d1ac224 */ /* 0x002fc400078e02ff */
[C---:B------:R-:W-:Y:S01]  /*0f60*/  @!P4 IMAD.WIDE.U32 R30, R12.reuse, R8, R30 ;  /* 0x000000080c1ec225 */ /* 0x040fe200078e001e */
[----:B------:R-:W1:Y:S03]  /*0f70*/  @!P1 S2R R29, SR_CgaCtaId ;  /* 0x00000000001d9919 */ /* 0x000e660000008800 */
[----:B------:R-:W-:Y:S02]  /*0f80*/  @!P4 IMAD R26, R12, R9, R26 ;  /* 0x000000090c1ac224 */ /* 0x000fe400078e021a */
[----:B------:R-:W1:Y:S01]  /*0f90*/  @!P3 LDC.64 R8, c[0x0][0x210] ;  /* 0x00008400ff08bb82 */ /* 0x000e620000000a00 */
[----:B--2---:R-:W-:Y:S01]  /*0fa0*/  @!P4 LEA R36, P5, R30, R10, 0x1 ;  /* 0x0000000a1e24c211 */ /* 0x004fe200078a08ff */
[----:B------:R-:W-:Y:S01]  /*0fb0*/  @!P4 IMAD.IADD R26, R31, 0x1, R26 ;  /* 0x000000011f1ac824 */ /* 0x000fe200078e021a */
[----:B------:R-:W-:-:S04]  /*0fc0*/  @!P3 MOV R10, 0x400 ;  /* 0x00000400000ab802 */ /* 0x000fc80000000f00 */
[----:B------:R-:W-:Y:S01]  /*0fd0*/  @!P4 LEA.HI.X R37, R30, R11, R26, 0x1, P5 ;  /* 0x0000000b1e25c211 */ /* 0x000fe200028f0c1a */
[----:B------:R-:W-:Y:S01]  /*0fe0*/  @!P4 IMAD R30, R4, 0x2, R25 ;  /* 0x00000002041ec824 */ /* 0x000fe200078e0219 */
[----:B----4-:R-:W-:Y:S01]  /*0ff0*/  @!P3 LEA R11, R15, R10, 0x18 ;  /* 0x0000000a0f0bb211 */ /* 0x010fe200078ec0ff */
[----:B---3--:R-:W-:Y:S01]  /*1000*/  @!P3 IMAD.X R27, RZ, RZ, R23, P0 ;  /* 0x000000ffff1bb224 */ /* 0x008fe200000e0617 */
[----:B------:R-:W-:Y:S01]  /*1010*/  ISETP.GE.AND P0, PT, R28, UR5, PT ;  /* 0x000000051c007c0c */ /* 0x000fe2000bf06270 */
[----:B------:R-:W2:Y:S01]  /*1020*/  @!P2 S2R R10, SR_CgaCtaId ;  /* 0x00000000000aa919 */ /* 0x000ea20000008800 */
[----:B------:R-:W-:Y:S01]  /*1030*/  @!P3 IMAD.MOV.U32 R32, RZ, RZ, R20 ;  /* 0x000000ffff20b224 */ /* 0x000fe200078e0014 */
[----:B------:R-:W-:Y:S01]  /*1040*/  ISETP.GE.AND P5, PT, R3, UR18, PT ;  /* 0x0000001203007c0c */ /* 0x000fe2000bfa6270 */
[----:B-----5:R-:W-:Y:S01]  /*1050*/  @!P3 IMAD R26, R27, R6, RZ ;  /* 0x000000061b1ab224 */ /* 0x020fe200078e02ff */
[----:B------:R-:W-:Y:S01]  /*1060*/  @!P4 LDGSTS.E.BYPASS.LTC128B.128 [R30+0x1800], desc[UR16][R36.64] ;  /* 0x01800000241ecfae */ /* 0x000fe2000b901d50 */
[----:B------:R-:W3:Y:S01]  /*1070*/  @!P2 LDC.64 R12, c[0x0][0x240] ;  /* 0x00009000ff0cab82 */ /* 0x000ee20000000a00 */
[----:B------:R-:W-:Y:S01]  /*1080*/  @!P3 IMAD.MOV.U32 R33, RZ, RZ, R21 ;  /* 0x000000ffff21b224 */ /* 0x000fe200078e0015 */
[----:B------:R-:W-:Y:S01]  /*1090*/  LEA.HI R15, R5, R2, RZ, 0x4 ;  /* 0x00000002050f7211 */ /* 0x000fe200078f20ff */
[C---:B------:R-:W-:Y:S01]  /*10a0*/  @!P3 IMAD R26, R24.reuse, R7, R26 ;  /* 0x00000007181ab224 */ /* 0x040fe200078e021a */
[----:B------:R4:W-:Y:S01]  /*10b0*/  @!P4 LDGSTS.E.BYPASS.LTC128B.128 [R30+0x5800], desc[UR16][R36.64+0x80] ;  /* 0x05800080241ecfae */ /* 0x0009e2000b901d50 */
[----:B------:R-:W-:Y:S01]  /*10c0*/  @!P3 IMAD.WIDE.U32 R32, R24, R6, R32 ;  /* 0x000000061820b225 */ /* 0x000fe200078e0020 */
[----:B------:R-:W-:Y:S01]  /*10d0*/  @!P2 IADD3 R28, P4, R22, 0x50, RZ ;  /* 0x00000050161ca810 */ /* 0x000fe20007f9e0ff */
[----:B------:R-:W5:Y:S01]  /*10e0*/  @!P0 S2R R27, SR_CgaCtaId ;  /* 0x00000000001b8919 */ /* 0x000f620000008800 */
[----:B------:R-:W5:Y:S01]  /*10f0*/  @!P2 LDC.64 R6, c[0x0][0x210] ;  /* 0x00008400ff06ab82 */ /* 0x000f620000000a00 */
[----:B------:R-:W-:-:S02]  /*1100*/  @!P3 IMAD.IADD R26, R33, 0x1, R26 ;  /* 0x00000001211ab824 */ /* 0x000fc400078e021a */
[----:B------:R-:W-:Y:S01]  /*1110*/  @!P2 IMAD.X R31, RZ, RZ, R23, P4 ;  /* 0x000000ffff1fa224 */ /* 0x000fe200020e0617 */
[----:B-1----:R-:W-:Y:S01]  /*1120*/  @!P3 LEA R34, P4, R32, R8, 0x1 ;  /* 0x000000082022b211 */ /* 0x002fe200078808ff */
[----:B------:R-:W-:Y:S01]  /*1130*/  @!P3 IMAD R11, R4, 0x2, R11 ;  /* 0x00000002040bb824 */ /* 0x000fe200078e020b */
[----:B------:R-:W1:Y:S02]  /*1140*/  @!P6 S2R R25, SR_CgaCtaId ;  /* 0x000000000019e919 */ /* 0x000e640000008800 */
[----:B------:R-:W-:Y:S02]  /*1150*/  @!P3 LEA.HI.X R35, R32, R9, R26, 0x1, P4 ;  /* 0x000000092023b211 */ /* 0x000fe400020f0c1a */
[----:B------:R-:W-:Y:S01]  /*1160*/  ISETP.GE.AND P4, PT, R3, UR18, PT ;  /* 0x0000001203007c0c */ /* 0x000fe2000bf86270 */
[----:B------:R-:W1:Y:S01]  /*1170*/  @!P5 S2R R24, SR_CgaCtaId ;  /* 0x000000000018d919 */ /* 0x000e620000008800 */
[----:B------:R-:W-:Y:S02]  /*1180*/  @!P2 MOV R3, 0x400 ;  /* 0x000004000003a802 */ /* 0x000fe40000000f00 */
[----:B------:R-:W-:Y:S01]  /*1190*/  SHF.R.S32.HI R26, RZ, 0x4, R15 ;  /* 0x00000004ff1a7819 */ /* 0x000fe2000001140f */
[----:B---3--:R-:W-:Y:S01]  /*11a0*/  @!P2 IMAD R8, R31, R12, RZ ;  /* 0x0000000c1f08a224 */ /* 0x008fe200078e02ff */
[----:B------:R-:W-:Y:S01]  /*11b0*/  @!P3 LDGSTS.E.BYPASS.LTC128B.128 [R11+0x2000], desc[UR16][R34.64] ;  /* 0x02000000220bbfae */ /* 0x000fe2000b901d50 */
[----:B------:R-:W-:Y:S01]  /*11c0*/  @!P2 IMAD.MOV.U32 R31, RZ, RZ, R21 ;  /* 0x000000ffff1fa224 */ /* 0x000fe200078e0015 */
[----:B--2---:R-:W-:Y:S01]  /*11d0*/  @!P2 LEA R3, R10, R3, 0x18 ;  /* 0x000000030a03a211 */ /* 0x004fe200078ec0ff */
[C---:B------:R-:W-:Y:S01]  /*11e0*/  @!P2 IMAD R13, R28.reuse, R13, R8 ;  /* 0x0000000d1c0da224 */ /* 0x040fe200078e0208 */
[----:B------:R2:W-:Y:S01]  /*11f0*/  @!P3 LDGSTS.E.BYPASS.LTC128B.128 [R11+0x6000], desc[UR16][R34.64+0x80] ;  /* 0x06000080220bbfae */ /* 0x0005e2000b901d50 */
[----:B------:R-:W3:Y:S01]  /*1200*/  @!P1 LDC.64 R8, c[0x0][0x240] ;  /* 0x00009000ff089b82 */ /* 0x000ee20000000a00 */
[--C-:B----4-:R-:W-:Y:S01]  /*1210*/  @!P2 IMAD.MOV.U32 R30, RZ, RZ, R20.reuse ;  /* 0x000000ffff1ea224 */ /* 0x110fe200078e0014 */
[C---:B------:R-:W-:Y:S01]  /*1220*/  LEA.HI R221, R15.reuse, R26, RZ, 0x1 ;  /* 0x0000001a0fdd7211 */ /* 0x040fe200078f08ff */
[----:B------:R-:W-:Y:S01]  /*1230*/  @!P1 IMAD.MOV.U32 R36, RZ, RZ, R20 ;  /* 0x000000ffff249224 */ /* 0x000fe200078e0014 */
[----:B------:R-:W-:Y:S01]  /*1240*/  LOP3.LUT R15, R15, 0xfffffff0, RZ, 0xc0, !PT ;  /* 0xfffffff00f0f7812 */ /* 0x000fe200078ec0ff */
[----:B------:R-:W-:Y:S01]  /*1250*/  @!P2 IMAD.WIDE.U32 R30, R28, R12, R30 ;  /* 0x0000000c1c1ea225 */ /* 0x000fe200078e001e */
[----:B------:R-:W-:-:S02]  /*1260*/  LOP3.LUT R221, R221, 0xfffffffe, RZ, 0xc0, !PT ;  /* 0xfffffffedddd7812 */ /* 0x000fc400078ec0ff */
[----:B------:R-:W-:Y:S01]  /*1270*/  @!P6 MOV R28, 0x400 ;  /* 0x00000400001ce802 */ /* 0x000fe20000000f00 */
[----:B------:R-:W-:Y:S01]  /*1280*/  @!P2 IMAD.IADD R12, R31, 0x1, R13 ;  /* 0x000000011f0ca824 */ /* 0x000fe200078e020d */
[----:B-----5:R-:W-:Y:S01]  /*1290*/  @!P2 LEA R32, P3, R30, R6, 0x1 ;  /* 0x000000061e20a211 */ /* 0x020fe200078608ff */
[----:B------:R-:W-:Y:S01]  /*12a0*/  @!P1 IMAD.MOV.U32 R37, RZ, RZ, R21 ;  /* 0x000000ffff259224 */ /* 0x000fe200078e0015 */
[----:B------:R-:W-:Y:S01]  /*12b0*/  @!P0 MOV R6, 0x400 ;  /* 0x0000040000068802 */ /* 0x000fe20000000f00 */
[----:B------:R-:W-:Y:S01]  /*12c0*/  @!P2 IMAD R3, R4, 0x2, R3 ;  /* 0x000000020403a824 */ /* 0x000fe200078e0203 */
[----:B------:R-:W-:Y:S01]  /*12d0*/  @!P2 LEA.HI.X R33, R30, R7, R12, 0x1, P3 ;  /* 0x000000071e21a211 */ /* 0x000fe200018f0c0c */
[----:B------:R-:W-:Y:S01]  /*12e0*/  IMAD.IADD R221, R26, 0x1, -R221 ;  /* 0x000000011add7824 */ /* 0x000fe200078e0add */
[----:B------:R-:W-:Y:S02]  /*12f0*/  @!P0 LEA R27, R27, R6, 0x18 ;  /* 0x000000061b1b8211 */ /* 0x000fe400078ec0ff */
[----:B------:R-:W-:Y:S01]  /*1300*/  @!P1 IADD3 R12, P3, R22, 0x60, RZ ;  /* 0x00000060160c9810 */ /* 0x000fe20007f7e0ff */
[----:B------:R-:W4:Y:S01]  /*1310*/  @!P0 LDC.64 R6, c[0x0][0x240] ;  /* 0x00009000ff068b82 */ /* 0x000f220000000a00 */
[----:B------:R-:W-:Y:S01]  /*1320*/  @!P2 LDGSTS.E.BYPASS.LTC128B.128 [R3+0x2800], desc[UR16][R32.64] ;  /* 0x028000002003afae */ /* 0x000fe2000b901d50 */
[----:B------:R-:W-:-:S02]  /*1330*/  @!P1 MOV R26, 0x400 ;  /* 0x00000400001a9802 */ /* 0x000fc40000000f00 */
[----:B------:R-:W-:Y:S01]  /*1340*/  @!P1 IMAD.X R13, RZ, RZ, R23, P3 ;  /* 0x000000ffff0d9224 */ /* 0x000fe200018e0617 */
[----:B------:R-:W-:Y:S01]  /*1350*/  @!P0 IADD3 R22, P3, R22, 0x70, RZ ;  /* 0x0000007016168810 */ /* 0x000fe20007f7e0ff */
[CC--:B---3--:R-:W-:Y:S01]  /*1360*/  @!P1 IMAD.WIDE.U32 R36, R12.reuse, R8.reuse, R36 ;  /* 0x000000080c249225 */ /* 0x0c8fe200078e0024 */
[----:B------:R3:W-:Y:S01]  /*1370*/  @!P2 LDGSTS.E.BYPASS.LTC128B.128 [R3+0x6800], desc[UR16][R32.64+0x80] ;  /* 0x068000802003afae */ /* 0x0007e2000b901d50 */
[----:B--2---:R-:W2:Y:S01]  /*1380*/  @!P1 LDC.64 R10, c[0x0][0x210] ;  /* 0x00008400ff0a9b82 */ /* 0x004ea20000000a00 */
[----:B------:R-:W-:Y:S01]  /*1390*/  @!P5 MOV R31, 0x400 ;  /* 0x00000400001fd802 */ /* 0x000fe20000000f00 */
[----:B------:R-:W-:Y:S01]  /*13a0*/  @!P1 IMAD R13, R13, R8, RZ ;  /* 0x000000080d0d9224 */ /* 0x000fe200078e02ff */
[----:B-1----:R-:W-:Y:S01]  /*13b0*/  @!P6 LEA R25, R25, R28, 0x18 ;  /* 0x0000001c1919e211 */ /* 0x002fe200078ec0ff */
[----:B------:R-:W-:Y:S01]  /*13c0*/  @!P0 IMAD.MOV.U32 R34, RZ, RZ, R20 ;  /* 0x000000ffff228224 */ /* 0x000fe200078e0014 */
[----:B------:R-:W-:Y:S01]  /*13d0*/  @!P1 LEA R29, R29, R26, 0x18 ;  /* 0x0000001a1d1d9211 */ /* 0x000fe200078ec0ff */
[----:B------:R-:W-:Y:S01]  /*13e0*/  @!P1 IMAD R13, R12, R9, R13 ;  /* 0x000000090c0d9224 */ /* 0x000fe200078e020d */
[----:B------:R-:W-:Y:S01]  /*13f0*/  @!P5 LEA R31, R24, R31, 0x18 ;  /* 0x0000001f181fd211 */ /* 0x000fe200078ec0ff */
[----:B------:R-:W1:Y:S01]  /*1400*/  @!P0 LDC.64 R8, c[0x0][0x210] ;  /* 0x00008400ff088b82 */ /* 0x000e620000000a00 */
[----:B------:R-:W-:-:S02]  /*1410*/  @!P0 IMAD.X R23, RZ, RZ, R23, P3 ;  /* 0x000000ffff178224 */ /* 0x000fc400018e0617 */
[----:B------:R-:W-:Y:S02]  /*1420*/  @!P1 IMAD.IADD R12, R37, 0x1, R13 ;  /* 0x00000001250c9824 */ /* 0x000fe400078e020d */
[----:B------:R-:W-:Y:S02]  /*1430*/  @!P0 IMAD.MOV.U32 R35, RZ, RZ, R21 ;  /* 0x000000ffff238224 */ /* 0x000fe400078e0015 */
[-C--:B----4-:R-:W-:Y:S02]  /*1440*/  @!P0 IMAD R23, R23, R6.reuse, RZ ;  /* 0x0000000617178224 */ /* 0x090fe400078e02ff */
[----:B------:R-:W-:-:S04]  /*1450*/  @!P0 IMAD.WIDE.U32 R34, R22, R6, R34 ;  /* 0x0000000616228225 */ /* 0x000fc800078e0022 */
[----:B------:R-:W-:Y:S01]  /*1460*/  @!P0 IMAD R7, R22, R7, R23 ;  /* 0x0000000716078224 */ /* 0x000fe200078e0217 */
[----:B--2---:R-:W-:Y:S01]  /*1470*/  @!P1 LEA R20, P2, R36, R10, 0x1 ;  /* 0x0000000a24149211 */ /* 0x004fe200078408ff */
[----:B---3--:R-:W-:-:S03]  /*1480*/  IMAD.IADD R3, R2, 0x1, -R15 ;  /* 0x0000000102037824 */ /* 0x008fc600078e0a0f */
[----:B------:R-:W-:Y:S01]  /*1490*/  @!P1 LEA.HI.X R21, R36, R11, R12, 0x1, P2 ;  /* 0x0000000b24159211 */ /* 0x000fe200010f0c0c */
[----:B------:R-:W-:Y:S01]  /*14a0*/  IMAD.SHL.U32 R12, R0, 0x40, RZ ;  /* 0x00000040000c7824 */ /* 0x000fe200078e00ff */
[----:B------:R-:W-:Y:S01]  /*14b0*/  PLOP3.LUT P2, PT, PT, PT, UP0, 0x80, 0x0 ;  /* 0x000000000000781c */ /* 0x000fe20003f4f008 */
[----:B------:R-:W-:Y:S01]  /*14c0*/  IMAD.SHL.U32 R11, R18, 0x8, RZ ;  /* 0x00000008120b7824 */ /* 0x000fe200078e00ff */
[----:B------:R-:W-:Y:S02]  /*14d0*/  SHF.R.S32.HI R6, RZ, 0x1f, R3 ;  /* 0x0000001fff067819 */ /* 0x000fe40000011403 */
[----:B------:R-:W-:Y:S02]  /*14e0*/  LOP3.LUT R12, R12, 0x1c0, RZ, 0xc0, !PT ;  /* 0x000001c00c0c7812 */ /* 0x000fe400078ec0ff */
[----:B------:R-:W-:Y:S02]  /*14f0*/  LEA.HI R13, R6, R3, RZ, 0x3 ;  /* 0x00000003060d7211 */ /* 0x000fe400078f18ff */
[----:B------:R-:W-:-:S02]  /*1500*/  LOP3.LUT R11, R12, 0x8, R11, 0xf8, !PT ;  /* 0x000000080c0b7812 */ /* 0x000fc400078ef80b */
[----:B------:R-:W-:Y:S02]  /*1510*/  LOP3.LUT R6, R13, 0xfffffff8, RZ, 0xc0, !PT ;  /* 0xfffffff80d067812 */ /* 0x000fe400078ec0ff */
[----:B------:R-:W-:Y:S02]  /*1520*/  SHF.R.U32.HI R12, RZ, 0x3, R12 ;  /* 0x00000003ff0c7819 */ /* 0x000fe4000001160c */
[----:B-1----:R-:W-:Y:S01]  /*1530*/  @!P0 LEA R32, P3, R34, R8, 0x1 ;  /* 0x0000000822208211 */ /* 0x002fe200078608ff */
[----:B------:R-:W-:Y:S01]  /*1540*/  IMAD.IADD R3, R3, 0x1, -R6 ;  /* 0x0000000103037824 */ /* 0x000fe200078e0a06 */
[----:B------:R-:W-:Y:S01]  /*1550*/  LOP3.LUT R12, R11, R12, RZ, 0x3c, !PT ;  /* 0x0000000c0b0c7212 */ /* 0x000fe200078e3cff */
        /* <DEDUP_REMOVED lines=13> */
.L_x_1177:
[----:B------:R-:W-:Y:S01]  /*1630*/  @!P0 IADD3 R6, R35, R7, RZ ;  /* 0x0000000723068210 */ /* 0x000fe20007ffe0ff */
        /* <DEDUP_REMOVED lines=13> */
.L_x_1178:
[C---:B------:R-:W-:Y:S01]  /*1710*/  IMAD R11, R19.reuse, UR10, RZ ;  /* 0x0000000a130b7c24 */ /* 0x040fe2000f8e02ff */
[----:B------:R-:W-:Y:S01]  /*1720*/  @!P0 LEA.HI.X R33, R34, R9, R6, 0x1, P3 ;  /* 0x0000000922218211 */ /* 0x000fe200018f0c06 */
[C---:B------:R-:W-:Y:S01]  /*1730*/  IMAD.WIDE.U32 R22, R18.reuse, UR10, R16 ;  /* 0x0000000a12167c25 */ /* 0x040fe2000f8e0010 */
[----:B------:R-:W-:Y:S01]  /*1740*/  ISETP.GE.AND P3, PT, R18, UR18, PT ;  /* 0x0000001212007c0c */ /* 0x000fe2000bf66270 */
[----:B------:R-:W-:Y:S01]  /*1750*/  ULDC.64 UR6, c[0x0][0x260] ;  /* 0x0000980000067ab9 */ /* 0x000fe20000000a00 */
[----:B------:R-:W-:Y:S01]  /*1760*/  @!P1 LEA R29, R4, R29, 0x1 ;  /* 0x0000001d041d9211 */ /* 0x000fe200078e08ff */
[----:B------:R-:W-:Y:S01]  /*1770*/  IMAD R7, R19, UR8, RZ ;  /* 0x0000000813077c24 */ /* 0x000fe2000f8e02ff */
[----:B------:R-:W-:Y:S01]  /*1780*/  IADD3 R224, P2, R22, UR32, RZ ;  /* 0x0000002016e07c10 */ /* 0x000fe2000ff5e0ff */
[----:B------:R-:W-:Y:S01]  /*1790*/  IMAD R6, R18, UR11, R11 ;  /* 0x0000000b12067c24 */ /* 0x000fe2000f8e020b */
[----:B------:R-:W-:Y:S01]  /*17a0*/  @!P5 LEA R31, R4, R31, 0x1 ;  /* 0x0000001f041fd211 */ /* 0x000fe200078e08ff */
[----:B------:R-:W-:Y:S01]  /*17b0*/  IMAD.SHL.U32 R8, R3, 0x40, RZ ;  /* 0x0000004003087824 */ /* 0x000fe200078e00ff */
[----:B------:R-:W-:Y:S01]  /*17c0*/  USHF.L.U64.HI UR12, UR10, 0x5, UR11 ;  /* 0x000000050a0c7899 */ /* 0x000fe2000801020b */
[----:B------:R-:W-:Y:S01]  /*17d0*/  IMAD.WIDE.U32 R16, R18, UR8, R16 ;  /* 0x0000000812107c25 */ /* 0x000fe2000f8e0010 */
[----:B------:R-:W-:Y:S01]  /*17e0*/  IADD3.X R225, R23, UR19, R6, P2, !PT ;  /* 0x0000001317e17c10 */ /* 0x000fe200097fe406 */
[----:B------:R-:W-:Y:S01]  /*17f0*/  USHF.L.U32 UR13, UR10, 0x5, URZ ;  /* 0x000000050a0d7899 */ /* 0x000fe2000800063f */
[----:B------:R-:W-:Y:S01]  /*1800*/  LOP3.LUT R6, R8, 0x1c0, RZ, 0xc0, !PT ;  /* 0x000001c008067812 */ /* 0x000fe200078ec0ff */
[----:B------:R-:W-:Y:S01]  /*1810*/  IMAD R18, R18, UR9, R7 ;  /* 0x0000000912127c24 */ /* 0x000fe2000f8e0207 */
[----:B------:R-:W-:Y:S01]  /*1820*/  IADD3 R180, P2, R16, UR30, RZ ;  /* 0x0000001e10b47c10 */ /* 0x000fe2000ff5e0ff */
[----:B------:R-:W-:Y:S01]  /*1830*/  IMAD.SHL.U32 R7, R221, 0x8, RZ ;  /* 0x00000008dd077824 */ /* 0x000fe200078e00ff */
[----:B------:R-:W-:Y:S01]  /*1840*/  SHF.R.S32.HI R16, RZ, 0x1f, R14 ;  /* 0x0000001fff107819 */ /* 0x000fe2000001140e */
[C---:B------:R-:W-:Y:S01]  /*1850*/  @!P0 IMAD R27, R4.reuse, 0x2, R27 ;  /* 0x00000002041b8824 */ /* 0x040fe200078e021b */
[----:B------:R-:W1:Y:S01]  /*1860*/  @!P6 LDC.64 R8, c[0x0][0x218] ;  /* 0x00008600ff08eb82 */ /* 0x000e620000000a00 */
[----:B------:R-:W-:Y:S01]  /*1870*/  @!P6 IMAD R25, R4, 0x2, R25 ;  /* 0x000000020419e824 */ /* 0x000fe200078e0219 */
[----:B------:R-:W-:Y:S01]  /*1880*/  LOP3.LUT R7, R6, 0x8, R7, 0xf8, !PT ;  /* 0x0000000806077812 */ /* 0x000fe200078ef807 */
[----:B------:R-:W-:Y:S01]  /*1890*/  IMAD R11, R16, UR6, RZ ;  /* 0x00000006100b7c24 */ /* 0x000fe2000f8e02ff */
[----:B------:R-:W-:Y:S01]  /*18a0*/  SHF.R.U32.HI R6, RZ, 0x3, R6 ;  /* 0x00000003ff067819 */ /* 0x000fe20000011606 */
[C---:B------:R-:W-:Y:S01]  /*18b0*/  IMAD.WIDE.U32 R224, R14.reuse, UR6, R224 ;  /* 0x000000060ee07c25 */ /* 0x040fe2000f8e00e0 */
[----:B------:R-:W-:Y:S01]  /*18c0*/  USHF.R.S32.HI UR21, URZ, 0x1f, UR24 ;  /* 0x0000001f3f157899 */ /* 0x000fe20008011418 */
[----:B------:R-:W-:Y:S01]  /*18d0*/  @!PT LDS RZ, [RZ] ;  /* 0x00000000fffff984 */ /* 0x000fe20000000800 */
[----:B------:R-:W-:Y:S01]  /*18e0*/  @!PT LDS RZ, [RZ] ;  /* 0x00000000fffff984 */ /* 0x000fe20000000800 */
[----:B------:R-:W-:Y:S01]  /*18f0*/  @!PT LDS RZ, [RZ] ;  /* 0x00000000fffff984 */ /* 0x000fe20000000800 */
[----:B------:R-:W-:Y:S01]  /*1900*/  @!P1 LDGSTS.E.BYPASS.LTC128B.128 [R29+0x3000], desc[UR16][R20.64] ;  /* 0x03000000141d9fae */ /* 0x000fe2000b901d50 */
[----:B------:R-:W-:Y:S01]  /*1910*/  LOP3.LUT R4, R7, R6, RZ, 0x3c, !PT ;  /* 0x0000000607047212 */ /* 0x000fe200078e3cff */
[----:B------:R-:W-:Y:S01]  /*1920*/  IMAD R11, R14, UR7, R11 ;  /* 0x000000070e0b7c24 */ /* 0x000fe2000f8e020b */
[----:B------:R-:W2:Y:S01]  /*1930*/  @!P5 LDC.64 R6, c[0x0][0x218] ;  /* 0x00008600ff06db82 */ /* 0x000ea20000000a00 */
[----:B------:R-:W-:Y:S01]  /*1940*/  UIMAD UR18, UR12, UR24, URZ ;  /* 0x000000180c1272a4 */ /* 0x000fe2000f8e023f */
[----:B------:R-:W-:Y:S01]  /*1950*/  IMAD.U32 R15, RZ, RZ, UR24 ;  /* 0x00000018ff0f7e24 */ /* 0x000fe2000f8e00ff */
[----:B------:R-:W-:Y:S01]  /*1960*/  USHF.L.U32 UR30, UR10, 0x4, URZ ;  /* 0x000000040a1e7899 */ /* 0x000fe2000800063f */
[----:B------:R-:W-:Y:S01]  /*1970*/  IADD3 R227, R225, R11, RZ ;  /* 0x0000000be1e37210 */ /* 0x000fe20007ffe0ff */
[----:B------:R-:W-:Y:S01]  /*1980*/  IMAD.MOV.U32 R226, RZ, RZ, R224 ;  /* 0x000000ffffe27224 */ /* 0x000fe200078e00e0 */
[----:B------:R-:W-:Y:S01]  /*1990*/  UIMAD UR18, UR21, UR13, UR18 ;  /* 0x0000000d151272a4 */ /* 0x000fe2000f8e0212 */
[----:B------:R1:W-:Y:S01]  /*19a0*/  @!P1 LDGSTS.E.BYPASS.LTC128B.128 [R29+0x7000], desc[UR16][R20.64+0x80] ;  /* 0x07000080141d9fae */ /* 0x0003e2000b901d50 */
[----:B------:R-:W-:Y:S01]  /*19b0*/  USHF.L.U64.HI UR29, UR10, 0x4, UR11 ;  /* 0x000000040a1d7899 */ /* 0x000fe2000801020b */
[----:B------:R-:W-:Y:S01]  /*19c0*/  IMAD.WIDE.U32 R22, R15, UR13, R226 ;  /* 0x0000000d0f167c25 */ /* 0x000fe2000f8e00e2 */
[----:B------:R-:W-:Y:S01]  /*19d0*/  IADD3.X R181, R17, UR22, R18, P2, !PT ;  /* 0x0000001611b57c10 */ /* 0x000fe200097fe412 */
[----:B------:R-:W-:Y:S01]  /*19e0*/  @!P0 LDGSTS.E.BYPASS.LTC128B.128 [R27+0x3800], desc[UR16][R32.64] ;  /* 0x03800000201b8fae */ /* 0x000fe2000b901d50 */
[----:B------:R-:W3:Y:S01]  /*19f0*/  @!P3 LDC.64 R10, c[0x0][0x220] ;  /* 0x00008800ff0abb82 */ /* 0x000ee20000000a00 */
[----:B------:R-:W-:Y:S01]  /*1a00*/  ULDC.64 UR6, c[0x0][0x268] ;  /* 0x00009a0000067ab9 */ /* 0x000fe20000000a00 */
[----:B------:R-:W-:Y:S01]  /*1a10*/  IADD3 R18, R23, UR18, RZ ;  /* 0x0000001217127c10 */ /* 0x000fe2000fffe0ff */
[----:B------:R-:W-:Y:S01]  /*1a20*/  @!P0 LDGSTS.E.BYPASS.LTC128B.128 [R27+0x7800], desc[UR16][R32.64+0x80] ;  /* 0x07800080201b8fae */ /* 0x000fe2000b901d50 */
[----:B------:R-:W-:Y:S01]  /*1a30*/  @!P5 IADD3 R17, P0, R22, UR30, RZ ;  /* 0x0000001e1611dc10 */ /* 0x000fe2000ff1e0ff */
[----:B------:R-:W-:Y:S01]  /*1a40*/  IMAD R19, R16, UR6, RZ ;  /* 0x0000000610137c24 */ /* 0x000fe2000f8e02ff */
[----:B------:R-:W-:Y:S01]  /*1a50*/  USHF.L.U64.HI UR18, UR8, 0x5, UR9 ;  /* 0x0000000508127899 */ /* 0x000fe20008010209 */
[C---:B------:R-:W-:Y:S01]  /*1a60*/  IMAD.WIDE.U32 R180, R14.reuse, UR6, R180 ;  /* 0x000000060eb47c25 */ /* 0x040fe2000f8e00b4 */
[----:B------:R-:W-:Y:S01]  /*1a70*/  USHF.L.U32 UR19, UR8, 0x5, URZ ;  /* 0x0000000508137899 */ /* 0x000fe2000800063f */
[----:B------:R-:W-:Y:S01]  /*1a80*/  LEA.HI R104, R5, R2, RZ, 0x5 ;  /* 0x0000000205687211 */ /* 0x000fe200078f28ff */
[----:B------:R-:W-:Y:S01]  /*1a90*/  UIMAD UR6, UR18, UR24, URZ ;  /* 0x00000018120672a4 */ /* 0x000fe2000f8e023f */
[----:B------:R-:W-:Y:S01]  /*1aa0*/  IMAD R19, R14, UR7, R19 ;  /* 0x000000070e137c24 */ /* 0x000fe2000f8e0213 */
[----:B------:R-:W-:Y:S01]  /*1ab0*/  MOV R182, R180 ;  /* 0x000000b400b67202 */ /* 0x000fe20000000f00 */
[----:B------:R-:W-:Y:S01]  /*1ac0*/  IMAD.SHL.U32 R13, R13, 0x40, RZ ;  /* 0x000000400d0d7824 */ /* 0x000fe200078e00ff */
[----:B------:R-:W-:Y:S01]  /*1ad0*/  UIMAD UR21, UR21, UR19, UR6 ;  /* 0x00000013151572a4 */ /* 0x000fe2000f8e0206 */
[----:B------:R-:W-:Y:S01]  /*1ae0*/  IMAD.IADD R183, R181, 0x1, R19 ;  /* 0x00000001b5b77824 */ /* 0x000fe200078e0213 */
[----:B------:R-:W-:Y:S01]  /*1af0*/  USHF.L.U32 UR23, UR8, 0x4, URZ ;  /* 0x0000000408177899 */ /* 0x000fe2000800063f */
[----:B------:R-:W-:Y:S01]  /*1b00*/  LEA R221, R221, R12, 0x9 ;  /* 0x0000000cdddd7211 */ /* 0x000fe200078e48ff */
[----:B------:R-:W-:Y:S01]  /*1b10*/  USHF.L.U64.HI UR22, UR8, 0x4, UR9 ;  /* 0x0000000408167899 */ /* 0x000fe20008010209 */
[----:B------:R-:W-:Y:S01]  /*1b20*/  SHF.L.U32 R234, R2, 0x1, RZ ;  /* 0x0000000102ea7819 */ /* 0x000fe200000006ff */
[----:B------:R-:W-:Y:S01]  /*1b30*/  UISETP.GE.AND UP0, UPT, UR20, 0x2, UPT ;  /* 0x000000021400788c */ /* 0x000fe2000bf06270 */
[----:B------:R-:W-:-:S02]  /*1b40*/  LEA R221, R221, UR4, 0x1 ;  /* 0x00000004dddd7c11 */ /* 0x000fc4000f8e08ff */
[----:B-1----:R-:W-:Y:S02]  /*1b50*/  @!P6 LEA R20, P1, R22, R8, 0x1 ;  /* 0x000000081614e211 */ /* 0x002fe400078208ff */
[----:B------:R-:W-:Y:S02]  /*1b60*/  @!P5 IADD3.X R8, R18, UR29, RZ, P0, !PT ;  /* 0x0000001d1208dc10 */ /* 0x000fe400087fe4ff */
[C---:B--2---:R-:W-:Y:S02]  /*1b70*/  @!P5 LEA R6, P0, R17.reuse, R6, 0x1 ;  /* 0x000000061106d211 */ /* 0x044fe400078008ff */
[----:B------:R-:W-:Y:S02]  /*1b80*/  @!P6 LEA.HI.X R21, R22, R9, R18, 0x1, P1 ;  /* 0x000000091615e211 */ /* 0x000fe400008f0c12 */
[----:B------:R-:W-:Y:S01]  /*1b90*/  @!P5 LEA.HI.X R7, R17, R7, R8, 0x1, P0 ;  /* 0x000000071107d211 */ /* 0x000fe200000f0c08 */
[----:B------:R-:W-:Y:S01]  /*1ba0*/  IMAD.WIDE.U32 R16, R15, UR19, R182 ;  /* 0x000000130f107c25 */ /* 0x000fe2000f8e00b6 */
[----:B------:R-:W1:Y:S01]  /*1bb0*/  @!P4 LDC.64 R8, c[0x0][0x220] ;  /* 0x00008800ff08cb82 */ /* 0x000e620000000a00 */
[----:B------:R-:W-:Y:S01]  /*1bc0*/  @!P6 LDGSTS.E.BYPASS.LTC128B.128 [R25+0x8000], desc[UR16][R20.64] ;  /* 0x080000001419efae */ /* 0x000fe2000b901d50 */
[----:B------:R-:W-:-:S02]  /*1bd0*/  IADD3 R219, R221, 0x8020, RZ ;  /* 0x00008020dddb7810 */ /* 0x000fc40007ffe0ff */
[----:B------:R-:W-:Y:S01]  /*1be0*/  IADD3 R14, R17, UR21, RZ ;  /* 0x00000015110e7c10 */ /* 0x000fe2000fffe0ff */
[----:B------:R-:W-:Y:S01]  /*1bf0*/  @!P6 LDGSTS.E.BYPASS.LTC128B.128 [R25+0x9000], desc[UR16][R20.64+0x80] ;  /* 0x090000801419efae */ /* 0x000fe2000b901d50 */
[C---:B---3--:R-:W-:Y:S01]  /*1c00*/  @!P3 LEA R10, P1, R16.reuse, R10, 0x1 ;  /* 0x0000000a100ab211 */ /* 0x048fe200078208ff */
[----:B------:R-:W-:Y:S01]  /*1c10*/  ULDC UR21, c[0x0][0x39c] ;  /* 0x0000e70000157ab9 */ /* 0x000fe20000000800 */
[C---:B------:R-:W-:Y:S01]  /*1c20*/  @!P4 IADD3 R5, P0, R16.reuse, UR23, RZ ;  /* 0x000000171005cc10 */ /* 0x040fe2000ff1e0ff */
[----:B------:R-:W-:Y:S01]  /*1c30*/  @!P5 LDGSTS.E.BYPASS.LTC128B.128 [R31+0x8800], desc[UR16][R6.64] ;  /* 0x08800000061fdfae */ /* 0x000fe2000b901d50 */
[----:B------:R-:W-:Y:S02]  /*1c40*/  @!P3 LEA.HI.X R11, R16, R11, R14, 0x1, P1 ;  /* 0x0000000b100bb211 */ /* 0x000fe400008f0c0e */
[----:B------:R-:W-:Y:S01]  /*1c50*/  @!P4 IADD3.X R14, R14, UR22, RZ, P0, !PT ;  /* 0x000000160e0ecc10 */ /* 0x000fe200087fe4ff */
[----:B------:R2:W-:Y:S01]  /*1c60*/  @!P5 LDGSTS.E.BYPASS.LTC128B.128 [R31+0x9800], desc[UR16][R6.64+0x80] ;  /* 0x09800080061fdfae */ /* 0x0005e2000b901d50 */
[----:B------:R-:W-:-:S03]  /*1c70*/  LOP3.LUT R234, R234, 0x6, RZ, 0xc0, !PT ;  /* 0x00000006eaea7812 */ /* 0x000fc600078ec0ff */
[----:B------:R-:W0:Y:S01]  /*1c80*/  LDGDEPBAR ;  /* 0x00000000000079af */ /* 0x000e220000000000 */
[----:B-1----:R-:W-:-:S04]  /*1c90*/  @!P4 LEA R8, P0, R5, R8, 0x1 ;  /* 0x000000080508c211 */ /* 0x002fc800078008ff */
[----:B------:R-:W-:Y:S02]  /*1ca0*/  @!P4 LEA.HI.X R9, R5, R9, R14, 0x1, P0 ;  /* 0x000000090509c211 */ /* 0x000fe400000f0c0e */
[----:B------:R-:W-:Y:S02]  /*1cb0*/  LOP3.LUT P0, RZ, R0, 0x2, RZ, 0xc0, !PT ;  /* 0x0000000200ff7812 */ /* 0x000fe4000780c0ff */
[----:B------:R-:W-:Y:S02]  /*1cc0*/  MOV R5, 0x10 ;  /* 0x0000001000057802 */ /* 0x000fe40000000f00 */
[----:B------:R-:W-:Y:S01]  /*1cd0*/  R2P PR, R3, 0x6 ;  /* 0x0000000603007804 */ /* 0x000fe20000000000 */
[----:B------:R-:W-:-:S04]  /*1ce0*/  VIADD R3, R221, 0x8000 ;  /* 0x00008000dd037836 */ /* 0x000fc80000000000 */
[----:B------:R-:W-:Y:S01]  /*1cf0*/  SEL R5, R5, 0xfffffff0, !P1 ;  /* 0xfffffff005057807 */ /* 0x000fe20004800000 */
[----:B------:R-:W-:-:S04]  /*1d00*/  DEPBAR.LE SB0, 0x0 ;  /* 0x000080000000791a */ /* 0x000fc80000000000 */
[----:B------:R-:W-:Y:S01]  /*1d10*/  BAR.SYNC.DEFER_BLOCKING 0x0 ;  /* 0x0000000000007b1d */ /* 0x000fe20000010000 */
[----:B--2---:R-:W-:Y:S02]  /*1d20*/  SHF.R.S32.HI R6, RZ, 0x5, R104 ;  /* 0x00000005ff067819 */ /* 0x004fe40000011468 */
[----:B------:R-:W-:Y:S02]  /*1d30*/  LOP3.LUT R7, R13, 0xfffffe00, RZ, 0xc0, !PT ;  /* 0xfffffe000d077812 */ /* 0x000fe400078ec0ff */
[----:B------:R-:W-:Y:S01]  /*1d40*/  @P0 IADD3 R219, R3, -0x20, RZ ;  /* 0xffffffe003db0810 */ /* 0x000fe20007ffe0ff */
[----:B------:R-:W-:Y:S01]  /*1d50*/  IMAD.MOV.U32 R3, RZ, RZ, -0x20 ;  /* 0xffffffe0ff037424 */ /* 0x000fe200078e00ff */
[----:B------:R-:W-:Y:S01]  /*1d60*/  LOP3.LUT P0, RZ, R0, 0x4, RZ, 0xc0, !PT ;  /* 0x0000000400ff7812 */ /* 0x000fe2000780c0ff */
[----:B------:R-:W-:-:S03]  /*1d70*/  IMAD R13, R6, 0x400, R7 ;  /* 0x00000400060d7824 */ /* 0x000fc600078e0207 */
[C---:B------:R-:W-:Y:S01]  /*1d80*/  SEL R0, R3.reuse, 0x20, P0 ;  /* 0x0000002003007807 */ /* 0x040fe20000000000 */
[----:B------:R-:W-:Y:S01]  /*1d90*/  IMAD.IADD R222, R4, 0x1, R13 ;  /* 0x0000000104de7824 */ /* 0x000fe200078e020d */
[----:B------:R-:W-:Y:S02]  /*1da0*/  SEL R3, R3, 0x20, P2 ;  /* 0x0000002003037807 */ /* 0x000fe40001000000 */
[----:B------:R-:W-:Y:S02]  /*1db0*/  LEA R215, R0, R221, 0x1 ;  /* 0x000000dd00d77211 */ /* 0x000fe400078e08ff */
[----:B------:R-:W-:Y:S02]  /*1dc0*/  LEA R222, R222, UR4, 0x1 ;  /* 0x00000004dede7c11 */ /* 0x000fe4000f8e08ff */
[----:B------:R-:W-:Y:S02]  /*1dd0*/  LEA R210, R0, R219, 0x1 ;  /* 0x000000db00d27211 */ /* 0x000fe400078e08ff */
[----:B------:R-:W-:Y:S01]  /*1de0*/  PLOP3.LUT P0, PT, PT, PT, UP0, 0x80, 0x0 ;  /* 0x000000000000781c */ /* 0x000fe20003f0f008 */
[--C-:B------:R-:W-:Y:S01]  /*1df0*/  IMAD R220, R5, 0x2, R222.reuse ;  /* 0x0000000205dc7824 */ /* 0x100fe200078e02de */
[----:B------:R-:W-:Y:S01]  /*1e00*/  @P3 STS.128 [R223+0xa000], RZ ;  /* 0x00a000ffdf003388 */ /* 0x000fe20000000c00 */
[----:B------:R-:W-:-:S02]  /*1e10*/  IMAD R218, R3, 0x2, R222 ;  /* 0x0000000203da7824 */ /* 0x000fc400078e02de */
[----:B------:R-:W-:Y:S01]  /*1e20*/  IMAD R217, R3, 0x2, R220 ;  /* 0x0000000203d97824 */ /* 0x000fe200078e02dc */
        /* <DEDUP_REMOVED lines=12> */
[----:B------:R1:W-:Y:S04]  /*1ef0*/  @!P4 LDGSTS.E.BYPASS.LTC128B.128 [R223+0xb800], desc[UR16][R8.64+0x80] ;  /* 0x0b80008008dfcfae */ /* 0x0003e8000b901d50 */
[----:B------:R-:W-:Y:S04]  /*1f00*/  LDSM.16.M88.4 R24, [R222] ;  /* 0x00000000de18783b */ /* 0x000fe80000000200 */
[----:B------:R-:W2:Y:S04]  /*1f10*/  LDSM.16.M88.4 R52, [R221+0x8000] ;  /* 0x00800000dd34783b */ /* 0x000ea80000000200 */
[----:B------:R-:W3:Y:S04]  /*1f20*/  LDSM.16.M88.4 R32, [R222+0x2000] ;  /* 0x00200000de20783b */ /* 0x000ee80000000200 */
[----:B------:R-:W-:Y:S04]  /*1f30*/  LDSM.16.M88.4 R92, [R220] ;  /* 0x00000000dc5c783b */ /* 0x000fe80000000200 */
[----:B------:R-:W4:Y:S04]  /*1f40*/  LDSM.16.M88.4 R48, [R219] ;  /* 0x00000000db30783b */ /* 0x000f280000000200 */
[----:B------:R-:W5:Y:S04]  /*1f50*/  LDSM.16.M88.4 R12, [R220+0x2000] ;  /* 0x00200000dc0c783b */ /* 0x000f680000000200 */
[----:B------:R-:W-:Y:S04]  /*1f60*/  LDSM.16.M88.4 R44, [R215+0x8000] ;  /* 0x00800000d72c783b */ /* 0x000fe80000000200 */
[----:B-1----:R-:W-:Y:S04]  /*1f70*/  LDSM.16.M88.4 R8, [R218] ;  /* 0x00000000da08783b */ /* 0x002fe80000000200 */
[----:B------:R-:W1:Y:S04]  /*1f80*/  LDSM.16.M88.4 R40, [R221+0x8800] ;  /* 0x00880000dd28783b */ /* 0x000e680000000200 */
[----:B------:R-:W1:Y:S04]  /*1f90*/  LDSM.16.M88.4 R68, [R218+0x2000] ;  /* 0x00200000da44783b */ /* 0x000e680000000200 */
[----:B------:R-:W-:Y:S01]  /*1fa0*/  LDSM.16.M88.4 R16, [R210] ;  /* 0x00000000d210783b */ /* 0x000fe20000000200 */
[-C--:B--2---:R-:W-:Y:S03]  /*1fb0*/  HMMA.16816.F32 R20, R24, R52.reuse, RZ ;  /* 0x000000341814723c */ /* 0x084fe600000018ff */
[----:B------:R-:W2:Y:S04]  /*1fc0*/  LDSM.16.M88.4 R88, [R217] ;  /* 0x00000000d958783b */ /* 0x000ea80000000200 */
[----:B------:R-:W2:Y:S01]  /*1fd0*/  LDSM.16.M88.4 R28, [R219+0x800] ;  /* 0x00080000db1c783b */ /* 0x000ea20000000200 */
[C---:B---3--:R-:W-:Y:S03]  /*1fe0*/  HMMA.16816.F32 R36, R32.reuse, R52, RZ ;  /* 0x000000342024723c */ /* 0x048fe600000018ff */
[----:B------:R-:W3:Y:S03]  /*1ff0*/  LDSM.16.M88.4 R84, [R217+0x2000] ;  /* 0x00200000d954783b */ /* 0x000ee60000000200 */
[-C--:B------:R-:W-:Y:S01]  /*2000*/  HMMA.16816.F32 R56, R32, R54.reuse, RZ ;  /* 0x000000362038723c */ /* 0x080fe200000018ff */
[----:B------:R-:W-:Y:S04]  /*2010*/  LDSM.16.M88.4 R100, [R221+0x9000] ;  /* 0x00900000dd64783b */ /* 0x000fe80000000200 */
[----:B------:R-:W3:Y:S01]  /*2020*/  LDSM.16.M88.4 R64, [R222+0x4000] ;  /* 0x00400000de40783b */ /* 0x000ee20000000200 */
[----:B------:R-:W-:Y:S03]  /*2030*/  HMMA.16816.F32 R52, R24, R54, RZ ;  /* 0x000000361834723c */ /* 0x000fe600000018ff */
[----:B------:R-:W3:Y:S03]  /*2040*/  LDSM.16.M88.4 R96, [R215+0x8800] ;  /* 0x00880000d760783b */ /* 0x000ee60000000200 */
[-C--:B----4-:R-:W-:Y:S01]  /*2050*/  HMMA.16816.F32 R20, R92, R48.reuse, R20 ;  /* 0x000000305c14723c */ /* 0x090fe20000001814 */
[----:B------:R-:W4:Y:S04]  /*2060*/  LDSM.16.M88.4 R60, [R222+0x6000] ;  /* 0x00600000de3c783b */ /* 0x000f280000000200 */
[----:B------:R-:W-:Y:S01]  /*2070*/  LDSM.16.M88.4 R80, [R210+0x800] ;  /* 0x00080000d250783b */ /* 0x000fe20000000200 */
[----:B-----5:R-:W-:Y:S03]  /*2080*/  HMMA.16816.F32 R36, R12, R48, R36 ;  /* 0x000000300c24723c */ /* 0x020fe60000001824 */
[----:B------:R-:W0:Y:S03]  /*2090*/  LDGDEPBAR ;  /* 0x00000000000079af */ /* 0x000e260000000000 */
[-C--:B-1----:R-:W-:Y:S06]  /*20a0*/  HMMA.16816.F32 R72, R32, R40.reuse, RZ ;  /* 0x000000282048723c */ /* 0x082fec00000018ff */
[----:B------:R-:W-:Y:S06]  /*20b0*/  HMMA.16816.F32 R76, R24, R40, RZ ;  /* 0x00000028184c723c */ /* 0x000fec00000018ff */
[-C--:B------:R-:W-:Y:S06]  /*20c0*/  HMMA.16816.F32 R20, R8, R44.reuse, R20 ;  /* 0x0000002c0814723c */ /* 0x080fec0000001814 */
[----:B------:R-:W-:Y:S06]  /*20d0*/  HMMA.16816.F32 R36, R68, R44, R36 ;  /* 0x0000002c4424723c */ /* 0x000fec0000001824 */
[-C--:B------:R-:W-:Y:S06]  /*20e0*/  HMMA.16816.F32 R32, R32, R42.reuse, RZ ;  /* 0x0000002a2020723c */ /* 0x080fec00000018ff */
[----:B------:R-:W-:Y:S01]  /*20f0*/  HMMA.16816.F32 R24, R24, R42, RZ ;  /* 0x0000002a1818723c */ /* 0x000fe200000018ff */
[----:B------:R-:W-:Y:S05]  /*2100*/  LDSM.16.M88.4 R40, [R219+0x1000] ;  /* 0x00100000db28783b */ /* 0x000fea0000000200 */
[----:B--2---:R-:W-:Y:S06]  /*2110*/  HMMA.16816.F32 R20, R88, R16, R20 ;  /* 0x000000105814723c */ /* 0x004fec0000001814 */
[-C--:B------:R-:W-:Y:S06]  /*2120*/  HMMA.16816.F32 R52, R92, R50.reuse, R52 ;  /* 0x000000325c34723c */ /* 0x080fec0000001834 */
[C---:B------:R-:W-:Y:S01]  /*2130*/  HMMA.16816.F32 R56, R12.reuse, R50, R56 ;  /* 0x000000320c38723c */ /* 0x040fe20000001838 */
[----:B------:R-:W1:Y:S05]  /*2140*/  LDSM.16.M88.4 R48, [R220+0x4000] ;  /* 0x00400000dc30783b */ /* 0x000e6a0000000200 */
[-C--:B------:R-:W-:Y:S06]  /*2150*/  HMMA.16816.F32 R72, R12, R28.reuse, R72 ;  /* 0x0000001c0c48723c */ /* 0x080fec0000001848 */
[----:B------:R-:W-:Y:S06]  /*2160*/  HMMA.16816.F32 R76, R92, R28, R76 ;  /* 0x0000001c5c4c723c */ /* 0x000fec000000184c */
[----:B---3--:R-:W-:Y:S06]  /*2170*/  HMMA.16816.F32 R36, R84, R16, R36 ;  /* 0x000000105424723c */ /* 0x008fec0000001824 */
[----:B------:R-:W-:Y:S01]  /*2180*/  HMMA.16816.F32 R12, R12, R30, R32 ;  /* 0x0000001e0c0c723c */ /* 0x000fe20000001820 */
[----:B------:R-:W-:Y:S05]  /*2190*/  LDSM.16.M88.4 R32, [R218+0x4000] ;  /* 0x00400000da20783b */ /* 0x000fea0000000200 */
[----:B------:R-:W-:Y:S06]  /*21a0*/  HMMA.16816.F32 R20, R64, R100, R20 ;  /* 0x000000644014723c */ /* 0x000fec0000001814 */
[----:B------:R-:W-:Y:S01]  /*21b0*/  HMMA.16816.F32 R92, R92, R30, R24 ;  /* 0x0000001e5c5c723c */ /* 0x000fe20000001818 */
[----:B------:R-:W-:Y:S04]  /*21c0*/  LDSM.16.M88.4 R24, [R215+0x9000] ;  /* 0x00900000d718783b */ /* 0x000fe80000000200 */
[----:B------:R-:W-:Y:S01]  /*21d0*/  LDSM.16.M88.4 R28, [R218+0x6000] ;  /* 0x00600000da1c783b */ /* 0x000fe20000000200 */
[-C--:B------:R-:W-:Y:S06]  /*21e0*/  HMMA.16816.F32 R52, R8, R46.reuse, R52 ;  /* 0x0000002e0834723c */ /* 0x080fec0000001834 */
[C---:B------:R-:W-:Y:S01]  /*21f0*/  HMMA.16816.F32 R56, R68.reuse, R46, R56 ;  /* 0x0000002e4438723c */ /* 0x040fe20000001838 */
[----:B------:R-:W2:Y:S05]  /*2200*/  LDSM.16.M88.4 R44, [R220+0x6000] ;  /* 0x00600000dc2c783b */ /* 0x000eaa0000000200 */
[-C--:B------:R-:W-:Y:S06]  /*2210*/  HMMA.16816.F32 R72, R68, R96.reuse, R72 ;  /* 0x000000604448723c */ /* 0x080fec0000001848 */
[----:B------:R-:W-:Y:S06]  /*2220*/  HMMA.16816.F32 R76, R8, R96, R76 ;  /* 0x00000060084c723c */ /* 0x000fec000000184c */
[----:B----4-:R-:W-:Y:S06]  /*2230*/  HMMA.16816.F32 R36, R60, R100, R36 ;  /* 0x000000643c24723c */ /* 0x010fec0000001824 */
[----:B------:R-:W-:Y:S01]  /*2240*/  HMMA.16816.F32 R68, R68, R98, R12 ;  /* 0x000000624444723c */ /* 0x000fe2000000180c */
[----:B------:R-:W-:Y:S05]  /*2250*/  LDSM.16.M88.4 R12, [R210+0x1000] ;  /* 0x00100000d20c783b */ /* 0x000fea0000000200 */
[----:B-1----:R-:W-:Y:S06]  /*2260*/  HMMA.16816.F32 R20, R48, R40, R20 ;  /* 0x000000283014723c */ /* 0x002fec0000001814 */
[----:B------:R-:W-:Y:S01]  /*2270*/  HMMA.16816.F32 R92, R8, R98, R92 ;  /* 0x00000062085c723c */ /* 0x000fe2000000185c */
[----:B------:R-:W1:Y:S05]  /*2280*/  LDSM.16.M88.4 R8, [R221+0x9800] ;  /* 0x00980000dd08783b */ /* 0x000e6a0000000200 */
[-C--:B------:R-:W-:Y:S06]  /*2290*/  HMMA.16816.F32 R52, R88, R18.reuse, R52 ;  /* 0x000000125834723c */ /* 0x080fec0000001834 */
[C---:B------:R-:W-:Y:S01]  /*22a0*/  HMMA.16816.F32 R56, R84.reuse, R18, R56 ;  /* 0x000000125438723c */ /* 0x040fe20000001838 */
[----:B------:R-:W3:Y:S05]  /*22b0*/  LDSM.16.M88.4 R16, [R217+0x4000] ;  /* 0x00400000d910783b */ /* 0x000eea0000000200 */
[-C--:B------:R-:W-:Y:S06]  /*22c0*/  HMMA.16816.F32 R72, R84, R80.reuse, R72 ;  /* 0x000000505448723c */ /* 0x080fec0000001848 */
[----:B------:R-:W-:Y:S06]  /*22d0*/  HMMA.16816.F32 R76, R88, R80, R76 ;  /* 0x00000050584c723c */ /* 0x000fec000000184c */
[----:B--2---:R-:W-:Y:S06]  /*22e0*/  HMMA.16816.F32 R36, R44, R40, R36 ;  /* 0x000000282c24723c */ /* 0x004fec0000001824 */
[----:B------:R-:W-:Y:S06]  /*22f0*/  HMMA.16816.F32 R68, R84, R82, R68 ;  /* 0x000000525444723c */ /* 0x000fec0000001844 */
[----:B------:R-:W-:Y:S06]  /*2300*/  HMMA.16816.F32 R20, R32, R24, R20 ;  /* 0x000000182014723c */ /* 0x000fec0000001814 */
[----:B------:R-:W-:Y:S01]  /*2310*/  HMMA.16816.F32 R92, R88, R82, R92 ;  /* 0x00000052585c723c */ /* 0x000fe2000000185c */
[----:B------:R-:W2:Y:S05]  /*2320*/  LDSM.16.M88.4 R80, [R219+0x1800] ;  /* 0x00180000db50783b */ /* 0x000eaa0000000200 */
[-C--:B------:R-:W-:Y:S06]  /*2330*/  HMMA.16816.F32 R52, R64, R102.reuse, R52 ;  /* 0x000000664034723c */ /* 0x080fec0000001834 */
[----:B------:R-:W-:Y:S01]  /*2340*/  HMMA.16816.F32 R100, R60, R102, R56 ;  /* 0x000000663c64723c */ /* 0x000fe20000001838 */
[----:B------:R-:W4:Y:S05]  /*2350*/  LDSM.16.M88.4 R56, [R217+0x6000] ;  /* 0x00600000d938783b */ /* 0x000f2a0000000200 */
[-C--:B-1----:R-:W-:Y:S06]  /*2360*/  HMMA.16816.F32 R76, R64, R8.reuse, R76 ;  /* 0x00000008404c723c */ /* 0x082fec000000184c */
[----:B------:R-:W-:Y:S06]  /*2370*/  HMMA.16816.F32 R72, R60, R8, R72 ;  /* 0x000000083c48723c */ /* 0x000fec0000001848 */
[----:B------:R-:W-:Y:S06]  /*2380*/  HMMA.16816.F32 R36, R28, R24, R36 ;  /* 0x000000181c24723c */ /* 0x000fec0000001824 */
[----:B---3--:R-:W-:Y:S06]  /*2390*/  HMMA.16816.F32 R20, R16, R12, R20 ;  /* 0x0000000c1014723c */ /* 0x008fec0000001814 */
[-C--:B------:R-:W-:Y:S06]  /*23a0*/  HMMA.16816.F32 R68, R60, R10.reuse, R68 ;  /* 0x0000000a3c44723c */ /* 0x080fec0000001844 */
[----:B------:R-:W-:Y:S01]  /*23b0*/  HMMA.16816.F32 R92, R64, R10, R92 ;  /* 0x0000000a405c723c */ /* 0x000fe2000000185c */
[----:B------:R-:W1:Y:S05]  /*23c0*/  LDSM.16.M88.4 R8, [R215+0x9800] ;  /* 0x00980000d708783b */ /* 0x000e6a0000000200 */
[-C--:B------:R-:W-:Y:S06]  /*23d0*/  HMMA.16816.F32 R52, R48, R42.reuse, R52 ;  /* 0x0000002a3034723c */ /* 0x080fec0000001834 */
[----:B------:R-:W-:Y:S01]  /*23e0*/  HMMA.16816.F32 R100, R44, R42, R100 ;  /* 0x0000002a2c64723c */ /* 0x000fe20000001864 */
[----:B------:R-:W-:Y:S01]  /*23f0*/  FMUL.FTZ R24, R22, UR21 ;  /* 0x0000001516187c20 */ /* 0x000fe20008410000 */
[----:B------:R-:W-:-:S04]  /*2400*/  FMUL.FTZ R25, R23, UR21 ;  /* 0x0000001517197c20 */ /* 0x000fc80008410000 */
[----:B--2---:R-:W-:Y:S01]  /*2410*/  HMMA.16816.F32 R76, R48, R80, R76 ;  /* 0x00000050304c723c */ /* 0x004fe2000000184c */
[----:B------:R-:W2:Y:S01]  /*2420*/  MUFU.TANH R24, R24 ;  /* 0x0000001800187308 */ /* 0x000ea20000002400 */
[----:B------:R-:W-:-:S04]  /*2430*/  IMAD.U32 R43, RZ, RZ, UR24 ;  /* 0x00000018ff2b7e24 */ /* 0x000fc8000f8e00ff */
[----:B------:R-:W-:Y:S01]  /*2440*/  HMMA.16816.F32 R72, R44, R80, R72 ;  /* 0x000000502c48723c */ /* 0x000fe20000001848 */
[----:B------:R-:W-:Y:S02]  /*2450*/  LEA R43, R43, R234, 0x5 ;  /* 0x000000ea2b2b7211 */ /* 0x000fe400078e28ff */
[----:B------:R-:W3:Y:S03]  /*2460*/  MUFU.TANH R25, R25 ;  /* 0x0000001900197308 */ /* 0x000ee60000002400 */
[----:B----4-:R-:W-:Y:S06]  /*2470*/  HMMA.16816.F32 R36, R56, R12, R36 ;  /* 0x0000000c3824723c */ /* 0x010fec0000001824 */
[----:B------:R-:W-:Y:S01]  /*2480*/  HMMA.16816.F32 R68, R44, R82, R68 ;  /* 0x000000522c44723c */ /* 0x000fe20000001844 */
[----:B------:R-:W-:Y:S01]  /*2490*/  FMUL.FTZ R12, R20, UR21 ;  /* 0x00000015140c7c20 */ /* 0x000fe20008410000 */
[----:B------:R-:W-:-:S02]  /*24a0*/  FMUL.FTZ R13, R21, UR21 ;  /* 0x00000015150d7c20 */ /* 0x000fc40008410000 */
[----:B------:R-:W4:Y:S01]  /*24b0*/  LDSM.16.M88.4 R20, [R210+0x1800] ;  /* 0x00180000d214783b */ /* 0x000f220000000200 */
[----:B------:R-:W-:-:S04]  /*24c0*/  DEPBAR.LE SB0, 0x0 ;  /* 0x000080000000791a */ /* 0x000fc80000000000 */
[----:B------:R-:W-:Y:S01]  /*24d0*/  HMMA.16816.F32 R52, R32, R26, R52 ;  /* 0x0000001a2034723c */ /* 0x000fe20000001834 */
[----:B------:R-:W2:Y:S01]  /*24e0*/  MUFU.TANH R12, R12 ;  /* 0x0000000c000c7308 */ /* 0x000ea20000002400 */
[----:B------:R-:W-:-:S04]  /*24f0*/  IMAD.U32 R45, RZ, RZ, UR28 ;  /* 0x0000001cff2d7e24 */ /* 0x000fc8000f8e00ff */
[----:B------:R-:W-:Y:S03]  /*2500*/  HMMA.16816.F32 R100, R28, R26, R100 ;  /* 0x0000001a1c64723c */ /* 0x000fe60000001864 */
[----:B------:R-:W2:Y:S03]  /*2510*/  MUFU.TANH R13, R13 ;  /* 0x0000000d000d7308 */ /* 0x000ea60000002400 */
[----:B-1----:R-:W-:Y:S01]  /*2520*/  HMMA.16816.F32 R76, R32, R8, R76 ;  /* 0x00000008204c723c */ /* 0x002fe2000000184c */
[----:B------:R-:W-:Y:S01]  /*2530*/  FMUL.FTZ R26, R36, UR21 ;  /* 0x00000015241a7c20 */ /* 0x000fe20008410000 */
[----:B------:R-:W-:Y:S01]  /*2540*/  FMUL.FTZ R27, R37, UR21 ;  /* 0x00000015251b7c20 */ /* 0x000fe20008410000 */
[----:B------:R-:W-:-:S03]  /*2550*/  FMUL.FTZ R36, R39, UR21 ;  /* 0x0000001527247c20 */ /* 0x000fc60008410000 */
[----:B------:R-:W-:Y:S01]  /*2560*/  HMMA.16816.F32 R72, R28, R8, R72 ;  /* 0x000000081c48723c */ /* 0x000fe20000001848 */
[----:B------:R-:W1:Y:S05]  /*2570*/  MUFU.TANH R26, R26 ;  /* 0x0000001a001a7308 */ /* 0x000e6a0000002400 */
[----:B------:R-:W-:Y:S03]  /*2580*/  HMMA.16816.F32 R92, R48, R82, R92 ;  /* 0x00000052305c723c */ /* 0x000fe6000000185c */
[----:B------:R-:W1:Y:S03]  /*2590*/  MUFU.TANH R27, R27 ;  /* 0x0000001b001b7308 */ /* 0x000e660000002400 */
[----:B------:R-:W-:Y:S05]  /*25a0*/  HMMA.16816.F32 R68, R28, R10, R68 ;  /* 0x0000000a1c44723c */ /* 0x000fea0000001844 */
[----:B------:R-:W1:Y:S01]  /*25b0*/  MUFU.TANH R36, R36 ;  /* 0x0000002400247308 */ /* 0x000e620000002400 */
[----:B------:R-:W-:Y:S01]  /*25c0*/  HMMA.16816.F32 R52, R16, R14, R52 ;  /* 0x0000000e1034723c */ /* 0x000fe20000001834 */
[----:B------:R-:W-:-:S04]  /*25d0*/  LOP3.LUT R31, R104, 0xffffffe0, RZ, 0xc0, !PT ;  /* 0xffffffe0681f7812 */ /* 0x000fc800078ec0ff */
[----:B------:R-:W-:Y:S01]  /*25e0*/  IADD3 R31, -R31, R2, RZ ;  /* 0x000000021f1f7210 */ /* 0x000fe20007ffe1ff */
[----:B------:R-:W-:Y:S03]  /*25f0*/  HMMA.16816.F32 R100, R56, R14, R100 ;  /* 0x0000000e3864723c */ /* 0x000fe60000001864 */
[----:B------:R-:W-:-:S03]  /*2600*/  SHF.R.S32.HI R0, RZ, 0x1f, R31 ;  /* 0x0000001fff007819 */ /* 0x000fc6000001141f */
[-C--:B----4-:R-:W-:Y:S01]  /*2610*/  HMMA.16816.F32 R76, R16, R20.reuse, R76 ;  /* 0x00000014104c723c */ /* 0x090fe2000000184c */
[----:B------:R-:W-:Y:S01]  /*2620*/  FMUL.FTZ R15, R38, UR21 ;  /* 0x00000015260f7c20 */ /* 0x000fe20008410000 */
[----:B------:R-:W-:Y:S02]  /*2630*/  LEA.HI R31, R0, R31, RZ, 0x2 ;  /* 0x0000001f001f7211 */ /* 0x000fe400078f10ff */
[----:B------:R-:W-:Y:S02]  /*2640*/  LEA R0, R6, UR27, 0x4 ;  /* 0x0000001b06007c11 */ /* 0x000fe4000f8e20ff */
[----:B------:R-:W-:Y:S01]  /*2650*/  HMMA.16816.F32 R72, R56, R20, R72 ;  /* 0x000000143848723c */ /* 0x000fe20000001848 */
[----:B------:R-:W4:Y:S01]  /*2660*/  MUFU.TANH R15, R15 ;  /* 0x0000000f000f7308 */ /* 0x000f220000002400 */
[----:B------:R-:W-:-:S04]  /*2670*/  SHF.R.S32.HI R31, RZ, 0x2, R31 ;  /* 0x00000002ff1f7819 */ /* 0x000fc8000001141f */
[----:B------:R-:W-:Y:S01]  /*2680*/  HMMA.16816.F32 R92, R32, R10, R92 ;  /* 0x0000000a205c723c */ /* 0x000fe2000000185c */
[----:B------:R-:W-:Y:S01]  /*2690*/  FMUL.FTZ R14, R52, UR21 ;  /* 0x00000015340e7c20 */ /* 0x000fe20008410000 */
[----:B------:R-:W-:Y:S01]  /*26a0*/  FMUL.FTZ R8, R53, UR21 ;  /* 0x0000001535087c20 */ /* 0x000fe20008410000 */
[----:B------:R-:W-:-:S03]  /*26b0*/  IADD3 R0, R0, 0x1, R31 ;  /* 0x0000000100007810 */ /* 0x000fc60007ffe01f */
[----:B------:R-:W-:Y:S01]  /*26c0*/  HMMA.16816.F32 R68, R56, R22, R68 ;  /* 0x000000163844723c */ /* 0x000fe20000001844 */
[----:B------:R-:W-:Y:S01]  /*26d0*/  FMUL.FTZ R9, R100, UR21 ;  /* 0x0000001564097c20 */ /* 0x000fe20008410000 */
[----:B------:R-:W-:Y:S01]  /*26e0*/  FMUL.FTZ R29, R101, UR21 ;  /* 0x00000015651d7c20 */ /* 0x000fe20008410000 */
[----:B------:R-:W-:Y:S01]  /*26f0*/  FMUL.FTZ R11, R102, UR21 ;  /* 0x00000015660b7c20 */ /* 0x000fe20008410000 */
[----:B------:R-:W-:Y:S01]  /*2700*/  FMUL.FTZ R21, R103, UR21 ;  /* 0x0000001567157c20 */ /* 0x000fe20008410000 */
[----:B------:R-:W1:Y:S01]  /*2710*/  MUFU.TANH R14, R14 ;  /* 0x0000000e000e7308 */ /* 0x000e620000002400 */
[----:B------:R-:W-:Y:S01]  /*2720*/  FMUL.FTZ R10, R76, UR21 ;  /* 0x000000154c0a7c20 */ /* 0x000fe20008410000 */
[----:B------:R-:W-:Y:S01]  /*2730*/  FMUL.FTZ R77, R77, UR21 ;  /* 0x000000154d4d7c20 */ /* 0x000fe20008410000 */
[----:B------:R-:W-:-:S04]  /*2740*/  IADD3 R45, R0, UR26, -R45 ;  /* 0x0000001a002d7c10 */ /* 0x000fc8000fffe82d */
[----:B------:R-:W-:Y:S01]  /*2750*/  FMUL.FTZ R20, R72, UR21 ;  /* 0x0000001548147c20 */ /* 0x000fe20008410000 */
[----:B------:R-:W1:Y:S01]  /*2760*/  MUFU.TANH R8, R8 ;  /* 0x0000000800087308 */ /* 0x000e620000002400 */
[----:B------:R-:W-:Y:S01]  /*2770*/  FMUL.FTZ R42, R74, UR21 ;  /* 0x000000154a2a7c20 */ /* 0x000fe20008410000 */
[----:B------:R-:W-:-:S03]  /*2780*/  FMUL.FTZ R40, R75, UR21 ;  /* 0x000000154b287c20 */ /* 0x000fc60008410000 */
[----:B------:R-:W-:Y:S03]  /*2790*/  HMMA.16816.F32 R92, R16, R22, R92 ;  /* 0x00000016105c723c */ /* 0x000fe6000000185c */
[----:B------:R-:W1:Y:S03]  /*27a0*/  MUFU.TANH R9, R9 ;  /* 0x0000000900097308 */ /* 0x000e660000002400 */
[----:B------:R-:W-:Y:S01]  /*27b0*/  FMUL.FTZ R68, R68, UR21 ;  /* 0x0000001544447c20 */ /* 0x000fe20008410000 */
[----:B------:R-:W-:Y:S01]  /*27c0*/  FMUL.FTZ R18, R73, UR21 ;  /* 0x0000001549127c20 */ /* 0x000fe20008410000 */
[----:B------:R-:W-:Y:S01]  /*27d0*/  FMUL.FTZ R69, R69, UR21 ;  /* 0x0000001545457c20 */ /* 0x000fe20008410000 */
[----:B------:R-:W-:Y:S01]  /*27e0*/  FMUL.FTZ R70, R70, UR21 ;  /* 0x0000001546467c20 */ /* 0x000fe20008410000 */
[----:B------:R-:W-:Y:S01]  /*27f0*/  FMUL.FTZ R71, R71, UR21 ;  /* 0x0000001547477c20 */ /* 0x000fe20008410000 */
[----:B------:R-:W1:Y:S08]  /*2800*/  MUFU.TANH R29, R29 ;  /* 0x0000001d001d7308 */ /* 0x000e700000002400 */
[----:B------:R-:W1:Y:S08]  /*2810*/  MUFU.TANH R11, R11 ;  /* 0x0000000b000b7308 */ /* 0x000e700000002400 */
[----:B------:R-:W1:Y:S08]  /*2820*/  MUFU.TANH R21, R21 ;  /* 0x0000001500157308 */ /* 0x000e700000002400 */
[----:B------:R-:W1:Y:S08]  /*2830*/  MUFU.TANH R10, R10 ;  /* 0x0000000a000a7308 */ /* 0x000e700000002400 */
[----:B------:R1:W1:Y:S08]  /*2840*/  MUFU.TANH R16, R77 ;  /* 0x0000004d00107308 */ /* 0x0002700000002400 */
[----:B------:R-:W1:Y:S01]  /*2850*/  MUFU.TANH R20, R20 ;  /* 0x0000001400147308 */ /* 0x000e620000002400 */
[----:B------:R-:W-:Y:S06]  /*2860*/  BAR.SYNC.DEFER_BLOCKING 0x0 ;  /* 0x0000000000007b1d */ /* 0x000fec0000010000 */
[----:B--234-:R-:W-:Y:S05]  /*2870*/  @!P0 BRA `(.L_x_1179) ;  /* 0x0000000000588947 */ /* 0x01cfea0003800000 */
[----:B------:R-:W-:Y:S01]  /*2880*/  UIADD3 UR7, UR20, -0x2, URZ ;  /* 0xfffffffe14077890 */ /* 0x000fe2000fffe03f */
[----:B------:R-:W-:-:S03]  /*2890*/  IMAD.U32 R0, RZ, RZ, UR29 ;  /* 0x0000001dff007e24 */ /* 0x000fc6000f8e00ff */
[----:B------:R-:W-:Y:S02]  /*28a0*/  USHF.R.S32.HI UR6, URZ, 0x1f, UR7 ;  /* 0x0000001f3f067899 */ /* 0x000fe40008011407 */
[----:B------:R-:W-:Y:S01]  /*28b0*/  UIMAD UR27, UR12, UR7, URZ ;  /* 0x000000070c1b72a4 */ /* 0x000fe2000f8e023f */
[----:B------:R-:W-:-:S03]  /*28c0*/  IMAD.U32 R17, RZ, RZ, UR7 ;  /* 0x00000007ff117e24 */ /* 0x000fc6000f8e00ff */
[----:B------:R-:W-:Y:S01]  /*28d0*/  UIMAD UR27, UR6, UR13, UR27 ;  /* 0x0000000d061b72a4 */ /* 0x000fe2000f8e021b */
[----:B------:R-:W-:Y:S01]  /*28e0*/  IMAD.WIDE.U32 R30, R17, UR13, R226 ;  /* 0x0000000d111e7c25 */ /* 0x000fe2000f8e00e2 */
[----:B------:R-:W-:Y:S01]  /*28f0*/  MOV R17, UR30 ;  /* 0x0000001e00117c02 */ /* 0x000fe20008000f00 */
[----:B------:R-:W-:-:S03]  /*2900*/  ULDC.64 UR6, c[0x0][0x218] ;  /* 0x0000860000067ab9 */ /* 0x000fc60000000a00 */
[----:B------:R-:W-:Y:S01]  /*2910*/  VIADD R2, R31, UR27 ;  /* 0x0000001b1f027c36 */ /* 0x000fe20008000000 */
[----:B------:R-:W-:-:S04]  /*2920*/  LEA R22, P1, R30, UR6, 0x1 ;  /* 0x000000061e167c11 */ /* 0x000fc8000f8208ff */
        /* <DEDUP_REMOVED lines=11> */
.L_x_1179:
[----:B------:R-:W-:Y:S02]  /*29e0*/  VIADD R45, R45, UR25 ;  /* 0x000000192d2d7c36 */ /* 0x000fe40008000000 */
[----:B------:R-:W-:Y:S01]  /*29f0*/  FMUL.FTZ R92, R92, UR21 ;  /* 0x000000155c5c7c20 */ /* 0x000fe20008410000 */
[----:B------:R-:W-:Y:S02]  /*2a00*/  VIADD R41, R43, 0x1 ;  /* 0x000000012b297836 */ /* 0x000fe40000000000 */
[----:B------:R-:W-:Y:S01]  /*2a10*/  FMUL.FTZ R93, R93, UR21 ;  /* 0x000000155d5d7c20 */ /* 0x000fe20008410000 */
[----:B------:R-:W-:Y:S01]  /*2a20*/  IMAD.U32 R230, RZ, RZ, UR26 ;  /* 0x0000001affe67e24 */ /* 0x000fe2000f8e00ff */
[----:B------:R-:W-:Y:S01]  /*2a30*/  VIMNMX R232, R45, UR26, PT ;  /* 0x0000001a2de87c48 */ /* 0x000fe2000bfe0100 */
[C---:B------:R-:W-:Y:S01]  /*2a40*/  VIADD R37, R43.reuse, 0x9 ;  /* 0x000000092b257836 */ /* 0x040fe20000000000 */
[----:B------:R-:W-:Y:S01]  /*2a50*/  MUFU.TANH R18, R18 ;  /* 0x0000001200127308 */ /* 0x000fe20000002400 */
[----:B------:R-:W-:Y:S01]  /*2a60*/  VIADD R39, R43, 0x8 ;  /* 0x000000082b277836 */ /* 0x000fe20000000000 */
[----:B------:R-:W-:Y:S01]  /*2a70*/  ISETP.GE.AND P6, PT, R41, R232, PT ;  /* 0x000000e82900720c */ /* 0x000fe20003fc6270 */
[----:B------:R-:W-:Y:S01]  /*2a80*/  VIADD R35, R43, 0x10 ;  /* 0x000000102b237836 */ /* 0x000fe20000000000 */
[----:B------:R-:W-:Y:S01]  /*2a90*/  VIADDMNMX R2, R45, 0x40, R230, PT ;  /* 0x000000402d027846 */ /* 0x000fe200038001e6 */
[----:B--2---:R-:W-:Y:S01]  /*2aa0*/  VIADD R23, R43, 0x11 ;  /* 0x000000112b177836 */ /* 0x004fe20000000000 */
[----:B------:R-:W-:Y:S01]  /*2ab0*/  FSEL R30, R13, -INF , !P6 ;  /* 0xff8000000d1e7808 */ /* 0x000fe20007000000 */
[----:B------:R-:W-:Y:S01]  /*2ac0*/  VIADD R19, R43, 0x18 ;  /* 0x000000182b137836 */ /* 0x000fe20000000000 */
[----:B------:R-:W-:Y:S01]  /*2ad0*/  ISETP.GE.AND P5, PT, R41, R2, PT ;  /* 0x000000022900720c */ /* 0x000fe20003fa6270 */
[----:B------:R-:W2:Y:S01]  /*2ae0*/  MUFU.TANH R13, R92 ;  /* 0x0000005c000d7308 */ /* 0x000ea20000002400 */
[----:B------:R-:W-:Y:S01]  /*2af0*/  ISETP.GE.AND P6, PT, R37, R232, PT ;  /* 0x000000e82500720c */ /* 0x000fe20003fc6270 */
[----:B------:R-:W-:Y:S01]  /*2b00*/  VIADD R17, R43, 0x19 ;  /* 0x000000192b117836 */ /* 0x000fe20000000000 */
[-C--:B------:R-:W-:Y:S01]  /*2b10*/  ISETP.GE.AND P1, PT, R39, R2.reuse, PT ;  /* 0x000000022700720c */ /* 0x080fe20003f26270 */
[----:B------:R-:W-:Y:S01]  /*2b20*/  FMUL.FTZ R78, R78, UR21 ;  /* 0x000000154e4e7c20 */ /* 0x000fe20008410000 */
[----:B-1----:R-:W-:Y:S01]  /*2b30*/  FSEL R32, R27, -INF , !P5 ;  /* 0xff8000001b207808 */ /* 0x002fe20006800000 */
[----:B------:R-:W-:Y:S01]  /*2b40*/  FMUL.FTZ R79, R79, UR21 ;  /* 0x000000154f4f7c20 */ /* 0x000fe20008410000 */
[----:B------:R-:W-:Y:S01]  /*2b50*/  FSEL R28, R8, -INF , !P6 ;  /* 0xff800000081c7808 */ /* 0x000fe20007000000 */
[----:B------:R-:W1:Y:S01]  /*2b60*/  MUFU.TANH R206, R93 ;  /* 0x0000005d00ce7308 */ /* 0x000e620000002400 */
[-C--:B------:R-:W-:Y:S01]  /*2b70*/  ISETP.GE.AND P5, PT, R37, R2.reuse, PT ;  /* 0x000000022500720c */ /* 0x080fe20003fa6270 */
[----:B------:R-:W-:Y:S01]  /*2b80*/  FMUL.FTZ R94, R94, UR21 ;  /* 0x000000155e5e7c20 */ /* 0x000fe20008410000 */
[----:B------:R-:W-:Y:S01]  /*2b90*/  ISETP.GE.AND P6, PT, R35, R2, PT ;  /* 0x000000022300720c */ /* 0x000fe20003fc6270 */
[----:B------:R-:W-:Y:S01]  /*2ba0*/  FMUL.FTZ R95, R95, UR21 ;  /* 0x000000155f5f7c20 */ /* 0x000fe20008410000 */
[----:B------:R-:W-:Y:S01]  /*2bb0*/  FSEL R34, R9, -INF , !P1 ;  /* 0xff80000009227808 */ /* 0x000fe20004800000 */
[----:B------:R-:W-:Y:S01]  /*2bc0*/  IMAD.IADD R216, R7, 0x1, R4 ;  /* 0x0000000107d87824 */ /* 0x000fe200078e0204 */
[----:B------:R-:W-:Y:S01]  /*2bd0*/  ISETP.GE.AND P1, PT, R35, R232, PT ;  /* 0x000000e82300720c */ /* 0x000fe20003f26270 */
[----:B------:R-:W3:Y:S01]  /*2be0*/  MUFU.TANH R68, R68 ;  /* 0x0000004400447308 */ /* 0x000ee20000002400 */
[----:B------:R-:W-:Y:S01]  /*2bf0*/  FSEL R38, R29, -INF , !P5 ;  /* 0xff8000001d267808 */ /* 0x000fe20006800000 */
[----:B------:R-:W-:Y:S01]  /*2c00*/  ULDC UR25, c[0x0][0x2ec] ;  /* 0x0000bb0000197ab9 */ /* 0x000fe20000000800 */
[----:B------:R-:W-:-:S02]  /*2c10*/  FSEL R20, R20, -INF , !P6 ;  /* 0xff80000014147808 */ /* 0x000fc40007000000 */
[-C--:B------:R-:W-:Y:S02]  /*2c20*/  ISETP.GE.AND P5, PT, R23, R232.reuse, PT ;  /* 0x000000e81700720c */ /* 0x080fe40003fa6270 */
[-C--:B------:R-:W-:Y:S01]  /*2c30*/  ISETP.GE.AND P6, PT, R43, R232.reuse, PT ;  /* 0x000000e82b00720c */ /* 0x080fe20003fc6270 */
[----:B------:R-:W-:Y:S01]  /*2c40*/  MUFU.TANH R40, R40 ;  /* 0x0000002800287308 */ /* 0x000fe20000002400 */
[----:B------:R-:W-:Y:S02]  /*2c50*/  FSEL R22, R10, -INF , !P1 ;  /* 0xff8000000a167808 */ /* 0x000fe40004800000 */
[----:B------:R-:W-:Y:S02]  /*2c60*/  ISETP.GE.AND P2, PT, R39, R232, PT ;  /* 0x000000e82700720c */ /* 0x000fe40003f46270 */
[----:B------:R-:W-:Y:S02]  /*2c70*/  FSEL R10, R16, -INF , !P5 ;  /* 0xff800000100a7808 */ /* 0x000fe40006800000 */
[----:B------:R-:W-:Y:S01]  /*2c80*/  FSEL R12, R12, -INF , !P6 ;  /* 0xff8000000c0c7808 */ /* 0x000fe20007000000 */
[----:B------:R-:W-:Y:S01]  /*2c90*/  MUFU.TANH R42, R42 ;  /* 0x0000002a002a7308 */ /* 0x000fe20000002400 */
[----:B------:R-:W-:-:S02]  /*2ca0*/  ISETP.GE.AND P5, PT, R43, R2, PT ;  /* 0x000000022b00720c */ /* 0x000fc40003fa6270 */
[----:B------:R-:W-:Y:S02]  /*2cb0*/  FSEL R6, R14, -INF , !P2 ;  /* 0xff8000000e067808 */ /* 0x000fe40005000000 */
[----:B------:R-:W-:Y:S02]  /*2cc0*/  FMNMX.FTZ R27, R12, R30, !PT ;  /* 0x0000001e0c1b7209 */ /* 0x000fe40007810000 */
[----:B------:R-:W-:Y:S01]  /*2cd0*/  FSEL R26, R26, -INF , !P5 ;  /* 0xff8000001a1a7808 */ /* 0x000fe20006800000 */
[----:B------:R-:W4:Y:S01]  /*2ce0*/  MUFU.TANH R14, R69 ;  /* 0x00000045000e7308 */ /* 0x000f220000002400 */
[----:B------:R-:W-:Y:S02]  /*2cf0*/  ISETP.GE.AND P6, PT, R19, R232, PT ;  /* 0x000000e81300720c */ /* 0x000fe40003fc6270 */
[----:B------:R-:W-:Y:S02]  /*2d00*/  FMNMX.FTZ R27, R6, R27, !PT ;  /* 0x0000001b061b7209 */ /* 0x000fe40007810000 */
[----:B------:R-:W-:-:S02]  /*2d10*/  FMNMX.FTZ R9, R26, R32, !PT ;  /* 0x000000201a097209 */ /* 0x000fc40007810000 */
[----:B--2---:R-:W-:Y:S01]  /*2d20*/  FSEL R8, R13, -INF , !P6 ;  /* 0xff8000000d087808 */ /* 0x004fe20007000000 */
[----:B------:R-:W2:Y:S01]  /*2d30*/  MUFU.TANH R70, R70 ;  /* 0x0000004600467308 */ /* 0x000ea20000002400 */
[----:B------:R-:W-:Y:S02]  /*2d40*/  FMNMX.FTZ R27, R28, R27, !PT ;  /* 0x0000001b1c1b7209 */ /* 0x000fe40007810000 */
[----:B------:R-:W-:Y:S02]  /*2d50*/  FMNMX.FTZ R13, R34, R9, !PT ;  /* 0x00000009220d7209 */ /* 0x000fe40007810000 */
[----:B------:R-:W-:Y:S02]  /*2d60*/  FMNMX.FTZ R27, R22, R27, !PT ;  /* 0x0000001b161b7209 */ /* 0x000fe40007810000 */
[----:B------:R-:W-:Y:S01]  /*2d70*/  ISETP.GE.AND P1, PT, R23, R2, PT ;  /* 0x000000021700720c */ /* 0x000fe20003f26270 */
[----:B------:R-:W5:Y:S01]  /*2d80*/  MUFU.TANH R9, R71 ;  /* 0x0000004700097308 */ /* 0x000f620000002400 */
[----:B------:R-:W-:-:S02]  /*2d90*/  FMNMX.FTZ R13, R38, R13, !PT ;  /* 0x0000000d260d7209 */ /* 0x000fc40007810000 */
[----:B------:R-:W-:Y:S02]  /*2da0*/  ISETP.GE.AND P6, PT, R17, R232, PT ;  /* 0x000000e81100720c */ /* 0x000fe40003fc6270 */
[----:B------:R-:W-:Y:S02]  /*2db0*/  FMNMX.FTZ R27, R10, R27, !PT ;  /* 0x0000001b0a1b7209 */ /* 0x000fe40007810000 */
[----:B------:R-:W-:Y:S01]  /*2dc0*/  VIADDMNMX R0, R45, 0x48, R230, PT ;  /* 0x000000482d007846 */ /* 0x000fe200038001e6 */
[----:B------:R-:W-:Y:S01]  /*2dd0*/  MUFU.TANH R203, R78 ;  /* 0x0000004e00cb7308 */ /* 0x000fe20000002400 */
[----:B------:R-:W-:Y:S02]  /*2de0*/  FSEL R18, R18, -INF , !P1 ;  /* 0xff80000012127808 */ /* 0x000fe40004800000 */
[----:B------:R-:W-:Y:S02]  /*2df0*/  ISETP.GE.AND P5, PT, R19, R2, PT ;  /* 0x000000021300720c */ /* 0x000fe40003fa6270 */
[----:B------:R-:W-:-:S02]  /*2e00*/  FMNMX.FTZ R13, R20, R13, !PT ;  /* 0x0000000d140d7209 */ /* 0x000fc40007810000 */
[----:B-1----:R-:W-:Y:S01]  /*2e10*/  FSEL R206, R206, -INF , !P6 ;  /* 0xff800000cece7808 */ /* 0x002fe20007000000 */
[----:B------:R-:W-:Y:S01]  /*2e20*/  MUFU.TANH R209, R79 ;  /* 0x0000004f00d17308 */ /* 0x000fe20000002400 */
[----:B------:R-:W-:Y:S02]  /*2e30*/  FMNMX.FTZ R27, R8, R27, !PT ;  /* 0x0000001b081b7209 */ /* 0x000fe40007810000 */
[----:B------:R-:W-:Y:S02]  /*2e40*/  ISETP.GE.AND P2, PT, R37, R0, PT ;  /* 0x000000002500720c */ /* 0x000fe40003f46270 */
[----:B---3--:R-:W-:Y:S02]  /*2e50*/  FSEL R16, R68, -INF , !P5 ;  /* 0xff80000044107808 */ /* 0x008fe40006800000 */
[----:B------:R-:W-:Y:S01]  /*2e60*/  ISETP.GE.AND P6, PT, R17, R2, PT ;  /* 0x000000021100720c */ /* 0x000fe20003fc6270 */
[----:B------:R-:W-:Y:S01]  /*2e70*/  MUFU.TANH R205, R94 ;  /* 0x0000005e00cd7308 */ /* 0x000fe20000002400 */
[----:B------:R-:W-:-:S02]  /*2e80*/  FMNMX.FTZ R13, R18, R13, !PT ;  /* 0x0000000d120d7209 */ /* 0x000fc40007810000 */
[-C--:B------:R-:W-:Y:S02]  /*2e90*/  ISETP.GE.AND P4, PT, R41, R0.reuse, PT ;  /* 0x000000002900720c */ /* 0x080fe40003f86270 */
[----:B------:R-:W-:Y:S02]  /*2ea0*/  FMNMX.FTZ R44, R206, R27, !PT ;  /* 0x0000001bce2c7209 */ /* 0x000fe40007810000 */
[----:B----4-:R-:W-:Y:S01]  /*2eb0*/  FSEL R14, R14, -INF , !P6 ;  /* 0xff8000000e0e7808 */ /* 0x010fe20007000000 */
[----:B------:R-:W-:Y:S01]  /*2ec0*/  MUFU.TANH R207, R95 ;  /* 0x0000005f00cf7308 */ /* 0x000fe20000002400 */
[----:B------:R-:W-:Y:S01]  /*2ed0*/  FMNMX.FTZ R13, R16, R13, !PT ;  /* 0x0000000d100d7209 */ /* 0x000fe20007810000 */
[----:B------:R-:W1:Y:S01]  /*2ee0*/  SHFL.BFLY PT, R49, R44, 0x2, 0x1f ;  /* 0x0c401f002c317f89 */ /* 0x000e6200000e0000 */
[----:B------:R-:W-:Y:S01]  /*2ef0*/  FSEL R27, R21, -INF , !P2 ;  /* 0xff800000151b7808 */ /* 0x000fe20005000000 */
[----:B------:R-:W-:Y:S01]  /*2f00*/  FMUL.FTZ R21, R54, UR21 ;  /* 0x0000001536157c20 */ /* 0x000fe20008410000 */
[----:B------:R-:W-:-:S02]  /*2f10*/  ISETP.GE.AND P2, PT, R23, R0, PT ;  /* 0x000000001700720c */ /* 0x000fc40003f46270 */
[----:B------:R-:W-:Y:S02]  /*2f20*/  FSEL R31, R36, -INF , !P4 ;  /* 0xff800000241f7808 */ /* 0x000fe40006000000 */
[----:B------:R-:W-:Y:S01]  /*2f30*/  FMNMX.FTZ R36, R14, R13, !PT ;  /* 0x0000000d0e247209 */ /* 0x000fe20007810000 */
[----:B------:R-:W3:Y:S01]  /*2f40*/  MUFU.TANH R21, R21 ;  /* 0x0000001500157308 */ /* 0x000ee20000002400 */
[----:B------:R-:W-:Y:S01]  /*2f50*/  FSEL R13, R40, -INF , !P2 ;  /* 0xff800000280d7808 */ /* 0x000fe20005000000 */
[----:B------:R-:W-:Y:S01]  /*2f60*/  FMUL.FTZ R40, R55, UR21 ;  /* 0x0000001537287c20 */ /* 0x000fe20008410000 */
[-C--:B------:R-:W-:Y:S01]  /*2f70*/  ISETP.GE.AND P5, PT, R43, R0.reuse, PT ;  /* 0x000000002b00720c */ /* 0x080fe20003fa6270 */
[----:B------:R-:W4:Y:S01]  /*2f80*/  SHFL.BFLY PT, R47, R36, 0x2, 0x1f ;  /* 0x0c401f00242f7f89 */ /* 0x000f2200000e0000 */
[-C--:B------:R-:W-:Y:S02]  /*2f90*/  ISETP.GE.AND P1, PT, R35, R0.reuse, PT ;  /* 0x000000002300720c */ /* 0x080fe40003f26270 */
[----:B------:R-:W-:Y:S01]  /*2fa0*/  FSEL R33, R15, -INF , !P5 ;  /* 0xff8000000f217808 */ /* 0x000fe20006800000 */
[----:B------:R-:W1:Y:S01]  /*2fb0*/  MUFU.TANH R40, R40 ;  /* 0x0000002800287308 */ /* 0x000e620000002400 */
[----:B------:R-:W-:-:S02]  /*2fc0*/  ISETP.GE.AND P3, PT, R39, R0, PT ;  /* 0x000000002700720c */ /* 0x000fc40003f66270 */
[----:B------:R-:W-:Y:S02]  /*2fd0*/  FSEL R15, R42, -INF , !P1 ;  /* 0xff8000002a0f7808 */ /* 0x000fe40004800000 */
[-C--:B------:R-:W-:Y:S02]  /*2fe0*/  ISETP.GE.AND P1, PT, R19, R0.reuse, PT ;  /* 0x000000001300720c */ /* 0x080fe40003f26270 */
[----:B------:R-:W-:Y:S02]  /*2ff0*/  VIADDMNMX R230, R45, 0x8, R230, PT ;  /* 0x000000082de67846 */ /* 0x000fe400038001e6 */
[----:B------:R-:W-:Y:S02]  /*3000*/  FSEL R29, R11, -INF , !P3 ;  /* 0xff8000000b1d7808 */ /* 0x000fe40005800000 */
[----:B------:R-:W-:Y:S02]  /*3010*/  ISETP.GE.AND P2, PT, R17, R0, PT ;  /* 0x000000001100720c */ /* 0x000fe40003f46270 */
[----:B--2---:R-:W-:-:S02]  /*3020*/  FSEL R11, R70, -INF , !P1 ;  /* 0xff800000460b7808 */ /* 0x004fc40004800000 */
[-C--:B------:R-:W-:Y:S02]  /*3030*/  ISETP.GE.AND P1, PT, R41, R230.reuse, PT ;  /* 0x000000e62900720c */ /* 0x080fe40003f26270 */
[-C--:B------:R-:W-:Y:S02]  /*3040*/  ISETP.GE.AND P6, PT, R43, R230.reuse, PT ;  /* 0x000000e62b00720c */ /* 0x080fe40003fc6270 */
[----:B-----5:R-:W-:Y:S02]  /*3050*/  FSEL R9, R9, -INF , !P2 ;  /* 0xff80000009097808 */ /* 0x020fe40005000000 */
[----:B------:R-:W-:Y:S02]  /*3060*/  FMNMX.FTZ R46, R33, R31, !PT ;  /* 0x0000001f212e7209 */ /* 0x000fe40007810000 */
[-C--:B------:R-:W-:Y:S02]  /*3070*/  ISETP.GE.AND P2, PT, R23, R230.reuse, PT ;  /* 0x000000e61700720c */ /* 0x080fe40003f46270 */
[----:B------:R-:W-:-:S02]  /*3080*/  ISETP.GE.AND P5, PT, R39, R230, PT ;  /* 0x000000e62700720c */ /* 0x000fc40003fa6270 */
[----:B------:R-:W-:Y:S02]  /*3090*/  FSEL R25, R25, -INF , !P1 ;  /* 0xff80000019197808 */ /* 0x000fe40004800000 */
[----:B------:R-:W-:Y:S02]  /*30a0*/  FSEL R23, R24, -INF , !P6 ;  /* 0xff80000018177808 */ /* 0x000fe40007000000 */
[----:B------:R-:W-:Y:S02]  /*30b0*/  FMNMX.FTZ R46, R29, R46, !PT ;  /* 0x0000002e1d2e7209 */ /* 0x000fe40007810000 */
[----:B------:R-:W-:Y:S02]  /*30c0*/  ISETP.GE.AND P4, PT, R37, R230, PT ;  /* 0x000000e62500720c */ /* 0x000fe40003f86270 */
[----:B---3--:R-:W-:Y:S02]  /*30d0*/  FSEL R21, R21, -INF , !P5 ;  /* 0xff80000015157808 */ /* 0x008fe40006800000 */
[----:B------:R-:W-:-:S02]  /*30e0*/  FMNMX.FTZ R24, R23, R25, !PT ;  /* 0x0000001917187209 */ /* 0x000fc40007810000 */
[----:B------:R-:W-:Y:S02]  /*30f0*/  FMNMX.FTZ R42, R27, R46, !PT ;  /* 0x0000002e1b2a7209 */ /* 0x000fe40007810000 */
[-C--:B------:R-:W-:Y:S02]  /*3100*/  ISETP.GE.AND P1, PT, R19, R230.reuse, PT ;  /* 0x000000e61300720c */ /* 0x080fe40003f26270 */
[----:B------:R-:W-:Y:S02]  /*3110*/  ISETP.GE.AND P3, PT, R35, R230, PT ;  /* 0x000000e62300720c */ /* 0x000fe40003f66270 */
[----:B-1----:R-:W-:Y:S02]  /*3120*/  FSEL R19, R40, -INF , !P4 ;  /* 0xff80000028137808 */ /* 0x002fe40006000000 */
[----:B------:R-:W-:Y:S02]  /*3130*/  FMNMX.FTZ R24, R21, R24, !PT ;  /* 0x0000001815187209 */ /* 0x000fe40007810000 */
[----:B------:R-:W-:-:S02]  /*3140*/  FMNMX.FTZ R42, R15, R42, !PT ;  /* 0x0000002a0f2a7209 */ /* 0x000fc40007810000 */
[----:B------:R-:W-:Y:S02]  /*3150*/  FSEL R203, R203, -INF , !P3 ;  /* 0xff800000cbcb7808 */ /* 0x000fe40005800000 */
[----:B------:R-:W-:Y:S02]  /*3160*/  FMNMX.FTZ R24, R19, R24, !PT ;  /* 0x0000001813187209 */ /* 0x000fe40007810000 */
[----:B------:R-:W-:Y:S02]  /*3170*/  FMNMX.FTZ R42, R13, R42, !PT ;  /* 0x0000002a0d2a7209 */ /* 0x000fe40007810000 */
[----:B------:R-:W-:Y:S02]  /*3180*/  FSEL R209, R209, -INF , !P2 ;  /* 0xff800000d1d17808 */ /* 0x000fe40005000000 */
[----:B------:R-:W-:Y:S02]  /*3190*/  FMNMX.FTZ R24, R203, R24, !PT ;  /* 0x00000018cb187209 */ /* 0x000fe40007810000 */
[----:B------:R-:W-:-:S02]  /*31a0*/  FMNMX.FTZ R42, R11, R42, !PT ;  /* 0x0000002a0b2a7209 */ /* 0x000fc40007810000 */
[----:B------:R-:W-:Y:S02]  /*31b0*/  ISETP.GE.AND P5, PT, R17, R230, PT ;  /* 0x000000e61100720c */ /* 0x000fe40003fa6270 */
[----:B------:R-:W-:Y:S02]  /*31c0*/  FSEL R205, R205, -INF , !P1 ;  /* 0xff800000cdcd7808 */ /* 0x000fe40004800000 */
[----:B------:R-:W-:Y:S02]  /*31d0*/  FMNMX.FTZ R24, R209, R24, !PT ;  /* 0x00000018d1187209 */ /* 0x000fe40007810000 */
[----:B------:R-:W-:Y:S02]  /*31e0*/  FMNMX.FTZ R42, R9, R42, !PT ;  /* 0x0000002a092a7209 */ /* 0x000fe40007810000 */
[----:B------:R-:W-:Y:S02]  /*31f0*/  FSEL R207, R207, -INF , !P5 ;  /* 0xff800000cfcf7808 */ /* 0x000fe40006800000 */
[----:B------:R-:W-:Y:S01]  /*3200*/  FMNMX.FTZ R24, R205, R24, !PT ;  /* 0x00000018cd187209 */ /* 0x000fe20007810000 */
[----:B------:R-:W1:Y:S01]  /*3210*/  SHFL.BFLY PT, R51, R42, 0x2, 0x1f ;  /* 0x0c401f002a337f89 */ /* 0x000e6200000e0000 */
[----:B------:R-:W-:-:S02]  /*3220*/  FMNMX.FTZ R49, R44, R49, !PT ;  /* 0x000000312c317209 */ /* 0x000fc40007810000 */
[----:B------:R-:W-:Y:S02]  /*3230*/  FMNMX.FTZ R167, R207, R24, !PT ;  /* 0x00000018cfa77209 */ /* 0x000fe40007810000 */
[----:B----4-:R-:W-:Y:S01]  /*3240*/  FMNMX.FTZ R47, R36, R47, !PT ;  /* 0x0000002f242f7209 */ /* 0x010fe20007810000 */
[----:B------:R-:W2:Y:S01]  /*3250*/  SHFL.BFLY PT, R168, R49, 0x1, 0x1f ;  /* 0x0c201f0031a87f89 */ /* 0x000ea200000e0000 */
[----:B------:R-:W-:-:S03]  /*3260*/  LEA R216, R216, UR4, 0x1 ;  /* 0x00000004d8d87c11 */ /* 0x000fc6000f8e08ff */
[----:B------:R-:W3:Y:S02]  /*3270*/  SHFL.BFLY PT, R24, R167, 0x2, 0x1f ;  /* 0x0c401f00a7187f89 */ /* 0x000ee400000e0000 */
[--C-:B------:R-:W-:Y:S02]  /*3280*/  IMAD R214, R5, 0x2, R216.reuse ;  /* 0x0000000205d67824 */ /* 0x100fe400078e02d8 */
[----:B------:R-:W4:Y:S01]  /*3290*/  SHFL.BFLY PT, R166, R47, 0x1, 0x1f ;  /* 0x0c201f002fa67f89 */ /* 0x000f2200000e0000 */
[C---:B------:R-:W-:Y:S02]  /*32a0*/  IMAD R213, R3.reuse, 0x2, R216 ;  /* 0x0000000203d57824 */ /* 0x040fe400078e02d8 */
[----:B------:R-:W-:Y:S01]  /*32b0*/  IMAD R212, R3, 0x2, R214 ;  /* 0x0000000203d47824 */ /* 0x000fe200078e02d6 */
[----:B------:R-:W-:Y:S04]  /*32c0*/  LDSM.16.MT88.4 R148, [R216+0xa000] ;  /* 0x00a00000d894783b */ /* 0x000fe80000004200 */
[----:B------:R-:W-:Y:S01]  /*32d0*/  LDSM.16.MT88.4 R132, [R214+0xa000] ;  /* 0x00a00000d684783b */ /* 0x000fe20000004200 */
[----:B-1----:R-:W-:-:S03]  /*32e0*/  FMNMX.FTZ R51, R42, R51, !PT ;  /* 0x000000332a337209 */ /* 0x002fc60007810000 */
[----:B------:R-:W-:Y:S04]  /*32f0*/  LDSM.16.MT88.4 R64, [R212+0xa000] ;  /* 0x00a00000d440783b */ /* 0x000fe80000004200 */
[----:B------:R-:W1:Y:S01]  /*3300*/  SHFL.BFLY PT, R36, R51, 0x1, 0x1f ;  /* 0x0c201f0033247f89 */ /* 0x000e6200000e0000 */
[----:B--2---:R-:W-:Y:S02]  /*3310*/  FMNMX.FTZ R168, R49, R168, !PT ;  /* 0x000000a831a87209 */ /* 0x004fe40007810000 */
[----:B---3--:R-:W-:Y:S01]  /*3320*/  FMNMX.FTZ R167, R167, R24, !PT ;  /* 0x00000018a7a77209 */ /* 0x008fe20007810000 */
[----:B------:R-:W-:Y:S02]  /*3330*/  LDSM.16.MT88.4 R80, [R216+0xb000] ;  /* 0x00b00000d850783b */ /* 0x000fe40000004200 */
[C---:B------:R-:W-:Y:S01]  /*3340*/  FMUL.FTZ R211, R168.reuse, UR25 ;  /* 0x00000019a8d37c20 */ /* 0x040fe20008410000 */
[----:B------:R-:W-:Y:S01]  /*3350*/  FSETP.NEU.FTZ.AND P2, PT, R168, -INF , PT ;  /* 0xff800000a800780b */ /* 0x000fe20003f5d000 */
[----:B------:R-:W2:Y:S01]  /*3360*/  SHFL.BFLY PT, R4, R167, 0x1, 0x1f ;  /* 0x0c201f00a7047f89 */ /* 0x000ea200000e0000 */
[----:B----4-:R-:W-:-:S02]  /*3370*/  FMNMX.FTZ R166, R47, R166, !PT ;  /* 0x000000a62fa67209 */ /* 0x010fc40007810000 */
[----:B------:R-:W-:Y:S01]  /*3380*/  FSEL R211, R211, RZ, P2 ;  /* 0x000000ffd3d37208 */ /* 0x000fe20001000000 */
[----:B------:R-:W-:Y:S01]  /*3390*/  LDSM.16.MT88.4 R96, [R214+0xb000] ;  /* 0x00b00000d660783b */ /* 0x000fe20000004200 */
[C---:B------:R-:W-:Y:S01]  /*33a0*/  FSETP.NEU.FTZ.AND P1, PT, R166.reuse, -INF , PT ;  /* 0xff800000a600780b */ /* 0x040fe20003f3d000 */
[----:B------:R-:W-:Y:S02]  /*33b0*/  FMUL.FTZ R17, R166, UR25 ;  /* 0x00000019a6117c20 */ /* 0x000fe40008410000 */
[--C-:B------:R-:W-:Y:S01]  /*33c0*/  FFMA.FTZ R191, R12, UR25, -R211.reuse ;  /* 0x000000190cbf7c23 */ /* 0x100fe200080108d3 */
[----:B------:R-:W-:Y:S01]  /*33d0*/  LDSM.16.MT88.4 R112, [R213+0xb000] ;  /* 0x00b00000d570783b */ /* 0x000fe20000004200 */
[--C-:B------:R-:W-:Y:S01]  /*33e0*/  FFMA.FTZ R187, R6, UR25, -R211.reuse ;  /* 0x0000001906bb7c23 */ /* 0x100fe200080108d3 */
[----:B------:R-:W-:Y:S01]  /*33f0*/  FSEL R17, R17, RZ, P1 ;  /* 0x000000ff11117208 */ /* 0x000fe20000800000 */
[--C-:B------:R-:W-:Y:S01]  /*3400*/  FFMA.FTZ R194, R30, UR25, -R211.reuse ;  /* 0x000000191ec27c23 */ /* 0x100fe200080108d3 */
[----:B------:R-:W-:Y:S01]  /*3410*/  FFMA.FTZ R170, R28, UR25, -R211 ;  /* 0x000000191caa7c23 */ /* 0x000fe200080108d3 */
[----:B------:R-:W-:Y:S01]  /*3420*/  MUFU.EX2 R191, R191 ;  /* 0x000000bf00bf7308 */ /* 0x000fe20000000800 */
[----:B-1----:R-:W-:Y:S01]  /*3430*/  FMNMX.FTZ R165, R51, R36, !PT ;  /* 0x0000002433a57209 */ /* 0x002fe20007810000 */
[--C-:B------:R-:W-:Y:S01]  /*3440*/  FFMA.FTZ R190, R26, UR25, -R17.reuse ;  /* 0x000000191abe7c23 */ /* 0x100fe20008010811 */
[----:B------:R-:W1:Y:S01]  /*3450*/  LDSM.16.MT88.4 R48, [R213+0xa000] ;  /* 0x00a00000d530783b */ /* 0x000e620000004200 */
[--C-:B------:R-:W-:Y:S01]  /*3460*/  FFMA.FTZ R189, R32, UR25, -R17.reuse ;  /* 0x0000001920bd7c23 */ /* 0x100fe20008010811 */
[C---:B------:R-:W-:Y:S01]  /*3470*/  FSETP.NEU.FTZ.AND P1, PT, R165.reuse, -INF , PT ;  /* 0xff800000a500780b */ /* 0x040fe20003f3d000 */
[----:B------:R-:W-:Y:S01]  /*3480*/  FMUL.FTZ R12, R165, UR25 ;  /* 0x00000019a50c7c20 */ /* 0x000fe20008410000 */
[--C-:B------:R-:W-:Y:S01]  /*3490*/  FFMA.FTZ R171, R34, UR25, -R17.reuse ;  /* 0x0000001922ab7c23 */ /* 0x100fe20008010811 */
[----:B------:R-:W-:Y:S01]  /*34a0*/  FFMA.FTZ R164, R38, UR25, -R17 ;  /* 0x0000001926a47c23 */ /* 0x000fe20008010811 */
[----:B------:R-:W-:Y:S01]  /*34b0*/  MUFU.EX2 R190, R190 ;  /* 0x000000be00be7308 */ /* 0x000fe20000000800 */
[----:B--2---:R-:W-:Y:S01]  /*34c0*/  FMNMX.FTZ R167, R167, R4, !PT ;  /* 0x00000004a7a77209 */ /* 0x004fe20007810000 */
[----:B------:R-:W-:Y:S01]  /*34d0*/  FFMA.FTZ R195, R22, UR25, -R211 ;  /* 0x0000001916c37c23 */ /* 0x000fe200080108d3 */
[----:B------:R-:W-:Y:S01]  /*34e0*/  FSEL R12, R12, RZ, P1 ;  /* 0x000000ff0c0c7208 */ /* 0x000fe20000800000 */
[----:B------:R-:W2:Y:S01]  /*34f0*/  LDSM.16.MT88.4 R4, [R212+0xb000] ;  /* 0x00b00000d404783b */ /* 0x000ea20000004200 */
[C---:B------:R-:W-:Y:S01]  /*3500*/  FSETP.NEU.FTZ.AND P1, PT, R167.reuse, -INF , PT ;  /* 0xff800000a700780b */ /* 0x040fe20003f3d000 */
[----:B------:R-:W-:Y:S01]  /*3510*/  FMUL.FTZ R228, R167, UR25 ;  /* 0x00000019a7e47c20 */ /* 0x000fe20008410000 */
[--C-:B------:R-:W-:Y:S01]  /*3520*/  FFMA.FTZ R196, R20, UR25, -R17.reuse ;  /* 0x0000001914c47c23 */ /* 0x100fe20008010811 */
[--C-:B------:R-:W-:Y:S01]  /*3530*/  FFMA.FTZ R184, R33, UR25, -R12.reuse ;  /* 0x0000001921b87c23 */ /* 0x100fe2000801080c */
[--C-:B------:R-:W-:Y:S01]  /*3540*/  FFMA.FTZ R185, R31, UR25, -R12.reuse ;  /* 0x000000191fb97c23 */ /* 0x100fe2000801080c */
[--C-:B------:R-:W-:Y:S01]  /*3550*/  FFMA.FTZ R186, R29, UR25, -R12.reuse ;  /* 0x000000191dba7c23 */ /* 0x100fe2000801080c */
[----:B------:R-:W-:Y:S01]  /*3560*/  FSEL R228, R228, RZ, P1 ;  /* 0x000000ffe4e47208 */ /* 0x000fe20000800000 */
[----:B------:R-:W-:Y:S01]  /*3570*/  FFMA.FTZ R27, R27, UR25, -R12 ;  /* 0x000000191b1b7c23 */ /* 0x000fe2000801080c */
[----:B------:R-:W3:Y:S01]  /*3580*/  MUFU.EX2 R189, R189 ;  /* 0x000000bd00bd7308 */ /* 0x000ee20000000800 */
[--C-:B------:R-:W-:Y:S01]  /*3590*/  FFMA.FTZ R197, R18, UR25, -R17.reuse ;  /* 0x0000001912c57c23 */ /* 0x100fe20008010811 */
[--C-:B------:R-:W-:Y:S01]  /*35a0*/  FFMA.FTZ R198, R16, UR25, -R17.reuse ;  /* 0x0000001910c67c23 */ /* 0x100fe20008010811 */
[--C-:B------:R-:W-:Y:S01]  /*35b0*/  FFMA.FTZ R193, R23, UR25, -R228.reuse ;  /* 0x0000001917c17c23 */ /* 0x100fe200080108e4 */
[--C-:B------:R-:W-:Y:S01]  /*35c0*/  FFMA.FTZ R192, R25, UR25, -R228.reuse ;  /* 0x0000001919c07c23 */ /* 0x100fe200080108e4 */
[--C-:B------:R-:W-:Y:S01]  /*35d0*/  FFMA.FTZ R188, R21, UR25, -R228.reuse ;  /* 0x0000001915bc7c23 */ /* 0x100fe200080108e4 */
[----:B------:R-:W-:Y:S01]  /*35e0*/  FFMA.FTZ R169, R19, UR25, -R228 ;  /* 0x0000001913a97c23 */ /* 0x000fe200080108e4 */
[----:B------:R-:W-:Y:S01]  /*35f0*/  FFMA.FTZ R231, R14, UR25, -R17 ;  /* 0x000000190ee77c23 */ /* 0x000fe20008010811 */
[----:B------:R-:W-:Y:S01]  /*3600*/  MUFU.EX2 R171, R171 ;  /* 0x000000ab00ab7308 */ /* 0x000fe20000000800 */
[--C-:B------:R-:W-:Y:S01]  /*3610*/  FFMA.FTZ R199, R15, UR25, -R12.reuse ;  /* 0x000000190fc77c23 */ /* 0x100fe2000801080c */
[--C-:B------:R-:W-:Y:S01]  /*3620*/  FFMA.FTZ R200, R13, UR25, -R12.reuse ;  /* 0x000000190dc87c23 */ /* 0x100fe2000801080c */
[--C-:B------:R-:W-:Y:S01]  /*3630*/  FFMA.FTZ R202, R11, UR25, -R12.reuse ;  /* 0x000000190bca7c23 */ /* 0x100fe2000801080c */
[----:B------:R-:W-:Y:S01]  /*3640*/  FFMA.FTZ R229, R9, UR25, -R12 ;  /* 0x0000001909e57c23 */ /* 0x000fe2000801080c */
[--C-:B------:R-:W-:Y:S01]  /*3650*/  FFMA.FTZ R204, R10, UR25, -R211.reuse ;  /* 0x000000190acc7c23 */ /* 0x100fe200080108d3 */
[--C-:B------:R-:W-:Y:S01]  /*3660*/  FFMA.FTZ R201, R8, UR25, -R211.reuse ;  /* 0x0000001908c97c23 */ /* 0x100fe200080108d3 */
[----:B------:R-:W4:Y:S01]  /*3670*/  LDSM.16.MT88.4 R172, [R216+0xa800] ;  /* 0x00a80000d8ac783b */ /* 0x000f220000004200 */
[----:B------:R-:W5:Y:S01]  /*3680*/  MUFU.EX2 R164, R164 ;  /* 0x000000a400a47308 */ /* 0x000f620000000800 */
[----:B---3--:R-:W-:Y:S01]  /*3690*/  F2FP.F16.F32.PACK_AB R124, R189, R190 ;  /* 0x000000bebd7c723e */ /* 0x008fe200000000ff */
[--C-:B------:R-:W-:Y:S01]  /*36a0*/  FFMA.FTZ R203, R203, UR25, -R228.reuse ;  /* 0x00000019cbcb7c23 */ /* 0x100fe200080108e4 */
[----:B------:R-:W3:Y:S01]  /*36b0*/  LDSM.16.MT88.4 R32, [R214+0xa800] ;  /* 0x00a80000d620783b */ /* 0x000ee20000004200 */
[--C-:B------:R-:W-:Y:S01]  /*36c0*/  FFMA.FTZ R208, R209, UR25, -R228.reuse ;  /* 0x00000019d1d07c23 */ /* 0x100fe200080108e4 */
[--C-:B------:R-:W-:Y:S01]  /*36d0*/  FFMA.FTZ R205, R205, UR25, -R228.reuse ;  /* 0x00000019cdcd7c23 */ /* 0x100fe200080108e4 */
[----:B------:R-:W-:Y:S01]  /*36e0*/  FFMA.FTZ R206, R206, UR25, -R211 ;  /* 0x00000019cece7c23 */ /* 0x000fe200080108d3 */
[----:B------:R-:W3:Y:S01]  /*36f0*/  LDSM.16.MT88.4 R28, [R213+0xa800] ;  /* 0x00a80000d51c783b */ /* 0x000ee20000004200 */
[----:B------:R-:W-:Y:S01]  /*3700*/  MUFU.EX2 R184, R184 ;  /* 0x000000b800b87308 */ /* 0x000fe20000000800 */
[----:B------:R-:W-:Y:S01]  /*3710*/  FFMA.FTZ R228, R207, UR25, -R228 ;  /* 0x00000019cfe47c23 */ /* 0x000fe200080108e4 */
[----:B------:R-:W-:Y:S01]  /*3720*/  FADD.FTZ R190, R190, R189 ;  /* 0x000000bdbebe7221 */ /* 0x000fe20000010000 */
[----:B------:R-:W-:Y:S01]  /*3730*/  LDSM.16.MT88.4 R20, [R216+0xb800] ;  /* 0x00b80000d814783b */ /* 0x000fe20000004200 */
[----:B------:R-:W-:-:S02]  /*3740*/  VIADD R211, R219, 0x800 ;  /* 0x00000800dbd37836 */ /* 0x000fc40000000000 */
[----:B------:R-:W-:Y:S01]  /*3750*/  VIADD R209, R219, 0x1000 ;  /* 0x00001000dbd17836 */ /* 0x000fe20000000000 */
[----:B------:R-:W-:Y:S01]  /*3760*/  LDSM.16.MT88.4 R16, [R214+0xb800] ;  /* 0x00b80000d610783b */ /* 0x000fe20000004200 */
[----:B------:R-:W1:Y:S01]  /*3770*/  MUFU.EX2 R185, R185 ;  /* 0x000000b900b97308 */ /* 0x000e620000000800 */
[C---:B-----5:R-:W-:Y:S01]  /*3780*/  F2FP.F16.F32.PACK_AB R126, R164.reuse, R171 ;  /* 0x000000aba47e723e */ /* 0x060fe200000000ff */
[----:B------:R-:W-:Y:S01]  /*3790*/  FADD.FTZ R171, R171, R190 ;  /* 0x000000beabab7221 */ /* 0x000fe20000010000 */
[----:B------:R-:W-:Y:S03]  /*37a0*/  LDSM.16.MT88.4 R12, [R213+0xb800] ;  /* 0x00b80000d50c783b */ /* 0x000fe60000004200 */
[----:B------:R-:W-:Y:S01]  /*37b0*/  FADD.FTZ R171, R164, R171 ;  /* 0x000000aba4ab7221 */ /* 0x000fe20000010000 */
[----:B------:R-:W-:Y:S01]  /*37c0*/  LDSM.16.MT88.4 R8, [R212+0xb800] ;  /* 0x00b80000d408783b */ /* 0x000fe20000004200 */
[----:B------:R-:W-:Y:S08]  /*37d0*/  MUFU.EX2 R186, R186 ;  /* 0x000000ba00ba7308 */ /* 0x000ff00000000800 */
[----:B------:R5:W2:Y:S01]  /*37e0*/  MUFU.EX2 R3, R27 ;  /* 0x0000001b00037308 */ /* 0x000aa20000000800 */
[----:B-1----:R-:W-:Y:S01]  /*37f0*/  F2FP.F16.F32.PACK_AB R125, R185, R184 ;  /* 0x000000b8b97d723e */ /* 0x002fe200000000ff */
[----:B------:R-:W-:-:S06]  /*3800*/  FADD.FTZ R185, R184, R185 ;  /* 0x000000b9b8b97221 */ /* 0x000fcc0000010000 */
[----:B------:R-:W1:Y:S08]  /*3810*/  MUFU.EX2 R194, R194 ;  /* 0x000000c200c27308 */ /* 0x000e700000000800 */
[----:B------:R-:W-:Y:S01]  /*3820*/  MUFU.EX2 R187, R187 ;  /* 0x000000bb00bb7308 */ /* 0x000fe20000000800 */
[----:B-----5:R-:W5:Y:S01]  /*3830*/  LDSM.16.MT88.4 R24, [R212+0xa800] ;  /* 0x00a80000d418783b */ /* 0x020f620000004200 */
[----:B--2---:R-:W-:Y:S01]  /*3840*/  F2FP.F16.F32.PACK_AB R127, R3, R186 ;  /* 0x000000ba037f723e */ /* 0x004fe200000000ff */
[----:B------:R-:W-:-:S04]  /*3850*/  FADD.FTZ R186, R186, R185 ;  /* 0x000000b9baba7221 */ /* 0x000fc80000010000 */
[----:B------:R-:W-:Y:S01]  /*3860*/  FADD.FTZ R186, R3, R186 ;  /* 0x000000ba03ba7221 */ /* 0x000fe20000010000 */
[----:B------:R-:W2:Y:S01]  /*3870*/  MUFU.EX2 R170, R170 ;  /* 0x000000aa00aa7308 */ /* 0x000ea20000000800 */
[----:B-1----:R-:W-:Y:S01]  /*3880*/  F2FP.F16.F32.PACK_AB R128, R194, R191 ;  /* 0x000000bfc280723e */ /* 0x002fe200000000ff */
[----:B------:R-:W-:Y:S01]  /*3890*/  HMMA.16816.F32 R156, R124, R148, RZ ;  /* 0x000000947c9c723c */ /* 0x000fe200000018ff */
[----:B------:R-:W-:-:S05]  /*38a0*/  FADD.FTZ R194, R191, R194 ;  /* 0x000000c2bfc27221 */ /* 0x000fca0000010000 */
        /* <DEDUP_REMOVED lines=13> */
[----:B------:R-:W-:-:S05]  /*3980*/  FADD.FTZ R193, R193, R192 ;  /* 0x000000c0c1c17221 */ /* 0x000fca0000010000 */
[----:B------:R-:W-:Y:S01]  /*3990*/  MUFU.EX2 R195, R195 ;  /* 0x000000c300c37308 */ /* 0x000fe20000000800 */
[C---:B------:R-:W-:Y:S06]  /*39a0*/  HMMA.16816.F32 R104, R124.reuse, R112, RZ ;  /* 0x000000707c68723c */ /* 0x040fec00000018ff */
[----:B------:R-:W-:Y:S01]  /*39b0*/  HMMA.16816.F32 R152, R124, R150, RZ ;  /* 0x000000967c98723c */ /* 0x000fe200000018ff */
[----:B------:R-:W-:Y:S01]  /*39c0*/  MUFU.EX2 R196, R196 ;  /* 0x000000c400c47308 */ /* 0x000fe20000000800 */
[----:B--2---:R-:W-:Y:S01]  /*39d0*/  F2FP.F16.F32.PACK_AB R131, R169, R188 ;  /* 0x000000bca983723e */ /* 0x004fe200000000ff */
[----:B------:R-:W-:-:S03]  /*39e0*/  FADD.FTZ R188, R188, R193 ;  /* 0x000000c1bcbc7221 */ /* 0x000fc60000010000 */
[C---:B------:R-:W-:Y:S01]  /*39f0*/  HMMA.16816.F32 R136, R124.reuse, R134, RZ ;  /* 0x000000867c88723c */ /* 0x040fe200000018ff */
[----:B------:R-:W-:Y:S02]  /*3a00*/  FADD.FTZ R188, R169, R188 ;  /* 0x000000bca9bc7221 */ /* 0x000fe40000010000 */
[----:B------:R-:W1:Y:S03]  /*3a10*/  MUFU.EX2 R197, R197 ;  /* 0x000000c500c57308 */ /* 0x000e660000000800 */
[C---:B------:R-:W-:Y:S05]  /*3a20*/  HMMA.16816.F32 R44, R124.reuse, R50, RZ ;  /* 0x000000327c2c723c */ /* 0x040fea00000018ff */
        /* <DEDUP_REMOVED lines=9> */
[----:B------:R-:W-:Y:S05]  /*3ac0*/  HMMA.16816.F32 R108, R124, R114, RZ ;  /* 0x000000727c6c723c */ /* 0x000fea00000018ff */
[----:B------:R-:W-:Y:S01]  /*3ad0*/  MUFU.EX2 R203, R203 ;  /* 0x000000cb00cb7308 */ /* 0x000fe20000000800 */
[----:B------:R-:W-:Y:S01]  /*3ae0*/  HMMA.16816.F32 R160, R128, R148, RZ ;  /* 0x0000009480a0723c */ /* 0x000fe200000018ff */
[----:B--2---:R-:W-:Y:S01]  /*3af0*/  F2FP.F16.F32.PACK_AB R177, R200, R199 ;  /* 0x000000c7c8b1723e */ /* 0x004fe200000000ff */
[----:B------:R-:W-:-:S04]  /*3b00*/  FADD.FTZ R199, R199, R186 ;  /* 0x000000bac7c77221 */ /* 0x000fc80000010000 */
[----:B------:R-:W-:Y:S01]  /*3b10*/  HMMA.16816.F32 R144, R128, R132, RZ ;  /* 0x000000848090723c */ /* 0x000fe200000018ff */
[----:B------:R-:W-:Y:S01]  /*3b20*/  MUFU.EX2 R208, R208 ;  /* 0x000000d000d07308 */ /* 0x000fe20000000800 */
[----:B------:R-:W-:-:S04]  /*3b30*/  FADD.FTZ R199, R200, R199 ;  /* 0x000000c7c8c77221 */ /* 0x000fc80000010000 */
[C---:B------:R-:W-:Y:S03]  /*3b40*/  HMMA.16816.F32 R36, R128.reuse, R48, RZ ;  /* 0x000000308024723c */ /* 0x040fe600000018ff */
[----:B------:R-:W-:Y:S03]  /*3b50*/  MUFU.EX2 R198, R198 ;  /* 0x000000c600c67308 */ /* 0x000fe60000000800 */
[C---:B------:R-:W-:Y:S05]  /*3b60*/  HMMA.16816.F32 R52, R128.reuse, R64, RZ ;  /* 0x000000408034723c */ /* 0x040fea00000018ff */
[----:B------:R-:W1:Y:S01]  /*3b70*/  MUFU.EX2 R231, R231 ;  /* 0x000000e700e77308 */ /* 0x000e620000000800 */
[C---:B------:R-:W-:Y:S06]  /*3b80*/  HMMA.16816.F32 R68, R128.reuse, R80, RZ ;  /* 0x000000508044723c */ /* 0x040fec00000018ff */
[C---:B------:R-:W-:Y:S01]  /*3b90*/  HMMA.16816.F32 R84, R128.reuse, R96, RZ ;  /* 0x000000608054723c */ /* 0x040fe200000018ff */
[----:B------:R-:W-:Y:S05]  /*3ba0*/  MUFU.EX2 R202, R202 ;  /* 0x000000ca00ca7308 */ /* 0x000fea0000000800 */
[----:B------:R-:W-:Y:S03]  /*3bb0*/  HMMA.16816.F32 R100, R128, R112, RZ ;  /* 0x000000708064723c */ /* 0x000fe600000018ff */
        /* <DEDUP_REMOVED lines=16> */
[C---:B------:R-:W-:Y:S06]  /*3cc0*/  HMMA.16816.F32 R80, R128.reuse, R82, RZ ;  /* 0x000000528050723c */ /* 0x040fec00000018ff */
[C---:B------:R-:W-:Y:S06]  /*3cd0*/  HMMA.16816.F32 R96, R128.reuse, R98, RZ ;  /* 0x000000628060723c */ /* 0x040fec00000018ff */
[C---:B------:R-:W-:Y:S06]  /*3ce0*/  HMMA.16816.F32 R112, R128.reuse, R114, RZ ;  /* 0x000000728070723c */ /* 0x040fec00000018ff */
[----:B------:R-:W-:Y:S06]  /*3cf0*/  HMMA.16816.F32 R116, R128, R4, RZ ;  /* 0x000000048074723c */ /* 0x000fec00000018ff */
[----:B------:R-:W-:Y:S01]  /*3d00*/  HMMA.16816.F32 R124, R124, R6, RZ ;  /* 0x000000067c7c723c */ /* 0x000fe200000018ff */
[----:B------:R-:W-:Y:S01]  /*3d10*/  F2FP.F16.F32.PACK_AB R4, R204, R195 ;  /* 0x000000c3cc04723e */ /* 0x000fe200000000ff */
[----:B------:R-:W-:Y:S01]  /*3d20*/  FADD.FTZ R195, R195, R170 ;  /* 0x000000aac3c37221 */ /* 0x000fe20000010000 */
[----:B------:R-:W-:Y:S01]  /*3d30*/  F2FP.F16.F32.PACK_AB R5, R208, R203 ;  /* 0x000000cbd005723e */ /* 0x000fe200000000ff */
[----:B------:R-:W-:-:S02]  /*3d40*/  FADD.FTZ R203, R203, R188 ;  /* 0x000000bccbcb7221 */ /* 0x000fc40000010000 */
[----:B------:R-:W-:Y:S01]  /*3d50*/  HMMA.16816.F32 R128, R128, R6, RZ ;  /* 0x000000068080723c */ /* 0x000fe200000018ff */
[----:B------:R-:W-:Y:S01]  /*3d60*/  FADD.FTZ R204, R204, R195 ;  /* 0x000000c3cccc7221 */ /* 0x000fe20000010000 */
[----:B------:R-:W-:-:S04]  /*3d70*/  FADD.FTZ R208, R208, R203 ;  /* 0x000000cbd0d07221 */ /* 0x000fc80000010000 */
[C---:B----4-:R-:W-:Y:S01]  /*3d80*/  HMMA.16816.F32 R156, R176.reuse, R172, R156 ;  /* 0x000000acb09c723c */ /* 0x050fe2000000189c */
[----:B-1----:R-:W-:Y:S01]  /*3d90*/  F2FP.F16.F32.PACK_AB R6, R206, R201 ;  /* 0x000000c9ce06723e */ /* 0x002fe200000000ff */
[----:B------:R-:W-:Y:S01]  /*3da0*/  FADD.FTZ R201, R201, R204 ;  /* 0x000000ccc9c97221 */ /* 0x000fe20000010000 */
[----:B--2---:R-:W-:Y:S01]  /*3db0*/  F2FP.F16.F32.PACK_AB R7, R228, R205 ;  /* 0x000000cde407723e */ /* 0x004fe200000000ff */
[----:B------:R-:W-:Y:S01]  /*3dc0*/  FADD.FTZ R205, R205, R208 ;  /* 0x000000d0cdcd7221 */ /* 0x000fe20000010000 */
[----:B------:R-:W-:Y:S01]  /*3dd0*/  VIADD R208, R219, 0x1800 ;  /* 0x00001800dbd07836 */ /* 0x000fe20000000000 */
[----:B---3--:R-:W-:Y:S01]  /*3de0*/  HMMA.16816.F32 R140, R176, R32, R140 ;  /* 0x00000020b08c723c */ /* 0x008fe2000000188c */
[----:B------:R-:W-:Y:S01]  /*3df0*/  FADD.FTZ R233, R206, R201 ;  /* 0x000000c9cee97221 */ /* 0x000fe20000010000 */
[----:B------:R-:W-:-:S04]  /*3e00*/  FADD.FTZ R228, R228, R205 ;  /* 0x000000cde4e47221 */ /* 0x000fc80000010000 */
[C---:B------:R-:W-:Y:S06]  /*3e10*/  HMMA.16816.F32 R40, R176.reuse, R28, R40 ;  /* 0x0000001cb028723c */ /* 0x040fec0000001828 */
[C---:B-----5:R-:W-:Y:S06]  /*3e20*/  HMMA.16816.F32 R56, R176.reuse, R24, R56 ;  /* 0x00000018b038723c */ /* 0x060fec0000001838 */
        /* <DEDUP_REMOVED lines=30> */
[----:B------:R-:W-:Y:S01]  /*4010*/  UIADD3 UR24, UR20, -0x2, URZ ;  /* 0xfffffffe14187890 */ /* 0x000fe2000fffe03f */
[----:B------:R-:W-:-:S04]  /*4020*/  DEPBAR.LE SB0, 0x0 ;  /* 0x000080000000791a */ /* 0x000fc80000000000 */
[----:B------:R-:W-:Y:S01]  /*4030*/  USHF.R.S32.HI UR4, URZ, 0x1f, UR24 ;  /* 0x0000001f3f047899 */ /* 0x000fe20008011418 */
[----:B------:R-:W-:Y:S01]  /*4040*/  IMAD.U32 R3, RZ, RZ, UR24 ;  /* 0x00000018ff037e24 */ /* 0x000fe2000f8e00ff */
[----:B------:R-:W-:Y:S01]  /*4050*/  UIMAD UR6, UR18, UR24, URZ ;  /* 0x00000018120672a4 */ /* 0x000fe2000f8e023f */
[----:B------:R-:W-:Y:S01]  /*4060*/  IMAD.U32 R5, RZ, RZ, UR23 ;  /* 0x00000017ff057e24 */ /* 0x000fe2000f8e00ff */
[----:B------:R-:W-:Y:S01]  /*4070*/  UISETP.NE.AND UP0, UPT, UR20, 0x2, UPT ;  /* 0x000000021400788c */ /* 0x000fe2000bf05270 */
[----:B------:R-:W-:Y:S01]  /*4080*/  IMAD.WIDE.U32 R6, R3, UR19, R182 ;  /* 0x0000001303067c25 */ /* 0x000fe2000f8e00b6 */
[----:B------:R-:W-:-:S03]  /*4090*/  UIMAD UR4, UR4, UR19, UR6 ;  /* 0x00000013040472a4 */ /* 0x000fc6000f8e0206 */
[----:B------:R-:W-:Y:S01]  /*40a0*/  ULDC.64 UR6, c[0x0][0x220] ;  /* 0x0000880000067ab9 */ /* 0x000fe20000000a00 */
[----:B------:R-:W-:Y:S01]  /*40b0*/  IMAD.U32 R4, RZ, RZ, UR23 ;  /* 0x00000017ff047e24 */ /* 0x000fe2000f8e00ff */
[----:B------:R-:W-:Y:S01]  /*40c0*/  BAR.SYNC.DEFER_BLOCKING 0x0 ;  /* 0x0000000000007b1d */ /* 0x000fe20000010000 */
[----:B------:R-:W-:Y:S01]  /*40d0*/  VIADD R3, R7, UR4 ;  /* 0x0000000407037c36 */ /* 0x000fe20008000000 */
[----:B------:R-:W-:-:S04]  /*40e0*/  LEA R248, P0, R6, UR6, 0x1 ;  /* 0x0000000606f87c11 */ /* 0x000fc8000f8008ff */
[----:B------:R-:W-:Y:S01]  /*40f0*/  LEA.HI.X R249, R6, UR7, R3, 0x1, P0 ;  /* 0x0000000706f97c11 */ /* 0x000fe200080f0c03 */
[----:B------:R-:W-:Y:S01]  /*4100*/  IMAD.U32 R3, RZ, RZ, UR22 ;  /* 0x00000016ff037e24 */ /* 0x000fe2000f8e00ff */
[----:B------:R-:W-:-:S04]  /*4110*/  LEA R12, P0, R5, R248, 0x1 ;  /* 0x000000f8050c7211 */ /* 0x000fc800078008ff */
[----:B------:R-:W-:Y:S02]  /*4120*/  LEA.HI.X R13, R4, R249, R3, 0x1, P0 ;  /* 0x000000f9040d7211 */ /* 0x000fe400000f0c03 */
[----:B------:R-:W-:Y:S01]  /*4130*/  PLOP3.LUT P0, PT, PT, PT, UP0, 0x80, 0x0 ;  /* 0x000000000000781c */ /* 0x000fe20003f0f008 */
        /* <DEDUP_REMOVED lines=9> */
[----:B------:R-:W3:Y:S04]  /*41d0*/  LDSM.16.M88.4 R176, [R222+0x2000] ;  /* 0x00200000deb0783b */ /* 0x000ee80000000200 */
[----:B------:R-:W4:Y:S04]  /*41e0*/  LDSM.16.M88.4 R16, [R221+0x8800] ;  /* 0x00880000dd10783b */ /* 0x000f280000000200 */
[----:B------:R-:W-:Y:S04]  /*41f0*/  LDSM.16.M88.4 R20, [R220] ;  /* 0x00000000dc14783b */ /* 0x000fe80000000200 */
[----:B------:R-:W5:Y:S04]  /*4200*/  LDSM.16.M88.4 R240, [R219] ;  /* 0x00000000dbf0783b */ /* 0x000f680000000200 */
[----:B------:R-:W5:Y:S04]  /*4210*/  LDSM.16.M88.4 R32, [R220+0x2000] ;  /* 0x00200000dc20783b */ /* 0x000f680000000200 */
[----:B------:R-:W5:Y:S04]  /*4220*/  LDSM.16.M88.4 R172, [R211] ;  /* 0x00000000d3ac783b */ /* 0x000f680000000200 */
[----:B------:R-:W-:Y:S04]  /*4230*/  LDSM.16.M88.4 R236, [R215+0x8000] ;  /* 0x00800000d7ec783b */ /* 0x000fe80000000200 */
[----:B-1----:R-:W1:Y:S04]  /*4240*/  LDSM.16.M88.4 R12, [R218] ;  /* 0x00000000da0c783b */ /* 0x002e680000000200 */
[----:B------:R-:W1:Y:S01]  /*4250*/  LDSM.16.M88.4 R196, [R218+0x2000] ;  /* 0x00200000dac4783b */ /* 0x000e620000000200 */
[-C--:B--2---:R-:W-:Y:S03]  /*4260*/  HMMA.16816.F32 R4, R200, R24.reuse, RZ ;  /* 0x00000018c804723c */ /* 0x084fe600000018ff */
[----:B------:R-:W-:Y:S04]  /*4270*/  LDSM.16.M88.4 R192, [R210] ;  /* 0x00000000d2c0783b */ /* 0x000fe80000000200 */
[----:B------:R-:W-:Y:S01]  /*4280*/  LDSM.16.M88.4 R188, [R217+0x2000] ;  /* 0x00200000d9bc783b */ /* 0x000fe20000000200 */
[C---:B---3--:R-:W-:Y:S03]  /*4290*/  HMMA.16816.F32 R8, R176.reuse, R24, RZ ;  /* 0x00000018b008723c */ /* 0x048fe600000018ff */
[----:B------:R-:W-:Y:S03]  /*42a0*/  LDSM.16.M88.4 R244, [R215+0x9000] ;  /* 0x00900000d7f4783b */ /* 0x000fe60000000200 */
[C---:B----4-:R-:W-:Y:S01]  /*42b0*/  HMMA.16816.F32 R184, R176.reuse, R16, RZ ;  /* 0x00000010b0b8723c */ /* 0x050fe200000018ff */
[----:B------:R-:W0:Y:S05]  /*42c0*/  LDGDEPBAR ;  /* 0x00000000000079af */ /* 0x000e2a0000000000 */
[C---:B------:R-:W-:Y:S06]  /*42d0*/  HMMA.16816.F32 R28, R176.reuse, R26, RZ ;  /* 0x0000001ab01c723c */ /* 0x040fec00000018ff */
[----:B------:R-:W-:Y:S06]  /*42e0*/  HMMA.16816.F32 R176, R176, R18, RZ ;  /* 0x00000012b0b0723c */ /* 0x000fec00000018ff */
[----:B-----5:R-:W-:Y:S06]  /*42f0*/  HMMA.16816.F32 R4, R20, R240, R4 ;  /* 0x000000f01404723c */ /* 0x020fec0000001804 */
[C---:B------:R-:W-:Y:S06]  /*4300*/  HMMA.16816.F32 R204, R200.reuse, R16, RZ ;  /* 0x00000010c8cc723c */ /* 0x040fec00000018ff */
[C---:B------:R-:W-:Y:S06]  /*4310*/  HMMA.16816.F32 R24, R200.reuse, R26, RZ ;  /* 0x0000001ac818723c */ /* 0x040fec00000018ff */
[----:B------:R-:W-:Y:S01]  /*4320*/  HMMA.16816.F32 R200, R200, R18, RZ ;  /* 0x00000012c8c8723c */ /* 0x000fe200000018ff */
[----:B------:R-:W-:Y:S05]  /*4330*/  LDSM.16.M88.4 R16, [R215+0x8800] ;  /* 0x00880000d710783b */ /* 0x000fea0000000200 */
[C---:B------:R-:W-:Y:S06]  /*4340*/  HMMA.16816.F32 R8, R32.reuse, R240, R8 ;  /* 0x000000f02008723c */ /* 0x040fec0000001808 */
[C---:B------:R-:W-:Y:S06]  /*4350*/  HMMA.16816.F32 R184, R32.reuse, R172, R184 ;  /* 0x000000ac20b8723c */ /* 0x040fec00000018b8 */
[C---:B------:R-:W-:Y:S06]  /*4360*/  HMMA.16816.F32 R28, R32.reuse, R242, R28 ;  /* 0x000000f2201c723c */ /* 0x040fec000000181c */
[----:B------:R-:W-:Y:S01]  /*4370*/  HMMA.16816.F32 R176, R32, R174, R176 ;  /* 0x000000ae20b0723c */ /* 0x000fe200000018b0 */
[----:B------:R-:W2:Y:S05]  /*4380*/  LDSM.16.M88.4 R32, [R217] ;  /* 0x00000000d920783b */ /* 0x000eaa0000000200 */
[----:B-1----:R-:W-:Y:S06]  /*4390*/  HMMA.16816.F32 R4, R12, R236, R4 ;  /* 0x000000ec0c04723c */ /* 0x002fec0000001804 */
[C---:B------:R-:W-:Y:S06]  /*43a0*/  HMMA.16816.F32 R204, R20.reuse, R172, R204 ;  /* 0x000000ac14cc723c */ /* 0x040fec00000018cc */
[C---:B------:R-:W-:Y:S01]  /*43b0*/  HMMA.16816.F32 R24, R20.reuse, R242, R24 ;  /* 0x000000f21418723c */ /* 0x040fe20000001818 */
[----:B------:R-:W-:Y:S05]  /*43c0*/  LDSM.16.M88.4 R240, [R222+0x4000] ;  /* 0x00400000def0783b */ /* 0x000fea0000000200 */
[----:B------:R-:W-:Y:S01]  /*43d0*/  HMMA.16816.F32 R200, R20, R174, R200 ;  /* 0x000000ae14c8723c */ /* 0x000fe200000018c8 */
[----:B------:R-:W1:Y:S04]  /*43e0*/  LDSM.16.M88.4 R20, [R221+0x9000] ;  /* 0x00900000dd14783b */ /* 0x000e680000000200 */
[----:B------:R-:W3:Y:S01]  /*43f0*/  LDSM.16.M88.4 R172, [R210+0x800] ;  /* 0x00080000d2ac783b */ /* 0x000ee20000000200 */
[C---:B------:R-:W-:Y:S06]  /*4400*/  HMMA.16816.F32 R8, R196.reuse, R236, R8 ;  /* 0x000000ecc408723c */ /* 0x040fec0000001808 */
[----:B------:R-:W-:Y:S06]  /*4410*/  HMMA.16816.F32 R28, R196, R238, R28 ;  /* 0x000000eec41c723c */ /* 0x000fec000000181c */
[----:B--2---:R-:W-:Y:S06]  /*4420*/  HMMA.16816.F32 R4, R32, R192, R4 ;  /* 0x000000c02004723c */ /* 0x004fec0000001804 */
[C---:B------:R-:W-:Y:S01]  /*4430*/  HMMA.16816.F32 R24, R12.reuse, R238, R24 ;  /* 0x000000ee0c18723c */ /* 0x040fe20000001818 */
[----:B------:R-:W-:Y:S05]  /*4440*/  LDSM.16.M88.4 R236, [R221+0x9800] ;  /* 0x00980000ddec783b */ /* 0x000fea0000000200 */
[C---:B------:R-:W-:Y:S06]  /*4450*/  HMMA.16816.F32 R204, R12.reuse, R16, R204 ;  /* 0x000000100ccc723c */ /* 0x040fec00000018cc */
[----:B------:R-:W-:Y:S01]  /*4460*/  HMMA.16816.F32 R200, R12, R18, R200 ;  /* 0x000000120cc8723c */ /* 0x000fe200000018c8 */
[----:B------:R-:W2:Y:S05]  /*4470*/  LDSM.16.M88.4 R12, [R222+0x6000] ;  /* 0x00600000de0c783b */ /* 0x000eaa0000000200 */
[C---:B------:R-:W-:Y:S06]  /*4480*/  HMMA.16816.F32 R184, R196.reuse, R16, R184 ;  /* 0x00000010c4b8723c */ /* 0x040fec00000018b8 */
[----:B------:R-:W-:Y:S01]  /*4490*/  HMMA.16816.F32 R176, R196, R18, R176 ;  /* 0x00000012c4b0723c */ /* 0x000fe200000018b0 */
[----:B------:R-:W-:Y:S04]  /*44a0*/  LDSM.16.M88.4 R16, [R209] ;  /* 0x00000000d110783b */ /* 0x000fe80000000200 */
[----:B------:R-:W4:Y:S01]  /*44b0*/  LDSM.16.M88.4 R196, [R220+0x4000] ;  /* 0x00400000dcc4783b */ /* 0x000f220000000200 */
[----:B------:R-:W-:Y:S06]  /*44c0*/  HMMA.16816.F32 R8, R188, R192, R8 ;  /* 0x000000c0bc08723c */ /* 0x000fec0000001808 */
[----:B-1----:R-:W-:Y:S06]  /*44d0*/  HMMA.16816.F32 R4, R240, R20, R4 ;  /* 0x00000014f004723c */ /* 0x002fec0000001804 */
[-C--:B------:R-:W-:Y:S06]  /*44e0*/  HMMA.16816.F32 R28, R188, R194.reuse, R28 ;  /* 0x000000c2bc1c723c */ /* 0x080fec000000181c */
[----:B------:R-:W-:Y:S01]  /*44f0*/  HMMA.16816.F32 R24, R32, R194, R24 ;  /* 0x000000c22018723c */ /* 0x000fe20000001818 */
[----:B------:R-:W1:Y:S05]  /*4500*/  LDSM.16.M88.4 R192, [R220+0x6000] ;  /* 0x00600000dcc0783b */ /* 0x000e6a0000000200 */
[C---:B---3--:R-:W-:Y:S06]  /*4510*/  HMMA.16816.F32 R184, R188.reuse, R172, R184 ;  /* 0x000000acbcb8723c */ /* 0x048fec00000018b8 */
[----:B------:R-:W-:Y:S01]  /*4520*/  HMMA.16816.F32 R176, R188, R174, R176 ;  /* 0x000000aebcb0723c */ /* 0x000fe200000018b0 */
[----:B------:R-:W-:Y:S05]  /*4530*/  LDSM.16.M88.4 R188, [R208] ;  /* 0x00000000d0bc783b */ /* 0x000fea0000000200 */
[C---:B------:R-:W-:Y:S06]  /*4540*/  HMMA.16816.F32 R204, R32.reuse, R172, R204 ;  /* 0x000000ac20cc723c */ /* 0x040fec00000018cc */
[----:B------:R-:W-:Y:S01]  /*4550*/  HMMA.16816.F32 R200, R32, R174, R200 ;  /* 0x000000ae20c8723c */ /* 0x000fe200000018c8 */
[----:B------:R-:W3:Y:S04]  /*4560*/  LDSM.16.M88.4 R172, [R218+0x4000] ;  /* 0x00400000daac783b */ /* 0x000ee80000000200 */
[----:B------:R-:W5:Y:S01]  /*4570*/  LDSM.16.M88.4 R32, [R218+0x6000] ;  /* 0x00600000da20783b */ /* 0x000f620000000200 */
[----:B--2---:R-:W-:Y:S06]  /*4580*/  HMMA.16816.F32 R8, R12, R20, R8 ;  /* 0x000000140c08723c */ /* 0x004fec0000001808 */
[----:B----4-:R-:W-:Y:S06]  /*4590*/  HMMA.16816.F32 R4, R196, R16, R4 ;  /* 0x00000010c404723c */ /* 0x010fec0000001804 */
[-C--:B------:R-:W-:Y:S06]  /*45a0*/  HMMA.16816.F32 R28, R12, R22.reuse, R28 ;  /* 0x000000160c1c723c */ /* 0x080fec000000181c */
[----:B------:R-:W-:Y:S01]  /*45b0*/  HMMA.16816.F32 R24, R240, R22, R24 ;  /* 0x00000016f018723c */ /* 0x000fe20000001818 */
[----:B------:R-:W-:Y:S05]  /*45c0*/  LDSM.16.M88.4 R20, [R217+0x4000] ;  /* 0x00400000d914783b */ /* 0x000fea0000000200 */
[C---:B------:R-:W-:Y:S06]  /*45d0*/  HMMA.16816.F32 R184, R12.reuse, R236, R184 ;  /* 0x000000ec0cb8723c */ /* 0x040fec00000018b8 */
[----:B------:R-:W-:Y:S01]  /*45e0*/  HMMA.16816.F32 R176, R12, R238, R176 ;  /* 0x000000ee0cb0723c */ /* 0x000fe200000018b0 */
[----:B------:R-:W2:Y:S05]  /*45f0*/  LDSM.16.M88.4 R12, [R210+0x1000] ;  /* 0x00100000d20c783b */ /* 0x000eaa0000000200 */
[----:B-1----:R-:W-:Y:S06]  /*4600*/  HMMA.16816.F32 R8, R192, R16, R8 ;  /* 0x00000010c008723c */ /* 0x002fec0000001808 */
[----:B---3--:R-:W-:Y:S06]  /*4610*/  HMMA.16816.F32 R4, R172, R244, R4 ;  /* 0x000000f4ac04723c */ /* 0x008fec0000001804 */
[-C--:B------:R-:W-:Y:S06]  /*4620*/  HMMA.16816.F32 R28, R192, R18.reuse, R28 ;  /* 0x00000012c01c723c */ /* 0x080fec000000181c */
[----:B------:R-:W-:Y:S01]  /*4630*/  HMMA.16816.F32 R24, R196, R18, R24 ;  /* 0x00000012c418723c */ /* 0x000fe20000001818 */
[----:B------:R-:W1:Y:S05]  /*4640*/  LDSM.16.M88.4 R16, [R217+0x6000] ;  /* 0x00600000d910783b */ /* 0x000e6a0000000200 */
[----:B------:R-:W-:Y:S06]  /*4650*/  HMMA.16816.F32 R204, R240, R236, R204 ;  /* 0x000000ecf0cc723c */ /* 0x000fec00000018cc */
[----:B-----5:R-:W-:Y:S06]  /*4660*/  HMMA.16816.F32 R8, R32, R244, R8 ;  /* 0x000000f42008723c */ /* 0x020fec0000001808 */
[----:B--2---:R-:W-:Y:S06]  /*4670*/  HMMA.16816.F32 R4, R20, R12, R4 ;  /* 0x0000000c1404723c */ /* 0x004fec0000001804 */
[----:B------:R-:W-:Y:S01]  /*4680*/  HMMA.16816.F32 R200, R240, R238, R200 ;  /* 0x000000eef0c8723c */ /* 0x000fe200000018c8 */
[----:B------:R-:W2:Y:S05]  /*4690*/  LDSM.16.M88.4 R236, [R215+0x9800] ;  /* 0x00980000d7ec783b */ /* 0x000eaa0000000200 */
[----:B------:R-:W-:Y:S06]  /*46a0*/  HMMA.16816.F32 R204, R196, R188, R204 ;  /* 0x000000bcc4cc723c */ /* 0x000fec00000018cc */
[----:B------:R-:W-:Y:S06]  /*46b0*/  HMMA.16816.F32 R24, R172, R246, R24 ;  /* 0x000000f6ac18723c */ /* 0x000fec0000001818 */
[----:B-1----:R-:W-:Y:S01]  /*46c0*/  HMMA.16816.F32 R8, R16, R12, R8 ;  /* 0x0000000c1008723c */ /* 0x002fe20000001808 */
[----:B------:R-:W-:Y:S01]  /*46d0*/  FMUL.FTZ R3, R4, UR21 ;  /* 0x0000001504037c20 */ /* 0x000fe20008410000 */
[----:B------:R-:W-:-:S04]  /*46e0*/  FMUL.FTZ R164, R7, UR21 ;  /* 0x0000001507a47c20 */ /* 0x000fc80008410000 */
[----:B------:R-:W-:Y:S01]  /*46f0*/  HMMA.16816.F32 R200, R196, R190, R200 ;  /* 0x000000bec4c8723c */ /* 0x000fe200000018c8 */
[----:B------:R-:W-:Y:S01]  /*4700*/  FMUL.FTZ R13, R5, UR21 ;  /* 0x00000015050d7c20 */ /* 0x000fe20008410000 */
[----:B------:R-:W-:Y:S01]  /*4710*/  FMUL.FTZ R12, R6, UR21 ;  /* 0x00000015060c7c20 */ /* 0x000fe20008410000 */
[----:B------:R-:W1:Y:S01]  /*4720*/  MUFU.TANH R3, R3 ;  /* 0x0000000300037308 */ /* 0x000e620000002400 */
[----:B------:R-:W3:Y:S01]  /*4730*/  LDSM.16.M88.4 R4, [R210+0x1800] ;  /* 0x00180000d204783b */ /* 0x000ee20000000200 */
[----:B------:R-:W-:-:S04]  /*4740*/  DEPBAR.LE SB0, 0x0 ;  /* 0x000080000000791a */ /* 0x000fc80000000000 */
[----:B------:R-:W-:Y:S02]  /*4750*/  HMMA.16816.F32 R28, R32, R246, R28 ;  /* 0x000000f6201c723c */ /* 0x000fe4000000181c */
[----:B------:R-:W4:Y:S04]  /*4760*/  MUFU.TANH R13, R13 ;  /* 0x0000000d000d7308 */ /* 0x000f280000002400 */
[----:B------:R-:W-:Y:S03]  /*4770*/  HMMA.16816.F32 R184, R192, R188, R184 ;  /* 0x000000bcc0b8723c */ /* 0x000fe600000018b8 */
[----:B------:R-:W-:Y:S01]  /*4780*/  FMUL.FTZ R8, R8, UR21 ;  /* 0x0000001508087c20 */ /* 0x000fe20008410000 */
[----:B------:R-:W-:Y:S02]  /*4790*/  MUFU.TANH R164, R164 ;  /* 0x000000a400a47308 */ /* 0x000fe40000002400 */
[----:B--2---:R-:W-:Y:S06]  /*47a0*/  HMMA.16816.F32 R204, R172, R236, R204 ;  /* 0x000000ecaccc723c */ /* 0x004fec00000018cc */
[----:B------:R-:W-:Y:S01]  /*47b0*/  HMMA.16816.F32 R176, R192, R190, R176 ;  /* 0x000000bec0b0723c */ /* 0x000fe200000018b0 */
[----:B------:R-:W-:Y:S05]  /*47c0*/  MUFU.TANH R12, R12 ;  /* 0x0000000c000c7308 */ /* 0x000fea0000002400 */
[----:B------:R-:W-:Y:S03]  /*47d0*/  HMMA.16816.F32 R200, R172, R238, R200 ;  /* 0x000000eeacc8723c */ /* 0x000fe600000018c8 */
[----:B------:R-:W-:Y:S03]  /*47e0*/  MUFU.TANH R8, R8 ;  /* 0x0000000800087308 */ /* 0x000fe60000002400 */
[-C--:B------:R-:W-:Y:S06]  /*47f0*/  HMMA.16816.F32 R24, R20, R14.reuse, R24 ;  /* 0x0000000e1418723c */ /* 0x080fec0000001818 */
[----:B------:R-:W-:Y:S06]  /*4800*/  HMMA.16816.F32 R28, R16, R14, R28 ;  /* 0x0000000e101c723c */ /* 0x000fec000000181c */
[----:B------:R-:W-:Y:S01]  /*4810*/  HMMA.16816.F32 R184, R32, R236, R184 ;  /* 0x000000ec20b8723c */ /* 0x000fe200000018b8 */
[----:B------:R-:W-:Y:S01]  /*4820*/  FMUL.FTZ R14, R9, UR21 ;  /* 0x00000015090e7c20 */ /* 0x000fe20008410000 */
[----:B------:R-:W-:Y:S01]  /*4830*/  FMUL.FTZ R9, R10, UR21 ;  /* 0x000000150a097c20 */ /* 0x000fe20008410000 */
[----:B------:R-:W-:-:S03]  /*4840*/  FMUL.FTZ R10, R11, UR21 ;  /* 0x000000150b0a7c20 */ /* 0x000fc60008410000 */
[----:B---3--:R-:W-:Y:S01]  /*4850*/  HMMA.16816.F32 R204, R20, R4, R204 ;  /* 0x0000000414cc723c */ /* 0x008fe200000018cc */
[----:B------:R-:W2:Y:S05]  /*4860*/  MUFU.TANH R14, R14 ;  /* 0x0000000e000e7308 */ /* 0x000eaa0000002400 */
[----:B------:R-:W-:Y:S01]  /*4870*/  HMMA.16816.F32 R176, R32, R238, R176 ;  /* 0x000000ee20b0723c */ /* 0x000fe200000018b0 */
[----:B------:R-:W-:Y:S01]  /*4880*/  FMUL.FTZ R15, R25, UR21 ;  /* 0x00000015190f7c20 */ /* 0x000fe20008410000 */
[----:B------:R-:W-:Y:S01]  /*4890*/  FMUL.FTZ R25, R27, UR21 ;  /* 0x000000151b197c20 */ /* 0x000fe20008410000 */
[----:B------:R-:W-:Y:S01]  /*48a0*/  FMUL.FTZ R11, R24, UR21 ;  /* 0x00000015180b7c20 */ /* 0x000fe20008410000 */
[----:B------:R-:W-:Y:S01]  /*48b0*/  FMUL.FTZ R24, R26, UR21 ;  /* 0x000000151a187c20 */ /* 0x000fe20008410000 */
[----:B------:R-:W-:Y:S01]  /*48c0*/  MUFU.TANH R9, R9 ;  /* 0x0000000900097308 */ /* 0x000fe20000002400 */
[----:B------:R-:W-:Y:S01]  /*48d0*/  HMMA.16816.F32 R200, R20, R6, R200 ;  /* 0x0000000614c8723c */ /* 0x000fe200000018c8 */
[----:B------:R-:W-:Y:S01]  /*48e0*/  FMUL.FTZ R27, R29, UR21 ;  /* 0x000000151d1b7c20 */ /* 0x000fe20008410000 */
[----:B------:R-:W-:Y:S01]  /*48f0*/  FMUL.FTZ R29, R31, UR21 ;  /* 0x000000151f1d7c20 */ /* 0x000fe20008410000 */
[----:B------:R-:W-:-:S02]  /*4900*/  IMAD.U32 R31, RZ, RZ, UR24 ;  /* 0x00000018ff1f7e24 */ /* 0x000fc4000f8e00ff */
[----:B------:R-:W-:Y:S01]  /*4910*/  FMUL.FTZ R26, R28, UR21 ;  /* 0x000000151c1a7c20 */ /* 0x000fe20008410000 */
[----:B------:R-:W-:Y:S01]  /*4920*/  FMUL.FTZ R28, R30, UR21 ;  /* 0x000000151e1c7c20 */ /* 0x000fe20008410000 */
[----:B------:R-:W-:Y:S01]  /*4930*/  HMMA.16816.F32 R184, R16, R4, R184 ;  /* 0x0000000410b8723c */ /* 0x000fe200000018b8 */
[----:B------:R-:W3:Y:S01]  /*4940*/  MUFU.TANH R11, R11 ;  /* 0x0000000b000b7308 */ /* 0x000ee20000002400 */
[----:B------:R-:W-:-:S03]  /*4950*/  IMAD R31, R31, 0x20, R234 ;  /* 0x000000201f1f7824 */ /* 0x000fc600078e02ea */
[----:B------:R-:W-:Y:S02]  /*4960*/  FMUL.FTZ R171, R204, UR21 ;  /* 0x00000015ccab7c20 */ /* 0x000fe40008410000 */
[----:B------:R-:W-:Y:S01]  /*4970*/  IADD3 R5, R31, 0x1, RZ ;  /* 0x000000011f057810 */ /* 0x000fe20007ffe0ff */
[----:B------:R-:W-:Y:S01]  /*4980*/  FMUL.FTZ R169, R205, UR21 ;  /* 0x00000015cda97c20 */ /* 0x000fe20008410000 */
[----:B------:R-:W5:Y:S01]  /*4990*/  MUFU.TANH R15, R15 ;  /* 0x0000000f000f7308 */ /* 0x000f620000002400 */
[CC--:B------:R-:W-:Y:S01]  /*49a0*/  ISETP.GE.AND P5, PT, R31.reuse, R232.reuse, PT ;  /* 0x000000e81f00720c */ /* 0x0c0fe20003fa6270 */
[----:B------:R-:W-:Y:S01]  /*49b0*/  VIADD R23, R31, 0x9 ;  /* 0x000000091f177836 */ /* 0x000fe20000000000 */
[----:B------:R-:W-:Y:S01]  /*49c0*/  HMMA.16816.F32 R176, R16, R6, R176 ;  /* 0x0000000610b0723c */ /* 0x000fe200000018b0 */
[----:B------:R-:W-:Y:S01]  /*49d0*/  ISETP.GE.AND P4, PT, R5, R232, PT ;  /* 0x000000e80500720c */ /* 0x000fe20003f86270 */
[----:B------:R-:W-:Y:S01]  /*49e0*/  VIADD R21, R31, 0x10 ;  /* 0x000000101f157836 */ /* 0x000fe20000000000 */
[----:B-1----:R-:W-:Y:S01]  /*49f0*/  FSEL R3, R3, -INF , !P5 ;  /* 0xff80000003037808 */ /* 0x002fe20006800000 */
[----:B------:R-:W-:Y:S01]  /*4a00*/  FMUL.FTZ R199, R206, UR21 ;  /* 0x00000015cec77c20 */ /* 0x000fe20008410000 */
[----:B------:R-:W1:Y:S01]  /*4a10*/  MUFU.TANH R171, R171 ;  /* 0x000000ab00ab7308 */ /* 0x000e620000002400 */
[----:B------:R-:W-:Y:S01]  /*4a20*/  ISETP.GE.AND P3, PT, R5, R2, PT ;  /* 0x000000020500720c */ /* 0x000fe20003f66270 */
[----:B------:R-:W-:-:S02]  /*4a30*/  VIADD R7, R31, 0x8 ;  /* 0x000000081f077836 */ /* 0x000fc40000000000 */
[----:B------:R-:W-:Y:S01]  /*4a40*/  FMUL.FTZ R200, R200, UR21 ;  /* 0x00000015c8c87c20 */ /* 0x000fe20008410000 */
[----:B----4-:R-:W-:Y:S01]  /*4a50*/  FSEL R13, R13, -INF , !P4 ;  /* 0xff8000000d0d7808 */ /* 0x010fe20006000000 */
[----:B------:R-:W-:Y:S01]  /*4a60*/  FMUL.FTZ R201, R201, UR21 ;  /* 0x00000015c9c97c20 */ /* 0x000fe20008410000 */
[----:B------:R-:W-:Y:S01]  /*4a70*/  FMNMX.FTZ R4, R168, R3, !PT ;  /* 0x00000003a8047209 */ /* 0x000fe20007810000 */
[----:B------:R-:W-:Y:S01]  /*4a80*/  FMUL.FTZ R196, R207, UR21 ;  /* 0x00000015cfc47c20 */ /* 0x000fe20008410000 */
[----:B------:R-:W4:Y:S01]  /*4a90*/  MUFU.TANH R169, R169 ;  /* 0x000000a900a97308 */ /* 0x000f220000002400 */
[-C--:B------:R-:W-:Y:S01]  /*4aa0*/  ISETP.GE.AND P5, PT, R7, R232.reuse, PT ;  /* 0x000000e80700720c */ /* 0x080fe20003fa6270 */
[----:B------:R-:W-:Y:S01]  /*4ab0*/  VIADD R17, R31, 0x18 ;  /* 0x000000181f117836 */ /* 0x000fe20000000000 */
[----:B--2---:R-:W-:Y:S01]  /*4ac0*/  FSEL R14, R14, -INF , !P3 ;  /* 0xff8000000e0e7808 */ /* 0x004fe20005800000 */
[----:B------:R-:W-:Y:S01]  /*4ad0*/  FMUL.FTZ R184, R184, UR21 ;  /* 0x00000015b8b87c20 */ /* 0x000fe20008410000 */
[----:B------:R-:W-:Y:S01]  /*4ae0*/  ISETP.GE.AND P3, PT, R23, R232, PT ;  /* 0x000000e81700720c */ /* 0x000fe20003f66270 */
[----:B------:R-:W-:Y:S01]  /*4af0*/  FMUL.FTZ R185, R185, UR21 ;  /* 0x00000015b9b97c20 */ /* 0x000fe20008410000 */
[----:B---3--:R-:W-:Y:S01]  /*4b00*/  FSEL R11, R11, -INF , !P5 ;  /* 0xff8000000b0b7808 */ /* 0x008fe20006800000 */
[----:B------:R-:W2:Y:S01]  /*4b10*/  MUFU.TANH R204, R200 ;  /* 0x000000c800cc7308 */ /* 0x000ea20000002400 */
[----:B------:R-:W-:Y:S01]  /*4b20*/  FMNMX.FTZ R4, R13, R4, !PT ;  /* 0x000000040d047209 */ /* 0x000fe20007810000 */
[----:B------:R-:W-:Y:S01]  /*4b30*/  FMUL.FTZ R186, R186, UR21 ;  /* 0x00000015baba7c20 */ /* 0x000fe20008410000 */
[----:B------:R-:W-:-:S02]  /*4b40*/  IADD3 R19, R31, 0x11, RZ ;  /* 0x000000111f137810 */ /* 0x000fc40007ffe0ff */
[----:B------:R-:W-:Y:S02]  /*4b50*/  ISETP.GE.AND P5, PT, R21, R232, PT ;  /* 0x000000e81500720c */ /* 0x000fe40003fa6270 */
[----:B-----5:R-:W-:Y:S01]  /*4b60*/  FSEL R15, R15, -INF , !P3 ;  /* 0xff8000000f0f7808 */ /* 0x020fe20005800000 */
[----:B------:R-:W3:Y:S01]  /*4b70*/  MUFU.TANH R201, R201 ;  /* 0x000000c900c97308 */ /* 0x000ee20000002400 */
[----:B------:R-:W-:Y:S02]  /*4b80*/  FMNMX.FTZ R4, R11, R4, !PT ;  /* 0x000000040b047209 */ /* 0x000fe40007810000 */
[C---:B------:R-:W-:Y:S02]  /*4b90*/  ISETP.GE.AND P2, PT, R5.reuse, R230, PT ;  /* 0x000000e60500720c */ /* 0x040fe40003f46270 */
[----:B------:R-:W-:Y:S02]  /*4ba0*/  ISETP.GE.AND P1, PT, R5, R0, PT ;  /* 0x000000000500720c */ /* 0x000fe40003f26270 */
[----:B------:R-:W-:Y:S01]  /*4bb0*/  ISETP.GE.AND P3, PT, R19, R232, PT ;  /* 0x000000e81300720c */ /* 0x000fe20003f66270 */
[----:B------:R-:W2:Y:S01]  /*4bc0*/  MUFU.TANH R10, R10 ;  /* 0x0000000a000a7308 */ /* 0x000ea20000002400 */
[----:B-1----:R-:W-:-:S02]  /*4bd0*/  FSEL R171, R171, -INF , !P5 ;  /* 0xff800000abab7808 */ /* 0x002fc40006800000 */
[----:B------:R-:W-:Y:S02]  /*4be0*/  FMNMX.FTZ R4, R15, R4, !PT ;  /* 0x000000040f047209 */ /* 0x000fe40007810000 */
[----:B------:R-:W-:Y:S02]  /*4bf0*/  FSEL R5, R164, -INF , !P2 ;  /* 0xff800000a4057808 */ /* 0x000fe40005000000 */
[C---:B------:R-:W-:Y:S01]  /*4c00*/  ISETP.GE.AND P6, PT, R31.reuse, R230, PT ;  /* 0x000000e61f00720c */ /* 0x040fe20003fc6270 */
[----:B------:R-:W1:Y:S01]  /*4c10*/  MUFU.TANH R24, R24 ;  /* 0x0000001800187308 */ /* 0x000e620000002400 */
[C---:B------:R-:W-:Y:S02]  /*4c20*/  ISETP.GE.AND P4, PT, R31.reuse, R2, PT ;  /* 0x000000021f00720c */ /* 0x040fe40003f86270 */
[C---:B------:R-:W-:Y:S01]  /*4c30*/  ISETP.GE.AND P2, PT, R31.reuse, R0, PT ;  /* 0x000000001f00720c */ /* 0x040fe20003f46270 */
[----:B------:R-:W-:Y:S01]  /*4c40*/  VIADD R31, R31, 0x19 ;  /* 0x000000191f1f7836 */ /* 0x000fe20000000000 */
[----:B------:R-:W-:-:S02]  /*4c50*/  ISETP.GE.AND P5, PT, R17, R232, PT ;  /* 0x000000e81100720c */ /* 0x000fc40003fa6270 */
[----:B----4-:R-:W-:Y:S01]  /*4c60*/  FSEL R169, R169, -INF , !P3 ;  /* 0xff800000a9a97808 */ /* 0x010fe20005800000 */
[----:B------:R-:W4:Y:S01]  /*4c70*/  MUFU.TANH R25, R25 ;  /* 0x0000001900197308 */ /* 0x000f220000002400 */
[----:B------:R-:W-:Y:S02]  /*4c80*/  FMNMX.FTZ R4, R171, R4, !PT ;  /* 0x00000004ab047209 */ /* 0x000fe40007810000 */
[----:B------:R-:W-:Y:S02]  /*4c90*/  ISETP.GE.AND P3, PT, R31, R232, PT ;  /* 0x000000e81f00720c */ /* 0x000fe40003f66270 */
[----:B--2---:R-:W-:Y:S02]  /*4ca0*/  FSEL R204, R204, -INF , !P5 ;  /* 0xff800000cccc7808 */ /* 0x004fe40006800000 */
[----:B------:R-:W-:Y:S01]  /*4cb0*/  FMNMX.FTZ R33, R169, R4, !PT ;  /* 0x00000004a9217209 */ /* 0x000fe20007810000 */
[----:B------:R-:W2:Y:S01]  /*4cc0*/  MUFU.TANH R26, R26 ;  /* 0x0000001a001a7308 */ /* 0x000ea20000002400 */
[----:B---3--:R-:W-:-:S02]  /*4cd0*/  FSEL R201, R201, -INF , !P3 ;  /* 0xff800000c9c97808 */ /* 0x008fc40005800000 */
[----:B------:R-:W-:Y:S02]  /*4ce0*/  FMNMX.FTZ R6, R204, R33, !PT ;  /* 0x00000021cc067209 */ /* 0x000fe40007810000 */
[C---:B------:R-:W-:Y:S02]  /*4cf0*/  ISETP.GE.AND P5, PT, R7.reuse, R230, PT ;  /* 0x000000e60700720c */ /* 0x040fe40003fa6270 */
[----:B------:R-:W-:Y:S01]  /*4d00*/  ISETP.GE.AND P3, PT, R7, R2, PT ;  /* 0x000000020700720c */ /* 0x000fe20003f66270 */
[----:B------:R-:W3:Y:S01]  /*4d10*/  MUFU.TANH R27, R27 ;  /* 0x0000001b001b7308 */ /* 0x000ee20000002400 */
[----:B------:R-:W-:-:S07]  /*4d20*/  FMNMX.FTZ R6, R201, R6, !PT ;  /* 0x00000006c9067209 */ /* 0x000fce0007810000 */
[----:B------:R-:W1:Y:S08]  /*4d30*/  MUFU.TANH R28, R28 ;  /* 0x0000001c001c7308 */ /* 0x000e700000002400 */
[----:B------:R-:W1:Y:S08]  /*4d40*/  MUFU.TANH R29, R29 ;  /* 0x0000001d001d7308 */ /* 0x000e700000002400 */
[----:B------:R-:W1:Y:S08]  /*4d50*/  MUFU.TANH R199, R199 ;  /* 0x000000c700c77308 */ /* 0x000e700000002400 */
[----:B------:R-:W1:Y:S08]  /*4d60*/  MUFU.TANH R196, R196 ;  /* 0x000000c400c47308 */ /* 0x000e700000002400 */
[----:B------:R1:W1:Y:S08]  /*4d70*/  MUFU.TANH R244, R184 ;  /* 0x000000b800f47308 */ /* 0x0002700000002400 */
[----:B------:R1:W1:Y:S08]  /*4d80*/  MUFU.TANH R236, R185 ;  /* 0x000000b900ec7308 */ /* 0x0002700000002400 */
[----:B------:R1:W1:Y:S01]  /*4d90*/  MUFU.TANH R207, R186 ;  /* 0x000000ba00cf7308 */ /* 0x0002620000002400 */
[----:B------:R-:W-:Y:S06]  /*4da0*/  BAR.SYNC.DEFER_BLOCKING 0x0 ;  /* 0x0000000000007b1d */ /* 0x000fec0000010000 */
[----:B--234-:R-:W-:Y:S05]  /*4db0*/  @!P0 BRA `(.L_x_1181) ;  /* 0x0000000000608947 */ /* 0x01cfea0003800000 */
        /* <DEDUP_REMOVED lines=8> */
[----:B------:R-:W-:Y:S01]  /*4e40*/  LEA R16, P0, R33, R224, 0x5 ;  /* 0x000000e021107211 */ /* 0x000fe200078028ff */
[----:B------:R-:W-:-:S03]  /*4e50*/  ULDC.64 UR6, c[0x0][0x218] ;  /* 0x0000860000067ab9 */ /* 0x000fc60000000a00 */
[----:B------:R-:W-:-:S05]  /*4e60*/  IMAD.U32 R33, RZ, RZ, UR4 ;  /* 0x00000004ff217e24 */ /* 0x000fca000f8e00ff */
        /* <DEDUP_REMOVED lines=13> */
.L_x_1181:
[----:B------:R-:W-:Y:S01]  /*4f40*/  FSEL R26, R26, -INF , !P3 ;  /* 0xff8000001a1a7808 */ /* 0x000fe20005800000 */
[----:B--2---:R-:W2:Y:S01]  /*4f50*/  SHFL.BFLY PT, R33, R6, 0x2, 0x1f ;  /* 0x0c401f0006217f89 */ /* 0x004ea200000e0000 */
[----:B------:R-:W-:Y:S01]  /*4f60*/  ISETP.GE.AND P3, PT, R23, R2, PT ;  /* 0x000000021700720c */ /* 0x000fe20003f66270 */
[----:B------:R-:W-:Y:S01]  /*4f70*/  FMUL.FTZ R193, R203, UR21 ;  /* 0x00000015cbc17c20 */ /* 0x000fe20008410000 */
[----:B------:R-:W-:Y:S01]  /*4f80*/  ISETP.GE.AND P0, PT, R7, R0, PT ;  /* 0x000000000700720c */ /* 0x000fe20003f06270 */
[----:B------:R-:W-:Y:S01]  /*4f90*/  FMUL.FTZ R195, R202, UR21 ;  /* 0x00000015cac37c20 */ /* 0x000fe20008410000 */
[----:B------:R-:W-:Y:S01]  /*4fa0*/  FSEL R4, R27, -INF , !P3 ;  /* 0xff8000001b047808 */ /* 0x000fe20005800000 */
[----:B------:R-:W-:Y:S01]  /*4fb0*/  FMUL.FTZ R176, R176, UR21 ;  /* 0x00000015b0b07c20 */ /* 0x000fe20008410000 */
[----:B-1----:R-:W-:Y:S01]  /*4fc0*/  FSEL R7, R24, -INF , !P5 ;  /* 0xff80000018077808 */ /* 0x002fe20006800000 */
[----:B------:R-:W1:Y:S01]  /*4fd0*/  MUFU.TANH R193, R193 ;  /* 0x000000c100c17308 */ /* 0x000e620000002400 */
[----:B------:R-:W-:Y:S01]  /*4fe0*/  FSEL R27, R12, -INF , !P6 ;  /* 0xff8000000c1b7808 */ /* 0x000fe20007000000 */
[----:B------:R-:W-:Y:S01]  /*4ff0*/  FMUL.FTZ R187, R187, UR21 ;  /* 0x00000015bbbb7c20 */ /* 0x000fe20008410000 */
[-C--:B------:R-:W-:Y:S01]  /*5000*/  ISETP.GE.AND P5, PT, R23, R230.reuse, PT ;  /* 0x000000e61700720c */ /* 0x080fe20003fa6270 */
[----:B------:R-:W-:Y:S01]  /*5010*/  FMUL.FTZ R177, R177, UR21 ;  /* 0x00000015b1b17c20 */ /* 0x000fe20008410000 */
[----:B------:R-:W-:Y:S01]  /*5020*/  FMNMX.FTZ R12, R167, R27, !PT ;  /* 0x0000001ba70c7209 */ /* 0x000fe20007810000 */
[----:B------:R-:W-:Y:S01]  /*5030*/  FMUL.FTZ R178, R178, UR21 ;  /* 0x00000015b2b27c20 */ /* 0x000fe20008410000 */
[----:B------:R-:W-:Y:S01]  /*5040*/  FSEL R25, R25, -INF , !P5 ;  /* 0xff80000019197808 */ /* 0x000fe20006800000 */
[----:B------:R-:W3:Y:S01]  /*5050*/  MUFU.TANH R195, R195 ;  /* 0x000000c300c37308 */ /* 0x000ee20000002400 */
[----:B------:R-:W-:Y:S01]  /*5060*/  ISETP.GE.AND P5, PT, R21, R230, PT ;  /* 0x000000e61500720c */ /* 0x000fe20003fa6270 */
[----:B------:R-:W-:Y:S01]  /*5070*/  FMUL.FTZ R179, R179, UR21 ;  /* 0x00000015b3b37c20 */ /* 0x000fe20008410000 */
[----:B------:R-:W-:Y:S01]  /*5080*/  FMNMX.FTZ R12, R5, R12, !PT ;  /* 0x0000000c050c7209 */ /* 0x000fe20007810000 */
[----:B------:R-:W-:Y:S01]  /*5090*/  UISETP.GE.AND UP0, UPT, UR20, 0x3, UPT ;  /* 0x000000031400788c */ /* 0x000fe2000bf06270 */
[----:B------:R-:W-:-:S02]  /*50a0*/  FSEL R199, R199, -INF , !P5 ;  /* 0xff800000c7c77808 */ /* 0x000fc40006800000 */
[----:B------:R-:W-:Y:S01]  /*50b0*/  ISETP.GE.AND P5, PT, R21, R2, PT ;  /* 0x000000021500720c */ /* 0x000fe20003fa6270 */
[----:B------:R-:W4:Y:S01]  /*50c0*/  MUFU.TANH R242, R176 ;  /* 0x000000b000f27308 */ /* 0x000f220000002400 */
[----:B------:R-:W-:Y:S02]  /*50d0*/  FMNMX.FTZ R12, R7, R12, !PT ;  /* 0x0000000c070c7209 */ /* 0x000fe40007810000 */
[----:B------:R-:W-:Y:S02]  /*50e0*/  FSEL R8, R8, -INF , !P4 ;  /* 0xff80000008087808 */ /* 0x000fe40006000000 */
[----:B------:R-:W-:Y:S02]  /*50f0*/  ISETP.GE.AND P6, PT, R21, R0, PT ;  /* 0x000000001500720c */ /* 0x000fe40003fc6270 */
[----:B------:R-:W-:Y:S01]  /*5100*/  FSEL R244, R244, -INF , !P5 ;  /* 0xff800000f4f47808 */ /* 0x000fe20006800000 */
[----:B------:R-:W5:Y:S01]  /*5110*/  MUFU.TANH R205, R187 ;  /* 0x000000bb00cd7308 */ /* 0x000f620000002400 */
[----:B------:R-:W-:-:S02]  /*5120*/  ISETP.GE.AND P5, PT, R19, R230, PT ;  /* 0x000000e61300720c */ /* 0x000fc40003fa6270 */
[----:B------:R-:W-:Y:S02]  /*5130*/  FMNMX.FTZ R12, R25, R12, !PT ;  /* 0x0000000c190c7209 */ /* 0x000fe40007810000 */
[----:B------:R-:W-:Y:S02]  /*5140*/  FMNMX.FTZ R21, R166, R8, !PT ;  /* 0x00000008a6157209 */ /* 0x000fe40007810000 */
[----:B------:R-:W-:Y:S01]  /*5150*/  ISETP.GE.AND P3, PT, R23, R0, PT ;  /* 0x000000001700720c */ /* 0x000fe20003f66270 */
[----:B------:R-:W5:Y:S01]  /*5160*/  MUFU.TANH R238, R177 ;  /* 0x000000b100ee7308 */ /* 0x000f620000002400 */
[----:B------:R-:W-:Y:S02]  /*5170*/  FSEL R196, R196, -INF , !P5 ;  /* 0xff800000c4c47808 */ /* 0x000fe40006800000 */
[----:B------:R-:W-:Y:S02]  /*5180*/  FMNMX.FTZ R23, R199, R12, !PT ;  /* 0x0000000cc7177209 */ /* 0x000fe40007810000 */
[----:B------:R-:W-:-:S02]  /*5190*/  FMNMX.FTZ R21, R14, R21, !PT ;  /* 0x000000150e157209 */ /* 0x000fc40007810000 */
[----:B------:R-:W-:Y:S01]  /*51a0*/  FMNMX.FTZ R12, R196, R23, !PT ;  /* 0x00000017c40c7209 */ /* 0x000fe20007810000 */
[----:B------:R-:W5:Y:S01]  /*51b0*/  MUFU.TANH R203, R178 ;  /* 0x000000b200cb7308 */ /* 0x000f620000002400 */
[----:B------:R-:W-:Y:S02]  /*51c0*/  FMNMX.FTZ R21, R26, R21, !PT ;  /* 0x000000151a157209 */ /* 0x000fe40007810000 */
[----:B------:R-:W-:Y:S02]  /*51d0*/  FSEL R23, R9, -INF , !P2 ;  /* 0xff80000009177808 */ /* 0x000fe40005000000 */
[----:B--2---:R-:W-:Y:S02]  /*51e0*/  FMNMX.FTZ R6, R6, R33, !PT ;  /* 0x0000002106067209 */ /* 0x004fe40007810000 */
[----:B------:R-:W-:Y:S01]  /*51f0*/  FMNMX.FTZ R173, R4, R21, !PT ;  /* 0x0000001504ad7209 */ /* 0x000fe20007810000 */
[----:B------:R-:W2:Y:S01]  /*5200*/  MUFU.TANH R170, R179 ;  /* 0x000000b300aa7308 */ /* 0x000ea20000002400 */
[----:B------:R-:W-:Y:S01]  /*5210*/  FSEL R21, R10, -INF , !P1 ;  /* 0xff8000000a157808 */ /* 0x000fe20004800000 */
[----:B------:R-:W2:Y:S01]  /*5220*/  SHFL.BFLY PT, R35, R6, 0x1, 0x1f ;  /* 0x0c201f0006237f89 */ /* 0x000ea200000e0000 */
[----:B------:R-:W-:-:S02]  /*5230*/  FMNMX.FTZ R16, R165, R23, !PT ;  /* 0x00000017a5107209 */ /* 0x000fc40007810000 */
[----:B------:R-:W-:Y:S02]  /*5240*/  ISETP.GE.AND P4, PT, R31, R230, PT ;  /* 0x000000e61f00720c */ /* 0x000fe40003f86270 */
[----:B------:R-:W-:Y:S02]  /*5250*/  FSEL R9, R28, -INF , !P0 ;  /* 0xff8000001c097808 */ /* 0x000fe40004000000 */
[----:B------:R-:W-:Y:S02]  /*5260*/  FMNMX.FTZ R16, R21, R16, !PT ;  /* 0x0000001015107209 */ /* 0x000fe40007810000 */
[----:B------:R-:W-:Y:S02]  /*5270*/  ISETP.GE.AND P5, PT, R17, R230, PT ;  /* 0x000000e61100720c */ /* 0x000fe40003fa6270 */
[----:B-1----:R-:W-:Y:S02]  /*5280*/  FSEL R193, R193, -INF , !P4 ;  /* 0xff800000c1c17808 */ /* 0x002fe40006000000 */
[----:B------:R-:W-:-:S02]  /*5290*/  ISETP.GE.AND P4, PT, R19, R2, PT ;  /* 0x000000021300720c */ /* 0x000fc40003f86270 */
[----:B------:R-:W-:Y:S02]  /*52a0*/  FSEL R29, R29, -INF , !P3 ;  /* 0xff8000001d1d7808 */ /* 0x000fe40005800000 */
[----:B------:R-:W-:Y:S02]  /*52b0*/  FMNMX.FTZ R16, R9, R16, !PT ;  /* 0x0000001009107209 */ /* 0x000fe40007810000 */
[----:B---3--:R-:W-:Y:S02]  /*52c0*/  FSEL R195, R195, -INF , !P5 ;  /* 0xff800000c3c37808 */ /* 0x008fe40006800000 */
[----:B------:R-:W-:Y:S02]  /*52d0*/  ISETP.GE.AND P5, PT, R17, R2, PT ;  /* 0x000000021100720c */ /* 0x000fe40003fa6270 */
[----:B------:R-:W-:Y:S02]  /*52e0*/  FSEL R236, R236, -INF , !P4 ;  /* 0xff800000ecec7808 */ /* 0x000fe40006000000 */
[----:B------:R-:W-:-:S02]  /*52f0*/  FMNMX.FTZ R173, R244, R173, !PT ;  /* 0x000000adf4ad7209 */ /* 0x000fc40007810000 */
[----:B------:R-:W-:Y:S02]  /*5300*/  ISETP.GE.AND P0, PT, R19, R0, PT ;  /* 0x000000001300720c */ /* 0x000fe40003f06270 */
[----:B------:R-:W-:Y:S02]  /*5310*/  FSEL R207, R207, -INF , !P6 ;  /* 0xff800000cfcf7808 */ /* 0x000fe40007000000 */
[----:B------:R-:W-:Y:S02]  /*5320*/  FMNMX.FTZ R16, R29, R16, !PT ;  /* 0x000000101d107209 */ /* 0x000fe40007810000 */
[----:B------:R-:W-:Y:S02]  /*5330*/  ISETP.GE.AND P4, PT, R31, R2, PT ;  /* 0x000000021f00720c */ /* 0x000fe40003f86270 */
[----:B----4-:R-:W-:Y:S02]  /*5340*/  FSEL R242, R242, -INF , !P5 ;  /* 0xff800000f2f27808 */ /* 0x010fe40006800000 */
[----:B------:R-:W-:-:S02]  /*5350*/  FMNMX.FTZ R173, R236, R173, !PT ;  /* 0x000000adecad7209 */ /* 0x000fc40007810000 */
[----:B------:R-:W-:Y:S02]  /*5360*/  ISETP.GE.AND P1, PT, R17, R0, PT ;  /* 0x000000001100720c */ /* 0x000fe40003f26270 */
[----:B-----5:R-:W-:Y:S02]  /*5370*/  FSEL R205, R205, -INF , !P0 ;  /* 0xff800000cdcd7808 */ /* 0x020fe40004000000 */
[----:B------:R-:W-:Y:S02]  /*5380*/  FMNMX.FTZ R16, R207, R16, !PT ;  /* 0x00000010cf107209 */ /* 0x000fe40007810000 */
[----:B------:R-:W-:Y:S02]  /*5390*/  FMNMX.FTZ R12, R195, R12, !PT ;  /* 0x0000000cc30c7209 */ /* 0x000fe40007810000 */
[----:B------:R-:W-:Y:S02]  /*53a0*/  FSEL R238, R238, -INF , !P4 ;  /* 0xff800000eeee7808 */ /* 0x000fe40006000000 */
[----:B------:R-:W-:-:S02]  /*53b0*/  FMNMX.FTZ R173, R242, R173, !PT ;  /* 0x000000adf2ad7209 */ /* 0x000fc40007810000 */
[----:B------:R-:W-:Y:S02]  /*53c0*/  ISETP.GE.AND P0, PT, R31, R0, PT ;  /* 0x000000001f00720c */ /* 0x000fe40003f06270 */
[----:B------:R-:W-:Y:S02]  /*53d0*/  FSEL R203, R203, -INF , !P1 ;  /* 0xff800000cbcb7808 */ /* 0x000fe40004800000 */
[----:B------:R-:W-:Y:S02]  /*53e0*/  FMNMX.FTZ R16, R205, R16, !PT ;  /* 0x00000010cd107209 */ /* 0x000fe40007810000 */
[----:B------:R-:W-:Y:S02]  /*53f0*/  FMNMX.FTZ R12, R193, R12, !PT ;  /* 0x0000000cc10c7209 */ /* 0x000fe40007810000 */
[----:B------:R-:W-:Y:S02]  /*5400*/  FMNMX.FTZ R10, R238, R173, !PT ;  /* 0x000000adee0a7209 */ /* 0x000fe40007810000 */
[----:B--2---:R-:W-:Y:S01]  /*5410*/  FSEL R170, R170, -INF , !P0 ;  /* 0xff800000aaaa7808 */ /* 0x004fe20004000000 */
[----:B------:R-:W1:Y:S01]  /*5420*/  SHFL.BFLY PT, R33, R12, 0x2, 0x1f ;  /* 0x0c401f000c217f89 */ /* 0x000e6200000e0000 */
[----:B------:R-:W-:-:S02]  /*5430*/  FMNMX.FTZ R17, R203, R16, !PT ;  /* 0x00000010cb117209 */ /* 0x000fc40007810000 */
[----:B------:R-:W-:Y:S01]  /*5440*/  FMNMX.FTZ R240, R6, R35, !PT ;  /* 0x0000002306f07209 */ /* 0x000fe20007810000 */
[----:B------:R-:W2:Y:S01]  /*5450*/  SHFL.BFLY PT, R19, R10, 0x2, 0x1f ;  /* 0x0c401f000a137f89 */ /* 0x000ea200000e0000 */
[----:B------:R-:W-:Y:S02]  /*5460*/  FMNMX.FTZ R6, R170, R17, !PT ;  /* 0x00000011aa067209 */ /* 0x000fe40007810000 */
[C---:B------:R-:W-:Y:S01]  /*5470*/  FSETP.NEU.FTZ.AND P3, PT, R240.reuse, -INF , PT ;  /* 0xff800000f000780b */ /* 0x040fe20003f7d000 */
[C---:B------:R-:W-:Y:S02]  /*5480*/  FMUL.FTZ R202, R240.reuse, UR25 ;  /* 0x00000019f0ca7c20 */ /* 0x040fe40008410000 */
[----:B------:R-:W3:Y:S01]  /*5490*/  SHFL.BFLY PT, R235, R6, 0x2, 0x1f ;  /* 0x0c401f0006eb7f89 */ /* 0x000ee200000e0000 */
        /* <DEDUP_REMOVED lines=8> */
[----:B------:R-:W-:Y:S01]  /*5520*/  FFMA.FTZ R204, R204, UR25, -R202 ;  /* 0x00000019cccc7c23 */ /* 0x000fe200080108ca */
[----:B-1----:R-:W-:Y:S01]  /*5530*/  FMNMX.FTZ R33, R12, R33, !PT ;  /* 0x000000210c217209 */ /* 0x002fe20007810000 */
[----:B------:R-:W-:Y:S01]  /*5540*/  MUFU.EX2 R190, R190 ;  /* 0x000000be00be7308 */ /* 0x000fe20000000800 */
[----:B--2---:R-:W-:-:S03]  /*5550*/  FMNMX.FTZ R19, R10, R19, !PT ;  /* 0x000000130a137209 */ /* 0x004fc60007810000 */
[----:B------:R-:W1:Y:S04]  /*5560*/  SHFL.BFLY PT, R12, R33, 0x1, 0x1f ;  /* 0x0c201f00210c7f89 */ /* 0x000e6800000e0000 */
[----:B------:R-:W2:Y:S01]  /*5570*/  SHFL.BFLY PT, R10, R19, 0x1, 0x1f ;  /* 0x0c201f00130a7f89 */ /* 0x000ea200000e0000 */
[----:B---3--:R-:W-:Y:S01]  /*5580*/  FMNMX.FTZ R235, R6, R235, !PT ;  /* 0x000000eb06eb7209 */ /* 0x008fe20007810000 */
[----:B------:R-:W-:Y:S04]  /*5590*/  MUFU.EX2 R188, R188 ;  /* 0x000000bc00bc7308 */ /* 0x000fe80000000800 */
[----:B------:R-:W3:Y:S04]  /*55a0*/  SHFL.BFLY PT, R6, R235, 0x1, 0x1f ;  /* 0x0c201f00eb067f89 */ /* 0x000ee800000e0000 */
[----:B------:R-:W-:Y:S08]  /*55b0*/  MUFU.EX2 R187, R187 ;  /* 0x000000bb00bb7308 */ /* 0x000ff00000000800 */
[----:B------:R-:W-:Y:S01]  /*55c0*/  MUFU.EX2 R186, R186 ;  /* 0x000000ba00ba7308 */ /* 0x000fe20000000800 */
[----:B-1----:R-:W-:-:S02]  /*55d0*/  FMNMX.FTZ R3, R33, R12, !PT ;  /* 0x0000000c21037209 */ /* 0x002fc40007810000 */
[----:B------:R-:W1:Y:S01]  /*55e0*/  LDSM.16.MT88.4 R32, [R216+0xa000] ;  /* 0x00a00000d820783b */ /* 0x000e620000004200 */
[----:B--2---:R-:W-:Y:S02]  /*55f0*/  FMNMX.FTZ R241, R19, R10, !PT ;  /* 0x0000000a13f17209 */ /* 0x004fe40007810000 */
[C---:B------:R-:W-:Y:S01]  /*5600*/  FMUL.FTZ R198, R3.reuse, UR25 ;  /* 0x0000001903c67c20 */ /* 0x040fe20008410000 */
[----:B------:R-:W-:Y:S01]  /*5610*/  FSETP.NEU.FTZ.AND P2, PT, R3, -INF , PT ;  /* 0xff8000000300780b */ /* 0x000fe20003f5d000 */
[----:B------:R-:W-:Y:S01]  /*5620*/  LDSM.16.MT88.4 R16, [R212+0xa000] ;  /* 0x00a00000d410783b */ /* 0x000fe20000004200 */
[C---:B------:R-:W-:Y:S01]  /*5630*/  FSETP.NEU.FTZ.AND P1, PT, R241.reuse, -INF , PT ;  /* 0xff800000f100780b */ /* 0x040fe20003f3d000 */
[----:B------:R-:W-:Y:S01]  /*5640*/  FMUL.FTZ R243, R241, UR25 ;  /* 0x00000019f1f37c20 */ /* 0x000fe20008410000 */
[----:B---3--:R-:W-:Y:S01]  /*5650*/  FMNMX.FTZ R235, R235, R6, !PT ;  /* 0x00000006ebeb7209 */ /* 0x008fe20007810000 */
[----:B------:R-:W2:Y:S01]  /*5660*/  MUFU.EX2 R197, R197 ;  /* 0x000000c500c57308 */ /* 0x000ea20000000800 */
[----:B------:R-:W-:-:S02]  /*5670*/  FSEL R198, R198, RZ, P2 ;  /* 0x000000ffc6c67208 */ /* 0x000fc40001000000 */
[----:B------:R-:W-:Y:S01]  /*5680*/  FSEL R243, R243, RZ, P1 ;  /* 0x000000fff3f37208 */ /* 0x000fe20000800000 */
[C---:B------:R-:W-:Y:S01]  /*5690*/  FMUL.FTZ R206, R235.reuse, UR25 ;  /* 0x00000019ebce7c20 */ /* 0x040fe20008410000 */
[----:B------:R-:W-:Y:S01]  /*56a0*/  FSETP.NEU.FTZ.AND P0, PT, R235, -INF , PT ;  /* 0xff800000eb00780b */ /* 0x000fe20003f1d000 */
[--C-:B------:R-:W-:Y:S01]  /*56b0*/  FFMA.FTZ R184, R5, UR25, -R198.reuse ;  /* 0x0000001905b87c23 */ /* 0x100fe200080108c6 */
[----:B------:R-:W-:Y:S01]  /*56c0*/  FSEL R5, R241, RZ, P1 ;  /* 0x000000fff1057208 */ /* 0x000fe20000800000 */
[--C-:B------:R-:W-:Y:S01]  /*56d0*/  FFMA.FTZ R175, R4, UR25, -R243.reuse ;  /* 0x0000001904af7c23 */ /* 0x100fe200080108f3 */
[----:B------:R-:W-:Y:S01]  /*56e0*/  FSEL R206, R206, RZ, P0 ;  /* 0x000000ffcece7208 */ /* 0x000fe20000000000 */
[--C-:B------:R-:W-:Y:S01]  /*56f0*/  FFMA.FTZ R185, R27, UR25, -R198.reuse ;  /* 0x000000191bb97c23 */ /* 0x100fe200080108c6 */
[----:B------:R-:W-:Y:S01]  /*5700*/  FSEL R4, R235, RZ, P0 ;  /* 0x000000ffeb047208 */ /* 0x000fe20000000000 */
        /* <DEDUP_REMOVED lines=8> */
[----:B------:R-:W-:Y:S01]  /*5790*/  FADD.FTZ R192, R166, -R5 ;  /* 0x80000005a6c07221 */ /* 0x000fe20000010000 */
[----:B------:R-:W-:Y:S01]  /*57a0*/  FADD.FTZ R191, R165, -R4 ;  /* 0x80000004a5bf7221 */ /* 0x000fe20000010000 */
[----:B------:R-:W-:Y:S01]  /*57b0*/  FFMA.FTZ R194, R25, UR25, -R198 ;  /* 0x0000001919c27c23 */ /* 0x000fe200080108c6 */
[----:B------:R-:W3:Y:S01]  /*57c0*/  LDSM.16.MT88.4 R28, [R214+0xa000] ;  /* 0x00a00000d61c783b */ /* 0x000ee20000004200 */
[----:B------:R-:W-:Y:S01]  /*57d0*/  FSEL R200, R3, RZ, P2 ;  /* 0x000000ff03c87208 */ /* 0x000fe20001000000 */
[----:B------:R-:W-:Y:S01]  /*57e0*/  FMUL.FTZ R192, R192, UR25 ;  /* 0x00000019c0c07c20 */ /* 0x000fe20008410000 */
[----:B------:R-:W-:Y:S01]  /*57f0*/  FMUL.FTZ R191, R191, UR25 ;  /* 0x00000019bfbf7c20 */ /* 0x000fe20008410000 */
[----:B------:R-:W4:Y:S01]  /*5800*/  LDSM.16.MT88.4 R20, [R213+0xa000] ;  /* 0x00a00000d514783b */ /* 0x000f220000004200 */
[----:B------:R-:W-:Y:S01]  /*5810*/  MUFU.EX2 R178, R178 ;  /* 0x000000b200b27308 */ /* 0x000fe20000000800 */
[----:B------:R-:W-:Y:S01]  /*5820*/  FADD.FTZ R200, R167, -R200 ;  /* 0x800000c8a7c87221 */ /* 0x000fe20000010000 */
[-C--:B--2---:R-:W-:Y:S01]  /*5830*/  FMUL.FTZ R160, R160, R197.reuse ;  /* 0x000000c5a0a07220 */ /* 0x084fe20000410000 */
[----:B------:R-:W2:Y:S01]  /*5840*/  LDSM.16.MT88.4 R8, [R216+0xb000] ;  /* 0x00b00000d808783b */ /* 0x000ea20000004200 */
[-C--:B------:R-:W-:Y:S01]  /*5850*/  FMUL.FTZ R161, R161, R197.reuse ;  /* 0x000000c5a1a17220 */ /* 0x080fe20000410000 */
[----:B------:R-:W-:Y:S01]  /*5860*/  FMUL.FTZ R200, R200, UR25 ;  /* 0x00000019c8c87c20 */ /* 0x000fe20008410000 */
[-C--:B------:R-:W-:Y:S01]  /*5870*/  FMUL.FTZ R148, R148, R197.reuse ;  /* 0x000000c594947220 */ /* 0x080fe20000410000 */
[----:B------:R-:W5:Y:S01]  /*5880*/  LDSM.16.MT88.4 R4, [R214+0xb000] ;  /* 0x00b00000d604783b */ /* 0x000f620000004200 */
[----:B------:R-:W1:Y:S01]  /*5890*/  MUFU.EX2 R177, R177 ;  /* 0x000000b100b17308 */ /* 0x000e620000000800 */
[-C--:B------:R-:W-:Y:S01]  /*58a0*/  FMUL.FTZ R149, R149, R197.reuse ;  /* 0x000000c595957220 */ /* 0x080fe20000410000 */
[-C--:B------:R-:W-:Y:S01]  /*58b0*/  FMUL.FTZ R144, R144, R197.reuse ;  /* 0x000000c590907220 */ /* 0x080fe20000410000 */
[----:B------:R-:W5:Y:S01]  /*58c0*/  LDSM.16.MT88.4 R24, [R213+0xb000] ;  /* 0x00b00000d518783b */ /* 0x000f620000004200 */
[-C--:B------:R-:W-:Y:S01]  /*58d0*/  FMUL.FTZ R145, R145, R197.reuse ;  /* 0x000000c591917220 */ /* 0x080fe20000410000 */
[-C--:B------:R-:W-:Y:S01]  /*58e0*/  FMUL.FTZ R132, R132, R197.reuse ;  /* 0x000000c584847220 */ /* 0x080fe20000410000 */
[-C--:B------:R-:W-:Y:S01]  /*58f0*/  FMUL.FTZ R133, R133, R197.reuse ;  /* 0x000000c585857220 */ /* 0x080fe20000410000 */
[----:B------:R-:W5:Y:S01]  /*5900*/  LDSM.16.MT88.4 R12, [R212+0xb000] ;  /* 0x00b00000d40c783b */ /* 0x000f620000004200 */
        /* <DEDUP_REMOVED lines=9> */
[----:B-1----:R-:W-:Y:S01]  /*59a0*/  F2FP.F16.F32.PACK_AB R164, R177, R178 ;  /* 0x000000b2b1a4723e */ /* 0x002fe200000000ff */
        /* <DEDUP_REMOVED lines=15> */
[----:B---3--:R-:W-:Y:S01]  /*5aa0*/  F2FP.F16.F32.PACK_AB R166, R175, R176 ;  /* 0x000000b0afa6723e */ /* 0x008fe200000000ff */
[-C--:B------:R-:W-:Y:S01]  /*5ab0*/  FMUL.FTZ R116, R116, R197.reuse ;  /* 0x000000c574747220 */ /* 0x080fe20000410000 */
[-C--:B------:R-:W-:Y:S01]  /*5ac0*/  FMUL.FTZ R117, R117, R197.reuse ;  /* 0x000000c575757220 */ /* 0x080fe20000410000 */
[-C--:B------:R-:W-:Y:S01]  /*5ad0*/  FMUL.FTZ R128, R128, R197.reuse ;  /* 0x000000c580807220 */ /* 0x080fe20000410000 */
[-C--:B------:R-:W-:Y:S01]  /*5ae0*/  FMUL.FTZ R129, R129, R197.reuse ;  /* 0x000000c581817220 */ /* 0x080fe20000410000 */
[--C-:B------:R-:W-:Y:S01]  /*5af0*/  FFMA.FTZ R239, R242, UR25, -R243.reuse ;  /* 0x00000019f2ef7c23 */ /* 0x100fe200080108f3 */
[--C-:B------:R-:W-:Y:S01]  /*5b00*/  FFMA.FTZ R237, R244, UR25, -R243.reuse ;  /* 0x00000019f4ed7c23 */ /* 0x100fe200080108f3 */
[----:B------:R-:W-:Y:S01]  /*5b10*/  MUFU.EX2 R172, R172 ;  /* 0x000000ac00ac7308 */ /* 0x000fe20000000800 */
[----:B------:R-:W-:Y:S01]  /*5b20*/  FFMA.FTZ R242, R205, UR25, -R206 ;  /* 0x00000019cdf27c23 */ /* 0x000fe200080108ce */
[--C-:B------:R-:W-:Y:S01]  /*5b30*/  FFMA.FTZ R205, R171, UR25, -R202.reuse ;  /* 0x00000019abcd7c23 */ /* 0x100fe200080108ca */
[--C-:B------:R-:W-:Y:S01]  /*5b40*/  FFMA.FTZ R244, R169, UR25, -R202.reuse ;  /* 0x00000019a9f47c23 */ /* 0x100fe200080108ca */
[----:B------:R-:W-:Y:S01]  /*5b50*/  FFMA.FTZ R202, R201, UR25, -R202 ;  /* 0x00000019c9ca7c23 */ /* 0x000fe200080108ca */
[--C-:B------:R-:W-:Y:S01]  /*5b60*/  FFMA.FTZ R236, R236, UR25, -R243.reuse ;  /* 0x00000019ecec7c23 */ /* 0x100fe200080108f3 */
[----:B------:R-:W-:Y:S01]  /*5b70*/  FFMA.FTZ R207, R207, UR25, -R206 ;  /* 0x00000019cfcf7c23 */ /* 0x000fe200080108ce */
[--C-:B------:R-:W-:Y:S01]  /*5b80*/  FFMA.FTZ R201, R199, UR25, -R198.reuse ;  /* 0x00000019c7c97c23 */ /* 0x100fe200080108c6 */
[----:B------:R-:W3:Y:S01]  /*5b90*/  MUFU.EX2 R189, R189 ;  /* 0x000000bd00bd7308 */ /* 0x000ee20000000800 */
[----:B-1----:R-:W-:Y:S01]  /*5ba0*/  F2FP.F16.F32.PACK_AB R165, R173, R174 ;  /* 0x000000aeada5723e */ /* 0x002fe200000000ff */
[----:B------:R-:W-:Y:S01]  /*5bb0*/  FFMA.FTZ R196, R196, UR25, -R198 ;  /* 0x00000019c4c47c23 */ /* 0x000fe200080108c6 */
[----:B------:R-:W-:Y:S01]  /*5bc0*/  FFMA.FTZ R203, R203, UR25, -R206 ;  /* 0x00000019cbcb7c23 */ /* 0x000fe200080108ce */
[----:B------:R-:W-:Y:S01]  /*5bd0*/  FFMA.FTZ R195, R195, UR25, -R198 ;  /* 0x00000019c3c37c23 */ /* 0x000fe200080108c6 */
[----:B------:R-:W-:Y:S01]  /*5be0*/  FFMA.FTZ R238, R238, UR25, -R243 ;  /* 0x00000019eeee7c23 */ /* 0x000fe200080108f3 */
[----:B------:R-:W-:Y:S01]  /*5bf0*/  FFMA.FTZ R206, R170, UR25, -R206 ;  /* 0x00000019aace7c23 */ /* 0x000fe200080108ce */
[----:B------:R-:W-:Y:S01]  /*5c00*/  FFMA.FTZ R198, R193, UR25, -R198 ;  /* 0x00000019c1c67c23 */ /* 0x000fe200080108c6 */
[----:B------:R-:W1:Y:S01]  /*5c10*/  MUFU.EX2 R192, R192 ;  /* 0x000000c000c07308 */ /* 0x000e620000000800 */
[----:B------:R-:W-:Y:S01]  /*5c20*/  FFMA.FTZ R197, R233, R197, R190 ;  /* 0x000000c5e9c57223 */ /* 0x000fe200000100be */
[----:B------:R-:W-:-:S06]  /*5c30*/  PLOP3.LUT P0, PT, PT, PT, UP0, 0x80, 0x0 ;  /* 0x000000000000781c */ /* 0x000fcc0003f0f008 */
[----:B------:R-:W4:Y:S01]  /*5c40*/  MUFU.EX2 R191, R191 ;  /* 0x000000bf00bf7308 */ /* 0x000f220000000800 */
[----:B---3--:R-:W-:-:S07]  /*5c50*/  F2FP.F16.F32.PACK_AB R167, R189, R172 ;  /* 0x000000acbda7723e */ /* 0x008fce00000000ff */
[----:B------:R-:W-:Y:S01]  /*5c60*/  MUFU.EX2 R185, R185 ;  /* 0x000000b900b97308 */ /* 0x000fe20000000800 */
[-C--:B-1----:R-:W-:Y:S01]  /*5c70*/  FMUL.FTZ R156, R156, R192.reuse ;  /* 0x000000c09c9c7220 */ /* 0x082fe20000410000 */
[-C--:B------:R-:W-:Y:S01]  /*5c80*/  FMUL.FTZ R157, R157, R192.reuse ;  /* 0x000000c09d9d7220 */ /* 0x080fe20000410000 */
[-C--:B------:R-:W-:Y:S01]  /*5c90*/  FMUL.FTZ R152, R152, R192.reuse ;  /* 0x000000c098987220 */ /* 0x080fe20000410000 */
[-C--:B------:R-:W-:Y:S01]  /*5ca0*/  FMUL.FTZ R153, R153, R192.reuse ;  /* 0x000000c099997220 */ /* 0x080fe20000410000 */
[-C--:B------:R-:W-:Y:S01]  /*5cb0*/  FMUL.FTZ R140, R140, R192.reuse ;  /* 0x000000c08c8c7220 */ /* 0x080fe20000410000 */
[-C--:B------:R-:W-:Y:S01]  /*5cc0*/  FMUL.FTZ R141, R141, R192.reuse ;  /* 0x000000c08d8d7220 */ /* 0x080fe20000410000 */
[-C--:B------:R-:W-:Y:S01]  /*5cd0*/  FMUL.FTZ R136, R136, R192.reuse ;  /* 0x000000c088887220 */ /* 0x080fe20000410000 */
        /* <DEDUP_REMOVED lines=62> */
[-C--:B-1----:R-:W-:Y:S01]  /*60c0*/  FMUL.FTZ R162, R162, R200.reuse ;  /* 0x000000c8a2a27220 */ /* 0x082fe20000410000 */
        /* <DEDUP_REMOVED lines=37> */
[----:B------:R-:W-:Y:S01]  /*6320*/  MUFU.EX2 R237, R237 ;  /* 0x000000ed00ed7308 */ /* 0x000fe20000000800 */
[----:B------:R-:W-:Y:S01]  /*6330*/  FFMA.FTZ R178, R231, R192, R178 ;  /* 0x000000c0e7b27223 */ /* 0x000fe200000100b2 */
[----:B------:R-:W-:Y:S01]  /*6340*/  FFMA.FTZ R174, R229, R191, R174 ;  /* 0x000000bfe5ae7223 */ /* 0x000fe200000100ae */
[----:B------:R-:W-:Y:S02]  /*6350*/  HMMA.16816.F32 R60, R164, R18, R60 ;  /* 0x00000012a43c723c */ /* 0x000fe4000000183c */
[----:B------:R-:W-:Y:S01]  /*6360*/  FADD.FTZ R177, R177, R178 ;  /* 0x000000b2b1b17221 */ /* 0x000fe20000010000 */
[----:B------:R-:W-:-:S02]  /*6370*/  FADD.FTZ R173, R173, R174 ;  /* 0x000000aeadad7221 */ /* 0x000fc40000010000 */
[----:B------:R-:W1:Y:S01]  /*6380*/  MUFU.EX2 R236, R236 ;  /* 0x000000ec00ec7308 */ /* 0x000e620000000800 */
[----:B--2---:R-:W-:Y:S01]  /*6390*/  HMMA.16816.F32 R72, R164, R8, R72 ;  /* 0x00000008a448723c */ /* 0x004fe20000001848 */
[----:B------:R-:W-:Y:S01]  /*63a0*/  FADD.FTZ R176, R176, R177 ;  /* 0x000000b1b0b07221 */ /* 0x000fe20000010000 */
[----:B------:R-:W-:-:S03]  /*63b0*/  FADD.FTZ R172, R172, R173 ;  /* 0x000000adacac7221 */ /* 0x000fc60000010000 */
[----:B------:R-:W-:Y:S01]  /*63c0*/  FADD.FTZ R176, R175, R176 ;  /* 0x000000b0afb07221 */ /* 0x000fe20000010000 */
[----:B------:R-:W-:Y:S01]  /*63d0*/  HMMA.16816.F32 R76, R164, R10, R76 ;  /* 0x0000000aa44c723c */ /* 0x000fe2000000184c */
[----:B------:R-:W-:Y:S01]  /*63e0*/  MUFU.EX2 R207, R207 ;  /* 0x000000cf00cf7308 */ /* 0x000fe20000000800 */
[----:B------:R-:W-:-:S04]  /*63f0*/  FADD.FTZ R172, R189, R172 ;  /* 0x000000acbdac7221 */ /* 0x000fc80000010000 */
[C---:B-----5:R-:W-:Y:S03]  /*6400*/  HMMA.16816.F32 R88, R164.reuse, R4, R88 ;  /* 0x00000004a458723c */ /* 0x060fe60000001858 */
[----:B------:R-:W2:Y:S01]  /*6410*/  MUFU.EX2 R242, R242 ;  /* 0x000000f200f27308 */ /* 0x000ea20000000800 */
[C---:B-1----:R-:W-:Y:S01]  /*6420*/  F2FP.F16.F32.PACK_AB R168, R236.reuse, R237 ;  /* 0x000000edeca8723e */ /* 0x042fe200000000ff */
[----:B------:R-:W-:Y:S01]  /*6430*/  FADD.FTZ R237, R237, R176 ;  /* 0x000000b0eded7221 */ /* 0x000fe20000010000 */
[C---:B------:R-:W-:Y:S03]  /*6440*/  HMMA.16816.F32 R92, R164.reuse, R6, R92 ;  /* 0x00000006a45c723c */ /* 0x040fe6000000185c */
[----:B------:R-:W-:Y:S02]  /*6450*/  FADD.FTZ R236, R236, R237 ;  /* 0x000000edecec7221 */ /* 0x000fe40000010000 */
[----:B------:R-:W-:Y:S01]  /*6460*/  MUFU.EX2 R205, R205 ;  /* 0x000000cd00cd7308 */ /* 0x000fe20000000800 */
[C---:B------:R-:W-:Y:S06]  /*6470*/  HMMA.16816.F32 R104, R164.reuse, R24, R104 ;  /* 0x00000018a468723c */ /* 0x040fec0000001868 */
[----:B------:R-:W-:Y:S01]  /*6480*/  HMMA.16816.F32 R108, R164, R26, R108 ;  /* 0x0000001aa46c723c */ /* 0x000fe2000000186c */
[----:B------:R-:W-:Y:S01]  /*6490*/  MUFU.EX2 R244, R244 ;  /* 0x000000f400f47308 */ /* 0x000fe20000000800 */
[----:B--2---:R-:W-:Y:S01]  /*64a0*/  F2FP.F16.F32.PACK_AB R169, R242, R207 ;  /* 0x000000cff2a9723e */ /* 0x004fe200000000ff */
[----:B------:R-:W-:-:S03]  /*64b0*/  FADD.FTZ R207, R207, R172 ;  /* 0x000000accfcf7221 */ /* 0x000fc60000010000 */
[C---:B------:R-:W-:Y:S01]  /*64c0*/  HMMA.16816.F32 R120, R164.reuse, R12, R120 ;  /* 0x0000000ca478723c */ /* 0x040fe20000001878 */
[----:B------:R-:W-:Y:S02]  /*64d0*/  FADD.FTZ R242, R242, R207 ;  /* 0x000000cff2f27221 */ /* 0x000fe40000010000 */
[----:B------:R-:W-:Y:S03]  /*64e0*/  MUFU.EX2 R201, R201 ;  /* 0x000000c900c97308 */ /* 0x000fe60000000800 */
[----:B------:R-:W-:Y:S05]  /*64f0*/  HMMA.16816.F32 R124, R164, R14, R124 ;  /* 0x0000000ea47c723c */ /* 0x000fea000000187c */
[----:B------:R-:W-:Y:S02]  /*6500*/  MUFU.EX2 R196, R196 ;  /* 0x000000c400c47308 */ /* 0x000fe40000000800 */
[C---:B------:R-:W-:Y:S01]  /*6510*/  F2FP.F16.F32.PACK_AB R164, R188.reuse, R190 ;  /* 0x000000bebca4723e */ /* 0x040fe200000000ff */
[----:B------:R-:W-:Y:S01]  /*6520*/  FADD.FTZ R188, R188, R197 ;  /* 0x000000c5bcbc7221 */ /* 0x000fe20000010000 */
[----:B------:R-:W-:Y:S01]  /*6530*/  F2FP.F16.F32.PACK_AB R165, R184, R185 ;  /* 0x000000b9b8a5723e */ /* 0x000fe200000000ff */
[----:B------:R-:W-:Y:S01]  /*6540*/  FFMA.FTZ R185, R228, R200, R185 ;  /* 0x000000c8e4b97223 */ /* 0x000fe200000100b9 */
[----:B------:R-:W-:Y:S01]  /*6550*/  F2FP.F16.F32.PACK_AB R166, R186, R187 ;  /* 0x000000bbbaa6723e */ /* 0x000fe200000000ff */
[----:B------:R-:W-:Y:S01]  /*6560*/  FADD.FTZ R187, R187, R188 ;  /* 0x000000bcbbbb7221 */ /* 0x000fe20000010000 */
[----:B------:R-:W-:Y:S01]  /*6570*/  F2FP.F16.F32.PACK_AB R167, R194, R179 ;  /* 0x000000b3c2a7723e */ /* 0x000fe200000000ff */
[----:B------:R-:W1:Y:S01]  /*6580*/  MUFU.EX2 R239, R239 ;  /* 0x000000ef00ef7308 */ /* 0x000e620000000800 */
[----:B------:R-:W-:Y:S01]  /*6590*/  FADD.FTZ R184, R184, R185 ;  /* 0x000000b9b8b87221 */ /* 0x000fe20000010000 */
[----:B------:R-:W-:-:S03]  /*65a0*/  FADD.FTZ R186, R186, R187 ;  /* 0x000000bbbaba7221 */ /* 0x000fc60000010000 */
[----:B------:R-:W-:Y:S01]  /*65b0*/  FADD.FTZ R179, R179, R184 ;  /* 0x000000b8b3b37221 */ /* 0x000fe20000010000 */
[----:B------:R-:W-:Y:S02]  /*65c0*/  HMMA.16816.F32 R160, R164, R32, R160 ;  /* 0x00000020a4a0723c */ /* 0x000fe400000018a0 */
[----:B------:R-:W2:Y:S01]  /*65d0*/  MUFU.EX2 R238, R238 ;  /* 0x000000ee00ee7308 */ /* 0x000ea20000000800 */
[----:B------:R-:W-:-:S03]  /*65e0*/  FADD.FTZ R194, R194, R179 ;  /* 0x000000b3c2c27221 */ /* 0x000fc60000010000 */
[C---:B------:R-:W-:Y:S01]  /*65f0*/  HMMA.16816.F32 R148, R164.reuse, R34, R148 ;  /* 0x00000022a494723c */ /* 0x040fe20000001894 */
[----:B------:R-:W3:Y:S03]  /*6600*/  LDSM.16.MT88.4 R32, [R216+0xa800] ;  /* 0x00a80000d820783b */ /* 0x000ee60000004200 */
[----:B------:R-:W-:Y:S01]  /*6610*/  MUFU.EX2 R203, R203 ;  /* 0x000000cb00cb7308 */ /* 0x000fe20000000800 */
[----:B-1----:R-:W-:Y:S01]  /*6620*/  FADD.FTZ R231, R239, R236 ;  /* 0x000000ecefe77221 */ /* 0x002fe20000010000 */
[C---:B------:R-:W-:Y:S06]  /*6630*/  HMMA.16816.F32 R144, R164.reuse, R28, R144 ;  /* 0x0000001ca490723c */ /* 0x040fec0000001890 */
[----:B------:R-:W-:Y:S01]  /*6640*/  HMMA.16816.F32 R132, R164, R30, R132 ;  /* 0x0000001ea484723c */ /* 0x000fe20000001884 */
[----:B------:R-:W1:Y:S01]  /*6650*/  LDSM.16.MT88.4 R28, [R214+0xa800] ;  /* 0x00a80000d61c783b */ /* 0x000e620000004200 */
[----:B------:R-:W4:Y:S01]  /*6660*/  MUFU.EX2 R206, R206 ;  /* 0x000000ce00ce7308 */ /* 0x000f220000000800 */
[C---:B--2---:R-:W-:Y:S01]  /*6670*/  F2FP.F16.F32.PACK_AB R170, R238.reuse, R239 ;  /* 0x000000efeeaa723e */ /* 0x044fe200000000ff */
[----:B------:R-:W-:-:S02]  /*6680*/  FADD.FTZ R231, R238, R231 ;  /* 0x000000e7eee77221 */ /* 0x000fc40000010000 */
[C---:B------:R-:W-:Y:S04]  /*6690*/  HMMA.16816.F32 R36, R164.reuse, R20, R36 ;  /* 0x00000014a424723c */ /* 0x040fe80000001824 */
[----:B------:R-:W-:Y:S02]  /*66a0*/  MUFU.EX2 R204, R204 ;  /* 0x000000cc00cc7308 */ /* 0x000fe40000000800 */
[C---:B------:R-:W-:Y:S01]  /*66b0*/  HMMA.16816.F32 R48, R164.reuse, R22, R48 ;  /* 0x00000016a430723c */ /* 0x040fe20000001830 */
[----:B------:R-:W-:Y:S05]  /*66c0*/  LDSM.16.MT88.4 R20, [R212+0xa800] ;  /* 0x00a80000d414783b */ /* 0x000fea0000004200 */
[----:B------:R-:W-:Y:S01]  /*66d0*/  HMMA.16816.F32 R52, R164, R16, R52 ;  /* 0x00000010a434723c */ /* 0x000fe20000001834 */
[----:B------:R-:W2:Y:S01]  /*66e0*/  MUFU.EX2 R199, R202 ;  /* 0x000000ca00c77308 */ /* 0x000ea20000000800 */
[----:B----4-:R-:W-:Y:S01]  /*66f0*/  F2FP.F16.F32.PACK_AB R171, R206, R203 ;  /* 0x000000cbceab723e */ /* 0x010fe200000000ff */
[----:B------:R-:W-:-:S03]  /*6700*/  FADD.FTZ R203, R203, R242 ;  /* 0x000000f2cbcb7221 */ /* 0x000fc60000010000 */
[C---:B------:R-:W-:Y:S01]  /*6710*/  HMMA.16816.F32 R64, R164.reuse, R18, R64 ;  /* 0x00000012a440723c */ /* 0x040fe20000001840 */
[----:B------:R-:W-:Y:S01]  /*6720*/  LDSM.16.MT88.4 R16, [R216+0xb800] ;  /* 0x00b80000d810783b */ /* 0x000fe20000004200 */
[----:B------:R-:W-:Y:S01]  /*6730*/  FADD.FTZ R229, R206, R203 ;  /* 0x000000cbcee57221 */ /* 0x000fe20000010000 */
[----:B------:R-:W-:Y:S03]  /*6740*/  MUFU.EX2 R195, R195 ;  /* 0x000000c300c37308 */ /* 0x000fe60000000800 */
[C---:B------:R-:W-:Y:S05]  /*6750*/  HMMA.16816.F32 R68, R164.reuse, R8, R68 ;  /* 0x00000008a444723c */ /* 0x040fea0000001844 */
[----:B------:R-:W4:Y:S01]  /*6760*/  MUFU.EX2 R198, R198 ;  /* 0x000000c600c67308 */ /* 0x000f220000000800 */
[C---:B------:R-:W-:Y:S01]  /*6770*/  HMMA.16816.F32 R80, R164.reuse, R10, R80 ;  /* 0x0000000aa450723c */ /* 0x040fe20000001850 */
[----:B------:R-:W-:Y:S05]  /*6780*/  LDSM.16.MT88.4 R8, [R213+0xb800] ;  /* 0x00b80000d508783b */ /* 0x000fea0000004200 */
[C---:B------:R-:W-:Y:S06]  /*6790*/  HMMA.16816.F32 R84, R164.reuse, R4, R84 ;  /* 0x00000004a454723c */ /* 0x040fec0000001854 */
[C---:B------:R-:W-:Y:S01]  /*67a0*/  HMMA.16816.F32 R96, R164.reuse, R6, R96 ;  /* 0x00000006a460723c */ /* 0x040fe20000001860 */
[----:B------:R-:W-:Y:S05]  /*67b0*/  LDSM.16.MT88.4 R4, [R212+0xb800] ;  /* 0x00b80000d404783b */ /* 0x000fea0000004200 */
[C---:B------:R-:W-:Y:S06]  /*67c0*/  HMMA.16816.F32 R100, R164.reuse, R24, R100 ;  /* 0x00000018a464723c */ /* 0x040fec0000001864 */
[C---:B------:R-:W-:Y:S01]  /*67d0*/  HMMA.16816.F32 R112, R164.reuse, R26, R112 ;  /* 0x0000001aa470723c */ /* 0x040fe20000001870 */
[----:B------:R-:W5:Y:S05]  /*67e0*/  LDSM.16.MT88.4 R24, [R213+0xa800] ;  /* 0x00a80000d518783b */ /* 0x000f6a0000004200 */
[C---:B------:R-:W-:Y:S06]  /*67f0*/  HMMA.16816.F32 R116, R164.reuse, R12, R116 ;  /* 0x0000000ca474723c */ /* 0x040fec0000001874 */
[----:B------:R-:W-:Y:S01]  /*6800*/  HMMA.16816.F32 R128, R164, R14, R128 ;  /* 0x0000000ea480723c */ /* 0x000fe20000001880 */
[----:B------:R-:W5:Y:S05]  /*6810*/  LDSM.16.MT88.4 R12, [R214+0xb800] ;  /* 0x00b80000d60c783b */ /* 0x000f6a0000004200 */
[C---:B---3--:R-:W-:Y:S01]  /*6820*/  HMMA.16816.F32 R156, R168.reuse, R32, R156 ;  /* 0x00000020a89c723c */ /* 0x048fe2000000189c */
[----:B------:R-:W-:Y:S01]  /*6830*/  F2FP.F16.F32.PACK_AB R164, R244, R205 ;  /* 0x000000cdf4a4723e */ /* 0x000fe200000000ff */
[----:B------:R-:W-:Y:S01]  /*6840*/  FADD.FTZ R205, R205, R186 ;  /* 0x000000bacdcd7221 */ /* 0x000fe20000010000 */
[----:B------:R-:W-:Y:S01]  /*6850*/  F2FP.F16.F32.PACK_AB R165, R196, R201 ;  /* 0x000000c9c4a5723e */ /* 0x000fe200000000ff */
[----:B------:R-:W-:Y:S01]  /*6860*/  FADD.FTZ R201, R201, R194 ;  /* 0x000000c2c9c97221 */ /* 0x000fe20000010000 */
[----:B--2---:R-:W-:Y:S01]  /*6870*/  F2FP.F16.F32.PACK_AB R166, R199, R204 ;  /* 0x000000ccc7a6723e */ /* 0x004fe200000000ff */
[----:B------:R-:W-:Y:S01]  /*6880*/  FADD.FTZ R205, R244, R205 ;  /* 0x000000cdf4cd7221 */ /* 0x000fe20000010000 */
[----:B----4-:R-:W-:Y:S01]  /*6890*/  F2FP.F16.F32.PACK_AB R167, R198, R195 ;  /* 0x000000c3c6a7723e */ /* 0x010fe200000000ff */
[----:B------:R-:W-:Y:S01]  /*68a0*/  FADD.FTZ R196, R196, R201 ;  /* 0x000000c9c4c47221 */ /* 0x000fe20000010000 */
[----:B------:R-:W-:Y:S01]  /*68b0*/  HMMA.16816.F32 R152, R168, R34, R152 ;  /* 0x00000022a898723c */ /* 0x000fe20000001898 */
[----:B------:R-:W-:-:S02]  /*68c0*/  FADD.FTZ R204, R204, R205 ;  /* 0x000000cdcccc7221 */ /* 0x000fc40000010000 */
[----:B------:R-:W-:Y:S02]  /*68d0*/  FADD.FTZ R195, R195, R196 ;  /* 0x000000c4c3c37221 */ /* 0x000fe40000010000 */
[----:B------:R-:W-:Y:S01]  /*68e0*/  FADD.FTZ R233, R199, R204 ;  /* 0x000000ccc7e97221 */ /* 0x000fe20000010000 */
[----:B-1----:R-:W-:Y:S01]  /*68f0*/  HMMA.16816.F32 R140, R168, R28, R140 ;  /* 0x0000001ca88c723c */ /* 0x002fe2000000188c */
[----:B------:R-:W-:-:S05]  /*6900*/  FADD.FTZ R228, R198, R195 ;  /* 0x000000c3c6e47221 */ /* 0x000fca0000010000 */
        /* <DEDUP_REMOVED lines=36> */
[----:B------:R-:W-:Y:S02]  /*6b50*/  USHF.L.U64.HI UR8, UR8, 0x6, UR9 ;  /* 0x0000000608087899 */ /* 0x000fe40008010209 */
[----:B------:R-:W-:Y:S02]  /*6b60*/  UIADD3 UR24, UR20, -0x3, URZ ;  /* 0xfffffffd14187890 */ /* 0x000fe4000fffe03f */
[----:B------:R-:W-:Y:S01]  /*6b70*/  IMAD.U32 R237, RZ, RZ, UR4 ;  /* 0x00000004ffed7e24 */ /* 0x000fe2000f8e00ff */
[----:B------:R-:W-:Y:S01]  /*6b80*/  BAR.SYNC.DEFER_BLOCKING 0x0 ;  /* 0x0000000000007b1d */ /* 0x000fe20000010000 */
[----:B------:R-:W-:Y:S01]  /*6b90*/  IADD3 R238, P2, R248, -UR4, RZ ;  /* 0x80000004f8ee7c10 */ /* 0x000fe2000ff5e0ff */
[----:B------:R-:W-:Y:S01]  /*6ba0*/  IMAD.U32 R5, RZ, RZ, UR8 ;  /* 0x00000008ff057e24 */ /* 0x000fe2000f8e00ff */
[----:B------:R-:W-:Y:S01]  /*6bb0*/  UISETP.NE.AND UP0, UPT, UR20, 0x3, UPT ;  /* 0x000000031400788c */ /* 0x000fe2000bf05270 */
[----:B------:R-:W-:-:S02]  /*6bc0*/  IADD3 R236, P1, P0, -R237, UR19, R248 ;  /* 0x00000013edec7c10 */ /* 0x000fc4000f83e1f8 */
[----:B------:R-:W-:Y:S02]  /*6bd0*/  IADD3.X R239, R249, ~UR8, RZ, P2, !PT ;  /* 0x80000008f9ef7c10 */ /* 0x000fe400097fe4ff */
[----:B------:R-:W-:-:S03]  /*6be0*/  IADD3.X R237, ~R5, UR18, R249, P1, P0 ;  /* 0x0000001205ed7c10 */ /* 0x000fc60008fe05f9 */
        /* <DEDUP_REMOVED lines=8> */
[----:B------:R-:W2:Y:S04]  /*6c70*/  LDSM.16.M88.4 R168, [R221+0x8000] ;  /* 0x00800000dda8783b */ /* 0x000ea80000000200 */
[----:B------:R-:W3:Y:S04]  /*6c80*/  LDSM.16.M88.4 R28, [R222+0x2000] ;  /* 0x00200000de1c783b */ /* 0x000ee80000000200 */
[----:B------:R-:W4:Y:S04]  /*6c90*/  LDSM.16.M88.4 R24, [R221+0x8800] ;  /* 0x00880000dd18783b */ /* 0x000f280000000200 */
[----:B------:R-:W-:Y:S04]  /*6ca0*/  LDSM.16.M88.4 R20, [R220] ;  /* 0x00000000dc14783b */ /* 0x000fe80000000200 */
[----:B------:R-:W5:Y:S04]  /*6cb0*/  LDSM.16.M88.4 R204, [R219] ;  /* 0x00000000dbcc783b */ /* 0x000f680000000200 */
[----:B------:R-:W1:Y:S04]  /*6cc0*/  LDSM.16.M88.4 R16, [R220+0x2000] ;  /* 0x00200000dc10783b */ /* 0x000e680000000200 */
[----:B------:R-:W1:Y:S04]  /*6cd0*/  LDSM.16.M88.4 R200, [R211] ;  /* 0x00000000d3c8783b */ /* 0x000e680000000200 */
[----:B------:R-:W-:Y:S04]  /*6ce0*/  LDSM.16.M88.4 R8, [R218+0x2000] ;  /* 0x00200000da08783b */ /* 0x000fe80000000200 */
[----:B------:R-:W1:Y:S04]  /*6cf0*/  LDSM.16.M88.4 R192, [R215+0x8000] ;  /* 0x00800000d7c0783b */ /* 0x000e680000000200 */
[----:B------:R-:W1:Y:S01]  /*6d00*/  LDSM.16.M88.4 R4, [R218] ;  /* 0x00000000da04783b */ /* 0x000e620000000200 */
[-C--:B--2---:R-:W-:Y:S03]  /*6d10*/  HMMA.16816.F32 R12, R196, R168.reuse, RZ ;  /* 0x000000a8c40c723c */ /* 0x084fe600000018ff */
[----:B------:R-:W2:Y:S04]  /*6d20*/  LDSM.16.M88.4 R184, [R215+0x8800] ;  /* 0x00880000d7b8783b */ /* 0x000ea80000000200 */
[----:B------:R-:W-:Y:S01]  /*6d30*/  LDSM.16.M88.4 R188, [R210] ;  /* 0x00000000d2bc783b */ /* 0x000fe20000000200 */
        /* <DEDUP_REMOVED lines=8> */
[----:B------:R-:W-:Y:S05]  /*6dc0*/  LDSM.16.M88.4 R24, [R217+0x2000] ;  /* 0x00200000d918783b */ /* 0x000fea0000000200 */
[-C--:B-----5:R-:W-:Y:S06]  /*6dd0*/  HMMA.16816.F32 R12, R20, R204.reuse, R12 ;  /* 0x000000cc140c723c */ /* 0x0a0fec000000180c */
[C---:B-1----:R-:W-:Y:S06]  /*6de0*/  HMMA.16816.F32 R176, R16.reuse, R204, R176 ;  /* 0x000000cc10b0723c */ /* 0x042fec00000018b0 */
[-C--:B------:R-:W-:Y:S06]  /*6df0*/  HMMA.16816.F32 R172, R16, R206.reuse, R172 ;  /* 0x000000ce10ac723c */ /* 0x080fec00000018ac */
[----:B------:R-:W-:Y:S01]  /*6e00*/  HMMA.16816.F32 R168, R20, R206, R168 ;  /* 0x000000ce14a8723c */ /* 0x000fe200000018a8 */
[----:B------:R-:W-:Y:S05]  /*6e10*/  LDSM.16.M88.4 R204, [R221+0x9800] ;  /* 0x00980000ddcc783b */ /* 0x000fea0000000200 */
[C---:B------:R-:W-:Y:S06]  /*6e20*/  HMMA.16816.F32 R32, R16.reuse, R200, R32 ;  /* 0x000000c81020723c */ /* 0x040fec0000001820 */
[----:B------:R-:W-:Y:S01]  /*6e30*/  HMMA.16816.F32 R28, R16, R202, R28 ;  /* 0x000000ca101c723c */ /* 0x000fe2000000181c */
[----:B------:R-:W1:Y:S05]  /*6e40*/  LDSM.16.M88.4 R16, [R217] ;  /* 0x00000000d910783b */ /* 0x000e6a0000000200 */
[C---:B------:R-:W-:Y:S06]  /*6e50*/  HMMA.16816.F32 R164, R20.reuse, R200, R164 ;  /* 0x000000c814a4723c */ /* 0x040fec00000018a4 */
[----:B------:R-:W-:Y:S01]  /*6e60*/  HMMA.16816.F32 R196, R20, R202, R196 ;  /* 0x000000ca14c4723c */ /* 0x000fe200000018c4 */
[----:B------:R-:W-:Y:S04]  /*6e70*/  LDSM.16.M88.4 R200, [R222+0x4000] ;  /* 0x00400000dec8783b */ /* 0x000fe80000000200 */
[----:B------:R-:W-:Y:S01]  /*6e80*/  LDSM.16.M88.4 R20, [R210+0x800] ;  /* 0x00080000d214783b */ /* 0x000fe20000000200 */
[-C--:B------:R-:W-:Y:S06]  /*6e90*/  HMMA.16816.F32 R176, R8, R192.reuse, R176 ;  /* 0x000000c008b0723c */ /* 0x080fec00000018b0 */
[----:B------:R-:W-:Y:S06]  /*6ea0*/  HMMA.16816.F32 R12, R4, R192, R12 ;  /* 0x000000c0040c723c */ /* 0x000fec000000180c */
[-C--:B------:R-:W-:Y:S06]  /*6eb0*/  HMMA.16816.F32 R172, R8, R194.reuse, R172 ;  /* 0x000000c208ac723c */ /* 0x080fec00000018ac */
[----:B------:R-:W-:Y:S01]  /*6ec0*/  HMMA.16816.F32 R168, R4, R194, R168 ;  /* 0x000000c204a8723c */ /* 0x000fe200000018a8 */
[----:B------:R-:W-:Y:S05]  /*6ed0*/  LDSM.16.M88.4 R192, [R220+0x4000] ;  /* 0x00400000dcc0783b */ /* 0x000fea0000000200 */
[C---:B--2---:R-:W-:Y:S06]  /*6ee0*/  HMMA.16816.F32 R32, R8.reuse, R184, R32 ;  /* 0x000000b80820723c */ /* 0x044fec0000001820 */
[----:B------:R-:W-:Y:S01]  /*6ef0*/  HMMA.16816.F32 R28, R8, R186, R28 ;  /* 0x000000ba081c723c */ /* 0x000fe2000000181c */
[----:B------:R-:W2:Y:S05]  /*6f00*/  LDSM.16.M88.4 R8, [R221+0x9000] ;  /* 0x00900000dd08783b */ /* 0x000eaa0000000200 */
[C---:B------:R-:W-:Y:S06]  /*6f10*/  HMMA.16816.F32 R164, R4.reuse, R184, R164 ;  /* 0x000000b804a4723c */ /* 0x040fec00000018a4 */
[----:B------:R-:W-:Y:S01]  /*6f20*/  HMMA.16816.F32 R196, R4, R186, R196 ;  /* 0x000000ba04c4723c */ /* 0x000fe200000018c4 */
[----:B------:R-:W3:Y:S04]  /*6f30*/  LDSM.16.M88.4 R4, [R222+0x6000] ;  /* 0x00600000de04783b */ /* 0x000ee80000000200 */
[----:B------:R-:W4:Y:S01]  /*6f40*/  LDSM.16.M88.4 R184, [R209] ;  /* 0x00000000d1b8783b */ /* 0x000f220000000200 */
[-C--:B-1----:R-:W-:Y:S06]  /*6f50*/  HMMA.16816.F32 R12, R16, R188.reuse, R12 ;  /* 0x000000bc100c723c */ /* 0x082fec000000180c */
[C---:B------:R-:W-:Y:S06]  /*6f60*/  HMMA.16816.F32 R176, R24.reuse, R188, R176 ;  /* 0x000000bc18b0723c */ /* 0x040fec00000018b0 */
[-C--:B------:R-:W-:Y:S06]  /*6f70*/  HMMA.16816.F32 R172, R24, R190.reuse, R172 ;  /* 0x000000be18ac723c */ /* 0x080fec00000018ac */
[----:B------:R-:W-:Y:S01]  /*6f80*/  HMMA.16816.F32 R168, R16, R190, R168 ;  /* 0x000000be10a8723c */ /* 0x000fe200000018a8 */
[----:B------:R-:W1:Y:S05]  /*6f90*/  LDSM.16.M88.4 R188, [R220+0x6000] ;  /* 0x00600000dcbc783b */ /* 0x000e6a0000000200 */
[----:B--2---:R-:W-:Y:S06]  /*6fa0*/  HMMA.16816.F32 R12, R200, R8, R12 ;  /* 0x00000008c80c723c */ /* 0x004fec000000180c */
[----:B------:R-:W-:Y:S06]  /*6fb0*/  HMMA.16816.F32 R164, R16, R20, R164 ;  /* 0x0000001410a4723c */ /* 0x000fec00000018a4 */
[C---:B---3--:R-:W-:Y:S06]  /*6fc0*/  HMMA.16816.F32 R176, R4.reuse, R8, R176 ;  /* 0x0000000804b0723c */ /* 0x048fec00000018b0 */
[-C--:B------:R-:W-:Y:S06]  /*6fd0*/  HMMA.16816.F32 R172, R4, R10.reuse, R172 ;  /* 0x0000000a04ac723c */ /* 0x080fec00000018ac */
[----:B------:R-:W-:Y:S01]  /*6fe0*/  HMMA.16816.F32 R168, R200, R10, R168 ;  /* 0x0000000ac8a8723c */ /* 0x000fe200000018a8 */
[----:B------:R-:W-:Y:S05]  /*6ff0*/  LDSM.16.M88.4 R8, [R217+0x4000] ;  /* 0x00400000d908783b */ /* 0x000fea0000000200 */
[C---:B------:R-:W-:Y:S06]  /*7000*/  HMMA.16816.F32 R32, R24.reuse, R20, R32 ;  /* 0x000000141820723c */ /* 0x040fec0000001820 */
[-C--:B------:R-:W-:Y:S01]  /*7010*/  HMMA.16816.F32 R28, R24, R22.reuse, R28 ;  /* 0x00000016181c723c */ /* 0x080fe2000000181c */
[----:B------:R-:W-:Y:S05]  /*7020*/  LDSM.16.M88.4 R24, [R218+0x4000] ;  /* 0x00400000da18783b */ /* 0x000fea0000000200 */
[----:B------:R-:W-:Y:S01]  /*7030*/  HMMA.16816.F32 R196, R16, R22, R196 ;  /* 0x0000001610c4723c */ /* 0x000fe200000018c4 */
[----:B------:R-:W2:Y:S04]  /*7040*/  LDSM.16.M88.4 R16, [R215+0x9000] ;  /* 0x00900000d710783b */ /* 0x000ea80000000200 */
[----:B------:R-:W3:Y:S01]  /*7050*/  LDSM.16.M88.4 R20, [R218+0x6000] ;  /* 0x00600000da14783b */ /* 0x000ee20000000200 */
[-C--:B----4-:R-:W-:Y:S06]  /*7060*/  HMMA.16816.F32 R12, R192, R184.reuse, R12 ;  /* 0x000000b8c00c723c */ /* 0x090fec000000180c */
[C---:B-1----:R-:W-:Y:S06]  /*7070*/  HMMA.16816.F32 R176, R188.reuse, R184, R176 ;  /* 0x000000b8bcb0723c */ /* 0x042fec00000018b0 */
[-C--:B------:R-:W-:Y:S06]  /*7080*/  HMMA.16816.F32 R172, R188, R186.reuse, R172 ;  /* 0x000000babcac723c */ /* 0x080fec00000018ac */
[----:B------:R-:W-:Y:S01]  /*7090*/  HMMA.16816.F32 R168, R192, R186, R168 ;  /* 0x000000bac0a8723c */ /* 0x000fe200000018a8 */
[----:B------:R-:W1:Y:S05]  /*70a0*/  LDSM.16.M88.4 R184, [R208] ;  /* 0x00000000d0b8783b */ /* 0x000e6a0000000200 */
[-C--:B------:R-:W-:Y:S06]  /*70b0*/  HMMA.16816.F32 R164, R200, R204.reuse, R164 ;  /* 0x000000ccc8a4723c */ /* 0x080fec00000018a4 */
[C---:B------:R-:W-:Y:S06]  /*70c0*/  HMMA.16816.F32 R32, R4.reuse, R204, R32 ;  /* 0x000000cc0420723c */ /* 0x040fec0000001820 */
[-C--:B------:R-:W-:Y:S01]  /*70d0*/  HMMA.16816.F32 R28, R4, R206.reuse, R28 ;  /* 0x000000ce041c723c */ /* 0x080fe2000000181c */
[----:B------:R-:W4:Y:S05]  /*70e0*/  LDSM.16.M88.4 R4, [R210+0x1000] ;  /* 0x00100000d204783b */ /* 0x000f2a0000000200 */
[----:B------:R-:W-:Y:S01]  /*70f0*/  HMMA.16816.F32 R200, R200, R206, R196 ;  /* 0x000000cec8c8723c */ /* 0x000fe200000018c4 */
[----:B------:R-:W5:Y:S05]  /*7100*/  LDSM.16.M88.4 R196, [R217+0x6000] ;  /* 0x00600000d9c4783b */ /* 0x000f6a0000000200 */
[-C--:B--2---:R-:W-:Y:S06]  /*7110*/  HMMA.16816.F32 R12, R24, R16.reuse, R12 ;  /* 0x00000010180c723c */ /* 0x084fec000000180c */
[C---:B---3--:R-:W-:Y:S06]  /*7120*/  HMMA.16816.F32 R176, R20.reuse, R16, R176 ;  /* 0x0000001014b0723c */ /* 0x048fec00000018b0 */
[-C--:B------:R-:W-:Y:S06]  /*7130*/  HMMA.16816.F32 R172, R20, R18.reuse, R172 ;  /* 0x0000001214ac723c */ /* 0x080fec00000018ac */
[----:B------:R-:W-:Y:S01]  /*7140*/  HMMA.16816.F32 R168, R24, R18, R168 ;  /* 0x0000001218a8723c */ /* 0x000fe200000018a8 */
[----:B------:R-:W2:Y:S05]  /*7150*/  LDSM.16.M88.4 R16, [R215+0x9800] ;  /* 0x00980000d710783b */ /* 0x000eaa0000000200 */
[C---:B-1----:R-:W-:Y:S06]  /*7160*/  HMMA.16816.F32 R164, R192.reuse, R184, R164 ;  /* 0x000000b8c0a4723c */ /* 0x042fec00000018a4 */
[----:B------:R-:W-:Y:S06]  /*7170*/  HMMA.16816.F32 R200, R192, R186, R200 ;  /* 0x000000bac0c8723c */ /* 0x000fec00000018c8 */
[-C--:B----4-:R-:W-:Y:S06]  /*7180*/  HMMA.16816.F32 R12, R8, R4.reuse, R12 ;  /* 0x00000004080c723c */ /* 0x090fec000000180c */
[C---:B-----5:R-:W-:Y:S06]  /*7190*/  HMMA.16816.F32 R176, R196.reuse, R4, R176 ;  /* 0x00000004c4b0723c */ /* 0x060fec00000018b0 */
[-C--:B------:R-:W-:Y:S06]  /*71a0*/  HMMA.16816.F32 R172, R196, R6.reuse, R172 ;  /* 0x00000006c4ac723c */ /* 0x080fec00000018ac */
[----:B------:R-:W-:Y:S01]  /*71b0*/  HMMA.16816.F32 R168, R8, R6, R168 ;  /* 0x0000000608a8723c */ /* 0x000fe200000018a8 */
[----:B------:R-:W1:Y:S01]  /*71c0*/  LDSM.16.M88.4 R4, [R210+0x1800] ;  /* 0x00180000d204783b */ /* 0x000e620000000200 */
[----:B------:R-:W-:-:S04]  /*71d0*/  DEPBAR.LE SB0, 0x0 ;  /* 0x000080000000791a */ /* 0x000fc80000000000 */
[----:B------:R-:W-:Y:S01]  /*71e0*/  HMMA.16816.F32 R32, R188, R184, R32 ;  /* 0x000000b8bc20723c */ /* 0x000fe20000001820 */
[----:B------:R-:W-:Y:S01]  /*71f0*/  FMUL.FTZ R204, R13, UR21 ;  /* 0x000000150dcc7c20 */ /* 0x000fe20008410000 */
[----:B------:R-:W-:Y:S01]  /*7200*/  FMUL.FTZ R12, R12, UR21 ;  /* 0x000000150c0c7c20 */ /* 0x000fe20008410000 */
[----:B------:R-:W-:-:S03]  /*7210*/  FMUL.FTZ R13, R14, UR21 ;  /* 0x000000150e0d7c20 */ /* 0x000fc60008410000 */
[C---:B--2---:R-:W-:Y:S01]  /*7220*/  HMMA.16816.F32 R164, R24.reuse, R16, R164 ;  /* 0x0000001018a4723c */ /* 0x044fe200000018a4 */
[----:B------:R-:W-:Y:S01]  /*7230*/  FMUL.FTZ R184, R15, UR21 ;  /* 0x000000150fb87c20 */ /* 0x000fe20008410000 */
[----:B------:R-:W2:Y:S01]  /*7240*/  MUFU.TANH R204, R204 ;  /* 0x000000cc00cc7308 */ /* 0x000ea20000002400 */
[----:B------:R-:W-:Y:S01]  /*7250*/  FMUL.FTZ R15, R176, UR21 ;  /* 0x00000015b00f7c20 */ /* 0x000fe20008410000 */
[----:B------:R-:W-:Y:S01]  /*7260*/  FMUL.FTZ R176, R177, UR21 ;  /* 0x00000015b1b07c20 */ /* 0x000fe20008410000 */
[----:B------:R-:W-:Y:S01]  /*7270*/  FMUL.FTZ R14, R178, UR21 ;  /* 0x00000015b20e7c20 */ /* 0x000fe20008410000 */
[----:B------:R-:W-:Y:S01]  /*7280*/  HMMA.16816.F32 R200, R24, R18, R200 ;  /* 0x0000001218c8723c */ /* 0x000fe200000018c8 */
[----:B------:R-:W-:Y:S01]  /*7290*/  FMUL.FTZ R172, R172, UR21 ;  /* 0x00000015acac7c20 */ /* 0x000fe20008410000 */
[----:B------:R-:W-:Y:S01]  /*72a0*/  FMUL.FTZ R177, R179, UR21 ;  /* 0x00000015b3b17c20 */ /* 0x000fe20008410000 */
[----:B------:R-:W-:Y:S01]  /*72b0*/  FMUL.FTZ R174, R174, UR21 ;  /* 0x00000015aeae7c20 */ /* 0x000fe20008410000 */
[----:B------:R-:W3:Y:S02]  /*72c0*/  MUFU.TANH R184, R184 ;  /* 0x000000b800b87308 */ /* 0x000ee40000002400 */
[----:B------:R-:W-:Y:S01]  /*72d0*/  HMMA.16816.F32 R28, R188, R186, R28 ;  /* 0x000000babc1c723c */ /* 0x000fe2000000181c */
[----:B------:R-:W-:Y:S01]  /*72e0*/  FMUL.FTZ R169, R169, UR21 ;  /* 0x00000015a9a97c20 */ /* 0x000fe20008410000 */
[----:B------:R-:W-:Y:S01]  /*72f0*/  FMUL.FTZ R168, R168, UR21 ;  /* 0x00000015a8a87c20 */ /* 0x000fe20008410000 */
[----:B------:R-:W-:Y:S01]  /*7300*/  FMUL.FTZ R171, R171, UR21 ;  /* 0x00000015abab7c20 */ /* 0x000fe20008410000 */
[----:B------:R-:W-:-:S02]  /*7310*/  FMUL.FTZ R170, R170, UR21 ;  /* 0x00000015aaaa7c20 */ /* 0x000fc40008410000 */
[----:B------:R-:W-:Y:S01]  /*7320*/  HMMA.16816.F32 R32, R20, R16, R32 ;  /* 0x000000101420723c */ /* 0x000fe20000001820 */
[----:B------:R-:W4:Y:S06]  /*7330*/  MUFU.TANH R172, R172 ;  /* 0x000000ac00ac7308 */ /* 0x000f2c0000002400 */
[----:B------:R-:W-:Y:S01]  /*7340*/  FMUL.FTZ R16, R173, UR21 ;  /* 0x00000015ad107c20 */ /* 0x000fe20008410000 */
[----:B------:R-:W-:Y:S01]  /*7350*/  FMUL.FTZ R17, R175, UR21 ;  /* 0x00000015af117c20 */ /* 0x000fe20008410000 */
[----:B------:R-:W5:Y:S01]  /*7360*/  MUFU.TANH R12, R12 ;  /* 0x0000000c000c7308 */ /* 0x000f620000002400 */
[C---:B-1----:R-:W-:Y:S06]  /*7370*/  HMMA.16816.F32 R164, R8.reuse, R4, R164 ;  /* 0x0000000408a4723c */ /* 0x042fec00000018a4 */
[----:B------:R-:W-:Y:S01]  /*7380*/  HMMA.16816.F32 R200, R8, R6, R200 ;  /* 0x0000000608c8723c */ /* 0x000fe200000018c8 */
[----:B------:R-:W1:Y:S05]  /*7390*/  MUFU.TANH R169, R169 ;  /* 0x000000a900a97308 */ /* 0x000e6a0000002400 */
[----:B------:R-:W-:Y:S03]  /*73a0*/  HMMA.16816.F32 R28, R20, R18, R28 ;  /* 0x00000012141c723c */ /* 0x000fe6000000181c */
[----:B------:R-:W1:Y:S03]  /*73b0*/  MUFU.TANH R176, R176 ;  /* 0x000000b000b07308 */ /* 0x000e660000002400 */
[----:B------:R-:W-:Y:S01]  /*73c0*/  HMMA.16816.F32 R32, R196, R4, R32 ;  /* 0x00000004c420723c */ /* 0x000fe20000001820 */
[----:B------:R-:W-:-:S04]  /*73d0*/  IMAD.U32 R19, RZ, RZ, UR24 ;  /* 0x00000018ff137e24 */ /* 0x000fc8000f8e00ff */
[----:B------:R-:W-:Y:S02]  /*73e0*/  IMAD R19, R19, 0x20, R234 ;  /* 0x0000002013137824 */ /* 0x000fe400078e02ea */
[----:B------:R-:W-:Y:S01]  /*73f0*/  FMUL.FTZ R164, R164, UR21 ;  /* 0x00000015a4a47c20 */ /* 0x000fe20008410000 */
[----:B------:R-:W-:Y:S01]  /*7400*/  MUFU.TANH R168, R168 ;  /* 0x000000a800a87308 */ /* 0x000fe20000002400 */
[----:B------:R-:W-:Y:S01]  /*7410*/  FMUL.FTZ R165, R165, UR21 ;  /* 0x00000015a5a57c20 */ /* 0x000fe20008410000 */
[C---:B------:R-:W-:Y:S02]  /*7420*/  VIADD R5, R19.reuse, 0x1 ;  /* 0x0000000113057836 */ /* 0x040fe40000000000 */
[----:B------:R-:W-:Y:S01]  /*7430*/  FMUL.FTZ R166, R166, UR21 ;  /* 0x00000015a6a67c20 */ /* 0x000fe20008410000 */
[C---:B------:R-:W-:Y:S02]  /*7440*/  VIADD R9, R19.reuse, 0x8 ;  /* 0x0000000813097836 */ /* 0x040fe40000000000 */
[----:B------:R-:W-:Y:S01]  /*7450*/  FMUL.FTZ R200, R200, UR21 ;  /* 0x00000015c8c87c20 */ /* 0x000fe20008410000 */
[----:B------:R-:W-:Y:S01]  /*7460*/  VIADD R25, R19, 0x9 ;  /* 0x0000000913197836 */ /* 0x000fe20000000000 */
[C---:B------:R-:W-:Y:S01]  /*7470*/  ISETP.GE.AND P1, PT, R5.reuse, R232, PT ;  /* 0x000000e80500720c */ /* 0x040fe20003f26270 */
[----:B------:R-:W1:Y:S01]  /*7480*/  MUFU.TANH R18, R164 ;  /* 0x000000a400127308 */ /* 0x000e620000002400 */
[----:B------:R-:W-:Y:S01]  /*7490*/  ISETP.GE.AND P4, PT, R5, R230, PT ;  /* 0x000000e60500720c */ /* 0x000fe20003f86270 */
[----:B------:R-:W-:Y:S01]  /*74a0*/  VIADD R23, R19, 0x10 ;  /* 0x0000001013177836 */ /* 0x000fe20000000000 */
[-C--:B------:R-:W-:Y:S01]  /*74b0*/  ISETP.GE.AND P0, PT, R9, R2.reuse, PT ;  /* 0x000000020900720c */ /* 0x080fe20003f06270 */
[----:B------:R-:W-:Y:S01]  /*74c0*/  VIADD R21, R19, 0x18 ;  /* 0x0000001813157836 */ /* 0x000fe20000000000 */
[----:B------:R-:W-:Y:S01]  /*74d0*/  ISETP.GE.AND P6, PT, R5, R2, PT ;  /* 0x000000020500720c */ /* 0x000fe20003fc6270 */
[----:B------:R-:W-:Y:S01]  /*74e0*/  FMUL.FTZ R201, R201, UR21 ;  /* 0x00000015c9c97c20 */ /* 0x000fe20008410000 */
[----:B------:R-:W-:Y:S01]  /*74f0*/  ISETP.GE.AND P2, PT, R5, R0, PT ;  /* 0x000000000500720c */ /* 0x000fe20003f46270 */
[----:B------:R-:W-:Y:S01]  /*7500*/  MUFU.TANH R171, R171 ;  /* 0x000000ab00ab7308 */ /* 0x000fe20000002400 */
[----:B--2---:R-:W-:Y:S01]  /*7510*/  FSEL R8, R204, -INF , !P1 ;  /* 0xff800000cc087808 */ /* 0x004fe20004800000 */
[----:B------:R-:W-:Y:S01]  /*7520*/  HMMA.16816.F32 R28, R196, R6, R28 ;  /* 0x00000006c41c723c */ /* 0x000fe2000000181c */
[----:B---3--:R-:W-:Y:S01]  /*7530*/  FSEL R5, R184, -INF , !P4 ;  /* 0xff800000b8057808 */ /* 0x008fe20006000000 */
[----:B------:R-:W-:Y:S01]  /*7540*/  FMUL.FTZ R195, R202, UR21 ;  /* 0x00000015cac37c20 */ /* 0x000fe20008410000 */
[CC--:B------:R-:W-:Y:S01]  /*7550*/  ISETP.GE.AND P4, PT, R19.reuse, R232.reuse, PT ;  /* 0x000000e81300720c */ /* 0x0c0fe20003f86270 */
[----:B------:R-:W-:Y:S01]  /*7560*/  VIADD R11, R19, 0x11 ;  /* 0x00000011130b7836 */ /* 0x000fe20000000000 */
[----:B----4-:R-:W-:Y:S01]  /*7570*/  FSEL R172, R172, -INF , !P0 ;  /* 0xff800000acac7808 */ /* 0x010fe20004000000 */
[----:B------:R-:W2:Y:S01]  /*7580*/  MUFU.TANH R204, R200 ;  /* 0x000000c800cc7308 */ /* 0x000ea20000002400 */
[-C--:B------:R-:W-:Y:S01]  /*7590*/  ISETP.GE.AND P0, PT, R25, R232.reuse, PT ;  /* 0x000000e81900720c */ /* 0x080fe20003f06270 */
[----:B------:R-:W-:Y:S01]  /*75a0*/  FMUL.FTZ R167, R167, UR21 ;  /* 0x00000015a7a77c20 */ /* 0x000fe20008410000 */
[----:B-----5:R-:W-:Y:S01]  /*75b0*/  FSEL R20, R12, -INF , !P4 ;  /* 0xff8000000c147808 */ /* 0x020fe20006000000 */
[----:B------:R-:W-:Y:S01]  /*75c0*/  FMUL.FTZ R32, R32, UR21 ;  /* 0x0000001520207c20 */ /* 0x000fe20008410000 */
[----:B-1----:R-:W-:Y:S01]  /*75d0*/  FSEL R10, R169, -INF , !P0 ;  /* 0xff800000a90a7808 */ /* 0x002fe20004000000 */
[----:B------:R-:W-:Y:S01]  /*75e0*/  FMUL.FTZ R33, R33, UR21 ;  /* 0x0000001521217c20 */ /* 0x000fe20008410000 */
[-C--:B------:R-:W-:Y:S01]  /*75f0*/  ISETP.GE.AND P0, PT, R23, R232.reuse, PT ;  /* 0x000000e81700720c */ /* 0x080fe20003f06270 */
[----:B------:R-:W1:Y:S01]  /*7600*/  MUFU.TANH R170, R170 ;  /* 0x000000aa00aa7308 */ /* 0x000e620000002400 */
[----:B------:R-:W-:Y:S01]  /*7610*/  ISETP.GE.AND P5, PT, R9, R232, PT ;  /* 0x000000e80900720c */ /* 0x000fe20003fa6270 */
[----:B------:R-:W-:Y:S01]  /*7620*/  FMUL.FTZ R34, R34, UR21 ;  /* 0x0000001522227c20 */ /* 0x000fe20008410000 */
[----:B------:R-:W-:-:S02]  /*7630*/  FMNMX.FTZ R27, R240, R20, !PT ;  /* 0x00000014f01b7209 */ /* 0x000fc40007810000 */
[----:B------:R-:W-:Y:S02]  /*7640*/  FSEL R4, R176, -INF , !P6 ;  /* 0xff800000b0047808 */ /* 0x000fe40007000000 */
[----:B------:R-:W-:Y:S01]  /*7650*/  FSEL R176, R18, -INF , !P0 ;  /* 0xff80000012b07808 */ /* 0x000fe20004000000 */
[----:B------:R-:W3:Y:S01]  /*7660*/  MUFU.TANH R206, R165 ;  /* 0x000000a500ce7308 */ /* 0x000ee20000002400 */
[----:B------:R-:W-:Y:S02]  /*7670*/  FSEL R6, R168, -INF , !P5 ;  /* 0xff800000a8067808 */ /* 0x000fe40006800000 */
[----:B------:R-:W-:Y:S02]  /*7680*/  FMNMX.FTZ R27, R8, R27, !PT ;  /* 0x0000001b081b7209 */ /* 0x000fe40007810000 */
[----:B------:R-:W-:Y:S02]  /*7690*/  ISETP.GE.AND P0, PT, R21, R232, PT ;  /* 0x000000e81500720c */ /* 0x000fe40003f06270 */
[-C--:B------:R-:W-:Y:S01]  /*76a0*/  ISETP.GE.AND P4, PT, R25, R230.reuse, PT ;  /* 0x000000e61900720c */ /* 0x080fe20003f86270 */
[----:B------:R-:W4:Y:S01]  /*76b0*/  MUFU.TANH R12, R201 ;  /* 0x000000c9000c7308 */ /* 0x000f220000002400 */
[----:B------:R-:W-:-:S02]  /*76c0*/  ISETP.GE.AND P3, PT, R9, R230, PT ;  /* 0x000000e60900720c */ /* 0x000fc40003f66270 */
[----:B------:R-:W-:Y:S02]  /*76d0*/  FMNMX.FTZ R27, R6, R27, !PT ;  /* 0x0000001b061b7209 */ /* 0x000fe40007810000 */
[----:B--2---:R-:W-:Y:S02]  /*76e0*/  FSEL R204, R204, -INF , !P0 ;  /* 0xff800000cccc7808 */ /* 0x004fe40004000000 */
[----:B------:R-:W-:Y:S01]  /*76f0*/  PLOP3.LUT P0, PT, PT, PT, UP0, 0x80, 0x0 ;  /* 0x000000000000781c */ /* 0x000fe20003f0f008 */
[----:B------:R-:W2:Y:S01]  /*7700*/  MUFU.TANH R13, R13 ;  /* 0x0000000d000d7308 */ /* 0x000ea20000002400 */
[----:B------:R-:W-:Y:S02]  /*7710*/  ISETP.GE.AND P1, PT, R9, R0, PT ;  /* 0x000000000900720c */ /* 0x000fe40003f26270 */
[----:B------:R-:W-:Y:S02]  /*7720*/  FSEL R171, R171, -INF , !P4 ;  /* 0xff800000abab7808 */ /* 0x000fe40006000000 */
[----:B-1----:R-:W-:-:S02]  /*7730*/  FSEL R7, R170, -INF , !P3 ;  /* 0xff800000aa077808 */ /* 0x002fc40005800000 */
[----:B------:R-:W-:Y:S01]  /*7740*/  ISETP.GE.AND P4, PT, R11, R232, PT ;  /* 0x000000e80b00720c */ /* 0x000fe20003f86270 */
[----:B------:R-:W1:Y:S01]  /*7750*/  MUFU.TANH R15, R15 ;  /* 0x0000000f000f7308 */ /* 0x000e620000002400 */
[----:B------:R-:W-:Y:S02]  /*7760*/  FMNMX.FTZ R27, R10, R27, !PT ;  /* 0x0000001b0a1b7209 */ /* 0x000fe40007810000 */
[C---:B------:R-:W-:Y:S02]  /*7770*/  ISETP.GE.AND P6, PT, R19.reuse, R230, PT ;  /* 0x000000e61300720c */ /* 0x040fe40003fc6270 */
[C---:B------:R-:W-:Y:S02]  /*7780*/  ISETP.GE.AND P5, PT, R19.reuse, R2, PT ;  /* 0x000000021300720c */ /* 0x040fe40003fa6270 */
[C---:B------:R-:W-:Y:S01]  /*7790*/  ISETP.GE.AND P3, PT, R19.reuse, R0, PT ;  /* 0x000000001300720c */ /* 0x040fe20003f66270 */
[----:B------:R-:W1:Y:S01]  /*77a0*/  MUFU.TANH R14, R14 ;  /* 0x0000000e000e7308 */ /* 0x000e620000002400 */
[----:B------:R-:W-:Y:S01]  /*77b0*/  VIADD R19, R19, 0x19 ;  /* 0x0000001913137836 */ /* 0x000fe20000000000 */
[----:B---3--:R-:W-:-:S02]  /*77c0*/  FSEL R206, R206, -INF , !P4 ;  /* 0xff800000cece7808 */ /* 0x008fc40006000000 */
[----:B------:R-:W-:Y:S02]  /*77d0*/  FMNMX.FTZ R27, R176, R27, !PT ;  /* 0x0000001bb01b7209 */ /* 0x000fe40007810000 */
[----:B------:R-:W-:Y:S02]  /*77e0*/  ISETP.GE.AND P4, PT, R19, R232, PT ;  /* 0x000000e81300720c */ /* 0x000fe40003f86270 */
[----:B------:R-:W3:Y:S01]  /*77f0*/  MUFU.TANH R177, R177 ;  /* 0x000000b100b17308 */ /* 0x000ee20000002400 */
[----:B------:R-:W-:Y:S02]  /*7800*/  FMNMX.FTZ R27, R206, R27, !PT ;  /* 0x0000001bce1b7209 */ /* 0x000fe40007810000 */
[----:B----4-:R-:W-:Y:S02]  /*7810*/  FSEL R202, R12, -INF , !P4 ;  /* 0xff8000000cca7808 */ /* 0x010fe40006000000 */
[----:B------:R-:W-:Y:S02]  /*7820*/  ISETP.GE.AND P4, PT, R25, R2, PT ;  /* 0x000000021900720c */ /* 0x000fe40003f86270 */
[----:B------:R-:W-:Y:S01]  /*7830*/  FMNMX.FTZ R27, R204, R27, !PT ;  /* 0x0000001bcc1b7209 */ /* 0x000fe20007810000 */
[----:B------:R-:W4:Y:S08]  /*7840*/  MUFU.TANH R16, R16 ;  /* 0x0000001000107308 */ /* 0x000f300000002400 */
[----:B------:R1:W1:Y:S08]  /*7850*/  MUFU.TANH R24, R174 ;  /* 0x000000ae00187308 */ /* 0x0002700000002400 */
[----:B------:R-:W1:Y:S08]  /*7860*/  MUFU.TANH R17, R17 ;  /* 0x0000001100117308 */ /* 0x000e700000002400 */
[----:B------:R1:W1:Y:S08]  /*7870*/  MUFU.TANH R205, R166 ;  /* 0x000000a600cd7308 */ /* 0x0002700000002400 */
[----:B------:R1:W1:Y:S08]  /*7880*/  MUFU.TANH R9, R167 ;  /* 0x000000a700097308 */ /* 0x0002700000002400 */
[----:B------:R1:W1:Y:S08]  /*7890*/  MUFU.TANH R243, R32 ;  /* 0x0000002000f37308 */ /* 0x0002700000002400 */
[----:B------:R1:W1:Y:S08]  /*78a0*/  MUFU.TANH R252, R33 ;  /* 0x0000002100fc7308 */ /* 0x0002700000002400 */
[----:B------:R-:W1:Y:S01]  /*78b0*/  MUFU.TANH R195, R195 ;  /* 0x000000c300c37308 */ /* 0x000e620000002400 */
[----:B------:R-:W-:Y:S06]  /*78c0*/  BAR.SYNC.DEFER_BLOCKING 0x0 ;  /* 0x0000000000007b1d */ /* 0x000fec0000010000 */
[----:B--234-:R-:W-:Y:S05]  /*78d0*/  @!P0 BRA `(.L_x_1182) ;  /* 0x0000000000608947 */ /* 0x01cfea0003800000 */
[----:B------:R-:W-:-:S04]  /*78e0*/  UIADD3 UR7, UR20, -0x4, URZ ;  /* 0xfffffffc14077890 */ /* 0x000fc8000fffe03f */
[----:B------:R-:W-:Y:S02]  /*78f0*/  USHF.R.S32.HI UR6, URZ, 0x1f, UR7 ;  /* 0x0000001f3f067899 */ /* 0x000fe40008011407 */
[----:B------:R-:W-:Y:S02]  /*7900*/  UIMAD.WIDE.U32 UR26, UR7, UR10, URZ ;  /* 0x0000000a071a72a5 */ /* 0x000fe4000f8e003f */
[----:B------:R-:W-:-:S04]  /*7910*/  UIMAD UR6, UR6, UR10, URZ ;  /* 0x0000000a060672a4 */ /* 0x000fc8000f8e023f */
[----:B------:R-:W-:Y:S01]  /*7920*/  UIMAD UR6, UR7, UR11, UR6 ;  /* 0x0000000b070672a4 */ /* 0x000fe2000f8e0206 */
[----:B-1----:R-:W-:Y:S02]  /*7930*/  IMAD.U32 R33, RZ, RZ, UR26 ;  /* 0x0000001aff217e24 */ /* 0x002fe4000f8e00ff */
[----:B------:R-:W-:Y:S01]  /*7940*/  IMAD.U32 R12, RZ, RZ, UR26 ;  /* 0x0000001aff0c7e24 */ /* 0x000fe2000f8e00ff */
[----:B------:R-:W-:Y:S02]  /*7950*/  UIADD3 UR6, UR27, UR6, URZ ;  /* 0x000000061b067290 */ /* 0x000fe4000fffe03f */
[----:B------:R-:W-:-:S04]  /*7960*/  LEA R18, P0, R33, R224, 0x5 ;  /* 0x000000e021127211 */ /* 0x000fc800078028ff */
[----:B------:R-:W-:Y:S01]  /*7970*/  IMAD.U32 R33, RZ, RZ, UR6 ;  /* 0x00000006ff217e24 */ /* 0x000fe2000f8e00ff */
[----:B------:R-:W-:-:S04]  /*7980*/  ULDC.64 UR6, c[0x0][0x218] ;  /* 0x0000860000067ab9 */ /* 0x000fc80000000a00 */
        /* <DEDUP_REMOVED lines=13> */
.L_x_1182:
[----:B------:R-:W-:Y:S01]  /*7a60*/  FMNMX.FTZ R168, R202, R27, !PT ;  /* 0x0000001bcaa87209 */ /* 0x000fe20007810000 */
[----:B------:R-:W-:Y:S01]  /*7a70*/  FMUL.FTZ R203, R203, UR21 ;  /* 0x00000015cbcb7c20 */ /* 0x000fe20008410000 */
[----:B------:R-:W-:Y:S01]  /*7a80*/  FSEL R13, R13, -INF , !P6 ;  /* 0xff8000000d0d7808 */ /* 0x000fe20007000000 */
[----:B------:R-:W-:Y:S01]  /*7a90*/  FMUL.FTZ R28, R28, UR21 ;  /* 0x000000151c1c7c20 */ /* 0x000fe20008410000 */
[----:B------:R-:W-:Y:S01]  /*7aa0*/  ISETP.GE.AND P0, PT, R25, R0, PT ;  /* 0x000000001900720c */ /* 0x000fe20003f06270 */
[----:B------:R-:W-:Y:S01]  /*7ab0*/  FMUL.FTZ R35, R35, UR21 ;  /* 0x0000001523237c20 */ /* 0x000fe20008410000 */
[----:B------:R-:W3:Y:S01]  /*7ac0*/  SHFL.BFLY PT, R25, R168, 0x2, 0x1f ;  /* 0x0c401f00a8197f89 */ /* 0x000ee200000e0000 */
[----:B------:R-:W-:Y:S01]  /*7ad0*/  FMNMX.FTZ R12, R3, R13, !PT ;  /* 0x0000000d030c7209 */ /* 0x000fe20007810000 */
[----:B------:R-:W4:Y:S01]  /*7ae0*/  MUFU.TANH R203, R203 ;  /* 0x000000cb00cb7308 */ /* 0x000f220000002400 */
[----:B------:R-:W-:Y:S01]  /*7af0*/  FSEL R16, R16, -INF , !P4 ;  /* 0xff80000010107808 */ /* 0x000fe20006000000 */
[----:B------:R-:W-:Y:S01]  /*7b00*/  FMUL.FTZ R29, R29, UR21 ;  /* 0x000000151d1d7c20 */ /* 0x000fe20008410000 */
[----:B------:R-:W-:Y:S01]  /*7b10*/  FMNMX.FTZ R12, R5, R12, !PT ;  /* 0x0000000c050c7209 */ /* 0x000fe20007810000 */
[----:B------:R-:W-:Y:S01]  /*7b20*/  FMUL.FTZ R30, R30, UR21 ;  /* 0x000000151e1e7c20 */ /* 0x000fe20008410000 */
[----:B------:R-:W-:Y:S01]  /*7b30*/  ISETP.GE.AND P4, PT, R23, R230, PT ;  /* 0x000000e61700720c */ /* 0x000fe20003f86270 */
[----:B------:R-:W-:Y:S01]  /*7b40*/  FMUL.FTZ R31, R31, UR21 ;  /* 0x000000151f1f7c20 */ /* 0x000fe20008410000 */
[----:B------:R-:W-:Y:S01]  /*7b50*/  FMNMX.FTZ R12, R7, R12, !PT ;  /* 0x0000000c070c7209 */ /* 0x000fe20007810000 */
[----:B------:R-:W-:Y:S01]  /*7b60*/  MUFU.TANH R246, R34 ;  /* 0x0000002200f67308 */ /* 0x000fe20000002400 */
[----:B------:R-:W-:Y:S01]  /*7b70*/  ISETP.GE.AND P6, PT, R11, R230, PT ;  /* 0x000000e60b00720c */ /* 0x000fe20003fc6270 */
[----:B------:R-:W-:Y:S01]  /*7b80*/  UISETP.GE.AND UP0, UPT, UR20, 0x4, UPT ;  /* 0x000000041400788c */ /* 0x000fe2000bf06270 */
[----:B-1----:R-:W-:-:S02]  /*7b90*/  FSEL R205, R205, -INF , !P4 ;  /* 0xff800000cdcd7808 */ /* 0x002fc40006000000 */
[----:B------:R-:W-:Y:S02]  /*7ba0*/  FMNMX.FTZ R12, R171, R12, !PT ;  /* 0x0000000cab0c7209 */ /* 0x000fe40007810000 */
[----:B------:R-:W-:Y:S01]  /*7bb0*/  FSEL R196, R9, -INF , !P6 ;  /* 0xff80000009c47808 */ /* 0x000fe20007000000 */
[----:B------:R-:W1:Y:S01]  /*7bc0*/  MUFU.TANH R250, R28 ;  /* 0x0000001c00fa7308 */ /* 0x000e620000002400 */
[----:B------:R-:W-:Y:S02]  /*7bd0*/  FMNMX.FTZ R9, R205, R12, !PT ;  /* 0x0000000ccd097209 */ /* 0x000fe40007810000 */
[----:B------:R-:W-:Y:S02]  /*7be0*/  FSEL R22, R15, -INF , !P5 ;  /* 0xff8000000f167808 */ /* 0x000fe40006800000 */
[----:B------:R-:W-:Y:S02]  /*7bf0*/  ISETP.GE.AND P4, PT, R21, R230, PT ;  /* 0x000000e61500720c */ /* 0x000fe40003f86270 */
[----:B------:R-:W-:Y:S01]  /*7c00*/  FMNMX.FTZ R12, R196, R9, !PT ;  /* 0x00000009c40c7209 */ /* 0x000fe20007810000 */
[----:B------:R2:W-:Y:S01]  /*7c10*/  MUFU.TANH R244, R35 ;  /* 0x0000002300f47308 */ /* 0x0005e20000002400 */
[----:B------:R-:W-:-:S02]  /*7c20*/  FMNMX.FTZ R9, R241, R22, !PT ;  /* 0x00000016f1097209 */ /* 0x000fc40007810000 */
[----:B---3--:R-:W-:Y:S02]  /*7c30*/  FMNMX.FTZ R168, R168, R25, !PT ;  /* 0x00000019a8a87209 */ /* 0x008fe40007810000 */
[----:B------:R-:W-:Y:S02]  /*7c40*/  FSEL R195, R195, -INF , !P4 ;  /* 0xff800000c3c37808 */ /* 0x000fe40006000000 */
[----:B------:R-:W-:Y:S01]  /*7c50*/  ISETP.GE.AND P5, PT, R19, R230, PT ;  /* 0x000000e61300720c */ /* 0x000fe20003fa6270 */
[----:B------:R-:W3:Y:S01]  /*7c60*/  SHFL.BFLY PT, R15, R168, 0x1, 0x1f ;  /* 0x0c201f00a80f7f89 */ /* 0x000ee200000e0000 */
[----:B------:R-:W-:Y:S01]  /*7c70*/  FMNMX.FTZ R9, R4, R9, !PT ;  /* 0x0000000904097209 */ /* 0x000fe20007810000 */
[----:B------:R-:W5:Y:S01]  /*7c80*/  MUFU.TANH R248, R29 ;  /* 0x0000001d00f87308 */ /* 0x000f620000002400 */
[----:B----4-:R-:W-:Y:S02]  /*7c90*/  FSEL R203, R203, -INF , !P5 ;  /* 0xff800000cbcb7808 */ /* 0x010fe40006800000 */
[----:B------:R-:W-:-:S02]  /*7ca0*/  FMNMX.FTZ R12, R195, R12, !PT ;  /* 0x0000000cc30c7209 */ /* 0x000fc40007810000 */
[----:B------:R-:W-:Y:S02]  /*7cb0*/  FMNMX.FTZ R9, R172, R9, !PT ;  /* 0x00000009ac097209 */ /* 0x000fe40007810000 */
[----:B------:R-:W-:Y:S01]  /*7cc0*/  FSEL R18, R14, -INF , !P3 ;  /* 0xff8000000e127808 */ /* 0x000fe20005800000 */
[----:B------:R-:W4:Y:S01]  /*7cd0*/  MUFU.TANH R242, R30 ;  /* 0x0000001e00f27308 */ /* 0x000f220000002400 */
[----:B------:R-:W-:Y:S01]  /*7ce0*/  FMNMX.FTZ R167, R203, R12, !PT ;  /* 0x0000000ccba77209 */ /* 0x000fe20007810000 */
[----:B--2---:R-:W-:Y:S01]  /*7cf0*/  LDSM.16.MT88.4 R32, [R216+0xa000] ;  /* 0x00a00000d820783b */ /* 0x004fe20000004200 */
[----:B------:R-:W-:Y:S02]  /*7d00*/  ISETP.GE.AND P6, PT, R23, R2, PT ;  /* 0x000000021700720c */ /* 0x000fe40003fc6270 */
[----:B------:R-:W-:Y:S01]  /*7d10*/  FMNMX.FTZ R12, R16, R9, !PT ;  /* 0x00000009100c7209 */ /* 0x000fe20007810000 */
[----:B------:R-:W2:Y:S01]  /*7d20*/  SHFL.BFLY PT, R26, R167, 0x2, 0x1f ;  /* 0x0c401f00a71a7f89 */ /* 0x000ea200000e0000 */
[----:B------:R-:W-:Y:S01]  /*7d30*/  FSEL R14, R177, -INF , !P2 ;  /* 0xff800000b10e7808 */ /* 0x000fe20005000000 */
[----:B------:R1:W2:Y:S01]  /*7d40*/  MUFU.TANH R178, R31 ;  /* 0x0000001f00b27308 */ /* 0x0002a20000002400 */
[----:B------:R-:W-:-:S02]  /*7d50*/  FMNMX.FTZ R9, R235, R18, !PT ;  /* 0x00000012eb097209 */ /* 0x000fc40007810000 */
[----:B------:R-:W-:Y:S02]  /*7d60*/  FSEL R243, R243, -INF , !P6 ;  /* 0xff800000f3f37808 */ /* 0x000fe40007000000 */
[----:B------:R-:W-:Y:S02]  /*7d70*/  ISETP.GE.AND P5, PT, R11, R2, PT ;  /* 0x000000020b00720c */ /* 0x000fe40003fa6270 */
[----:B------:R-:W-:Y:S02]  /*7d80*/  FSEL R24, R24, -INF , !P1 ;  /* 0xff80000018187808 */ /* 0x000fe40004800000 */
[----:B------:R-:W-:Y:S02]  /*7d90*/  FMNMX.FTZ R9, R14, R9, !PT ;  /* 0x000000090e097209 */ /* 0x000fe40007810000 */
[----:B------:R-:W-:Y:S02]  /*7da0*/  ISETP.GE.AND P4, PT, R23, R0, PT ;  /* 0x000000001700720c */ /* 0x000fe40003f86270 */
[----:B------:R-:W-:-:S02]  /*7db0*/  FMNMX.FTZ R23, R243, R12, !PT ;  /* 0x0000000cf3177209 */ /* 0x000fc40007810000 */
[----:B------:R-:W-:Y:S02]  /*7dc0*/  ISETP.GE.AND P6, PT, R21, R2, PT ;  /* 0x000000021500720c */ /* 0x000fe40003fc6270 */
[----:B------:R-:W-:Y:S01]  /*7dd0*/  FSEL R252, R252, -INF , !P5 ;  /* 0xff800000fcfc7808 */ /* 0x000fe20006800000 */
[----:B-1----:R-:W-:Y:S01]  /*7de0*/  LDSM.16.MT88.4 R28, [R214+0xb000] ;  /* 0x00b00000d61c783b */ /* 0x002fe20000004200 */
[----:B------:R-:W-:Y:S02]  /*7df0*/  FSEL R12, R17, -INF , !P0 ;  /* 0xff800000110c7808 */ /* 0x000fe40004000000 */
[----:B------:R-:W-:Y:S02]  /*7e00*/  FMNMX.FTZ R9, R24, R9, !PT ;  /* 0x0000000918097209 */ /* 0x000fe40007810000 */
[----:B------:R-:W-:Y:S02]  /*7e10*/  ISETP.GE.AND P0, PT, R11, R0, PT ;  /* 0x000000000b00720c */ /* 0x000fe40003f06270 */
[----:B------:R-:W-:-:S02]  /*7e20*/  ISETP.GE.AND P5, PT, R19, R2, PT ;  /* 0x000000021300720c */ /* 0x000fc40003fa6270 */
[----:B------:R-:W-:Y:S02]  /*7e30*/  FSEL R250, R250, -INF , !P6 ;  /* 0xff800000fafa7808 */ /* 0x000fe40007000000 */
[----:B------:R-:W-:Y:S02]  /*7e40*/  FMNMX.FTZ R23, R252, R23, !PT ;  /* 0x00000017fc177209 */ /* 0x000fe40007810000 */
[----:B------:R-:W-:Y:S02]  /*7e50*/  FSEL R246, R246, -INF , !P4 ;  /* 0xff800000f6f67808 */ /* 0x000fe40006000000 */
[----:B------:R-:W-:Y:S02]  /*7e60*/  FMNMX.FTZ R11, R12, R9, !PT ;  /* 0x000000090c0b7209 */ /* 0x000fe40007810000 */
[----:B-----5:R-:W-:Y:S02]  /*7e70*/  FSEL R248, R248, -INF , !P5 ;  /* 0xff800000f8f87808 */ /* 0x020fe40006800000 */
[----:B------:R-:W-:-:S02]  /*7e80*/  FMNMX.FTZ R23, R250, R23, !PT ;  /* 0x00000017fa177209 */ /* 0x000fc40007810000 */
[-C--:B------:R-:W-:Y:S02]  /*7e90*/  ISETP.GE.AND P1, PT, R21, R0.reuse, PT ;  /* 0x000000001500720c */ /* 0x080fe40003f26270 */
[----:B------:R-:W-:Y:S02]  /*7ea0*/  FSEL R244, R244, -INF , !P0 ;  /* 0xff800000f4f47808 */ /* 0x000fe40004000000 */
[----:B------:R-:W-:Y:S02]  /*7eb0*/  FMNMX.FTZ R11, R246, R11, !PT ;  /* 0x0000000bf60b7209 */ /* 0x000fe40007810000 */
[----:B---3--:R-:W-:Y:S02]  /*7ec0*/  FMNMX.FTZ R168, R168, R15, !PT ;  /* 0x0000000fa8a87209 */ /* 0x008fe40007810000 */
[----:B------:R-:W-:Y:S02]  /*7ed0*/  FMNMX.FTZ R166, R248, R23, !PT ;  /* 0x00000017f8a67209 */ /* 0x000fe40007810000 */
[----:B------:R-:W-:Y:S01]  /*7ee0*/  ISETP.GE.AND P0, PT, R19, R0, PT ;  /* 0x000000001300720c */ /* 0x000fe20003f06270 */
[----:B------:R-:W-:Y:S01]  /*7ef0*/  FMUL.FTZ R207, R168, UR25 ;  /* 0x00000019a8cf7c20 */ /* 0x000fe20008410000 */
[----:B----4-:R-:W-:Y:S01]  /*7f00*/  FSEL R242, R242, -INF , !P1 ;  /* 0xff800000f2f27808 */ /* 0x010fe20004800000 */
[----:B------:R-:W1:Y:S01]  /*7f10*/  SHFL.BFLY PT, R9, R166, 0x2, 0x1f ;  /* 0x0c401f00a6097f89 */ /* 0x000e6200000e0000 */
[----:B------:R-:W-:-:S02]  /*7f20*/  FMNMX.FTZ R165, R244, R11, !PT ;  /* 0x0000000bf4a57209 */ /* 0x000fc40007810000 */
[----:B------:R-:W-:Y:S02]  /*7f30*/  FSETP.NEU.FTZ.AND P3, PT, R168, -INF , PT ;  /* 0xff800000a800780b */ /* 0x000fe40003f7d000 */
[----:B--2---:R-:W-:Y:S02]  /*7f40*/  FSEL R178, R178, -INF , !P0 ;  /* 0xff800000b2b27808 */ /* 0x004fe40004000000 */
[----:B------:R-:W-:Y:S02]  /*7f50*/  FMNMX.FTZ R165, R242, R165, !PT ;  /* 0x000000a5f2a57209 */ /* 0x000fe40007810000 */
[----:B------:R-:W-:Y:S02]  /*7f60*/  FSEL R207, R207, RZ, P3 ;  /* 0x000000ffcfcf7208 */ /* 0x000fe40001800000 */
[----:B------:R-:W-:Y:S02]  /*7f70*/  FMNMX.FTZ R165, R178, R165, !PT ;  /* 0x000000a5b2a57209 */ /* 0x000fe40007810000 */
[----:B------:R-:W-:Y:S01]  /*7f80*/  FMNMX.FTZ R167, R167, R26, !PT ;  /* 0x0000001aa7a77209 */ /* 0x000fe20007810000 */
[--C-:B------:R-:W-:Y:S01]  /*7f90*/  FFMA.FTZ R194, R20, UR25, -R207.reuse ;  /* 0x0000001914c27c23 */ /* 0x100fe200080108cf */
[--C-:B------:R-:W-:Y:S01]  /*7fa0*/  FFMA.FTZ R193, R6, UR25, -R207.reuse ;  /* 0x0000001906c17c23 */ /* 0x100fe200080108cf */
[----:B------:R-:W2:Y:S01]  /*7fb0*/  SHFL.BFLY PT, R20, R165, 0x2, 0x1f ;  /* 0x0c401f00a5147f89 */ /* 0x000ea200000e0000 */
[--C-:B------:R-:W-:Y:S01]  /*7fc0*/  FFMA.FTZ R192, R8, UR25, -R207.reuse ;  /* 0x0000001908c07c23 */ /* 0x100fe200080108cf */
[--C-:B------:R-:W-:Y:S01]  /*7fd0*/  FFMA.FTZ R190, R10, UR25, -R207.reuse ;  /* 0x000000190abe7c23 */ /* 0x100fe200080108cf */
[--C-:B------:R-:W-:Y:S01]  /*7fe0*/  FFMA.FTZ R247, R176, UR25, -R207.reuse ;  /* 0x00000019b0f77c23 */ /* 0x100fe200080108cf */
[----:B------:R-:W3:Y:S01]  /*7ff0*/  SHFL.BFLY PT, R26, R167, 0x1, 0x1f ;  /* 0x0c201f00a71a7f89 */ /* 0x000ee200000e0000 */
[----:B------:R-:W-:Y:S01]  /*8000*/  MUFU.EX2 R194, R194 ;  /* 0x000000c200c27308 */ /* 0x000fe20000000800 */
[--C-:B------:R-:W-:Y:S01]  /*8010*/  FFMA.FTZ R206, R206, UR25, -R207.reuse ;  /* 0x00000019cece7c23 */ /* 0x100fe200080108cf */
[----:B------:R-:W-:Y:S01]  /*8020*/  FFMA.FTZ R204, R204, UR25, -R207 ;  /* 0x00000019cccc7c23 */ /* 0x000fe200080108cf */
[----:B-1----:R-:W-:-:S05]  /*8030*/  FMNMX.FTZ R166, R166, R9, !PT ;  /* 0x00000009a6a67209 */ /* 0x002fca0007810000 */
[----:B------:R-:W1:Y:S01]  /*8040*/  SHFL.BFLY PT, R9, R166, 0x1, 0x1f ;  /* 0x0c201f00a6097f89 */ /* 0x000e6200000e0000 */
[----:B------:R-:W-:Y:S08]  /*8050*/  MUFU.EX2 R192, R192 ;  /* 0x000000c000c07308 */ /* 0x000ff00000000800 */
[----:B------:R-:W-:Y:S01]  /*8060*/  MUFU.EX2 R193, R193 ;  /* 0x000000c100c17308 */ /* 0x000fe20000000800 */
[----:B--2---:R-:W-:-:S02]  /*8070*/  FMNMX.FTZ R165, R165, R20, !PT ;  /* 0x00000014a5a57209 */ /* 0x004fc40007810000 */
[----:B---3--:R-:W-:-:S03]  /*8080*/  FMNMX.FTZ R167, R167, R26, !PT ;  /* 0x0000001aa7a77209 */ /* 0x008fc60007810000 */
[----:B------:R-:W2:Y:S02]  /*8090*/  SHFL.BFLY PT, R6, R165, 0x1, 0x1f ;  /* 0x0c201f00a5067f89 */ /* 0x000ea400000e0000 */
[----:B------:R-:W-:Y:S01]  /*80a0*/  MUFU.EX2 R190, R190 ;  /* 0x000000be00be7308 */ /* 0x000fe20000000800 */
[C---:B------:R-:W-:Y:S01]  /*80b0*/  FSETP.NEU.FTZ.AND P2, PT, R167.reuse, -INF , PT ;  /* 0xff800000a700780b */ /* 0x040fe20003f5d000 */
[----:B------:R-:W-:Y:S01]  /*80c0*/  FMUL.FTZ R200, R167, UR25 ;  /* 0x00000019a7c87c20 */ /* 0x000fe20008410000 */
[----:B-1----:R-:W-:-:S05]  /*80d0*/  FMNMX.FTZ R166, R166, R9, !PT ;  /* 0x00000009a6a67209 */ /* 0x002fca0007810000 */
[----:B------:R-:W-:Y:S01]  /*80e0*/  MUFU.EX2 R247, R247 ;  /* 0x000000f700f77308 */ /* 0x000fe20000000800 */
[----:B------:R-:W-:Y:S01]  /*80f0*/  FSEL R200, R200, RZ, P2 ;  /* 0x000000ffc8c87208 */ /* 0x000fe20001000000 */
[----:B------:R-:W-:Y:S01]  /*8100*/  LDSM.16.MT88.4 R8, [R212+0xb000] ;  /* 0x00b00000d408783b */ /* 0x000fe20000004200 */
[C---:B------:R-:W-:Y:S01]  /*8110*/  FSETP.NEU.FTZ.AND P1, PT, R166.reuse, -INF , PT ;  /* 0xff800000a600780b */ /* 0x040fe20003f3d000 */
[----:B------:R-:W-:Y:S02]  /*8120*/  FMUL.FTZ R179, R166, UR25 ;  /* 0x00000019a6b37c20 */ /* 0x000fe40008410000 */
[--C-:B------:R-:W-:Y:S01]  /*8130*/  FFMA.FTZ R189, R5, UR25, -R200.reuse ;  /* 0x0000001905bd7c23 */ /* 0x100fe200080108c8 */
[----:B------:R-:W-:Y:S01]  /*8140*/  FSEL R5, R168, RZ, P3 ;  /* 0x000000ffa8057208 */ /* 0x000fe20001800000 */
[--C-:B------:R-:W-:Y:S01]  /*8150*/  FFMA.FTZ R187, R171, UR25, -R200.reuse ;  /* 0x00000019abbb7c23 */ /* 0x100fe200080108c8 */
[----:B------:R-:W-:Y:S01]  /*8160*/  FSEL R179, R179, RZ, P1 ;  /* 0x000000ffb3b37208 */ /* 0x000fe20000800000 */
[--C-:B------:R-:W-:Y:S01]  /*8170*/  FFMA.FTZ R191, R13, UR25, -R200.reuse ;  /* 0x000000190dbf7c23 */ /* 0x100fe200080108c8 */
[----:B------:R-:W-:Y:S01]  /*8180*/  FFMA.FTZ R188, R7, UR25, -R200 ;  /* 0x0000001907bc7c23 */ /* 0x000fe200080108c8 */
[----:B------:R-:W-:Y:S01]  /*8190*/  FADD.FTZ R5, R240, -R5 ;  /* 0x80000005f0057221 */ /* 0x000fe20000010000 */
[----:B------:R-:W-:Y:S01]  /*81a0*/  FSEL R198, R166, RZ, P1 ;  /* 0x000000ffa6c67208 */ /* 0x000fe20000800000 */
[--C-:B------:R-:W-:Y:S01]  /*81b0*/  FFMA.FTZ R185, R4, UR25, -R179.reuse ;  /* 0x0000001904b97c23 */ /* 0x100fe200080108b3 */
[----:B--2---:R-:W-:Y:S01]  /*81c0*/  FMNMX.FTZ R165, R165, R6, !PT ;  /* 0x00000006a5a57209 */ /* 0x004fe20007810000 */
[--C-:B------:R-:W-:Y:S01]  /*81d0*/  FFMA.FTZ R186, R22, UR25, -R179.reuse ;  /* 0x0000001916ba7c23 */ /* 0x100fe200080108b3 */
[--C-:B------:R-:W-:Y:S01]  /*81e0*/  FFMA.FTZ R171, R16, UR25, -R179.reuse ;  /* 0x0000001910ab7c23 */ /* 0x100fe200080108b3 */
[----:B------:R-:W-:Y:S01]  /*81f0*/  FMUL.FTZ R201, R5, UR25 ;  /* 0x0000001905c97c20 */ /* 0x000fe20008410000 */
[C---:B------:R-:W-:Y:S01]  /*8200*/  FSETP.NEU.FTZ.AND P0, PT, R165.reuse, -INF , PT ;  /* 0xff800000a500780b */ /* 0x040fe20003f1d000 */
[----:B------:R-:W-:Y:S01]  /*8210*/  FMUL.FTZ R177, R165, UR25 ;  /* 0x00000019a5b17c20 */ /* 0x000fe20008410000 */
[----:B------:R-:W-:Y:S01]  /*8220*/  LDSM.16.MT88.4 R20, [R213+0xb000] ;  /* 0x00b00000d514783b */ /* 0x000fe20000004200 */
[----:B------:R-:W-:Y:S01]  /*8230*/  FADD.FTZ R198, R241, -R198 ;  /* 0x800000c6f1c67221 */ /* 0x000fe20000010000 */
[----:B------:R-:W-:Y:S01]  /*8240*/  FSEL R4, R165, RZ, P0 ;  /* 0x000000ffa5047208 */ /* 0x000fe20000000000 */
[----:B------:R-:W-:Y:S01]  /*8250*/  FFMA.FTZ R184, R172, UR25, -R179 ;  /* 0x00000019acb87c23 */ /* 0x000fe200080108b3 */
[----:B------:R-:W-:Y:S01]  /*8260*/  FSEL R177, R177, RZ, P0 ;  /* 0x000000ffb1b17208 */ /* 0x000fe20000000000 */
[----:B------:R-:W-:Y:S01]  /*8270*/  FMUL.FTZ R198, R198, UR25 ;  /* 0x00000019c6c67c20 */ /* 0x000fe20008410000 */
[----:B------:R-:W-:Y:S01]  /*8280*/  MUFU.EX2 R186, R186 ;  /* 0x000000ba00ba7308 */ /* 0x000fe20000000800 */
[----:B------:R-:W-:Y:S01]  /*8290*/  FADD.FTZ R199, R235, -R4 ;  /* 0x80000004ebc77221 */ /* 0x000fe20000010000 */
[----:B------:R-:W-:Y:S01]  /*82a0*/  FSEL R4, R167, RZ, P2 ;  /* 0x000000ffa7047208 */ /* 0x000fe20001000000 */
[--C-:B------:R-:W-:Y:S01]  /*82b0*/  FFMA.FTZ R170, R18, UR25, -R177.reuse ;  /* 0x0000001912aa7c23 */ /* 0x100fe200080108b1 */
[--C-:B------:R-:W-:Y:S01]  /*82c0*/  FFMA.FTZ R169, R14, UR25, -R177.reuse ;  /* 0x000000190ea97c23 */ /* 0x100fe200080108b1 */
[--C-:B------:R-:W-:Y:S01]  /*82d0*/  FFMA.FTZ R164, R24, UR25, -R177.reuse ;  /* 0x0000001918a47c23 */ /* 0x100fe200080108b1 */
[----:B------:R-:W-:Y:S01]  /*82e0*/  FFMA.FTZ R197, R12, UR25, -R177 ;  /* 0x000000190cc57c23 */ /* 0x000fe200080108b1 */
[----:B------:R-:W-:Y:S01]  /*82f0*/  FADD.FTZ R3, R3, -R4 ;  /* 0x8000000403037221 */ /* 0x000fe20000010000 */
[----:B------:R-:W1:Y:S01]  /*8300*/  LDSM.16.MT88.4 R24, [R214+0xa000] ;  /* 0x00a00000d618783b */ /* 0x000e620000004200 */
[----:B------:R-:W-:Y:S01]  /*8310*/  FMUL.FTZ R199, R199, UR25 ;  /* 0x00000019c7c77c20 */ /* 0x000fe20008410000 */
[----:B------:R-:W2:Y:S01]  /*8320*/  MUFU.EX2 R185, R185 ;  /* 0x000000b900b97308 */ /* 0x000ea20000000800 */
[----:B------:R-:W-:Y:S01]  /*8330*/  FMUL.FTZ R3, R3, UR25 ;  /* 0x0000001903037c20 */ /* 0x000fe20008410000 */
[----:B------:R-:W3:Y:S01]  /*8340*/  LDSM.16.MT88.4 R16, [R213+0xa000] ;  /* 0x00a00000d510783b */ /* 0x000ee20000004200 */
[--C-:B------:R-:W-:Y:S01]  /*8350*/  FFMA.FTZ R235, R243, UR25, -R179.reuse ;  /* 0x00000019f3eb7c23 */ /* 0x100fe200080108b3 */
[----:B------:R-:W-:Y:S01]  /*8360*/  FFMA.FTZ R240, R252, UR25, -R179 ;  /* 0x00000019fcf07c23 */ /* 0x000fe200080108b3 */
[--C-:B------:R-:W-:Y:S01]  /*8370*/  FFMA.FTZ R243, R246, UR25, -R177.reuse ;  /* 0x00000019f6f37c23 */ /* 0x100fe200080108b1 */
[----:B------:R-:W4:Y:S01]  /*8380*/  LDSM.16.MT88.4 R12, [R212+0xa000] ;  /* 0x00a00000d40c783b */ /* 0x000f220000004200 */
[----:B------:R-:W-:Y:S01]  /*8390*/  FFMA.FTZ R244, R244, UR25, -R177 ;  /* 0x00000019f4f47c23 */ /* 0x000fe200080108b1 */
[----:B------:R-:W-:Y:S01]  /*83a0*/  MUFU.EX2 R184, R184 ;  /* 0x000000b800b87308 */ /* 0x000fe20000000800 */
[----:B------:R-:W-:Y:S01]  /*83b0*/  FFMA.FTZ R241, R250, UR25, -R179 ;  /* 0x00000019faf17c23 */ /* 0x000fe200080108b3 */
[----:B------:R-:W5:Y:S01]  /*83c0*/  LDSM.16.MT88.4 R4, [R216+0xb000] ;  /* 0x00b00000d804783b */ /* 0x000f620000004200 */
[--C-:B------:R-:W-:Y:S01]  /*83d0*/  FFMA.FTZ R242, R242, UR25, -R177.reuse ;  /* 0x00000019f2f27c23 */ /* 0x100fe200080108b1 */
[----:B------:R-:W-:Y:S01]  /*83e0*/  FFMA.FTZ R245, R178, UR25, -R177 ;  /* 0x00000019b2f57c23 */ /* 0x000fe200080108b1 */
[----:B------:R-:W-:Y:S01]  /*83f0*/  FFMA.FTZ R195, R195, UR25, -R200 ;  /* 0x00000019c3c37c23 */ /* 0x000fe200080108c8 */
[----:B------:R-:W-:Y:S01]  /*8400*/  FFMA.FTZ R179, R248, UR25, -R179 ;  /* 0x00000019f8b37c23 */ /* 0x000fe200080108b3 */
[----:B------:R-:W-:Y:S01]  /*8410*/  PLOP3.LUT P0, PT, PT, PT, UP0, 0x80, 0x0 ;  /* 0x000000000000781c */ /* 0x000fe20003f0f008 */
[----:B------:R-:W1:Y:S01]  /*8420*/  MUFU.EX2 R171, R171 ;  /* 0x000000ab00ab7308 */ /* 0x000e620000000800 */
[----:B--2---:R-:W-:-:S07]  /*8430*/  F2FP.F16.F32.PACK_AB R172, R185, R186 ;  /* 0x000000bab9ac723e */ /* 0x004fce00000000ff */
[----:B------:R-:W-:Y:S08]  /*8440*/  MUFU.EX2 R170, R170 ;  /* 0x000000aa00aa7308 */ /* 0x000ff00000000800 */
[----:B------:R-:W2:Y:S01]  /*8450*/  MUFU.EX2 R169, R169 ;  /* 0x000000a900a97308 */ /* 0x000ea20000000800 */
[----:B-1----:R-:W-:-:S07]  /*8460*/  F2FP.F16.F32.PACK_AB R174, R171, R184 ;  /* 0x000000b8abae723e */ /* 0x002fce00000000ff */
[----:B------:R-:W-:Y:S08]  /*8470*/  MUFU.EX2 R164, R164 ;  /* 0x000000a400a47308 */ /* 0x000ff00000000800 */
[----:B------:R-:W1:Y:S01]  /*8480*/  MUFU.EX2 R197, R197 ;  /* 0x000000c500c57308 */ /* 0x000e620000000800 */
[----:B--2---:R-:W-:-:S07]  /*8490*/  F2FP.F16.F32.PACK_AB R173, R169, R170 ;  /* 0x000000aaa9ad723e */ /* 0x004fce00000000ff */
[----:B------:R-:W2:Y:S08]  /*84a0*/  MUFU.EX2 R198, R198 ;  /* 0x000000c600c67308 */ /* 0x000eb00000000800 */
[----:B------:R-:W3:Y:S01]  /*84b0*/  MUFU.EX2 R199, R199 ;  /* 0x000000c700c77308 */ /* 0x000ee20000000800 */
[----:B-1----:R-:W-:-:S07]  /*84c0*/  F2FP.F16.F32.PACK_AB R175, R197, R164 ;  /* 0x000000a4c5af723e */ /* 0x002fce00000000ff */
        /* <DEDUP_REMOVED lines=72> */
[----:B------:R-:W-:Y:S01]  /*8950*/  FMUL.FTZ R161, R161, R201 ;  /* 0x000000c9a1a17220 */ /* 0x000fe20000410000 */
[-C--:B--2---:R-:W-:Y:S01]  /*8960*/  FMUL.FTZ R162, R162, R3.reuse ;  /* 0x00000003a2a27220 */ /* 0x084fe20000410000 */
        /* <DEDUP_REMOVED lines=25> */
[-C--:B------:R-:W-:Y:S01]  /*8b00*/  FMUL.FTZ R50, R50, R3.reuse ;  /* 0x0000000332327220 */ /* 0x080fe20000410000 */
[C---:B------:R-:W-:Y:S01]  /*8b10*/  HMMA.16816.F32 R44, R172.reuse, R18, R44 ;  /* 0x00000012ac2c723c */ /* 0x040fe2000000182c */
[-C--:B------:R-:W-:Y:S01]  /*8b20*/  FMUL.FTZ R51, R51, R3.reuse ;  /* 0x0000000333337220 */ /* 0x080fe20000410000 */
[-C--:B------:R-:W-:Y:S01]  /*8b30*/  FMUL.FTZ R54, R54, R3.reuse ;  /* 0x0000000336367220 */ /* 0x080fe20000410000 */
[----:B------:R-:W-:Y:S01]  /*8b40*/  FMUL.FTZ R55, R55, R3 ;  /* 0x0000000337377220 */ /* 0x000fe20000410000 */
[-C--:B------:R-:W-:Y:S01]  /*8b50*/  FMUL.FTZ R64, R64, R201.reuse ;  /* 0x000000c940407220 */ /* 0x080fe20000410000 */
[----:B------:R-:W-:Y:S01]  /*8b60*/  FMUL.FTZ R65, R65, R201 ;  /* 0x000000c941417220 */ /* 0x000fe20000410000 */
[C---:B----4-:R-:W-:Y:S01]  /*8b70*/  HMMA.16816.F32 R56, R172.reuse, R12, R56 ;  /* 0x0000000cac38723c */ /* 0x050fe20000001838 */
        /* <DEDUP_REMOVED lines=11> */
[C---:B-----5:R-:W-:Y:S01]  /*8c30*/  HMMA.16816.F32 R72, R172.reuse, R4, R72 ;  /* 0x00000004ac48723c */ /* 0x060fe20000001848 */
        /* <DEDUP_REMOVED lines=29> */
[----:B------:R-:W-:Y:S01]  /*8e10*/  HMMA.16816.F32 R108, R172, R22, R108 ;  /* 0x00000016ac6c723c */ /* 0x000fe2000000186c */
[----:B------:R-:W-:Y:S01]  /*8e20*/  FFMA.FTZ R201, R233, R201, R194 ;  /* 0x000000c9e9c97223 */ /* 0x000fe200000100c2 */
[----:B------:R-:W-:Y:S01]  /*8e30*/  FFMA.FTZ R228, R228, R3, R191 ;  /* 0x00000003e4e47223 */ /* 0x000fe200000100bf */
[----:B------:R-:W-:Y:S01]  /*8e40*/  FFMA.FTZ R186, R231, R198, R186 ;  /* 0x000000c6e7ba7223 */ /* 0x000fe200000100ba */
[----:B------:R-:W-:-:S02]  /*8e50*/  FFMA.FTZ R170, R229, R199, R170 ;  /* 0x000000c7e5aa7223 */ /* 0x000fc400000100aa */
[----:B------:R-:W-:Y:S01]  /*8e60*/  HMMA.16816.F32 R120, R172, R8, R120 ;  /* 0x00000008ac78723c */ /* 0x000fe20000001878 */
[----:B------:R-:W1:Y:S01]  /*8e70*/  MUFU.EX2 R240, R240 ;  /* 0x000000f000f07308 */ /* 0x000e620000000800 */
[----:B------:R-:W-:Y:S01]  /*8e80*/  FADD.FTZ R185, R185, R186 ;  /* 0x000000bab9b97221 */ /* 0x000fe20000010000 */
[----:B------:R-:W-:-:S03]  /*8e90*/  FADD.FTZ R169, R169, R170 ;  /* 0x000000aaa9a97221 */ /* 0x000fc60000010000 */
        /* <DEDUP_REMOVED lines=8> */
[C---:B------:R-:W-:Y:S01]  /*8f20*/  F2FP.F16.F32.PACK_AB R173, R189.reuse, R191 ;  /* 0x000000bfbdad723e */ /* 0x040fe200000000ff */
[----:B------:R-:W-:Y:S01]  /*8f30*/  FADD.FTZ R189, R189, R228 ;  /* 0x000000e4bdbd7221 */ /* 0x000fe20000010000 */
[----:B------:R-:W-:Y:S01]  /*8f40*/  F2FP.F16.F32.PACK_AB R174, R190, R193 ;  /* 0x000000c1beae723e */ /* 0x000fe200000000ff */
[----:B------:R-:W2:Y:S01]  /*8f50*/  MUFU.EX2 R244, R244 ;  /* 0x000000f400f47308 */ /* 0x000ea20000000800 */
[----:B------:R-:W-:Y:S01]  /*8f60*/  F2FP.F16.F32.PACK_AB R175, R187, R188 ;  /* 0x000000bcbbaf723e */ /* 0x000fe200000000ff */
[----:B------:R-:W-:Y:S01]  /*8f70*/  FADD.FTZ R193, R193, R192 ;  /* 0x000000c0c1c17221 */ /* 0x000fe20000010000 */
[----:B------:R-:W-:Y:S01]  /*8f80*/  FADD.FTZ R188, R188, R189 ;  /* 0x000000bdbcbc7221 */ /* 0x000fe20000010000 */
[----:B-1----:R-:W-:Y:S01]  /*8f90*/  F2FP.F16.F32.PACK_AB R176, R240, R235 ;  /* 0x000000ebf0b0723e */ /* 0x002fe200000000ff */
[----:B------:R-:W-:Y:S01]  /*8fa0*/  FADD.FTZ R235, R235, R184 ;  /* 0x000000b8ebeb7221 */ /* 0x000fe20000010000 */
[----:B------:R-:W-:Y:S01]  /*8fb0*/  FADD.FTZ R190, R190, R193 ;  /* 0x000000c1bebe7221 */ /* 0x000fe20000010000 */
[----:B------:R-:W-:Y:S01]  /*8fc0*/  FADD.FTZ R187, R187, R188 ;  /* 0x000000bcbbbb7221 */ /* 0x000fe20000010000 */
[----:B------:R-:W-:Y:S01]  /*8fd0*/  HMMA.16816.F32 R160, R172, R32, R160 ;  /* 0x00000020aca0723c */ /* 0x000fe200000018a0 */
[----:B------:R-:W-:Y:S01]  /*8fe0*/  MUFU.EX2 R206, R206 ;  /* 0x000000ce00ce7308 */ /* 0x000fe20000000800 */
[----:B------:R-:W-:-:S04]  /*8ff0*/  FADD.FTZ R240, R240, R235 ;  /* 0x000000ebf0f07221 */ /* 0x000fc80000010000 */
[C---:B------:R-:W-:Y:S01]  /*9000*/  HMMA.16816.F32 R148, R172.reuse, R34, R148 ;  /* 0x00000022ac94723c */ /* 0x040fe20000001894 */
[----:B------:R-:W1:Y:S02]  /*9010*/  LDSM.16.MT88.4 R32, [R216+0xa800] ;  /* 0x00a80000d820783b */ /* 0x000e640000004200 */
[----:B------:R-:W3:Y:S01]  /*9020*/  MUFU.EX2 R241, R241 ;  /* 0x000000f100f17308 */ /* 0x000ee20000000800 */
[C---:B--2---:R-:W-:Y:S01]  /*9030*/  F2FP.F16.F32.PACK_AB R177, R244.reuse, R243 ;  /* 0x000000f3f4b1723e */ /* 0x044fe200000000ff */
[----:B------:R-:W-:Y:S01]  /*9040*/  FADD.FTZ R243, R243, R164 ;  /* 0x000000a4f3f37221 */ /* 0x000fe20000010000 */
[C---:B------:R-:W-:Y:S03]  /*9050*/  HMMA.16816.F32 R144, R172.reuse, R24, R144 ;  /* 0x00000018ac90723c */ /* 0x040fe60000001890 */
[----:B------:R-:W-:Y:S02]  /*9060*/  FADD.FTZ R243, R244, R243 ;  /* 0x000000f3f4f37221 */ /* 0x000fe40000010000 */
[----:B------:R-:W2:Y:S01]  /*9070*/  MUFU.EX2 R246, R179 ;  /* 0x000000b300f67308 */ /* 0x000ea20000000800 */
[C---:B------:R-:W-:Y:S01]  /*9080*/  HMMA.16816.F32 R132, R172.reuse, R26, R132 ;  /* 0x0000001aac84723c */ /* 0x040fe20000001884 */
[----:B------:R-:W-:Y:S05]  /*9090*/  LDSM.16.MT88.4 R24, [R213+0xa800] ;  /* 0x00a80000d518783b */ /* 0x000fea0000004200 */
[----:B------:R-:W-:Y:S01]  /*90a0*/  HMMA.16816.F32 R36, R172, R16, R36 ;  /* 0x00000010ac24723c */ /* 0x000fe20000001824 */
[----:B------:R-:W-:Y:S01]  /*90b0*/  MUFU.EX2 R242, R242 ;  /* 0x000000f200f27308 */ /* 0x000fe20000000800 */
[----:B---3--:R-:W-:-:S04]  /*90c0*/  FADD.FTZ R231, R241, R240 ;  /* 0x000000f0f1e77221 */ /* 0x008fc80000010000 */
[C---:B------:R-:W-:Y:S01]  /*90d0*/  HMMA.16816.F32 R48, R172.reuse, R18, R48 ;  /* 0x00000012ac30723c */ /* 0x040fe20000001830 */
[----:B------:R-:W-:Y:S02]  /*90e0*/  LDSM.16.MT88.4 R16, [R216+0xb800] ;  /* 0x00b80000d810783b */ /* 0x000fe40000004200 */
[----:B------:R-:W3:Y:S01]  /*90f0*/  MUFU.EX2 R245, R245 ;  /* 0x000000f500f57308 */ /* 0x000ee20000000800 */
[C---:B--2---:R-:W-:Y:S01]  /*9100*/  F2FP.F16.F32.PACK_AB R178, R246.reuse, R241 ;  /* 0x000000f1f6b2723e */ /* 0x044fe200000000ff */
[----:B------:R-:W-:Y:S01]  /*9110*/  FADD.FTZ R231, R246, R231 ;  /* 0x000000e7f6e77221 */ /* 0x000fe20000010000 */
[C---:B------:R-:W-:Y:S05]  /*9120*/  HMMA.16816.F32 R52, R172.reuse, R12, R52 ;  /* 0x0000000cac34723c */ /* 0x040fea0000001834 */
[----:B------:R-:W-:Y:S01]  /*9130*/  MUFU.EX2 R204, R204 ;  /* 0x000000cc00cc7308 */ /* 0x000fe20000000800 */
[C---:B------:R-:W-:Y:S01]  /*9140*/  HMMA.16816.F32 R64, R172.reuse, R14, R64 ;  /* 0x0000000eac40723c */ /* 0x040fe20000001840 */
[----:B------:R-:W-:Y:S05]  /*9150*/  LDSM.16.MT88.4 R12, [R214+0xb800] ;  /* 0x00b80000d60c783b */ /* 0x000fea0000004200 */
[----:B------:R-:W-:Y:S01]  /*9160*/  HMMA.16816.F32 R68, R172, R4, R68 ;  /* 0x00000004ac44723c */ /* 0x000fe20000001844 */
[----:B------:R-:W-:Y:S01]  /*9170*/  MUFU.EX2 R195, R195 ;  /* 0x000000c300c37308 */ /* 0x000fe20000000800 */
[----:B---3--:R-:W-:Y:S01]  /*9180*/  F2FP.F16.F32.PACK_AB R179, R245, R242 ;  /* 0x000000f2f5b3723e */ /* 0x008fe200000000ff */
[----:B------:R-:W-:-:S03]  /*9190*/  FADD.FTZ R242, R242, R243 ;  /* 0x000000f3f2f27221 */ /* 0x000fc60000010000 */
[----:B------:R-:W-:Y:S01]  /*91a0*/  HMMA.16816.F32 R80, R172, R6, R80 ;  /* 0x00000006ac50723c */ /* 0x000fe20000001850 */
[----:B------:R-:W-:Y:S01]  /*91b0*/  LDSM.16.MT88.4 R4, [R212+0xb800] ;  /* 0x00b80000d404783b */ /* 0x000fe20000004200 */
[----:B------:R-:W-:-:S04]  /*91c0*/  FADD.FTZ R229, R245, R242 ;  /* 0x000000f2f5e57221 */ /* 0x000fc80000010000 */
[C---:B------:R-:W-:Y:S06]  /*91d0*/  HMMA.16816.F32 R84, R172.reuse, R28, R84 ;  /* 0x0000001cac54723c */ /* 0x040fec0000001854 */
[C---:B------:R-:W-:Y:S01]  /*91e0*/  HMMA.16816.F32 R96, R172.reuse, R30, R96 ;  /* 0x0000001eac60723c */ /* 0x040fe20000001860 */
[----:B------:R-:W2:Y:S05]  /*91f0*/  LDSM.16.MT88.4 R28, [R214+0xa800] ;  /* 0x00a80000d61c783b */ /* 0x000eaa0000004200 */
[C---:B------:R-:W-:Y:S06]  /*9200*/  HMMA.16816.F32 R100, R172.reuse, R20, R100 ;  /* 0x00000014ac64723c */ /* 0x040fec0000001864 */
[C---:B------:R-:W-:Y:S01]  /*9210*/  HMMA.16816.F32 R112, R172.reuse, R22, R112 ;  /* 0x00000016ac70723c */ /* 0x040fe20000001870 */
[----:B------:R-:W3:Y:S05]  /*9220*/  LDSM.16.MT88.4 R20, [R212+0xa800] ;  /* 0x00a80000d414783b */ /* 0x000eea0000004200 */
[C---:B------:R-:W-:Y:S06]  /*9230*/  HMMA.16816.F32 R116, R172.reuse, R8, R116 ;  /* 0x00000008ac74723c */ /* 0x040fec0000001874 */
[----:B------:R-:W-:Y:S01]  /*9240*/  HMMA.16816.F32 R128, R172, R10, R128 ;  /* 0x0000000aac80723c */ /* 0x000fe20000001880 */
[----:B------:R-:W4:Y:S05]  /*9250*/  LDSM.16.MT88.4 R8, [R213+0xb800] ;  /* 0x00b80000d508783b */ /* 0x000f2a0000004200 */
[C---:B-1----:R-:W-:Y:S01]  /*9260*/  HMMA.16816.F32 R156, R176.reuse, R32, R156 ;  /* 0x00000020b09c723c */ /* 0x042fe2000000189c */
[----:B------:R-:W-:Y:S01]  /*9270*/  FFMA.FTZ R172, R202, UR25, -R207 ;  /* 0x00000019caac7c23 */ /* 0x000fe200080108cf */
[--C-:B------:R-:W-:Y:S01]  /*9280*/  FFMA.FTZ R202, R205, UR25, -R200.reuse ;  /* 0x00000019cdca7c23 */ /* 0x100fe200080108c8 */
[--C-:B------:R-:W-:Y:S01]  /*9290*/  FFMA.FTZ R207, R196, UR25, -R200.reuse ;  /* 0x00000019c4cf7c23 */ /* 0x100fe200080108c8 */
[----:B------:R-:W-:Y:S01]  /*92a0*/  FFMA.FTZ R196, R203, UR25, -R200 ;  /* 0x00000019cbc47c23 */ /* 0x000fe200080108c8 */
[----:B------:R1:W5:Y:S01]  /*92b0*/  MUFU.EX2 R205, R172 ;  /* 0x000000ac00cd7308 */ /* 0x0003620000000800 */
[C---:B------:R-:W-:Y:S06]  /*92c0*/  HMMA.16816.F32 R152, R176.reuse, R34, R152 ;  /* 0x00000022b098723c */ /* 0x040fec0000001898 */
[C---:B--2---:R-:W-:Y:S01]  /*92d0*/  HMMA.16816.F32 R140, R176.reuse, R28, R140 ;  /* 0x0000001cb08c723c */ /* 0x044fe2000000188c */
[----:B------:R-:W-:Y:S05]  /*92e0*/  MUFU.EX2 R202, R202 ;  /* 0x000000ca00ca7308 */ /* 0x000fea0000000800 */
[C---:B------:R-:W-:Y:S03]  /*92f0*/  HMMA.16816.F32 R136, R176.reuse, R30, R136 ;  /* 0x0000001eb088723c */ /* 0x040fe60000001888 */
[----:B------:R-:W2:Y:S01]  /*9300*/  MUFU.EX2 R207, R207 ;  /* 0x000000cf00cf7308 */ /* 0x000ea20000000800 */
[C---:B-1----:R-:W-:Y:S01]  /*9310*/  F2FP.F16.F32.PACK_AB R172, R206.reuse, R247 ;  /* 0x000000f7ceac723e */ /* 0x042fe200000000ff */
[----:B------:R-:W-:Y:S01]  /*9320*/  FADD.FTZ R247, R247, R190 ;  /* 0x000000bef7f77221 */ /* 0x000fe20000010000 */
[----:B-----5:R-:W-:Y:S01]  /*9330*/  F2FP.F16.F32.PACK_AB R174, R205, R204 ;  /* 0x000000cccdae723e */ /* 0x020fe200000000ff */
[----:B------:R-:W-:Y:S02]  /*9340*/  HMMA.16816.F32 R40, R176, R24, R40 ;  /* 0x00000018b028723c */ /* 0x000fe40000001828 */
[----:B------:R-:W-:-:S02]  /*9350*/  FADD.FTZ R247, R206, R247 ;  /* 0x000000f7cef77221 */ /* 0x000fc40000010000 */
[----:B------:R-:W1:Y:S02]  /*9360*/  MUFU.EX2 R196, R196 ;  /* 0x000000c400c47308 */ /* 0x000e640000000800 */
[----:B------:R-:W-:Y:S01]  /*9370*/  FADD.FTZ R204, R204, R247 ;  /* 0x000000f7cccc7221 */ /* 0x000fe20000010000 */
[C---:B------:R-:W-:Y:S03]  /*9380*/  HMMA.16816.F32 R44, R176.reuse, R26, R44 ;  /* 0x0000001ab02c723c */ /* 0x040fe6000000182c */
[----:B------:R-:W-:Y:S01]  /*9390*/  FADD.FTZ R233, R205, R204 ;  /* 0x000000cccde97221 */ /* 0x000fe20000010000 */
[C---:B--2---:R-:W-:Y:S01]  /*93a0*/  F2FP.F16.F32.PACK_AB R173, R207.reuse, R202 ;  /* 0x000000cacfad723e */ /* 0x044fe200000000ff */
[----:B------:R-:W-:Y:S01]  /*93b0*/  FADD.FTZ R202, R202, R187 ;  /* 0x000000bbcaca7221 */ /* 0x000fe20000010000 */
[----:B---3--:R-:W-:Y:S03]  /*93c0*/  HMMA.16816.F32 R56, R176, R20, R56 ;  /* 0x00000014b038723c */ /* 0x008fe60000001838 */
[----:B------:R-:W-:Y:S01]  /*93d0*/  FADD.FTZ R202, R207, R202 ;  /* 0x000000cacfca7221 */ /* 0x000fe20000010000 */
[----:B-1----:R-:W-:-:S03]  /*93e0*/  F2FP.F16.F32.PACK_AB R175, R196, R195 ;  /* 0x000000c3c4af723e */ /* 0x002fc600000000ff */
[----:B------:R-:W-:Y:S01]  /*93f0*/  FADD.FTZ R195, R195, R202 ;  /* 0x000000cac3c37221 */ /* 0x000fe20000010000 */
[----:B------:R-:W-:Y:S03]  /*9400*/  HMMA.16816.F32 R60, R176, R22, R60 ;  /* 0x00000016b03c723c */ /* 0x000fe6000000183c */
[----:B------:R-:W-:-:S03]  /*9410*/  FADD.FTZ R228, R196, R195 ;  /* 0x000000c3c4e47221 */ /* 0x000fc60000010000 */
        /* <DEDUP_REMOVED lines=28> */
[----:B------:R-:W-:Y:S01]  /*95e0*/  BAR.SYNC.DEFER_BLOCKING 0x0 ;  /* 0x0000000000007b1d */ /* 0x000fe20000010000 */
[----:B------:R-:W-:Y:S01]  /*95f0*/  IMAD.U32 R3, RZ, RZ, UR4 ;  /* 0x00000004ff037e24 */ /* 0x000fe2000f8e00ff */
[C---:B------:R-:W-:Y:S01]  /*9600*/  IADD3 R248, P5, R238.reuse, -UR4, RZ ;  /* 0x80000004eef87c10 */ /* 0x040fe2000ffbe0ff */
[----:B------:R-:W-:Y:S01]  /*9610*/  UIADD3 UR24, UR20, -0x4, URZ ;  /* 0xfffffffc14187890 */ /* 0x000fe2000fffe03f */
[----:B------:R-:W-:Y:S01]  /*9620*/  IADD3 R4, P4, P3, R238, 0x80, -R5 ;  /* 0x00000080ee047810 */ /* 0x000fe20007b9e805 */
[----:B------:R-:W-:Y:S01]  /*9630*/  UISETP.NE.AND UP0, UPT, UR20, 0x4, UPT ;  /* 0x000000041400788c */ /* 0x000fe2000bf05270 */
[C---:B------:R-:W-:Y:S02]  /*9640*/  IADD3 R246, P2, R236.reuse, -UR4, RZ ;  /* 0x80000004ecf67c10 */ /* 0x040fe4000ff5e0ff */
[----:B------:R-:W-:Y:S02]  /*9650*/  IADD3 R6, P1, P0, R236, 0x80, -R3 ;  /* 0x00000080ec067810 */ /* 0x000fe4000783e803 */
[----:B------:R-:W-:-:S02]  /*9660*/  IADD3.X R249, R239, ~UR8, RZ, P5, !PT ;  /* 0x80000008eff97c10 */ /* 0x000fc4000affe4ff */
        /* <DEDUP_REMOVED lines=19> */
[----:B------:R-:W5:Y:S04]  /*97a0*/  LDSM.16.M88.4 R200, [R215+0x8000] ;  /* 0x00800000d7c8783b */ /* 0x000f680000000200 */
[----:B-1----:R-:W1:Y:S01]  /*97b0*/  LDSM.16.M88.4 R4, [R218] ;  /* 0x00000000da04783b */ /* 0x002e620000000200 */
        /* <DEDUP_REMOVED lines=13> */
[C---:B------:R-:W-:Y:S06]  /*9890*/  HMMA.16816.F32 R188, R16.reuse, R240, R188 ;  /* 0x000000f010bc723c */ /* 0x040fec00000018bc */
[-C--:B------:R-:W-:Y:S06]  /*98a0*/  HMMA.16816.F32 R184, R16, R242.reuse, R184 ;  /* 0x000000f210b8723c */ /* 0x080fec00000018b8 */
[----:B------:R-:W-:Y:S01]  /*98b0*/  HMMA.16816.F32 R176, R20, R242, R176 ;  /* 0x000000f214b0723c */ /* 0x000fe200000018b0 */
[----:B------:R-:W-:Y:S05]  /*98c0*/  LDSM.16.M88.4 R240, [R221+0x9800] ;  /* 0x00980000ddf0783b */ /* 0x000fea0000000200 */
[C---:B------:R-:W-:Y:S06]  /*98d0*/  HMMA.16816.F32 R32, R16.reuse, R236, R32 ;  /* 0x000000ec1020723c */ /* 0x040fec0000001820 */
[----:B------:R-:W-:Y:S01]  /*98e0*/  HMMA.16816.F32 R28, R16, R238, R28 ;  /* 0x000000ee101c723c */ /* 0x000fe2000000181c */
[----:B------:R-:W3:Y:S05]  /*98f0*/  LDSM.16.M88.4 R16, [R217] ;  /* 0x00000000d910783b */ /* 0x000eea0000000200 */
[C---:B------:R-:W-:Y:S06]  /*9900*/  HMMA.16816.F32 R172, R20.reuse, R236, R172 ;  /* 0x000000ec14ac723c */ /* 0x040fec00000018ac */
[----:B------:R-:W-:Y:S01]  /*9910*/  HMMA.16816.F32 R204, R20, R238, R204 ;  /* 0x000000ee14cc723c */ /* 0x000fe200000018cc */
[----:B------:R-:W-:Y:S04]  /*9920*/  LDSM.16.M88.4 R236, [R222+0x4000] ;  /* 0x00400000deec783b */ /* 0x000fe80000000200 */
[----:B------:R-:W-:Y:S01]  /*9930*/  LDSM.16.M88.4 R20, [R210+0x800] ;  /* 0x00080000d214783b */ /* 0x000fe20000000200 */
[-C--:B------:R-:W-:Y:S06]  /*9940*/  HMMA.16816.F32 R188, R8, R200.reuse, R188 ;  /* 0x000000c808bc723c */ /* 0x080fec00000018bc */
[----:B-1----:R-:W-:Y:S06]  /*9950*/  HMMA.16816.F32 R12, R4, R200, R12 ;  /* 0x000000c8040c723c */ /* 0x002fec000000180c */
[-C--:B------:R-:W-:Y:S06]  /*9960*/  HMMA.16816.F32 R184, R8, R202.reuse, R184 ;  /* 0x000000ca08b8723c */ /* 0x080fec00000018b8 */
[----:B------:R-:W-:Y:S01]  /*9970*/  HMMA.16816.F32 R176, R4, R202, R176 ;  /* 0x000000ca04b0723c */ /* 0x000fe200000018b0 */
[----:B------:R-:W-:Y:S05]  /*9980*/  LDSM.16.M88.4 R200, [R220+0x4000] ;  /* 0x00400000dcc8783b */ /* 0x000fea0000000200 */
[C---:B--2---:R-:W-:Y:S06]  /*9990*/  HMMA.16816.F32 R32, R8.reuse, R192, R32 ;  /* 0x000000c00820723c */ /* 0x044fec0000001820 */
[----:B------:R-:W-:Y:S01]  /*99a0*/  HMMA.16816.F32 R28, R8, R194, R28 ;  /* 0x000000c2081c723c */ /* 0x000fe2000000181c */
[----:B------:R-:W1:Y:S05]  /*99b0*/  LDSM.16.M88.4 R8, [R221+0x9000] ;  /* 0x00900000dd08783b */ /* 0x000e6a0000000200 */
[C---:B------:R-:W-:Y:S06]  /*99c0*/  HMMA.16816.F32 R172, R4.reuse, R192, R172 ;  /* 0x000000c004ac723c */ /* 0x040fec00000018ac */
[----:B------:R-:W-:Y:S01]  /*99d0*/  HMMA.16816.F32 R204, R4, R194, R204 ;  /* 0x000000c204cc723c */ /* 0x000fe200000018cc */
[----:B------:R-:W2:Y:S04]  /*99e0*/  LDSM.16.M88.4 R4, [R222+0x6000] ;  /* 0x00600000de04783b */ /* 0x000ea80000000200 */
[----:B------:R-:W4:Y:S01]  /*99f0*/  LDSM.16.M88.4 R192, [R209] ;  /* 0x00000000d1c0783b */ /* 0x000f220000000200 */
[-C--:B---3--:R-:W-:Y:S06]  /*9a00*/  HMMA.16816.F32 R12, R16, R196.reuse, R12 ;  /* 0x000000c4100c723c */ /* 0x088fec000000180c */
[C---:B------:R-:W-:Y:S06]  /*9a10*/  HMMA.16816.F32 R188, R24.reuse, R196, R188 ;  /* 0x000000c418bc723c */ /* 0x040fec00000018bc */
[-C--:B------:R-:W-:Y:S06]  /*9a20*/  HMMA.16816.F32 R184, R24, R198.reuse, R184 ;  /* 0x000000c618b8723c */ /* 0x080fec00000018b8 */
[----:B------:R-:W-:Y:S01]  /*9a30*/  HMMA.16816.F32 R176, R16, R198, R176 ;  /* 0x000000c610b0723c */ /* 0x000fe200000018b0 */
[----:B------:R-:W3:Y:S05]  /*9a40*/  LDSM.16.M88.4 R196, [R220+0x6000] ;  /* 0x00600000dcc4783b */ /* 0x000eea0000000200 */
[----:B-1----:R-:W-:Y:S06]  /*9a50*/  HMMA.16816.F32 R12, R236, R8, R12 ;  /* 0x00000008ec0c723c */ /* 0x002fec000000180c */
[----:B------:R-:W-:Y:S06]  /*9a60*/  HMMA.16816.F32 R172, R16, R20, R172 ;  /* 0x0000001410ac723c */ /* 0x000fec00000018ac */
[C---:B--2---:R-:W-:Y:S06]  /*9a70*/  HMMA.16816.F32 R188, R4.reuse, R8, R188 ;  /* 0x0000000804bc723c */ /* 0x044fec00000018bc */
[-C--:B------:R-:W-:Y:S06]  /*9a80*/  HMMA.16816.F32 R184, R4, R10.reuse, R184 ;  /* 0x0000000a04b8723c */ /* 0x080fec00000018b8 */
[----:B------:R-:W-:Y:S01]  /*9a90*/  HMMA.16816.F32 R176, R236, R10, R176 ;  /* 0x0000000aecb0723c */ /* 0x000fe200000018b0 */
[----:B------:R-:W-:Y:S05]  /*9aa0*/  LDSM.16.M88.4 R8, [R217+0x4000] ;  /* 0x00400000d908783b */ /* 0x000fea0000000200 */
[C---:B------:R-:W-:Y:S06]  /*9ab0*/  HMMA.16816.F32 R32, R24.reuse, R20, R32 ;  /* 0x000000141820723c */ /* 0x040fec0000001820 */
[-C--:B------:R-:W-:Y:S01]  /*9ac0*/  HMMA.16816.F32 R28, R24, R22.reuse, R28 ;  /* 0x00000016181c723c */ /* 0x080fe2000000181c */
[----:B------:R-:W-:Y:S05]  /*9ad0*/  LDSM.16.M88.4 R24, [R218+0x4000] ;  /* 0x00400000da18783b */ /* 0x000fea0000000200 */
[----:B------:R-:W-:Y:S01]  /*9ae0*/  HMMA.16816.F32 R204, R16, R22, R204 ;  /* 0x0000001610cc723c */ /* 0x000fe200000018cc */
[----:B------:R-:W1:Y:S04]  /*9af0*/  LDSM.16.M88.4 R16, [R215+0x9000] ;  /* 0x00900000d710783b */ /* 0x000e680000000200 */
[----:B------:R-:W2:Y:S01]  /*9b00*/  LDSM.16.M88.4 R20, [R218+0x6000] ;  /* 0x00600000da14783b */ /* 0x000ea20000000200 */
[-C--:B----4-:R-:W-:Y:S06]  /*9b10*/  HMMA.16816.F32 R12, R200, R192.reuse, R12 ;  /* 0x000000c0c80c723c */ /* 0x090fec000000180c */
[C---:B---3--:R-:W-:Y:S06]  /*9b20*/  HMMA.16816.F32 R188, R196.reuse, R192, R188 ;  /* 0x000000c0c4bc723c */ /* 0x048fec00000018bc */
[-C--:B------:R-:W-:Y:S06]  /*9b30*/  HMMA.16816.F32 R184, R196, R194.reuse, R184 ;  /* 0x000000c2c4b8723c */ /* 0x080fec00000018b8 */
[----:B------:R-:W-:Y:S01]  /*9b40*/  HMMA.16816.F32 R176, R200, R194, R176 ;  /* 0x000000c2c8b0723c */ /* 0x000fe200000018b0 */
[----:B------:R-:W3:Y:S05]  /*9b50*/  LDSM.16.M88.4 R192, [R208] ;  /* 0x00000000d0c0783b */ /* 0x000eea0000000200 */
[-C--:B------:R-:W-:Y:S06]  /*9b60*/  HMMA.16816.F32 R172, R236, R240.reuse, R172 ;  /* 0x000000f0ecac723c */ /* 0x080fec00000018ac */
[C---:B------:R-:W-:Y:S06]  /*9b70*/  HMMA.16816.F32 R32, R4.reuse, R240, R32 ;  /* 0x000000f00420723c */ /* 0x040fec0000001820 */
[-C--:B------:R-:W-:Y:S01]  /*9b80*/  HMMA.16816.F32 R28, R4, R242.reuse, R28 ;  /* 0x000000f2041c723c */ /* 0x080fe2000000181c */
[----:B------:R-:W4:Y:S05]  /*9b90*/  LDSM.16.M88.4 R4, [R210+0x1000] ;  /* 0x00100000d204783b */ /* 0x000f2a0000000200 */
[----:B------:R-:W-:Y:S01]  /*9ba0*/  HMMA.16816.F32 R236, R236, R242, R204 ;  /* 0x000000f2ecec723c */ /* 0x000fe200000018cc */
[----:B------:R-:W5:Y:S05]  /*9bb0*/  LDSM.16.M88.4 R204, [R217+0x6000] ;  /* 0x00600000d9cc783b */ /* 0x000f6a0000000200 */
[-C--:B-1----:R-:W-:Y:S06]  /*9bc0*/  HMMA.16816.F32 R12, R24, R16.reuse, R12 ;  /* 0x00000010180c723c */ /* 0x082fec000000180c */
[C---:B--2---:R-:W-:Y:S06]  /*9bd0*/  HMMA.16816.F32 R188, R20.reuse, R16, R188 ;  /* 0x0000001014bc723c */ /* 0x044fec00000018bc */
[-C--:B------:R-:W-:Y:S06]  /*9be0*/  HMMA.16816.F32 R184, R20, R18.reuse, R184 ;  /* 0x0000001214b8723c */ /* 0x080fec00000018b8 */
[----:B------:R-:W-:Y:S01]  /*9bf0*/  HMMA.16816.F32 R176, R24, R18, R176 ;  /* 0x0000001218b0723c */ /* 0x000fe200000018b0 */
[----:B------:R-:W1:Y:S05]  /*9c00*/  LDSM.16.M88.4 R16, [R215+0x9800] ;  /* 0x00980000d710783b */ /* 0x000e6a0000000200 */
[C---:B---3--:R-:W-:Y:S06]  /*9c10*/  HMMA.16816.F32 R172, R200.reuse, R192, R172 ;  /* 0x000000c0c8ac723c */ /* 0x048fec00000018ac */
[----:B------:R-:W-:Y:S06]  /*9c20*/  HMMA.16816.F32 R236, R200, R194, R236 ;  /* 0x000000c2c8ec723c */ /* 0x000fec00000018ec */
[-C--:B----4-:R-:W-:Y:S06]  /*9c30*/  HMMA.16816.F32 R12, R8, R4.reuse, R12 ;  /* 0x00000004080c723c */ /* 0x090fec000000180c */
[C---:B-----5:R-:W-:Y:S06]  /*9c40*/  HMMA.16816.F32 R188, R204.reuse, R4, R188 ;  /* 0x00000004ccbc723c */ /* 0x060fec00000018bc */
[-C--:B------:R-:W-:Y:S06]  /*9c50*/  HMMA.16816.F32 R184, R204, R6.reuse, R184 ;  /* 0x00000006ccb8723c */ /* 0x080fec00000018b8 */
[----:B------:R-:W-:Y:S01]  /*9c60*/  HMMA.16816.F32 R176, R8, R6, R176 ;  /* 0x0000000608b0723c */ /* 0x000fe200000018b0 */
[----:B------:R-:W2:Y:S01]  /*9c70*/  LDSM.16.M88.4 R4, [R210+0x1800] ;  /* 0x00180000d204783b */ /* 0x000ea20000000200 */
[----:B------:R-:W-:-:S04]  /*9c80*/  DEPBAR.LE SB0, 0x0 ;  /* 0x000080000000791a */ /* 0x000fc80000000000 */
[----:B------:R-:W-:Y:S01]  /*9c90*/  HMMA.16816.F32 R32, R196, R192, R32 ;  /* 0x000000c0c420723c */ /* 0x000fe20000001820 */
[----:B------:R-:W-:Y:S01]  /*9ca0*/  FMUL.FTZ R13, R13, UR21 ;  /* 0x000000150d0d7c20 */ /* 0x000fe20008410000 */
[----:B------:R-:W-:Y:S01]  /*9cb0*/  FMUL.FTZ R164, R15, UR21 ;  /* 0x000000150fa47c20 */ /* 0x000fe20008410000 */
[----:B------:R-:W-:Y:S01]  /*9cc0*/  FMUL.FTZ R3, R12, UR21 ;  /* 0x000000150c037c20 */ /* 0x000fe20008410000 */
[----:B------:R-:W-:Y:S02]  /*9cd0*/  FMUL.FTZ R12, R14, UR21 ;  /* 0x000000150e0c7c20 */ /* 0x000fe40008410000 */
[C---:B-1----:R-:W-:Y:S01]  /*9ce0*/  HMMA.16816.F32 R172, R24.reuse, R16, R172 ;  /* 0x0000001018ac723c */ /* 0x042fe200000018ac */
[----:B------:R-:W1:Y:S01]  /*9cf0*/  MUFU.TANH R13, R13 ;  /* 0x0000000d000d7308 */ /* 0x000e620000002400 */
[----:B------:R-:W-:Y:S01]  /*9d00*/  FMUL.FTZ R170, R189, UR21 ;  /* 0x00000015bdaa7c20 */ /* 0x000fe20008410000 */
[----:B------:R-:W-:Y:S01]  /*9d10*/  FMUL.FTZ R169, R191, UR21 ;  /* 0x00000015bfa97c20 */ /* 0x000fe20008410000 */
[----:B------:R-:W-:Y:S01]  /*9d20*/  FMUL.FTZ R15, R188, UR21 ;  /* 0x00000015bc0f7c20 */ /* 0x000fe20008410000 */
[----:B------:R-:W-:Y:S01]  /*9d30*/  FMUL.FTZ R14, R190, UR21 ;  /* 0x00000015be0e7c20 */ /* 0x000fe20008410000 */
[----:B------:R-:W-:Y:S01]  /*9d40*/  HMMA.16816.F32 R236, R24, R18, R236 ;  /* 0x0000001218ec723c */ /* 0x000fe200000018ec */
[----:B------:R-:W-:-:S02]  /*9d50*/  FMUL.FTZ R186, R186, UR21 ;  /* 0x00000015baba7c20 */ /* 0x000fc40008410000 */
[----:B------:R-:W3:Y:S03]  /*9d60*/  MUFU.TANH R164, R164 ;  /* 0x000000a400a47308 */ /* 0x000ee60000002400 */
[----:B------:R-:W-:Y:S01]  /*9d70*/  HMMA.16816.F32 R28, R196, R194, R28 ;  /* 0x000000c2c41c723c */ /* 0x000fe2000000181c */
[----:B------:R-:W-:Y:S01]  /*9d80*/  FMUL.FTZ R171, R176, UR21 ;  /* 0x00000015b0ab7c20 */ /* 0x000fe20008410000 */
[----:B------:R-:W-:Y:S01]  /*9d90*/  FMUL.FTZ R176, R177, UR21 ;  /* 0x00000015b1b07c20 */ /* 0x000fe20008410000 */
[----:B------:R-:W-:Y:S01]  /*9da0*/  FMUL.FTZ R177, R178, UR21 ;  /* 0x00000015b2b17c20 */ /* 0x000fe20008410000 */
[----:B------:R-:W-:Y:S01]  /*9db0*/  FMUL.FTZ R178, R179, UR21 ;  /* 0x00000015b3b27c20 */ /* 0x000fe20008410000 */
[----:B------:R-:W-:Y:S01]  /*9dc0*/  FMUL.FTZ R179, R184, UR21 ;  /* 0x00000015b8b37c20 */ /* 0x000fe20008410000 */
[----:B------:R-:W-:Y:S01]  /*9dd0*/  HMMA.16816.F32 R32, R20, R16, R32 ;  /* 0x000000101420723c */ /* 0x000fe20000001820 */
[----:B------:R-:W-:Y:S06]  /*9de0*/  MUFU.TANH R3, R3 ;  /* 0x0000000300037308 */ /* 0x000fec0000002400 */
[----:B------:R-:W-:Y:S01]  /*9df0*/  FMUL.FTZ R16, R185, UR21 ;  /* 0x00000015b9107c20 */ /* 0x000fe20008410000 */
[----:B------:R-:W-:Y:S01]  /*9e00*/  FMUL.FTZ R17, R187, UR21 ;  /* 0x00000015bb117c20 */ /* 0x000fe20008410000 */
[----:B------:R-:W4:Y:S01]  /*9e10*/  MUFU.TANH R179, R179 ;  /* 0x000000b300b37308 */ /* 0x000f220000002400 */
[C---:B--2---:R-:W-:Y:S06]  /*9e20*/  HMMA.16816.F32 R172, R8.reuse, R4, R172 ;  /* 0x0000000408ac723c */ /* 0x044fec00000018ac */
[----:B------:R-:W-:Y:S01]  /*9e30*/  HMMA.16816.F32 R236, R8, R6, R236 ;  /* 0x0000000608ec723c */ /* 0x000fe200000018ec */
[----:B------:R-:W2:Y:S05]  /*9e40*/  MUFU.TANH R176, R176 ;  /* 0x000000b000b07308 */ /* 0x000eaa0000002400 */
[----:B------:R-:W-:Y:S03]  /*9e50*/  HMMA.16816.F32 R28, R20, R18, R28 ;  /* 0x00000012141c723c */ /* 0x000fe6000000181c */
[----:B------:R-:W5:Y:S03]  /*9e60*/  MUFU.TANH R170, R170 ;  /* 0x000000aa00aa7308 */ /* 0x000f660000002400 */
        /* <DEDUP_REMOVED lines=12> */
[----:B------:R-:W5:Y:S01]  /*9f30*/  MUFU.TANH R18, R172 ;  /* 0x000000ac00127308 */ /* 0x000f620000002400 */
[----:B------:R-:W-:Y:S01]  /*9f40*/  ISETP.GE.AND P4, PT, R5, R230, PT ;  /* 0x000000e60500720c */ /* 0x000fe20003f86270 */
[----:B------:R-:W-:Y:S01]  /*9f50*/  VIADD R11, R19, 0x18 ;  /* 0x00000018130b7836 */ /* 0x000fe20000000000 */
[----:B-1----:R-:W-:Y:S01]  /*9f60*/  FSEL R8, R13, -INF , !P1 ;  /* 0xff8000000d087808 */ /* 0x002fe20004800000 */
[----:B------:R-:W-:Y:S01]  /*9f70*/  VIADD R13, R19, 0x9 ;  /* 0x00000009130d7836 */ /* 0x000fe20000000000 */
[-C--:B------:R-:W-:Y:S01]  /*9f80*/  ISETP.GE.AND P0, PT, R9, R2.reuse, PT ;  /* 0x000000020900720c */ /* 0x080fe20003f06270 */
[----:B------:R-:W-:Y:S01]  /*9f90*/  HMMA.16816.F32 R28, R204, R6, R28 ;  /* 0x00000006cc1c723c */ /* 0x000fe2000000181c */
[C---:B------:R-:W-:Y:S01]  /*9fa0*/  ISETP.GE.AND P6, PT, R5.reuse, R2, PT ;  /* 0x000000020500720c */ /* 0x040fe20003fc6270 */
[----:B------:R-:W1:Y:S01]  /*9fb0*/  MUFU.TANH R202, R202 ;  /* 0x000000ca00ca7308 */ /* 0x000e620000002400 */
[----:B------:R-:W-:Y:S01]  /*9fc0*/  ISETP.GE.AND P2, PT, R5, R0, PT ;  /* 0x000000000500720c */ /* 0x000fe20003f46270 */
[----:B------:R-:W-:Y:S01]  /*9fd0*/  FMUL.FTZ R200, R237, UR21 ;  /* 0x00000015edc87c20 */ /* 0x000fe20008410000 */
[----:B---3--:R-:W-:Y:S01]  /*9fe0*/  FSEL R5, R164, -INF , !P4 ;  /* 0xff800000a4057808 */ /* 0x008fe20006000000 */
[----:B------:R-:W-:Y:S01]  /*9ff0*/  FMUL.FTZ R191, R238, UR21 ;  /* 0x00000015eebf7c20 */ /* 0x000fe20008410000 */
[-C--:B------:R-:W-:Y:S01]  /*a000*/  ISETP.GE.AND P4, PT, R19, R232.reuse, PT ;  /* 0x000000e81300720c */ /* 0x080fe20003f86270 */
[----:B------:R-:W-:Y:S01]  /*a010*/  FMUL.FTZ R175, R175, UR21 ;  /* 0x00000015afaf7c20 */ /* 0x000fe20008410000 */
[----:B----4-:R-:W-:Y:S01]  /*a020*/  FSEL R6, R179, -INF , !P0 ;  /* 0xff800000b3067808 */ /* 0x010fe20004000000 */
[----:B------:R-:W3:Y:S01]  /*a030*/  MUFU.TANH R178, R178 ;  /* 0x000000b200b27308 */ /* 0x000ee20000002400 */
[-C--:B------:R-:W-:Y:S01]  /*a040*/  ISETP.GE.AND P0, PT, R13, R232.reuse, PT ;  /* 0x000000e80d00720c */ /* 0x080fe20003f06270 */
[----:B------:R-:W-:Y:S01]  /*a050*/  FMUL.FTZ R32, R32, UR21 ;  /* 0x0000001520207c20 */ /* 0x000fe20008410000 */
[----:B------:R-:W-:Y:S01]  /*a060*/  FSEL R20, R3, -INF , !P4 ;  /* 0xff80000003147808 */ /* 0x000fe20006000000 */
[----:B------:R-:W-:Y:S01]  /*a070*/  FMUL.FTZ R33, R33, UR21 ;  /* 0x0000001521217c20 */ /* 0x000fe20008410000 */
[----:B--2---:R-:W-:Y:S01]  /*a080*/  FSEL R176, R176, -INF , !P0 ;  /* 0xff800000b0b07808 */ /* 0x004fe20004000000 */
[----:B------:R-:W-:Y:S01]  /*a090*/  FMUL.FTZ R34, R34, UR21 ;  /* 0x0000001522227c20 */ /* 0x000fe20008410000 */
[-C--:B------:R-:W-:Y:S01]  /*a0a0*/  ISETP.GE.AND P0, PT, R21, R232.reuse, PT ;  /* 0x000000e81500720c */ /* 0x080fe20003f06270 */
[----:B------:R-:W2:Y:S01]  /*a0b0*/  MUFU.TANH R177, R177 ;  /* 0x000000b100b17308 */ /* 0x000ea20000002400 */
[----:B------:R-:W-:-:S02]  /*a0c0*/  ISETP.GE.AND P5, PT, R9, R232, PT ;  /* 0x000000e80900720c */ /* 0x000fc40003fa6270 */
[----:B------:R-:W-:Y:S02]  /*a0d0*/  FMNMX.FTZ R3, R168, R20, !PT ;  /* 0x00000014a8037209 */ /* 0x000fe40007810000 */
[----:B-----5:R-:W-:Y:S02]  /*a0e0*/  FSEL R4, R170, -INF , !P6 ;  /* 0xff800000aa047808 */ /* 0x020fe40007000000 */
[----:B------:R-:W-:Y:S01]  /*a0f0*/  FSEL R170, R18, -INF , !P0 ;  /* 0xff80000012aa7808 */ /* 0x000fe20004000000 */
[----:B------:R-:W4:Y:S01]  /*a100*/  MUFU.TANH R203, R173 ;  /* 0x000000ad00cb7308 */ /* 0x000f220000002400 */
[----:B------:R-:W-:Y:S02]  /*a110*/  FSEL R10, R171, -INF , !P5 ;  /* 0xff800000ab0a7808 */ /* 0x000fe40006800000 */
[----:B------:R-:W-:Y:S02]  /*a120*/  FMNMX.FTZ R3, R8, R3, !PT ;  /* 0x0000000308037209 */ /* 0x000fe40007810000 */
[----:B------:R-:W-:-:S02]  /*a130*/  ISETP.GE.AND P0, PT, R11, R232, PT ;  /* 0x000000e80b00720c */ /* 0x000fc40003f06270 */
[C---:B------:R-:W-:Y:S01]  /*a140*/  ISETP.GE.AND P3, PT, R9.reuse, R230, PT ;  /* 0x000000e60900720c */ /* 0x040fe20003f66270 */
[----:B------:R-:W5:Y:S01]  /*a150*/  MUFU.TANH R200, R200 ;  /* 0x000000c800c87308 */ /* 0x000f620000002400 */
[----:B------:R-:W-:Y:S01]  /*a160*/  ISETP.GE.AND P1, PT, R9, R0, PT ;  /* 0x000000000900720c */ /* 0x000fe20003f26270 */
[----:B------:R-:W-:Y:S01]  /*a170*/  VIADD R9, R19, 0x11 ;  /* 0x0000001113097836 */ /* 0x000fe20000000000 */
[----:B------:R-:W-:Y:S02]  /*a180*/  ISETP.GE.AND P4, PT, R13, R230, PT ;  /* 0x000000e60d00720c */ /* 0x000fe40003f86270 */
[----:B------:R-:W-:Y:S02]  /*a190*/  FMNMX.FTZ R3, R10, R3, !PT ;  /* 0x000000030a037209 */ /* 0x000fe40007810000 */
[----:B-1----:R-:W-:Y:S01]  /*a1a0*/  FSEL R202, R202, -INF , !P0 ;  /* 0xff800000caca7808 */ /* 0x002fe20004000000 */
[----:B------:R-:W1:Y:S01]  /*a1b0*/  MUFU.TANH R12, R12 ;  /* 0x0000000c000c7308 */ /* 0x000e620000002400 */
[----:B------:R-:W-:-:S02]  /*a1c0*/  PLOP3.LUT P0, PT, PT, PT, UP0, 0x80, 0x0 ;  /* 0x000000000000781c */ /* 0x000fc40003f0f008 */
[----:B---3--:R-:W-:Y:S02]  /*a1d0*/  FSEL R7, R178, -INF , !P4 ;  /* 0xff800000b2077808 */ /* 0x008fe40006000000 */
[----:B--2---:R-:W-:Y:S02]  /*a1e0*/  FSEL R177, R177, -INF , !P3 ;  /* 0xff800000b1b17808 */ /* 0x004fe40005800000 */
[----:B------:R-:W-:Y:S01]  /*a1f0*/  ISETP.GE.AND P4, PT, R9, R232, PT ;  /* 0x000000e80900720c */ /* 0x000fe20003f86270 */
[----:B------:R-:W2:Y:S01]  /*a200*/  MUFU.TANH R15, R15 ;  /* 0x0000000f000f7308 */ /* 0x000ea20000002400 */
[----:B------:R-:W-:Y:S02]  /*a210*/  FMNMX.FTZ R3, R176, R3, !PT ;  /* 0x00000003b0037209 */ /* 0x000fe40007810000 */
[C---:B------:R-:W-:Y:S02]  /*a220*/  ISETP.GE.AND P6, PT, R19.reuse, R230, PT ;  /* 0x000000e61300720c */ /* 0x040fe40003fc6270 */
[----:B------:R-:W-:-:S02]  /*a230*/  ISETP.GE.AND P5, PT, R19, R2, PT ;  /* 0x000000021300720c */ /* 0x000fc40003fa6270 */
[C---:B------:R-:W-:Y:S01]  /*a240*/  ISETP.GE.AND P3, PT, R19.reuse, R0, PT ;  /* 0x000000001300720c */ /* 0x040fe20003f66270 */
[----:B------:R-:W3:Y:S01]  /*a250*/  MUFU.TANH R14, R14 ;  /* 0x0000000e000e7308 */ /* 0x000ee20000002400 */
[----:B------:R-:W-:Y:S01]  /*a260*/  VIADD R19, R19, 0x19 ;  /* 0x0000001913137836 */ /* 0x000fe20000000000 */
[----:B----4-:R-:W-:Y:S02]  /*a270*/  FSEL R203, R203, -INF , !P4 ;  /* 0xff800000cbcb7808 */ /* 0x010fe40006000000 */
[----:B------:R-:W-:Y:S02]  /*a280*/  FMNMX.FTZ R18, R170, R3, !PT ;  /* 0x00000003aa127209 */ /* 0x000fe40007810000 */
[----:B------:R-:W-:Y:S02]  /*a290*/  ISETP.GE.AND P4, PT, R19, R232, PT ;  /* 0x000000e81300720c */ /* 0x000fe40003f86270 */
[----:B------:R-:W4:Y:S01]  /*a2a0*/  MUFU.TANH R169, R169 ;  /* 0x000000a900a97308 */ /* 0x000f220000002400 */
[----:B------:R-:W-:-:S02]  /*a2b0*/  FMNMX.FTZ R235, R203, R18, !PT ;  /* 0x00000012cbeb7209 */ /* 0x000fc40007810000 */
[----:B-----5:R-:W-:Y:S02]  /*a2c0*/  FSEL R200, R200, -INF , !P4 ;  /* 0xff800000c8c87808 */ /* 0x020fe40006000000 */
[----:B------:R-:W-:Y:S02]  /*a2d0*/  ISETP.GE.AND P4, PT, R13, R2, PT ;  /* 0x000000020d00720c */ /* 0x000fe40003f86270 */
[----:B------:R-:W-:Y:S01]  /*a2e0*/  FMNMX.FTZ R235, R202, R235, !PT ;  /* 0x000000ebcaeb7209 */ /* 0x000fe20007810000 */
[----:B------:R-:W1:Y:S08]  /*a2f0*/  MUFU.TANH R16, R16 ;  /* 0x0000001000107308 */ /* 0x000e700000002400 */
        /* <DEDUP_REMOVED lines=33> */
.L_x_1183:
[----:B------:R-:W-:Y:S01]  /*a510*/  ISETP.GE.AND P0, PT, R13, R0, PT ;  /* 0x000000000d00720c */ /* 0x000fe20003f06270 */
[----:B------:R-:W-:Y:S01]  /*a520*/  FMUL.FTZ R199, R239, UR21 ;  /* 0x00000015efc77c20 */ /* 0x000fe20008410000 */
[----:B-1----:R-:W-:Y:S01]  /*a530*/  FSEL R13, R12, -INF , !P6 ;  /* 0xff8000000c0d7808 */ /* 0x002fe20007000000 */
[----:B------:R-:W-:Y:S01]  /*a540*/  FMUL.FTZ R28, R28, UR21 ;  /* 0x000000151c1c7c20 */ /* 0x000fe20008410000 */
[----:B------:R-:W-:Y:S01]  /*a550*/  FSEL R16, R16, -INF , !P4 ;  /* 0xff80000010107808 */ /* 0x000fe20006000000 */
[----:B------:R-:W-:Y:S01]  /*a560*/  FMUL.FTZ R35, R35, UR21 ;  /* 0x0000001523237c20 */ /* 0x000fe20008410000 */
[----:B------:R-:W-:Y:S01]  /*a570*/  FMNMX.FTZ R18, R167, R13, !PT ;  /* 0x0000000da7127209 */ /* 0x000fe20007810000 */
[----:B------:R-:W1:Y:S01]  /*a580*/  MUFU.TANH R199, R199 ;  /* 0x000000c700c77308 */ /* 0x000e620000002400 */
[----:B------:R-:W-:Y:S01]  /*a590*/  ISETP.GE.AND P4, PT, R21, R230, PT ;  /* 0x000000e61500720c */ /* 0x000fe20003f86270 */
[----:B------:R-:W-:Y:S01]  /*a5a0*/  FMUL.FTZ R29, R29, UR21 ;  /* 0x000000151d1d7c20 */ /* 0x000fe20008410000 */
[----:B------:R-:W-:Y:S01]  /*a5b0*/  FMNMX.FTZ R18, R5, R18, !PT ;  /* 0x0000001205127209 */ /* 0x000fe20007810000 */
[----:B------:R-:W-:Y:S01]  /*a5c0*/  FMUL.FTZ R206, R30, UR21 ;  /* 0x000000151ece7c20 */ /* 0x000fe20008410000 */
[----:B------:R-:W-:Y:S01]  /*a5d0*/  FMNMX.FTZ R235, R200, R235, !PT ;  /* 0x000000ebc8eb7209 */ /* 0x000fe20007810000 */
[----:B------:R-:W-:Y:S01]  /*a5e0*/  FMUL.FTZ R31, R31, UR21 ;  /* 0x000000151f1f7c20 */ /* 0x000fe20008410000 */
[----:B------:R-:W-:Y:S01]  /*a5f0*/  FMNMX.FTZ R18, R177, R18, !PT ;  /* 0x00000012b1127209 */ /* 0x000fe20007810000 */
[----:B------:R-:W-:Y:S01]  /*a600*/  MUFU.TANH R238, R34 ;  /* 0x0000002200ee7308 */ /* 0x000fe20000002400 */
[----:B------:R-:W-:Y:S01]  /*a610*/  ISETP.GE.AND P6, PT, R9, R230, PT ;  /* 0x000000e60900720c */ /* 0x000fe20003fc6270 */
[----:B------:R-:W3:Y:S01]  /*a620*/  SHFL.BFLY PT, R12, R235, 0x2, 0x1f ;  /* 0x0c401f00eb0c7f89 */ /* 0x000ee200000e0000 */
[----:B------:R-:W-:Y:S01]  /*a630*/  FSEL R201, R201, -INF , !P4 ;  /* 0xff800000c9c97808 */ /* 0x000fe20006000000 */
[----:B------:R-:W-:Y:S01]  /*a640*/  UISETP.GE.AND UP0, UPT, UR20, 0x5, UPT ;  /* 0x000000051400788c */ /* 0x000fe2000bf06270 */
[----:B------:R-:W-:-:S02]  /*a650*/  FMNMX.FTZ R18, R7, R18, !PT ;  /* 0x0000001207127209 */ /* 0x000fc40007810000 */
[----:B------:R-:W-:Y:S01]  /*a660*/  ISETP.GE.AND P4, PT, R11, R230, PT ;  /* 0x000000e60b00720c */ /* 0x000fe20003f86270 */
[----:B------:R-:W4:Y:S01]  /*a670*/  MUFU.TANH R242, R28 ;  /* 0x0000001c00f27308 */ /* 0x000f220000002400 */
[----:B------:R-:W-:Y:S02]  /*a680*/  FSEL R192, R192, -INF , !P6 ;  /* 0xff800000c0c07808 */ /* 0x000fe40007000000 */
[----:B------:R-:W-:Y:S02]  /*a690*/  FMNMX.FTZ R3, R201, R18, !PT ;  /* 0x00000012c9037209 */ /* 0x000fe40007810000 */
[----:B--2---:R-:W-:Y:S02]  /*a6a0*/  FSEL R22, R15, -INF , !P5 ;  /* 0xff8000000f167808 */ /* 0x004fe40006800000 */
[----:B------:R-:W-:Y:S01]  /*a6b0*/  FSEL R191, R191, -INF , !P4 ;  /* 0xff800000bfbf7808 */ /* 0x000fe20006000000 */
[----:B------:R2:W-:Y:S01]  /*a6c0*/  MUFU.TANH R236, R35 ;  /* 0x0000002300ec7308 */ /* 0x0005e20000002400 */
[----:B------:R-:W-:-:S02]  /*a6d0*/  ISETP.GE.AND P5, PT, R19, R230, PT ;  /* 0x000000e61300720c */ /* 0x000fc40003fa6270 */
[----:B------:R-:W-:Y:S02]  /*a6e0*/  FMNMX.FTZ R18, R192, R3, !PT ;  /* 0x00000003c0127209 */ /* 0x000fe40007810000 */
[----:B-1----:R-:W-:Y:S02]  /*a6f0*/  FSEL R199, R199, -INF , !P5 ;  /* 0xff800000c7c77808 */ /* 0x002fe40006800000 */
[----:B------:R-:W-:Y:S01]  /*a700*/  FMNMX.FTZ R18, R191, R18, !PT ;  /* 0x00000012bf127209 */ /* 0x000fe20007810000 */
[----:B------:R-:W1:Y:S01]  /*a710*/  MUFU.TANH R240, R29 ;  /* 0x0000001d00f07308 */ /* 0x000e620000002400 */
[----:B------:R-:W-:Y:S02]  /*a720*/  FMNMX.FTZ R245, R166, R22, !PT ;  /* 0x00000016a6f57209 */ /* 0x000fe40007810000 */
[----:B------:R-:W-:Y:S02]  /*a730*/  FMNMX.FTZ R3, R199, R18, !PT ;  /* 0x00000012c7037209 */ /* 0x000fe40007810000 */
[----:B------:R-:W-:-:S02]  /*a740*/  FMNMX.FTZ R245, R4, R245, !PT ;  /* 0x000000f504f57209 */ /* 0x000fc40007810000 */
[----:B------:R-:W-:Y:S01]  /*a750*/  FSEL R18, R14, -INF , !P3 ;  /* 0xff8000000e127808 */ /* 0x000fe20005800000 */
[----:B------:R-:W5:Y:S01]  /*a760*/  MUFU.TANH R206, R206 ;  /* 0x000000ce00ce7308 */ /* 0x000f620000002400 */
[----:B------:R-:W-:Y:S01]  /*a770*/  ISETP.GE.AND P6, PT, R21, R2, PT ;  /* 0x000000021500720c */ /* 0x000fe20003fc6270 */
[----:B------:R-:W-:Y:S01]  /*a780*/  SHFL.BFLY PT, R30, R3, 0x2, 0x1f ;  /* 0x0c401f00031e7f89 */ /* 0x000fe200000e0000 */
[----:B------:R-:W-:Y:S02]  /*a790*/  FMNMX.FTZ R245, R6, R245, !PT ;  /* 0x000000f506f57209 */ /* 0x000fe40007810000 */
[----:B------:R-:W-:Y:S01]  /*a7a0*/  FSEL R14, R169, -INF , !P2 ;  /* 0xff800000a90e7808 */ /* 0x000fe20005000000 */
[----:B--2---:R-:W-:Y:S01]  /*a7b0*/  LDSM.16.MT88.4 R32, [R216+0xa000] ;  /* 0x00a00000d820783b */ /* 0x004fe20000004200 */
[----:B------:R-:W-:Y:S01]  /*a7c0*/  FMNMX.FTZ R15, R165, R18, !PT ;  /* 0x00000012a50f7209 */ /* 0x000fe20007810000 */
[----:B------:R-:W2:Y:S01]  /*a7d0*/  MUFU.TANH R204, R31 ;  /* 0x0000001f00cc7308 */ /* 0x000ea20000002400 */
[----:B------:R-:W-:-:S02]  /*a7e0*/  ISETP.GE.AND P5, PT, R9, R2, PT ;  /* 0x000000020900720c */ /* 0x000fc40003fa6270 */
[----:B------:R-:W-:Y:S02]  /*a7f0*/  FSEL R252, R252, -INF , !P6 ;  /* 0xff800000fcfc7808 */ /* 0x000fe40007000000 */
[----:B------:R-:W-:Y:S02]  /*a800*/  FMNMX.FTZ R245, R16, R245, !PT ;  /* 0x000000f510f57209 */ /* 0x000fe40007810000 */
[----:B------:R-:W-:Y:S02]  /*a810*/  FSEL R24, R24, -INF , !P1 ;  /* 0xff80000018187808 */ /* 0x000fe40004800000 */
[----:B------:R-:W-:Y:S02]  /*a820*/  FMNMX.FTZ R15, R14, R15, !PT ;  /* 0x0000000f0e0f7209 */ /* 0x000fe40007810000 */
[----:B---3--:R-:W-:Y:S02]  /*a830*/  FMNMX.FTZ R235, R235, R12, !PT ;  /* 0x0000000cebeb7209 */ /* 0x008fe40007810000 */
[----:B------:R-:W-:-:S02]  /*a840*/  ISETP.GE.AND P4, PT, R21, R0, PT ;  /* 0x000000001500720c */ /* 0x000fc40003f86270 */
[----:B------:R-:W-:Y:S01]  /*a850*/  ISETP.GE.AND P6, PT, R11, R2, PT ;  /* 0x000000020b00720c */ /* 0x000fe20003fc6270 */
[----:B------:R-:W3:Y:S01]  /*a860*/  SHFL.BFLY PT, R28, R235, 0x1, 0x1f ;  /* 0x0c201f00eb1c7f89 */ /* 0x000ee200000e0000 */
[----:B------:R-:W-:Y:S02]  /*a870*/  FSEL R250, R250, -INF , !P5 ;  /* 0xff800000fafa7808 */ /* 0x000fe40006800000 */
[----:B------:R-:W-:Y:S02]  /*a880*/  FMNMX.FTZ R245, R252, R245, !PT ;  /* 0x000000f5fcf57209 */ /* 0x000fe40007810000 */
[----:B------:R-:W-:Y:S02]  /*a890*/  FSEL R12, R17, -INF , !P0 ;  /* 0xff800000110c7808 */ /* 0x000fe40004000000 */
[----:B------:R-:W-:Y:S02]  /*a8a0*/  FMNMX.FTZ R15, R24, R15, !PT ;  /* 0x0000000f180f7209 */ /* 0x000fe40007810000 */
[----:B------:R-:W-:-:S02]  /*a8b0*/  ISETP.GE.AND P0, PT, R9, R0, PT ;  /* 0x000000000900720c */ /* 0x000fc40003f06270 */
[----:B------:R-:W-:Y:S02]  /*a8c0*/  ISETP.GE.AND P5, PT, R19, R2, PT ;  /* 0x000000021300720c */ /* 0x000fe40003fa6270 */
[----:B----4-:R-:W-:Y:S02]  /*a8d0*/  FSEL R242, R242, -INF , !P6 ;  /* 0xff800000f2f27808 */ /* 0x010fe40007000000 */
[----:B------:R-:W-:Y:S02]  /*a8e0*/  FMNMX.FTZ R245, R250, R245, !PT ;  /* 0x000000f5faf57209 */ /* 0x000fe40007810000 */
[----:B------:R-:W-:Y:S02]  /*a8f0*/  FSEL R238, R238, -INF , !P4 ;  /* 0xff800000eeee7808 */ /* 0x000fe40006000000 */
[----:B------:R-:W-:Y:S02]  /*a900*/  FMNMX.FTZ R9, R12, R15, !PT ;  /* 0x0000000f0c097209 */ /* 0x000fe40007810000 */
[----:B-1----:R-:W-:-:S02]  /*a910*/  FSEL R240, R240, -INF , !P5 ;  /* 0xff800000f0f07808 */ /* 0x002fc40006800000 */
[----:B------:R-:W-:Y:S02]  /*a920*/  FMNMX.FTZ R245, R242, R245, !PT ;  /* 0x000000f5f2f57209 */ /* 0x000fe40007810000 */
[-C--:B------:R-:W-:Y:S02]  /*a930*/  ISETP.GE.AND P1, PT, R11, R0.reuse, PT ;  /* 0x000000000b00720c */ /* 0x080fe40003f26270 */
[----:B------:R-:W-:Y:S02]  /*a940*/  FSEL R236, R236, -INF , !P0 ;  /* 0xff800000ecec7808 */ /* 0x000fe40004000000 */
[----:B------:R-:W-:Y:S02]  /*a950*/  FMNMX.FTZ R9, R238, R9, !PT ;  /* 0x00000009ee097209 */ /* 0x000fe40007810000 */
[----:B------:R-:W-:Y:S02]  /*a960*/  FMNMX.FTZ R245, R240, R245, !PT ;  /* 0x000000f5f0f57209 */ /* 0x000fe40007810000 */
[----:B------:R-:W-:-:S02]  /*a970*/  ISETP.GE.AND P0, PT, R19, R0, PT ;  /* 0x000000001300720c */ /* 0x000fc40003f06270 */
[----:B-----5:R-:W-:Y:S01]  /*a980*/  FSEL R206, R206, -INF , !P1 ;  /* 0xff800000cece7808 */ /* 0x020fe20004800000 */
[----:B------:R-:W1:Y:S01]  /*a990*/  SHFL.BFLY PT, R26, R245, 0x2, 0x1f ;  /* 0x0c401f00f51a7f89 */ /* 0x000e6200000e0000 */
[----:B------:R-:W-:Y:S02]  /*a9a0*/  FMNMX.FTZ R9, R236, R9, !PT ;  /* 0x00000009ec097209 */ /* 0x000fe40007810000 */
[----:B--2---:R-:W-:Y:S02]  /*a9b0*/  FSEL R204, R204, -INF , !P0 ;  /* 0xff800000cccc7808 */ /* 0x004fe40004000000 */
[----:B------:R-:W-:Y:S02]  /*a9c0*/  FMNMX.FTZ R9, R206, R9, !PT ;  /* 0x00000009ce097209 */ /* 0x000fe40007810000 */
[----:B---3--:R-:W-:Y:S02]  /*a9d0*/  FMNMX.FTZ R235, R235, R28, !PT ;  /* 0x0000001cebeb7209 */ /* 0x008fe40007810000 */
[----:B------:R-:W-:-:S02]  /*a9e0*/  FMNMX.FTZ R244, R204, R9, !PT ;  /* 0x00000009ccf47209 */ /* 0x000fc40007810000 */
[C---:B------:R-:W-:Y:S01]  /*a9f0*/  FSETP.NEU.FTZ.AND P3, PT, R235.reuse, -INF , PT ;  /* 0xff800000eb00780b */ /* 0x040fe20003f7d000 */
[----:B------:R-:W-:Y:S01]  /*aa00*/  FMUL.FTZ R205, R235, UR25 ;  /* 0x00000019ebcd7c20 */ /* 0x000fe20008410000 */
[----:B------:R-:W-:Y:S01]  /*aa10*/  FMNMX.FTZ R3, R3, R30, !PT ;  /* 0x0000001e03037209 */ /* 0x000fe20007810000 */
[----:B------:R-:W2:Y:S03]  /*aa20*/  SHFL.BFLY PT, R9, R244, 0x2, 0x1f ;  /* 0x0c401f00f4097f89 */ /* 0x000ea600000e0000 */
[----:B------:R-:W-:Y:S01]  /*aa30*/  FSEL R205, R205, RZ, P3 ;  /* 0x000000ffcdcd7208 */ /* 0x000fe20001800000 */
[----:B------:R-:W3:Y:S04]  /*aa40*/  SHFL.BFLY PT, R28, R3, 0x1, 0x1f ;  /* 0x0c201f00031c7f89 */ /* 0x000ee800000e0000 */
[--C-:B------:R-:W-:Y:S01]  /*aa50*/  FFMA.FTZ R188, R8, UR25, -R205.reuse ;  /* 0x0000001908bc7c23 */ /* 0x100fe200080108cd */
[--C-:B------:R-:W-:Y:S01]  /*aa60*/  FFMA.FTZ R186, R176, UR25, -R205.reuse ;  /* 0x00000019b0ba7c23 */ /* 0x100fe200080108cd */
[----:B-1----:R-:W-:Y:S01]  /*aa70*/  FMNMX.FTZ R245, R245, R26, !PT ;  /* 0x0000001af5f57209 */ /* 0x002fe20007810000 */
[--C-:B------:R-:W-:Y:S01]  /*aa80*/  FFMA.FTZ R190, R20, UR25, -R205.reuse ;  /* 0x0000001914be7c23 */ /* 0x100fe200080108cd */
[--C-:B------:R-:W-:Y:S01]  /*aa90*/  FFMA.FTZ R189, R10, UR25, -R205.reuse ;  /* 0x000000190abd7c23 */ /* 0x100fe200080108cd */
[--C-:B------:R-:W-:Y:S01]  /*aaa0*/  FFMA.FTZ R203, R203, UR25, -R205.reuse ;  /* 0x00000019cbcb7c23 */ /* 0x100fe200080108cd */
[----:B------:R-:W-:Y:S01]  /*aab0*/  MUFU.EX2 R188, R188 ;  /* 0x000000bc00bc7308 */ /* 0x000fe20000000800 */
[----:B------:R-:W1:Y:S01]  /*aac0*/  SHFL.BFLY PT, R8, R245, 0x1, 0x1f ;  /* 0x0c201f00f5087f89 */ /* 0x000e6200000e0000 */
[----:B------:R-:W-:-:S06]  /*aad0*/  FFMA.FTZ R202, R202, UR25, -R205 ;  /* 0x00000019caca7c23 */ /* 0x000fcc00080108cd */
[----:B------:R-:W-:Y:S01]  /*aae0*/  MUFU.EX2 R190, R190 ;  /* 0x000000be00be7308 */ /* 0x000fe20000000800 */
[----:B--2---:R-:W-:Y:S02]  /*aaf0*/  FMNMX.FTZ R244, R244, R9, !PT ;  /* 0x00000009f4f47209 */ /* 0x004fe40007810000 */
[----:B---3--:R-:W-:-:S03]  /*ab00*/  FMNMX.FTZ R3, R3, R28, !PT ;  /* 0x0000001c03037209 */ /* 0x008fc60007810000 */
[----:B------:R-:W2:Y:S02]  /*ab10*/  SHFL.BFLY PT, R9, R244, 0x1, 0x1f ;  /* 0x0c201f00f4097f89 */ /* 0x000ea400000e0000 */
[----:B------:R-:W-:Y:S01]  /*ab20*/  MUFU.EX2 R189, R189 ;  /* 0x000000bd00bd7308 */ /* 0x000fe20000000800 */
[C---:B------:R-:W-:Y:S01]  /*ab30*/  FSETP.NEU.FTZ.AND P2, PT, R3.reuse, -INF , PT ;  /* 0xff8000000300780b */ /* 0x040fe20003f5d000 */
[----:B------:R-:W-:Y:S01]  /*ab40*/  FMUL.FTZ R196, R3, UR25 ;  /* 0x0000001903c47c20 */ /* 0x000fe20008410000 */
[----:B------:R-:W-:Y:S04]  /*ab50*/  LDSM.16.MT88.4 R28, [R214+0xb000] ;  /* 0x00b00000d61c783b */ /* 0x000fe80000004200 */
[----:B------:R-:W-:Y:S01]  /*ab60*/  FSEL R196, R196, RZ, P2 ;  /* 0x000000ffc4c47208 */ /* 0x000fe20001000000 */
[----:B------:R-:W-:Y:S01]  /*ab70*/  MUFU.EX2 R186, R186 ;  /* 0x000000ba00ba7308 */ /* 0x000fe20000000800 */
[----:B-1----:R-:W-:-:S03]  /*ab80*/  FMNMX.FTZ R245, R245, R8, !PT ;  /* 0x00000008f5f57209 */ /* 0x002fc60007810000 */
[--C-:B------:R-:W-:Y:S01]  /*ab90*/  FFMA.FTZ R184, R177, UR25, -R196.reuse ;  /* 0x00000019b1b87c23 */ /* 0x100fe200080108c4 */
[C---:B------:R-:W-:Y:S01]  /*aba0*/  FSETP.NEU.FTZ.AND P1, PT, R245.reuse, -INF , PT ;  /* 0xff800000f500780b */ /* 0x040fe20003f3d000 */
[----:B------:R-:W-:Y:S01]  /*abb0*/  FMUL.FTZ R171, R245, UR25 ;  /* 0x00000019f5ab7c20 */ /* 0x000fe20008410000 */
[--C-:B------:R-:W-:Y:S01]  /*abc0*/  FFMA.FTZ R185, R5, UR25, -R196.reuse ;  /* 0x0000001905b97c23 */ /* 0x100fe200080108c4 */
[--C-:B------:R-:W-:Y:S01]  /*abd0*/  FFMA.FTZ R187, R13, UR25, -R196.reuse ;  /* 0x000000190dbb7c23 */ /* 0x100fe200080108c4 */
[----:B------:R-:W-:Y:S01]  /*abe0*/  FSEL R5, R245, RZ, P1 ;  /* 0x000000fff5057208 */ /* 0x000fe20000800000 */
[--C-:B------:R-:W-:Y:S01]  /*abf0*/  FFMA.FTZ R179, R7, UR25, -R196.reuse ;  /* 0x0000001907b37c23 */ /* 0x100fe200080108c4 */
[----:B------:R-:W-:Y:S01]  /*ac00*/  FSEL R171, R171, RZ, P1 ;  /* 0x000000ffabab7208 */ /* 0x000fe20000800000 */
[----:B------:R-:W-:Y:S01]  /*ac10*/  MUFU.EX2 R184, R184 ;  /* 0x000000b800b87308 */ /* 0x000fe20000000800 */
[----:B------:R-:W-:Y:S01]  /*ac20*/  FFMA.FTZ R191, R191, UR25, -R196 ;  /* 0x00000019bfbf7c23 */ /* 0x000fe200080108c4 */
[----:B--2---:R-:W-:Y:S01]  /*ac30*/  FMNMX.FTZ R244, R244, R9, !PT ;  /* 0x00000009f4f47209 */ /* 0x004fe20007810000 */
[----:B------:R-:W-:Y:S01]  /*ac40*/  FADD.FTZ R194, R166, -R5 ;  /* 0x80000005a6c27221 */ /* 0x000fe20000010000 */
[--C-:B------:R-:W-:Y:S01]  /*ac50*/  FFMA.FTZ R177, R4, UR25, -R171.reuse ;  /* 0x0000001904b17c23 */ /* 0x100fe200080108ab */
[----:B------:R-:W-:Y:S01]  /*ac60*/  FSEL R5, R235, RZ, P3 ;  /* 0x000000ffeb057208 */ /* 0x000fe20001800000 */
[--C-:B------:R-:W-:Y:S01]  /*ac70*/  FFMA.FTZ R178, R22, UR25, -R171.reuse ;  /* 0x0000001916b27c23 */ /* 0x100fe200080108ab */
[C---:B------:R-:W-:Y:S01]  /*ac80*/  FSETP.NEU.FTZ.AND P0, PT, R244.reuse, -INF , PT ;  /* 0xff800000f400780b */ /* 0x040fe20003f1d000 */
[----:B------:R-:W-:Y:S01]  /*ac90*/  FMUL.FTZ R169, R244, UR25 ;  /* 0x00000019f4a97c20 */ /* 0x000fe20008410000 */
[----:B------:R-:W-:Y:S01]  /*aca0*/  FFMA.FTZ R176, R6, UR25, -R171 ;  /* 0x0000001906b07c23 */ /* 0x000fe200080108ab */
[----:B------:R-:W-:Y:S01]  /*acb0*/  FADD.FTZ R5, R168, -R5 ;  /* 0x80000005a8057221 */ /* 0x000fe20000010000 */
[----:B------:R-:W-:Y:S01]  /*acc0*/  FSEL R4, R244, RZ, P0 ;  /* 0x000000fff4047208 */ /* 0x000fe20000000000 */
[----:B------:R-:W-:Y:S01]  /*acd0*/  FFMA.FTZ R175, R16, UR25, -R171 ;  /* 0x0000001910af7c23 */ /* 0x000fe200080108ab */
[----:B------:R-:W-:Y:S01]  /*ace0*/  FSEL R169, R169, RZ, P0 ;  /* 0x000000ffa9a97208 */ /* 0x000fe20000000000 */
[----:B------:R-:W-:Y:S01]  /*acf0*/  FMUL.FTZ R198, R5, UR25 ;  /* 0x0000001905c67c20 */ /* 0x000fe20008410000 */
[----:B------:R-:W1:Y:S01]  /*ad00*/  LDSM.16.MT88.4 R20, [R214+0xa000] ;  /* 0x00a00000d614783b */ /* 0x000e620000004200 */
[----:B------:R-:W-:Y:S01]  /*ad10*/  FADD.FTZ R195, R165, -R4 ;  /* 0x80000004a5c37221 */ /* 0x000fe20000010000 */
[----:B------:R-:W-:Y:S01]  /*ad20*/  FSEL R4, R3, RZ, P2 ;  /* 0x000000ff03047208 */ /* 0x000fe20001000000 */
[--C-:B------:R-:W-:Y:S01]  /*ad30*/  FFMA.FTZ R174, R18, UR25, -R169.reuse ;  /* 0x0000001912ae7c23 */ /* 0x100fe200080108a9 */
[--C-:B------:R-:W-:Y:S01]  /*ad40*/  FFMA.FTZ R173, R14, UR25, -R169.reuse ;  /* 0x000000190ead7c23 */ /* 0x100fe200080108a9 */
[--C-:B------:R-:W-:Y:S01]  /*ad50*/  FFMA.FTZ R172, R24, UR25, -R169.reuse ;  /* 0x0000001918ac7c23 */ /* 0x100fe200080108a9 */
[--C-:B------:R-:W-:Y:S01]  /*ad60*/  FFMA.FTZ R193, R12, UR25, -R169.reuse ;  /* 0x000000190cc17c23 */ /* 0x100fe200080108a9 */
[----:B------:R-:W-:Y:S01]  /*ad70*/  FADD.FTZ R4, R167, -R4 ;  /* 0x80000004a7047221 */ /* 0x000fe20000010000 */
[----:B------:R-:W2:Y:S01]  /*ad80*/  LDSM.16.MT88.4 R16, [R213+0xa000] ;  /* 0x00a00000d510783b */ /* 0x000ea20000004200 */
[----:B------:R-:W-:Y:S01]  /*ad90*/  FMUL.FTZ R194, R194, UR25 ;  /* 0x00000019c2c27c20 */ /* 0x000fe20008410000 */
[----:B------:R-:W-:Y:S01]  /*ada0*/  FMUL.FTZ R195, R195, UR25 ;  /* 0x00000019c3c37c20 */ /* 0x000fe20008410000 */
[----:B------:R-:W-:Y:S01]  /*adb0*/  FMUL.FTZ R197, R4, UR25 ;  /* 0x0000001904c57c20 */ /* 0x000fe20008410000 */
[----:B------:R-:W3:Y:S01]  /*adc0*/  LDSM.16.MT88.4 R12, [R212+0xa000] ;  /* 0x00a00000d40c783b */ /* 0x000ee20000004200 */
[----:B------:R-:W-:Y:S01]  /*add0*/  MUFU.EX2 R178, R178 ;  /* 0x000000b200b27308 */ /* 0x000fe20000000800 */
[----:B------:R-:W-:Y:S01]  /*ade0*/  FFMA.FTZ R241, R204, UR25, -R169 ;  /* 0x00000019ccf17c23 */ /* 0x000fe200080108a9 */
[----:B------:R-:W-:Y:S01]  /*adf0*/  FFMA.FTZ R204, R170, UR25, -R205 ;  /* 0x00000019aacc7c23 */ /* 0x000fe200080108cd */
[----:B------:R-:W4:Y:S01]  /*ae00*/  LDSM.16.MT88.4 R4, [R216+0xb000] ;  /* 0x00b00000d804783b */ /* 0x000f220000004200 */
[----:B------:R-:W-:Y:S01]  /*ae10*/  FFMA.FTZ R207, R252, UR25, -R171 ;  /* 0x00000019fccf7c23 */ /* 0x000fe200080108ab */
[--C-:B------:R-:W-:Y:S01]  /*ae20*/  FFMA.FTZ R239, R238, UR25, -R169.reuse ;  /* 0x00000019eeef7c23 */ /* 0x100fe200080108a9 */
[----:B------:R-:W-:Y:S01]  /*ae30*/  FFMA.FTZ R236, R236, UR25, -R169 ;  /* 0x00000019ecec7c23 */ /* 0x000fe200080108a9 */
[----:B------:R-:W5:Y:S01]  /*ae40*/  LDSM.16.MT88.4 R24, [R213+0xb000] ;  /* 0x00b00000d518783b */ /* 0x000f620000004200 */
[----:B------:R-:W1:Y:S01]  /*ae50*/  MUFU.EX2 R177, R177 ;  /* 0x000000b100b17308 */ /* 0x000e620000000800 */
[--C-:B------:R-:W-:Y:S01]  /*ae60*/  FFMA.FTZ R250, R250, UR25, -R171.reuse ;  /* 0x00000019fafa7c23 */ /* 0x100fe200080108ab */
[----:B------:R-:W-:Y:S01]  /*ae70*/  FFMA.FTZ R237, R242, UR25, -R171 ;  /* 0x00000019f2ed7c23 */ /* 0x000fe200080108ab */
[----:B------:R-:W5:Y:S01]  /*ae80*/  LDSM.16.MT88.4 R8, [R212+0xb000] ;  /* 0x00b00000d408783b */ /* 0x000f620000004200 */
[----:B------:R-:W-:Y:S01]  /*ae90*/  FFMA.FTZ R206, R206, UR25, -R169 ;  /* 0x00000019cece7c23 */ /* 0x000fe200080108a9 */
[----:B------:R-:W-:Y:S01]  /*aea0*/  FFMA.FTZ R171, R240, UR25, -R171 ;  /* 0x00000019f0ab7c23 */ /* 0x000fe200080108ab */
[----:B------:R-:W-:-:S02]  /*aeb0*/  PLOP3.LUT P0, PT, PT, PT, UP0, 0x80, 0x0 ;  /* 0x000000000000781c */ /* 0x000fc40003f0f008 */
[----:B------:R-:W-:Y:S08]  /*aec0*/  MUFU.EX2 R176, R176 ;  /* 0x000000b000b07308 */ /* 0x000ff00000000800 */
[----:B------:R-:W2:Y:S01]  /*aed0*/  MUFU.EX2 R175, R175 ;  /* 0x000000af00af7308 */ /* 0x000ea20000000800 */
[----:B-1----:R-:W-:-:S07]  /*aee0*/  F2FP.F16.F32.PACK_AB R164, R177, R178 ;  /* 0x000000b2b1a4723e */ /* 0x002fce00000000ff */
[----:B------:R-:W-:Y:S08]  /*aef0*/  MUFU.EX2 R174, R174 ;  /* 0x000000ae00ae7308 */ /* 0x000ff00000000800 */
[----:B------:R-:W1:Y:S01]  /*af00*/  MUFU.EX2 R173, R173 ;  /* 0x000000ad00ad7308 */ /* 0x000e620000000800 */
[----:B--2---:R-:W-:-:S07]  /*af10*/  F2FP.F16.F32.PACK_AB R166, R175, R176 ;  /* 0x000000b0afa6723e */ /* 0x004fce00000000ff */
[----:B------:R-:W-:Y:S08]  /*af20*/  MUFU.EX2 R172, R172 ;  /* 0x000000ac00ac7308 */ /* 0x000ff00000000800 */
[----:B------:R-:W2:Y:S01]  /*af30*/  MUFU.EX2 R193, R193 ;  /* 0x000000c100c17308 */ /* 0x000ea20000000800 */
[----:B-1----:R-:W-:-:S07]  /*af40*/  F2FP.F16.F32.PACK_AB R165, R173, R174 ;  /* 0x000000aeada5723e */ /* 0x002fce00000000ff */
[----:B------:R-:W1:Y:S08]  /*af50*/  MUFU.EX2 R194, R194 ;  /* 0x000000c200c27308 */ /* 0x000e700000000800 */
[----:B------:R-:W3:Y:S01]  /*af60*/  MUFU.EX2 R195, R195 ;  /* 0x000000c300c37308 */ /* 0x000ee20000000800 */
[----:B--2---:R-:W-:-:S07]  /*af70*/  F2FP.F16.F32.PACK_AB R167, R193, R172 ;  /* 0x000000acc1a7723e */ /* 0x004fce00000000ff */
        /* <DEDUP_REMOVED lines=180> */
[----:B------:R-:W-:Y:S01]  /*bac0*/  MUFU.EX2 R203, R203 ;  /* 0x000000cb00cb7308 */ /* 0x000fe20000000800 */
[C---:B--2---:R-:W-:Y:S01]  /*bad0*/  F2FP.F16.F32.PACK_AB R169, R236.reuse, R239 ;  /* 0x000000efeca9723e */ /* 0x044fe200000000ff */
[----:B------:R-:W-:Y:S01]  /*bae0*/  FADD.FTZ R239, R239, R172 ;  /* 0x000000acefef7221 */ /* 0x000fe20000010000 */
[C---:B------:R-:W-:Y:S03]  /*baf0*/  HMMA.16816.F32 R144, R164.reuse, R20, R144 ;  /* 0x00000014a490723c */ /* 0x040fe60000001890 */
[----:B------:R-:W-:Y:S02]  /*bb00*/  FADD.FTZ R239, R236, R239 ;  /* 0x000000efecef7221 */ /* 0x000fe40000010000 */
[----:B------:R-:W2:Y:S01]  /*bb10*/  MUFU.EX2 R237, R237 ;  /* 0x000000ed00ed7308 */ /* 0x000ea20000000800 */
[C---:B------:R-:W-:Y:S01]  /*bb20*/  HMMA.16816.F32 R132, R164.reuse, R22, R132 ;  /* 0x00000016a484723c */ /* 0x040fe20000001884 */
[----:B------:R-:W-:Y:S05]  /*bb30*/  LDSM.16.MT88.4 R20, [R212+0xa800] ;  /* 0x00a80000d414783b */ /* 0x000fea0000004200 */
[C---:B------:R-:W-:Y:S01]  /*bb40*/  HMMA.16816.F32 R36, R164.reuse, R16, R36 ;  /* 0x00000010a424723c */ /* 0x040fe20000001824 */
[----:B------:R-:W3:Y:S05]  /*bb50*/  MUFU.EX2 R238, R171 ;  /* 0x000000ab00ee7308 */ /* 0x000eea0000000800 */
[----:B------:R-:W-:Y:S01]  /*bb60*/  HMMA.16816.F32 R48, R164, R18, R48 ;  /* 0x00000012a430723c */ /* 0x000fe20000001830 */
[----:B------:R-:W-:Y:S02]  /*bb70*/  LDSM.16.MT88.4 R16, [R216+0xb800] ;  /* 0x00b80000d810783b */ /* 0x000fe40000004200 */
[----:B------:R-:W-:Y:S01]  /*bb80*/  MUFU.EX2 R206, R206 ;  /* 0x000000ce00ce7308 */ /* 0x000fe20000000800 */
[----:B--2---:R-:W-:-:S02]  /*bb90*/  FADD.FTZ R231, R237, R242 ;  /* 0x000000f2ede77221 */ /* 0x004fc40000010000 */
[C---:B------:R-:W-:Y:S05]  /*bba0*/  HMMA.16816.F32 R52, R164.reuse, R12, R52 ;  /* 0x0000000ca434723c */ /* 0x040fea0000001834 */
[----:B------:R-:W2:Y:S01]  /*bbb0*/  MUFU.EX2 R241, R241 ;  /* 0x000000f100f17308 */ /* 0x000ea20000000800 */
[----:B------:R-:W-:Y:S01]  /*bbc0*/  HMMA.16816.F32 R64, R164, R14, R64 ;  /* 0x0000000ea440723c */ /* 0x000fe20000001840 */
[----:B------:R-:W-:Y:S01]  /*bbd0*/  LDSM.16.MT88.4 R12, [R214+0xb800] ;  /* 0x00b80000d60c783b */ /* 0x000fe20000004200 */
[C---:B---3--:R-:W-:Y:S01]  /*bbe0*/  F2FP.F16.F32.PACK_AB R170, R238.reuse, R237 ;  /* 0x000000edeeaa723e */ /* 0x048fe200000000ff */
[----:B------:R-:W-:-:S03]  /*bbf0*/  FADD.FTZ R231, R238, R231 ;  /* 0x000000e7eee77221 */ /* 0x000fc60000010000 */
[C---:B------:R-:W-:Y:S01]  /*bc00*/  HMMA.16816.F32 R68, R164.reuse, R4, R68 ;  /* 0x00000004a444723c */ /* 0x040fe20000001844 */
[----:B------:R-:W-:Y:S05]  /*bc10*/  MUFU.EX2 R202, R202 ;  /* 0x000000ca00ca7308 */ /* 0x000fea0000000800 */
[C---:B------:R-:W-:Y:S01]  /*bc20*/  HMMA.16816.F32 R80, R164.reuse, R6, R80 ;  /* 0x00000006a450723c */ /* 0x040fe20000001850 */
[----:B------:R-:W-:Y:S02]  /*bc30*/  LDSM.16.MT88.4 R4, [R212+0xb800] ;  /* 0x00b80000d404783b */ /* 0x000fe40000004200 */
[----:B------:R-:W-:Y:S01]  /*bc40*/  MUFU.EX2 R191, R191 ;  /* 0x000000bf00bf7308 */ /* 0x000fe20000000800 */
[C---:B--2---:R-:W-:Y:S01]  /*bc50*/  F2FP.F16.F32.PACK_AB R171, R241.reuse, R206 ;  /* 0x000000cef1ab723e */ /* 0x044fe200000000ff */
[----:B------:R-:W-:Y:S01]  /*bc60*/  FADD.FTZ R206, R206, R239 ;  /* 0x000000efcece7221 */ /* 0x000fe20000010000 */
[----:B------:R-:W-:Y:S03]  /*bc70*/  HMMA.16816.F32 R84, R164, R28, R84 ;  /* 0x0000001ca454723c */ /* 0x000fe60000001854 */
[----:B------:R-:W-:-:S03]  /*bc80*/  FADD.FTZ R229, R241, R206 ;  /* 0x000000cef1e57221 */ /* 0x000fc60000010000 */
        /* <DEDUP_REMOVED lines=19> */
[----:B-1----:R-:W-:Y:S01]  /*bdc0*/  F2FP.F16.F32.PACK_AB R164, R203, R204 ;  /* 0x000000cccba4723e */ /* 0x002fe200000000ff */
[----:B------:R-:W-:Y:S01]  /*bdd0*/  FADD.FTZ R204, R204, R189 ;  /* 0x000000bdcccc7221 */ /* 0x000fe20000010000 */
[----:B-----5:R-:W-:Y:S01]  /*bde0*/  F2FP.F16.F32.PACK_AB R166, R201, R202 ;  /* 0x000000cac9a6723e */ /* 0x020fe200000000ff */
[----:B---3--:R-:W-:Y:S02]  /*bdf0*/  HMMA.16816.F32 R40, R168, R24, R40 ;  /* 0x00000018a828723c */ /* 0x008fe40000001828 */
[----:B------:R-:W-:-:S02]  /*be00*/  FADD.FTZ R203, R203, R204 ;  /* 0x000000cccbcb7221 */ /* 0x000fc40000010000 */
[----:B------:R-:W1:Y:S02]  /*be10*/  MUFU.EX2 R192, R192 ;  /* 0x000000c000c07308 */ /* 0x000e640000000800 */
[----:B------:R-:W-:Y:S01]  /*be20*/  FADD.FTZ R202, R202, R203 ;  /* 0x000000cbcaca7221 */ /* 0x000fe20000010000 */
[C---:B------:R-:W-:Y:S03]  /*be30*/  HMMA.16816.F32 R44, R168.reuse, R26, R44 ;  /* 0x0000001aa82c723c */ /* 0x040fe6000000182c */
[----:B------:R-:W-:Y:S01]  /*be40*/  FADD.FTZ R233, R201, R202 ;  /* 0x000000cac9e97221 */ /* 0x000fe20000010000 */
[C---:B--2---:R-:W-:Y:S01]  /*be50*/  F2FP.F16.F32.PACK_AB R165, R205.reuse, R200 ;  /* 0x000000c8cda5723e */ /* 0x044fe200000000ff */
[----:B------:R-:W-:Y:S01]  /*be60*/  FADD.FTZ R200, R200, R179 ;  /* 0x000000b3c8c87221 */ /* 0x000fe20000010000 */
[----:B------:R-:W-:Y:S03]  /*be70*/  HMMA.16816.F32 R56, R168, R20, R56 ;  /* 0x00000014a838723c */ /* 0x000fe60000001838 */
        /* <DEDUP_REMOVED lines=56> */
[----:B------:R-:W1:Y:S04]  /*c200*/  LDSM.16.M88.4 R172, [R221+0x8000] ;  /* 0x00800000ddac783b */ /* 0x000e680000000200 */
[----:B------:R-:W-:Y:S04]  /*c210*/  LDSM.16.M88.4 R20, [R219] ;  /* 0x00000000db14783b */ /* 0x000fe80000000200 */
[----:B------:R-:W-:Y:S04]  /*c220*/  LDSM.16.M88.4 R28, [R220] ;  /* 0x00000000dc1c783b */ /* 0x000fe80000000200 */
[----:B------:R-:W3:Y:S04]  /*c230*/  LDSM.16.M88.4 R192, [R222+0x2000] ;  /* 0x00200000dec0783b */ /* 0x000ee80000000200 */
[----:B------:R-:W4:Y:S04]  /*c240*/  LDSM.16.M88.4 R32, [R221+0x8800] ;  /* 0x00880000dd20783b */ /* 0x000f280000000200 */
[----:B------:R-:W-:Y:S04]  /*c250*/  LDSM.16.M88.4 R236, [R215+0x8000] ;  /* 0x00800000d7ec783b */ /* 0x000fe80000000200 */
[----:B------:R-:W5:Y:S04]  /*c260*/  LDSM.16.M88.4 R200, [R218] ;  /* 0x00000000dac8783b */ /* 0x000f680000000200 */
[----:B------:R-:W5:Y:S04]  /*c270*/  LDSM.16.M88.4 R12, [R220+0x2000] ;  /* 0x00200000dc0c783b */ /* 0x000f680000000200 */
[----:B------:R-:W5:Y:S04]  /*c280*/  LDSM.16.M88.4 R16, [R211] ;  /* 0x00000000d310783b */ /* 0x000f680000000200 */
[----:B------:R-:W-:Y:S01]  /*c290*/  LDSM.16.M88.4 R176, [R210] ;  /* 0x00000000d2b0783b */ /* 0x000fe20000000200 */
[C---:B-1----:R-:W-:Y:S03]  /*c2a0*/  HMMA.16816.F32 R8, R164.reuse, R172, RZ ;  /* 0x000000aca408723c */ /* 0x042fe600000018ff */
[----:B------:R-:W-:Y:S04]  /*c2b0*/  LDSM.16.M88.4 R184, [R218+0x2000] ;  /* 0x00200000dab8783b */ /* 0x000fe80000000200 */
[----:B------:R-:W-:Y:S01]  /*c2c0*/  LDSM.16.M88.4 R188, [R215+0x8800] ;  /* 0x00880000d7bc783b */ /* 0x000fe20000000200 */
[----:B--2---:R-:W-:Y:S03]  /*c2d0*/  HMMA.16816.F32 R24, R164, R174, RZ ;  /* 0x000000aea418723c */ /* 0x004fe600000018ff */
[----:B------:R-:W-:Y:S03]  /*c2e0*/  LDSM.16.M88.4 R240, [R209] ;  /* 0x00000000d1f0783b */ /* 0x000fe60000000200 */
[----:B---3--:R-:W-:Y:S01]  /*c2f0*/  HMMA.16816.F32 R4, R192, R172, RZ ;  /* 0x000000acc004723c */ /* 0x008fe200000018ff */
[----:B------:R-:W-:Y:S04]  /*c300*/  LDSM.16.M88.4 R204, [R222+0x6000] ;  /* 0x00600000decc783b */ /* 0x000fe80000000200 */
[----:B------:R-:W0:Y:S01]  /*c310*/  LDGDEPBAR ;  /* 0x00000000000079af */ /* 0x000e220000000000 */
[----:B----4-:R-:W-:Y:S06]  /*c320*/  HMMA.16816.F32 R168, R164, R32, RZ ;  /* 0x00000020a4a8723c */ /* 0x010fec00000018ff */
[----:B------:R-:W-:Y:S06]  /*c330*/  HMMA.16816.F32 R8, R28, R20, R8 ;  /* 0x000000141c08723c */ /* 0x000fec0000001808 */
[C---:B------:R-:W-:Y:S06]  /*c340*/  HMMA.16816.F32 R196, R192.reuse, R32, RZ ;  /* 0x00000020c0c4723c */ /* 0x040fec00000018ff */
[----:B------:R-:W-:Y:S06]  /*c350*/  HMMA.16816.F32 R172, R192, R174, RZ ;  /* 0x000000aec0ac723c */ /* 0x000fec00000018ff */
[-C--:B------:R-:W-:Y:S06]  /*c360*/  HMMA.16816.F32 R164, R164, R34.reuse, RZ ;  /* 0x00000022a4a4723c */ /* 0x080fec00000018ff */
[----:B------:R-:W-:Y:S01]  /*c370*/  HMMA.16816.F32 R192, R192, R34, RZ ;  /* 0x00000022c0c0723c */ /* 0x000fe200000018ff */
[----:B------:R-:W1:Y:S05]  /*c380*/  LDSM.16.M88.4 R32, [R217] ;  /* 0x00000000d920783b */ /* 0x000e6a0000000200 */
[----:B-----5:R-:W-:Y:S06]  /*c390*/  HMMA.16816.F32 R8, R200, R236, R8 ;  /* 0x000000ecc808723c */ /* 0x020fec0000001808 */
[----:B------:R-:W-:Y:S06]  /*c3a0*/  HMMA.16816.F32 R4, R12, R20, R4 ;  /* 0x000000140c04723c */ /* 0x000fec0000001804 */
[C---:B------:R-:W-:Y:S06]  /*c3b0*/  HMMA.16816.F32 R168, R28.reuse, R16, R168 ;  /* 0x000000101ca8723c */ /* 0x040fec00000018a8 */
[C---:B------:R-:W-:Y:S06]  /*c3c0*/  HMMA.16816.F32 R24, R28.reuse, R22, R24 ;  /* 0x000000161c18723c */ /* 0x040fec0000001818 */
[----:B------:R-:W-:Y:S01]  /*c3d0*/  HMMA.16816.F32 R164, R28, R18, R164 ;  /* 0x000000121ca4723c */ /* 0x000fe200000018a4 */
[----:B------:R-:W-:Y:S05]  /*c3e0*/  LDSM.16.M88.4 R28, [R210+0x800] ;  /* 0x00080000d21c783b */ /* 0x000fea0000000200 */
[C---:B------:R-:W-:Y:S06]  /*c3f0*/  HMMA.16816.F32 R196, R12.reuse, R16, R196 ;  /* 0x000000100cc4723c */ /* 0x040fec00000018c4 */
[C---:B------:R-:W-:Y:S01]  /*c400*/  HMMA.16816.F32 R172, R12.reuse, R22, R172 ;  /* 0x000000160cac723c */ /* 0x040fe200000018ac */
[----:B------:R-:W-:Y:S05]  /*c410*/  LDSM.16.M88.4 R20, [R217+0x2000] ;  /* 0x00200000d914783b */ /* 0x000fea0000000200 */
[----:B------:R-:W-:Y:S01]  /*c420*/  HMMA.16816.F32 R192, R12, R18, R192 ;  /* 0x000000120cc0723c */ /* 0x000fe200000018c0 */
[----:B------:R-:W-:Y:S04]  /*c430*/  LDSM.16.M88.4 R16, [R221+0x9000] ;  /* 0x00900000dd10783b */ /* 0x000fe80000000200 */
[----:B------:R-:W2:Y:S01]  /*c440*/  LDSM.16.M88.4 R12, [R222+0x4000] ;  /* 0x00400000de0c783b */ /* 0x000ea20000000200 */
[----:B-1----:R-:W-:Y:S06]  /*c450*/  HMMA.16816.F32 R8, R32, R176, R8 ;  /* 0x000000b02008723c */ /* 0x002fec0000001808 */
[----:B------:R-:W-:Y:S06]  /*c460*/  HMMA.16816.F32 R4, R184, R236, R4 ;  /* 0x000000ecb804723c */ /* 0x000fec0000001804 */
[C---:B------:R-:W-:Y:S06]  /*c470*/  HMMA.16816.F32 R168, R200.reuse, R188, R168 ;  /* 0x000000bcc8a8723c */ /* 0x040fec00000018a8 */
[C---:B------:R-:W-:Y:S06]  /*c480*/  HMMA.16816.F32 R24, R200.reuse, R238, R24 ;  /* 0x000000eec818723c */ /* 0x040fec0000001818 */
[----:B------:R-:W-:Y:S01]  /*c490*/  HMMA.16816.F32 R164, R200, R190, R164 ;  /* 0x000000bec8a4723c */ /* 0x000fe200000018a4 */
[----:B------:R-:W-:Y:S05]  /*c4a0*/  LDSM.16.M88.4 R200, [R221+0x9800] ;  /* 0x00980000ddc8783b */ /* 0x000fea0000000200 */
[C---:B------:R-:W-:Y:S06]  /*c4b0*/  HMMA.16816.F32 R196, R184.reuse, R188, R196 ;  /* 0x000000bcb8c4723c */ /* 0x040fec00000018c4 */
[----:B------:R-:W-:Y:S01]  /*c4c0*/  HMMA.16816.F32 R192, R184, R190, R192 ;  /* 0x000000beb8c0723c */ /* 0x000fe200000018c0 */
[----:B------:R-:W1:Y:S05]  /*c4d0*/  LDSM.16.M88.4 R188, [R220+0x4000] ;  /* 0x00400000dcbc783b */ /* 0x000e6a0000000200 */
[----:B--2---:R-:W-:Y:S06]  /*c4e0*/  HMMA.16816.F32 R8, R12, R16, R8 ;  /* 0x000000100c08723c */ /* 0x004fec0000001808 */
[----:B------:R-:W-:Y:S06]  /*c4f0*/  HMMA.16816.F32 R4, R20, R176, R4 ;  /* 0x000000b01404723c */ /* 0x000fec0000001804 */
[----:B------:R-:W-:Y:S01]  /*c500*/  HMMA.16816.F32 R172, R184, R238, R172 ;  /* 0x000000eeb8ac723c */ /* 0x000fe200000018ac */
[----:B------:R-:W-:Y:S04]  /*c510*/  LDSM.16.M88.4 R236, [R215+0x9000] ;  /* 0x00900000d7ec783b */ /* 0x000fe80000000200 */
[----:B------:R-:W-:Y:S01]  /*c520*/  LDSM.16.M88.4 R184, [R220+0x6000] ;  /* 0x00600000dcb8783b */ /* 0x000fe20000000200 */
[C---:B------:R-:W-:Y:S06]  /*c530*/  HMMA.16816.F32 R24, R32.reuse, R178, R24 ;  /* 0x000000b22018723c */ /* 0x040fec0000001818 */
[C---:B------:R-:W-:Y:S06]  /*c540*/  HMMA.16816.F32 R168, R32.reuse, R28, R168 ;  /* 0x0000001c20a8723c */ /* 0x040fec00000018a8 */
[----:B------:R-:W-:Y:S01]  /*c550*/  HMMA.16816.F32 R164, R32, R30, R164 ;  /* 0x0000001e20a4723c */ /* 0x000fe200000018a4 */
[----:B------:R-:W2:Y:S05]  /*c560*/  LDSM.16.M88.4 R32, [R218+0x4000] ;  /* 0x00400000da20783b */ /* 0x000eaa0000000200 */
[----:B-1----:R-:W-:Y:S06]  /*c570*/  HMMA.16816.F32 R8, R188, R240, R8 ;  /* 0x000000f0bc08723c */ /* 0x002fec0000001808 */
[----:B------:R-:W-:Y:S06]  /*c580*/  HMMA.16816.F32 R4, R204, R16, R4 ;  /* 0x00000010cc04723c */ /* 0x000fec0000001804 */
[C---:B------:R-:W-:Y:S01]  /*c590*/  HMMA.16816.F32 R172, R20.reuse, R178, R172 ;  /* 0x000000b214ac723c */ /* 0x040fe200000018ac */
[----:B------:R-:W1:Y:S05]  /*c5a0*/  LDSM.16.M88.4 R176, [R208] ;  /* 0x00000000d0b0783b */ /* 0x000e6a0000000200 */
[C---:B------:R-:W-:Y:S06]  /*c5b0*/  HMMA.16816.F32 R196, R20.reuse, R28, R196 ;  /* 0x0000001c14c4723c */ /* 0x040fec00000018c4 */
[----:B------:R-:W-:Y:S01]  /*c5c0*/  HMMA.16816.F32 R192, R20, R30, R192 ;  /* 0x0000001e14c0723c */ /* 0x000fe200000018c0 */
[----:B------:R-:W-:Y:S04]  /*c5d0*/  LDSM.16.M88.4 R20, [R217+0x4000] ;  /* 0x00400000d914783b */ /* 0x000fe80000000200 */
[----:B------:R-:W3:Y:S01]  /*c5e0*/  LDSM.16.M88.4 R28, [R218+0x6000] ;  /* 0x00600000da1c783b */ /* 0x000ee20000000200 */
[C---:B------:R-:W-:Y:S06]  /*c5f0*/  HMMA.16816.F32 R24, R12.reuse, R18, R24 ;  /* 0x000000120c18723c */ /* 0x040fec0000001818 */
[C---:B------:R-:W-:Y:S06]  /*c600*/  HMMA.16816.F32 R168, R12.reuse, R200, R168 ;  /* 0x000000c80ca8723c */ /* 0x040fec00000018a8 */
[----:B------:R-:W-:Y:S01]  /*c610*/  HMMA.16816.F32 R164, R12, R202, R164 ;  /* 0x000000ca0ca4723c */ /* 0x000fe200000018a4 */
[----:B------:R-:W4:Y:S05]  /*c620*/  LDSM.16.M88.4 R12, [R210+0x1000] ;  /* 0x00100000d20c783b */ /* 0x000f2a0000000200 */
[----:B--2---:R-:W-:Y:S06]  /*c630*/  HMMA.16816.F32 R8, R32, R236, R8 ;  /* 0x000000ec2008723c */ /* 0x004fec0000001808 */
[----:B------:R-:W-:Y:S06]  /*c640*/  HMMA.16816.F32 R4, R184, R240, R4 ;  /* 0x000000f0b804723c */ /* 0x000fec0000001804 */
[----:B------:R-:W-:Y:S01]  /*c650*/  HMMA.16816.F32 R172, R204, R18, R172 ;  /* 0x00000012ccac723c */ /* 0x000fe200000018ac */
[----:B------:R-:W2:Y:S05]  /*c660*/  LDSM.16.M88.4 R16, [R217+0x6000] ;  /* 0x00600000d910783b */ /* 0x000eaa0000000200 */
[C---:B------:R-:W-:Y:S06]  /*c670*/  HMMA.16816.F32 R24, R188.reuse, R242, R24 ;  /* 0x000000f2bc18723c */ /* 0x040fec0000001818 */
[----:B-1----:R-:W-:Y:S06]  /*c680*/  HMMA.16816.F32 R168, R188, R176, R168 ;  /* 0x000000b0bca8723c */ /* 0x002fec00000018a8 */
[----:B---3--:R-:W-:Y:S06]  /*c690*/  HMMA.16816.F32 R4, R28, R236, R4 ;  /* 0x000000ec1c04723c */ /* 0x008fec0000001804 */
[----:B----4-:R-:W-:Y:S06]  /*c6a0*/  HMMA.16816.F32 R8, R20, R12, R8 ;  /* 0x0000000c1408723c */ /* 0x010fec0000001808 */
[----:B------:R-:W-:Y:S01]  /*c6b0*/  HMMA.16816.F32 R164, R188, R178, R164 ;  /* 0x000000b2bca4723c */ /* 0x000fe200000018a4 */
[----:B------:R-:W1:Y:S05]  /*c6c0*/  LDSM.16.M88.4 R188, [R215+0x9800] ;  /* 0x00980000d7bc783b */ /* 0x000e6a0000000200 */
[----:B------:R-:W-:Y:S06]  /*c6d0*/  HMMA.16816.F32 R172, R184, R242, R172 ;  /* 0x000000f2b8ac723c */ /* 0x000fec00000018ac */
[C---:B------:R-:W-:Y:S06]  /*c6e0*/  HMMA.16816.F32 R196, R204.reuse, R200, R196 ;  /* 0x000000c8ccc4723c */ /* 0x040fec00000018c4 */
[----:B------:R-:W-:Y:S01]  /*c6f0*/  FMUL.FTZ R8, R8, UR21 ;  /* 0x0000001508087c20 */ /* 0x000fe20008410000 */
[----:B------:R-:W-:Y:S01]  /*c700*/  HMMA.16816.F32 R192, R204, R202, R192 ;  /* 0x000000caccc0723c */ /* 0x000fe200000018c0 */
[----:B------:R-:W-:Y:S01]  /*c710*/  FMUL.FTZ R236, R9, UR21 ;  /* 0x0000001509ec7c20 */ /* 0x000fe20008410000 */
[----:B------:R-:W-:-:S04]  /*c720*/  FMUL.FTZ R237, R11, UR21 ;  /* 0x000000150bed7c20 */ /* 0x000fc80008410000 */
[----:B--2---:R-:W-:Y:S01]  /*c730*/  HMMA.16816.F32 R4, R16, R12, R4 ;  /* 0x0000000c1004723c */ /* 0x004fe20000001804 */
[----:B------:R2:W3:Y:S05]  /*c740*/  MUFU.TANH R12, R8 ;  /* 0x00000008000c7308 */ /* 0x0004ea0000002400 */
[-C--:B------:R-:W-:Y:S01]  /*c750*/  HMMA.16816.F32 R24, R32, R238.reuse, R24 ;  /* 0x000000ee2018723c */ /* 0x080fe20000001818 */
[----:B------:R-:W-:Y:S02]  /*c760*/  FMUL.FTZ R13, R10, UR21 ;  /* 0x000000150a0d7c20 */ /* 0x000fe40008410000 */
[----:B------:R-:W4:Y:S03]  /*c770*/  MUFU.TANH R236, R236 ;  /* 0x000000ec00ec7308 */ /* 0x000f260000002400 */
[----:B------:R-:W-:Y:S05]  /*c780*/  HMMA.16816.F32 R172, R28, R238, R172 ;  /* 0x000000ee1cac723c */ /* 0x000fea00000018ac */
[----:B------:R-:W-:Y:S01]  /*c790*/  MUFU.TANH R13, R13 ;  /* 0x0000000d000d7308 */ /* 0x000fe20000002400 */
[----:B--2---:R-:W2:Y:S01]  /*c7a0*/  LDSM.16.M88.4 R8, [R210+0x1800] ;  /* 0x00180000d208783b */ /* 0x004ea20000000200 */
[----:B-1----:R-:W-:Y:S01]  /*c7b0*/  HMMA.16816.F32 R164, R32, R190, R164 ;  /* 0x000000be20a4723c */ /* 0x002fe200000018a4 */
[----:B------:R-:W-:-:S04]  /*c7c0*/  DEPBAR.LE SB0, 0x0 ;  /* 0x000080000000791a */ /* 0x000fc80000000000 */
[----:B------:R-:W-:Y:S01]  /*c7d0*/  FMUL.FTZ R5, R5, UR21 ;  /* 0x0000001505057c20 */ /* 0x000fe20008410000 */
[----:B------:R-:W-:Y:S01]  /*c7e0*/  HMMA.16816.F32 R168, R32, R188, R168 ;  /* 0x000000bc20a8723c */ /* 0x000fe200000018a8 */
[----:B------:R-:W-:Y:S01]  /*c7f0*/  FMUL.FTZ R4, R4, UR21 ;  /* 0x0000001504047c20 */ /* 0x000fe20008410000 */
[----:B------:R-:W-:Y:S01]  /*c800*/  FMUL.FTZ R6, R6, UR21 ;  /* 0x0000001506067c20 */ /* 0x000fe20008410000 */
[----:B------:R-:W-:Y:S03]  /*c810*/  MUFU.TANH R237, R237 ;  /* 0x000000ed00ed7308 */ /* 0x000fe60000002400 */
[----:B------:R-:W-:Y:S01]  /*c820*/  HMMA.16816.F32 R196, R184, R176, R196 ;  /* 0x000000b0b8c4723c */ /* 0x000fe200000018c4 */
[----:B------:R-:W-:-:S04]  /*c830*/  FMUL.FTZ R32, R7, UR21 ;  /* 0x0000001507207c20 */ /* 0x000fc80008410000 */
[----:B------:R-:W-:Y:S01]  /*c840*/  MUFU.TANH R5, R5 ;  /* 0x0000000500057308 */ /* 0x000fe20000002400 */
[----:B------:R-:W-:Y:S06]  /*c850*/  HMMA.16816.F32 R192, R184, R178, R192 ;  /* 0x000000b2b8c0723c */ /* 0x000fec00000018c0 */
[-C--:B------:R-:W-:Y:S01]  /*c860*/  HMMA.16816.F32 R24, R20, R14.reuse, R24 ;  /* 0x0000000e1418723c */ /* 0x080fe20000001818 */
[----:B------:R-:W-:Y:S05]  /*c870*/  MUFU.TANH R4, R4 ;  /* 0x0000000400047308 */ /* 0x000fea0000002400 */
[----:B------:R-:W-:Y:S03]  /*c880*/  HMMA.16816.F32 R172, R16, R14, R172 ;  /* 0x0000000e10ac723c */ /* 0x000fe600000018ac */
[----:B------:R-:W-:Y:S03]  /*c890*/  MUFU.TANH R6, R6 ;  /* 0x0000000600067308 */ /* 0x000fe60000002400 */
[----:B------:R-:W-:Y:S05]  /*c8a0*/  HMMA.16816.F32 R196, R28, R188, R196 ;  /* 0x000000bc1cc4723c */ /* 0x000fea00000018c4 */
[----:B------:R-:W-:Y:S01]  /*c8b0*/  MUFU.TANH R32, R32 ;  /* 0x0000002000207308 */ /* 0x000fe20000002400 */
[C---:B--2---:R-:W-:Y:S06]  /*c8c0*/  HMMA.16816.F32 R164, R20.reuse, R10, R164 ;  /* 0x0000000a14a4723c */ /* 0x044fec00000018a4 */
[----:B------:R-:W-:Y:S01]  /*c8d0*/  HMMA.16816.F32 R168, R20, R8, R168 ;  /* 0x0000000814a8723c */ /* 0x000fe200000018a8 */
[----:B------:R-:W-:Y:S01]  /*c8e0*/  FMUL.FTZ R14, R24, UR21 ;  /* 0x00000015180e7c20 */ /* 0x000fe20008410000 */
[----:B------:R-:W-:Y:S01]  /*c8f0*/  FMUL.FTZ R15, R26, UR21 ;  /* 0x000000151a0f7c20 */ /* 0x000fe20008410000 */
[----:B------:R-:W-:Y:S01]  /*c900*/  FMUL.FTZ R24, R25, UR21 ;  /* 0x0000001519187c20 */ /* 0x000fe20008410000 */
[----:B------:R-:W-:-:S02]  /*c910*/  FMUL.FTZ R25, R27, UR21 ;  /* 0x000000151b197c20 */ /* 0x000fc40008410000 */
[----:B------:R-:W-:Y:S01]  /*c920*/  HMMA.16816.F32 R192, R28, R190, R192 ;  /* 0x000000be1cc0723c */ /* 0x000fe200000018c0 */
[----:B------:R-:W1:Y:S01]  /*c930*/  MUFU.TANH R14, R14 ;  /* 0x0000000e000e7308 */ /* 0x000e620000002400 */
[----:B------:R-:W-:Y:S02]  /*c940*/  IMAD.U32 R21, RZ, RZ, UR24 ;  /* 0x00000018ff157e24 */ /* 0x000fe4000f8e00ff */
[----:B------:R-:W-:Y:S01]  /*c950*/  FMUL.FTZ R26, R172, UR21 ;  /* 0x00000015ac1a7c20 */ /* 0x000fe20008410000 */
[----:B------:R-:W-:Y:S01]  /*c960*/  FMUL.FTZ R27, R173, UR21 ;  /* 0x00000015ad1b7c20 */ /* 0x000fe20008410000 */
[----:B------:R-:W-:Y:S01]  /*c970*/  FMUL.FTZ R20, R174, UR21 ;  /* 0x00000015ae147c20 */ /* 0x000fe20008410000 */
[----:B------:R-:W-:Y:S01]  /*c980*/  IMAD R21, R21, 0x20, R234 ;  /* 0x0000002015157824 */ /* 0x000fe200078e02ea */
[----:B------:R-:W-:Y:S01]  /*c990*/  HMMA.16816.F32 R196, R16, R8, R196 ;  /* 0x0000000810c4723c */ /* 0x000fe200000018c4 */
[----:B------:R-:W-:Y:S01]  /*c9a0*/  FMUL.FTZ R7, R175, UR21 ;  /* 0x00000015af077c20 */ /* 0x000fe20008410000 */
[----:B------:R-:W2:Y:S01]  /*c9b0*/  MUFU.TANH R15, R15 ;  /* 0x0000000f000f7308 */ /* 0x000ea20000002400 */
[C---:B------:R-:W-:Y:S01]  /*c9c0*/  VIADD R23, R21.reuse, 0x1 ;  /* 0x0000000115177836 */ /* 0x040fe20000000000 */
[C---:B------:R-:W-:Y:S01]  /*c9d0*/  ISETP.GE.AND P5, PT, R21.reuse, R232, PT ;  /* 0x000000e81500720c */ /* 0x040fe20003fa6270 */
[----:B------:R-:W-:Y:S01]  /*c9e0*/  FMUL.FTZ R164, R164, UR21 ;  /* 0x00000015a4a47c20 */ /* 0x000fe20008410000 */
[----:B------:R-:W-:-:S02]  /*c9f0*/  VIADD R33, R21, 0x9 ;  /* 0x0000000915217836 */ /* 0x000fc40000000000 */
[----:B------:R-:W-:Y:S01]  /*ca00*/  FMUL.FTZ R22, R165, UR21 ;  /* 0x00000015a5167c20 */ /* 0x000fe20008410000 */
[----:B------:R-:W-:Y:S01]  /*ca10*/  VIADD R9, R21, 0x8 ;  /* 0x0000000815097836 */ /* 0x000fe20000000000 */
[-C--:B------:R-:W-:Y:S01]  /*ca20*/  ISETP.GE.AND P6, PT, R23, R232.reuse, PT ;  /* 0x000000e81700720c */ /* 0x080fe20003fc6270 */
[----:B------:R-:W5:Y:S01]  /*ca30*/  MUFU.TANH R24, R24 ;  /* 0x0000001800187308 */ /* 0x000f620000002400 */
[----:B------:R-:W-:Y:S01]  /*ca40*/  FMUL.FTZ R168, R168, UR21 ;  /* 0x00000015a8a87c20 */ /* 0x000fe20008410000 */
[----:B---3--:R-:W-:Y:S01]  /*ca50*/  FSEL R31, R12, -INF , !P5 ;  /* 0xff8000000c1f7808 */ /* 0x008fe20006800000 */
[----:B------:R-:W-:Y:S01]  /*ca60*/  FMUL.FTZ R169, R169, UR21 ;  /* 0x00000015a9a97c20 */ /* 0x000fe20008410000 */
[C---:B------:R-:W-:Y:S01]  /*ca70*/  ISETP.GE.AND P1, PT, R9.reuse, R232, PT ;  /* 0x000000e80900720c */ /* 0x040fe20003f26270 */
[----:B------:R-:W-:Y:S01]  /*ca80*/  FMUL.FTZ R170, R170, UR21 ;  /* 0x00000015aaaa7c20 */ /* 0x000fe20008410000 */
[----:B------:R-:W-:Y:S01]  /*ca90*/  ISETP.GE.AND P5, PT, R9, R230, PT ;  /* 0x000000e60900720c */ /* 0x000fe20003fa6270 */
[----:B------:R-:W-:Y:S01]  /*caa0*/  HMMA.16816.F32 R192, R16, R10, R192 ;  /* 0x0000000a10c0723c */ /* 0x000fe200000018c0 */
[----:B------:R3:W-:Y:S01]  /*cab0*/  MUFU.TANH R203, R164 ;  /* 0x000000a400cb7308 */ /* 0x0007e20000002400 */
[----:B------:R-:W-:Y:S01]  /*cac0*/  ISETP.GE.AND P2, PT, R33, R232, PT ;  /* 0x000000e82100720c */ /* 0x000fe20003f46270 */
[----:B------:R-:W-:Y:S01]  /*cad0*/  FMUL.FTZ R167, R167, UR21 ;  /* 0x00000015a7a77c20 */ /* 0x000fe20008410000 */
[----:B------:R-:W-:-:S02]  /*cae0*/  ISETP.GE.AND P3, PT, R23, R230, PT ;  /* 0x000000e61700720c */ /* 0x000fc40003f66270 */
[----:B------:R-:W-:Y:S01]  /*caf0*/  ISETP.GE.AND P0, PT, R23, R2, PT ;  /* 0x000000021700720c */ /* 0x000fe20003f06270 */
[----:B------:R-:W-:Y:S01]  /*cb00*/  VIADD R11, R21, 0x18 ;  /* 0x00000018150b7836 */ /* 0x000fe20000000000 */
[----:B------:R-:W-:Y:S01]  /*cb10*/  ISETP.GE.AND P4, PT, R23, R0, PT ;  /* 0x000000001700720c */ /* 0x000fe20003f86270 */
[----:B------:R-:W5:Y:S01]  /*cb20*/  MUFU.TANH R205, R168 ;  /* 0x000000a800cd7308 */ /* 0x000f620000002400 */
[----:B----4-:R-:W-:Y:S01]  /*cb30*/  FSEL R29, R236, -INF , !P6 ;  /* 0xff800000ec1d7808 */ /* 0x010fe20007000000 */
[----:B------:R-:W-:Y:S01]  /*cb40*/  FMUL.FTZ R196, R196, UR21 ;  /* 0x00000015c4c47c20 */ /* 0x000fe20008410000 */
[----:B-1----:R-:W-:Y:S01]  /*cb50*/  FSEL R23, R14, -INF , !P1 ;  /* 0xff8000000e177808 */ /* 0x002fe20004800000 */
[----:B------:R-:W-:Y:S01]  /*cb60*/  FMUL.FTZ R198, R198, UR21 ;  /* 0x00000015c6c67c20 */ /* 0x000fe20008410000 */
[----:B------:R-:W-:Y:S01]  /*cb70*/  ISETP.GE.AND P6, PT, R9, R2, PT ;  /* 0x000000020900720c */ /* 0x000fe20003fc6270 */
[----:B------:R-:W-:Y:S01]  /*cb80*/  FMUL.FTZ R199, R199, UR21 ;  /* 0x00000015c7c77c20 */ /* 0x000fe20008410000 */
[----:B------:R-:W-:Y:S01]  /*cb90*/  ISETP.GE.AND P1, PT, R9, R0, PT ;  /* 0x000000000900720c */ /* 0x000fe20003f26270 */
[----:B------:R-:W1:Y:S01]  /*cba0*/  MUFU.TANH R26, R26 ;  /* 0x0000001a001a7308 */ /* 0x000e620000002400 */
[----:B---3--:R-:W-:Y:S01]  /*cbb0*/  FMUL.FTZ R164, R166, UR21 ;  /* 0x00000015a6a47c20 */ /* 0x008fe20008410000 */
[----:B--2---:R-:W-:Y:S01]  /*cbc0*/  FSEL R8, R15, -INF , !P5 ;  /* 0xff8000000f087808 */ /* 0x004fe20006800000 */
[----:B------:R-:W-:Y:S01]  /*cbd0*/  VIADD R15, R21, 0x10 ;  /* 0x00000010150f7836 */ /* 0x000fe20000000000 */
[----:B-----5:R-:W-:Y:S01]  /*cbe0*/  FSEL R9, R24, -INF , !P2 ;  /* 0xff80000018097808 */ /* 0x020fe20005000000 */
[----:B------:R-:W-:Y:S01]  /*cbf0*/  FMUL.FTZ R197, R197, UR21 ;  /* 0x00000015c5c57c20 */ /* 0x000fe20008410000 */
[----:B------:R-:W-:Y:S01]  /*cc00*/  ISETP.GE.AND P2, PT, R21, R230, PT ;  /* 0x000000e61500720c */ /* 0x000fe20003f46270 */
[----:B------:R-:W-:Y:S01]  /*cc10*/  FMUL.FTZ R192, R192, UR21 ;  /* 0x00000015c0c07c20 */ /* 0x000fe20008410000 */
[----:B------:R-:W2:Y:S01]  /*cc20*/  MUFU.TANH R164, R164 ;  /* 0x000000a400a47308 */ /* 0x000ea20000002400 */
[----:B------:R-:W-:Y:S01]  /*cc30*/  FSEL R16, R5, -INF , !P0 ;  /* 0xff80000005107808 */ /* 0x000fe20004000000 */
[----:B------:R-:W-:Y:S01]  /*cc40*/  FMUL.FTZ R193, R193, UR21 ;  /* 0x00000015c1c17c20 */ /* 0x000fe20008410000 */
[----:B------:R-:W-:Y:S01]  /*cc50*/  FSEL R12, R13, -INF , !P2 ;  /* 0xff8000000d0c7808 */ /* 0x000fe20005000000 */
[----:B------:R-:W-:Y:S01]  /*cc60*/  VIADD R13, R21, 0x11 ;  /* 0x00000011150d7836 */ /* 0x000fe20000000000 */
[----:B------:R-:W-:Y:S01]  /*cc70*/  ISETP.GE.AND P0, PT, R15, R232, PT ;  /* 0x000000e80f00720c */ /* 0x000fe20003f06270 */
[----:B------:R-:W-:Y:S01]  /*cc80*/  FMUL.FTZ R194, R194, UR21 ;  /* 0x00000015c2c27c20 */ /* 0x000fe20008410000 */
[----:B------:R-:W-:Y:S01]  /*cc90*/  ISETP.GE.AND P2, PT, R21, R2, PT ;  /* 0x000000021500720c */ /* 0x000fe20003f46270 */
[----:B------:R-:W3:Y:S01]  /*cca0*/  MUFU.TANH R27, R27 ;  /* 0x0000001b001b7308 */ /* 0x000ee20000002400 */
[----:B------:R-:W-:-:S02]  /*ccb0*/  FMNMX.FTZ R24, R235, R31, !PT ;  /* 0x0000001feb187209 */ /* 0x000fc40007810000 */
[----:B------:R-:W-:Y:S02]  /*ccc0*/  FSEL R205, R205, -INF , !P0 ;  /* 0xff800000cdcd7808 */ /* 0x000fe40004000000 */
[----:B------:R-:W-:Y:S02]  /*ccd0*/  FSEL R14, R4, -INF , !P2 ;  /* 0xff800000040e7808 */ /* 0x000fe40005000000 */
[----:B------:R-:W-:Y:S01]  /*cce0*/  ISETP.GE.AND P0, PT, R11, R230, PT ;  /* 0x000000e60b00720c */ /* 0x000fe20003f06270 */
[----:B------:R-:W4:Y:S01]  /*ccf0*/  MUFU.TANH R20, R20 ;  /* 0x0000001400147308 */ /* 0x000f220000002400 */
[----:B------:R-:W-:Y:S02]  /*cd00*/  FMNMX.FTZ R24, R29, R24, !PT ;  /* 0x000000181d187209 */ /* 0x000fe40007810000 */
[C---:B------:R-:W-:Y:S01]  /*cd10*/  ISETP.GE.AND P2, PT, R21.reuse, R0, PT ;  /* 0x000000001500720c */ /* 0x040fe20003f46270 */
[----:B------:R-:W-:Y:S01]  /*cd20*/  VIADD R21, R21, 0x19 ;  /* 0x0000001915157836 */ /* 0x000fe20000000000 */
[----:B-1----:R-:W-:-:S02]  /*cd30*/  FSEL R26, R26, -INF , !P6 ;  /* 0xff8000001a1a7808 */ /* 0x002fc40007000000 */
[----:B------:R-:W-:Y:S01]  /*cd40*/  ISETP.GE.AND P5, PT, R33, R2, PT ;  /* 0x000000022100720c */ /* 0x000fe20003fa6270 */
[----:B------:R1:W5:Y:S01]  /*cd50*/  MUFU.TANH R201, R169 ;  /* 0x000000a900c97308 */ /* 0x0003620000002400 */
[----:B------:R-:W-:Y:S02]  /*cd60*/  ISETP.GE.AND P6, PT, R13, R232, PT ;  /* 0x000000e80d00720c */ /* 0x000fe40003fc6270 */
[----:B------:R-:W-:Y:S02]  /*cd70*/  FMNMX.FTZ R24, R23, R24, !PT ;  /* 0x0000001817187209 */ /* 0x000fe40007810000 */
[----:B--2---:R-:W-:Y:S02]  /*cd80*/  FSEL R164, R164, -INF , !P0 ;  /* 0xff800000a4a47808 */ /* 0x004fe40004000000 */
[----:B------:R-:W-:Y:S01]  /*cd90*/  PLOP3.LUT P0, PT, PT, PT, UP0, 0x80, 0x0 ;  /* 0x000000000000781c */ /* 0x000fe20003f0f008 */
[----:B------:R-:W-:Y:S01]  /*cda0*/  MUFU.TANH R22, R22 ;  /* 0x0000001600167308 */ /* 0x000fe20000002400 */
[----:B------:R-:W-:-:S02]  /*cdb0*/  FSEL R10, R237, -INF , !P3 ;  /* 0xff800000ed0a7808 */ /* 0x000fc40005800000 */
[----:B---3--:R-:W-:Y:S02]  /*cdc0*/  FSEL R4, R27, -INF , !P5 ;  /* 0xff8000001b047808 */ /* 0x008fe40006800000 */
[----:B------:R-:W-:Y:S02]  /*cdd0*/  FSEL R6, R6, -INF , !P2 ;  /* 0xff80000006067808 */ /* 0x000fe40005000000 */
[----:B------:R-:W-:Y:S01]  /*cde0*/  FSEL R32, R32, -INF , !P4 ;  /* 0xff80000020207808 */ /* 0x000fe20006000000 */
[----:B------:R-:W2:Y:S01]  /*cdf0*/  MUFU.TANH R25, R25 ;  /* 0x0000001900197308 */ /* 0x000ea20000002400 */
[----:B-1----:R-:W-:Y:S01]  /*ce00*/  FMUL.FTZ R169, R171, UR21 ;  /* 0x00000015aba97c20 */ /* 0x002fe20008410000 */
[----:B----4-:R-:W-:Y:S02]  /*ce10*/  FSEL R20, R20, -INF , !P1 ;  /* 0xff80000014147808 */ /* 0x010fe40004800000 */
[----:B-----5:R-:W-:Y:S02]  /*ce20*/  FSEL R201, R201, -INF , !P6 ;  /* 0xff800000c9c97808 */ /* 0x020fe40007000000 */
[----:B------:R-:W-:-:S02]  /*ce30*/  ISETP.GE.AND P3, PT, R33, R230, PT ;  /* 0x000000e62100720c */ /* 0x000fc40003f66270 */
[----:B------:R-:W1:Y:S01]  /*ce40*/  MUFU.TANH R170, R170 ;  /* 0x000000aa00aa7308 */ /* 0x000e620000002400 */
[-C--:B------:R-:W-:Y:S02]  /*ce50*/  ISETP.GE.AND P5, PT, R11, R232.reuse, PT ;  /* 0x000000e80b00720c */ /* 0x080fe40003fa6270 */
[----:B------:R-:W-:Y:S02]  /*ce60*/  ISETP.GE.AND P2, PT, R21, R232, PT ;  /* 0x000000e81500720c */ /* 0x000fe40003f46270 */
[-C--:B------:R-:W-:Y:S02]  /*ce70*/  ISETP.GE.AND P4, PT, R15, R230.reuse, PT ;  /* 0x000000e60f00720c */ /* 0x080fe40003f86270 */
[-C--:B------:R-:W-:Y:S01]  /*ce80*/  ISETP.GE.AND P1, PT, R13, R230.reuse, PT ;  /* 0x000000e60d00720c */ /* 0x080fe20003f26270 */
[----:B------:R-:W3:Y:S01]  /*ce90*/  MUFU.TANH R169, R169 ;  /* 0x000000a900a97308 */ /* 0x000ee20000002400 */
[----:B------:R-:W-:Y:S02]  /*cea0*/  ISETP.GE.AND P6, PT, R21, R230, PT ;  /* 0x000000e61500720c */ /* 0x000fe40003fc6270 */
[----:B------:R-:W-:-:S02]  /*ceb0*/  FMNMX.FTZ R24, R9, R24, !PT ;  /* 0x0000001809187209 */ /* 0x000fc40007810000 */
[----:B------:R-:W-:Y:S02]  /*cec0*/  FSEL R203, R203, -INF , !P5 ;  /* 0xff800000cbcb7808 */ /* 0x000fe40006800000 */
[----:B------:R-:W-:Y:S01]  /*ced0*/  FMNMX.FTZ R24, R205, R24, !PT ;  /* 0x00000018cd187209 */ /* 0x000fe20007810000 */
[----:B------:R-:W4:Y:S01]  /*cee0*/  MUFU.TANH R7, R7 ;  /* 0x0000000700077308 */ /* 0x000f220000002400 */
[----:B--2---:R-:W-:Y:S02]  /*cef0*/  FSEL R18, R25, -INF , !P3 ;  /* 0xff80000019127808 */ /* 0x004fe40005800000 */
[----:B------:R-:W-:Y:S02]  /*cf00*/  FMNMX.FTZ R24, R201, R24, !PT ;  /* 0x00000018c9187209 */ /* 0x000fe40007810000 */
[----:B------:R-:W-:Y:S02]  /*cf10*/  ISETP.GE.AND P5, PT, R15, R2, PT ;  /* 0x000000020f00720c */ /* 0x000fe40003fa6270 */
[----:B-1----:R-:W-:Y:S01]  /*cf20*/  FSEL R170, R170, -INF , !P4 ;  /* 0xff800000aaaa7808 */ /* 0x002fe20006000000 */
[----:B------:R-:W1:Y:S01]  /*cf30*/  MUFU.TANH R189, R167 ;  /* 0x000000a700bd7308 */ /* 0x000e620000002400 */
[----:B---3--:R-:W-:-:S02]  /*cf40*/  FSEL R169, R169, -INF , !P1 ;  /* 0xff800000a9a97808 */ /* 0x008fc40004800000 */
[----:B------:R-:W-:Y:S02]  /*cf50*/  ISETP.GE.AND P3, PT, R33, R0, PT ;  /* 0x000000002100720c */ /* 0x000fe40003f66270 */
[C---:B------:R-:W-:Y:S02]  /*cf60*/  ISETP.GE.AND P4, PT, R13.reuse, R2, PT ;  /* 0x000000020d00720c */ /* 0x040fe40003f86270 */
[----:B------:R-:W-:Y:S01]  /*cf70*/  ISETP.GE.AND P1, PT, R13, R0, PT ;  /* 0x000000000d00720c */ /* 0x000fe20003f26270 */
[----:B------:R-:W2:Y:S01]  /*cf80*/  MUFU.TANH R234, R196 ;  /* 0x000000c400ea7308 */ /* 0x000ea20000002400 */
[----:B------:R-:W-:-:S07]  /*cf90*/  FMNMX.FTZ R24, R203, R24, !PT ;  /* 0x00000018cb187209 */ /* 0x000fce0007810000 */
[----:B------:R-:W3:Y:S08]  /*cfa0*/  MUFU.TANH R232, R192 ;  /* 0x000000c000e87308 */ /* 0x000ef00000002400 */
[----:B------:R-:W1:Y:S08]  /*cfb0*/  MUFU.TANH R230, R193 ;  /* 0x000000c100e67308 */ /* 0x000e700000002400 */
[----:B------:R-:W1:Y:S08]  /*cfc0*/  MUFU.TANH R206, R198 ;  /* 0x000000c600ce7308 */ /* 0x000e700000002400 */
[----:B------:R-:W1:Y:S08]  /*cfd0*/  MUFU.TANH R204, R199 ;  /* 0x000000c700cc7308 */ /* 0x000e700000002400 */
[----:B------:R5:W1:Y:S02]  /*cfe0*/  MUFU.TANH R236, R197 ;  /* 0x000000c500ec7308 */ /* 0x000a640000002400 */
[----:B-----5:R-:W-:Y:S01]  /*cff0*/  FSEL R197, R22, -INF , !P2 ;  /* 0xff80000016c57808 */ /* 0x020fe20005000000 */
[----:B------:R-:W-:Y:S01]  /*d000*/  BAR.SYNC.DEFER_BLOCKING 0x0 ;  /* 0x0000000000007b1d */ /* 0x000fe20000010000 */
[----:B------:R-:W-:-:S02]  /*d010*/  ISETP.GE.AND P2, PT, R15, R0, PT ;  /* 0x000000000f00720c */ /* 0x000fc40003f46270 */
[----:B------:R-:W-:-:S03]  /*d020*/  FMNMX.FTZ R15, R3, R12, !PT ;  /* 0x0000000c030f7209 */ /* 0x000fc60007810000 */
[----:B-1234-:R-:W-:Y:S08]  /*d030*/  @!P0 BRA `(.L_x_1184) ;  /* 0x0000000000608947 */ /* 0x01eff00003800000 */
        /* <DEDUP_REMOVED lines=24> */
.L_x_1184:
[----:B------:R-:W-:Y:S01]  /*d1c0*/  FMNMX.FTZ R15, R10, R15, !PT ;  /* 0x0000000f0a0f7209 */ /* 0x000fe20007810000 */
[----:B------:R-:W2:Y:S01]  /*d1d0*/  MUFU.TANH R202, R194 ;  /* 0x000000c200ca7308 */ /* 0x000ea20000002400 */
[----:B------:R-:W-:Y:S01]  /*d1e0*/  FMNMX.FTZ R13, R245, R14, !PT ;  /* 0x0000000ef50d7209 */ /* 0x000fe20007810000 */
[----:B------:R-:W-:Y:S01]  /*d1f0*/  FMUL.FTZ R195, R195, UR21 ;  /* 0x00000015c3c37c20 */ /* 0x000fe20008410000 */
[----:B------:R-:W-:Y:S01]  /*d200*/  FMNMX.FTZ R15, R8, R15, !PT ;  /* 0x0000000f080f7209 */ /* 0x000fe20007810000 */
[----:B------:R-:W-:Y:S01]  /*d210*/  UISETP.GE.AND UP0, UPT, UR20, 0x6, UPT ;  /* 0x000000061400788c */ /* 0x000fe2000bf06270 */
[----:B------:R-:W-:Y:S02]  /*d220*/  FSEL R189, R189, -INF , !P6 ;  /* 0xff800000bdbd7808 */ /* 0x000fe40007000000 */
[----:B------:R-:W-:Y:S01]  /*d230*/  FMNMX.FTZ R15, R18, R15, !PT ;  /* 0x0000000f120f7209 */ /* 0x000fe20007810000 */
[----:B------:R-:W3:Y:S01]  /*d240*/  MUFU.TANH R200, R195 ;  /* 0x000000c300c87308 */ /* 0x000ee20000002400 */
[----:B------:R-:W-:-:S02]  /*d250*/  ISETP.GE.AND P0, PT, R11, R2, PT ;  /* 0x000000020b00720c */ /* 0x000fc40003f06270 */
[----:B------:R-:W-:Y:S02]  /*d260*/  ISETP.GE.AND P6, PT, R21, R2, PT ;  /* 0x000000021500720c */ /* 0x000fe40003fc6270 */
[----:B------:R-:W-:Y:S02]  /*d270*/  FMNMX.FTZ R2, R170, R15, !PT ;  /* 0x0000000faa027209 */ /* 0x000fe40007810000 */
[----:B------:R-:W-:Y:S01]  /*d280*/  FMNMX.FTZ R15, R244, R6, !PT ;  /* 0x00000006f40f7209 */ /* 0x000fe20007810000 */
[----:B------:R-:W-:Y:S01]  /*d290*/  @UP0 UIADD3 UR20, UR20, -0x6, URZ ;  /* 0xfffffffa14140890 */ /* 0x000fe2000fffe03f */
[----:B------:R-:W-:Y:S02]  /*d2a0*/  FMNMX.FTZ R13, R16, R13, !PT ;  /* 0x0000000d100d7209 */ /* 0x000fe40007810000 */
[----:B------:R-:W-:Y:S02]  /*d2b0*/  FMNMX.FTZ R15, R32, R15, !PT ;  /* 0x0000000f200f7209 */ /* 0x000fe40007810000 */
[----:B------:R-:W-:-:S02]  /*d2c0*/  FMNMX.FTZ R13, R26, R13, !PT ;  /* 0x0000000d1a0d7209 */ /* 0x000fc40007810000 */
[----:B------:R-:W-:Y:S02]  /*d2d0*/  FSEL R22, R7, -INF , !P3 ;  /* 0xff80000007167808 */ /* 0x000fe40005800000 */
[----:B------:R-:W-:Y:S02]  /*d2e0*/  FMNMX.FTZ R15, R20, R15, !PT ;  /* 0x0000000f140f7209 */ /* 0x000fe40007810000 */
[----:B------:R-:W-:Y:S02]  /*d2f0*/  FSEL R234, R234, -INF , !P5 ;  /* 0xff800000eaea7808 */ /* 0x000fe40006800000 */
[----:B------:R-:W-:Y:S02]  /*d300*/  FMNMX.FTZ R13, R4, R13, !PT ;  /* 0x0000000d040d7209 */ /* 0x000fe40007810000 */
[----:B------:R-:W-:Y:S02]  /*d310*/  FMNMX.FTZ R24, R197, R24, !PT ;  /* 0x00000018c5187209 */ /* 0x000fe40007810000 */
[----:B------:R-:W-:-:S02]  /*d320*/  FSEL R206, R206, -INF , !P2 ;  /* 0xff800000cece7808 */ /* 0x000fc40005000000 */
[----:B------:R-:W-:Y:S01]  /*d330*/  FMNMX.FTZ R15, R22, R15, !PT ;  /* 0x0000000f160f7209 */ /* 0x000fe20007810000 */
[----:B------:R-:W4:Y:S01]  /*d340*/  SHFL.BFLY PT, R5, R24, 0x2, 0x1f ;  /* 0x0c401f0018057f89 */ /* 0x000f2200000e0000 */
[----:B------:R-:W-:Y:S02]  /*d350*/  FSEL R236, R236, -INF , !P4 ;  /* 0xff800000ecec7808 */ /* 0x000fe40006000000 */
[----:B------:R-:W-:Y:S02]  /*d360*/  FMNMX.FTZ R13, R234, R13, !PT ;  /* 0x0000000dea0d7209 */ /* 0x000fe40007810000 */
[----:B------:R-:W-:Y:S02]  /*d370*/  FSEL R232, R232, -INF , !P0 ;  /* 0xff800000e8e87808 */ /* 0x000fe40004000000 */
[----:B------:R-:W-:Y:S02]  /*d380*/  ISETP.GE.AND P0, PT, R11, R0, PT ;  /* 0x000000000b00720c */ /* 0x000fe40003f06270 */
[----:B------:R-:W-:-:S02]  /*d390*/  FSEL R204, R204, -INF , !P1 ;  /* 0xff800000cccc7808 */ /* 0x000fc40004800000 */
[----:B------:R-:W-:Y:S02]  /*d3a0*/  FMNMX.FTZ R15, R206, R15, !PT ;  /* 0x0000000fce0f7209 */ /* 0x000fe40007810000 */
[----:B------:R-:W-:Y:S02]  /*d3b0*/  FMNMX.FTZ R13, R236, R13, !PT ;  /* 0x0000000dec0d7209 */ /* 0x000fe40007810000 */
[----:B------:R-:W-:Y:S02]  /*d3c0*/  ISETP.GE.AND P1, PT, R21, R0, PT ;  /* 0x000000001500720c */ /* 0x000fe40003f26270 */
[----:B--2---:R-:W-:Y:S02]  /*d3d0*/  FSEL R202, R202, -INF , !P0 ;  /* 0xff800000caca7808 */ /* 0x004fe40004000000 */
[----:B------:R-:W-:Y:S02]  /*d3e0*/  FMNMX.FTZ R15, R204, R15, !PT ;  /* 0x0000000fcc0f7209 */ /* 0x000fe40007810000 */
[----:B------:R-:W-:-:S02]  /*d3f0*/  FSEL R230, R230, -INF , !P6 ;  /* 0xff800000e6e67808 */ /* 0x000fc40007000000 */
[----:B------:R-:W-:Y:S02]  /*d400*/  FMNMX.FTZ R13, R232, R13, !PT ;  /* 0x0000000de80d7209 */ /* 0x000fe40007810000 */
[----:B---3--:R-:W-:Y:S02]  /*d410*/  FSEL R200, R200, -INF , !P1 ;  /* 0xff800000c8c87808 */ /* 0x008fe40004800000 */
[----:B------:R-:W-:Y:S02]  /*d420*/  FMNMX.FTZ R15, R202, R15, !PT ;  /* 0x0000000fca0f7209 */ /* 0x000fe40007810000 */
[----:B------:R-:W-:Y:S02]  /*d430*/  FMNMX.FTZ R7, R230, R13, !PT ;  /* 0x0000000de6077209 */ /* 0x000fe40007810000 */
[----:B------:R-:W-:Y:S02]  /*d440*/  FMNMX.FTZ R17, R169, R2, !PT ;  /* 0x00000002a9117209 */ /* 0x000fe40007810000 */
[----:B------:R-:W-:Y:S01]  /*d450*/  FMNMX.FTZ R0, R200, R15, !PT ;  /* 0x0000000fc8007209 */ /* 0x000fe20007810000 */
[----:B------:R-:W2:Y:S01]  /*d460*/  SHFL.BFLY PT, R28, R7, 0x2, 0x1f ;  /* 0x0c401f00071c7f89 */ /* 0x000ea200000e0000 */
[----:B------:R-:W-:-:S02]  /*d470*/  FMNMX.FTZ R2, R164, R17, !PT ;  /* 0x00000011a4027209 */ /* 0x000fc40007810000 */
[----:B----4-:R-:W-:Y:S01]  /*d480*/  FMNMX.FTZ R24, R24, R5, !PT ;  /* 0x0000000518187209 */ /* 0x010fe20007810000 */
[----:B------:R-:W3:Y:S01]  /*d490*/  SHFL.BFLY PT, R11, R0, 0x2, 0x1f ;  /* 0x0c401f00000b7f89 */ /* 0x000ee200000e0000 */
[----:B------:R-:W-:-:S03]  /*d4a0*/  FMNMX.FTZ R2, R189, R2, !PT ;  /* 0x00000002bd027209 */ /* 0x000fc60007810000 */
[----:B------:R-:W4:Y:S04]  /*d4b0*/  SHFL.BFLY PT, R13, R24, 0x1, 0x1f ;  /* 0x0c201f00180d7f89 */ /* 0x000f2800000e0000 */
[----:B------:R-:W5:Y:S01]  /*d4c0*/  SHFL.BFLY PT, R5, R2, 0x2, 0x1f ;  /* 0x0c401f0002057f89 */ /* 0x000f6200000e0000 */
[----:B--2---:R-:W-:Y:S02]  /*d4d0*/  FMNMX.FTZ R28, R7, R28, !PT ;  /* 0x0000001c071c7209 */ /* 0x004fe40007810000 */
[----:B---3--:R-:W-:-:S03]  /*d4e0*/  FMNMX.FTZ R0, R0, R11, !PT ;  /* 0x0000000b00007209 */ /* 0x008fc60007810000 */
[----:B------:R-:W1:Y:S01]  /*d4f0*/  SHFL.BFLY PT, R7, R28, 0x1, 0x1f ;  /* 0x0c201f001c077f89 */ /* 0x000e6200000e0000 */
[----:B----4-:R-:W-:-:S03]  /*d500*/  FMNMX.FTZ R168, R24, R13, !PT ;  /* 0x0000000d18a87209 */ /* 0x010fc60007810000 */
[----:B------:R-:W2:Y:S01]  /*d510*/  SHFL.BFLY PT, R165, R0, 0x1, 0x1f ;  /* 0x0c201f0000a57f89 */ /* 0x000ea200000e0000 */
[----:B-----5:R-:W-:Y:S01]  /*d520*/  FMNMX.FTZ R5, R2, R5, !PT ;  /* 0x0000000502057209 */ /* 0x020fe20007810000 */
[C---:B------:R-:W-:Y:S01]  /*d530*/  FMUL.FTZ R198, R168.reuse, UR25 ;  /* 0x00000019a8c67c20 */ /* 0x040fe20008410000 */
[----:B------:R-:W-:-:S03]  /*d540*/  FSETP.NEU.FTZ.AND P3, PT, R168, -INF , PT ;  /* 0xff800000a800780b */ /* 0x000fc60003f7d000 */
[----:B------:R-:W3:Y:S01]  /*d550*/  SHFL.BFLY PT, R2, R5, 0x1, 0x1f ;  /* 0x0c201f0005027f89 */ /* 0x000ee200000e0000 */
[----:B------:R-:W-:-:S05]  /*d560*/  FSEL R198, R198, RZ, P3 ;  /* 0x000000ffc6c67208 */ /* 0x000fca0001800000 */
[--C-:B------:R-:W-:Y:S01]  /*d570*/  FFMA.FTZ R188, R31, UR25, -R198.reuse ;  /* 0x000000191fbc7c23 */ /* 0x100fe200080108c6 */
[--C-:B------:R-:W-:Y:S01]  /*d580*/  FFMA.FTZ R187, R29, UR25, -R198.reuse ;  /* 0x000000191dbb7c23 */ /* 0x100fe200080108c6 */
[--C-:B------:R-:W-:Y:S01]  /*d590*/  FFMA.FTZ R186, R23, UR25, -R198.reuse ;  /* 0x0000001917ba7c23 */ /* 0x100fe200080108c6 */
[--C-:B------:R-:W-:Y:S01]  /*d5a0*/  FFMA.FTZ R185, R9, UR25, -R198.reuse ;  /* 0x0000001909b97c23 */ /* 0x100fe200080108c6 */
[--C-:B------:R-:W-:Y:S01]  /*d5b0*/  FFMA.FTZ R201, R201, UR25, -R198.reuse ;  /* 0x00000019c9c97c23 */ /* 0x100fe200080108c6 */
[----:B------:R-:W-:Y:S01]  /*d5c0*/  FFMA.FTZ R203, R203, UR25, -R198 ;  /* 0x00000019cbcb7c23 */ /* 0x000fe200080108c6 */
[----:B-1----:R-:W-:Y:S01]  /*d5d0*/  FMNMX.FTZ R166, R28, R7, !PT ;  /* 0x000000071ca67209 */ /* 0x002fe20007810000 */
[----:B------:R-:W-:Y:S01]  /*d5e0*/  MUFU.EX2 R188, R188 ;  /* 0x000000bc00bc7308 */ /* 0x000fe20000000800 */
[----:B------:R-:W-:Y:S01]  /*d5f0*/  LDSM.16.MT88.4 R28, [R214+0xa000] ;  /* 0x00a00000d61c783b */ /* 0x000fe20000004200 */
[----:B--2---:R-:W-:Y:S02]  /*d600*/  FMNMX.FTZ R165, R0, R165, !PT ;  /* 0x000000a500a57209 */ /* 0x004fe40007810000 */
[C---:B------:R-:W-:Y:S01]  /*d610*/  FMUL.FTZ R237, R166.reuse, UR25 ;  /* 0x00000019a6ed7c20 */ /* 0x040fe20008410000 */
[----:B------:R-:W-:-:S02]  /*d620*/  FSETP.NEU.FTZ.AND P1, PT, R166, -INF , PT ;  /* 0xff800000a600780b */ /* 0x000fc40003f3d000 */
[C---:B------:R-:W-:Y:S01]  /*d630*/  FSETP.NEU.FTZ.AND P0, PT, R165.reuse, -INF , PT ;  /* 0xff800000a500780b */ /* 0x040fe20003f1d000 */
[----:B------:R-:W-:Y:S01]  /*d640*/  FMUL.FTZ R207, R165, UR25 ;  /* 0x00000019a5cf7c20 */ /* 0x000fe20008410000 */
[----:B------:R-:W-:Y:S01]  /*d650*/  FSEL R237, R237, RZ, P1 ;  /* 0x000000ffeded7208 */ /* 0x000fe20000800000 */
[----:B------:R-:W-:Y:S01]  /*d660*/  MUFU.EX2 R187, R187 ;  /* 0x000000bb00bb7308 */ /* 0x000fe20000000800 */
[----:B---3--:R-:W-:Y:S02]  /*d670*/  FMNMX.FTZ R167, R5, R2, !PT ;  /* 0x0000000205a77209 */ /* 0x008fe40007810000 */
[----:B------:R-:W-:Y:S01]  /*d680*/  FSEL R5, R165, RZ, P0 ;  /* 0x000000ffa5057208 */ /* 0x000fe20000000000 */
[--C-:B------:R-:W-:Y:S01]  /*d690*/  FFMA.FTZ R171, R4, UR25, -R237.reuse ;  /* 0x0000001904ab7c23 */ /* 0x100fe200080108ed */
[C---:B------:R-:W-:Y:S01]  /*d6a0*/  FSETP.NEU.FTZ.AND P2, PT, R167.reuse, -INF , PT ;  /* 0xff800000a700780b */ /* 0x040fe20003f5d000 */
[----:B------:R-:W-:Y:S01]  /*d6b0*/  FFMA.FTZ R177, R16, UR25, -R237 ;  /* 0x0000001910b17c23 */ /* 0x000fe200080108ed */
[C---:B------:R-:W-:Y:S01]  /*d6c0*/  FMUL.FTZ R193, R167.reuse, UR25 ;  /* 0x00000019a7c17c20 */ /* 0x040fe20008410000 */
[----:B------:R-:W-:Y:S01]  /*d6d0*/  FADD.FTZ R4, R244, -R5 ;  /* 0x80000005f4047221 */ /* 0x000fe20000010000 */
[----:B------:R-:W-:Y:S01]  /*d6e0*/  FSEL R16, R167, RZ, P2 ;  /* 0x000000ffa7107208 */ /* 0x000fe20001000000 */
[--C-:B------:R-:W-:Y:S01]  /*d6f0*/  FFMA.FTZ R184, R14, UR25, -R237.reuse ;  /* 0x000000190eb87c23 */ /* 0x100fe200080108ed */
[----:B------:R-:W-:Y:S01]  /*d700*/  FSEL R207, R207, RZ, P0 ;  /* 0x000000ffcfcf7208 */ /* 0x000fe20000000000 */
[----:B------:R-:W-:Y:S01]  /*d710*/  FMUL.FTZ R190, R4, UR25 ;  /* 0x0000001904be7c20 */ /* 0x000fe20008410000 */
[----:B------:R-:W-:Y:S01]  /*d720*/  FSEL R4, R168, RZ, P3 ;  /* 0x000000ffa8047208 */ /* 0x000fe20001800000 */
[----:B------:R-:W-:Y:S01]  /*d730*/  FADD.FTZ R16, R3, -R16 ;  /* 0x8000001003107221 */ /* 0x000fe20000010000 */
[----:B------:R-:W-:Y:S01]  /*d740*/  FSEL R193, R193, RZ, P2 ;  /* 0x000000ffc1c17208 */ /* 0x000fe20001000000 */
[----:B------:R-:W-:Y:S01]  /*d750*/  FFMA.FTZ R178, R26, UR25, -R237 ;  /* 0x000000191ab27c23 */ /* 0x000fe200080108ed */
[----:B------:R-:W-:Y:S01]  /*d760*/  FFMA.FTZ R176, R6, UR25, -R207 ;  /* 0x0000001906b07c23 */ /* 0x000fe200080108cf */
[----:B------:R-:W-:Y:S01]  /*d770*/  FADD.FTZ R17, R235, -R4 ;  /* 0x80000004eb117221 */ /* 0x000fe20000010000 */
[----:B------:R-:W-:Y:S01]  /*d780*/  FMUL.FTZ R16, R16, UR25 ;  /* 0x0000001910107c20 */ /* 0x000fe20008410000 */
[----:B------:R-:W-:Y:S01]  /*d790*/  FFMA.FTZ R179, R12, UR25, -R193 ;  /* 0x000000190cb37c23 */ /* 0x000fe200080108c1 */
[--C-:B------:R-:W-:Y:S01]  /*d7a0*/  FFMA.FTZ R2, R32, UR25, -R207.reuse ;  /* 0x0000001920027c23 */ /* 0x100fe200080108cf */
[----:B------:R-:W-:Y:S01]  /*d7b0*/  FMUL.FTZ R17, R17, UR25 ;  /* 0x0000001911117c20 */ /* 0x000fe20008410000 */
[--C-:B------:R-:W-:Y:S01]  /*d7c0*/  FFMA.FTZ R0, R20, UR25, -R207.reuse ;  /* 0x0000001914007c23 */ /* 0x100fe200080108cf */
[----:B------:R-:W-:Y:S01]  /*d7d0*/  FFMA.FTZ R191, R22, UR25, -R207 ;  /* 0x0000001916bf7c23 */ /* 0x000fe200080108cf */
[--C-:B------:R-:W-:Y:S01]  /*d7e0*/  FFMA.FTZ R194, R10, UR25, -R193.reuse ;  /* 0x000000190ac27c23 */ /* 0x100fe200080108c1 */
[--C-:B------:R-:W-:Y:S01]  /*d7f0*/  FFMA.FTZ R196, R8, UR25, -R193.reuse ;  /* 0x0000001908c47c23 */ /* 0x100fe200080108c1 */
[----:B------:R-:W-:Y:S01]  /*d800*/  FFMA.FTZ R3, R18, UR25, -R193 ;  /* 0x0000001912037c23 */ /* 0x000fe200080108c1 */
[----:B------:R-:W1:Y:S01]  /*d810*/  MUFU.EX2 R195, R17 ;  /* 0x0000001100c37308 */ /* 0x000e620000000800 */
[----:B------:R-:W2:Y:S01]  /*d820*/  LDSM.16.MT88.4 R32, [R216+0xa000] ;  /* 0x00a00000d820783b */ /* 0x000ea20000004200 */
[----:B------:R-:W-:Y:S01]  /*d830*/  FSEL R192, R166, RZ, P1 ;  /* 0x000000ffa6c07208 */ /* 0x000fe20000800000 */
[--C-:B------:R-:W-:Y:S01]  /*d840*/  FFMA.FTZ R234, R234, UR25, -R237.reuse ;  /* 0x00000019eaea7c23 */ /* 0x100fe200080108ed */
[--C-:B------:R-:W-:Y:S01]  /*d850*/  FFMA.FTZ R235, R236, UR25, -R237.reuse ;  /* 0x00000019eceb7c23 */ /* 0x100fe200080108ed */
[----:B------:R-:W3:Y:S01]  /*d860*/  LDSM.16.MT88.4 R24, [R213+0xa000] ;  /* 0x00a00000d518783b */ /* 0x000ee20000004200 */
[----:B------:R-:W-:Y:S01]  /*d870*/  FFMA.FTZ R232, R232, UR25, -R237 ;  /* 0x00000019e8e87c23 */ /* 0x000fe200080108ed */
[----:B------:R-:W-:Y:S01]  /*d880*/  FADD.FTZ R192, R245, -R192 ;  /* 0x800000c0f5c07221 */ /* 0x000fe20000010000 */
[----:B------:R4:W5:Y:S01]  /*d890*/  MUFU.EX2 R199, R16 ;  /* 0x0000001000c77308 */ /* 0x0009620000000800 */
[----:B------:R-:W3:Y:S01]  /*d8a0*/  LDSM.16.MT88.4 R20, [R212+0xa000] ;  /* 0x00a00000d414783b */ /* 0x000ee20000004200 */
[--C-:B------:R-:W-:Y:S01]  /*d8b0*/  FFMA.FTZ R206, R206, UR25, -R207.reuse ;  /* 0x00000019cece7c23 */ /* 0x100fe200080108cf */
[----:B------:R-:W-:Y:S01]  /*d8c0*/  FMUL.FTZ R192, R192, UR25 ;  /* 0x00000019c0c07c20 */ /* 0x000fe20008410000 */
[--C-:B------:R-:W-:Y:S01]  /*d8d0*/  FFMA.FTZ R239, R204, UR25, -R207.reuse ;  /* 0x00000019ccef7c23 */ /* 0x100fe200080108cf */
[----:B------:R-:W3:Y:S01]  /*d8e0*/  LDSM.16.MT88.4 R12, [R216+0xb000] ;  /* 0x00b00000d80c783b */ /* 0x000ee20000004200 */
[----:B------:R-:W-:Y:S01]  /*d8f0*/  FFMA.FTZ R202, R202, UR25, -R207 ;  /* 0x00000019caca7c23 */ /* 0x000fe200080108cf */
[----:B------:R-:W-:Y:S01]  /*d900*/  FFMA.FTZ R237, R230, UR25, -R237 ;  /* 0x00000019e6ed7c23 */ /* 0x000fe200080108ed */
[----:B------:R-:W-:Y:S01]  /*d910*/  MUFU.EX2 R184, R184 ;  /* 0x000000b800b87308 */ /* 0x000fe20000000800 */
[----:B------:R-:W3:Y:S01]  /*d920*/  LDSM.16.MT88.4 R8, [R214+0xb000] ;  /* 0x00b00000d608783b */ /* 0x000ee20000004200 */
[-C--:B-1----:R-:W-:Y:S01]  /*d930*/  FMUL.FTZ R160, R160, R195.reuse ;  /* 0x000000c3a0a07220 */ /* 0x082fe20000410000 */
[-C--:B------:R-:W-:Y:S01]  /*d940*/  FMUL.FTZ R161, R161, R195.reuse ;  /* 0x000000c3a1a17220 */ /* 0x080fe20000410000 */
[-C--:B------:R-:W-:Y:S01]  /*d950*/  FMUL.FTZ R148, R148, R195.reuse ;  /* 0x000000c394947220 */ /* 0x080fe20000410000 */
[----:B------:R-:W1:Y:S01]  /*d960*/  LDSM.16.MT88.4 R4, [R213+0xb000] ;  /* 0x00b00000d504783b */ /* 0x000e620000004200 */
[-C--:B------:R-:W-:Y:S01]  /*d970*/  FMUL.FTZ R149, R149, R195.reuse ;  /* 0x000000c395957220 */ /* 0x080fe20000410000 */
[----:B------:R-:W-:Y:S01]  /*d980*/  FMUL.FTZ R144, R144, R195 ;  /* 0x000000c390907220 */ /* 0x000fe20000410000 */
[----:B------:R-:W2:Y:S01]  /*d990*/  MUFU.EX2 R177, R177 ;  /* 0x000000b100b17308 */ /* 0x000ea20000000800 */
[----:B----4-:R-:W4:Y:S01]  /*d9a0*/  LDSM.16.MT88.4 R16, [R212+0xb000] ;  /* 0x00b00000d410783b */ /* 0x010f220000004200 */
[-C--:B-----5:R-:W-:Y:S01]  /*d9b0*/  FMUL.FTZ R162, R162, R199.reuse ;  /* 0x000000c7a2a27220 */ /* 0x0a0fe20000410000 */
[----:B------:R-:W-:Y:S01]  /*d9c0*/  FMUL.FTZ R163, R163, R199 ;  /* 0x000000c7a3a37220 */ /* 0x000fe20000410000 */
[----:B------:R-:W-:Y:S01]  /*d9d0*/  FMUL.FTZ R145, R145, R195 ;  /* 0x000000c391917220 */ /* 0x000fe20000410000 */
[-C--:B------:R-:W-:Y:S01]  /*d9e0*/  FMUL.FTZ R150, R150, R199.reuse ;  /* 0x000000c796967220 */ /* 0x080fe20000410000 */
[-C--:B------:R-:W-:Y:S01]  /*d9f0*/  FMUL.FTZ R151, R151, R199.reuse ;  /* 0x000000c797977220 */ /* 0x080fe20000410000 */
        /* <DEDUP_REMOVED lines=9> */
[----:B------:R-:W5:Y:S01]  /*da90*/  MUFU.EX2 R171, R171 ;  /* 0x000000ab00ab7308 */ /* 0x000f620000000800 */
        /* <DEDUP_REMOVED lines=16> */
[----:B-----5:R-:W-:Y:S01]  /*dba0*/  F2FP.F16.F32.PACK_AB R174, R171, R178 ;  /* 0x000000b2abae723e */ /* 0x020fe200000000ff */
        /* <DEDUP_REMOVED lines=22> */
[----:B------:R-:W2:Y:S01]  /*dd10*/  MUFU.EX2 R192, R192 ;  /* 0x000000c000c07308 */ /* 0x000ea20000000800 */
[-C--:B------:R-:W-:Y:S01]  /*dd20*/  FMUL.FTZ R102, R102, R199.reuse ;  /* 0x000000c766667220 */ /* 0x080fe20000410000 */
[----:B------:R-:W-:Y:S01]  /*dd30*/  FMUL.FTZ R103, R103, R199 ;  /* 0x000000c767677220 */ /* 0x000fe20000410000 */
[-C--:B------:R-:W-:Y:S01]  /*dd40*/  FMUL.FTZ R112, R112, R195.reuse ;  /* 0x000000c370707220 */ /* 0x080fe20000410000 */
[----:B------:R-:W-:Y:S01]  /*dd50*/  FMUL.FTZ R113, R113, R195 ;  /* 0x000000c371717220 */ /* 0x000fe20000410000 */
[-C--:B------:R-:W-:Y:S01]  /*dd60*/  FMUL.FTZ R114, R114, R199.reuse ;  /* 0x000000c772727220 */ /* 0x080fe20000410000 */
[----:B------:R-:W-:Y:S01]  /*dd70*/  FMUL.FTZ R115, R115, R199 ;  /* 0x000000c773737220 */ /* 0x000fe20000410000 */
[-C--:B------:R-:W-:Y:S01]  /*dd80*/  FMUL.FTZ R116, R116, R195.reuse ;  /* 0x000000c374747220 */ /* 0x080fe20000410000 */
[----:B------:R-:W3:Y:S01]  /*dd90*/  MUFU.EX2 R190, R190 ;  /* 0x000000be00be7308 */ /* 0x000ee20000000800 */
        /* <DEDUP_REMOVED lines=15> */
[----:B------:R-:W-:Y:S01]  /*de90*/  MUFU.EX2 R185, R185 ;  /* 0x000000b900b97308 */ /* 0x000fe20000000800 */
[-C--:B---3--:R-:W-:Y:S01]  /*dea0*/  FMUL.FTZ R158, R158, R190.reuse ;  /* 0x000000be9e9e7220 */ /* 0x088fe20000410000 */
        /* <DEDUP_REMOVED lines=15> */
[----:B------:R-:W-:Y:S01]  /*dfa0*/  FMUL.FTZ R45, R45, R192 ;  /* 0x000000c02d2d7220 */ /* 0x000fe20000410000 */
[-C--:B------:R-:W-:Y:S01]  /*dfb0*/  FMUL.FTZ R46, R46, R190.reuse ;  /* 0x000000be2e2e7220 */ /* 0x080fe20000410000 */
[----:B------:R-:W-:Y:S01]  /*dfc0*/  FMUL.FTZ R47, R47, R190 ;  /* 0x000000be2f2f7220 */ /* 0x000fe20000410000 */
[-C--:B------:R-:W-:Y:S01]  /*dfd0*/  FMUL.FTZ R56, R56, R192.reuse ;  /* 0x000000c038387220 */ /* 0x080fe20000410000 */
[-C--:B------:R-:W-:Y:S01]  /*dfe0*/  FMUL.FTZ R57, R57, R192.reuse ;  /* 0x000000c039397220 */ /* 0x080fe20000410000 */
[----:B------:R-:W-:Y:S01]  /*dff0*/  FMUL.FTZ R60, R60, R192 ;  /* 0x000000c03c3c7220 */ /* 0x000fe20000410000 */
[-C--:B------:R-:W-:Y:S01]  /*e000*/  FMUL.FTZ R58, R58, R190.reuse ;  /* 0x000000be3a3a7220 */ /* 0x080fe20000410000 */
[----:B------:R-:W-:Y:S01]  /*e010*/  MUFU.EX2 R196, R196 ;  /* 0x000000c400c47308 */ /* 0x000fe20000000800 */
[----:B------:R-:W-:Y:S01]  /*e020*/  FMUL.FTZ R59, R59, R190 ;  /* 0x000000be3b3b7220 */ /* 0x000fe20000410000 */
[-C--:B------:R-:W-:Y:S01]  /*e030*/  FMUL.FTZ R61, R61, R192.reuse ;  /* 0x000000c03d3d7220 */ /* 0x080fe20000410000 */
[-C--:B------:R-:W-:Y:S01]  /*e040*/  FMUL.FTZ R72, R72, R192.reuse ;  /* 0x000000c048487220 */ /* 0x080fe20000410000 */
[----:B------:R-:W-:Y:S01]  /*e050*/  FMUL.FTZ R73, R73, R192 ;  /* 0x000000c049497220 */ /* 0x000fe20000410000 */
[-C--:B------:R-:W-:Y:S01]  /*e060*/  FMUL.FTZ R62, R62, R190.reuse ;  /* 0x000000be3e3e7220 */ /* 0x080fe20000410000 */
[----:B------:R-:W-:Y:S01]  /*e070*/  FMUL.FTZ R63, R63, R190 ;  /* 0x000000be3f3f7220 */ /* 0x000fe20000410000 */
[-C--:B------:R-:W-:Y:S01]  /*e080*/  FMUL.FTZ R76, R76, R192.reuse ;  /* 0x000000c04c4c7220 */ /* 0x080fe20000410000 */
[----:B------:R-:W3:Y:S01]  /*e090*/  MUFU.EX2 R3, R3 ;  /* 0x0000000300037308 */ /* 0x000ee20000000800 */
        /* <DEDUP_REMOVED lines=30> */
[----:B------:R-:W-:Y:S01]  /*e280*/  FMUL.FTZ R131, R131, R199 ;  /* 0x000000c783837220 */ /* 0x000fe20000410000 */
[----:B------:R-:W-:Y:S01]  /*e290*/  FFMA.FTZ R207, R200, UR25, -R207 ;  /* 0x00000019c8cf7c23 */ /* 0x000fe200080108cf */
[----:B------:R-:W-:Y:S01]  /*e2a0*/  MUFU.EX2 R234, R234 ;  /* 0x000000ea00ea7308 */ /* 0x000fe20000000800 */
[--C-:B------:R-:W-:Y:S01]  /*e2b0*/  FFMA.FTZ R200, R205, UR25, -R198.reuse ;  /* 0x00000019cdc87c23 */ /* 0x100fe200080108c6 */
[--C-:B------:R-:W-:Y:S01]  /*e2c0*/  FFMA.FTZ R170, R170, UR25, -R193.reuse ;  /* 0x00000019aaaa7c23 */ /* 0x100fe200080108c1 */
[C---:B------:R-:W-:Y:S01]  /*e2d0*/  HMMA.16816.F32 R152, R172.reuse, R34, R152 ;  /* 0x00000022ac98723c */ /* 0x040fe20000001898 */
[--C-:B------:R-:W-:Y:S01]  /*e2e0*/  FFMA.FTZ R169, R169, UR25, -R193.reuse ;  /* 0x00000019a9a97c23 */ /* 0x100fe200080108c1 */
[----:B------:R-:W-:Y:S01]  /*e2f0*/  FFMA.FTZ R198, R197, UR25, -R198 ;  /* 0x00000019c5c67c23 */ /* 0x000fe200080108c6 */
[--C-:B------:R-:W-:Y:S01]  /*e300*/  FFMA.FTZ R164, R164, UR25, -R193.reuse ;  /* 0x00000019a4a47c23 */ /* 0x100fe200080108c1 */
[----:B------:R-:W-:Y:S01]  /*e310*/  FFMA.FTZ R189, R189, UR25, -R193 ;  /* 0x00000019bdbd7c23 */ /* 0x000fe200080108c1 */
[----:B------:R-:W5:Y:S01]  /*e320*/  MUFU.EX2 R235, R235 ;  /* 0x000000eb00eb7308 */ /* 0x000f620000000800 */
[----:B------:R-:W-:Y:S01]  /*e330*/  HMMA.16816.F32 R140, R172, R28, R140 ;  /* 0x0000001cac8c723c */ /* 0x000fe2000000188c */
[----:B------:R-:W-:Y:S01]  /*e340*/  FFMA.FTZ R184, R231, R192, R184 ;  /* 0x000000c0e7b87223 */ /* 0x000fe200000100b8 */
[----:B------:R-:W-:Y:S01]  /*e350*/  FFMA.FTZ R229, R229, R190, R176 ;  /* 0x000000bee5e57223 */ /* 0x000fe200000100b0 */
[----:B------:R-:W-:-:S02]  /*e360*/  PLOP3.LUT P0, PT, PT, PT, UP0, 0x80, 0x0 ;  /* 0x000000000000781c */ /* 0x000fc40003f0f008 */
[----:B------:R-:W-:Y:S01]  /*e370*/  FADD.FTZ R177, R177, R184 ;  /* 0x000000b8b1b17221 */ /* 0x000fe20000010000 */
        /* <DEDUP_REMOVED lines=9> */
[C---:B------:R-:W-:Y:S05]  /*e410*/  HMMA.16816.F32 R44, R172.reuse, R26, R44 ;  /* 0x0000001aac2c723c */ /* 0x040fea000000182c */
[----:B------:R-:W-:Y:S01]  /*e420*/  MUFU.EX2 R206, R206 ;  /* 0x000000ce00ce7308 */ /* 0x000fe20000000800 */
[C---:B------:R-:W-:Y:S06]  /*e430*/  HMMA.16816.F32 R56, R172.reuse, R20, R56 ;  /* 0x00000014ac38723c */ /* 0x040fec0000001838 */
[C---:B------:R-:W-:Y:S01]  /*e440*/  HMMA.16816.F32 R60, R172.reuse, R22, R60 ;  /* 0x00000016ac3c723c */ /* 0x040fe2000000183c */
[----:B------:R-:W5:Y:S05]  /*e450*/  MUFU.EX2 R239, R239 ;  /* 0x000000ef00ef7308 */ /* 0x000f6a0000000800 */
[C---:B------:R-:W-:Y:S03]  /*e460*/  HMMA.16816.F32 R72, R172.reuse, R12, R72 ;  /* 0x0000000cac48723c */ /* 0x040fe60000001848 */
[----:B------:R-:W-:Y:S03]  /*e470*/  MUFU.EX2 R202, R202 ;  /* 0x000000ca00ca7308 */ /* 0x000fe60000000800 */
[C---:B------:R-:W-:Y:S05]  /*e480*/  HMMA.16816.F32 R76, R172.reuse, R14, R76 ;  /* 0x0000000eac4c723c */ /* 0x040fea000000184c */
[----:B------:R-:W5:Y:S01]  /*e490*/  MUFU.EX2 R207, R207 ;  /* 0x000000cf00cf7308 */ /* 0x000f620000000800 */
[C---:B------:R-:W-:Y:S06]  /*e4a0*/  HMMA.16816.F32 R88, R172.reuse, R8, R88 ;  /* 0x00000008ac58723c */ /* 0x040fec0000001858 */
[C---:B------:R-:W-:Y:S01]  /*e4b0*/  HMMA.16816.F32 R92, R172.reuse, R10, R92 ;  /* 0x0000000aac5c723c */ /* 0x040fe2000000185c */
[----:B------:R-:W-:Y:S05]  /*e4c0*/  MUFU.EX2 R200, R200 ;  /* 0x000000c800c87308 */ /* 0x000fea0000000800 */
[C---:B-1----:R-:W-:Y:S03]  /*e4d0*/  HMMA.16816.F32 R104, R172.reuse, R4, R104 ;  /* 0x00000004ac68723c */ /* 0x042fe60000001868 */
[----:B------:R-:W1:Y:S03]  /*e4e0*/  MUFU.EX2 R201, R201 ;  /* 0x000000c900c97308 */ /* 0x000e660000000800 */
[C---:B------:R-:W-:Y:S05]  /*e4f0*/  HMMA.16816.F32 R108, R172.reuse, R6, R108 ;  /* 0x00000006ac6c723c */ /* 0x040fea000000186c */
[----:B------:R-:W-:Y:S01]  /*e500*/  MUFU.EX2 R170, R170 ;  /* 0x000000aa00aa7308 */ /* 0x000fe20000000800 */
[C---:B----4-:R-:W-:Y:S06]  /*e510*/  HMMA.16816.F32 R120, R172.reuse, R16, R120 ;  /* 0x00000010ac78723c */ /* 0x050fec0000001878 */
[----:B------:R-:W-:Y:S01]  /*e520*/  HMMA.16816.F32 R124, R172, R18, R124 ;  /* 0x00000012ac7c723c */ /* 0x000fe2000000187c */
[----:B------:R-:W4:Y:S06]  /*e530*/  MUFU.EX2 R169, R169 ;  /* 0x000000a900a97308 */ /* 0x000f2c0000000800 */
[----:B------:R-:W-:Y:S01]  /*e540*/  F2FP.F16.F32.PACK_AB R172, R187, R188 ;  /* 0x000000bcbbac723e */ /* 0x000fe200000000ff */
[----:B------:R-:W-:Y:S01]  /*e550*/  FFMA.FTZ R188, R233, R195, R188 ;  /* 0x000000c3e9bc7223 */ /* 0x000fe200000100bc */
[----:B--2---:R-:W-:Y:S01]  /*e560*/  F2FP.F16.F32.PACK_AB R173, R194, R179 ;  /* 0x000000b3c2ad723e */ /* 0x004fe200000000ff */
[----:B------:R-:W-:Y:S01]  /*e570*/  FFMA.FTZ R179, R228, R199, R179 ;  /* 0x000000c7e4b37223 */ /* 0x000fe200000100b3 */
        /* <DEDUP_REMOVED lines=8> */
[----:B------:R-:W2:Y:S01]  /*e600*/  MUFU.EX2 R198, R198 ;  /* 0x000000c600c67308 */ /* 0x000ea20000000800 */
[----:B------:R-:W-:Y:S01]  /*e610*/  FADD.FTZ R185, R185, R186 ;  /* 0x000000bab9b97221 */ /* 0x000fe20000010000 */
[----:B------:R-:W-:-:S03]  /*e620*/  FADD.FTZ R3, R3, R196 ;  /* 0x000000c403037221 */ /* 0x000fc60000010000 */
[C---:B------:R-:W-:Y:S01]  /*e630*/  HMMA.16816.F32 R148, R172.reuse, R34, R148 ;  /* 0x00000022ac94723c */ /* 0x040fe20000001894 */
[----:B------:R-:W-:Y:S02]  /*e640*/  LDSM.16.MT88.4 R32, [R214+0xa800] ;  /* 0x00a80000d620783b */ /* 0x000fe40000004200 */
[----:B------:R-:W-:Y:S03]  /*e650*/  MUFU.EX2 R164, R164 ;  /* 0x000000a400a47308 */ /* 0x000fe60000000800 */
[C---:B------:R-:W-:Y:S05]  /*e660*/  HMMA.16816.F32 R144, R172.reuse, R28, R144 ;  /* 0x0000001cac90723c */ /* 0x040fea0000001890 */
[----:B------:R-:W3:Y:S01]  /*e670*/  MUFU.EX2 R189, R189 ;  /* 0x000000bd00bd7308 */ /* 0x000ee20000000800 */
[C---:B------:R-:W-:Y:S01]  /*e680*/  HMMA.16816.F32 R132, R172.reuse, R30, R132 ;  /* 0x0000001eac84723c */ /* 0x040fe20000001884 */
[----:B------:R-:W-:Y:S05]  /*e690*/  LDSM.16.MT88.4 R28, [R213+0xa800] ;  /* 0x00a80000d51c783b */ /* 0x000fea0000004200 */
[C---:B------:R-:W-:Y:S06]  /*e6a0*/  HMMA.16816.F32 R36, R172.reuse, R24, R36 ;  /* 0x00000018ac24723c */ /* 0x040fec0000001824 */
[C---:B------:R-:W-:Y:S01]  /*e6b0*/  HMMA.16816.F32 R48, R172.reuse, R26, R48 ;  /* 0x0000001aac30723c */ /* 0x040fe20000001830 */
[----:B------:R-:W1:Y:S05]  /*e6c0*/  LDSM.16.MT88.4 R24, [R216+0xa800] ;  /* 0x00a80000d818783b */ /* 0x000e6a0000004200 */
[C---:B------:R-:W-:Y:S06]  /*e6d0*/  HMMA.16816.F32 R52, R172.reuse, R20, R52 ;  /* 0x00000014ac34723c */ /* 0x040fec0000001834 */
[C---:B------:R-:W-:Y:S01]  /*e6e0*/  HMMA.16816.F32 R64, R172.reuse, R22, R64 ;  /* 0x00000016ac40723c */ /* 0x040fe20000001840 */
[----:B------:R-:W4:Y:S05]  /*e6f0*/  LDSM.16.MT88.4 R20, [R212+0xa800] ;  /* 0x00a80000d414783b */ /* 0x000f2a0000004200 */
[C---:B------:R-:W-:Y:S06]  /*e700*/  HMMA.16816.F32 R68, R172.reuse, R12, R68 ;  /* 0x0000000cac44723c */ /* 0x040fec0000001844 */
[C---:B------:R-:W-:Y:S01]  /*e710*/  HMMA.16816.F32 R80, R172.reuse, R14, R80 ;  /* 0x0000000eac50723c */ /* 0x040fe20000001850 */
[----:B------:R-:W-:Y:S05]  /*e720*/  LDSM.16.MT88.4 R12, [R214+0xb800] ;  /* 0x00b80000d60c783b */ /* 0x000fea0000004200 */
[C---:B------:R-:W-:Y:S06]  /*e730*/  HMMA.16816.F32 R84, R172.reuse, R8, R84 ;  /* 0x00000008ac54723c */ /* 0x040fec0000001854 */
[C---:B------:R-:W-:Y:S01]  /*e740*/  HMMA.16816.F32 R96, R172.reuse, R10, R96 ;  /* 0x0000000aac60723c */ /* 0x040fe20000001860 */
[----:B------:R-:W-:Y:S05]  /*e750*/  LDSM.16.MT88.4 R8, [R213+0xb800] ;  /* 0x00b80000d508783b */ /* 0x000fea0000004200 */
[C---:B------:R-:W-:Y:S06]  /*e760*/  HMMA.16816.F32 R100, R172.reuse, R4, R100 ;  /* 0x00000004ac64723c */ /* 0x040fec0000001864 */
[C---:B------:R-:W-:Y:S01]  /*e770*/  HMMA.16816.F32 R112, R172.reuse, R6, R112 ;  /* 0x00000006ac70723c */ /* 0x040fe20000001870 */
[----:B------:R-:W-:Y:S05]  /*e780*/  LDSM.16.MT88.4 R4, [R212+0xb800] ;  /* 0x00b80000d404783b */ /* 0x000fea0000004200 */
[C---:B------:R-:W-:Y:S06]  /*e790*/  HMMA.16816.F32 R116, R172.reuse, R16, R116 ;  /* 0x00000010ac74723c */ /* 0x040fec0000001874 */
[----:B------:R-:W-:Y:S01]  /*e7a0*/  HMMA.16816.F32 R128, R172, R18, R128 ;  /* 0x00000012ac80723c */ /* 0x000fe20000001880 */
[----:B------:R-:W2:Y:S06]  /*e7b0*/  LDSM.16.MT88.4 R16, [R216+0xb800] ;  /* 0x00b80000d810783b */ /* 0x000eac0000004200 */
[----:B-----5:R-:W-:Y:S01]  /*e7c0*/  F2FP.F16.F32.PACK_AB R172, R235, R234 ;  /* 0x000000eaebac723e */ /* 0x020fe200000000ff */
        /* <DEDUP_REMOVED lines=12> */
[C---:B------:R-:W-:Y:S06]  /*e890*/  HMMA.16816.F32 R152, R172.reuse, R26, R152 ;  /* 0x0000001aac98723c */ /* 0x040fec0000001898 */
[C---:B------:R-:W-:Y:S06]  /*e8a0*/  HMMA.16816.F32 R140, R172.reuse, R32, R140 ;  /* 0x00000020ac8c723c */ /* 0x040fec000000188c */
[C---:B------:R-:W-:Y:S06]  /*e8b0*/  HMMA.16816.F32 R136, R172.reuse, R34, R136 ;  /* 0x00000022ac88723c */ /* 0x040fec0000001888 */
[C---:B------:R-:W-:Y:S06]  /*e8c0*/  HMMA.16816.F32 R40, R172.reuse, R28, R40 ;  /* 0x0000001cac28723c */ /* 0x040fec0000001828 */
        /* <DEDUP_REMOVED lines=17> */
[----:B---3--:R-:W-:Y:S01]  /*e9e0*/  F2FP.F16.F32.PACK_AB R175, R189, R164 ;  /* 0x000000a4bdaf723e */ /* 0x008fe200000000ff */
        /* <DEDUP_REMOVED lines=23> */
.L_x_1180:
[----:B------:R-:W-:-:S12]  /*eb60*/  UIADD3 UR20, UR24, -0x1, URZ ;  /* 0xffffffff18147890 */ /* 0x000fd8000fffe03f */
.L_x_1185:
[----:B------:R-:W-:-:S13]  /*eb70*/  ISETP.LE.AND P0, PT, RZ, UR20, PT ;  /* 0x00000014ff007c0c */ /* 0x000fda000bf03270 */
[----:B------:R-:W-:Y:S05]  /*eb80*/  @!P0 BRA `(.L_x_1186) ;  /* 0x0000002400d08947 */ /* 0x000fea0003800000 */
[----:B------:R-:W-:Y:S01]  /*eb90*/  IMAD.MOV.U32 R2, RZ, RZ, R167 ;  /* 0x000000ffff027224 */ /* 0x000fe200078e00a7 */
[----:B------:R-:W-:Y:S01]  /*eba0*/  MOV R0, R165 ;  /* 0x000000a500007202 */ /* 0x000fe20000000f00 */
[----:B------:R-:W-:Y:S01]  /*ebb0*/  IMAD.MOV.U32 R171, RZ, RZ, R168 ;  /* 0x000000ffffab7224 */ /* 0x000fe200078e00a8 */
        /* <DEDUP_REMOVED lines=10> */
[----:B------:R-:W-:Y:S06]  /*ec60*/  BRA `(.L_x_1187) ;  /* 0x0000000000607947 */ /* 0x000fec0003800000 */
.L_x_1189:
[----:B------:R-:W-:Y:S04]  /*ec70*/  UIADD3 UR25, UR20, -0x1, URZ ;  /* 0xffffffff14197890 */ /* 0x000fe8000fffe03f */
[----:B------:R-:W-:Y:S02]  /*ec80*/  USHF.R.S32.HI UR23, URZ, 0x1f, UR25 ;  /* 0x0000001f3f177899 */ /* 0x000fe40008011419 */
[----:B------:R-:W-:Y:S02]  /*ec90*/  UIMAD.WIDE.U32 UR26, UR25, UR8, URZ ;  /* 0x00000008191a72a5 */ /* 0x000fe4000f8e003f */
[----:B------:R-:W-:Y:S04]  /*eca0*/  UIMAD UR23, UR23, UR8, URZ ;  /* 0x00000008171772a4 */ /* 0x000fe8000f8e023f */
[----:B------:R-:W-:Y:S01]  /*ecb0*/  UIMAD UR23, UR25, UR9, UR23 ;  /* 0x00000009191772a4 */ /* 0x000fe2000f8e0217 */
[----:B------:R-:W-:Y:S02]  /*ecc0*/  IMAD.U32 R5, RZ, RZ, UR26 ;  /* 0x0000001aff057e24 */ /* 0x000fe4000f8e00ff */
[----:B------:R-:W-:Y:S01]  /*ecd0*/  IMAD.U32 R4, RZ, RZ, UR26 ;  /* 0x0000001aff047e24 */ /* 0x000fe2000f8e00ff */
[----:B------:R-:W-:Y:S02]  /*ece0*/  UIADD3 UR23, UR27, UR23, URZ ;  /* 0x000000171b177290 */ /* 0x000fe4000fffe03f */
[----:B------:R-:W-:Y:S04]  /*ecf0*/  LEA R6, P1, R5, R224, 0x5 ;  /* 0x000000e005067211 */ /* 0x000fe800078228ff */
[----:B------:R-:W-:Y:S01]  /*ed00*/  IMAD.U32 R5, RZ, RZ, UR23 ;  /* 0x00000017ff057e24 */ /* 0x000fe2000f8e00ff */
[----:B------:R-:W-:Y:S04]  /*ed10*/  LEA R14, P2, R6, UR6, 0x1 ;  /* 0x00000006060e7c11 */ /* 0x000fe8000f8408ff */
        /* <DEDUP_REMOVED lines=13> */
.L_x_1187:
[----:B------:R-:W-:Y:S04]  /*edf0*/  DEPBAR.LE SB0, 0x0 ;  /* 0x000080000000791a */ /* 0x000fe80000000000 */
[----:B------:R-:W-:Y:S01]  /*ee00*/  BAR.SYNC.DEFER_BLOCKING 0x0 ;  /* 0x0000000000007b1d */ /* 0x000fe20000010000 */
[----:B------:R-:W-:Y:S01]  /*ee10*/  MOV R169, UR20 ;  /* 0x0000001400a97c02 */ /* 0x000fe20008000f00 */
[----:B------:R-:W-:Y:S02]  /*ee20*/  USHF.R.S32.HI UR25, URZ, 0x1f, UR20 ;  /* 0x0000001f3f197899 */ /* 0x000fe40008011414 */
[----:B------:R-:W-:Y:S02]  /*ee30*/  UIMAD UR23, UR18, UR20, URZ ;  /* 0x00000014121772a4 */ /* 0x000fe4000f8e023f */
[----:B------:R-:W-:Y:S02]  /*ee40*/  IMAD.WIDE.U32 R238, R169, UR19, R234 ;  /* 0x00000013a9ee7c25 */ /* 0x000fe4000f8e00ea */
[----:B------:R-:W-:Y:S01]  /*ee50*/  UIMAD UR23, UR25, UR19, UR23 ;  /* 0x00000013191772a4 */ /* 0x000fe2000f8e0217 */
[C---:B------:R-:W-:Y:S05]  /*ee60*/  LEA R236, P0, R238.reuse, UR10, 0x1 ;  /* 0x0000000aeeec7c11 */ /* 0x040fea000f8008ff */
[----:B------:R-:W-:Y:S04]  /*ee70*/  IADD3 R168, R239, UR23, RZ ;  /* 0x00000017efa87c10 */ /* 0x000fe8000fffe0ff */
[----:B------:R-:W-:Y:S02]  /*ee80*/  LEA.HI.X R237, R238, UR11, R168, 0x1, P0 ;  /* 0x0000000beeed7c11 */ /* 0x000fe400080f0ca8 */
[----:B------:R-:W-:Y:S03]  /*ee90*/  IADD3 R240, P0, R236, UR24, RZ ;  /* 0x00000018ecf07c10 */ /* 0x000fe6000ff1e0ff */
[----:B------:R-:W-:Y:S01]  /*eea0*/  @!PT LDS RZ, [RZ] ;  /* 0x00000000fffff984 */ /* 0x000fe20000000800 */
[----:B------:R-:W-:Y:S01]  /*eeb0*/  @!PT LDS RZ, [RZ] ;  /* 0x00000000fffff984 */ /* 0x000fe20000000800 */
[----:B------:R-:W-:Y:S01]  /*eec0*/  @!PT LDS RZ, [RZ] ;  /* 0x00000000fffff984 */ /* 0x000fe20000000800 */
[----:B------:R-:W-:Y:S01]  /*eed0*/  LDGSTS.E.BYPASS.LTC128B.128 [R223+0xa000], desc[UR16][R236.64] ;  /* 0x0a000000ecdf7fae */ /* 0x000fe2000b901d50 */
[----:B------:R-:W-:Y:S02]  /*eee0*/  IADD3.X R241, R237, UR22, RZ, P0, !PT ;  /* 0x00000016edf17c10 */ /* 0x000fe400087fe4ff */
[----:B------:R-:W-:Y:S05]  /*eef0*/  ISETP.LT.AND P0, PT, RZ, UR20, PT ;  /* 0x00000014ff007c0c */ /* 0x000fea000bf01270 */
[----:B------:R-:W-:Y:S08]  /*ef00*/  LDGSTS.E.BYPASS.LTC128B.128 [R223+0xb000], desc[UR16][R236.64+0x80] ;  /* 0x0b000080ecdf7fae */ /* 0x000ff0000b901d50 */
[----:B------:R-:W-:Y:S08]  /*ef10*/  LDGSTS.E.BYPASS.LTC128B.128 [R223+0xa800], desc[UR16][R240.64] ;  /* 0x0a800000f0df7fae */ /* 0x000ff0000b901d50 */
[----:B------:R1:W-:Y:S08]  /*ef20*/  LDGSTS.E.BYPASS.LTC128B.128 [R223+0xb800], desc[UR16][R240.64+0x80] ;  /* 0x0b800080f0df7fae */ /* 0x0003f0000b901d50 */
[----:B------:R-:W-:Y:S08]  /*ef30*/  LDSM.16.M88.4 R164, [R222] ;  /* 0x00000000dea4783b */ /* 0x000ff00000000200 */
[----:B------:R-:W2:Y:S08]  /*ef40*/  LDSM.16.M88.4 R172, [R221+0x8000] ;  /* 0x00800000ddac783b */ /* 0x000eb00000000200 */
        /* <DEDUP_REMOVED lines=13> */
[----:B------:R-:W4:Y:S03]  /*f020*/  LDSM.16.M88.4 R204, [R215+0x8000] ;  /* 0x00800000d7cc783b */ /* 0x000f260000000200 */
        /* <DEDUP_REMOVED lines=95> */
[----:B------:R-:W-:Y:S02]  /*f620*/  MUFU.TANH R232, R232 ;  /* 0x000000e800e87308 */ /* 0x000fe40000002400 */
        /* <DEDUP_REMOVED lines=18> */
[----:B------:R-:W-:Y:S05]  /*f750*/  FMUL.FTZ R31, R31, UR21 ;  /* 0x000000151f1f7c20 */ /* 0x000fea0008410000 */
[----:B------:R4:W-:Y:S01]  /*f760*/  MUFU.TANH R9, R238 ;  /* 0x000000ee00097308 */ /* 0x0009e20000002400 */
[----:B--2---:R-:W-:Y:S09]  /*f770*/  FMUL.FTZ R168, R32, UR21 ;  /* 0x0000001520a87c20 */ /* 0x004ff20008410000 */
[----:B------:R1:W-:Y:S01]  /*f780*/  MUFU.TANH R189, R168 ;  /* 0x000000a800bd7308 */ /* 0x0003e20000002400 */
[----:B---3--:R-:W-:Y:S09]  /*f790*/  FMUL.FTZ R242, R17, UR21 ;  /* 0x0000001511f27c20 */ /* 0x008ff20008410000 */
[----:B------:R2:W-:Y:S01]  /*f7a0*/  MUFU.TANH R199, R169 ;  /* 0x000000a900c77308 */ /* 0x0005e20000002400 */
[----:B----4-:R-:W-:Y:S09]  /*f7b0*/  FMUL.FTZ R238, R34, UR21 ;  /* 0x0000001522ee7c20 */ /* 0x010ff20008410000 */
[----:B------:R3:W-:Y:S01]  /*f7c0*/  MUFU.TANH R205, R244 ;  /* 0x000000f400cd7308 */ /* 0x0007e20000002400 */
[----:B-1----:R-:W-:Y:S09]  /*f7d0*/  FMNMX.FTZ R168, R243, R171, !PT ;  /* 0x000000abf3a87209 */ /* 0x002ff20007810000 */
[----:B------:R1:W-:Y:S01]  /*f7e0*/  MUFU.TANH R198, R170 ;  /* 0x000000aa00c67308 */ /* 0x0003e20000002400 */
[----:B--2---:R-:W-:Y:S09]  /*f7f0*/  FMUL.FTZ R169, R23, UR21 ;  /* 0x0000001517a97c20 */ /* 0x004ff20008410000 */
[----:B------:R-:W2:Y:S01]  /*f800*/  MUFU.TANH R241, R241 ;  /* 0x000000f100f17308 */ /* 0x000ea20000002400 */
[----:B---3--:R-:W-:Y:S09]  /*f810*/  FMUL.FTZ R244, R27, UR21 ;  /* 0x000000151bf47c20 */ /* 0x008ff20008410000 */
[----:B------:R3:W-:Y:S01]  /*f820*/  MUFU.TANH R13, R242 ;  /* 0x000000f2000d7308 */ /* 0x0007e20000002400 */
[----:B-1----:R-:W-:Y:S09]  /*f830*/  FMUL.FTZ R170, R30, UR21 ;  /* 0x000000151eaa7c20 */ /* 0x002ff20008410000 */
[----:B------:R-:W1:Y:S01]  /*f840*/  MUFU.TANH R236, R236 ;  /* 0x000000ec00ec7308 */ /* 0x000e620000002400 */
[----:B--2---:R-:W-:Y:S09]  /*f850*/  FMNMX.FTZ R245, R241, R168, !PT ;  /* 0x000000a8f1f57209 */ /* 0x004ff20007810000 */
        /* <DEDUP_REMOVED lines=10> */
[----:B------:R-:W1:Y:S10]  /*f900*/  MUFU.TANH R237, R237 ;  /* 0x000000ed00ed7308 */ /* 0x000e740000002400 */
[----:B------:R-:W2:Y:S01]  /*f910*/  MUFU.TANH R230, R230 ;  /* 0x000000e600e67308 */ /* 0x000ea20000002400 */
[----:B---3--:R-:W-:Y:S09]  /*f920*/  FMNMX.FTZ R238, R239, R3, !PT ;  /* 0x00000003efee7209 */ /* 0x008ff20007810000 */
        /* <DEDUP_REMOVED lines=8> */
[----:B------:R-:W2:Y:S01]  /*f9b0*/  MUFU.TANH R190, R169 ;  /* 0x000000a900be7308 */ /* 0x000ea20000002400 */
[----:B---3--:R-:W-:Y:S02]  /*f9c0*/  FMNMX.FTZ R168, R251, R168, !PT ;  /* 0x000000a8fba87209 */ /* 0x008fe40007810000 */
[----:B------:R-:W-:Y:S07]  /*f9d0*/  FMNMX.FTZ R238, R9, R238, !PT ;  /* 0x000000ee09ee7209 */ /* 0x000fee0007810000 */
[----:B------:R-:W3:Y:S01]  /*f9e0*/  MUFU.TANH R249, R249 ;  /* 0x000000f900f97308 */ /* 0x000ee20000002400 */
[----:B-1----:R-:W-:Y:S04]  /*f9f0*/  FMNMX.FTZ R168, R252, R168, !PT ;  /* 0x000000a8fca87209 */ /* 0x002fe80007810000 */
[----:B------:R-:W-:Y:S05]  /*fa00*/  FMNMX.FTZ R168, R189, R168, !PT ;  /* 0x000000a8bda87209 */ /* 0x000fea0007810000 */
[----:B------:R-:W-:Y:S01]  /*fa10*/  MUFU.TANH R248, R248 ;  /* 0x000000f800f87308 */ /* 0x000fe20000002400 */
[----:B--2---:R-:W-:Y:S04]  /*fa20*/  FMNMX.FTZ R242, R190, R242, !PT ;  /* 0x000000f2bef27209 */ /* 0x004fe80007810000 */
[----:B------:R-:W-:Y:S05]  /*fa30*/  FMNMX.FTZ R242, R183, R242, !PT ;  /* 0x000000f2b7f27209 */ /* 0x000fea0007810000 */
[----:B------:R-:W-:Y:S01]  /*fa40*/  MUFU.TANH R250, R250 ;  /* 0x000000fa00fa7308 */ /* 0x000fe20000002400 */
[----:B---3--:R-:W-:Y:S09]  /*fa50*/  FMNMX.FTZ R238, R249, R238, !PT ;  /* 0x000000eef9ee7209 */ /* 0x008ff20007810000 */
        /* <DEDUP_REMOVED lines=9> */
.L_x_1188:
[----:B------:R-:W-:Y:S01]  /*faf0*/  FMNMX.FTZ R238, R248, R238, !PT ;  /* 0x000000eef8ee7209 */ /* 0x000fe20007810000 */
[----:B-1----:R-:W1:Y:S01]  /*fb00*/  SHFL.BFLY PT, R15, R168, 0x2, 0x1f ;  /* 0x0c401f00a80f7f89 */ /* 0x002e6200000e0000 */
[----:B------:R-:W-:Y:S01]  /*fb10*/  FMNMX.FTZ R5, R250, R245, !PT ;  /* 0x000000f5fa057209 */ /* 0x000fe20007810000 */
[----:B------:R-:W-:Y:S01]  /*fb20*/  UIADD3 UR20, UR20, -0x1, URZ ;  /* 0xffffffff14147890 */ /* 0x000fe2000fffe03f */
[----:B--2---:R-:W-:Y:S05]  /*fb30*/  FMNMX.FTZ R12, R182, R242, !PT ;  /* 0x000000f2b60c7209 */ /* 0x004fea0007810000 */
[----:B------:R-:W-:Y:S01]  /*fb40*/  LDSM.16.MT88.4 R20, [R216+0xa000] ;  /* 0x00a00000d814783b */ /* 0x000fe20000004200 */
[----:B------:R-:W-:Y:S02]  /*fb50*/  FMNMX.FTZ R17, R247, R238, !PT ;  /* 0x000000eef7117209 */ /* 0x000fe40007810000 */
[----:B------:R-:W-:Y:S02]  /*fb60*/  FMNMX.FTZ R5, R244, R5, !PT ;  /* 0x00000005f4057209 */ /* 0x000fe40007810000 */
[----:B------:R-:W-:Y:S02]  /*fb70*/  FMNMX.FTZ R6, R246, R17, !PT ;  /* 0x00000011f6067209 */ /* 0x000fe40007810000 */
[----:B------:R-:W-:Y:S01]  /*fb80*/  FMNMX.FTZ R4, R170, R5, !PT ;  /* 0x00000005aa047209 */ /* 0x000fe20007810000 */
[----:B------:R-:W2:Y:S03]  /*fb90*/  SHFL.BFLY PT, R7, R12, 0x2, 0x1f ;  /* 0x0c401f000c077f89 */ /* 0x000ea600000e0000 */
[----:B------:R-:W-:Y:S05]  /*fba0*/  FMNMX.FTZ R8, R169, R4, !PT ;  /* 0x00000004a9087209 */ /* 0x000fea0007810000 */
[----:B------:R-:W3:Y:S08]  /*fbb0*/  SHFL.BFLY PT, R17, R6, 0x2, 0x1f ;  /* 0x0c401f0006117f89 */ /* 0x000ef000000e0000 */
[----:B------:R-:W4:Y:S08]  /*fbc0*/  SHFL.BFLY PT, R5, R8, 0x2, 0x1f ;  /* 0x0c401f0008057f89 */ /* 0x000f3000000e0000 */
[----:B------:R-:W-:Y:S08]  /*fbd0*/  LDSM.16.MT88.4 R172, [R214+0xa000] ;  /* 0x00a00000d6ac783b */ /* 0x000ff00000004200 */
[----:B------:R-:W-:Y:S08]  /*fbe0*/  LDSM.16.MT88.4 R184, [R212+0xa800] ;  /* 0x00a80000d4b8783b */ /* 0x000ff00000004200 */
[----:B------:R-:W-:Y:S08]  /*fbf0*/  LDSM.16.MT88.4 R192, [R214+0xb800] ;  /* 0x00b80000d6c0783b */ /* 0x000ff00000004200 */
[----:B------:R-:W-:Y:S01]  /*fc00*/  LDSM.16.MT88.4 R200, [R212+0xb800] ;  /* 0x00b80000d4c8783b */ /* 0x000fe20000004200 */
[----:B-1----:R-:W-:Y:S02]  /*fc10*/  FMNMX.FTZ R15, R168, R15, !PT ;  /* 0x0000000fa80f7209 */ /* 0x002fe40007810000 */
[----:B--2---:R-:W-:Y:S02]  /*fc20*/  FMNMX.FTZ R10, R12, R7, !PT ;  /* 0x000000070c0a7209 */ /* 0x004fe40007810000 */
[----:B---3--:R-:W-:Y:S02]  /*fc30*/  FMNMX.FTZ R7, R6, R17, !PT ;  /* 0x0000001106077209 */ /* 0x008fe40007810000 */
        /* <DEDUP_REMOVED lines=33> */
[----:B------:R-:W-:Y:S01]  /*fe50*/  FSEL R177, R177, RZ, P1 ;  /* 0x000000ffb1b17208 */ /* 0x000fe20000800000 */
[----:B------:R-:W-:Y:S01]  /*fe60*/  FMUL.FTZ R164, R6, UR4 ;  /* 0x0000000406a47c20 */ /* 0x000fe20008410000 */
[----:B------:R-:W-:Y:S01]  /*fe70*/  FMUL.FTZ R4, R2, UR4 ;  /* 0x0000000402047c20 */ /* 0x000fe20008410000 */
[----:B------:R-:W-:Y:S01]  /*fe80*/  FMUL.FTZ R6, R0, UR4 ;  /* 0x0000000400067c20 */ /* 0x000fe20008410000 */
[----:B------:R-:W1:Y:S01]  /*fe90*/  MUFU.EX2 R3, R5 ;  /* 0x0000000500037308 */ /* 0x000e620000000800 */
[--C-:B------:R-:W-:Y:S01]  /*fea0*/  FFMA.FTZ R207, R237, UR4, -R177.reuse ;  /* 0x00000004edcf7c23 */ /* 0x100fe200080108b1 */
[--C-:B------:R-:W-:Y:S01]  /*feb0*/  FFMA.FTZ R205, R206, UR4, -R177.reuse ;  /* 0x00000004cecd7c23 */ /* 0x100fe200080108b1 */
[--C-:B------:R-:W-:Y:S01]  /*fec0*/  FFMA.FTZ R204, R197, UR4, -R177.reuse ;  /* 0x00000004c5cc7c23 */ /* 0x100fe200080108b1 */
[----:B------:R-:W-:Y:S01]  /*fed0*/  FFMA.FTZ R171, R199, UR4, -R177 ;  /* 0x00000004c7ab7c23 */ /* 0x000fe200080108b1 */
[--C-:B------:R-:W-:Y:S01]  /*fee0*/  FFMA.FTZ R239, R239, UR4, -R176.reuse ;  /* 0x00000004efef7c23 */ /* 0x100fe200080108b0 */
[--C-:B------:R-:W-:Y:S01]  /*fef0*/  FFMA.FTZ R230, R230, UR4, -R176.reuse ;  /* 0x00000004e6e67c23 */ /* 0x100fe200080108b0 */
[--C-:B------:R-:W-:Y:S03]  /*ff00*/  FFMA.FTZ R237, R11, UR4, -R176.reuse ;  /* 0x000000040bed7c23 */ /* 0x100fe600080108b0 */
[----:B------:R-:W2:Y:S01]  /*ff10*/  MUFU.EX2 R2, R4 ;  /* 0x0000000400027308 */ /* 0x000ea20000000800 */
[----:B------:R-:W-:Y:S01]  /*ff20*/  FFMA.FTZ R206, R9, UR4, -R176 ;  /* 0x0000000409ce7c23 */ /* 0x000fe200080108b0 */
[--C-:B------:R-:W-:Y:S01]  /*ff30*/  FFMA.FTZ R198, R198, UR4, -R179.reuse ;  /* 0x00000004c6c67c23 */ /* 0x100fe200080108b3 */
[----:B------:R-:W-:Y:S01]  /*ff40*/  FFMA.FTZ R189, R189, UR4, -R178 ;  /* 0x00000004bdbd7c23 */ /* 0x000fe200080108b2 */
[--C-:B------:R-:W-:Y:S01]  /*ff50*/  FFMA.FTZ R190, R190, UR4, -R179.reuse ;  /* 0x00000004bebe7c23 */ /* 0x100fe200080108b3 */
[--C-:B------:R-:W-:Y:S01]  /*ff60*/  FFMA.FTZ R183, R183, UR4, -R179.reuse ;  /* 0x00000004b7b77c23 */ /* 0x100fe200080108b3 */
[----:B------:R-:W-:Y:S01]  /*ff70*/  FFMA.FTZ R179, R182, UR4, -R179 ;  /* 0x00000004b6b37c23 */ /* 0x000fe200080108b3 */
[--C-:B------:R-:W-:Y:S03]  /*ff80*/  FFMA.FTZ R249, R249, UR4, -R176.reuse ;  /* 0x00000004f9f97c23 */ /* 0x100fe600080108b0 */
[----:B------:R-:W3:Y:S01]  /*ff90*/  MUFU.EX2 R0, R6 ;  /* 0x0000000600007308 */ /* 0x000ee20000000800 */
        /* <DEDUP_REMOVED lines=38> */
[----:B------:R-:W-:Y:S03]  /*10200*/  FMUL.FTZ R40, R2, R40 ;  /* 0x0000002802287220 */ /* 0x000fe60000410000 */
[----:B------:R-:W3:Y:S01]  /*10210*/  MUFU.EX2 R236, R236 ;  /* 0x000000ec00ec7308 */ /* 0x000ee20000000800 */
[----:B--2---:R-:W-:Y:S01]  /*10220*/  F2FP.F16.F32.PACK_AB R156, R242, R245 ;  /* 0x000000f5f29c723e */ /* 0x004fe200000000ff */
[----:B------:R-:W-:Y:S01]  /*10230*/  FMUL.FTZ R41, R2, R41 ;  /* 0x0000002902297220 */ /* 0x000fe20000410000 */
        /* <DEDUP_REMOVED lines=12> */
[C---:B------:R-:W-:Y:S03]  /*10300*/  FMUL.FTZ R51, R3.reuse, R51 ;  /* 0x0000003303337220 */ /* 0x040fe60000410000 */
[----:B------:R-:W5:Y:S01]  /*10310*/  MUFU.EX2 R240, R240 ;  /* 0x000000f000f07308 */ /* 0x000f620000000800 */
[----:B---3--:R-:W-:Y:S01]  /*10320*/  F2FP.F16.F32.PACK_AB R157, R236, R238 ;  /* 0x000000eeec9d723e */ /* 0x008fe200000000ff */
[C---:B------:R-:W-:Y:S01]  /*10330*/  FMUL.FTZ R52, R164.reuse, R52 ;  /* 0x00000034a4347220 */ /* 0x040fe20000410000 */
[----:B------:R-:W-:Y:S01]  /*10340*/  FMUL.FTZ R53, R164, R53 ;  /* 0x00000035a4357220 */ /* 0x000fe20000410000 */
[C---:B------:R-:W-:Y:S01]  /*10350*/  FMUL.FTZ R54, R3.reuse, R54 ;  /* 0x0000003603367220 */ /* 0x040fe20000410000 */
[C---:B------:R-:W-:Y:S01]  /*10360*/  FMUL.FTZ R55, R3.reuse, R55 ;  /* 0x0000003703377220 */ /* 0x040fe20000410000 */
        /* <DEDUP_REMOVED lines=12> */
[C---:B------:R-:W-:Y:S01]  /*10430*/  FMUL.FTZ R65, R164.reuse, R65 ;  /* 0x00000041a4417220 */ /* 0x040fe20000410000 */
[C---:B------:R-:W-:Y:S01]  /*10440*/  FMUL.FTZ R66, R3.reuse, R66 ;  /* 0x0000004203427220 */ /* 0x040fe20000410000 */
[C---:B------:R-:W-:Y:S01]  /*10450*/  FMUL.FTZ R67, R3.reuse, R67 ;  /* 0x0000004303437220 */ /* 0x040fe20000410000 */
[C---:B------:R-:W-:Y:S01]  /*10460*/  FMUL.FTZ R68, R164.reuse, R68 ;  /* 0x00000044a4447220 */ /* 0x040fe20000410000 */
[----:B------:R-:W-:Y:S01]  /*10470*/  FMUL.FTZ R69, R164, R69 ;  /* 0x00000045a4457220 */ /* 0x000fe20000410000 */
[C---:B------:R-:W-:Y:S03]  /*10480*/  FMUL.FTZ R70, R3.reuse, R70 ;  /* 0x0000004603467220 */ /* 0x040fe60000410000 */
[----:B------:R-:W-:Y:S01]  /*10490*/  MUFU.EX2 R239, R239 ;  /* 0x000000ef00ef7308 */ /* 0x000fe20000000800 */
[C---:B------:R-:W-:Y:S01]  /*104a0*/  FMUL.FTZ R71, R3.reuse, R71 ;  /* 0x0000004703477220 */ /* 0x040fe20000410000 */
        /* <DEDUP_REMOVED lines=11> */
[C---:B------:R-:W-:Y:S01]  /*10560*/  FMUL.FTZ R81, R164.reuse, R81 ;  /* 0x00000051a4517220 */ /* 0x040fe20000410000 */
[C---:B------:R-:W-:Y:S01]  /*10570*/  FMUL.FTZ R82, R3.reuse, R82 ;  /* 0x0000005203527220 */ /* 0x040fe20000410000 */
[C---:B------:R-:W-:Y:S01]  /*10580*/  FMUL.FTZ R83, R3.reuse, R83 ;  /* 0x0000005303537220 */ /* 0x040fe20000410000 */
[-C--:B------:R-:W-:Y:S02]  /*10590*/  HMMA.16816.F32 R4, R156, R20.reuse, R4 ;  /* 0x000000149c04723c */ /* 0x080fe40000001804 */
[----:B------:R-:W-:Y:S03]  /*105a0*/  MUFU.EX2 R207, R207 ;  /* 0x000000cf00cf7308 */ /* 0x000fe60000000800 */
[C---:B------:R-:W-:Y:S01]  /*105b0*/  FMUL.FTZ R100, R164.reuse, R100 ;  /* 0x00000064a4647220 */ /* 0x040fe20000410000 */
[----:B------:R-:W-:Y:S01]  /*105c0*/  FMUL.FTZ R101, R164, R101 ;  /* 0x00000065a4657220 */ /* 0x000fe20000410000 */
[C---:B------:R-:W-:Y:S01]  /*105d0*/  FMUL.FTZ R102, R3.reuse, R102 ;  /* 0x0000006603667220 */ /* 0x040fe20000410000 */
[C---:B------:R-:W-:Y:S04]  /*105e0*/  FMUL.FTZ R103, R3.reuse, R103 ;  /* 0x0000006703677220 */ /* 0x040fe80000410000 */
        /* <DEDUP_REMOVED lines=39> */
[----:B------:R5:W-:Y:S01]  /*10860*/  MUFU.EX2 R152, R198 ;  /* 0x000000c600987308 */ /* 0x000be20000000800 */
[----:B------:R-:W-:Y:S01]  /*10870*/  FMUL.FTZ R119, R3, R119 ;  /* 0x0000007703777220 */ /* 0x000fe20000410000 */
[C---:B------:R-:W-:Y:S01]  /*10880*/  FMUL.FTZ R120, R2.reuse, R120 ;  /* 0x0000007802787220 */ /* 0x040fe20000410000 */
[----:B------:R-:W-:Y:S01]  /*10890*/  FMUL.FTZ R121, R2, R121 ;  /* 0x0000007902797220 */ /* 0x000fe20000410000 */
[C---:B------:R-:W-:Y:S01]  /*108a0*/  FMUL.FTZ R122, R0.reuse, R122 ;  /* 0x0000007a007a7220 */ /* 0x040fe20000410000 */
[----:B------:R-:W-:Y:S01]  /*108b0*/  FMUL.FTZ R123, R0, R123 ;  /* 0x0000007b007b7220 */ /* 0x000fe20000410000 */
[--C-:B------:R-:W-:Y:S01]  /*108c0*/  FFMA.FTZ R248, R248, UR4, -R176.reuse ;  /* 0x00000004f8f87c23 */ /* 0x100fe200080108b0 */
[--C-:B------:R-:W-:Y:S03]  /*108d0*/  FFMA.FTZ R250, R250, UR4, -R177.reuse ;  /* 0x00000004fafa7c23 */ /* 0x100fe600080108b1 */
[----:B------:R-:W1:Y:S01]  /*108e0*/  MUFU.EX2 R153, R190 ;  /* 0x000000be00997308 */ /* 0x000e620000000800 */
[----:B---3--:R-:W-:Y:S01]  /*108f0*/  F2FP.F16.F32.PACK_AB R163, R171, R204 ;  /* 0x000000ccaba3723e */ /* 0x008fe200000000ff */
[--C-:B------:R-:W-:Y:S01]  /*10900*/  FFMA.FTZ R244, R244, UR4, -R177.reuse ;  /* 0x00000004f4f47c23 */ /* 0x100fe200080108b1 */
[--C-:B------:R-:W-:Y:S01]  /*10910*/  FFMA.FTZ R247, R247, UR4, -R176.reuse ;  /* 0x00000004f7f77c23 */ /* 0x100fe200080108b0 */
[--C-:B------:R-:W-:Y:S01]  /*10920*/  FFMA.FTZ R170, R170, UR4, -R177.reuse ;  /* 0x00000004aaaa7c23 */ /* 0x100fe200080108b1 */
[----:B------:R-:W-:Y:S01]  /*10930*/  FFMA.FTZ R176, R246, UR4, -R176 ;  /* 0x00000004f6b07c23 */ /* 0x000fe200080108b0 */
[----:B------:R-:W-:Y:S01]  /*10940*/  FFMA.FTZ R177, R169, UR4, -R177 ;  /* 0x00000004a9b17c23 */ /* 0x000fe200080108b1 */
[C---:B------:R-:W-:Y:S01]  /*10950*/  FMUL.FTZ R124, R2.reuse, R124 ;  /* 0x0000007c027c7220 */ /* 0x040fe20000410000 */
[C---:B------:R-:W-:Y:S01]  /*10960*/  HMMA.16816.F32 R8, R160.reuse, R20, R8 ;  /* 0x00000014a008723c */ /* 0x040fe20000001808 */
[----:B-----5:R-:W-:Y:S01]  /*10970*/  LDSM.16.MT88.4 R196, [R213+0xb800] ;  /* 0x00b80000d5c4783b */ /* 0x020fe20000004200 */
[----:B------:R-:W-:Y:S02]  /*10980*/  MUFU.EX2 R154, R189 ;  /* 0x000000bd009a7308 */ /* 0x000fe40000000800 */
[----:B------:R-:W-:Y:S01]  /*10990*/  FMUL.FTZ R125, R2, R125 ;  /* 0x0000007d027d7220 */ /* 0x000fe20000410000 */
[----:B------:R-:W-:Y:S01]  /*109a0*/  FMUL.FTZ R126, R0, R126 ;  /* 0x0000007e007e7220 */ /* 0x000fe20000410000 */
[-C--:B------:R-:W-:Y:S06]  /*109b0*/  HMMA.16816.F32 R12, R160, R22.reuse, R12 ;  /* 0x00000016a00c723c */ /* 0x080fec000000180c */
[----:B------:R3:W-:Y:S01]  /*109c0*/  MUFU.EX2 R155, R183 ;  /* 0x000000b7009b7308 */ /* 0x0007e20000000800 */
[C---:B------:R-:W-:Y:S01]  /*109d0*/  FMUL.FTZ R20, R164.reuse, R144 ;  /* 0x00000090a4147220 */ /* 0x040fe20000410000 */
[C---:B------:R-:W-:Y:S04]  /*109e0*/  HMMA.16816.F32 R16, R156.reuse, R22, R16 ;  /* 0x000000169c10723c */ /* 0x040fe80000001810 */
[----:B------:R-:W-:Y:S01]  /*109f0*/  FMUL.FTZ R21, R164, R145 ;  /* 0x00000091a4157220 */ /* 0x000fe20000410000 */
[----:B------:R-:W-:Y:S02]  /*10a00*/  FMUL.FTZ R127, R0, R127 ;  /* 0x0000007f007f7220 */ /* 0x000fe40000410000 */
[C---:B------:R-:W-:Y:S01]  /*10a10*/  FMUL.FTZ R22, R3.reuse, R146 ;  /* 0x0000009203167220 */ /* 0x040fe20000410000 */
[C---:B------:R-:W-:Y:S01]  /*10a20*/  FMUL.FTZ R23, R3.reuse, R147 ;  /* 0x0000009303177220 */ /* 0x040fe20000410000 */
[----:B------:R-:W5:Y:S02]  /*10a30*/  MUFU.EX2 R145, R179 ;  /* 0x000000b300917308 */ /* 0x000f640000000800 */
[C---:B------:R-:W-:Y:S01]  /*10a40*/  FMUL.FTZ R128, R164.reuse, R128 ;  /* 0x00000080a4807220 */ /* 0x040fe20000410000 */
[C---:B------:R-:W-:Y:S01]  /*10a50*/  FMUL.FTZ R129, R164.reuse, R129 ;  /* 0x00000081a4817220 */ /* 0x040fe20000410000 */
[C---:B------:R-:W-:Y:S01]  /*10a60*/  FMUL.FTZ R130, R3.reuse, R130 ;  /* 0x0000008203827220 */ /* 0x040fe20000410000 */
[C---:B------:R-:W-:Y:S01]  /*10a70*/  FMUL.FTZ R131, R3.reuse, R131 ;  /* 0x0000008303837220 */ /* 0x040fe20000410000 */
[-C--:B------:R-:W-:Y:S01]  /*10a80*/  HMMA.16816.F32 R20, R156, R172.reuse, R20 ;  /* 0x000000ac9c14723c */ /* 0x080fe20000001814 */
[----:B---3--:R-:W-:Y:S03]  /*10a90*/  LDSM.16.MT88.4 R180, [R213+0xa800] ;  /* 0x00a80000d5b4783b */ /* 0x008fe60000004200 */
[----:B------:R-:W-:Y:S01]  /*10aa0*/  MUFU.EX2 R249, R249 ;  /* 0x000000f900f97308 */ /* 0x000fe20000000800 */
[----:B------:R-:W-:Y:S01]  /*10ab0*/  FFMA.FTZ R245, R164, R233, R245 ;  /* 0x000000e9a4f57223 */ /* 0x000fe200000100f5 */
[----:B------:R-:W-:Y:S01]  /*10ac0*/  FFMA.FTZ R238, R3, R228, R238 ;  /* 0x000000e403ee7223 */ /* 0x000fe200000100ee */
[----:B------:R-:W-:Y:S01]  /*10ad0*/  MOV R3, R166 ;  /* 0x000000a600037202 */ /* 0x000fe20000000f00 */
[C---:B------:R-:W-:Y:S06]  /*10ae0*/  HMMA.16816.F32 R24, R160.reuse, R172, R24 ;  /* 0x000000aca018723c */ /* 0x040fec0000001818 */
[----:B------:R-:W3:Y:S01]  /*10af0*/  MUFU.EX2 R248, R248 ;  /* 0x000000f800f87308 */ /* 0x000ee20000000800 */
[----:B------:R-:W-:Y:S01]  /*10b00*/  FFMA.FTZ R239, R2, R231, R239 ;  /* 0x000000e702ef7223 */ /* 0x000fe200000100ef */
[-C--:B------:R-:W-:Y:S03]  /*10b10*/  HMMA.16816.F32 R28, R160, R174.reuse, R28 ;  /* 0x000000aea01c723c */ /* 0x080fe6000000181c */
[----:B-1----:R-:W-:Y:S03]  /*10b20*/  F2FP.F16.F32.PACK_AB R173, R153, R152 ;  /* 0x0000009899ad723e */ /* 0x002fe600000000ff */
[C---:B------:R-:W-:Y:S02]  /*10b30*/  HMMA.16816.F32 R32, R156.reuse, R174, R32 ;  /* 0x000000ae9c20723c */ /* 0x040fe40000001820 */
[----:B------:R-:W-:Y:S03]  /*10b40*/  MUFU.EX2 R250, R250 ;  /* 0x000000fa00fa7308 */ /* 0x000fe60000000800 */
[----:B------:R-:W-:Y:S01]  /*10b50*/  FFMA.FTZ R207, R0, R229, R207 ;  /* 0x000000e500cf7223 */ /* 0x000fe200000100cf */
[-C--:B------:R-:W-:Y:S06]  /*10b60*/  HMMA.16816.F32 R36, R156, R148.reuse, R36 ;  /* 0x000000949c24723c */ /* 0x080fec0000001824 */
[----:B------:R-:W-:Y:S01]  /*10b70*/  MUFU.EX2 R244, R244 ;  /* 0x000000f400f47308 */ /* 0x000fe20000000800 */
[----:B-----5:R-:W-:Y:S01]  /*10b80*/  F2FP.F16.F32.PACK_AB R175, R145, R155 ;  /* 0x0000009b91af723e */ /* 0x020fe200000000ff */
[C---:B------:R-:W-:Y:S08]  /*10b90*/  HMMA.16816.F32 R40, R160.reuse, R148, R40 ;  /* 0x00000094a028723c */ /* 0x040ff00000001828 */
[----:B------:R-:W-:Y:S01]  /*10ba0*/  MUFU.EX2 R247, R247 ;  /* 0x000000f700f77308 */ /* 0x000fe20000000800 */
[-C--:B------:R-:W-:Y:S03]  /*10bb0*/  HMMA.16816.F32 R44, R160, R150.reuse, R44 ;  /* 0x00000096a02c723c */ /* 0x080fe6000000182c */
[----:B------:R-:W-:Y:S03]  /*10bc0*/  FADD.FTZ R242, R242, R245 ;  /* 0x000000f5f2f27221 */ /* 0x000fe60000010000 */
[C---:B------:R-:W-:Y:S01]  /*10bd0*/  HMMA.16816.F32 R48, R156.reuse, R150, R48 ;  /* 0x000000969c30723c */ /* 0x040fe20000001830 */
[----:B------:R-:W-:Y:S02]  /*10be0*/  LDSM.16.MT88.4 R148, [R216+0xa800] ;  /* 0x00a80000d894783b */ /* 0x000fe40000004200 */
[----:B------:R-:W-:Y:S02]  /*10bf0*/  MUFU.EX2 R246, R176 ;  /* 0x000000b000f67308 */ /* 0x000fe40000000800 */
[----:B------:R-:W-:Y:S01]  /*10c00*/  FADD.FTZ R238, R236, R238 ;  /* 0x000000eeecee7221 */ /* 0x000fe20000010000 */
[-C--:B--2---:R-:W-:Y:S07]  /*10c10*/  HMMA.16816.F32 R52, R156, R132.reuse, R52 ;  /* 0x000000849c34723c */ /* 0x084fee0000001834 */
[----:B------:R-:W-:Y:S01]  /*10c20*/  MUFU.EX2 R170, R170 ;  /* 0x000000aa00aa7308 */ /* 0x000fe20000000800 */
[----:B------:R-:W-:Y:S01]  /*10c30*/  FADD.FTZ R230, R230, R239 ;  /* 0x000000efe6e67221 */ /* 0x000fe20000010000 */
[C---:B------:R-:W-:Y:S04]  /*10c40*/  HMMA.16816.F32 R56, R160.reuse, R132, R56 ;  /* 0x00000084a038723c */ /* 0x040fe80000001838 */
[----:B------:R-:W-:Y:S02]  /*10c50*/  FADD.FTZ R207, R205, R207 ;  /* 0x000000cfcdcf7221 */ /* 0x000fe40000010000 */
[-C--:B------:R-:W-:Y:S02]  /*10c60*/  HMMA.16816.F32 R60, R160, R134.reuse, R60 ;  /* 0x00000086a03c723c */ /* 0x080fe4000000183c */
[----:B------:R-:W-:Y:S03]  /*10c70*/  MUFU.EX2 R169, R177 ;  /* 0x000000b100a97308 */ /* 0x000fe60000000800 */
[--C-:B------:R-:W-:Y:S01]  /*10c80*/  FFMA.FTZ R132, R251, UR4, -R178.reuse ;  /* 0x00000004fb847c23 */ /* 0x100fe200080108b2 */
[C---:B------:R-:W-:Y:S05]  /*10c90*/  HMMA.16816.F32 R64, R156.reuse, R134, R64 ;  /* 0x000000869c40723c */ /* 0x040fea0000001840 */
[--C-:B------:R-:W-:Y:S01]  /*10ca0*/  FFMA.FTZ R251, R252, UR4, -R178.reuse ;  /* 0x00000004fcfb7c23 */ /* 0x100fe200080108b2 */
[-C--:B----4-:R-:W-:Y:S01]  /*10cb0*/  HMMA.16816.F32 R68, R156, R136.reuse, R68 ;  /* 0x000000889c44723c */ /* 0x090fe20000001844 */
[----:B------:R1:W-:Y:S04]  /*10cc0*/  MUFU.EX2 R252, R132 ;  /* 0x0000008400fc7308 */ /* 0x0003e80000000800 */
[----:B------:R-:W-:Y:S01]  /*10cd0*/  FFMA.FTZ R178, R191, UR4, -R178 ;  /* 0x00000004bfb27c23 */ /* 0x000fe200080108b2 */
[C---:B------:R-:W-:Y:S01]  /*10ce0*/  HMMA.16816.F32 R72, R160.reuse, R136, R72 ;  /* 0x00000088a048723c */ /* 0x040fe20000001848 */
[----:B------:R-:W-:Y:S04]  /*10cf0*/  LDSM.16.MT88.4 R188, [R216+0xb800] ;  /* 0x00b80000d8bc783b */ /* 0x000fe80000004200 */
[----:B------:R-:W2:Y:S01]  /*10d00*/  MUFU.EX2 R251, R251 ;  /* 0x000000fb00fb7308 */ /* 0x000ea20000000800 */
[----:B------:R-:W-:Y:S01]  /*10d10*/  FADD.FTZ R243, R243, R242 ;  /* 0x000000f2f3f37221 */ /* 0x000fe20000010000 */
[-C--:B------:R-:W-:Y:S08]  /*10d20*/  HMMA.16816.F32 R76, R160, R138.reuse, R76 ;  /* 0x0000008aa04c723c */ /* 0x080ff0000000184c */
[----:B------:R-:W4:Y:S01]  /*10d30*/  MUFU.EX2 R144, R178 ;  /* 0x000000b200907308 */ /* 0x000f220000000800 */
[C---:B------:R-:W-:Y:S01]  /*10d40*/  HMMA.16816.F32 R80, R156.reuse, R138, R80 ;  /* 0x0000008a9c50723c */ /* 0x040fe20000001850 */
[----:B-1----:R-:W1:Y:S03]  /*10d50*/  LDSM.16.MT88.4 R132, [R213+0xb000] ;  /* 0x00b00000d584783b */ /* 0x002e660000004200 */
[----:B---3--:R-:W-:Y:S02]  /*10d60*/  F2FP.F16.F32.PACK_AB R176, R248, R249 ;  /* 0x000000f9f8b0723e */ /* 0x008fe400000000ff */
[-C--:B------:R-:W-:Y:S03]  /*10d70*/  HMMA.16816.F32 R84, R156, R140.reuse, R84 ;  /* 0x0000008c9c54723c */ /* 0x080fe60000001854 */
[----:B------:R-:W3:Y:S02]  /*10d80*/  LDSM.16.MT88.4 R136, [R212+0xb000] ;  /* 0x00b00000d488783b */ /* 0x000ee40000004200 */
[----:B--2---:R-:W-:Y:S01]  /*10d90*/  F2FP.F16.F32.PACK_AB R172, R251, R252 ;  /* 0x000000fcfbac723e */ /* 0x004fe200000000ff */
[C---:B------:R-:W-:Y:S05]  /*10da0*/  HMMA.16816.F32 R88, R160.reuse, R140, R88 ;  /* 0x0000008ca058723c */ /* 0x040fea0000001858 */
[----:B----4-:R-:W-:Y:S01]  /*10db0*/  F2FP.F16.F32.PACK_AB R174, R144, R154 ;  /* 0x0000009a90ae723e */ /* 0x010fe200000000ff */
[-C--:B------:R-:W-:Y:S05]  /*10dc0*/  HMMA.16816.F32 R92, R160, R142.reuse, R92 ;  /* 0x0000008ea05c723c */ /* 0x080fea000000185c */
[----:B------:R-:W-:Y:S01]  /*10dd0*/  F2FP.F16.F32.PACK_AB R177, R244, R250 ;  /* 0x000000faf4b1723e */ /* 0x000fe200000000ff */
[C---:B------:R-:W-:Y:S05]  /*10de0*/  HMMA.16816.F32 R96, R156.reuse, R142, R96 ;  /* 0x0000008e9c60723c */ /* 0x040fea0000001860 */
[----:B------:R-:W-:Y:S01]  /*10df0*/  F2FP.F16.F32.PACK_AB R178, R246, R247 ;  /* 0x000000f7f6b2723e */ /* 0x000fe200000000ff */
[----:B------:R-:W-:Y:S01]  /*10e00*/  FADD.FTZ R241, R241, R238 ;  /* 0x000000eef1f17221 */ /* 0x000fe20000010000 */
[----:B------:R-:W-:Y:S01]  /*10e10*/  F2FP.F16.F32.PACK_AB R179, R169, R170 ;  /* 0x000000aaa9b3723e */ /* 0x000fe200000000ff */
[----:B------:R-:W-:Y:S03]  /*10e20*/  FADD.FTZ R237, R237, R230 ;  /* 0x000000e6eded7221 */ /* 0x000fe60000010000 */
[----:B------:R-:W-:Y:S01]  /*10e30*/  FADD.FTZ R204, R204, R207 ;  /* 0x000000cfcccc7221 */ /* 0x000fe20000010000 */
[----:B------:R-:W-:Y:S01]  /*10e40*/  FADD.FTZ R243, R240, R243 ;  /* 0x000000f3f0f37221 */ /* 0x000fe20000010000 */
[----:B------:R-:W-:Y:S01]  /*10e50*/  FADD.FTZ R241, R232, R241 ;  /* 0x000000f1e8f17221 */ /* 0x000fe20000010000 */
[----:B------:R-:W-:Y:S01]  /*10e60*/  FADD.FTZ R206, R206, R237 ;  /* 0x000000edcece7221 */ /* 0x000fe20000010000 */
[----:B------:R-:W-:Y:S01]  /*10e70*/  FADD.FTZ R171, R171, R204 ;  /* 0x000000ccabab7221 */ /* 0x000fe20000010000 */
[----:B------:R-:W-:Y:S01]  /*10e80*/  FADD.FTZ R252, R252, R243 ;  /* 0x000000f3fcfc7221 */ /* 0x000fe20000010000 */
[-C--:B-1----:R-:W-:Y:S03]  /*10e90*/  HMMA.16816.F32 R100, R156, R132.reuse, R100 ;  /* 0x000000849c64723c */ /* 0x082fe60000001864 */
[----:B------:R-:W-:Y:S01]  /*10ea0*/  FADD.FTZ R249, R249, R206 ;  /* 0x000000cef9f97221 */ /* 0x000fe20000010000 */
[----:B------:R-:W-:Y:S01]  /*10eb0*/  FADD.FTZ R171, R250, R171 ;  /* 0x000000abfaab7221 */ /* 0x000fe20000010000 */
[----:B------:R-:W-:Y:S01]  /*10ec0*/  FADD.FTZ R252, R251, R252 ;  /* 0x000000fcfbfc7221 */ /* 0x000fe20000010000 */
[C---:B------:R-:W-:Y:S05]  /*10ed0*/  HMMA.16816.F32 R104, R160.reuse, R132, R104 ;  /* 0x00000084a068723c */ /* 0x040fea0000001868 */
[----:B------:R-:W-:Y:S01]  /*10ee0*/  FADD.FTZ R248, R248, R249 ;  /* 0x000000f9f8f87221 */ /* 0x000fe20000010000 */
[-C--:B------:R-:W-:Y:S05]  /*10ef0*/  HMMA.16816.F32 R108, R160, R134.reuse, R108 ;  /* 0x00000086a06c723c */ /* 0x080fea000000186c */
[----:B------:R-:W-:Y:S01]  /*10f00*/  FADD.FTZ R171, R244, R171 ;  /* 0x000000abf4ab7221 */ /* 0x000fe20000010000 */
[C---:B------:R-:W-:Y:S01]  /*10f10*/  HMMA.16816.F32 R112, R156.reuse, R134, R112 ;  /* 0x000000869c70723c */ /* 0x040fe20000001870 */
[----:B------:R-:W1:Y:S04]  /*10f20*/  LDSM.16.MT88.4 R132, [R214+0xa800] ;  /* 0x00a80000d684783b */ /* 0x000e680000004200 */
[----:B------:R-:W-:Y:S01]  /*10f30*/  FADD.FTZ R231, R247, R248 ;  /* 0x000000f8f7e77221 */ /* 0x000fe20000010000 */
[-C--:B---3--:R-:W-:Y:S05]  /*10f40*/  HMMA.16816.F32 R116, R156, R136.reuse, R116 ;  /* 0x000000889c74723c */ /* 0x088fea0000001874 */
[----:B------:R-:W-:Y:S01]  /*10f50*/  FADD.FTZ R170, R170, R171 ;  /* 0x000000abaaaa7221 */ /* 0x000fe20000010000 */
[C---:B------:R-:W-:Y:S05]  /*10f60*/  HMMA.16816.F32 R120, R160.reuse, R136, R120 ;  /* 0x00000088a078723c */ /* 0x040fea0000001878 */
[----:B------:R-:W-:Y:S01]  /*10f70*/  FADD.FTZ R231, R246, R231 ;  /* 0x000000e7f6e77221 */ /* 0x000fe20000010000 */
[-C--:B------:R-:W-:Y:S05]  /*10f80*/  HMMA.16816.F32 R124, R160, R138.reuse, R124 ;  /* 0x0000008aa07c723c */ /* 0x080fea000000187c */
[----:B------:R-:W-:Y:S01]  /*10f90*/  FADD.FTZ R229, R169, R170 ;  /* 0x000000aaa9e57221 */ /* 0x000fe20000010000 */
[----:B------:R-:W-:Y:S05]  /*10fa0*/  HMMA.16816.F32 R128, R156, R138, R128 ;  /* 0x0000008a9c80723c */ /* 0x000fea0000001880 */
[----:B------:R-:W-:Y:S01]  /*10fb0*/  MOV R0, R165 ;  /* 0x000000a500007202 */ /* 0x000fe20000000f00 */
[-C--:B------:R-:W-:Y:S05]  /*10fc0*/  HMMA.16816.F32 R160, R172, R148.reuse, R4 ;  /* 0x00000094aca0723c */ /* 0x080fea0000001804 */
[----:B------:R-:W-:Y:S01]  /*10fd0*/  MOV R2, R167 ;  /* 0x000000a700027202 */ /* 0x000fe20000000f00 */
[C---:B------:R-:W-:Y:S05]  /*10fe0*/  HMMA.16816.F32 R156, R176.reuse, R148, R8 ;  /* 0x00000094b09c723c */ /* 0x040fea0000001808 */
[----:B------:R-:W-:Y:S02]  /*10ff0*/  MOV R5, R155 ;  /* 0x0000009b00057202 */ /* 0x000fe40000000f00 */
[----:B------:R-:W-:Y:S04]  /*11000*/  MOV R4, R154 ;  /* 0x0000009a00047202 */ /* 0x000fe80000000f00 */
[----:B------:R-:W-:Y:S01]  /*11010*/  MOV R11, R153 ;  /* 0x00000099000b7202 */ /* 0x000fe20000000f00 */
[----:B------:R-:W-:Y:S01]  /*11020*/  FADD.FTZ R252, R4, R252 ;  /* 0x000000fc04fc7221 */ /* 0x000fe20000010000 */
[----:B------:R-:W-:Y:S02]  /*11030*/  MOV R10, R152 ;  /* 0x00000098000a7202 */ /* 0x000fe40000000f00 */
[-C--:B------:R-:W-:Y:S03]  /*11040*/  HMMA.16816.F32 R152, R176, R150.reuse, R12 ;  /* 0x00000096b098723c */ /* 0x080fe6000000180c */
[----:B------:R-:W-:Y:S01]  /*11050*/  MOV R7, R145 ;  /* 0x0000009100077202 */ /* 0x000fe20000000f00 */
[----:B------:R-:W-:Y:S01]  /*11060*/  FADD.FTZ R241, R10, R241 ;  /* 0x000000f10af17221 */ /* 0x000fe20000010000 */
[----:B------:R-:W-:Y:S01]  /*11070*/  MOV R6, R144 ;  /* 0x0000009000067202 */ /* 0x000fe20000000f00 */
        /* <DEDUP_REMOVED lines=37> */
.L_x_1186:
[----:B------:R-:W1:Y:S01]  /*112d0*/  SHFL.BFLY PT, R0, R233, 0x2, 0x1f ;  /* 0x0c401f00e9007f89 */ /* 0x000e6200000e0000 */
[----:B------:R-:W-:Y:S01]  /*112e0*/  MOV R9, 0x3f800000 ;  /* 0x3f80000000097802 */ /* 0x000fe20000000f00 */
[----:B------:R-:W2:Y:S01]  /*112f0*/  S2UR UR8, SR_CgaCtaId ;  /* 0x00000000000879c3 */ /* 0x000ea20000008800 */
[----:B------:R-:W-:Y:S01]  /*11300*/  UISETP.NE.AND UP0, UPT, UR14, -0x1, UPT ;  /* 0xffffffff0e00788c */ /* 0x000fe2000bf05270 */
[----:B------:R-:W3:Y:S04]  /*11310*/  SHFL.BFLY PT, R3, R228, 0x2, 0x1f ;  /* 0x0c401f00e4037f89 */ /* 0x000ee800000e0000 */
[----:B------:R-:W4:Y:S01]  /*11320*/  SHFL.BFLY PT, R10, R229, 0x2, 0x1f ;  /* 0x0c401f00e50a7f89 */ /* 0x000f2200000e0000 */
[----:B------:R-:W-:-:S03]  /*11330*/  PLOP3.LUT P3, PT, PT, PT, UP0, 0x80, 0x0 ;  /* 0x000000000000781c */ /* 0x000fc60003f6f008 */
[----:B------:R-:W5:Y:S02]  /*11340*/  SHFL.BFLY PT, R4, R231, 0x2, 0x1f ;  /* 0x0c401f00e7047f89 */ /* 0x000f6400000e0000 */
[----:B------:R-:W-:Y:S02]  /*11350*/  @UP0 ULDC.64 UR6, c[0x0][0x298] ;  /* 0x0000a60000060ab9 */ /* 0x000fe40000000a00 */
[----:B------:R-:W-:-:S03]  /*11360*/  @UP0 UIMAD.WIDE.U32 UR10, UR14, UR6, URZ ;  /* 0x000000060e0a02a5 */ /* 0x000fc6000f8e003f */
[----:B------:R-:W-:Y:S01]  /*11370*/  UMOV UR6, 0x400 ;  /* 0x0000040000067882 */ /* 0x000fe20000000000 */
[----:B------:R-:W-:Y:S01]  /*11380*/  @UP0 UIMAD UR4, UR14, UR7, UR11 ;  /* 0x000000070e0402a4 */ /* 0x000fe2000f8e020b */
[----:B-1----:R-:W-:Y:S02]  /*11390*/  FADD.FTZ R7, R0, R233 ;  /* 0x000000e900077221 */ /* 0x002fe40000010000 */
[----:B------:R-:W1:Y:S01]  /*113a0*/  S2R R0, SR_TID.X ;  /* 0x0000000000007919 */ /* 0x000e620000002100 */
[----:B--2---:R-:W-:Y:S01]  /*113b0*/  ULEA UR8, UR8, UR6, 0x18 ;  /* 0x0000000608087291 */ /* 0x004fe2000f8ec03f */
[----:B---3--:R-:W-:Y:S01]  /*113c0*/  FADD.FTZ R2, R3, R228 ;  /* 0x000000e403027221 */ /* 0x008fe20000010000 */
[----:B------:R-:W2:Y:S01]  /*113d0*/  SHFL.BFLY PT, R6, R7, 0x1, 0x1f ;  /* 0x0c201f0007067f89 */ /* 0x000ea200000e0000 */
[----:B----4-:R-:W-:-:S03]  /*113e0*/  FADD.FTZ R10, R10, R229 ;  /* 0x000000e50a0a7221 */ /* 0x010fc60000010000 */
[----:B------:R-:W3:Y:S01]  /*113f0*/  SHFL.BFLY PT, R5, R2, 0x1, 0x1f ;  /* 0x0c201f0002057f89 */ /* 0x000ee200000e0000 */
[----:B-----5:R-:W-:-:S03]  /*11400*/  FADD.FTZ R4, R4, R231 ;  /* 0x000000e704047221 */ /* 0x020fc60000010000 */
[----:B------:R-:W4:Y:S04]  /*11410*/  SHFL.BFLY PT, R3, R10, 0x1, 0x1f ;  /* 0x0c201f000a037f89 */ /* 0x000f2800000e0000 */
[----:B------:R-:W5:Y:S01]  /*11420*/  SHFL.BFLY PT, R15, R4, 0x1, 0x1f ;  /* 0x0c201f00040f7f89 */ /* 0x000f6200000e0000 */
[----:B--2---:R-:W-:Y:S01]  /*11430*/  FADD.FTZ R6, R7, R6 ;  /* 0x0000000607067221 */ /* 0x004fe20000010000 */
[----:B-1----:R-:W-:Y:S01]  /*11440*/  SHF.R.S32.HI R17, RZ, 0x1f, R0 ;  /* 0x0000001fff117819 */ /* 0x002fe20000011400 */
[----:B---3--:R-:W-:-:S03]  /*11450*/  FADD.FTZ R5, R2, R5 ;  /* 0x0000000502057221 */ /* 0x008fc60000010000 */
[----:B------:R-:W-:Y:S02]  /*11460*/  FSETP.NE.FTZ.AND P0, PT, R6, RZ, PT ;  /* 0x000000ff0600720b */ /* 0x000fe40003f15000 */
[----:B------:R-:W-:Y:S01]  /*11470*/  LEA.HI R7, R17, R0, RZ, 0x2 ;  /* 0x0000000011077211 */ /* 0x000fe200078f10ff */
[----:B----4-:R-:W-:Y:S01]  /*11480*/  FADD.FTZ R3, R10, R3 ;  /* 0x000000030a037221 */ /* 0x010fe20000010000 */
[----:B------:R-:W-:Y:S02]  /*11490*/  P2R R11, PR, RZ, 0x1 ;  /* 0x00000001ff0b7803 */ /* 0x000fe40000000000 */
[----:B------:R-:W-:Y:S01]  /*114a0*/  SHF.R.S32.HI R13, RZ, 0x2, R7 ;  /* 0x00000002ff0d7819 */ /* 0x000fe20000011407 */
[----:B-----5:R-:W-:Y:S01]  /*114b0*/  FADD.FTZ R4, R4, R15 ;  /* 0x0000000f04047221 */ /* 0x020fe20000010000 */
[----:B------:R-:W-:Y:S02]  /*114c0*/  SHF.R.S32.HI R8, RZ, 0x1f, R7 ;  /* 0x0000001fff087819 */ /* 0x000fe40000011407 */
[----:B------:R-:W-:-:S02]  /*114d0*/  MOV R10, 0x3f800000 ;  /* 0x3f800000000a7802 */ /* 0x000fc40000000f00 */
[----:B------:R-:W-:Y:S01]  /*114e0*/  LEA.HI R8, R8, R13, RZ, 0x3 ;  /* 0x0000000d08087211 */ /* 0x000fe200078f18ff */
[----:B------:R-:W1:Y:S01]  /*114f0*/  @P0 MUFU.RCP R9, R6 ;  /* 0x0000000600090308 */ /* 0x000e620000001000 */
[----:B------:R-:W-:Y:S02]  /*11500*/  FSETP.NE.FTZ.AND P0, PT, R5, RZ, PT ;  /* 0x000000ff0500720b */ /* 0x000fe40003f15000 */
[----:B------:R-:W-:Y:S02]  /*11510*/  LOP3.LUT R8, R8, 0xfffffff8, RZ, 0xc0, !PT ;  /* 0xfffffff808087812 */ /* 0x000fe400078ec0ff */
[----:B------:R-:W-:Y:S02]  /*11520*/  LEA.HI R2, R17, R0, RZ, 0x5 ;  /* 0x0000000011027211 */ /* 0x000fe400078f28ff */
[----:B------:R-:W-:Y:S02]  /*11530*/  IADD3 R8, R13, -R8, RZ ;  /* 0x800000080d087210 */ /* 0x000fe40007ffe0ff */
[----:B------:R-:W-:-:S02]  /*11540*/  LOP3.LUT R7, R7, 0x3ffffffc, RZ, 0xc0, !PT ;  /* 0x3ffffffc07077812 */ /* 0x000fc400078ec0ff */
[----:B------:R-:W-:Y:S02]  /*11550*/  SHF.L.U32 R12, R8, 0x6, RZ ;  /* 0x00000006080c7819 */ /* 0x000fe400000006ff */
[----:B------:R-:W-:Y:S01]  /*11560*/  LOP3.LUT R15, R2, 0xffffffe0, RZ, 0xc0, !PT ;  /* 0xffffffe0020f7812 */ /* 0x000fe200078ec0ff */
[----:B------:R-:W2:Y:S01]  /*11570*/  @P0 MUFU.RCP R10, R5 ;  /* 0x00000005000a0308 */ /* 0x000ea20000001000 */
[----:B------:R-:W-:Y:S02]  /*11580*/  IADD3 R7, -R7, R0, RZ ;  /* 0x0000000007077210 */ /* 0x000fe40007ffe1ff */
[----:B------:R-:W-:Y:S01]  /*11590*/  SHF.R.S32.HI R2, RZ, 0x5, R2 ;  /* 0x00000005ff027819 */ /* 0x000fe20000011402 */
[C---:B-1----:R-:W-:Y:S01]  /*115a0*/  FMUL.FTZ R160, R9.reuse, R160 ;  /* 0x000000a009a07220 */ /* 0x042fe20000410000 */
        /* <DEDUP_REMOVED lines=9> */
[C---:B------:R-:W-:Y:S01]  /*11640*/  FMUL.FTZ R145, R9.reuse, R145 ;  /* 0x0000009109917220 */ /* 0x040fe20000410000 */
[----:B------:R-:W-:Y:S01]  /*11650*/  MOV R12, 0xffffffe0 ;  /* 0xffffffe0000c7802 */ /* 0x000fe20000000f00 */
[C---:B------:R-:W-:Y:S01]  /*11660*/  FMUL.FTZ R132, R9.reuse, R132 ;  /* 0x0000008409847220 */ /* 0x040fe20000410000 */
[----:B------:R-:W-:Y:S01]  /*11670*/  MOV R7, 0x40 ;  /* 0x0000004000077802 */ /* 0x000fe20000000f00 */
[----:B------:R-:W-:Y:S01]  /*11680*/  FMUL.FTZ R133, R9, R133 ;  /* 0x0000008509857220 */ /* 0x000fe20000410000 */
        /* <DEDUP_REMOVED lines=24> */
[----:B------:R-:W-:Y:S01]  /*11810*/  IADD3 R0, -R15, R0, RZ ;  /* 0x000000000f007210 */ /* 0x000fe20007ffe1ff */
[----:B------:R-:W-:Y:S01]  /*11820*/  FMUL.FTZ R9, R9, R129 ;  /* 0x0000008109097220 */ /* 0x000fe20000410000 */
[C---:B--2---:R-:W-:Y:S01]  /*11830*/  FMUL.FTZ R162, R10.reuse, R162 ;  /* 0x000000a20aa27220 */ /* 0x044fe20000410000 */
[C---:B------:R-:W-:Y:S01]  /*11840*/  FMUL.FTZ R163, R10.reuse, R163 ;  /* 0x000000a30aa37220 */ /* 0x040fe20000410000 */
[C---:B------:R-:W-:Y:S01]  /*11850*/  FMUL.FTZ R150, R10.reuse, R150 ;  /* 0x000000960a967220 */ /* 0x040fe20000410000 */
[C---:B------:R-:W-:Y:S01]  /*11860*/  FMUL.FTZ R151, R10.reuse, R151 ;  /* 0x000000970a977220 */ /* 0x040fe20000410000 */
[C---:B------:R-:W-:Y:S01]  /*11870*/  FMUL.FTZ R146, R10.reuse, R146 ;  /* 0x000000920a927220 */ /* 0x040fe20000410000 */
[C---:B------:R-:W-:Y:S01]  /*11880*/  FMUL.FTZ R147, R10.reuse, R147 ;  /* 0x000000930a937220 */ /* 0x040fe20000410000 */
[----:B------:R-:W-:Y:S01]  /*11890*/  FMUL.FTZ R134, R10, R134 ;  /* 0x000000860a867220 */ /* 0x000fe20000410000 */
[----:B------:R-:W-:-:S02]  /*118a0*/  SEL R12, R12, 0x20, P1 ;  /* 0x000000200c0c7807 */ /* 0x000fc40000800000 */
        /* <DEDUP_REMOVED lines=9> */
.L_x_1190:
[----:B------:R-:W-:Y:S01]  /*11940*/  ULDC.U8 UR6, c[0x0][0x3d8] ;  /* 0x0000f60000067ab9 */ /* 0x000fe20000000000 */
[----:B------:R-:W-:Y:S01]  /*11950*/  ULDC.U8 UR8, c[0x0][0x3d9] ;  /* 0x0000f64000087ab9 */ /* 0x000fe20000000000 */
[----:B------:R-:W-:Y:S01]  /*11960*/  ISETP.NE.AND P4, PT, RZ, UR6, PT ;  /* 0x00000006ff007c0c */ /* 0x000fe2000bf85270 */
[----:B------:R-:W-:Y:S01]  /*11970*/  FMUL.FTZ R135, R10, R135 ;  /* 0x000000870a877220 */ /* 0x000fe20000410000 */
[----:B------:R-:W-:Y:S01]  /*11980*/  LOP3.LUT R8, R8, 0x1, RZ, 0xc0, !PT ;  /* 0x0000000108087812 */ /* 0x000fe200078ec0ff */
[C---:B------:R-:W-:Y:S01]  /*11990*/  FMUL.FTZ R38, R10.reuse, R38 ;  /* 0x000000260a267220 */ /* 0x040fe20000410000 */
[----:B------:R-:W-:Y:S01]  /*119a0*/  ISETP.NE.OR P2, PT, RZ, UR8, !P4 ;  /* 0x00000008ff007c0c */ /* 0x000fe2000e745670 */
[----:B------:R-:W-:Y:S01]  /*119b0*/  FMUL.FTZ R39, R10, R39 ;  /* 0x000000270a277220 */ /* 0x000fe20000410000 */
[----:B------:R-:W-:Y:S01]  /*119c0*/  FSETP.NE.FTZ.AND P6, PT, R4, RZ, PT ;  /* 0x000000ff0400720b */ /* 0x000fe20003fd5000 */
[----:B------:R-:W-:Y:S01]  /*119d0*/  FMUL.FTZ R50, R10, R50 ;  /* 0x000000320a327220 */ /* 0x000fe20000410000 */
        /* <DEDUP_REMOVED lines=15> */
.L_x_1191:
[----:B------:R-:W-:Y:S01]  /*11ad0*/  FSETP.NE.FTZ.AND P5, PT, R3, RZ, PT ;  /* 0x000000ff0300720b */ /* 0x000fe20003fb5000 */
[C---:B------:R-:W-:Y:S01]  /*11ae0*/  FMUL.FTZ R55, R10.reuse, R55 ;  /* 0x000000370a377220 */ /* 0x040fe20000410000 */
[----:B------:R-:W-:Y:S01]  /*11af0*/  MOV R17, 0x3f800000 ;  /* 0x3f80000000117802 */ /* 0x000fe20000000f00 */
[C---:B------:R-:W-:Y:S01]  /*11b00*/  FMUL.FTZ R66, R10.reuse, R66 ;  /* 0x000000420a427220 */ /* 0x040fe20000410000 */
[----:B------:R-:W-:Y:S01]  /*11b10*/  MOV R18, 0x3f800000 ;  /* 0x3f80000000127802 */ /* 0x000fe20000000f00 */
[C---:B------:R-:W-:Y:S01]  /*11b20*/  FMUL.FTZ R67, R10.reuse, R67 ;  /* 0x000000430a437220 */ /* 0x040fe20000410000 */
[----:B------:R-:W-:Y:S01]  /*11b30*/  ISETP.NE.AND P2, PT, RZ, UR8, PT ;  /* 0x00000008ff007c0c */ /* 0x000fe2000bf45270 */
[C---:B------:R-:W-:Y:S01]  /*11b40*/  FMUL.FTZ R70, R10.reuse, R70 ;  /* 0x000000460a467220 */ /* 0x040fe20000410000 */
[----:B------:R-:W1:Y:S01]  /*11b50*/  @P6 MUFU.RCP R17, R4 ;  /* 0x0000000400116308 */ /* 0x000e620000001000 */
[C---:B------:R-:W-:Y:S01]  /*11b60*/  IADD3 R16, R13.reuse, -0x10, RZ ;  /* 0xfffffff00d107810 */ /* 0x040fe20007ffe0ff */
[C---:B------:R-:W-:Y:S01]  /*11b70*/  @P1 VIADD R16, R13.reuse, 0x10 ;  /* 0x000000100d101836 */ /* 0x040fe20000000000 */
[C---:B------:R-:W-:Y:S01]  /*11b80*/  IADD3 R19, R13.reuse, R12, RZ ;  /* 0x0000000c0d137210 */ /* 0x040fe20007ffe0ff */
[----:B------:R-:W-:Y:S01]  /*11b90*/  FMUL.FTZ R71, R10, R71 ;  /* 0x000000470a477220 */ /* 0x000fe20000410000 */
[-C--:B------:R-:W-:Y:S01]  /*11ba0*/  IADD3 R23, R13, R7.reuse, RZ ;  /* 0x000000070d177210 */ /* 0x080fe20007ffe0ff */
[----:B------:R-:W-:Y:S01]  /*11bb0*/  IMAD.IADD R21, R12, 0x1, R16 ;  /* 0x000000010c157824 */ /* 0x000fe200078e0210 */
[----:B------:R-:W-:Y:S01]  /*11bc0*/  IADD3 R25, R7, R16, RZ ;  /* 0x0000001007197210 */ /* 0x000fe20007ffe0ff */
[----:B------:R-:W2:Y:S01]  /*11bd0*/  @P5 MUFU.RCP R18, R3 ;  /* 0x0000000300125308 */ /* 0x000ea20000001000 */
[----:B------:R-:W-:Y:S01]  /*11be0*/  IMAD.IADD R27, R19, 0x1, R7 ;  /* 0x00000001131b7824 */ /* 0x000fe200078e0207 */
[----:B------:R-:W-:Y:S01]  /*11bf0*/  F2FP.F16.F32.PACK_AB R160, R161, R160 ;  /* 0x000000a0a1a0723e */ /* 0x000fe200000000ff */
[C---:B------:R-:W-:Y:S01]  /*11c00*/  FMUL.FTZ R82, R10.reuse, R82 ;  /* 0x000000520a527220 */ /* 0x040fe20000410000 */
[----:B------:R-:W-:Y:S01]  /*11c10*/  IADD3 R29, R21, R7, RZ ;  /* 0x00000007151d7210 */ /* 0x000fe20007ffe0ff */
[----:B------:R-:W-:Y:S01]  /*11c20*/  FMUL.FTZ R83, R10, R83 ;  /* 0x000000530a537220 */ /* 0x000fe20000410000 */
[----:B------:R-:W3:Y:S01]  /*11c30*/  @!P2 LDC R7, c[0x0][0x2c4] ;  /* 0x0000b100ff07ab82 */ /* 0x000ee20000000800 */
[----:B------:R-:W-:Y:S01]  /*11c40*/  F2FP.F16.F32.PACK_AB R162, R163, R162 ;  /* 0x000000a2a3a2723e */ /* 0x000fe200000000ff */
[----:B------:R-:W-:Y:S01]  /*11c50*/  STS [R13], R160 ;  /* 0x000000a00d007388 */ /* 0x000fe20000000800 */
[C---:B-1----:R-:W-:Y:S01]  /*11c60*/  FMUL.FTZ R156, R17.reuse, R156 ;  /* 0x0000009c119c7220 */ /* 0x042fe20000410000 */
[C---:B------:R-:W-:Y:S01]  /*11c70*/  FMUL.FTZ R157, R17.reuse, R157 ;  /* 0x0000009d119d7220 */ /* 0x040fe20000410000 */
[C---:B------:R-:W-:Y:S01]  /*11c80*/  FMUL.FTZ R152, R17.reuse, R152 ;  /* 0x0000009811987220 */ /* 0x040fe20000410000 */
[C---:B------:R-:W-:Y:S01]  /*11c90*/  FMUL.FTZ R153, R17.reuse, R153 ;  /* 0x0000009911997220 */ /* 0x040fe20000410000 */
[C---:B------:R-:W-:Y:S01]  /*11ca0*/  FMUL.FTZ R140, R17.reuse, R140 ;  /* 0x0000008c118c7220 */ /* 0x040fe20000410000 */
[----:B------:R-:W-:Y:S01]  /*11cb0*/  FMUL.FTZ R141, R17, R141 ;  /* 0x0000008d118d7220 */ /* 0x000fe20000410000 */
[----:B------:R-:W-:Y:S01]  /*11cc0*/  F2FP.F16.F32.PACK_AB R149, R149, R148 ;  /* 0x000000949595723e */ /* 0x000fe200000000ff */
[----:B------:R-:W-:Y:S01]  /*11cd0*/  FMUL.FTZ R136, R17, R136 ;  /* 0x0000008811887220 */ /* 0x000fe20000410000 */
[C---:B--2---:R-:W-:Y:S01]  /*11ce0*/  FMUL.FTZ R159, R18.reuse, R159 ;  /* 0x0000009f129f7220 */ /* 0x044fe20000410000 */
[C---:B------:R-:W-:Y:S01]  /*11cf0*/  FMUL.FTZ R158, R18.reuse, R158 ;  /* 0x0000009e129e7220 */ /* 0x040fe20000410000 */
[C---:B------:R-:W-:Y:S01]  /*11d00*/  FMUL.FTZ R155, R18.reuse, R155 ;  /* 0x0000009b129b7220 */ /* 0x040fe20000410000 */
[C---:B------:R-:W-:Y:S01]  /*11d10*/  FMUL.FTZ R154, R18.reuse, R154 ;  /* 0x0000009a129a7220 */ /* 0x040fe20000410000 */
[C---:B------:R-:W-:Y:S01]  /*11d20*/  FMUL.FTZ R143, R18.reuse, R143 ;  /* 0x0000008f128f7220 */ /* 0x040fe20000410000 */
[C---:B------:R-:W-:Y:S01]  /*11d30*/  FMUL.FTZ R142, R18.reuse, R142 ;  /* 0x0000008e128e7220 */ /* 0x040fe20000410000 */
        /* <DEDUP_REMOVED lines=17> */
[----:B------:R-:W-:Y:S01]  /*11e50*/  FMUL.FTZ R45, R17, R45 ;  /* 0x0000002d112d7220 */ /* 0x000fe20000410000 */
[----:B------:R-:W-:Y:S01]  /*11e60*/  F2FP.F16.F32.PACK_AB R134, R135, R134 ;  /* 0x000000868786723e */ /* 0x000fe200000000ff */
[C---:B------:R-:W-:Y:S01]  /*11e70*/  FMUL.FTZ R47, R18.reuse, R47 ;  /* 0x0000002f122f7220 */ /* 0x040fe20000410000 */
        /* <DEDUP_REMOVED lines=13> */
[----:B------:R-:W-:Y:S01]  /*11f50*/  PLOP3.LUT P1, PT, PT, PT, PT, 0x8, 0x0 ;  /* 0x000000000000781c */ /* 0x000fe20003f2e170 */
[----:B------:R-:W-:Y:S01]  /*11f60*/  STS [R13+0x2400], R158 ;  /* 0x0024009e0d007388 */ /* 0x000fe20000000800 */
[C---:B------:R-:W-:Y:S01]  /*11f70*/  FMUL.FTZ R58, R18.reuse, R58 ;  /* 0x0000003a123a7220 */ /* 0x040fe20000410000 */
[----:B------:R-:W-:Y:S01]  /*11f80*/  F2FP.F16.F32.PACK_AB R48, R49, R48 ;  /* 0x000000303130723e */ /* 0x000fe200000000ff */
[----:B------:R-:W-:Y:S01]  /*11f90*/  FMUL.FTZ R60, R17, R60 ;  /* 0x0000003c113c7220 */ /* 0x000fe20000410000 */
[----:B------:R-:W-:Y:S01]  /*11fa0*/  STS [R16+0x2000], R153 ;  /* 0x0020009910007388 */ /* 0x000fe20000000800 */
[----:B------:R-:W-:Y:S01]  /*11fb0*/  F2FP.F16.F32.PACK_AB R50, R51, R50 ;  /* 0x000000323332723e */ /* 0x000fe200000000ff */
[----:B------:R-:W-:Y:S01]  /*11fc0*/  FMUL.FTZ R61, R17, R61 ;  /* 0x0000003d113d7220 */ /* 0x000fe20000410000 */
[----:B------:R-:W-:Y:S01]  /*11fd0*/  @!P2 PLOP3.LUT P1, PT, P4, PT, PT, 0x80, 0x0 ;  /* 0x000000000000a81c */ /* 0x000fe2000272f070 */
[----:B------:R-:W-:Y:S01]  /*11fe0*/  STS [R16+0x2400], R155 ;  /* 0x0024009b10007388 */ /* 0x000fe20000000800 */
        /* <DEDUP_REMOVED lines=13> */
[C---:B------:R-:W-:Y:S01]  /*120c0*/  FMUL.FTZ R75, R18.reuse, R75 ;  /* 0x0000004b124b7220 */ /* 0x040fe20000410000 */
[C---:B------:R-:W-:Y:S01]  /*120d0*/  FMUL.FTZ R74, R18.reuse, R74 ;  /* 0x0000004a124a7220 */ /* 0x040fe20000410000 */
[----:B------:R-:W-:Y:S01]  /*120e0*/  STS [R21+0x400], R134 ;  /* 0x0004008615007388 */ /* 0x000fe20000000800 */
[----:B------:R-:W-:Y:S01]  /*120f0*/  F2FP.F16.F32.PACK_AB R64, R65, R64 ;  /* 0x000000404140723e */ /* 0x000fe200000000ff */
[----:B------:R-:W-:Y:S01]  /*12100*/  FMUL.FTZ R76, R17, R76 ;  /* 0x0000004c114c7220 */ /* 0x000fe20000410000 */
[----:B------:R-:W-:Y:S01]  /*12110*/  F2FP.F16.F32.PACK_AB R66, R67, R66 ;  /* 0x000000424342723e */ /* 0x000fe200000000ff */
[----:B------:R-:W-:Y:S01]  /*12120*/  STS [R19+0x2000], R140 ;  /* 0x0020008c13007388 */ /* 0x000fe20000000800 */
[----:B------:R-:W-:Y:S01]  /*12130*/  FMUL.FTZ R77, R17, R77 ;  /* 0x0000004d114d7220 */ /* 0x000fe20000410000 */
[C---:B------:R-:W-:Y:S01]  /*12140*/  FMUL.FTZ R79, R18.reuse, R79 ;  /* 0x0000004f124f7220 */ /* 0x040fe20000410000 */
[----:B------:R-:W-:Y:S01]  /*12150*/  FMUL.FTZ R78, R18, R78 ;  /* 0x0000004e124e7220 */ /* 0x000fe20000410000 */
[----:B------:R-:W-:Y:S01]  /*12160*/  STS [R19+0x2400], R142 ;  /* 0x0024008e13007388 */ /* 0x000fe20000000800 */
[----:B------:R-:W-:Y:S01]  /*12170*/  F2FP.F16.F32.PACK_AB R56, R57, R56 ;  /* 0x000000383938723e */ /* 0x000fe200000000ff */
[C---:B------:R-:W-:Y:S01]  /*12180*/  FMUL.FTZ R86, R10.reuse, R86 ;  /* 0x000000560a567220 */ /* 0x040fe20000410000 */
[----:B------:R-:W-:Y:S01]  /*12190*/  F2FP.F16.F32.PACK_AB R58, R59, R58 ;  /* 0x0000003a3b3a723e */ /* 0x000fe200000000ff */
        /* <DEDUP_REMOVED lines=8> */
[----:B------:R-:W-:Y:S01]  /*12220*/  STS [R23], R36 ;  /* 0x0000002417007388 */ /* 0x000fe20000000800 */
[----:B------:R-:W-:Y:S01]  /*12230*/  F2FP.F16.F32.PACK_AB R70, R71, R70 ;  /* 0x000000464746723e */ /* 0x000fe200000000ff */
[C---:B------:R-:W-:Y:S01]  /*12240*/  FMUL.FTZ R88, R17.reuse, R88 ;  /* 0x0000005811587220 */ /* 0x040fe20000410000 */
[----:B------:R-:W-:Y:S01]  /*12250*/  FMUL.FTZ R89, R17, R89 ;  /* 0x0000005911597220 */ /* 0x000fe20000410000 */
[----:B------:R-:W-:Y:S01]  /*12260*/  STS [R23+0x400], R38 ;  /* 0x0004002617007388 */ /* 0x000fe20000000800 */
[C---:B------:R-:W-:Y:S01]  /*12270*/  FMUL.FTZ R91, R18.reuse, R91 ;  /* 0x0000005b125b7220 */ /* 0x040fe20000410000 */
[----:B------:R-:W-:Y:S01]  /*12280*/  FMUL.FTZ R90, R18, R90 ;  /* 0x0000005a125a7220 */ /* 0x000fe20000410000 */
[----:B------:R-:W-:Y:S01]  /*12290*/  F2FP.F16.F32.PACK_AB R81, R81, R80 ;  /* 0x000000505151723e */ /* 0x000fe200000000ff */
[----:B------:R-:W-:Y:S01]  /*122a0*/  STS [R25], R48 ;  /* 0x0000003019007388 */ /* 0x000fe20000000800 */
[----:B------:R-:W-:Y:S01]  /*122b0*/  F2FP.F16.F32.PACK_AB R83, R83, R82 ;  /* 0x000000525353723e */ /* 0x000fe200000000ff */
[C---:B------:R-:W-:Y:S01]  /*122c0*/  FMUL.FTZ R102, R10.reuse, R102 ;  /* 0x000000660a667220 */ /* 0x040fe20000410000 */
[C---:B------:R-:W-:Y:S01]  /*122d0*/  FMUL.FTZ R103, R10.reuse, R103 ;  /* 0x000000670a677220 */ /* 0x040fe20000410000 */
[----:B------:R-:W-:Y:S01]  /*122e0*/  STS [R25+0x400], R50 ;  /* 0x0004003219007388 */ /* 0x000fe20000000800 */
[C---:B------:R-:W-:Y:S01]  /*122f0*/  FMUL.FTZ R114, R10.reuse, R114 ;  /* 0x000000720a727220 */ /* 0x040fe20000410000 */
[C---:B------:R-:W-:Y:S01]  /*12300*/  FMUL.FTZ R115, R10.reuse, R115 ;  /* 0x000000730a737220 */ /* 0x040fe20000410000 */
[C---:B------:R-:W-:Y:S01]  /*12310*/  FMUL.FTZ R118, R10.reuse, R118 ;  /* 0x000000760a767220 */ /* 0x040fe20000410000 */
[----:B------:R-:W-:Y:S01]  /*12320*/  STS [R23+0x2000], R40 ;  /* 0x0020002817007388 */ /* 0x000fe20000000800 */
[C---:B------:R-:W-:Y:S01]  /*12330*/  FMUL.FTZ R119, R10.reuse, R119 ;  /* 0x000000770a777220 */ /* 0x040fe20000410000 */
[C---:B------:R-:W-:Y:S01]  /*12340*/  FMUL.FTZ R130, R10.reuse, R130 ;  /* 0x000000820a827220 */ /* 0x040fe20000410000 */
[----:B------:R-:W-:Y:S01]  /*12350*/  FMUL.FTZ R131, R10, R131 ;  /* 0x000000830a837220 */ /* 0x000fe20000410000 */
[----:B------:R-:W-:Y:S01]  /*12360*/  STS [R23+0x2400], R42 ;  /* 0x0024002a17007388 */ /* 0x000fe20000000800 */
[C---:B------:R-:W-:Y:S01]  /*12370*/  FMUL.FTZ R92, R17.reuse, R92 ;  /* 0x0000005c115c7220 */ /* 0x040fe20000410000 */
[----:B------:R-:W-:Y:S01]  /*12380*/  FMUL.FTZ R93, R17, R93 ;  /* 0x0000005d115d7220 */ /* 0x000fe20000410000 */
[C---:B------:R-:W-:Y:S01]  /*12390*/  FMUL.FTZ R95, R18.reuse, R95 ;  /* 0x0000005f125f7220 */ /* 0x040fe20000410000 */
[----:B------:R-:W-:Y:S01]  /*123a0*/  STS [R25+0x2000], R44 ;  /* 0x0020002c19007388 */ /* 0x000fe20000000800 */
[C---:B------:R-:W-:Y:S01]  /*123b0*/  FMUL.FTZ R94, R18.reuse, R94 ;  /* 0x0000005e125e7220 */ /* 0x040fe20000410000 */
[----:B------:R-:W-:Y:S01]  /*123c0*/  F2FP.F16.F32.PACK_AB R72, R73, R72 ;  /* 0x000000484948723e */ /* 0x000fe200000000ff */
[----:B------:R-:W-:Y:S01]  /*123d0*/  FMUL.FTZ R104, R17, R104 ;  /* 0x0000006811687220 */ /* 0x000fe20000410000 */
[----:B------:R-:W-:Y:S01]  /*123e0*/  STS [R25+0x2400], R46 ;  /* 0x0024002e19007388 */ /* 0x000fe20000000800 */
[----:B------:R-:W-:Y:S01]  /*123f0*/  F2FP.F16.F32.PACK_AB R74, R75, R74 ;  /* 0x0000004a4b4a723e */ /* 0x000fe200000000ff */
[----:B------:R-:W-:Y:S01]  /*12400*/  FMUL.FTZ R105, R17, R105 ;  /* 0x0000006911697220 */ /* 0x000fe20000410000 */
        /* <DEDUP_REMOVED lines=25> */
[----:B------:R-:W2:Y:S01]  /*125a0*/  S2R R10, SR_CTAID.Y ;  /* 0x00000000000a7919 */ /* 0x000ea20000002600 */
[----:B------:R-:W-:Y:S01]  /*125b0*/  F2FP.F16.F32.PACK_AB R102, R103, R102 ;  /* 0x000000666766723e */ /* 0x000fe200000000ff */
[----:B---3--:R-:W3:Y:S01]  /*125c0*/  @P1 LDC R7, c[0x0][0x2e4] ;  /* 0x0000b900ff071b82 */ /* 0x008ee20000000800 */
[C---:B------:R-:W-:Y:S01]  /*125d0*/  FMUL.FTZ R121, R17.reuse, R121 ;  /* 0x0000007911797220 */ /* 0x040fe20000410000 */
[----:B------:R-:W-:Y:S01]  /*125e0*/  STS [R29+0x2000], R60 ;  /* 0x0020003c1d007388 */ /* 0x000fe20000000800 */
[----:B------:R-:W-:Y:S01]  /*125f0*/  FMUL.FTZ R124, R17, R124 ;  /* 0x0000007c117c7220 */ /* 0x000fe20000410000 */
        /* <DEDUP_REMOVED lines=10> */
[----:B------:R-:W-:Y:S01]  /*126a0*/  STS [R13+0x4400], R70 ;  /* 0x004400460d007388 */ /* 0x000fe20000000800 */
[----:B------:R-:W-:Y:S01]  /*126b0*/  F2FP.F16.F32.PACK_AB R106, R107, R106 ;  /* 0x0000006a6b6a723e */ /* 0x000fe200000000ff */
[----:B------:R-:W4:Y:S01]  /*126c0*/  @P2 LDC R24, c[0x0][0x2c0] ;  /* 0x0000b000ff182b82 */ /* 0x000f220000000800 */
[----:B------:R-:W-:Y:S01]  /*126d0*/  F2FP.F16.F32.PACK_AB R108, R109, R108 ;  /* 0x0000006c6d6c723e */ /* 0x000fe200000000ff */
[----:B------:R-:W-:Y:S01]  /*126e0*/  STS [R16+0x4000], R81 ;  /* 0x0040005110007388 */ /* 0x000fe20000000800 */
[----:B------:R-:W-:Y:S01]  /*126f0*/  F2FP.F16.F32.PACK_AB R110, R111, R110 ;  /* 0x0000006e6f6e723e */ /* 0x000fe200000000ff */
[----:B------:R-:W5:Y:S01]  /*12700*/  @P0 MUFU.LG2 R5, R5 ;  /* 0x0000000500050308 */ /* 0x000f620000000c00 */
[----:B------:R-:W-:Y:S01]  /*12710*/  F2FP.F16.F32.PACK_AB R116, R117, R116 ;  /* 0x000000747574723e */ /* 0x000fe200000000ff */
[----:B------:R-:W-:Y:S01]  /*12720*/  STS [R16+0x4400], R83 ;  /* 0x0044005310007388 */ /* 0x000fe20000000800 */
[----:B------:R-:W-:Y:S01]  /*12730*/  F2FP.F16.F32.PACK_AB R118, R119, R118 ;  /* 0x000000767776723e */ /* 0x000fe200000000ff */
[----:B------:R-:W4:Y:S01]  /*12740*/  S2UR UR6, SR_CTAID.X ;  /* 0x00000000000679c3 */ /* 0x000f220000002500 */
[----:B------:R-:W-:Y:S01]  /*12750*/  F2FP.F16.F32.PACK_AB R9, R9, R128 ;  /* 0x000000800909723e */ /* 0x000fe200000000ff */
[----:B------:R-:W5:Y:S01]  /*12760*/  S2R R20, SR_TID.X ;  /* 0x0000000000147919 */ /* 0x000f620000002100 */
[----:B------:R-:W-:Y:S01]  /*12770*/  F2FP.F16.F32.PACK_AB R130, R131, R130 ;  /* 0x000000828382723e */ /* 0x000fe200000000ff */
[----:B------:R-:W-:Y:S01]  /*12780*/  @P6 MUFU.LG2 R4, R4 ;  /* 0x0000000400046308 */ /* 0x000fe20000000c00 */
[----:B------:R-:W-:Y:S01]  /*12790*/  F2FP.F16.F32.PACK_AB R120, R121, R120 ;  /* 0x000000787978723e */ /* 0x000fe200000000ff */
[----:B------:R-:W-:Y:S01]  /*127a0*/  STS [R13+0x6000], R72 ;  /* 0x006000480d007388 */ /* 0x000fe20000000800 */
[----:B------:R-:W-:Y:S01]  /*127b0*/  F2FP.F16.F32.PACK_AB R122, R123, R122 ;  /* 0x0000007a7b7a723e */ /* 0x000fe200000000ff */
[----:B------:R-:W-:Y:S01]  /*127c0*/  BSSY B0, `(.L_x_1192) ;  /* 0x000008f000007945 */ /* 0x000fe20003800000 */
[----:B------:R-:W-:Y:S01]  /*127d0*/  F2FP.F16.F32.PACK_AB R17, R17, R124 ;  /* 0x0000007c1111723e */ /* 0x000fe200000000ff */
[----:B------:R2:W-:Y:S01]  /*127e0*/  STS [R13+0x6400], R74 ;  /* 0x0064004a0d007388 */ /* 0x0005e20000000800 */
[----:B------:R-:W-:Y:S01]  /*127f0*/  F2FP.F16.F32.PACK_AB R18, R127, R18 ;  /* 0x000000127f12723e */ /* 0x000fe200000000ff */
[----:B------:R-:W-:Y:S01]  /*12800*/  @P5 MUFU.LG2 R3, R3 ;  /* 0x0000000300035308 */ /* 0x000fe20000000c00 */
[----:B------:R-:W-:Y:S01]  /*12810*/  ISETP.NE.AND P4, PT, R11, RZ, PT ;  /* 0x000000ff0b00720c */ /* 0x000fe20003f85270 */
[----:B------:R-:W-:Y:S01]  /*12820*/  STS [R16+0x6000], R77 ;  /* 0x0060004d10007388 */ /* 0x000fe20000000800 */
[----:B------:R-:W-:-:S03]  /*12830*/  @!P2 IMAD.MOV.U32 R24, RZ, RZ, 0x1 ;  /* 0x00000001ff18a424 */ /* 0x000fc600078e00ff */
[----:B------:R1:W-:Y:S04]  /*12840*/  STS [R16+0x6400], R79 ;  /* 0x0064004f10007388 */ /* 0x0003e80000000800 */
[----:B------:R-:W-:Y:S04]  /*12850*/  STS [R19+0x4000], R84 ;  /* 0x0040005413007388 */ /* 0x000fe80000000800 */
[----:B------:R-:W-:Y:S01]  /*12860*/  STS [R19+0x4400], R86 ;  /* 0x0044005613007388 */ /* 0x000fe20000000800 */
[----:B------:R-:W4:Y:S03]  /*12870*/  @P4 MUFU.LG2 R6, R6 ;  /* 0x0000000600064308 */ /* 0x000f260000000c00 */
[----:B------:R-:W-:Y:S04]  /*12880*/  STS [R21+0x4000], R96 ;  /* 0x0040006015007388 */ /* 0x000fe80000000800 */
[----:B------:R-:W-:Y:S01]  /*12890*/  STS [R21+0x4400], R98 ;  /* 0x0044006215007388 */ /* 0x000fe20000000800 */
[----:B--2---:R-:W2:Y:S03]  /*128a0*/  @P2 LDC.64 R12, c[0x0][0x2c0] ;  /* 0x0000b000ff0c2b82 */ /* 0x004ea60000000a00 */
[----:B------:R-:W-:Y:S04]  /*128b0*/  STS [R19+0x6000], R88 ;  /* 0x0060005813007388 */ /* 0x000fe80000000800 */
[----:B------:R5:W-:Y:S04]  /*128c0*/  STS [R19+0x6400], R90 ;  /* 0x0064005a13007388 */ /* 0x000be80000000800 */
[----:B------:R-:W-:Y:S04]  /*128d0*/  STS [R21+0x6000], R92 ;  /* 0x0060005c15007388 */ /* 0x000fe80000000800 */
[----:B------:R4:W-:Y:S01]  /*128e0*/  STS [R21+0x6400], R94 ;  /* 0x0064005e15007388 */ /* 0x0009e20000000800 */
[----:B-1----:R-:W1:Y:S03]  /*128f0*/  S2R R16, SR_CTAID.Z ;  /* 0x0000000000107919 */ /* 0x002e660000002700 */
[----:B------:R-:W-:Y:S01]  /*12900*/  STS [R23+0x4000], R100 ;  /* 0x0040006417007388 */ /* 0x000fe20000000800 */
[----:B--2---:R-:W-:Y:S01]  /*12910*/  @P2 IMAD R13, R13, R12, RZ ;  /* 0x0000000c0d0d2224 */ /* 0x004fe200078e02ff */
[----:B---3--:R-:W-:Y:S01]  /*12920*/  @!P2 MOV R13, R7 ;  /* 0x00000007000da202 */ /* 0x008fe20000000f00 */
[----:B------:R-:W2:Y:S01]  /*12930*/  @P0 LDC R12, c[0x0][0x2e8] ;  /* 0x0000ba00ff0c0b82 */ /* 0x000ea20000000800 */
[----:B------:R-:W-:Y:S04]  /*12940*/  STS [R23+0x4400], R102 ;  /* 0x0044006617007388 */ /* 0x000fe80000000800 */
[----:B------:R-:W-:Y:S01]  /*12950*/  STS [R25+0x4000], R112 ;  /* 0x0040007019007388 */ /* 0x000fe20000000800 */
[----:B-----5:R-:W-:Y:S01]  /*12960*/  @P2 MOV R19, 0x1 ;  /* 0x0000000100132802 */ /* 0x020fe20000000f00 */
[----:B------:R-:W-:-:S02]  /*12970*/  @!P2 IMAD R19, R7, R22, RZ ;  /* 0x000000160713a224 */ /* 0x000fc400078e02ff */
[----:B------:R-:W-:Y:S02]  /*12980*/  STS [R25+0x4400], R114 ;  /* 0x0044007219007388 */ /* 0x000fe40000000800 */
[----:B------:R-:W-:Y:S02]  /*12990*/  IMAD R19, R10, R19, RZ ;  /* 0x000000130a137224 */ /* 0x000fe400078e02ff */
[----:B------:R-:W-:Y:S01]  /*129a0*/  STS [R23+0x6000], R104 ;  /* 0x0060006817007388 */ /* 0x000fe20000000800 */
[----:B----4-:R-:W-:Y:S01]  /*129b0*/  SHF.R.S32.HI R21, RZ, 0x1f, R20 ;  /* 0x0000001fff157819 */ /* 0x010fe20000011414 */
[----:B------:R-:W-:Y:S01]  /*129c0*/  IMAD R10, R24, UR6, RZ ;  /* 0x00000006180a7c24 */ /* 0x000fe2000f8e02ff */
[----:B------:R-:W-:Y:S01]  /*129d0*/  SEL R19, R19, RZ, !P3 ;  /* 0x000000ff13137207 */ /* 0x000fe20005800000 */
[----:B------:R-:W-:Y:S01]  /*129e0*/  STS [R23+0x6400], R106 ;  /* 0x0064006a17007388 */ /* 0x000fe20000000800 */
[----:B------:R-:W-:Y:S02]  /*129f0*/  LEA.HI R7, R21, R20, RZ, 0x3 ;  /* 0x0000001415077211 */ /* 0x000fe400078f18ff */
[----:B------:R-:W-:Y:S01]  /*12a00*/  SHF.L.U32 R10, R10, 0x7, RZ ;  /* 0x000000070a0a7819 */ /* 0x000fe200000006ff */
[----:B------:R-:W-:Y:S01]  /*12a10*/  STS [R25+0x6000], R108 ;  /* 0x0060006c19007388 */ /* 0x000fe20000000800 */
[----:B------:R-:W-:-:S02]  /*12a20*/  SHF.R.S32.HI R22, RZ, 0x3, R7 ;  /* 0x00000003ff167819 */ /* 0x000fc40000011407 */
[----:B------:R-:W-:Y:S01]  /*12a30*/  LOP3.LUT R7, R7, 0xfffffff8, RZ, 0xc0, !PT ;  /* 0xfffffff807077812 */ /* 0x000fe200078ec0ff */
[----:B------:R-:W-:Y:S01]  /*12a40*/  STS [R25+0x6400], R110 ;  /* 0x0064006e19007388 */ /* 0x000fe20000000800 */
[----:B-1----:R-:W-:Y:S02]  /*12a50*/  IMAD R19, R16, R13, R19 ;  /* 0x0000000d10137224 */ /* 0x002fe400078e0213 */
[----:B------:R-:W1:Y:S01]  /*12a60*/  @P6 LDC R13, c[0x0][0x2e8] ;  /* 0x0000ba00ff0d6b82 */ /* 0x000e620000000800 */
[----:B------:R-:W-:Y:S01]  /*12a70*/  STS [R27+0x4000], R116 ;  /* 0x004000741b007388 */ /* 0x000fe20000000800 */
[----:B------:R-:W-:Y:S01]  /*12a80*/  LOP3.LUT P6, RZ, R0, 0x3, RZ, 0xc0, !PT ;  /* 0x0000000300ff7812 */ /* 0x000fe200078cc0ff */
[----:B------:R-:W-:Y:S01]  /*12a90*/  VIADD R0, R22, 0x20 ;  /* 0x0000002016007836 */ /* 0x000fe20000000000 */
[----:B------:R-:W-:Y:S01]  /*12aa0*/  IADD3 R14, P2, P1, R10, R14, R19 ;  /* 0x0000000e0a0e7210 */ /* 0x000fe2000795e013 */
[----:B------:R-:W-:Y:S03]  /*12ab0*/  STS [R27+0x4400], R118 ;  /* 0x004400761b007388 */ /* 0x000fe60000000800 */
[----:B------:R-:W-:Y:S01]  /*12ac0*/  ISETP.GE.AND P3, PT, R0, UR5, PT ;  /* 0x0000000500007c0c */ /* 0x000fe2000bf66270 */
[----:B------:R3:W-:Y:S01]  /*12ad0*/  STS [R29+0x4000], R9 ;  /* 0x004000091d007388 */ /* 0x0007e20000000800 */
[----:B------:R-:W-:-:S03]  /*12ae0*/  MOV R0, 0x7f800000 ;  /* 0x7f80000000007802 */ /* 0x000fc60000000f00 */
[----:B------:R-:W-:Y:S04]  /*12af0*/  STS [R29+0x4400], R130 ;  /* 0x004400821d007388 */ /* 0x000fe80000000800 */
[----:B------:R-:W-:Y:S04]  /*12b00*/  STS [R27+0x6000], R120 ;  /* 0x006000781b007388 */ /* 0x000fe80000000800 */
[----:B------:R-:W-:Y:S04]  /*12b10*/  STS [R27+0x6400], R122 ;  /* 0x0064007a1b007388 */ /* 0x000fe80000000800 */
[----:B------:R4:W-:Y:S04]  /*12b20*/  STS [R29+0x6000], R17 ;  /* 0x006000111d007388 */ /* 0x0009e80000000800 */
[----:B------:R5:W-:Y:S01]  /*12b30*/  STS [R29+0x6400], R18 ;  /* 0x006400121d007388 */ /* 0x000be20000000800 */
[----:B------:R-:W-:Y:S08]  /*12b40*/  BAR.SYNC.DEFER_BLOCKING 0x0 ;  /* 0x0000000000007b1d */ /* 0x000ff00000010000 */
[----:B---3--:R-:W3:Y:S01]  /*12b50*/  @P4 LDC R9, c[0x0][0x2e8] ;  /* 0x0000ba00ff094b82 */ /* 0x008ee20000000800 */
[----:B----4-:R-:W-:Y:S01]  /*12b60*/  SHF.R.S32.HI R17, RZ, 0x1f, R10 ;  /* 0x0000001fff117819 */ /* 0x010fe2000001140a */
[----:B------:R-:W-:Y:S01]  /*12b70*/  VIADD R10, R22, 0x10 ;  /* 0x00000010160a7836 */ /* 0x000fe20000000000 */
[----:B-----5:R-:W-:-:S04]  /*12b80*/  SHF.R.S32.HI R18, RZ, 0x1f, R19 ;  /* 0x0000001fff127819 */ /* 0x020fc80000011413 */
[----:B------:R-:W-:Y:S01]  /*12b90*/  ISETP.GE.AND P4, PT, R10, UR5, PT ;  /* 0x000000050a007c0c */ /* 0x000fe2000bf86270 */
[----:B------:R4:W4:Y:S01]  /*12ba0*/  LDS.128 R32, [R223+0x3800] ;  /* 0x00380000df207984 */ /* 0x0009220000000c00 */
[----:B------:R-:W-:Y:S01]  /*12bb0*/  IADD3.X R17, R17, R15, R18, P2, P1 ;  /* 0x0000000f11117210 */ /* 0x000fe200017e2412 */
[----:B------:R-:W-:Y:S01]  /*12bc0*/  @P0 FMUL.FTZ R18, R5, 0.69314718246459960938 ;  /* 0x3f31721805120820 */ /* 0x000fe20000410000 */
[----:B------:R-:W-:Y:S01]  /*12bd0*/  ISETP.NE.AND P1, PT, R11, RZ, PT ;  /* 0x000000ff0b00720c */ /* 0x000fe20003f25270 */
[----:B------:R1:W4:Y:S01]  /*12be0*/  LDS.128 R28, [R223+0x7800] ;  /* 0x00780000df1c7984 */ /* 0x0003220000000c00 */
[----:B------:R-:W5:Y:S01]  /*12bf0*/  @P5 LDC R10, c[0x0][0x2e8] ;  /* 0x0000ba00ff0a5b82 */ /* 0x000f620000000800 */
[----:B------:R-:W-:Y:S01]  /*12c00*/  MOV R15, 0x7f800000 ;  /* 0x7f800000000f7802 */ /* 0x000fe20000000f00 */
[----:B--2---:R-:W-:Y:S01]  /*12c10*/  @P0 FFMA.FTZ R15, R167, R12, R18 ;  /* 0x0000000ca70f0223 */ /* 0x004fe20000010012 */
[----:B------:R-:W-:Y:S02]  /*12c20*/  ISETP.NE.AND P0, PT, R8, RZ, PT ;  /* 0x000000ff0800720c */ /* 0x000fe40003f05270 */
[----:B------:R-:W-:-:S02]  /*12c30*/  MOV R11, 0x7f800000 ;  /* 0x7f800000000b7802 */ /* 0x000fc40000000f00 */
[----:B------:R-:W-:-:S04]  /*12c40*/  IADD3 R5, R22, 0x40, RZ ;  /* 0x0000004016057810 */ /* 0x000fc80007ffe0ff */
[----:B------:R-:W-:Y:S01]  /*12c50*/  @P1 FMUL.FTZ R19, R6, 0.69314718246459960938 ;  /* 0x3f31721806131820 */ /* 0x000fe20000410000 */
[----:B------:R-:W-:-:S03]  /*12c60*/  IADD3 R6, R22, 0x30, RZ ;  /* 0x0000003016067810 */ /* 0x000fc60007ffe0ff */
[----:B---3--:R-:W-:Y:S01]  /*12c70*/  @P1 FFMA.FTZ R11, R168, R9, R19 ;  /* 0x00000009a80b1223 */ /* 0x008fe20000010013 */
[----:B------:R-:W-:Y:S01]  /*12c80*/  @P0 FMUL.FTZ R9, R4, 0.69314718246459960938 ;  /* 0x3f31721804090820 */ /* 0x000fe20000410000 */
[----:B------:R-:W-:Y:S01]  /*12c90*/  VIADD R4, R22, 0x50 ;  /* 0x0000005016047836 */ /* 0x000fe20000000000 */
[----:B------:R-:W-:Y:S01]  /*12ca0*/  ISETP.GE.AND P2, PT, R6, UR5, PT ;  /* 0x0000000506007c0c */ /* 0x000fe2000bf46270 */
[----:B------:R-:W-:Y:S01]  /*12cb0*/  @P5 FMUL.FTZ R6, R3, 0.69314718246459960938 ;  /* 0x3f31721803065820 */ /* 0x000fe20000410000 */
[----:B------:R-:W-:Y:S01]  /*12cc0*/  ISETP.GE.AND P1, PT, R5, UR5, PT ;  /* 0x0000000505007c0c */ /* 0x000fe2000bf26270 */
[----:B-1----:R-:W-:Y:S01]  /*12cd0*/  @P0 FFMA.FTZ R0, R166, R13, R9 ;  /* 0x0000000da6000223 */ /* 0x002fe20000010009 */
[----:B------:R-:W-:Y:S02]  /*12ce0*/  IADD3 R5, -R7, R20, RZ ;  /* 0x0000001407057210 */ /* 0x000fe40007ffe1ff */
[----:B------:R-:W-:Y:S02]  /*12cf0*/  ISETP.GE.AND P0, PT, R4, UR5, PT ;  /* 0x0000000504007c0c */ /* 0x000fe4000bf06270 */
[----:B------:R-:W-:Y:S01]  /*12d00*/  MOV R4, 0x7f800000 ;  /* 0x7f80000000047802 */ /* 0x000fe20000000f00 */
[----:B-----5:R-:W-:Y:S01]  /*12d10*/  @P5 FFMA.FTZ R4, R165, R10, R6 ;  /* 0x0000000aa5045223 */ /* 0x020fe20000010006 */
[----:B------:R-:W-:Y:S01]  /*12d20*/  SHF.L.U32 R5, R5, 0x3, RZ ;  /* 0x0000000305057819 */ /* 0x000fe200000006ff */
[----:B----4-:R-:W-:Y:S08]  /*12d30*/  @P6 BRA `(.L_x_1193) ;  /* 0x0000000000dc6947 */ /* 0x010ff00003800000 */
[----:B------:R-:W1:Y:S01]  /*12d40*/  S2R R10, SR_TID.X ;  /* 0x00000000000a7919 */ /* 0x000e620000002100 */
[----:B------:R-:W-:Y:S02]  /*12d50*/  SHF.R.S32.HI R9, RZ, 0x1f, R2 ;  /* 0x0000001fff097819 */ /* 0x000fe40000011402 */
[----:B------:R-:W-:Y:S02]  /*12d60*/  P2R R6, PR, RZ, 0x1 ;  /* 0x00000001ff067803 */ /* 0x000fe40000000000 */
[----:B------:R-:W-:Y:S02]  /*12d70*/  LEA.HI R9, R9, R2, RZ, 0x2 ;  /* 0x0000000209097211 */ /* 0x000fe400078f10ff */
[----:B------:R-:W-:Y:S02]  /*12d80*/  P2R R7, PR, RZ, 0x2 ;  /* 0x00000002ff077803 */ /* 0x000fe40000000000 */
[----:B------:R-:W-:Y:S02]  /*12d90*/  LOP3.LUT R9, R9, 0xffffffc, RZ, 0xc0, !PT ;  /* 0x0ffffffc09097812 */ /* 0x000fe400078ec0ff */
[----:B------:R-:W-:-:S02]  /*12da0*/  P2R R8, PR, RZ, 0x4 ;  /* 0x00000004ff087803 */ /* 0x000fc40000000000 */
        /* <DEDUP_REMOVED lines=10> */
[----:B------:R-:W-:-:S04]  /*12e50*/  ISETP.GE.AND P1, PT, R3, UR5, PT ;  /* 0x0000000503007c0c */ /* 0x000fc8000bf26270 */
[----:B------:R-:W-:-:S09]  /*12e60*/  ISETP.GE.AND P0, PT, R9, UR5, PT ;  /* 0x0000000509007c0c */ /* 0x000fd2000bf06270 */
[----:B------:R-:W-:-:S04]  /*12e70*/  @!P1 IMAD R18, R3, R24, RZ ;  /* 0x0000001803129224 */ /* 0x000fc800078e02ff */
[----:B------:R-:W-:Y:S01]  /*12e80*/  @!P0 IMAD R12, R9, R24, RZ ;  /* 0x00000018090c8224 */ /* 0x000fe200078e02ff */
[CC--:B------:R-:W-:Y:S01]  /*12e90*/  @!P1 IADD3 R21, P5, R18.reuse, R14.reuse, RZ ;  /* 0x0000000e12159210 */ /* 0x0c0fe20007fbe0ff */
[C---:B------:R-:W-:Y:S02]  /*12ea0*/  VIADD R9, R3.reuse, 0x40 ;  /* 0x0000004003097836 */ /* 0x040fe40000000000 */
[----:B------:R-:W-:Y:S01]  /*12eb0*/  VIADD R3, R3, 0x48 ;  /* 0x0000004803037836 */ /* 0x000fe20000000000 */
[----:B------:R-:W-:Y:S02]  /*12ec0*/  @!P1 LEA.HI.X.SX32 R18, R18, R17, 0x1, P5 ;  /* 0x0000001112129211 */ /* 0x000fe400028f0eff */
[----:B------:R-:W-:Y:S02]  /*12ed0*/  ISETP.GE.AND P2, PT, R9, UR5, PT ;  /* 0x0000000509007c0c */ /* 0x000fe4000bf46270 */
[----:B------:R-:W-:Y:S02]  /*12ee0*/  ISETP.GE.AND P6, PT, R3, UR5, PT ;  /* 0x0000000503007c0c */ /* 0x000fe4000bfc6270 */
[----:B------:R-:W-:-:S04]  /*12ef0*/  @!P0 IADD3 R19, P5, R12, R14, RZ ;  /* 0x0000000e0c138210 */ /* 0x000fc80007fbe0ff */
[----:B------:R-:W-:-:S05]  /*12f00*/  @!P0 LEA.HI.X.SX32 R12, R12, R17, 0x1, P5 ;  /* 0x000000110c0c8211 */ /* 0x000fca00028f0eff */
[-C--:B------:R-:W-:Y:S02]  /*12f10*/  @!P2 IMAD R10, R9, R24.reuse, RZ ;  /* 0x00000018090aa224 */ /* 0x080fe400078e02ff */
[----:B------:R-:W-:Y:S02]  /*12f20*/  @!P6 IMAD R24, R3, R24, RZ ;  /* 0x000000180318e224 */ /* 0x000fe400078e02ff */
[----:B------:R-:W1:Y:S01]  /*12f30*/  @!P1 LDC.64 R2, c[0x0][0x2b0] ;  /* 0x0000ac00ff029b82 */ /* 0x000e620000000a00 */
[----:B------:R-:W-:-:S04]  /*12f40*/  @!P2 IADD3 R13, P5, R10, R14, RZ ;  /* 0x0000000e0a0da210 */ /* 0x000fc80007fbe0ff */
[----:B------:R-:W-:Y:S02]  /*12f50*/  @!P2 LEA.HI.X.SX32 R10, R10, R17, 0x1, P5 ;  /* 0x000000110a0aa211 */ /* 0x000fe400028f0eff */
        /* <DEDUP_REMOVED lines=21> */
.L_x_1193:
[----:B------:R-:W-:Y:S05]  /*130b0*/  BSYNC B0 ;  /* 0x0000000000007941 */ /* 0x000fea0003800000 */
.L_x_1192:
[----:B--2---:R-:W-:Y:S01]  /*130c0*/  SHF.R.S32.HI R2, RZ, 0x1f, R5 ;  /* 0x0000001fff027819 */ /* 0x004fe20000011405 */
[----:B------:R1:W2:Y:S01]  /*130d0*/  LDS.128 R8, [R223] ;  /* 0x00000000df087984 */ /* 0x0002a20000000c00 */
[----:B------:R-:W-:Y:S01]  /*130e0*/  IADD3 R14, P5, R5, UR10, RZ ;  /* 0x0000000a050e7c10 */ /* 0x000fe2000ffbe0ff */
[----:B------:R-:W-:Y:S01]  /*130f0*/  VIADD R0, R22, 0x60 ;  /* 0x0000006016007836 */ /* 0x000fe20000000000 */
[----:B------:R-:W-:Y:S01]  /*13100*/  SHF.R.S32.HI R3, RZ, 0x1f, R16 ;  /* 0x0000001fff037819 */ /* 0x000fe20000011410 */
[----:B------:R1:W3:Y:S01]  /*13110*/  LDS.128 R4, [R223+0x4000] ;  /* 0x00400000df047984 */ /* 0x0002e20000000c00 */
[----:B------:R-:W-:Y:S01]  /*13120*/  IADD3.X R15, R2, UR4, RZ, P5, !PT ;  /* 0x00000004020f7c10 */ /* 0x000fe2000affe4ff */
[----:B------:R-:W-:Y:S01]  /*13130*/  ULDC.64 UR6, c[0x0][0x2a0] ;  /* 0x0000a80000067ab9 */ /* 0x000fe20000000a00 */
[----:B------:R-:W-:Y:S01]  /*13140*/  ISETP.GE.AND P5, PT, R22, UR5, PT ;  /* 0x0000000516007c0c */ /* 0x000fe2000bfa6270 */
[----:B------:R-:W-:Y:S01]  /*13150*/  IMAD R3, R3, UR6, RZ ;  /* 0x0000000603037c24 */ /* 0x000fe2000f8e02ff */
[----:B------:R-:W-:Y:S01]  /*13160*/  SHF.R.S32.HI R23, RZ, 0x1f, R22 ;  /* 0x0000001fff177819 */ /* 0x000fe20000011416 */
[----:B------:R-:W-:Y:S01]  /*13170*/  IMAD.U32 R13, RZ, RZ, UR15 ;  /* 0x0000000fff0d7e24 */ /* 0x000fe2000f8e00ff */
[----:B------:R-:W-:Y:S01]  /*13180*/  ISETP.GE.AND P6, PT, R0, UR5, PT ;  /* 0x0000000500007c0c */ /* 0x000fe2000bfc6270 */
[C---:B------:R-:W-:Y:S01]  /*13190*/  IMAD R0, R16.reuse, UR7, R3 ;  /* 0x0000000710007c24 */ /* 0x040fe2000f8e0203 */
[----:B------:R-:W-:Y:S01]  /*131a0*/  BSSY B0, `(.L_x_1194) ;  /* 0x0000011000007945 */ /* 0x000fe20003800000 */
[----:B------:R-:W-:-:S04]  /*131b0*/  IMAD.WIDE.U32 R14, R16, UR6, R14 ;  /* 0x00000006100e7c25 */ /* 0x000fc8000f8e000e */
[----:B------:R-:W-:Y:S01]  /*131c0*/  IMAD.WIDE R12, R13, 0x80, R22 ;  /* 0x000000800d0c7825 */ /* 0x000fe200078e0216 */
[----:B------:R-:W-:-:S03]  /*131d0*/  IADD3 R22, R22, 0x70, RZ ;  /* 0x0000007016167810 */ /* 0x000fc60007ffe0ff */
        /* <DEDUP_REMOVED lines=13> */
.L_x_1195:
[----:B------:R-:W-:Y:S05]  /*132b0*/  BSYNC B0 ;  /* 0x0000000000007941 */ /* 0x000fea0003800000 */
.L_x_1194:
[----:B--2-4-:R2:W4:Y:S01]  /*132c0*/  LDS.128 R8, [R223+0x800] ;  /* 0x00080000df087984 */ /* 0x0145220000000c00 */
[----:B------:R-:W-:Y:S01]  /*132d0*/  BSSY B0, `(.L_x_1196) ;  /* 0x0000012000007945 */ /* 0x000fe20003800000 */
[----:B------:R-:W-:Y:S02]  /*132e0*/  ISETP.GE.AND P5, PT, R22, UR5, PT ;  /* 0x0000000516007c0c */ /* 0x000fe4000bfa6270 */
[----:B---3--:R2:W3:Y:S01]  /*132f0*/  LDS.128 R4, [R223+0x4800] ;  /* 0x00480000df047984 */ /* 0x0084e20000000c00 */
        /* <DEDUP_REMOVED lines=14> */
[----:B---3--:R4:W-:Y:S02]  /*133e0*/  STG.E.128 desc[UR16][R2.64+0x80], R4 ;  /* 0x0000800402007986 */ /* 0x0089e4000c101d10 */
.L_x_1197:
[----:B------:R-:W-:Y:S05]  /*133f0*/  BSYNC B0 ;  /* 0x0000000000007941 */ /* 0x000fea0003800000 */
.L_x_1196:
[----:B----4-:R4:W1:Y:S01]  /*13400*/  LDS.128 R8, [R223+0x1000] ;  /* 0x00100000df087984 */ /* 0x0108620000000c00 */
[----:B------:R-:W-:Y:S03]  /*13410*/  BSSY B0, `(.L_x_1198) ;  /* 0x0000011000007945 */ /* 0x000fe60003800000 */
        /* <DEDUP_REMOVED lines=14> */
[----:B-1----:R1:W-:Y:S04]  /*13500*/  STG.E.128 desc[UR16][R2.64], R8 ;  /* 0x0000000802007986 */ /* 0x0023e8000c101d10 */
[----:B---3--:R1:W-:Y:S02]  /*13510*/  STG.E.128 desc[UR16][R2.64+0x80], R4 ;  /* 0x0000800402007986 */ /* 0x0083e4000c101d10 */
.L_x_1199:
[----:B------:R-:W-:Y:S05]  /*13520*/  BSYNC B0 ;  /* 0x0000000000007941 */ /* 0x000fea0003800000 */
.L_x_1198:
[----:B-1----:R1:W1:Y:S01]  /*13530*/  LDS.128 R8, [R223+0x1800] ;  /* 0x00180000df087984 */ /* 0x0022620000000c00 */
[----:B------:R-:W-:Y:S03]  /*13540*/  BSSY B0, `(.L_x_1200) ;  /* 0x0000011000007945 */ /* 0x000fe60003800000 */
[----:B---3--:R3:W1:Y:S01]  /*13550*/  LDS.128 R4, [R223+0x5800] ;  /* 0x00580000df047984 */ /* 0x0086620000000c00 */
        /* <DEDUP_REMOVED lines=14> */
[----:B------:R1:W-:Y:S02]  /*13640*/  STG.E.128 desc[UR16][R2.64+0x80], R4 ;  /* 0x0000800402007986 */ /* 0x0003e4000c101d10 */
.L_x_1201:
[----:B------:R-:W-:Y:S05]  /*13650*/  BSYNC B0 ;  /* 0x0000000000007941 */ /* 0x000fea0003800000 */
.L_x_1200:
[----:B-1----:R1:W1:Y:S01]  /*13660*/  LDS.128 R8, [R223+0x2000] ;  /* 0x00200000df087984 */ /* 0x0022620000000c00 */
        /* <DEDUP_REMOVED lines=17> */
.L_x_1203:
[----:B------:R-:W-:Y:S05]  /*13780*/  BSYNC B0 ;  /* 0x0000000000007941 */ /* 0x000fea0003800000 */
.L_x_1202:
        /* <DEDUP_REMOVED lines=18> */
.L_x_1205:
[----:B------:R-:W-:Y:S05]  /*138b0*/  BSYNC B0 ;  /* 0x0000000000007941 */ /* 0x000fea0003800000 */
.L_x_1204:
        /* <DEDUP_REMOVED lines=18> */
.L_x_1207:
[----:B------:R-:W-:Y:S05]  /*139e0*/  BSYNC B0 ;  /* 0x0000000000007941 */ /* 0x000fea0003800000 */
.L_x_1206:
[----:B------:R-:W-:Y:S05]  /*139f0*/  @P5 EXIT ;  /* 0x000000000000594d */ /* 0x000fea0003800000 */
        /* <DEDUP_REMOVED lines=15> */
.L_x_1176:
        /* <DEDUP_REMOVED lines=37> */
[C---:B------:R-:W-:Y:S01]  /*13d40*/  ISETP.GE.AND P0, PT, R12.reuse, UR28, PT ;  /* 0x0000001c0c007c0c */ /* 0x040fe2000bf06270 */
[----:B------:R-:W-:Y:S01]  /*13d50*/  @UP2 UIMAD UR20, UR5, UR4, URZ ;  /* 0x00000004051422a4 */ /* 0x000fe2000f8e023f */
[----:B------:R-:W-:Y:S01]  /*13d60*/  BSSY B0, `(.L_x_1208) ;  /* 0x000002f000007945 */ /* 0x000fe20003800000 */
[----:B------:R-:W-:Y:S01]  /*13d70*/  UISETP.NE.OR UP1, UPT, UR14, -0x1, UP3 ;  /* 0xffffffff0e00788c */ /* 0x000fe20009f25670 */
[----:B------:R-:W-:Y:S01]  /*13d80*/  ISETP.GE.OR P5, PT, R12, UR28, P6 ;  /* 0x0000001c0c007c0c */ /* 0x000fe2000b7a6670 */
        /* <DEDUP_REMOVED lines=10> */
[----:B------:R-:W-:Y:S01]  /*13e30*/  @!UP1 UIMAD UR14, UR12, UR10, URZ ;  /* 0x0000000a0c0e92a4 */ /* 0x000fe2000f8e023f */
[----:B------:R-:W-:Y:S01]  /*13e40*/  ISETP.GE.AND P2, PT, R9, UR28, PT ;  /* 0x0000001c09007c0c */ /* 0x000fe2000bf46270 */
[----:B------:R-:W-:Y:S01]  /*13e50*/  UIMAD UR6, UR12, UR6, URZ ;  /* 0x000000060c0672a4 */ /* 0x000fe2000f8e023f */
[----:B------:R-:W-:Y:S01]  /*13e60*/  ISETP.GE.AND P1, PT, R8, UR28, PT ;  /* 0x0000001c08007c0c */ /* 0x000fe2000bf26270 */
[----:B------:R-:W-:Y:S01]  /*13e70*/  @UP2 ULDC UR7, c[0x0][0x2c0] ;  /* 0x0000b00000072ab9 */ /* 0x000fe20000000800 */
[----:B------:R-:W-:Y:S01]  /*13e80*/  @!UP2 UMOV UR7, 0x1 ;  /* 0x000000010007a882 */ /* 0x000fe20000000000 */
[----:B------:R-:W-:Y:S01]  /*13e90*/  USEL UR6, UR6, URZ, UP3 ;  /* 0x0000003f06067287 */ /* 0x000fe20009800000 */
[----:B------:R-:W-:Y:S01]  /*13ea0*/  ISETP.GE.AND P4, PT, R7, UR28, PT ;  /* 0x0000001c07007c0c */ /* 0x000fe2000bf86270 */
[----:B------:R-:W-:Y:S01]  /*13eb0*/  @!UP2 UMOV UR20, UR4 ;  /* 0x000000040014ac82 */ /* 0x000fe20008000000 */
[----:B------:R-:W-:Y:S01]  /*13ec0*/  UIMAD UR27, UR27, UR7, URZ ;  /* 0x000000071b1b72a4 */ /* 0x000fe2000f8e023f */
[----:B------:R-:W-:Y:S01]  /*13ed0*/  ISETP.GE.AND P3, PT, R6, UR28, PT ;  /* 0x0000001c06007c0c */ /* 0x000fe2000bf66270 */
[----:B------:R-:W-:Y:S01]  /*13ee0*/  UIMAD UR20, UR9, UR20, UR6 ;  /* 0x00000014091472a4 */ /* 0x000fe2000f8e0206 */
[----:B------:R-:W-:Y:S01]  /*13ef0*/  IMAD.WIDE R10, R11, 0x80, R12 ;  /* 0x000000800b0a7825 */ /* 0x000fe200078e020c */
[----:B------:R-:W-:Y:S01]  /*13f00*/  UIMAD UR5, UR9, UR5, UR11 ;  /* 0x00000005090572a4 */ /* 0x000fe2000f8e020b */
[----:B------:R-:W-:Y:S01]  /*13f10*/  @!UP3 UMOV UR22, UR14 ;  /* 0x0000000e0016bc82 */ /* 0x000fe20008000000 */
[----:B------:R-:W-:Y:S01]  /*13f20*/  @!UP3 USHF.R.S32.HI UR23, URZ, 0x1f, UR14 ;  /* 0x0000001f3f17b899 */ /* 0x000fe2000801140e */
[----:B------:R-:W-:Y:S01]  /*13f30*/  VIADD R5, R12, 0x50 ;  /* 0x000000500c057836 */ /* 0x000fe20000000000 */
[----:B------:R-:W-:-:S02]  /*13f40*/  USHF.R.S32.HI UR4, URZ, 0x1f, UR27 ;  /* 0x0000001f3f047899 */ /* 0x000fc4000801141b */
[----:B------:R-:W-:Y:S01]  /*13f50*/  VIADD R17, R15, UR5 ;  /* 0x000000050f117c36 */ /* 0x000fe20008000000 */
        /* <DEDUP_REMOVED lines=15> */
.L_x_1209:
[----:B------:R-:W-:Y:S05]  /*14050*/  BSYNC B0 ;  /* 0x0000000000007941 */ /* 0x000fea0003800000 */
.L_x_1208:
[----:B------:R-:W-:Y:S01]  /*14060*/  BSSY B0, `(.L_x_1210) ;  /* 0x0000012000007945 */ /* 0x000fe20003800000 */
[----:B------:R-:W-:Y:S02]  /*14070*/  ISETP.GE.AND P0, PT, R5, UR28, PT ;  /* 0x0000001c05007c0c */ /* 0x000fe4000bf06270 */
[----:B------:R-:W-:Y:S01]  /*14080*/  IADD3 R4, R12, 0x60, RZ ;  /* 0x000000600c047810 */ /* 0x000fe20007ffe0ff */
[----:B------:R-:W-:Y:S05]  /*14090*/  @P2 BRA `(.L_x_1211) ;  /* 0x0000000000382947 */ /* 0x000fea0003800000 */
[----:B-1----:R-:W-:Y:S01]  /*140a0*/  IADD3 R3, P2, R10, 0x10, RZ ;  /* 0x000000100a037810 */ /* 0x002fe20007f5e0ff */
        /* <DEDUP_REMOVED lines=13> */
.L_x_1211:
[----:B------:R-:W-:Y:S05]  /*14180*/  BSYNC B0 ;  /* 0x0000000000007941 */ /* 0x000fea0003800000 */
.L_x_1210:
[----:B------:R-:W-:Y:S01]  /*14190*/  BSSY B0, `(.L_x_1212) ;  /* 0x0000012000007945 */ /* 0x000fe20003800000 */
[----:B------:R-:W-:Y:S02]  /*141a0*/  ISETP.GE.AND P2, PT, R4, UR28, PT ;  /* 0x0000001c04007c0c */ /* 0x000fe4000bf46270 */
[----:B------:R-:W-:Y:S01]  /*141b0*/  IADD3 R0, R12, 0x70, RZ ;  /* 0x000000700c007810 */ /* 0x000fe20007ffe0ff */
[----:B------:R-:W-:Y:S05]  /*141c0*/  @P1 BRA `(.L_x_1213) ;  /* 0x0000000000381947 */ /* 0x000fea0003800000 */
[----:B-12---:R-:W-:Y:S01]  /*141d0*/  IADD3 R3, P1, R10, 0x20, RZ ;  /* 0x000000200a037810 */ /* 0x006fe20007f3e0ff */
        /* <DEDUP_REMOVED lines=13> */
.L_x_1213:
[----:B------:R-:W-:Y:S05]  /*142b0*/  BSYNC B0 ;  /* 0x0000000000007941 */ /* 0x000fea0003800000 */
.L_x_1212:
[----:B------:R-:W-:Y:S01]  /*142c0*/  BSSY B0, `(.L_x_1214) ;  /* 0x0000011000007945 */ /* 0x000fe20003800000 */
[----:B------:R-:W-:-:S03]  /*142d0*/  ISETP.GE.AND P1, PT, R0, UR28, PT ;  /* 0x0000001c00007c0c */ /* 0x000fc6000bf26270 */
[----:B------:R-:W-:Y:S10]  /*142e0*/  @P4 BRA `(.L_x_1215) ;  /* 0x0000000000384947 */ /* 0x000ff40003800000 */
        /* <DEDUP_REMOVED lines=9> */
[----:B---3--:R-:W-:Y:S02]  /*14380*/  LEA R20, P4, R18, UR4, 0x1 ;  /* 0x0000000412147c11 */ /* 0x008fe4000f8808ff */
[----:B------:R-:W-:-:S04]  /*14390*/  IADD3 R2, R2, R19, RZ ;  /* 0x0000001302027210 */ /* 0x000fc80007ffe0ff */
[----:B------:R-:W-:-:S05]  /*143a0*/  LEA.HI.X R21, R18, UR5, R2, 0x1, P4 ;  /* 0x0000000512157c11 */ /* 0x000fca000a0f0c02 */
[----:B------:R4:W-:Y:S04]  /*143b0*/  STG.E.128 desc[UR16][R20.64], RZ ;  /* 0x000000ff14007986 */ /* 0x0009e8000c101d10 */
[----:B------:R4:W-:Y:S02]  /*143c0*/  STG.E.128 desc[UR16][R20.64+0x80], RZ ;  /* 0x000080ff14007986 */ /* 0x0009e4000c101d10 */
.L_x_1215:
[----:B------:R-:W-:Y:S05]  /*143d0*/  BSYNC B0 ;  /* 0x0000000000007941 */ /* 0x000fea0003800000 */
.L_x_1214:
[----:B------:R-:W-:Y:S01]  /*143e0*/  BSSY B0, `(.L_x_1216) ;  /* 0x0000011000007945 */ /* 0x000fe20003800000 */
[----:B------:R-:W-:-:S03]  /*143f0*/  ISETP.GE.OR P4, PT, R9, UR28, P6 ;  /* 0x0000001c09007c0c */ /* 0x000fc6000b786670 */
        /* <DEDUP_REMOVED lines=10> */
[----:B---34-:R-:W-:Y:S02]  /*144a0*/  LEA R20, P3, R18, UR4, 0x1 ;  /* 0x0000000412147c11 */ /* 0x018fe4000f8608ff */
[----:B------:R-:W-:-:S04]  /*144b0*/  IADD3 R2, R2, R19, RZ ;  /* 0x0000001302027210 */ /* 0x000fc80007ffe0ff */
[----:B------:R-:W-:-:S05]  /*144c0*/  LEA.HI.X R21, R18, UR5, R2, 0x1, P3 ;  /* 0x0000000512157c11 */ /* 0x000fca00098f0c02 */
[----:B------:R1:W-:Y:S04]  /*144d0*/  STG.E.128 desc[UR16][R20.64], RZ ;  /* 0x000000ff14007986 */ /* 0x0003e8000c101d10 */
[----:B------:R1:W-:Y:S02]  /*144e0*/  STG.E.128 desc[UR16][R20.64+0x80], RZ ;  /* 0x000080ff14007986 */ /* 0x0003e4000c101d10 */
.L_x_1217:
[----:B------:R-:W-:Y:S05]  /*144f0*/  BSYNC B0 ;  /* 0x0000000000007941 */ /* 0x000fea0003800000 */
.L_x_1216:
        /* <DEDUP_REMOVED lines=17> */
.L_x_1219:
[----:B------:R-:W-:Y:S05]  /*14610*/  BSYNC B0 ;  /* 0x0000000000007941 */ /* 0x000fea0003800000 */
.L_x_1218:
[----:B------:R-:W-:Y:S04]  /*14620*/  BSSY B0, `(.L_x_1220) ;  /* 0x0000010000007945 */ /* 0x000fe80003800000 */
        /* <DEDUP_REMOVED lines=15> */
.L_x_1221:
[----:B------:R-:W-:Y:S05]  /*14720*/  BSYNC B0 ;  /* 0x0000000000007941 */ /* 0x000fea0003800000 */
.L_x_1220:
[----:B------:R-:W-:Y:S04]  /*14730*/  BSSY B0, `(.L_x_1222) ;  /* 0x0000010000007945 */ /* 0x000fe80003800000 */
[----:B------:R-:W-:Y:S05]  /*14740*/  @P1 BRA `(.L_x_1223) ;  /* 0x0000000000381947 */ /* 0x000fea0003800000 */
[----:B-12---:R-:W-:Y:S01]  /*14750*/  IADD3 R2, P0, R10, 0x70, RZ ;  /* 0x000000700a027810 */ /* 0x006fe20007f1e0ff */
[----:B------:R-:W-:Y:S01]  /*14760*/  ULDC.64 UR4, c[0x0][0x298] ;  /* 0x0000a60000047ab9 */ /* 0x000fe20000000a00 */
[----:B------:R-:W-:-:S03]  /*14770*/  IMAD.MOV.U32 R10, RZ, RZ, R14 ;  /* 0x000000ffff0a7224 */ /* 0x000fc600078e000e */
[----:B------:R-:W-:Y:S01]  /*14780*/  IMAD.X R3, RZ, RZ, R11, P0 ;  /* 0x000000ffff037224 */ /* 0x000fe200000e060b */
[----:B------:R-:W-:-:S03]  /*14790*/  MOV R11, R17 ;  /* 0x00000011000b7202 */ /* 0x000fc60000000f00 */
[----:B------:R-:W-:Y:S02]  /*147a0*/  IMAD R3, R3, UR4, RZ ;  /* 0x0000000403037c24 */ /* 0x000fe4000f8e02ff */
        /* <DEDUP_REMOVED lines=8> */
.L_x_1223:
[----:B------:R-:W-:Y:S05]  /*14830*/  BSYNC B0 ;  /* 0x0000000000007941 */ /* 0x000fea0003800000 */
.L_x_1222:
[----:B------:R-:W-:Y:S04]  /*14840*/  BSSY B0, `(.L_x_1224) ;  /* 0x000000a000007945 */ /* 0x000fe80003800000 */
[----:B------:R-:W-:Y:S05]  /*14850*/  @P5 BRA `(.L_x_1225) ;  /* 0x0000000000205947 */ /* 0x000fea0003800000 */
[----:B-12---:R-:W-:Y:S01]  /*14860*/  IMAD R2, R12, UR7, RZ ;  /* 0x000000070c027c24 */ /* 0x006fe2000f8e02ff */
[----:B------:R-:W-:-:S04]  /*14870*/  ULDC.64 UR4, c[0x0][0x2b0] ;  /* 0x0000ac0000047ab9 */ /* 0x000fc80000000a00 */
[----:B------:R-:W-:-:S04]  /*14880*/  IADD3 R3, P0, R2, UR6, RZ ;  /* 0x0000000602037c10 */ /* 0x000fc8000ff1e0ff */
[----:B------:R-:W-:Y:S02]  /*14890*/  LEA.HI.X.SX32 R2, R2, UR22, 0x1, P0 ;  /* 0x0000001602027c11 */ /* 0x000fe400080f0eff */
[----:B------:R-:W-:-:S04]  /*148a0*/  LEA R10, P0, R3, UR4, 0x2 ;  /* 0x00000004030a7c11 */ /* 0x000fc8000f8010ff */
[----:B------:R-:W-:Y:S01]  /*148b0*/  LEA.HI.X R11, R3, UR5, R2, 0x2, P0 ;  /* 0x00000005030b7c11 */ /* 0x000fe200080f1402 */
[----:B------:R-:W-:-:S05]  /*148c0*/  IMAD.MOV.U32 R3, RZ, RZ, 0x7f800000 ;  /* 0x7f800000ff037424 */ /* 0x000fca00078e00ff */
[----:B------:R1:W-:Y:S03]  /*148d0*/  STG.E desc[UR16][R10.64], R3 ;  /* 0x000000030a007986 */ /* 0x0003e6000c101910 */
.L_x_1225:
[----:B------:R-:W-:Y:S05]  /*148e0*/  BSYNC B0 ;  /* 0x0000000000007941 */ /* 0x000fea0003800000 */
.L_x_1224:
[----:B------:R-:W-:Y:S01]  /*148f0*/  BSSY B0, `(.L_x_1226) ;  /* 0x000000f000007945 */ /* 0x000fe20003800000 */
[----:B------:R-:W-:Y:S02]  /*14900*/  ISETP.GE.OR P5, PT, R7, UR28, P6 ;  /* 0x0000001c07007c0c */ /* 0x000fe4000b7a6670 */
[----:B------:R-:W-:Y:S02]  /*14910*/  ISETP.GE.OR P2, PT, R6, UR28, P6 ;  /* 0x0000001c06007c0c */ /* 0x000fe4000b746670 */
[----:B------:R-:W-:Y:S02]  /*14920*/  ISETP.GE.OR P1, PT, R5, UR28, P6 ;  /* 0x0000001c05007c0c */ /* 0x000fe4000b726670 */
[----:B------:R-:W-:Y:S02]  /*14930*/  ISETP.GE.OR P0, PT, R4, UR28, P6 ;  /* 0x0000001c04007c0c */ /* 0x000fe4000b706670 */
[----:B------:R-:W-:Y:S01]  /*14940*/  ISETP.GE.OR P6, PT, R0, UR28, P6 ;  /* 0x0000001c00007c0c */ /* 0x000fe2000b7c6670 */
[----:B------:R-:W-:-:S12]  /*14950*/  @P4 BRA `(.L_x_1227) ;  /* 0x0000000000204947 */ /* 0x000fd80003800000 */
        /* <DEDUP_REMOVED lines=8> */
.L_x_1227:
[----:B------:R-:W-:Y:S05]  /*149e0*/  BSYNC B0 ;  /* 0x0000000000007941 */ /* 0x000fea0003800000 */
.L_x_1226:
        /* <DEDUP_REMOVED lines=10> */
.L_x_1229:
[----:B------:R-:W-:Y:S05]  /*14a90*/  BSYNC B0 ;  /* 0x0000000000007941 */ /* 0x000fea0003800000 */
.L_x_1228:
        /* <DEDUP_REMOVED lines=10> */
.L_x_1231:
[----:B------:R-:W-:Y:S05]  /*14b40*/  BSYNC B0 ;  /* 0x0000000000007941 */ /* 0x000fea0003800000 */
.L_x_1230:
        /* <DEDUP_REMOVED lines=10> */
.L_x_1233:
[----:B------:R-:W-:Y:S05]  /*14bf0*/  BSYNC B0 ;  /* 0x0000000000007941 */ /* 0x000fea0003800000 */
.L_x_1232:
        /* <DEDUP_REMOVED lines=10> */
.L_x_1235:
[----:B------:R-:W-:Y:S05]  /*14ca0*/  BSYNC B0 ;  /* 0x0000000000007941 */ /* 0x000fea0003800000 */
.L_x_1234:
        /* <DEDUP_REMOVED lines=10> */
.L_x_1237:
[----:B------:R-:W-:Y:S05]  /*14d50*/  BSYNC B0 ;  /* 0x0000000000007941 */ /* 0x000fea0003800000 */
.L_x_1236:
[----:B------:R-:W-:Y:S05]  /*14d60*/  @P6 EXIT ;  /* 0x000000000000694d */ /* 0x000fea0003800000 */
[----:B------:R-:W-:Y:S01]  /*14d70*/  IMAD R0, R0, UR7, RZ ;  /* 0x0000000700007c24 */ /* 0x000fe2000f8e02ff */
[----:B------:R-:W-:Y:S01]  /*14d80*/  ULDC.64 UR4, c[0x0][0x2b0] ;  /* 0x0000ac0000047ab9 */ /* 0x000fe20000000a00 */
[----:B-1----:R-:W-:-:S03]  /*14d90*/  IMAD.MOV.U32 R5, RZ, RZ, 0x7f800000 ;  /* 0x7f800000ff057424 */ /* 0x002fc600078e00ff */
[----:B--2---:R-:W-:-:S04]  /*14da0*/  IADD3 R3, P0, R0, UR6, RZ ;  /* 0x0000000600037c10 */ /* 0x004fc8000ff1e0ff */
[----:B------:R-:W-:Y:S02]  /*14db0*/  LEA.HI.X.SX32 R0, R0, UR22, 0x1, P0 ;  /* 0x0000001600007c11 */ /* 0x000fe400080f0eff */
[----:B------:R-:W-:-:S04]  /*14dc0*/  LEA R2, P0, R3, UR4, 0x2 ;  /* 0x0000000403027c11 */ /* 0x000fc8000f8010ff */
[----:B------:R-:W-:-:S05]  /*14dd0*/  LEA.HI.X R3, R3, UR5, R0, 0x2, P0 ;  /* 0x0000000503037c11 */ /* 0x000fca00080f1400 */
[----:B------:R-:W-:Y:S01]  /*14de0*/  STG.E desc[UR16][R2.64], R5 ;  /* 0x0000000502007986 */ /* 0x000fe2000c101910 */
[----:B------:R-:W-:Y:S05]  /*14df0*/  EXIT ;  /* 0x000000000000794d */ /* 0x000fea0003800000 */
.L_x_1238:
        /* <DEDUP_REMOVED lines=16> */
.L_x_1757:


//--------------------- .text._ZN5flash16flash_fwd_kernelI23Flash_fwd_kernel_traitsILi128ELi128ELi32ELi4ELb0ELb0EN7cutlass6half_tE19Flash_kernel_traitsILi128ELi128ELi32ELi4ES3_EELb1ELb1ELb0ELb1ELb0ELb0ELb0ELb0EEEvNS_16Flash_fwd_paramsE --------------------------
	.section	.text._ZN5flash16flash_fwd_kernelI23Flash_fwd_kernel_traitsILi128ELi128ELi32ELi4ELb0ELb0EN7cutlass6half_tE19Flash_kernel_traitsILi128ELi128ELi32ELi4ES3_EELb1ELb1ELb0ELb1ELb0ELb0ELb0ELb0EEEvNS_16Flash_fwd_paramsE,"ax",@progbits
	.align	128
        .global         _ZN5flash16flash_fwd_kernelI23Flash_fwd_kernel_traitsILi128ELi128ELi32ELi4ELb0ELb0EN7cutlass6half_tE19Flash_kernel_traitsILi128ELi128ELi32ELi4ES3_EELb1ELb1ELb0ELb1ELb0ELb0ELb0ELb0EEEvNS_16Flash_fwd_paramsE
        .type           _ZN5flash16flash_fwd_kernelI23Flash_fwd_kernel_traitsILi128ELi128ELi32ELi4ELb0ELb0EN7cutlass6half_tE19Flash_kernel_traitsILi128ELi128ELi32ELi4ES3_EELb1ELb1ELb0ELb1ELb0ELb0ELb0ELb0EEEvNS_16Flash_fwd_paramsE,@function
        .size           _ZN5flash16flash_fwd_kernelI23Flash_fwd_kernel_traitsILi128ELi128ELi32ELi4ELb0ELb0EN7cutlass6half_tE19Flash_kernel_traitsILi128ELi128ELi32ELi4ES3_EELb1ELb1ELb0ELb1ELb0ELb0ELb0ELb0EEEvNS_16Flash_fwd_paramsE,(.L_x_1758 - _ZN5flash16flash_fwd_kernelI23Flash_fwd_kernel_traitsILi128ELi128ELi32ELi4ELb0ELb0EN7cutlass6half_tE19Flash_kernel_traitsILi128ELi128ELi32ELi4ES3_EELb1ELb1ELb0ELb1ELb0ELb0ELb0ELb0EEEvNS_16Flash_fwd_paramsE)
        .other          _ZN5flash16flash_fwd_kernelI23Flash_fwd_kernel_traitsILi128ELi128ELi32ELi4ELb0ELb0EN7cutlass6half_tE19Flash_kernel_traitsILi128ELi128ELi32ELi4ES3_EELb1ELb1ELb0ELb1ELb0ELb0ELb0ELb0EEEvNS_16Flash_fwd_paramsE,@"STO_CUDA_ENTRY STV_DEFAULT"
_ZN5flash16flash_fwd_kernelI23Flash_fwd_kernel_traitsILi128ELi128ELi32ELi4ELb0ELb0EN7cutlass6half_tE19Flash_kernel_traitsILi128ELi128ELi32ELi4ES3_EELb1ELb1ELb0ELb1ELb0ELb0ELb0ELb0EEEvNS_16Flash_fwd_paramsE:
.text._ZN5flash16flash_fwd_kernelI23Flash_fwd_kernel_traitsILi128ELi128ELi32ELi4ELb0ELb0EN7cutlass6half_tE19Flash_kernel_traitsILi128ELi128ELi32ELi4ES3_EELb1ELb1ELb0ELb1ELb0ELb0ELb0ELb0EEEvNS_16Flash_fwd_paramsE:
        /* <DEDUP_REMOVED lines=93> */
.L_x_1239:
[----:B------:R-:W-:-:S05]  /*05d0*/  ULDC UR8, c[0x0][0x2c8] ;  /* 0x0000b20000087ab9 */ /* 0x000fca0000000800 */
.L_x_1240:
        /* <DEDUP_REMOVED lines=38> */
[CC--:B------:R-:W-:Y:S01]  /*0840*/  LEA.HI R5, R11.reuse, R101.reuse, RZ, 0x3 ;  /* 0x000000650b057211 */ /* 0x0c0fe200078f18ff */
[----:B------:R-:W-:Y:S01]  /*0850*/  UISETP.NE.AND UP1, UPT, UR15, -0x1, UPT ;  /* 0xffffffff0f00788c */ /* 0x000fe2000bf25270 */
[----:B------:R-:W-:Y:S01]  /*0860*/  LEA.HI R25, R11, R101, RZ, 0x4 ;  /* 0x000000650b197211 */ /* 0x000fe200078f20ff */
[----:B------:R-:W-:Y:S01]  /*0870*/  UISETP.NE.AND UP0, UPT, UR6, -0x1, UPT ;  /* 0xffffffff0600788c */ /* 0x000fe2000bf05270 */
[----:B------:R-:W-:Y:S01]  /*0880*/  SHF.R.S32.HI R6, RZ, 0x3, R5 ;  /* 0x00000003ff067819 */ /* 0x000fe20000011405 */
[----:B------:R-:W-:Y:S01]  /*0890*/  UIADD3 UR14, -UR19, UR23, URZ ;  /* 0x00000017130e7290 */ /* 0x000fe2000fffe13f */
[----:B------:R-:W-:Y:S01]  /*08a0*/  IMAD.U32 R8, RZ, RZ, UR16 ;  /* 0x00000010ff087e24 */ /* 0x000fe2000f8e00ff */
[----:B------:R-:W-:Y:S01]  /*08b0*/  USHF.R.S32.HI UR25, URZ, 0x1f, UR24 ;  /* 0x0000001f3f197899 */ /* 0x000fe20008011418 */
[----:B------:R-:W-:Y:S01]  /*08c0*/  IMAD.MOV.U32 R113, RZ, RZ, R13 ;  /* 0x000000ffff717224 */ /* 0x000fe200078e000d */
[----:B------:R-:W-:Y:S01]  /*08d0*/  PLOP3.LUT P1, PT, PT, PT, UP0, 0x80, 0x0 ;  /* 0x000000000000781c */ /* 0x000fe20003f2f008 */
[----:B------:R-:W-:-:S02]  /*08e0*/  VIADD R4, R6, 0x20 ;  /* 0x0000002006047836 */ /* 0x000fc40000000000 */
[----:B------:R-:W-:Y:S01]  /*08f0*/  @UP1 ULDC.64 UR4, c[0x0][0x240] ;  /* 0x0000900000041ab9 */ /* 0x000fe20000000a00 */
[----:B------:R-:W-:Y:S02]  /*0900*/  @!UP1 USHF.R.S32.HI UR7, URZ, 0x1f, UR26 ;  /* 0x0000001f3f079899 */ /* 0x000fe4000801141a */
[----:B------:R-:W-:Y:S01]  /*0910*/  @UP1 UIMAD.WIDE.U32 UR12, UR15, UR4, URZ ;  /* 0x000000040f0c12a5 */ /* 0x000fe2000f8e003f */
[----:B------:R-:W-:Y:S01]  /*0920*/  ISETP.GE.AND P4, PT, R4, UR14, PT ;  /* 0x0000000e04007c0c */ /* 0x000fe2000bf86270 */
[----:B------:R-:W-:Y:S01]  /*0930*/  @UP0 UIADD3 UR27, UR11, UR6, URZ ;  /* 0x000000060b1b0290 */ /* 0x000fe2000fffe03f */
[----:B------:R-:W-:Y:S01]  /*0940*/  LOP3.LUT R4, R25, 0xfffffff0, RZ, 0xc0, !PT ;  /* 0xfffffff019047812 */ /* 0x000fe200078ec0ff */
[----:B------:R-:W-:Y:S01]  /*0950*/  @UP1 UIMAD UR10, UR15, UR5, UR13 ;  /* 0x000000050f0a12a4 */ /* 0x000fe2000f8e020d */
[----:B------:R-:W-:Y:S01]  /*0960*/  @UP0 ULDC.64 UR8, c[0x0][0x248] ;  /* 0x0000920000080ab9 */ /* 0x000fe20000000a00 */
[----:B--2---:R-:W-:Y:S01]  /*0970*/  IABS R0, R14 ;  /* 0x0000000e00007213 */ /* 0x004fe20000000000 */
[----:B------:R-:W-:Y:S01]  /*0980*/  @!UP1 ULDC.64 UR4, c[0x0][0x228] ;  /* 0x00008a0000049ab9 */ /* 0x000fe20000000a00 */
[----:B------:R-:W-:Y:S01]  /*0990*/  @UP0 UIMAD.WIDE.U32 UR32, UR27, UR8, URZ ;  /* 0x000000081b2002a5 */ /* 0x000fe2000f8e003f */
[----:B------:R-:W-:Y:S01]  /*09a0*/  IMAD.IADD R4, R101, 0x1, -R4 ;  /* 0x0000000165047824 */ /* 0x000fe200078e0a04 */
[----:B------:R-:W-:Y:S01]  /*09b0*/  @!UP1 UIMAD UR7, UR7, UR4, URZ ;  /* 0x00000004070792a4 */ /* 0x000fe2000f8e023f */
[----:B------:R-:W-:Y:S01]  /*09c0*/  IMAD.MOV.U32 R10, RZ, RZ, R0 ;  /* 0x000000ffff0a7224 */ /* 0x000fe200078e0000 */
[----:B------:R-:W-:-:S02]  /*09d0*/  @!UP1 UIMAD.WIDE.U32 UR30, UR26, UR4, URZ ;  /* 0x000000041a1e92a5 */ /* 0x000fc4000f8e003f */
[----:B------:R-:W-:Y:S01]  /*09e0*/  @!UP1 UIMAD UR5, UR26, UR5, UR7 ;  /* 0x000000051a0592a4 */ /* 0x000fe2000f8e0207 */
[----:B------:R-:W2:Y:S01]  /*09f0*/  I2F.RP R2, R10 ;  /* 0x0000000a00027306 */ /* 0x000ea20000209400 */
[----:B---3--:R-:W-:Y:S01]  /*0a00*/  IABS R7, R7 ;  /* 0x0000000700077213 */ /* 0x008fe20000000000 */
[----:B------:R-:W-:Y:S02]  /*0a10*/  @UP0 UIMAD UR27, UR27, UR9, URZ ;  /* 0x000000091b1b02a4 */ /* 0x000fe4000f8e023f */
[----:B------:R-:W-:Y:S02]  /*0a20*/  @!UP1 UIADD3 UR10, UR31, UR5, URZ ;  /* 0x000000051f0a9290 */ /* 0x000fe4000fffe03f */
[----:B------:R-:W-:Y:S01]  /*0a30*/  @UP0 UIADD3 UR27, UR33, UR27, URZ ;  /* 0x0000001b211b0290 */ /* 0x000fe2000fffe03f */
[----:B------:R-:W-:Y:S01]  /*0a40*/  @!UP1 UMOV UR12, UR30 ;  /* 0x0000001e000c9c82 */ /* 0x000fe20008000000 */
[----:B--2---:R-:W2:Y:S02]  /*0a50*/  MUFU.RCP R2, R2 ;  /* 0x0000000200027308 */ /* 0x004ea40000001000 */
[----:B--2---:R-:W-:-:S06]  /*0a60*/  VIADD R2, R2, 0xffffffe ;  /* 0x0ffffffe02027836 */ /* 0x004fcc0000000000 */
[----:B------:R-:W2:Y:S02]  /*0a70*/  F2I.FTZ.U32.TRUNC.NTZ R3, R2 ;  /* 0x0000000200037305 */ /* 0x000ea4000021f000 */
[----:B--2---:R-:W-:Y:S02]  /*0a80*/  IMAD.MOV R0, RZ, RZ, -R3 ;  /* 0x000000ffff007224 */ /* 0x004fe400078e0a03 */
[----:B------:R-:W-:Y:S02]  /*0a90*/  IMAD.MOV.U32 R2, RZ, RZ, RZ ;  /* 0x000000ffff027224 */ /* 0x000fe400078e00ff */
[----:B------:R-:W-:-:S04]  /*0aa0*/  IMAD R0, R0, R10, RZ ;  /* 0x0000000a00007224 */ /* 0x000fc800078e02ff */
[----:B------:R-:W-:Y:S01]  /*0ab0*/  IMAD.HI.U32 R2, R3, R0, R2 ;  /* 0x0000000003027227 */ /* 0x000fe200078e0002 */
[----:B------:R-:W-:-:S04]  /*0ac0*/  IADD3 R3, R6, 0x30, RZ ;  /* 0x0000003006037810 */ /* 0x000fc80007ffe0ff */
[----:B------:R-:W-:Y:S01]  /*0ad0*/  ISETP.GE.AND P3, PT, R3, UR14, PT ;  /* 0x0000000e03007c0c */ /* 0x000fe2000bf66270 */
[----:B------:R-:W-:-:S04]  /*0ae0*/  IMAD.HI.U32 R0, R2, R7, RZ ;  /* 0x0000000702007227 */ /* 0x000fc800078e00ff */
[----:B------:R-:W-:Y:S02]  /*0af0*/  IMAD.MOV R2, RZ, RZ, -R0 ;  /* 0x000000ffff027224 */ /* 0x000fe400078e0a00 */
[----:B------:R-:W-:Y:S02]  /*0b00*/  VIADD R3, R6, 0x40 ;  /* 0x0000004006037836 */ /* 0x000fe40000000000 */
[C---:B------:R-:W-:Y:S01]  /*0b10*/  IMAD R2, R10.reuse, R2, R7 ;  /* 0x000000020a027224 */ /* 0x040fe200078e0207 */
[--C-:B------:R-:W-:Y:S02]  /*0b20*/  SHF.R.S32.HI R7, RZ, 0x1f, R6.reuse ;  /* 0x0000001fff077819 */ /* 0x100fe40000011406 */
[----:B------:R-:W-:Y:S02]  /*0b30*/  ISETP.GE.AND P0, PT, R3, UR14, PT ;  /* 0x0000000e03007c0c */ /* 0x000fe4000bf06270 */
[----:B------:R-:W-:Y:S01]  /*0b40*/  ISETP.GT.U32.AND P5, PT, R10, R2, PT ;  /* 0x000000020a00720c */ /* 0x000fe20003fa4070 */
[----:B------:R-:W-:Y:S01]  /*0b50*/  IMAD.WIDE R8, R8, 0x80, R6 ;  /* 0x0000008008087825 */ /* 0x000fe200078e0206 */
[----:B------:R-:W-:-:S04]  /*0b60*/  LOP3.LUT R3, R14, UR24, RZ, 0x3c, !PT ;  /* 0x000000180e037c12 */ /* 0x000fc8000f8e3cff */
[----:B------:R-:W-:-:S07]  /*0b70*/  ISETP.GE.AND P2, PT, R3, RZ, PT ;  /* 0x000000ff0300720c */ /* 0x000fce0003f46270 */
[----:B------:R-:W-:Y:S02]  /*0b80*/  @!P5 IMAD.IADD R2, R2, 0x1, -R10 ;  /* 0x000000010202d824 */ /* 0x000fe400078e0a0a */
[----:B------:R-:W-:Y:S01]  /*0b90*/  @!P5 VIADD R0, R0, 0x1 ;  /* 0x000000010000d836 */ /* 0x000fe20000000000 */
[----:B------:R-:W-:Y:S02]  /*0ba0*/  ISETP.NE.AND P5, PT, R14, RZ, PT ;  /* 0x000000ff0e00720c */ /* 0x000fe40003fa5270 */
[----:B------:R-:W-:Y:S02]  /*0bb0*/  ISETP.GE.U32.AND P6, PT, R2, R10, PT ;  /* 0x0000000a0200720c */ /* 0x000fe40003fc6070 */
[----:B------:R-:W-:Y:S02]  /*0bc0*/  LOP3.LUT R2, R5, 0xfffffff8, RZ, 0xc0, !PT ;  /* 0xfffffff805027812 */ /* 0x000fe400078ec0ff */
[----:B------:R-:W-:Y:S02]  /*0bd0*/  SHF.R.S32.HI R5, RZ, 0x1f, R4 ;  /* 0x0000001fff057819 */ /* 0x000fe40000011404 */
[----:B------:R-:W-:Y:S01]  /*0be0*/  IADD3 R20, -R2, R101, RZ ;  /* 0x0000006502147210 */ /* 0x000fe20007ffe1ff */
[----:B------:R-:W-:-:S04]  /*0bf0*/  IMAD.SHL.U32 R2, R6, 0x40, RZ ;  /* 0x0000004006027824 */ /* 0x000fc800078e00ff */
[----:B------:R-:W-:Y:S01]  /*0c00*/  IMAD.SHL.U32 R12, R20, 0x8, RZ ;  /* 0x00000008140c7824 */ /* 0x000fe200078e00ff */
[----:B------:R-:W-:-:S04]  /*0c10*/  LOP3.LUT R2, R2, 0x1c0, RZ, 0xc0, !PT ;  /* 0x000001c002027812 */ /* 0x000fc800078ec0ff */
[----:B------:R2:W-:Y:S01]  /*0c20*/  STL [R1+0x18], R12 ;  /* 0x0000180c01007387 */ /* 0x0005e20000100800 */
[----:B------:R-:W-:Y:S01]  /*0c30*/  MOV R112, R12 ;  /* 0x0000000c00707202 */ /* 0x000fe20000000f00 */
[----:B------:R-:W-:-:S05]  /*0c40*/  IMAD.MOV.U32 R112, RZ, RZ, R12 ;  /* 0x000000ffff707224 */ /* 0x000fca00078e000c */
        /* <DEDUP_REMOVED lines=14> */
.L_x_1242:
[----:B------:R-:W-:Y:S01]  /*0d30*/  SHF.R.S32.HI R113, RZ, 0x1f, R112 ;  /* 0x0000001fff717819 */ /* 0x000fe20000011470 */
[----:B------:R-:W-:Y:S01]  /*0d40*/  @UP0 UIADD3 UR4, UR11, UR6, URZ ;  /* 0x000000060b040290 */ /* 0x000fe2000fffe03f */
[----:B------:R-:W-:Y:S02]  /*0d50*/  SHF.R.U32.HI R2, RZ, 0x3, R2 ;  /* 0x00000003ff027819 */ /* 0x000fe40000011602 */
[----:B------:R-:W-:Y:S01]  /*0d60*/  @UP0 ULDC.64 UR6, c[0x0][0x250] ;  /* 0x0000940000060ab9 */ /* 0x000fe20000000a00 */
[----:B------:R3:W-:Y:S01]  /*0d70*/  STL [R1+0x1c], R113 ;  /* 0x00001c7101007387 */ /* 0x0007e20000100800 */
[----:B------:R-:W-:Y:S01]  /*0d80*/  @UP0 UIMAD.WIDE.U32 UR30, UR4, UR6, URZ ;  /* 0x00000006041e02a5 */ /* 0x000fe2000f8e003f */
[----:B--2---:R-:W-:Y:S01]  /*0d90*/  LOP3.LUT R12, R3, R2, RZ, 0x3c, !PT ;  /* 0x00000002030c7212 */ /* 0x004fe200078e3cff */
        /* <DEDUP_REMOVED lines=17> */
.L_x_1243:
[----:B------:R-:W-:Y:S01]  /*0eb0*/  IMAD R5, R7, UR8, RZ ;  /* 0x0000000807057c24 */ /* 0x000fe2000f8e02ff */
[----:B------:R-:W-:Y:S01]  /*0ec0*/  LOP3.LUT R11, R22, 0xfffffff8, RZ, 0xc0, !PT ;  /* 0xfffffff8160b7812 */ /* 0x000fe200078ec0ff */
[----:B------:R-:W-:Y:S01]  /*0ed0*/  IMAD.WIDE.U32 R2, R6, UR8, R112 ;  /* 0x0000000806027c25 */ /* 0x000fe2000f8e0070 */
[----:B------:R-:W-:Y:S01]  /*0ee0*/  ULDC.64 UR4, c[0x0][0x258] ;  /* 0x0000960000047ab9 */ /* 0x000fe20000000a00 */
[----:B------:R-:W-:Y:S02]  /*0ef0*/  BSSY B0, `(.L_x_1244) ;  /* 0x000004b000007945 */ /* 0x000fe40003800000 */
[----:B------:R-:W-:Y:S01]  /*0f00*/  IMAD.SHL.U32 R13, R10, 0x8, RZ ;  /* 0x000000080a0d7824 */ /* 0x000fe200078e00ff */
[----:B------:R-:W-:Y:S01]  /*0f10*/  IADD3 R10, P1, R2, UR32, RZ ;  /* 0x00000020020a7c10 */ /* 0x000fe2000ff3e0ff */
[----:B------:R-:W-:Y:S02]  /*0f20*/  IMAD R5, R6, UR9, R5 ;  /* 0x0000000906057c24 */ /* 0x000fe4000f8e0205 */
[----:B------:R-:W-:Y:S01]  /*0f30*/  IMAD.IADD R21, R4, 0x1, -R11 ;  /* 0x0000000104157824 */ /* 0x000fe200078e0a0b */
[----:B------:R-:W-:Y:S01]  /*0f40*/  LOP3.LUT R12, R12, 0xfffffe00, R13, 0xf8, !PT ;  /* 0xfffffe000c0c7812 */ /* 0x000fe200078ef80d */
[----:B------:R-:W-:Y:S01]  /*0f50*/  @P6 VIADD R0, R0, 0x1 ;  /* 0x0000000100006836 */ /* 0x000fe20000000000 */
[----:B------:R-:W-:Y:S01]  /*0f60*/  IADD3.X R11, R3, UR27, R5, P1, !PT ;  /* 0x0000001b030b7c10 */ /* 0x000fe20008ffe405 */
[----:B------:R-:W-:Y:S01]  /*0f70*/  IMAD.WIDE.U32 R2, R6, UR6, R112 ;  /* 0x0000000606027c25 */ /* 0x000fe2000f8e0070 */
[----:B------:R-:W2:Y:S01]  /*0f80*/  S2UR UR27, SR_CgaCtaId ;  /* 0x00000000001b79c3 */ /* 0x000ea20000008800 */
[----:B------:R-:W-:Y:S01]  /*0f90*/  MOV R13, UR4 ;  /* 0x00000004000d7c02 */ /* 0x000fe20008000f00 */
[----:B------:R-:W-:Y:S01]  /*0fa0*/  UIMAD UR4, UR25, UR4, URZ ;  /* 0x00000004190472a4 */ /* 0x000fe2000f8e023f */
        /* <DEDUP_REMOVED lines=8> */
[----:B------:R-:W-:Y:S01]  /*1030*/  UIMAD UR5, UR24, UR5, UR4 ;  /* 0x00000005180572a4 */ /* 0x000fe2000f8e0204 */
[----:B------:R-:W-:Y:S01]  /*1040*/  IADD3.X R3, R3, UR13, R5, P2, !PT ;  /* 0x0000000d03037c10 */ /* 0x000fe200097fe405 */
[----:B------:R-:W-:Y:S01]  /*1050*/  ULDC.64 UR12, c[0x0][0x260] ;  /* 0x00009800000c7ab9 */ /* 0x000fe20000000a00 */
[----:B------:R-:W-:Y:S01]  /*1060*/  IADD3.X R15, R113, UR10, RZ, P1, !PT ;  /* 0x0000000a710f7c10 */ /* 0x000fe20008ffe4ff */
[----:B------:R-:W-:Y:S01]  /*1070*/  ULDC.64 UR10, c[0x0][0x268] ;  /* 0x00009a00000a7ab9 */ /* 0x000fe20000000a00 */
[----:B------:R-:W-:Y:S01]  /*1080*/  IMAD.WIDE.U32 R30, R0, UR12, R10 ;  /* 0x0000000c001e7c25 */ /* 0x000fe2000f8e000a */
[----:B------:R-:W-:Y:S01]  /*1090*/  SHF.R.S32.HI R4, RZ, 0x1f, R0 ;  /* 0x0000001fff047819 */ /* 0x000fe20000011400 */
[----:B------:R-:W-:Y:S01]  /*10a0*/  UMOV UR4, 0x400 ;  /* 0x0000040000047882 */ /* 0x000fe20000000000 */
[----:B------:R-:W-:Y:S01]  /*10b0*/  ISETP.GE.AND P6, PT, R6, UR14, PT ;  /* 0x0000000e06007c0c */ /* 0x000fe2000bfc6270 */
[----:B------:R-:W-:Y:S01]  /*10c0*/  IMAD.WIDE.U32 R28, R0, UR10, R2 ;  /* 0x0000000a001c7c25 */ /* 0x000fe2000f8e0002 */
[----:B------:R4:W-:Y:S01]  /*10d0*/  STL.64 [R1+0x28], R30 ;  /* 0x0000281e01007387 */ /* 0x0009e20000100a00 */
[----:B------:R-:W-:-:S02]  /*10e0*/  ISETP.GE.AND P5, PT, R18, UR14, PT ;  /* 0x0000000e12007c0c */ /* 0x000fc4000bfa6270 */
[C---:B------:R-:W-:Y:S01]  /*10f0*/  IMAD R5, R4.reuse, UR12, RZ ;  /* 0x0000000c04057c24 */ /* 0x040fe2000f8e02ff */
[----:B------:R4:W-:Y:S01]  /*1100*/  STL.64 [R1+0x40], R28 ;  /* 0x0000401c01007387 */ /* 0x0009e20000100a00 */
[----:B------:R-:W-:Y:S01]  /*1110*/  IMAD R4, R4, UR10, RZ ;  /* 0x0000000a04047c24 */ /* 0x000fe2000f8e02ff */
[----:B--2---:R-:W-:Y:S01]  /*1120*/  ULEA UR4, UR27, UR4, 0x18 ;  /* 0x000000041b047291 */ /* 0x004fe2000f8ec03f */
[----:B------:R-:W-:Y:S01]  /*1130*/  IMAD.WIDE.U32 R14, R13, UR24, R14 ;  /* 0x000000180d0e7c25 */ /* 0x000fe2000f8e000e */
[----:B------:R4:W-:Y:S01]  /*1140*/  STL [R1+0x10], R110 ;  /* 0x0000106e01007387 */ /* 0x0009e20000100800 */
[----:B------:R-:W-:Y:S02]  /*1150*/  R2P PR, R21, 0x6 ;  /* 0x0000000615007804 */ /* 0x000fe40000000000 */
[C---:B------:R-:W-:Y:S01]  /*1160*/  IMAD R24, R0.reuse, UR11, R4 ;  /* 0x0000000b00187c24 */ /* 0x040fe2000f8e0204 */
[----:B------:R-:W-:Y:S01]  /*1170*/  MOV R4, 0x10 ;  /* 0x0000001000047802 */ /* 0x000fe20000000f00 */
[----:B------:R-:W-:Y:S01]  /*1180*/  IMAD.MOV.U32 R2, RZ, RZ, 0x20 ;  /* 0x00000020ff027424 */ /* 0x000fe200078e00ff */
[----:B------:R-:W-:Y:S01]  /*1190*/  IADD3 R11, R15, UR5, RZ ;  /* 0x000000050f0b7c10 */ /* 0x000fe2000fffe0ff */
[----:B------:R-:W-:Y:S01]  /*11a0*/  IMAD R23, R0, UR13, R5 ;  /* 0x0000000d00177c24 */ /* 0x000fe2000f8e0205 */
[----:B------:R-:W-:-:S02]  /*11b0*/  IADD3 R3, R6, 0x50, RZ ;  /* 0x0000005006037810 */ /* 0x000fc40007ffe0ff */
        /* <DEDUP_REMOVED lines=13> */
[----:B------:R-:W2:Y:S01]  /*1290*/  @!P6 LDC.64 R16, c[0x0][0x210] ;  /* 0x00008400ff10eb82 */ /* 0x000ea20000000a00 */
[----:B------:R1:W-:Y:S01]  /*12a0*/  @P6 STS.128 [R227], RZ ;  /* 0x000000ffe3006388 */ /* 0x0003e20000000c00 */
[----:B--2---:R-:W-:-:S04]  /*12b0*/  @!P6 LEA R16, P1, R12, R16, 0x1 ;  /* 0x000000100c10e211 */ /* 0x004fc800078208ff */
        /* <DEDUP_REMOVED lines=14> */
.L_x_1245:
[----:B------:R-:W-:Y:S05]  /*13a0*/  BSYNC B0 ;  /* 0x0000000000007941 */ /* 0x000fea0003800000 */
.L_x_1244:
        /* <DEDUP_REMOVED lines=33> */
.L_x_1247:
[----:B------:R-:W-:Y:S05]  /*15c0*/  BSYNC B0 ;  /* 0x0000000000007941 */ /* 0x000fea0003800000 */
.L_x_1246:
        /* <DEDUP_REMOVED lines=34> */
.L_x_1249:
[----:B------:R-:W-:Y:S05]  /*17f0*/  BSYNC B0 ;  /* 0x0000000000007941 */ /* 0x000fea0003800000 */
.L_x_1248:
        /* <DEDUP_REMOVED lines=33> */
.L_x_1251:
[----:B------:R-:W-:Y:S05]  /*1a10*/  BSYNC B0 ;  /* 0x0000000000007941 */ /* 0x000fea0003800000 */
.L_x_1250:
        /* <DEDUP_REMOVED lines=31> */
.L_x_1253:
[----:B------:R-:W-:Y:S05]  /*1c10*/  BSYNC B0 ;  /* 0x0000000000007941 */ /* 0x000fea0003800000 */
.L_x_1252:
        /* <DEDUP_REMOVED lines=31> */
.L_x_1255:
[----:B------:R-:W-:Y:S05]  /*1e10*/  BSYNC B0 ;  /* 0x0000000000007941 */ /* 0x000fea0003800000 */
.L_x_1254:
        /* <DEDUP_REMOVED lines=31> */
.L_x_1257:
[----:B------:R-:W-:Y:S05]  /*2010*/  BSYNC B0 ;  /* 0x0000000000007941 */ /* 0x000fea0003800000 */
.L_x_1256:
[----:B------:R-:W-:Y:S01]  /*2020*/  USHF.L.U64.HI UR31, UR8, 0x5, UR9 ;  /* 0x00000005081f7899 */ /* 0x000fe20008010209 */
[----:B------:R-:W-:Y:S01]  /*2030*/  BSSY B0, `(.L_x_1258) ;  /* 0x000001f000007945 */ /* 0x000fe20003800000 */
[----:B------:R-:W-:-:S03]  /*2040*/  USHF.L.U32 UR32, UR8, 0x5, URZ ;  /* 0x0000000508207899 */ /* 0x000fc6000800063f */
[----:B------:R-:W-:Y:S09]  /*2050*/  @P4 BRA `(.L_x_1259) ;  /* 0x0000000000704947 */ /* 0x000ff20003800000 */
        /* <DEDUP_REMOVED lines=28> */
.L_x_1259:
[----:B------:R-:W-:Y:S05]  /*2220*/  BSYNC B0 ;  /* 0x0000000000007941 */ /* 0x000fea0003800000 */
.L_x_1258:
[----:B------:R-:W-:Y:S01]  /*2230*/  IMAD.IADD R109, R31, 0x1, R23 ;  /* 0x000000011f6d7824 */ /* 0x000fe200078e0217 */
[----:B------:R-:W-:Y:S01]  /*2240*/  MOV R108, R30 ;  /* 0x0000001e006c7202 */ /* 0x000fe20000000f00 */
[----:B------:R-:W-:Y:S01]  /*2250*/  USHF.R.S32.HI UR35, URZ, 0x1f, UR30 ;  /* 0x0000001f3f237899 */ /* 0x000fe2000801141e */
[----:B------:R-:W-:Y:S01]  /*2260*/  ISETP.GE.AND P0, PT, R6, UR27, PT ;  /* 0x0000001b06007c0c */ /* 0x000fe2000bf06270 */
[----:B------:R-:W-:Y:S01]  /*2270*/  UIMAD UR5, UR31, UR30, URZ ;  /* 0x0000001e1f0572a4 */ /* 0x000fe2000f8e023f */
[----:B------:R-:W-:Y:S01]  /*2280*/  IMAD.U32 R99, RZ, RZ, UR32 ;  /* 0x00000020ff637e24 */ /* 0x000fe2000f8e00ff */
[----:B------:R2:W-:Y:S01]  /*2290*/  STL.64 [R1+0x20], R108 ;  /* 0x0000206c01007387 */ /* 0x0005e20000100a00 */
[----:B------:R-:W-:Y:S01]  /*22a0*/  BSSY B0, `(.L_x_1260) ;  /* 0x000001a000007945 */ /* 0x000fe20003800000 */
[----:B------:R-:W-:Y:S01]  /*22b0*/  UIMAD UR5, UR35, UR32, UR5 ;  /* 0x00000020230572a4 */ /* 0x000fe2000f8e0205 */
[----:B-1----:R-:W-:Y:S01]  /*22c0*/  IMAD.WIDE.U32 R8, R99, UR30, R108 ;  /* 0x0000001e63087c25 */ /* 0x002fe2000f8e006c */
[----:B------:R-:W-:-:S04]  /*22d0*/  ISETP.GE.AND P3, PT, R18, UR27, PT ;  /* 0x0000001b12007c0c */ /* 0x000fc8000bf66270 */
[----:B------:R-:W-:Y:S02]  /*22e0*/  IADD3 R3, R9, UR5, RZ ;  /* 0x0000000509037c10 */ /* 0x000fe4000fffe0ff */
[----:B------:R-:W-:Y:S07]  /*22f0*/  @P0 BRA `(.L_x_1261) ;  /* 0x0000000000500947 */ /* 0x000fee0003800000 */
        /* <DEDUP_REMOVED lines=20> */
.L_x_1261:
[----:B------:R-:W-:Y:S05]  /*2440*/  BSYNC B0 ;  /* 0x0000000000007941 */ /* 0x000fea0003800000 */
.L_x_1260:
        /* <DEDUP_REMOVED lines=26> */
.L_x_1263:
[----:B------:R-:W-:Y:S05]  /*25f0*/  BSYNC B0 ;  /* 0x0000000000007941 */ /* 0x000fea0003800000 */
.L_x_1262:
[----:B------:R-:W-:Y:S01]  /*2600*/  ULDC.64 UR12, c[0x0][0x3c8] ;  /* 0x0000f200000c7ab9 */ /* 0x000fe20000000a00 */
[----:B------:R-:W0:Y:S01]  /*2610*/  LDGDEPBAR ;  /* 0x00000000000079af */ /* 0x000e220000000000 */
[----:B------:R-:W-:-:S04]  /*2620*/  UISETP.NE.U32.AND UP1, UPT, UR12, URZ, UPT ;  /* 0x0000003f0c00728c */ /* 0x000fc8000bf25070 */
[----:B------:R-:W-:-:S06]  /*2630*/  UISETP.NE.AND.EX UP1, UPT, UR13, URZ, UPT, UP1 ;  /* 0x0000003f0d00728c */ /* 0x000fcc000bf25310 */
[----:B------:R-:W-:-:S05]  /*2640*/  PLOP3.LUT P0, PT, PT, PT, UP1, 0x80, 0x0 ;  /* 0x000000000000781c */ /* 0x000fca0003f0f018 */
[----:B------:R-:W-:Y:S01]  /*2650*/  @UP1 USHF.R.S32.HI UR5, URZ, 0x1f, UR26 ;  /* 0x0000001f3f051899 */ /* 0x000fe2000801141a */
[----:B------:R-:W-:-:S03]  /*2660*/  @UP1 ULDC.64 UR10, c[0x0][0x3d0] ;  /* 0x0000f400000a1ab9 */ /* 0x000fc60000000a00 */
[----:B------:R-:W-:Y:S02]  /*2670*/  @UP1 UIMAD UR5, UR5, UR10, URZ ;  /* 0x0000000a050512a4 */ /* 0x000fe4000f8e023f */
[----:B------:R-:W-:Y:S02]  /*2680*/  @UP1 UIMAD.WIDE.U32 UR24, UR26, UR10, UR24 ;  /* 0x0000000a1a1812a5 */ /* 0x000fe4000f8e0018 */
[----:B------:R-:W-:Y:S01]  /*2690*/  @UP1 UIMAD UR5, UR26, UR11, UR5 ;  /* 0x0000000b1a0512a4 */ /* 0x000fe2000f8e0205 */
[----:B------:R-:W-:-:S04]  /*26a0*/  DEPBAR.LE SB0, 0x0 ;  /* 0x000080000000791a */ /* 0x000fc80000000000 */
[----:B------:R-:W-:Y:S02]  /*26b0*/  @UP1 ULEA UR12, UP0, UR24, UR12, 0x2 ;  /* 0x0000000c180c1291 */ /* 0x000fe4000f80103f */
[----:B------:R-:W-:-:S04]  /*26c0*/  @UP1 UIADD3 UR5, UR25, UR5, URZ ;  /* 0x0000000519051290 */ /* 0x000fc8000fffe03f */
[----:B------:R-:W-:Y:S01]  /*26d0*/  @UP1 ULEA.HI.X UR13, UR24, UR13, UR5, 0x2, UP0 ;  /* 0x0000000d180d1291 */ /* 0x000fe200080f1405 */
[----:B-1----:R-:W-:Y:S01]  /*26e0*/  IMAD.U32 R8, RZ, RZ, UR12 ;  /* 0x0000000cff087e24 */ /* 0x002fe2000f8e00ff */
[----:B------:R-:W-:Y:S01]  /*26f0*/  SHF.R.S32.HI R5, RZ, 0x1f, R19 ;  /* 0x0000001fff057819 */ /* 0x000fe20000011413 */
[----:B------:R-:W-:Y:S01]  /*2700*/  IMAD.SHL.U32 R0, R20, 0x40, RZ ;  /* 0x0000004014007824 */ /* 0x000fe200078e00ff */
[----:B------:R-:W-:Y:S02]  /*2710*/  @UP1 ULDC UR5, c[0x0][0x2e8] ;  /* 0x0000ba0000051ab9 */ /* 0x000fe40000000800 */
[----:B------:R-:W-:-:S05]  /*2720*/  IMAD.U32 R9, RZ, RZ, UR13 ;  /* 0x0000000dff097e24 */ /* 0x000fca000f8e00ff */
[----:B------:R1:W5:Y:S01]  /*2730*/  @P0 LDG.E R12, desc[UR20][R8.64] ;  /* 0x00000014080c0981 */ /* 0x000362000c1e1900 */
[C---:B------:R-:W-:Y:S01]  /*2740*/  ISETP.GE.AND P1, PT, R6.reuse, UR27, PT ;  /* 0x0000001b06007c0c */ /* 0x040fe2000bf26270 */
[----:B------:R-:W5:Y:S01]  /*2750*/  @P0 MUFU.RCP R11, UR5 ;  /* 0x00000005000b0d08 */ /* 0x000f620008001000 */
[----:B------:R-:W-:Y:S01]  /*2760*/  IMAD.SHL.U32 R6, R6, 0x8, RZ ;  /* 0x0000000806067824 */ /* 0x000fe200078e00ff */
[----:B------:R-:W-:Y:S01]  /*2770*/  BAR.SYNC.DEFER_BLOCKING 0x0 ;  /* 0x0000000000007b1d */ /* 0x000fe20000010000 */
[----:B------:R-:W-:Y:S01]  /*2780*/  LEA.HI R5, R5, R19, RZ, 0x2 ;  /* 0x0000001305057211 */ /* 0x000fe200078f10ff */
[----:B------:R-:W-:Y:S01]  /*2790*/  IMAD.IADD R15, R29, 0x1, R24 ;  /* 0x000000011d0f7824 */ /* 0x000fe200078e0218 */
[----:B------:R-:W-:Y:S01]  /*27a0*/  SHF.R.S32.HI R100, RZ, 0x5, R26 ;  /* 0x00000005ff647819 */ /* 0x000fe2000001141a */
[----:B------:R-:W-:Y:S01]  /*27b0*/  IMAD.MOV.U32 R14, RZ, RZ, R28 ;  /* 0x000000ffff0e7224 */ /* 0x000fe200078e001c */
[----:B------:R-:W-:Y:S01]  /*27c0*/  LOP3.LUT R0, R0, 0x1c0, RZ, 0xc0, !PT ;  /* 0x000001c000007812 */ /* 0x000fe200078ec0ff */
[----:B------:R-:W-:Y:S01]  /*27d0*/  USHF.L.U64.HI UR12, UR6, 0x5, UR7 ;  /* 0x00000005060c7899 */ /* 0x000fe20008010207 */
[----:B------:R-:W-:Y:S01]  /*27e0*/  LEA R10, R100, UR19, 0x4 ;  /* 0x00000013640a7c11 */ /* 0x000fe2000f8e20ff */
[----:B------:R-:W-:Y:S01]  /*27f0*/  USHF.L.U32 UR13, UR6, 0x5, URZ ;  /* 0x00000005060d7899 */ /* 0x000fe2000800063f */
[----:B------:R-:W-:Y:S01]  /*2800*/  SHF.R.S32.HI R5, RZ, 0x2, R5 ;  /* 0x00000002ff057819 */ /* 0x000fe20000011405 */
[----:B------:R2:W-:Y:S01]  /*2810*/  STL.64 [R1+0x38], R14 ;  /* 0x0000380e01007387 */ /* 0x0005e20000100a00 */
[----:B------:R-:W-:Y:S01]  /*2820*/  LOP3.LUT R7, R0, 0x8, R6, 0xf8, !PT ;  /* 0x0000000800077812 */ /* 0x000fe200078ef806 */
[----:B------:R-:W-:Y:S01]  /*2830*/  IMAD.SHL.U32 R6, R21, 0x40, RZ ;  /* 0x0000004015067824 */ /* 0x000fe200078e00ff */
[----:B------:R-:W-:Y:S01]  /*2840*/  IADD3 R10, R10, 0x1, R5 ;  /* 0x000000010a0a7810 */ /* 0x000fe20007ffe005 */
[----:B------:R-:W-:Y:S01]  /*2850*/  UIMAD UR10, UR12, UR30, URZ ;  /* 0x0000001e0c0a72a4 */ /* 0x000fe2000f8e023f */
[----:B------:R-:W-:Y:S01]  /*2860*/  BSSY B0, `(.L_x_1264) ;  /* 0x0000035000007945 */ /* 0x000fe20003800000 */
[----:B------:R-:W-:Y:S01]  /*2870*/  UMOV UR5, URZ ;  /* 0x0000003f00057c82 */ /* 0x000fe20008000000 */
[----:B------:R-:W-:Y:S01]  /*2880*/  ISETP.GE.AND P3, PT, R18, UR27, PT ;  /* 0x0000001b12007c0c */ /* 0x000fe2000bf66270 */
[----:B------:R-:W-:Y:S01]  /*2890*/  UIMAD UR10, UR35, UR13, UR10 ;  /* 0x0000000d230a72a4 */ /* 0x000fe2000f8e020a */
[----:B-1----:R-:W-:Y:S01]  /*28a0*/  SHF.R.S32.HI R9, RZ, 0x4, R25 ;  /* 0x00000004ff097819 */ /* 0x002fe20000011419 */
[----:B------:R2:W-:Y:S03]  /*28b0*/  @P1 STS.128 [R227+0xa000], RZ ;  /* 0x00a000ffe3001388 */ /* 0x0005e60000000c00 */
[----:B------:R-:W-:Y:S01]  /*28c0*/  LEA.HI R3, R25, R9, RZ, 0x1 ;  /* 0x0000000919037211 */ /* 0x000fe200078f08ff */
[----:B------:R2:W-:Y:S03]  /*28d0*/  @P1 STS.128 [R227+0xb000], RZ ;  /* 0x00b000ffe3001388 */ /* 0x0005e60000000c00 */
[----:B------:R-:W-:-:S05]  /*28e0*/  LOP3.LUT R3, R3, 0xfffffffe, RZ, 0xc0, !PT ;  /* 0xfffffffe03037812 */ /* 0x000fca00078ec0ff */
[----:B------:R-:W-:Y:S01]  /*28f0*/  IMAD.IADD R9, R9, 0x1, -R3 ;  /* 0x0000000109097824 */ /* 0x000fe200078e0a03 */
[----:B------:R-:W-:Y:S02]  /*2900*/  SHF.R.U32.HI R3, RZ, 0x3, R0 ;  /* 0x00000003ff037819 */ /* 0x000fe40000011600 */
[----:B------:R-:W-:Y:S01]  /*2910*/  LOP3.LUT R0, R6, 0x1c0, RZ, 0xc0, !PT ;  /* 0x000001c006007812 */ /* 0x000fe200078ec0ff */
[----:B------:R-:W-:Y:S01]  /*2920*/  IMAD.SHL.U32 R5, R9, 0x8, RZ ;  /* 0x0000000809057824 */ /* 0x000fe200078e00ff */
[----:B------:R-:W-:Y:S01]  /*2930*/  LOP3.LUT R8, R7, R3, RZ, 0x3c, !PT ;  /* 0x0000000307087212 */ /* 0x000fe200078e3cff */
[----:B------:R-:W-:Y:S02]  /*2940*/  IMAD.SHL.U32 R6, R22, 0x40, RZ ;  /* 0x0000004016067824 */ /* 0x000fe400078e00ff */
[----:B------:R-:W-:Y:S01]  /*2950*/  IMAD.U32 R7, RZ, RZ, UR23 ;  /* 0x00000017ff077e24 */ /* 0x000fe2000f8e00ff */
[----:B------:R-:W-:Y:S02]  /*2960*/  LOP3.LUT R3, R0, 0x8, R5, 0xf8, !PT ;  /* 0x0000000800037812 */ /* 0x000fe400078ef805 */
[----:B------:R-:W-:-:S02]  /*2970*/  SHF.R.U32.HI R0, RZ, 0x3, R0 ;  /* 0x00000003ff007819 */ /* 0x000fc40000011600 */
[----:B------:R-:W-:Y:S01]  /*2980*/  LOP3.LUT R98, R6, 0xfffffe00, RZ, 0xc0, !PT ;  /* 0xfffffe0006627812 */ /* 0x000fe200078ec0ff */
[----:B------:R-:W-:Y:S01]  /*2990*/  IMAD.U32 R6, RZ, RZ, UR30 ;  /* 0x0000001eff067e24 */ /* 0x000fe2000f8e00ff */
[----:B------:R-:W-:Y:S01]  /*29a0*/  LOP3.LUT R97, R3, R0, RZ, 0x3c, !PT ;  /* 0x0000000003617212 */ /* 0x000fe200078e3cff */
[----:B------:R-:W-:Y:S01]  /*29b0*/  IMAD R0, R9, 0x200, R8 ;  /* 0x0000020009007824 */ /* 0x000fe200078e0208 */
[----:B------:R-:W-:Y:S01]  /*29c0*/  IADD3 R7, R10, UR22, -R7 ;  /* 0x000000160a077c10 */ /* 0x000fe2000fffe807 */
[----:B------:R-:W-:-:S04]  /*29d0*/  IMAD R3, R100, 0x400, R98 ;  /* 0x0000040064037824 */ /* 0x000fc800078e0262 */
[----:B------:R-:W-:Y:S02]  /*29e0*/  IMAD.IADD R3, R97, 0x1, R3 ;  /* 0x0000000161037824 */ /* 0x000fe400078e0203 */
[----:B------:R-:W-:Y:S02]  /*29f0*/  VIADD R96, R7, UR18 ;  /* 0x0000001207607c36 */ /* 0x000fe40008000000 */
[----:B------:R-:W-:Y:S01]  /*2a00*/  IMAD.WIDE.U32 R6, R6, UR13, R14 ;  /* 0x0000000d06067c25 */ /* 0x000fe2000f8e000e */
[----:B------:R-:W-:-:S03]  /*2a10*/  LEA R214, R3, UR4, 0x1 ;  /* 0x0000000403d67c11 */ /* 0x000fc6000f8e08ff */
[----:B------:R-:W-:Y:S02]  /*2a20*/  VIADD R3, R7, UR10 ;  /* 0x0000000a07037c36 */ /* 0x000fe40008000000 */
[----:B-----5:R-:W-:-:S05]  /*2a30*/  @P0 FMUL.FTZ R5, R12, R11 ;  /* 0x0000000b0c050220 */ /* 0x020fca0000410000 */
[----:B------:R-:W-:-:S13]  /*2a40*/  @P0 R2UR UR11, R5 ;  /* 0x00000000050b02ca */ /* 0x000fda00000e0000 */
        /* <DEDUP_REMOVED lines=22> */
.L_x_1265:
[----:B------:R-:W-:Y:S05]  /*2bb0*/  BSYNC B0 ;  /* 0x0000000000007941 */ /* 0x000fea0003800000 */
.L_x_1264:
        /* <DEDUP_REMOVED lines=29> */
.L_x_1267:
[----:B------:R-:W-:Y:S05]  /*2d90*/  BSYNC B0 ;  /* 0x0000000000007941 */ /* 0x000fea0003800000 */
.L_x_1266:
[----:B------:R-:W-:Y:S01]  /*2da0*/  LDSM.16.M88.4 R24, [R212+0x8000] ;  /* 0x00800000d418783b */ /* 0x000fe20000000200 */
[----:B------:R-:W-:Y:S01]  /*2db0*/  R2P PR, R20, 0x6 ;  /* 0x0000000614007804 */ /* 0x000fe20000000000 */
[C---:B------:R-:W-:Y:S01]  /*2dc0*/  VIADD R0, R212.reuse, 0x8000 ;  /* 0x00008000d4007836 */ /* 0x040fe20000000000 */
[----:B------:R-:W-:Y:S01]  /*2dd0*/  UISETP.GE.AND UP0, UPT, UR17, 0x2, UPT ;  /* 0x000000021100788c */ /* 0x000fe2000bf06270 */
[----:B-12---:R-:W1:Y:S01]  /*2de0*/  LDSM.16.M88.4 R8, [R214+0x2000] ;  /* 0x00200000d608783b */ /* 0x006e620000000200 */
[----:B------:R-:W-:Y:S01]  /*2df0*/  VIADD R223, R212, 0x8020 ;  /* 0x00008020d4df7836 */ /* 0x000fe20000000000 */
[----:B------:R-:W-:Y:S01]  /*2e00*/  UIADD3 UR36, UR29, 0x646e171e, URZ ;  /* 0x646e171e1d247890 */ /* 0x000fe2000fffe03f */
[--C-:B------:R-:W-:Y:S01]  /*2e10*/  IMAD R216, R4, 0x2, R214.reuse ;  /* 0x0000000204d87824 */ /* 0x100fe200078e02d6 */
[----:B------:R-:W2:Y:S01]  /*2e20*/  LDSM.16.M88.4 R32, [R212+0x8800] ;  /* 0x00880000d420783b */ /* 0x000ea20000000200 */
[C---:B------:R-:W-:Y:S01]  /*2e30*/  IMAD R222, R2.reuse, 0x2, R214 ;  /* 0x0000000202de7824 */ /* 0x040fe200078e02d6 */
[----:B------:R-:W-:Y:S01]  /*2e40*/  UIADD3 UR35, UR28, -0x4ab325aa, URZ ;  /* 0xb54cda561c237890 */ /* 0x000fe2000fffe03f */
[----:B------:R-:W-:Y:S01]  /*2e50*/  IMAD R221, R2, 0x2, R216 ;  /* 0x0000000202dd7824 */ /* 0x000fe200078e02d8 */
[----:B------:R-:W5:Y:S01]  /*2e60*/  LDSM.16.M88.4 R16, [R214] ;  /* 0x00000000d610783b */ /* 0x000f620000000200 */
[----:B------:R-:W-:Y:S01]  /*2e70*/  IMAD.SHL.U32 R101, R101, 0x2, RZ ;  /* 0x0000000265657824 */ /* 0x000fe200078e00ff */
[----:B------:R-:W-:Y:S01]  /*2e80*/  UMOV UR37, UR30 ;  /* 0x0000001e00257c82 */ /* 0x000fe20008000000 */
[----:B------:R-:W-:Y:S01]  /*2e90*/  @P1 VIADD R223, R0, 0xffffffe0 ;  /* 0xffffffe000df1836 */ /* 0x000fe20000000000 */
[----:B------:R-:W-:Y:S01]  /*2ea0*/  LDSM.16.M88.4 R12, [R216+0x2000] ;  /* 0x00200000d80c783b */ /* 0x000fe20000000200 */
[----:B------:R-:W-:Y:S01]  /*2eb0*/  IMAD.MOV.U32 R0, RZ, RZ, 0x40 ;  /* 0x00000040ff007424 */ /* 0x000fe200078e00ff */
[----:B------:R-:W-:Y:S01]  /*2ec0*/  LOP3.LUT R5, R101, 0x6, RZ, 0xc0, !PT ;  /* 0x0000000665057812 */ /* 0x000fe200078ec0ff */
[----:B------:R-:W-:Y:S01]  /*2ed0*/  IMAD.U32 R3, RZ, RZ, UR30 ;  /* 0x0000001eff037e24 */ /* 0x000fe2000f8e00ff */
[----:B------:R-:W3:Y:S01]  /*2ee0*/  LDSM.16.M88.4 R36, [R223] ;  /* 0x00000000df24783b */ /* 0x000ee20000000200 */
[----:B------:R-:W-:Y:S01]  /*2ef0*/  VIADD R226, R223, 0x800 ;  /* 0x00000800dfe27836 */ /* 0x000fe20000000000 */
[----:B------:R-:W-:Y:S01]  /*2f00*/  SEL R0, R0, 0xffffffc0, !P2 ;  /* 0xffffffc000007807 */ /* 0x000fe20005000000 */
[----:B------:R-:W-:Y:S01]  /*2f10*/  IMAD R3, R3, 0x20, R5 ;  /* 0x0000002003037824 */ /* 0x000fe200078e0205 */
[----:B------:R-:W3:Y:S01]  /*2f20*/  LDSM.16.M88.4 R40, [R223+0x800] ;  /* 0x00080000df28783b */ /* 0x000ee20000000200 */
[----:B------:R-:W-:-:S02]  /*2f30*/  IMAD.U32 R5, RZ, RZ, UR22 ;  /* 0x00000016ff057e24 */ /* 0x000fc4000f8e00ff */
[----:B------:R-:W-:Y:S01]  /*2f40*/  IMAD.IADD R220, R212, 0x1, R0 ;  /* 0x00000001d4dc7824 */ /* 0x000fe200078e0200 */
[----:B------:R-:W3:Y:S01]  /*2f50*/  LDSM.16.M88.4 R20, [R216] ;  /* 0x00000000d814783b */ /* 0x000ee20000000200 */
[----:B------:R-:W-:Y:S02]  /*2f60*/  IMAD.IADD R219, R0, 0x1, R223 ;  /* 0x0000000100db7824 */ /* 0x000fe400078e02df */
[----:B------:R-:W-:Y:S01]  /*2f70*/  IMAD.U32 R0, RZ, RZ, UR16 ;  /* 0x00000010ff007e24 */ /* 0x000fe2000f8e00ff */
[----:B------:R-:W-:Y:S01]  /*2f80*/  LDSM.16.M88.4 R52, [R220+0x8000] ;  /* 0x00800000dc34783b */ /* 0x000fe20000000200 */
[----:B------:R-:W-:Y:S02]  /*2f90*/  VIADD R6, R3, 0x8 ;  /* 0x0000000803067836 */ /* 0x000fe40000000000 */
[C---:B------:R-:W-:Y:S01]  /*2fa0*/  VIADD R225, R223.reuse, 0x1000 ;  /* 0x00001000dfe17836 */ /* 0x040fe20000000000 */
[----:B------:R-:W-:Y:S01]  /*2fb0*/  LDSM.16.M88.4 R68, [R220+0x8800] ;  /* 0x00880000dc44783b */ /* 0x000fe20000000200 */
[----:B------:R-:W-:-:S03]  /*2fc0*/  VIADD R224, R223, 0x1800 ;  /* 0x00001800dfe07836 */ /* 0x000fc60000000000 */
[----:B----4-:R-:W-:Y:S01]  /*2fd0*/  LDSM.16.M88.4 R28, [R222] ;  /* 0x00000000de1c783b */ /* 0x010fe20000000200 */
[C---:B-1----:R-:W-:Y:S03]  /*2fe0*/  HMMA.16816.F32 R64, R8.reuse, R24, RZ ;  /* 0x000000180840723c */ /* 0x042fe600000018ff */
[----:B------:R-:W0:Y:S03]  /*2ff0*/  LDGDEPBAR ;  /* 0x00000000000079af */ /* 0x000e260000000000 */
[C---:B--2---:R-:W-:Y:S06]  /*3000*/  HMMA.16816.F32 R56, R8.reuse, R32, RZ ;  /* 0x000000200838723c */ /* 0x044fec00000018ff */
[C---:B------:R-:W-:Y:S06]  /*3010*/  HMMA.16816.F32 R60, R8.reuse, R26, RZ ;  /* 0x0000001a083c723c */ /* 0x040fec00000018ff */
[----:B------:R-:W-:Y:S01]  /*3020*/  HMMA.16816.F32 R48, R8, R34, RZ ;  /* 0x000000220830723c */ /* 0x000fe200000018ff */
[----:B------:R-:W1:Y:S05]  /*3030*/  LDSM.16.M88.4 R8, [R222+0x2000] ;  /* 0x00200000de08783b */ /* 0x000e6a0000000200 */
[C---:B-----5:R-:W-:Y:S06]  /*3040*/  HMMA.16816.F32 R44, R16.reuse, R24, RZ ;  /* 0x00000018102c723c */ /* 0x060fec00000018ff */
[C---:B------:R-:W-:Y:S06]  /*3050*/  HMMA.16816.F32 R80, R16.reuse, R32, RZ ;  /* 0x000000201050723c */ /* 0x040fec00000018ff */
[C---:B------:R-:W-:Y:S06]  /*3060*/  HMMA.16816.F32 R84, R16.reuse, R26, RZ ;  /* 0x0000001a1054723c */ /* 0x040fec00000018ff */
[----:B------:R-:W-:Y:S01]  /*3070*/  HMMA.16816.F32 R76, R16, R34, RZ ;  /* 0x00000022104c723c */ /* 0x000fe200000018ff */
[----:B------:R-:W-:Y:S04]  /*3080*/  LDSM.16.M88.4 R32, [R219] ;  /* 0x00000000db20783b */ /* 0x000fe80000000200 */
[----:B------:R-:W-:Y:S01]  /*3090*/  LDSM.16.M88.4 R16, [R221] ;  /* 0x00000000dd10783b */ /* 0x000fe20000000200 */
[C---:B---3--:R-:W-:Y:S06]  /*30a0*/  HMMA.16816.F32 R64, R12.reuse, R36, R64 ;  /* 0x000000240c40723c */ /* 0x048fec0000001840 */
[C---:B------:R-:W-:Y:S06]  /*30b0*/  HMMA.16816.F32 R72, R12.reuse, R40, R56 ;  /* 0x000000280c48723c */ /* 0x040fec0000001838 */
[C---:B------:R-:W-:Y:S06]  /*30c0*/  HMMA.16816.F32 R60, R12.reuse, R38, R60 ;  /* 0x000000260c3c723c */ /* 0x040fec000000183c */
[----:B------:R-:W-:Y:S01]  /*30d0*/  HMMA.16816.F32 R48, R12, R42, R48 ;  /* 0x0000002a0c30723c */ /* 0x000fe20000001830 */
[----:B------:R-:W2:Y:S05]  /*30e0*/  LDSM.16.M88.4 R12, [R221+0x2000] ;  /* 0x00200000dd0c783b */ /* 0x000eaa0000000200 */
[C---:B------:R-:W-:Y:S01]  /*30f0*/  HMMA.16816.F32 R24, R20.reuse, R36, R44 ;  /* 0x000000241418723c */ /* 0x040fe2000000182c */
[----:B------:R-:W3:Y:S05]  /*3100*/  LDSM.16.M88.4 R44, [R219+0x800] ;  /* 0x00080000db2c783b */ /* 0x000eea0000000200 */
        /* <DEDUP_REMOVED lines=9> */
[----:B------:R-:W1:Y:S05]  /*31a0*/  LDSM.16.M88.4 R8, [R214+0x6000] ;  /* 0x00600000d608783b */ /* 0x000e6a0000000200 */
[C---:B------:R-:W-:Y:S01]  /*31b0*/  HMMA.16816.F32 R20, R28.reuse, R52, R24 ;  /* 0x000000341c14723c */ /* 0x040fe20000001818 */
[----:B------:R-:W4:Y:S05]  /*31c0*/  LDSM.16.M88.4 R24, [R214+0x4000] ;  /* 0x00400000d618783b */ /* 0x000f2a0000000200 */
[C---:B------:R-:W-:Y:S01]  /*31d0*/  HMMA.16816.F32 R88, R28.reuse, R54, R80 ;  /* 0x000000361c58723c */ /* 0x040fe20000001850 */
[----:B------:R-:W-:Y:S05]  /*31e0*/  LDSM.16.M88.4 R80, [R223+0x1800] ;  /* 0x00180000df50783b */ /* 0x000fea0000000200 */
[C---:B------:R-:W-:Y:S06]  /*31f0*/  HMMA.16816.F32 R84, R28.reuse, R68, R92 ;  /* 0x000000441c54723c */ /* 0x040fec000000185c */
[----:B------:R-:W-:Y:S01]  /*3200*/  HMMA.16816.F32 R52, R28, R70, R56 ;  /* 0x000000461c34723c */ /* 0x000fe20000001838 */
[----:B------:R-:W-:Y:S05]  /*3210*/  LDSM.16.M88.4 R28, [R216+0x4000] ;  /* 0x00400000d81c783b */ /* 0x000fea0000000200 */
[C---:B--2---:R-:W-:Y:S06]  /*3220*/  HMMA.16816.F32 R48, R12.reuse, R32, R64 ;  /* 0x000000200c30723c */ /* 0x044fec0000001840 */
[C---:B---3--:R-:W-:Y:S06]  /*3230*/  HMMA.16816.F32 R72, R12.reuse, R44, R72 ;  /* 0x0000002c0c48723c */ /* 0x048fec0000001848 */
[C---:B------:R-:W-:Y:S06]  /*3240*/  HMMA.16816.F32 R56, R12.reuse, R34, R60 ;  /* 0x000000220c38723c */ /* 0x040fec000000183c */
[----:B------:R-:W-:Y:S01]  /*3250*/  HMMA.16816.F32 R64, R12, R46, R40 ;  /* 0x0000002e0c40723c */ /* 0x000fe20000001828 */
[----:B------:R-:W-:Y:S05]  /*3260*/  LDSM.16.M88.4 R40, [R223+0x1000] ;  /* 0x00100000df28783b */ /* 0x000fea0000000200 */
[C---:B------:R-:W-:Y:S01]  /*3270*/  HMMA.16816.F32 R12, R16.reuse, R32, R20 ;  /* 0x00000020100c723c */ /* 0x040fe20000001814 */
[----:B------:R-:W2:Y:S05]  /*3280*/  LDSM.16.M88.4 R20, [R216+0x6000] ;  /* 0x00600000d814783b */ /* 0x000eaa0000000200 */
[C---:B------:R-:W-:Y:S01]  /*3290*/  HMMA.16816.F32 R88, R16.reuse, R34, R88 ;  /* 0x000000221058723c */ /* 0x040fe20000001858 */
[----:B------:R-:W-:Y:S05]  /*32a0*/  LDSM.16.M88.4 R32, [R220+0x9000] ;  /* 0x00900000dc20783b */ /* 0x000fea0000000200 */
[C---:B------:R-:W-:Y:S06]  /*32b0*/  HMMA.16816.F32 R84, R16.reuse, R44, R84 ;  /* 0x0000002c1054723c */ /* 0x040fec0000001854 */
[----:B------:R-:W-:Y:S01]  /*32c0*/  HMMA.16816.F32 R68, R16, R46, R52 ;  /* 0x0000002e1044723c */ /* 0x000fe20000001834 */
[----:B------:R-:W-:Y:S04]  /*32d0*/  LDSM.16.M88.4 R44, [R220+0x9800] ;  /* 0x00980000dc2c783b */ /* 0x000fe80000000200 */
[----:B------:R-:W-:Y:S01]  /*32e0*/  LDSM.16.M88.4 R16, [R222+0x4000] ;  /* 0x00400000de10783b */ /* 0x000fe20000000200 */
[C---:B-1----:R-:W-:Y:S06]  /*32f0*/  HMMA.16816.F32 R60, R8.reuse, R36, R48 ;  /* 0x00000024083c723c */ /* 0x042fec0000001830 */
[C---:B------:R-:W-:Y:S06]  /*3300*/  HMMA.16816.F32 R52, R8.reuse, R76, R72 ;  /* 0x0000004c0834723c */ /* 0x040fec0000001848 */
[C---:B------:R-:W-:Y:S06]  /*3310*/  HMMA.16816.F32 R56, R8.reuse, R38, R56 ;  /* 0x000000260838723c */ /* 0x040fec0000001838 */
[----:B------:R-:W-:Y:S06]  /*3320*/  HMMA.16816.F32 R48, R8, R78, R64 ;  /* 0x0000004e0830723c */ /* 0x000fec0000001840 */
[C---:B----4-:R-:W-:Y:S01]  /*3330*/  HMMA.16816.F32 R8, R24.reuse, R36, R12 ;  /* 0x000000241808723c */ /* 0x050fe2000000180c */
[----:B------:R-:W1:Y:S05]  /*3340*/  LDSM.16.M88.4 R12, [R222+0x6000] ;  /* 0x00600000de0c783b */ /* 0x000e6a0000000200 */
[C---:B------:R-:W-:Y:S01]  /*3350*/  HMMA.16816.F32 R88, R24.reuse, R38, R88 ;  /* 0x000000261858723c */ /* 0x040fe20000001858 */
[----:B------:R-:W-:Y:S05]  /*3360*/  LDSM.16.M88.4 R36, [R219+0x1800] ;  /* 0x00180000db24783b */ /* 0x000fea0000000200 */
[----:B------:R-:W-:Y:S06]  /*3370*/  HMMA.16816.F32 R64, R24, R76, R84 ;  /* 0x0000004c1840723c */ /* 0x000fec0000001854 */
[----:B--2---:R-:W-:Y:S06]  /*3380*/  HMMA.16816.F32 R72, R20, R40, R60 ;  /* 0x000000281448723c */ /* 0x004fec000000183c */
[----:B------:R-:W-:Y:S01]  /*3390*/  HMMA.16816.F32 R76, R24, R78, R68 ;  /* 0x0000004e184c723c */ /* 0x000fe20000001844 */
[----:B------:R-:W-:Y:S05]  /*33a0*/  LDSM.16.M88.4 R24, [R219+0x1000] ;  /* 0x00100000db18783b */ /* 0x000fea0000000200 */
[C---:B------:R-:W-:Y:S06]  /*33b0*/  HMMA.16816.F32 R60, R20.reuse, R80, R52 ;  /* 0x00000050143c723c */ /* 0x040fec0000001834 */
[C---:B------:R-:W-:Y:S06]  /*33c0*/  HMMA.16816.F32 R68, R20.reuse, R42, R56 ;  /* 0x0000002a1444723c */ /* 0x040fec0000001838 */
[----:B------:R-:W-:Y:S01]  /*33d0*/  HMMA.16816.F32 R52, R20, R82, R48 ;  /* 0x000000521434723c */ /* 0x000fe20000001830 */
[----:B------:R-:W-:Y:S05]  /*33e0*/  LDSM.16.M88.4 R20, [R221+0x4000] ;  /* 0x00400000dd14783b */ /* 0x000fea0000000200 */
[----:B------:R-:W-:Y:S01]  /*33f0*/  HMMA.16816.F32 R48, R28, R40, R8 ;  /* 0x000000281c30723c */ /* 0x000fe20000001808 */
[----:B------:R-:W2:Y:S01]  /*3400*/  LDSM.16.M88.4 R8, [R221+0x6000] ;  /* 0x00600000dd08783b */ /* 0x000ea20000000200 */
[----:B------:R-:W-:-:S04]  /*3410*/  DEPBAR.LE SB0, 0x0 ;  /* 0x000080000000791a */ /* 0x000fc80000000000 */
[C---:B------:R-:W-:Y:S06]  /*3420*/  HMMA.16816.F32 R40, R28.reuse, R42, R88 ;  /* 0x0000002a1c28723c */ /* 0x040fec0000001858 */
[C---:B------:R-:W-:Y:S06]  /*3430*/  HMMA.16816.F32 R64, R28.reuse, R80, R64 ;  /* 0x000000501c40723c */ /* 0x040fec0000001840 */
[----:B------:R-:W-:Y:S06]  /*3440*/  HMMA.16816.F32 R56, R28, R82, R76 ;  /* 0x000000521c38723c */ /* 0x000fec000000184c */
[C---:B-1----:R-:W-:Y:S06]  /*3450*/  HMMA.16816.F32 R72, R12.reuse, R32, R72 ;  /* 0x000000200c48723c */ /* 0x042fec0000001848 */
[C---:B------:R-:W-:Y:S06]  /*3460*/  HMMA.16816.F32 R68, R12.reuse, R34, R68 ;  /* 0x000000220c44723c */ /* 0x040fec0000001844 */
[C---:B------:R-:W-:Y:S06]  /*3470*/  HMMA.16816.F32 R60, R12.reuse, R44, R60 ;  /* 0x0000002c0c3c723c */ /* 0x040fec000000183c */
[----:B------:R-:W-:Y:S06]  /*3480*/  HMMA.16816.F32 R28, R12, R46, R52 ;  /* 0x0000002e0c1c723c */ /* 0x000fec0000001834 */
[C---:B------:R-:W-:Y:S06]  /*3490*/  HMMA.16816.F32 R12, R16.reuse, R32, R48 ;  /* 0x00000020100c723c */ /* 0x040fec0000001830 */
[----:B------:R-:W-:Y:S01]  /*34a0*/  HMMA.16816.F32 R32, R16, R34, R40 ;  /* 0x000000221020723c */ /* 0x000fe20000001828 */
[----:B------:R-:W-:-:S02]  /*34b0*/  IMAD R49, R0, 0x8, R100 ;  /* 0x0000000800317824 */ /* 0x000fc400078e0264 */
[----:B------:R-:W-:-:S03]  /*34c0*/  VIADD R0, R3, 0x1 ;  /* 0x0000000103007836 */ /* 0x000fc60000000000 */
[----:B------:R-:W-:Y:S01]  /*34d0*/  HMMA.16816.F32 R40, R16, R44, R64 ;  /* 0x0000002c1028723c */ /* 0x000fe20000001840 */
[----:B------:R1:W-:Y:S01]  /*34e0*/  STL [R1+0x14], R49 ;  /* 0x0000143101007387 */ /* 0x0003e20000100800 */
[----:B------:R-:W-:-:S04]  /*34f0*/  I2FP.F32.S32 R7, R0 ;  /* 0x0000000000077245 */ /* 0x000fc80000201400 */
[----:B------:R-:W-:Y:S06]  /*3500*/  HMMA.16816.F32 R16, R16, R46, R56 ;  /* 0x0000002e1010723c */ /* 0x000fec0000001838 */
[----:B--2---:R-:W-:Y:S06]  /*3510*/  HMMA.16816.F32 R44, R8, R38, R28 ;  /* 0x00000026082c723c */ /* 0x004fec000000181c */
[-C--:B------:R-:W-:Y:S06]  /*3520*/  HMMA.16816.F32 R28, R20, R24.reuse, R12 ;  /* 0x00000018141c723c */ /* 0x080fec000000180c */
[----:B------:R-:W-:Y:S01]  /*3530*/  HMMA.16816.F32 R72, R8, R24, R72 ;  /* 0x000000180848723c */ /* 0x000fe20000001848 */
[----:B------:R-:W-:Y:S01]  /*3540*/  VIADDMNMX R12, R96, 0x40, R5, PT ;  /* 0x00000040600c7846 */ /* 0x000fe20003800105 */
[----:B------:R-:W-:Y:S03]  /*3550*/  BAR.SYNC.DEFER_BLOCKING 0x0 ;  /* 0x0000000000007b1d */ /* 0x000fe60000010000 */
[-C--:B------:R-:W-:Y:S01]  /*3560*/  ISETP.GE.AND P2, PT, R6, R12.reuse, PT ;  /* 0x0000000c0600720c */ /* 0x080fe20003f46270 */
[----:B------:R-:W-:Y:S01]  /*3570*/  HMMA.16816.F32 R32, R20, R26, R32 ;  /* 0x0000001a1420723c */ /* 0x000fe20000001820 */
[----:B------:R-:W-:-:S05]  /*3580*/  ISETP.GE.AND P3, PT, R0, R12, PT ;  /* 0x0000000c0000720c */ /* 0x000fca0003f66270 */
[C---:B------:R-:W-:Y:S06]  /*3590*/  HMMA.16816.F32 R68, R8.reuse, R26, R68 ;  /* 0x0000001a0844723c */ /* 0x040fec0000001844 */
[----:B------:R-:W-:Y:S01]  /*35a0*/  HMMA.16816.F32 R60, R8, R36, R60 ;  /* 0x00000024083c723c */ /* 0x000fe2000000183c */
[----:B------:R-:W-:-:S05]  /*35b0*/  FFMA.FTZ R14, R7, UR5, R31 ;  /* 0x00000005070e7c23 */ /* 0x000fca000801001f */
[C---:B------:R-:W-:Y:S01]  /*35c0*/  HMMA.16816.F32 R24, R20.reuse, R36, R40 ;  /* 0x000000241418723c */ /* 0x040fe20000001828 */
[C---:B------:R-:W-:Y:S01]  /*35d0*/  VIMNMX R10, R96.reuse, UR22, PT ;  /* 0x00000016600a7c48 */ /* 0x040fe2000bfe0100 */
[C---:B------:R-:W-:Y:S01]  /*35e0*/  FFMA.FTZ R8, R7.reuse, UR5, R29 ;  /* 0x0000000507087c23 */ /* 0x040fe2000801001d */
[----:B------:R-:W-:Y:S01]  /*35f0*/  VIADDMNMX R9, R96, 0x8, R5, PT ;  /* 0x0000000860097846 */ /* 0x000fe20003800105 */
[C---:B------:R-:W-:Y:S01]  /*3600*/  FFMA.FTZ R13, R7.reuse, UR5, R73 ;  /* 0x00000005070d7c23 */ /* 0x040fe20008010049 */
[-C--:B------:R-:W-:Y:S01]  /*3610*/  ISETP.GE.AND P6, PT, R0, R10.reuse, PT ;  /* 0x0000000a0000720c */ /* 0x080fe20003fc6270 */
[----:B------:R-:W-:Y:S01]  /*3620*/  FFMA.FTZ R7, R7, UR5, R75 ;  /* 0x0000000507077c23 */ /* 0x000fe2000801004b */
[----:B------:R-:W-:Y:S01]  /*3630*/  VIADDMNMX R11, R96, 0x48, R5, PT ;  /* 0x00000048600b7846 */ /* 0x000fe20003800105 */
[----:B------:R-:W-:Y:S01]  /*3640*/  VIADD R5, R3, 0x9 ;  /* 0x0000000903057836 */ /* 0x000fe20000000000 */
[----:B------:R-:W-:Y:S01]  /*3650*/  FSEL R29, R8, -INF , !P6 ;  /* 0xff800000081d7808 */ /* 0x000fe20007000000 */
[----:B------:R-:W-:Y:S01]  /*3660*/  HMMA.16816.F32 R20, R20, R38, R16 ;  /* 0x000000261414723c */ /* 0x000fe20000001810 */
[C---:B------:R-:W-:Y:S01]  /*3670*/  ISETP.GE.AND P0, PT, R6.reuse, R10, PT ;  /* 0x0000000a0600720c */ /* 0x040fe20003f06270 */
[----:B------:R-:W-:Y:S01]  /*3680*/  ULDC.U8 UR22, c[0x0][0x388] ;  /* 0x0000e20000167ab9 */ /* 0x000fe20000000000 */
[----:B------:R-:W-:-:S02]  /*3690*/  ISETP.GE.AND P4, PT, R6, R9, PT ;  /* 0x000000090600720c */ /* 0x000fc40003f86270 */
[-C--:B------:R-:W-:Y:S02]  /*36a0*/  ISETP.GE.AND P6, PT, R6, R11.reuse, PT ;  /* 0x0000000b0600720c */ /* 0x080fe40003fc6270 */
[----:B------:R-:W-:Y:S02]  /*36b0*/  I2FP.F32.S32 R6, R6 ;  /* 0x0000000600067245 */ /* 0x000fe40000201400 */
[C---:B------:R-:W-:Y:S02]  /*36c0*/  ISETP.GE.AND P1, PT, R0.reuse, R11, PT ;  /* 0x0000000b0000720c */ /* 0x040fe40003f26270 */
[----:B------:R-:W-:Y:S01]  /*36d0*/  ISETP.GE.AND P5, PT, R0, R9, PT ;  /* 0x000000090000720c */ /* 0x000fe20003fa6270 */
[C---:B------:R-:W-:Y:S01]  /*36e0*/  FFMA.FTZ R8, R6.reuse, UR5, R32 ;  /* 0x0000000506087c23 */ /* 0x040fe20008010020 */
[----:B------:R-:W-:Y:S01]  /*36f0*/  FSEL R129, R7, -INF , !P1 ;  /* 0xff80000007817808 */ /* 0x000fe20004800000 */
[----:B------:R-:W-:Y:S01]  /*3700*/  FFMA.FTZ R15, R6, UR5, R34 ;  /* 0x00000005060f7c23 */ /* 0x000fe20008010022 */
[----:B------:R-:W-:-:S02]  /*3710*/  I2FP.F32.S32 R7, R5 ;  /* 0x0000000500077245 */ /* 0x000fc40000201400 */
[----:B------:R-:W-:Y:S01]  /*3720*/  FSEL R36, R14, -INF , !P5 ;  /* 0xff8000000e247808 */ /* 0x000fe20006800000 */
[----:B------:R-:W-:Y:S01]  /*3730*/  FFMA.FTZ R14, R6, UR5, R68 ;  /* 0x00000005060e7c23 */ /* 0x000fe20008010044 */
[----:B------:R-:W-:Y:S01]  /*3740*/  FSEL R104, R13, -INF , !P3 ;  /* 0xff8000000d687808 */ /* 0x000fe20005800000 */
[----:B------:R-:W-:Y:S01]  /*3750*/  FFMA.FTZ R13, R7, UR5, R33 ;  /* 0x00000005070d7c23 */ /* 0x000fe20008010021 */
[----:B------:R-:W-:Y:S01]  /*3760*/  FSEL R32, R8, -INF , !P0 ;  /* 0xff80000008207808 */ /* 0x000fe20004000000 */
[----:B------:R-:W-:Y:S01]  /*3770*/  FFMA.FTZ R8, R6, UR5, R70 ;  /* 0x0000000506087c23 */ /* 0x000fe20008010046 */
[----:B------:R-:W-:Y:S01]  /*3780*/  ISETP.GE.AND P5, PT, R5, R10, PT ;  /* 0x0000000a0500720c */ /* 0x000fe20003fa6270 */
[----:B------:R-:W-:Y:S01]  /*3790*/  VIADD R6, R3, 0x10 ;  /* 0x0000001003067836 */ /* 0x000fe20000000000 */
[----:B------:R-:W-:Y:S01]  /*37a0*/  FSEL R33, R15, -INF , !P4 ;  /* 0xff8000000f217808 */ /* 0x000fe20006000000 */
[----:B------:R-:W-:Y:S01]  /*37b0*/  FFMA.FTZ R16, R7, UR5, R35 ;  /* 0x0000000507107c23 */ /* 0x000fe20008010023 */
[----:B------:R-:W-:-:S02]  /*37c0*/  FSEL R105, R14, -INF , !P2 ;  /* 0xff8000000e697808 */ /* 0x000fc40005000000 */
[----:B------:R-:W-:Y:S02]  /*37d0*/  FSEL R128, R8, -INF , !P6 ;  /* 0xff80000008807808 */ /* 0x000fe40007000000 */
[----:B------:R-:W-:Y:S01]  /*37e0*/  FSEL R31, R13, -INF , !P5 ;  /* 0xff8000000d1f7808 */ /* 0x000fe20006800000 */
[C---:B------:R-:W-:Y:S01]  /*37f0*/  FFMA.FTZ R13, R7.reuse, UR5, R69 ;  /* 0x00000005070d7c23 */ /* 0x040fe20008010045 */
[C---:B------:R-:W-:Y:S01]  /*3800*/  ISETP.GE.AND P4, PT, R6.reuse, R10, PT ;  /* 0x0000000a0600720c */ /* 0x040fe20003f86270 */
[----:B------:R-:W-:Y:S01]  /*3810*/  FFMA.FTZ R7, R7, UR5, R71 ;  /* 0x0000000507077c23 */ /* 0x000fe20008010047 */
[C---:B------:R-:W-:Y:S02]  /*3820*/  ISETP.GE.AND P2, PT, R6.reuse, R9, PT ;  /* 0x000000090600720c */ /* 0x040fe40003f46270 */
[C---:B------:R-:W-:Y:S02]  /*3830*/  ISETP.GE.AND P6, PT, R6.reuse, R12, PT ;  /* 0x0000000c0600720c */ /* 0x040fe40003fc6270 */
[----:B------:R-:W-:-:S02]  /*3840*/  ISETP.GE.AND P5, PT, R6, R11, PT ;  /* 0x0000000b0600720c */ /* 0x000fc40003fa6270 */
[C---:B------:R-:W-:Y:S02]  /*3850*/  ISETP.GE.AND P3, PT, R5.reuse, R9, PT ;  /* 0x000000090500720c */ /* 0x040fe40003f66270 */
[C---:B------:R-:W-:Y:S02]  /*3860*/  ISETP.GE.AND P1, PT, R5.reuse, R12, PT ;  /* 0x0000000c0500720c */ /* 0x040fe40003f26270 */
[----:B------:R-:W-:Y:S01]  /*3870*/  ISETP.GE.AND P0, PT, R5, R11, PT ;  /* 0x0000000b0500720c */ /* 0x000fe20003f06270 */
[----:B------:R-:W-:Y:S01]  /*3880*/  VIADD R5, R3, 0x11 ;  /* 0x0000001103057836 */ /* 0x000fe20000000000 */
[----:B------:R-:W-:Y:S02]  /*3890*/  I2FP.F32.S32 R6, R6 ;  /* 0x0000000600067245 */ /* 0x000fe40000201400 */
[----:B------:R-:W-:Y:S02]  /*38a0*/  FSEL R107, R7, -INF , !P0 ;  /* 0xff800000076b7808 */ /* 0x000fe40004000000 */
[----:B------:R-:W-:Y:S01]  /*38b0*/  I2FP.F32.S32 R7, R5 ;  /* 0x0000000500077245 */ /* 0x000fe20000201400 */
[C---:B------:R-:W-:Y:S01]  /*38c0*/  FFMA.FTZ R8, R6.reuse, UR5, R24 ;  /* 0x0000000506087c23 */ /* 0x040fe20008010018 */
[----:B------:R-:W-:Y:S01]  /*38d0*/  FSEL R106, R13, -INF , !P1 ;  /* 0xff8000000d6a7808 */ /* 0x000fe20004800000 */
[----:B------:R-:W-:Y:S01]  /*38e0*/  FFMA.FTZ R14, R6, UR5, R26 ;  /* 0x00000005060e7c23 */ /* 0x000fe2000801001a */
[----:B------:R-:W-:Y:S01]  /*38f0*/  FSEL R34, R16, -INF , !P3 ;  /* 0xff80000010227808 */ /* 0x000fe20005800000 */
[----:B------:R-:W-:Y:S01]  /*3900*/  FFMA.FTZ R13, R6, UR5, R60 ;  /* 0x00000005060d7c23 */ /* 0x000fe2000801003c */
[----:B------:R-:W-:Y:S01]  /*3910*/  FSEL R37, R8, -INF , !P4 ;  /* 0xff80000008257808 */ /* 0x000fe20006000000 */
[----:B------:R-:W-:Y:S01]  /*3920*/  FFMA.FTZ R6, R6, UR5, R62 ;  /* 0x0000000506067c23 */ /* 0x000fe2000801003e */
[----:B------:R-:W-:Y:S01]  /*3930*/  ISETP.GE.AND P3, PT, R5, R10, PT ;  /* 0x0000000a0500720c */ /* 0x000fe20003f66270 */
[----:B------:R-:W-:Y:S01]  /*3940*/  FFMA.FTZ R8, R7, UR5, R25 ;  /* 0x0000000507087c23 */ /* 0x000fe20008010019 */
[----:B------:R-:W-:Y:S01]  /*3950*/  ISETP.GE.AND P1, PT, R5, R9, PT ;  /* 0x000000090500720c */ /* 0x000fe20003f26270 */
[----:B------:R-:W-:Y:S01]  /*3960*/  FFMA.FTZ R15, R7, UR5, R27 ;  /* 0x00000005070f7c23 */ /* 0x000fe2000801001b */
[----:B------:R-:W-:-:S02]  /*3970*/  ISETP.GE.AND P0, PT, R5, R12, PT ;  /* 0x0000000c0500720c */ /* 0x000fc40003f06270 */
[----:B------:R-:W-:Y:S01]  /*3980*/  ISETP.GE.AND P4, PT, R5, R11, PT ;  /* 0x0000000b0500720c */ /* 0x000fe20003f86270 */
[----:B------:R-:W-:Y:S01]  /*3990*/  VIADD R5, R3, 0x18 ;  /* 0x0000001803057836 */ /* 0x000fe20000000000 */
[----:B------:R-:W-:Y:S02]  /*39a0*/  FSEL R48, R14, -INF , !P2 ;  /* 0xff8000000e307808 */ /* 0x000fe40005000000 */
[----:B------:R-:W-:Y:S01]  /*39b0*/  FSEL R206, R13, -INF , !P6 ;  /* 0xff8000000dce7808 */ /* 0x000fe20007000000 */
[C---:B------:R-:W-:Y:S01]  /*39c0*/  FFMA.FTZ R13, R7.reuse, UR5, R61 ;  /* 0x00000005070d7c23 */ /* 0x040fe2000801003d */
[----:B------:R-:W-:Y:S01]  /*39d0*/  FSEL R207, R6, -INF , !P5 ;  /* 0xff80000006cf7808 */ /* 0x000fe20006800000 */
[----:B------:R-:W-:Y:S01]  /*39e0*/  FFMA.FTZ R7, R7, UR5, R63 ;  /* 0x0000000507077c23 */ /* 0x000fe2000801003f */
[----:B------:R-:W-:Y:S02]  /*39f0*/  FSEL R24, R8, -INF , !P3 ;  /* 0xff80000008187808 */ /* 0x000fe40005800000 */
[----:B------:R-:W-:-:S02]  /*3a00*/  ISETP.GE.AND P2, PT, R5, R10, PT ;  /* 0x0000000a0500720c */ /* 0x000fc40003f46270 */
[C---:B------:R-:W-:Y:S02]  /*3a10*/  ISETP.GE.AND P6, PT, R5.reuse, R9, PT ;  /* 0x000000090500720c */ /* 0x040fe40003fc6270 */
[C---:B------:R-:W-:Y:S02]  /*3a20*/  ISETP.GE.AND P5, PT, R5.reuse, R12, PT ;  /* 0x0000000c0500720c */ /* 0x040fe40003fa6270 */
[----:B------:R-:W-:Y:S02]  /*3a30*/  ISETP.GE.AND P3, PT, R5, R11, PT ;  /* 0x0000000b0500720c */ /* 0x000fe40003f66270 */
[----:B------:R-:W-:Y:S02]  /*3a40*/  I2FP.F32.S32 R5, R5 ;  /* 0x0000000500057245 */ /* 0x000fe40000201400 */
[----:B------:R-:W-:Y:S02]  /*3a50*/  FSEL R205, R7, -INF , !P4 ;  /* 0xff80000007cd7808 */ /* 0x000fe40006000000 */
[----:B------:R-:W-:Y:S01]  /*3a60*/  I2FP.F32.S32 R6, R3 ;  /* 0x0000000300067245 */ /* 0x000fe20000201400 */
[C---:B------:R-:W-:Y:S01]  /*3a70*/  FFMA.FTZ R8, R5.reuse, UR5, R20 ;  /* 0x0000000505087c23 */ /* 0x040fe20008010014 */
[----:B------:R-:W-:Y:S01]  /*3a80*/  FFMA.FTZ R7, R5, UR5, R22 ;  /* 0x0000000505077c23 */ /* 0x000fe20008010016 */
[----:B------:R-:W-:Y:S01]  /*3a90*/  FSEL R204, R13, -INF , !P0 ;  /* 0xff8000000dcc7808 */ /* 0x000fe20004000000 */
[----:B------:R-:W-:Y:S01]  /*3aa0*/  IMAD.U32 R13, RZ, RZ, UR22 ;  /* 0x00000016ff0d7e24 */ /* 0x000fe2000f8e00ff */
[----:B------:R-:W-:-:S02]  /*3ab0*/  ISETP.GE.AND P0, PT, R3, R9, PT ;  /* 0x000000090300720c */ /* 0x000fc40003f06270 */
[----:B------:R-:W-:Y:S01]  /*3ac0*/  FSEL R35, R8, -INF , !P2 ;  /* 0xff80000008237808 */ /* 0x000fe20005000000 */
[C---:B------:R-:W-:Y:S01]  /*3ad0*/  FFMA.FTZ R8, R5.reuse, UR5, R44 ;  /* 0x0000000505087c23 */ /* 0x040fe2000801002c */
[----:B------:R-:W-:Y:S01]  /*3ae0*/  FFMA.FTZ R5, R5, UR5, R46 ;  /* 0x0000000505057c23 */ /* 0x000fe2000801002e */
[----:B------:R-:W-:Y:S01]  /*3af0*/  FSEL R43, R15, -INF , !P1 ;  /* 0xff8000000f2b7808 */ /* 0x000fe20004800000 */
[C---:B------:R-:W-:Y:S01]  /*3b00*/  FFMA.FTZ R15, R6.reuse, UR5, R72 ;  /* 0x00000005060f7c23 */ /* 0x040fe20008010048 */
[----:B------:R-:W-:Y:S01]  /*3b10*/  FSEL R41, R7, -INF , !P6 ;  /* 0xff80000007297808 */ /* 0x000fe20007000000 */
[C---:B------:R-:W-:Y:S01]  /*3b20*/  FFMA.FTZ R7, R6.reuse, UR5, R28 ;  /* 0x0000000506077c23 */ /* 0x040fe2000801001c */
[----:B------:R-:W-:Y:S01]  /*3b30*/  FSEL R137, R5, -INF , !P3 ;  /* 0xff80000005897808 */ /* 0x000fe20005800000 */
[C---:B------:R-:W-:Y:S01]  /*3b40*/  FFMA.FTZ R5, R6.reuse, UR5, R30 ;  /* 0x0000000506057c23 */ /* 0x040fe2000801001e */
[C---:B------:R-:W-:Y:S01]  /*3b50*/  ISETP.GE.AND P1, PT, R3.reuse, R10, PT ;  /* 0x0000000a0300720c */ /* 0x040fe20003f26270 */
[----:B------:R-:W-:Y:S01]  /*3b60*/  FFMA.FTZ R6, R6, UR5, R74 ;  /* 0x0000000506067c23 */ /* 0x000fe2000801004a */
[----:B------:R-:W-:-:S02]  /*3b70*/  ISETP.GE.AND P4, PT, R3, R12, PT ;  /* 0x0000000c0300720c */ /* 0x000fc40003f86270 */
[C---:B------:R-:W-:Y:S01]  /*3b80*/  ISETP.GE.AND P2, PT, R3.reuse, R11, PT ;  /* 0x0000000b0300720c */ /* 0x040fe20003f46270 */
[----:B------:R-:W-:Y:S01]  /*3b90*/  VIADD R3, R3, 0x19 ;  /* 0x0000001903037836 */ /* 0x000fe20000000000 */
[----:B------:R-:W-:Y:S02]  /*3ba0*/  FSEL R22, R5, -INF , !P0 ;  /* 0xff80000005167808 */ /* 0x000fe40004000000 */
[----:B------:R-:W-:Y:S02]  /*3bb0*/  PLOP3.LUT P0, PT, PT, PT, UP0, 0x80, 0x0 ;  /* 0x000000000000781c */ /* 0x000fe40003f0f008 */
[----:B------:R-:W-:Y:S02]  /*3bc0*/  FSEL R132, R8, -INF , !P5 ;  /* 0xff80000008847808 */ /* 0x000fe40006800000 */
[----:B------:R-:W-:Y:S02]  /*3bd0*/  FSEL R20, R7, -INF , !P1 ;  /* 0xff80000007147808 */ /* 0x000fe40004800000 */
[----:B------:R-:W-:-:S02]  /*3be0*/  ISETP.GE.AND P6, PT, R3, R10, PT ;  /* 0x0000000a0300720c */ /* 0x000fc40003fc6270 */
[C---:B------:R-:W-:Y:S02]  /*3bf0*/  ISETP.GE.AND P5, PT, R3.reuse, R9, PT ;  /* 0x000000090300720c */ /* 0x040fe40003fa6270 */
[C---:B------:R-:W-:Y:S02]  /*3c00*/  ISETP.GE.AND P3, PT, R3.reuse, R12, PT ;  /* 0x0000000c0300720c */ /* 0x040fe40003f66270 */
[----:B------:R-:W-:Y:S02]  /*3c10*/  ISETP.GE.AND P1, PT, R3, R11, PT ;  /* 0x0000000b0300720c */ /* 0x000fe40003f26270 */
[----:B------:R-:W-:Y:S02]  /*3c20*/  I2FP.F32.S32 R3, R3 ;  /* 0x0000000300037245 */ /* 0x000fe40000201400 */
[----:B------:R-:W-:Y:S02]  /*3c30*/  LOP3.LUT R0, R97, R98, RZ, 0xfc, !PT ;  /* 0x0000006261007212 */ /* 0x000fe400078efcff */
[----:B------:R-:W-:Y:S01]  /*3c40*/  LEA R13, R13, UR22, 0x10 ;  /* 0x000000160d0d7c11 */ /* 0x000fe2000f8e80ff */
[C---:B------:R-:W-:Y:S01]  /*3c50*/  FFMA.FTZ R14, R3.reuse, UR5, R21 ;  /* 0x00000005030e7c23 */ /* 0x040fe20008010015 */
[C---:B------:R-:W-:Y:S01]  /*3c60*/  FFMA.FTZ R8, R3.reuse, UR5, R23 ;  /* 0x0000000503087c23 */ /* 0x040fe20008010017 */
[C---:B------:R-:W-:Y:S01]  /*3c70*/  FFMA.FTZ R7, R3.reuse, UR5, R45 ;  /* 0x0000000503077c23 */ /* 0x040fe2000801002d */
[----:B------:R-:W-:Y:S01]  /*3c80*/  FFMA.FTZ R3, R3, UR5, R47 ;  /* 0x0000000503037c23 */ /* 0x000fe2000801002f */
[----:B------:R-:W-:-:S02]  /*3c90*/  FSEL R42, R15, -INF , !P4 ;  /* 0xff8000000f2a7808 */ /* 0x000fc40006000000 */
[----:B------:R-:W-:Y:S02]  /*3ca0*/  FSEL R44, R6, -INF , !P2 ;  /* 0xff800000062c7808 */ /* 0x000fe40005000000 */
[----:B------:R-:W-:Y:S02]  /*3cb0*/  FSEL R30, R14, -INF , !P6 ;  /* 0xff8000000e1e7808 */ /* 0x000fe40007000000 */
[----:B------:R-:W-:Y:S02]  /*3cc0*/  FSEL R40, R8, -INF , !P5 ;  /* 0xff80000008287808 */ /* 0x000fe40006800000 */
[----:B------:R-:W-:Y:S02]  /*3cd0*/  FSEL R130, R7, -INF , !P3 ;  /* 0xff80000007827808 */ /* 0x000fe40005800000 */
[----:B------:R-:W-:Y:S01]  /*3ce0*/  FSEL R131, R3, -INF , !P1 ;  /* 0xff80000003837808 */ /* 0x000fe20004800000 */
[----:B-1----:R-:W-:Y:S06]  /*3cf0*/  @!P0 BRA `(.L_x_1268) ;  /* 0x0000000000bc8947 */ /* 0x002fec0003800000 */
        /* <DEDUP_REMOVED lines=45> */
.L_x_1270:
[----:B------:R-:W-:Y:S05]  /*3fd0*/  BSYNC B0 ;  /* 0x0000000000007941 */ /* 0x000fea0003800000 */
.L_x_1269:
[----:B------:R-:W0:Y:S02]  /*3fe0*/  LDGDEPBAR ;  /* 0x00000000000079af */ /* 0x000e240000000000 */
.L_x_1268:
        /* <DEDUP_REMOVED lines=9> */
[----:B------:R-:W-:Y:S01]  /*4080*/  IMAD.U32 R8, RZ, RZ, UR29 ;  /* 0x0000001dff087e24 */ /* 0x000fe2000f8e00ff */
        /* <DEDUP_REMOVED lines=18> */
[----:B------:R-:W-:Y:S01]  /*41b0*/  LOP3.LUT R23, R102, UR28, RZ, 0x3c, !PT ;  /* 0x0000001c66177c12 */ /* 0x000fe2000f8e3cff */
[----:B-1----:R-:W1:Y:S01]  /*41c0*/  SHFL.BFLY PT, R6, R3, 0x2, 0x1f ;  /* 0x0c401f0003067f89 */ /* 0x002e6200000e0000 */
[----:B------:R-:W-:Y:S01]  /*41d0*/  LOP3.LUT R8, R139, UR37, R8, 0x96, !PT ;  /* 0x000000258b087c12 */ /* 0x000fe2000f8e9608 */
[----:B------:R-:W-:Y:S01]  /*41e0*/  UIADD3 UR31, UR28, 0x1715609d, URZ ;  /* 0x1715609d1c1f7890 */ /* 0x000fe2000fffe03f */
[----:B------:R-:W-:Y:S01]  /*41f0*/  LEA R213, R0, UR4, 0x1 ;  /* 0x0000000400d57c11 */ /* 0x000fe2000f8e08ff */
[----:B------:R-:W2:Y:S02]  /*4200*/  SHFL.BFLY PT, R14, R5, 0x2, 0x1f ;  /* 0x0c401f00050e7f89 */ /* 0x000ea400000e0000 */
[----:B------:R-:W-:-:S02]  /*4210*/  IMAD.WIDE.U32 R46, R8, -0x326172a9, RZ ;  /* 0xcd9e8d57082e7825 */ /* 0x000fc400078e00ff */
[----:B------:R-:W-:Y:S02]  /*4220*/  STL [R1+0x30], R23 ;  /* 0x0000301701007387 */ /* 0x000fe40000100800 */
[--C-:B------:R-:W-:Y:S02]  /*4230*/  IMAD R215, R4, 0x2, R213.reuse ;  /* 0x0000000204d77824 */ /* 0x100fe400078e02d5 */
[C---:B------:R-:W-:Y:S01]  /*4240*/  IMAD R218, R2.reuse, 0x2, R213 ;  /* 0x0000000202da7824 */ /* 0x040fe200078e02d5 */
[----:B------:R-:W-:Y:S01]  /*4250*/  LDSM.16.MT88.4 R72, [R213+0xa000] ;  /* 0x00a00000d548783b */ /* 0x000fe20000004200 */
[----:B------:R-:W-:-:S03]  /*4260*/  IMAD R217, R2, 0x2, R215 ;  /* 0x0000000202d97824 */ /* 0x000fc600078e02d7 */
[----:B------:R-:W-:Y:S04]  /*4270*/  LDSM.16.MT88.4 R56, [R215+0xa000] ;  /* 0x00a00000d738783b */ /* 0x000fe80000004200 */
[----:B------:R-:W-:Y:S01]  /*4280*/  LDSM.16.MT88.4 R92, [R218+0xa000] ;  /* 0x00a00000da5c783b */ /* 0x000fe20000004200 */
[----:B-1----:R-:W-:-:S03]  /*4290*/  FMNMX.FTZ R3, R3, R6, !PT ;  /* 0x0000000603037209 */ /* 0x002fc60007810000 */
[----:B------:R-:W-:Y:S01]  /*42a0*/  LDSM.16.MT88.4 R88, [R217+0xa000] ;  /* 0x00a00000d958783b */ /* 0x000fe20000004200 */
[----:B------:R-:W-:Y:S02]  /*42b0*/  LOP3.LUT R6, R17, R23, RZ, 0x3c, !PT ;  /* 0x0000001711067212 */ /* 0x000fe400078e3cff */
[----:B--2---:R-:W-:Y:S01]  /*42c0*/  FMNMX.FTZ R5, R5, R14, !PT ;  /* 0x0000000e05057209 */ /* 0x004fe20007810000 */
[----:B------:R-:W1:Y:S02]  /*42d0*/  SHFL.BFLY PT, R135, R3, 0x1, 0x1f ;  /* 0x0c201f0003877f89 */ /* 0x000e6400000e0000 */
[----:B------:R-:W-:Y:S02]  /*42e0*/  IMAD.WIDE.U32 R6, R6, -0x2daee0ad, RZ ;  /* 0xd2511f5306067825 */ /* 0x000fe400078e00ff */
[----:B------:R-:W2:Y:S03]  /*42f0*/  SHFL.BFLY PT, R134, R5, 0x1, 0x1f ;  /* 0x0c201f0005867f89 */ /* 0x000ea600000e0000 */
[----:B------:R-:W-:Y:S01]  /*4300*/  LOP3.LUT R7, R7, UR39, R138, 0x96, !PT ;  /* 0x0000002707077c12 */ /* 0x000fe2000f8e968a */
[----:B------:R-:W-:Y:S04]  /*4310*/  LDSM.16.MT88.4 R76, [R213+0xb000] ;  /* 0x00b00000d54c783b */ /* 0x000fe80000004200 */
[----:B------:R-:W-:Y:S01]  /*4320*/  IMAD.WIDE.U32 R240, R7, -0x326172a9, RZ ;  /* 0xcd9e8d5707f07825 */ /* 0x000fe200078e00ff */
[----:B------:R-:W-:Y:S01]  /*4330*/  LOP3.LUT R7, R47, UR40, R16, 0x96, !PT ;  /* 0x000000282f077c12 */ /* 0x000fe2000f8e9610 */
[----:B------:R-:W-:Y:S03]  /*4340*/  LDSM.16.MT88.4 R116, [R215+0xb000] ;  /* 0x00b00000d774783b */ /* 0x000fe60000004200 */
[----:B------:R-:W-:Y:S01]  /*4350*/  LOP3.LUT R14, R241, UR38, R46, 0x96, !PT ;  /* 0x00000026f10e7c12 */ /* 0x000fe2000f8e962e */
[----:B------:R-:W-:Y:S01]  /*4360*/  IMAD.WIDE.U32 R16, R7, -0x2daee0ad, RZ ;  /* 0xd2511f5307107825 */ /* 0x000fe200078e00ff */
[----:B------:R-:W-:Y:S03]  /*4370*/  LDSM.16.MT88.4 R60, [R218+0xb000] ;  /* 0x00b00000da3c783b */ /* 0x000fe60000004200 */
[----:B------:R-:W-:Y:S01]  /*4380*/  IMAD.WIDE.U32 R14, R14, -0x2daee0ad, RZ ;  /* 0xd2511f530e0e7825 */ /* 0x000fe200078e00ff */
[----:B------:R-:W-:Y:S01]  /*4390*/  LOP3.LUT R7, R17, UR30, R6, 0x96, !PT ;  /* 0x0000001e11077c12 */ /* 0x000fe2000f8e9606 */
[----:B------:R-:W-:Y:S01]  /*43a0*/  LDSM.16.MT88.4 R108, [R217+0xb000] ;  /* 0x00b00000d96c783b */ /* 0x000fe20000004200 */
[----:B-1----:R-:W-:-:S02]  /*43b0*/  FMNMX.FTZ R135, R3, R135, !PT ;  /* 0x0000008703877209 */ /* 0x002fc40007810000 */
[----:B------:R-:W-:Y:S01]  /*43c0*/  LOP3.LUT R6, R15, UR26, R16, 0x96, !PT ;  /* 0x0000001a0f067c12 */ /* 0x000fe2000f8e9610 */
[----:B------:R-:W-:Y:S01]  /*43d0*/  IMAD.WIDE.U32 R16, R7, -0x326172a9, RZ ;  /* 0xcd9e8d5707107825 */ /* 0x000fe200078e00ff */
[----:B------:R-:W-:-:S03]  /*43e0*/  FSETP.NEU.FTZ.AND P1, PT, R135, -INF , PT ;  /* 0xff8000008700780b */ /* 0x000fc60003f3d000 */
[----:B------:R-:W-:Y:S01]  /*43f0*/  FMUL.FTZ R3, R135, UR32 ;  /* 0x0000002087037c20 */ /* 0x000fe20008410000 */
[----:B--2---:R-:W-:Y:S01]  /*4400*/  FMNMX.FTZ R134, R5, R134, !PT ;  /* 0x0000008605867209 */ /* 0x004fe20007810000 */
[----:B------:R-:W-:Y:S01]  /*4410*/  IMAD.WIDE.U32 R26, R6, -0x326172a9, RZ ;  /* 0xcd9e8d57061a7825 */ /* 0x000fe200078e00ff */
[----:B------:R-:W-:Y:S01]  /*4420*/  LOP3.LUT R6, R17, UR27, R240, 0x96, !PT ;  /* 0x0000001b11067c12 */ /* 0x000fe2000f8e96f0 */
[----:B------:R-:W-:Y:S01]  /*4430*/  LDSM.16.MT88.4 R184, [R213+0xa800] ;  /* 0x00a80000d5b8783b */ /* 0x000fe20000004200 */
[----:B------:R-:W-:Y:S02]  /*4440*/  FSEL R3, R3, RZ, P1 ;  /* 0x000000ff03037208 */ /* 0x000fe40000800000 */
[----:B------:R-:W-:Y:S01]  /*4450*/  LOP3.LUT R8, R27, UR25, R16, 0x96, !PT ;  /* 0x000000191b087c12 */ /* 0x000fe2000f8e9610 */
[----:B------:R-:W-:Y:S01]  /*4460*/  IMAD.WIDE.U32 R16, R6, -0x2daee0ad, RZ ;  /* 0xd2511f5306107825 */ /* 0x000fe200078e00ff */
[----:B------:R-:W-:-:S03]  /*4470*/  FSETP.NEU.FTZ.AND P1, PT, R134, -INF , PT ;  /* 0xff8000008600780b */ /* 0x000fc60003f3d000 */
[--C-:B------:R-:W-:Y:S01]  /*4480*/  FFMA.FTZ R6, R29, UR32, -R3.reuse ;  /* 0x000000201d067c23 */ /* 0x100fe20008010803 */
[----:B------:R-:W-:Y:S01]  /*4490*/  FFMA.FTZ R7, R20, UR32, -R3 ;  /* 0x0000002014077c23 */ /* 0x000fe20008010803 */
[----:B------:R-:W-:-:S04]  /*44a0*/  IMAD.WIDE.U32 R28, R8, -0x2daee0ad, RZ ;  /* 0xd2511f53081c7825 */ /* 0x000fc800078e00ff */
[--C-:B------:R-:W-:Y:S01]  /*44b0*/  FFMA.FTZ R5, R32, UR32, -R3.reuse ;  /* 0x0000002020057c23 */ /* 0x100fe20008010803 */
[----:B------:R1:W-:Y:S01]  /*44c0*/  MUFU.EX2 R245, R6 ;  /* 0x0000000600f57308 */ /* 0x0003e20000000800 */
[----:B------:R-:W-:Y:S01]  /*44d0*/  LOP3.LUT R14, R17, UR24, R14, 0x96, !PT ;  /* 0x00000018110e7c12 */ /* 0x000fe2000f8e960e */
[----:B------:R-:W-:Y:S01]  /*44e0*/  FMUL.FTZ R8, R134, UR32 ;  /* 0x0000002086087c20 */ /* 0x000fe20008410000 */
[----:B------:R-:W-:Y:S01]  /*44f0*/  FFMA.FTZ R15, R31, UR32, -R3 ;  /* 0x000000201f0f7c23 */ /* 0x000fe20008010803 */
[----:B------:R-:W-:Y:S01]  /*4500*/  FMNMX.FTZ R17, R42, R104, !PT ;  /* 0x000000682a117209 */ /* 0x000fe20007810000 */
[----:B------:R-:W-:Y:S01]  /*4510*/  LDSM.16.MT88.4 R172, [R218+0xa800] ;  /* 0x00a80000daac783b */ /* 0x000fe20000004200 */
[----:B------:R-:W-:Y:S01]  /*4520*/  IMAD.WIDE.U32 R20, R14, -0x326172a9, RZ ;  /* 0xcd9e8d570e147825 */ /* 0x000fe200078e00ff */
[----:B------:R-:W-:Y:S01]  /*4530*/  FSEL R8, R8, RZ, P1 ;  /* 0x000000ff08087208 */ /* 0x000fe20000800000 */
[----:B------:R2:W-:Y:S01]  /*4540*/  MUFU.EX2 R248, R7 ;  /* 0x0000000700f87308 */ /* 0x0005e20000000800 */
[----:B------:R-:W-:Y:S01]  /*4550*/  FMNMX.FTZ R17, R105, R17, !PT ;  /* 0x0000001169117209 */ /* 0x000fe20007810000 */
[----:B------:R-:W-:Y:S02]  /*4560*/  LDSM.16.MT88.4 R176, [R217+0xa800] ;  /* 0x00a80000d9b0783b */ /* 0x000fe40000004200 */
[----:B------:R-:W-:-:S02]  /*4570*/  FFMA.FTZ R0, R22, UR32, -R8 ;  /* 0x0000002016007c23 */ /* 0x000fc40008010808 */
[----:B------:R-:W-:Y:S02]  /*4580*/  LDSM.16.MT88.4 R180, [R213+0xb800] ;  /* 0x00b80000d5b4783b */ /* 0x000fe40000004200 */
[----:B------:R3:W-:Y:S01]  /*4590*/  MUFU.EX2 R247, R5 ;  /* 0x0000000500f77308 */ /* 0x0007e20000000800 */
[----:B-1----:R-:W-:Y:S01]  /*45a0*/  LOP3.LUT R6, R29, UR23, R16, 0x96, !PT ;  /* 0x000000171d067c12 */ /* 0x002fe2000f8e9610 */
[----:B------:R-:W-:Y:S04]  /*45b0*/  LDSM.16.MT88.4 R192, [R215+0xb800] ;  /* 0x00b80000d7c0783b */ /* 0x000fe80000004200 */
[----:B------:R-:W-:Y:S02]  /*45c0*/  LDSM.16.MT88.4 R188, [R218+0xb800] ;  /* 0x00b80000dabc783b */ /* 0x000fe40000004200 */
[----:B------:R1:W4:Y:S01]  /*45d0*/  MUFU.EX2 R246, R15 ;  /* 0x0000000f00f67308 */ /* 0x0003220000000800 */
[----:B--2---:R-:W-:Y:S01]  /*45e0*/  IMAD.WIDE.U32 R6, R6, -0x326172a9, RZ ;  /* 0xcd9e8d5706067825 */ /* 0x004fe200078e00ff */
[----:B------:R-:W-:Y:S02]  /*45f0*/  LDSM.16.MT88.4 R200, [R217+0xb800] ;  /* 0x00b80000d9c8783b */ /* 0x000fe40000004200 */
[----:B------:R-:W-:-:S02]  /*4600*/  LOP3.LUT R16, R6, 0xff, RZ, 0xc0, !PT ;  /* 0x000000ff06107812 */ /* 0x000fc400078ec0ff */
[----:B------:R-:W-:Y:S02]  /*4610*/  SHF.R.U32.HI R18, RZ, 0x18, R6 ;  /* 0x00000018ff127819 */ /* 0x000fe40000011606 */
[----:B------:R2:W-:Y:S01]  /*4620*/  MUFU.EX2 R239, R0 ;  /* 0x0000000000ef7308 */ /* 0x0005e20000000800 */
[----:B---3--:R-:W-:-:S04]  /*4630*/  LOP3.LUT R5, R6, 0xffff, RZ, 0xc0, !PT ;  /* 0x0000ffff06057812 */ /* 0x008fc800078ec0ff */
[----:B------:R-:W-:Y:S02]  /*4640*/  SHF.R.U32.HI R14, RZ, 0x8, R5 ;  /* 0x00000008ff0e7819 */ /* 0x000fe40000011605 */
[----:B------:R-:W-:Y:S01]  /*4650*/  LOP3.LUT R5, R7, UR35, R20, 0x96, !PT ;  /* 0x0000002307057c12 */ /* 0x000fe2000f8e9614 */
[----:B-1----:R-:W-:Y:S01]  /*4660*/  FFMA.FTZ R15, R33, UR32, -R8 ;  /* 0x00000020210f7c23 */ /* 0x002fe20008010808 */
[----:B------:R-:W-:Y:S02]  /*4670*/  SHF.R.U32.HI R7, RZ, 0x10, R6 ;  /* 0x00000010ff077819 */ /* 0x000fe40000011606 */
[----:B------:R-:W-:Y:S01]  /*4680*/  PRMT R20, R16, 0x5410, R14 ;  /* 0x0000541010147816 */ /* 0x000fe2000000000e */
[----:B------:R1:W-:Y:S01]  /*4690*/  MUFU.EX2 R244, R15 ;  /* 0x0000000f00f47308 */ /* 0x0003e20000000800 */
[----:B------:R-:W-:Y:S02]  /*46a0*/  LOP3.LUT R6, R5, 0xffff, RZ, 0xc0, !PT ;  /* 0x0000ffff05067812 */ /* 0x000fe400078ec0ff */
[----:B------:R-:W-:-:S02]  /*46b0*/  LOP3.LUT R14, R7, 0xff, RZ, 0xc0, !PT ;  /* 0x000000ff070e7812 */ /* 0x000fc400078ec0ff */
[--C-:B------:R-:W-:Y:S01]  /*46c0*/  SHF.R.U32.HI R7, RZ, 0x10, R5.reuse ;  /* 0x00000010ff077819 */ /* 0x100fe20000011605 */
[----:B--2---:R-:W-:Y:S01]  /*46d0*/  FFMA.FTZ R0, R36, UR32, -R8 ;  /* 0x0000002024007c23 */ /* 0x004fe20008010808 */
[----:B------:R-:W-:Y:S02]  /*46e0*/  LOP3.LUT R16, R5, 0xff, RZ, 0xc0, !PT ;  /* 0x000000ff05107812 */ /* 0x000fe400078ec0ff */
[----:B------:R-:W-:Y:S01]  /*46f0*/  PRMT R18, R14, 0x5410, R18 ;  /* 0x000054100e127816 */ /* 0x000fe20000000012 */
[----:B------:R-:W-:Y:S01]  /*4700*/  FFMA.FTZ R14, R34, UR32, -R8 ;  /* 0x00000020220e7c23 */ /* 0x000fe20008010808 */
[----:B------:R2:W-:Y:S01]  /*4710*/  MUFU.EX2 R238, R0 ;  /* 0x0000000000ee7308 */ /* 0x0005e20000000800 */
[----:B----4-:R-:W-:Y:S02]  /*4720*/  F2FP.F16.F32.PACK_AB R2, R246, R247 ;  /* 0x000000f7f602723e */ /* 0x010fe400000000ff */
[----:B-1----:R-:W-:Y:S02]  /*4730*/  SHF.R.U32.HI R15, RZ, 0x8, R6 ;  /* 0x00000008ff0f7819 */ /* 0x002fe40000011606 */
[----:B------:R-:W-:-:S03]  /*4740*/  SHF.R.U32.HI R6, RZ, 0x18, R5 ;  /* 0x00000018ff067819 */ /* 0x000fc60000011605 */
[----:B------:R-:W1:Y:S01]  /*4750*/  MUFU.EX2 R242, R14 ;  /* 0x0000000e00f27308 */ /* 0x000e620000000800 */
[----:B------:R-:W-:Y:S02]  /*4760*/  LOP3.LUT R5, R7, 0xff, RZ, 0xc0, !PT ;  /* 0x000000ff07057812 */ /* 0x000fe400078ec0ff */
[----:B------:R-:W-:Y:S02]  /*4770*/  FMNMX.FTZ R7, R106, R17, !PT ;  /* 0x000000116a077209 */ /* 0x000fe40007810000 */
[----:B------:R-:W-:Y:S02]  /*4780*/  PRMT R16, R16, 0x5410, R15 ;  /* 0x0000541010107816 */ /* 0x000fe4000000000f */
[----:B------:R-:W-:Y:S02]  /*4790*/  PRMT R15, R5, 0x5410, R6 ;  /* 0x00005410050f7816 */ /* 0x000fe40000000006 */
[----:B------:R-:W-:Y:S02]  /*47a0*/  FMNMX.FTZ R5, R206, R7, !PT ;  /* 0x00000007ce057209 */ /* 0x000fe40007810000 */
[----:B------:R-:W-:-:S02]  /*47b0*/  FMNMX.FTZ R6, R44, R129, !PT ;  /* 0x000000812c067209 */ /* 0x000fc40007810000 */
[----:B------:R-:W-:Y:S02]  /*47c0*/  FMNMX.FTZ R5, R204, R5, !PT ;  /* 0x00000005cc057209 */ /* 0x000fe40007810000 */
[----:B--2---:R-:W-:Y:S01]  /*47d0*/  HSET2.LE.AND R0, R20, R13, PT ;  /* 0x0000000d14007233 */ /* 0x004fe20003803000 */
[----:B------:R-:W-:Y:S01]  /*47e0*/  FFMA.FTZ R20, R43, UR32, -R8 ;  /* 0x000000202b147c23 */ /* 0x000fe20008010808 */
[----:B------:R-:W-:Y:S02]  /*47f0*/  FMNMX.FTZ R4, R132, R5, !PT ;  /* 0x0000000584047209 */ /* 0x000fe40007810000 */
[----:B------:R-:W-:Y:S01]  /*4800*/  FMNMX.FTZ R5, R128, R6, !PT ;  /* 0x0000000680057209 */ /* 0x000fe20007810000 */
[----:B------:R-:W-:Y:S01]  /*4810*/  MUFU.EX2 R232, R20 ;  /* 0x0000001400e87308 */ /* 0x000fe20000000800 */
[----:B------:R-:W-:Y:S02]  /*4820*/  FMNMX.FTZ R17, R130, R4, !PT ;  /* 0x0000000482117209 */ /* 0x000fe40007810000 */
[----:B------:R-:W-:-:S02]  /*4830*/  FMNMX.FTZ R5, R107, R5, !PT ;  /* 0x000000056b057209 */ /* 0x000fc40007810000 */
[----:B------:R-:W-:Y:S01]  /*4840*/  HSET2.LE.AND R7, R18, R13, PT ;  /* 0x0000000d12077233 */ /* 0x000fe20003803000 */
[----:B------:R-:W2:Y:S01]  /*4850*/  SHFL.BFLY PT, R19, R17, 0x2, 0x1f ;  /* 0x0c401f0011137f89 */ /* 0x000ea200000e0000 */
[----:B-1----:R-:W-:Y:S02]  /*4860*/  F2FP.F16.F32.PACK_AB R4, R242, R244 ;  /* 0x000000f4f204723e */ /* 0x002fe400000000ff */
[----:B------:R-:W-:Y:S02]  /*4870*/  LOP3.LUT R6, R0, R2, RZ, 0xc0, !PT ;  /* 0x0000000200067212 */ /* 0x000fe400078ec0ff */
[----:B------:R-:W-:Y:S02]  /*4880*/  FMNMX.FTZ R0, R207, R5, !PT ;  /* 0x00000005cf007209 */ /* 0x000fe40007810000 */
[----:B------:R-:W-:Y:S02]  /*4890*/  LOP3.LUT R7, R7, R4, RZ, 0xc0, !PT ;  /* 0x0000000407077212 */ /* 0x000fe400078ec0ff */
[----:B------:R-:W-:-:S02]  /*48a0*/  FMNMX.FTZ R4, R205, R0, !PT ;  /* 0x00000000cd047209 */ /* 0x000fc40007810000 */
[--C-:B------:R-:W-:Y:S02]  /*48b0*/  HSET2.LE.AND R0, R16, R13.reuse, PT ;  /* 0x0000000d10007233 */ /* 0x100fe40003803000 */
[----:B------:R-:W-:Y:S02]  /*48c0*/  F2FP.F16.F32.PACK_AB R2, R245, R248 ;  /* 0x000000f8f502723e */ /* 0x000fe400000000ff */
[----:B------:R-:W-:Y:S02]  /*48d0*/  FMNMX.FTZ R18, R137, R4, !PT ;  /* 0x0000000489127209 */ /* 0x000fe40007810000 */
[----:B------:R-:W-:Y:S02]  /*48e0*/  LOP3.LUT R4, R0, R2, RZ, 0xc0, !PT ;  /* 0x0000000200047212 */ /* 0x000fe400078ec0ff */
[----:B------:R-:W-:Y:S02]  /*48f0*/  FMNMX.FTZ R2, R131, R18, !PT ;  /* 0x0000001283027209 */ /* 0x000fe40007810000 */
[----:B------:R-:W-:Y:S01]  /*4900*/  HSET2.LE.AND R5, R15, R13, PT ;  /* 0x0000000d0f057233 */ /* 0x000fe20003803000 */
[----:B------:R-:W-:Y:S01]  /*4910*/  IMAD.WIDE.U32 R14, R249, -0x326172a9, RZ ;  /* 0xcd9e8d57f90e7825 */ /* 0x000fe200078e00ff */
[----:B------:R-:W-:-:S02]  /*4920*/  F2FP.F16.F32.PACK_AB R16, R238, R239 ;  /* 0x000000efee10723e */ /* 0x000fc400000000ff */
[----:B--2---:R-:W-:Y:S02]  /*4930*/  FMNMX.FTZ R0, R17, R19, !PT ;  /* 0x0000001311007209 */ /* 0x004fe40007810000 */
[----:B------:R-:W1:Y:S01]  /*4940*/  SHFL.BFLY PT, R17, R2, 0x2, 0x1f ;  /* 0x0c401f0002117f89 */ /* 0x000e6200000e0000 */
[----:B------:R-:W-:Y:S02]  /*4950*/  LOP3.LUT R15, R15, R23, RZ, 0x3c, !PT ;  /* 0x000000170f0f7212 */ /* 0x000fe400078e3cff */
[----:B------:R-:W-:Y:S01]  /*4960*/  LOP3.LUT R5, R5, R16, RZ, 0xc0, !PT ;  /* 0x0000001005057212 */ /* 0x000fe200078ec0ff */
[----:B------:R-:W2:Y:S01]  /*4970*/  SHFL.BFLY PT, R18, R0, 0x1, 0x1f ;  /* 0x0c201f0000127f89 */ /* 0x000ea200000e0000 */
[----:B------:R-:W-:Y:S01]  /*4980*/  FFMA.FTZ R16, R37, UR32, -R3 ;  /* 0x0000002025107c23 */ /* 0x000fe20008010803 */
[----:B------:R-:W-:-:S03]  /*4990*/  IMAD.WIDE.U32 R22, R15, -0x2daee0ad, RZ ;  /* 0xd2511f530f167825 */ /* 0x000fc600078e00ff */
[----:B------:R3:W-:Y:S01]  /*49a0*/  MUFU.EX2 R236, R16 ;  /* 0x0000001000ec7308 */ /* 0x0007e20000000800 */
[----:B------:R-:W-:Y:S01]  /*49b0*/  HMMA.16816.F32 R144, R4, R72, RZ ;  /* 0x000000480490723c */ /* 0x000fe200000018ff */
[----:B------:R-:W-:-:S05]  /*49c0*/  LOP3.LUT R15, R23, UR39, R138, 0x96, !PT ;  /* 0x00000027170f7c12 */ /* 0x000fca000f8e968a */
[C---:B------:R-:W-:Y:S06]  /*49d0*/  HMMA.16816.F32 R36, R4.reuse, R56, RZ ;  /* 0x000000380424723c */ /* 0x040fec00000018ff */
[C---:B------:R-:W-:Y:S01]  /*49e0*/  HMMA.16816.F32 R52, R4.reuse, R92, RZ ;  /* 0x0000005c0434723c */ /* 0x040fe200000018ff */
[----:B-1----:R-:W-:Y:S01]  /*49f0*/  FMNMX.FTZ R19, R2, R17, !PT ;  /* 0x0000001102137209 */ /* 0x002fe20007810000 */
[----:B------:R-:W-:Y:S01]  /*4a00*/  FFMA.FTZ R2, R41, UR32, -R8 ;  /* 0x0000002029027c23 */ /* 0x000fe20008010808 */
[----:B---3--:R-:W-:Y:S01]  /*4a10*/  FFMA.FTZ R16, R24, UR32, -R3 ;  /* 0x0000002018107c23 */ /* 0x008fe20008010803 */
[----:B------:R-:W-:Y:S01]  /*4a20*/  IMAD.WIDE.U32 R24, R15, -0x326172a9, RZ ;  /* 0xcd9e8d570f187825 */ /* 0x000fe200078e00ff */
[----:B------:R-:W-:Y:S01]  /*4a30*/  LOP3.LUT R15, R21, UR31, R26, 0x96, !PT ;  /* 0x0000001f150f7c12 */ /* 0x000fe2000f8e961a */
[----:B------:R1:W-:Y:S01]  /*4a40*/  MUFU.EX2 R234, R2 ;  /* 0x0000000200ea7308 */ /* 0x0003e20000000800 */
[----:B------:R-:W-:Y:S01]  /*4a50*/  LOP3.LUT R21, R47, UR40, R14, 0x96, !PT ;  /* 0x000000282f157c12 */ /* 0x000fe2000f8e960e */
[----:B------:R-:W-:Y:S01]  /*4a60*/  HMMA.16816.F32 R68, R4, R88, RZ ;  /* 0x000000580444723c */ /* 0x000fe200000018ff */
[----:B--2---:R-:W-:Y:S01]  /*4a70*/  FMNMX.FTZ R133, R0, R18, !PT ;  /* 0x0000001200857209 */ /* 0x004fe20007810000 */
[----:B------:R-:W-:-:S04]  /*4a80*/  IMAD.WIDE.U32 R14, R15, -0x2daee0ad, RZ ;  /* 0xd2511f530f0e7825 */ /* 0x000fc800078e00ff */
[----:B------:R-:W-:Y:S01]  /*4a90*/  FFMA.FTZ R18, R48, UR32, -R8 ;  /* 0x0000002030127c23 */ /* 0x000fe20008010808 */
[----:B------:R-:W-:Y:S01]  /*4aa0*/  LOP3.LUT R23, R25, UR38, R46, 0x96, !PT ;  /* 0x0000002619177c12 */ /* 0x000fe2000f8e962e */
[----:B------:R2:W-:Y:S01]  /*4ab0*/  MUFU.EX2 R237, R16 ;  /* 0x0000001000ed7308 */ /* 0x0005e20000000800 */
[----:B------:R-:W-:Y:S01]  /*4ac0*/  LOP3.LUT R0, R15, UR36, R28, 0x96, !PT ;  /* 0x000000240f007c12 */ /* 0x000fe2000f8e961c */
[----:B------:R-:W-:Y:S01]  /*4ad0*/  HMMA.16816.F32 R84, R4, R76, RZ ;  /* 0x0000004c0454723c */ /* 0x000fe200000018ff */
[----:B------:R-:W-:Y:S02]  /*4ae0*/  LOP3.LUT R17, R14, 0xff, RZ, 0xc0, !PT ;  /* 0x000000ff0e117812 */ /* 0x000fe400078ec0ff */
[----:B------:R-:W-:-:S03]  /*4af0*/  FSETP.NEU.FTZ.AND P1, PT, R133, -INF , PT ;  /* 0xff8000008500780b */ /* 0x000fc60003f3d000 */
[----:B------:R3:W-:Y:S01]  /*4b00*/  MUFU.EX2 R233, R18 ;  /* 0x0000001200e97308 */ /* 0x0007e20000000800 */
[----:B-1----:R-:W-:Y:S01]  /*4b10*/  FFMA.FTZ R2, R40, UR32, -R8 ;  /* 0x0000002028027c23 */ /* 0x002fe20008010808 */
[C---:B------:R-:W-:Y:S06]  /*4b20*/  HMMA.16816.F32 R100, R4.reuse, R116, RZ ;  /* 0x000000740464723c */ /* 0x040fec00000018ff */
[----:B------:R1:W-:Y:S01]  /*4b30*/  MUFU.EX2 R252, R2 ;  /* 0x0000000200fc7308 */ /* 0x0003e20000000800 */
[--C-:B--2---:R-:W-:Y:S01]  /*4b40*/  FFMA.FTZ R16, R35, UR32, -R3.reuse ;  /* 0x0000002023107c23 */ /* 0x104fe20008010803 */
[----:B------:R-:W-:Y:S01]  /*4b50*/  FFMA.FTZ R3, R30, UR32, -R3 ;  /* 0x000000201e037c23 */ /* 0x000fe20008010803 */
[C---:B------:R-:W-:Y:S01]  /*4b60*/  HMMA.16816.F32 R156, R4.reuse, R60, RZ ;  /* 0x0000003c049c723c */ /* 0x040fe200000018ff */
[----:B------:R-:W-:Y:S04]  /*4b70*/  LDSM.16.MT88.4 R32, [R215+0xa800] ;  /* 0x00a80000d720783b */ /* 0x000fe80000004200 */
[----:B------:R2:W-:Y:S01]  /*4b80*/  MUFU.EX2 R235, R16 ;  /* 0x0000001000eb7308 */ /* 0x0005e20000000800 */
[----:B---3--:R-:W3:Y:S01]  /*4b90*/  SHFL.BFLY PT, R18, R19, 0x1, 0x1f ;  /* 0x0c201f0013127f89 */ /* 0x008ee200000e0000 */
[C---:B------:R-:W-:Y:S06]  /*4ba0*/  HMMA.16816.F32 R124, R4.reuse, R108, RZ ;  /* 0x0000006c047c723c */ /* 0x040fec00000018ff */
[----:B------:R4:W5:Y:S01]  /*4bb0*/  MUFU.EX2 R243, R3 ;  /* 0x0000000300f37308 */ /* 0x0009620000000800 */
[----:B-1----:R-:W-:Y:S01]  /*4bc0*/  LOP3.LUT R2, R0, 0xffff, RZ, 0xc0, !PT ;  /* 0x0000ffff00027812 */ /* 0x002fe200078ec0ff */
[----:B------:R-:W-:Y:S03]  /*4bd0*/  HMMA.16816.F32 R152, R4, R74, RZ ;  /* 0x0000004a0498723c */ /* 0x000fe600000018ff */
[----:B------:R-:W-:-:S03]  /*4be0*/  SHF.R.U32.HI R8, RZ, 0x8, R2 ;  /* 0x00000008ff087819 */ /* 0x000fc60000011602 */
[----:B------:R-:W-:Y:S01]  /*4bf0*/  HMMA.16816.F32 R48, R4, R58, RZ ;  /* 0x0000003a0430723c */ /* 0x000fe200000018ff */
[----:B--2---:R-:W-:-:S05]  /*4c00*/  SHF.R.U32.HI R16, RZ, 0x18, R14 ;  /* 0x00000018ff107819 */ /* 0x004fca000001160e */
[----:B------:R-:W-:Y:S01]  /*4c10*/  HMMA.16816.F32 R64, R4, R94, RZ ;  /* 0x0000005e0440723c */ /* 0x000fe200000018ff */
[----:B----4-:R-:W-:Y:S02]  /*4c20*/  LOP3.LUT R3, R14, 0xffff, RZ, 0xc0, !PT ;  /* 0x0000ffff0e037812 */ /* 0x010fe400078ec0ff */
[----:B------:R-:W-:-:S03]  /*4c30*/  SHF.R.U32.HI R15, RZ, 0x10, R14 ;  /* 0x00000010ff0f7819 */ /* 0x000fc6000001160e */
[C---:B------:R-:W-:Y:S01]  /*4c40*/  HMMA.16816.F32 R80, R4.reuse, R90, RZ ;  /* 0x0000005a0450723c */ /* 0x040fe200000018ff */
[----:B------:R-:W-:Y:S02]  /*4c50*/  SHF.R.U32.HI R14, RZ, 0x8, R3 ;  /* 0x00000008ff0e7819 */ /* 0x000fe40000011603 */
[----:B------:R-:W-:Y:S02]  /*4c60*/  LOP3.LUT R3, R15, 0xff, RZ, 0xc0, !PT ;  /* 0x000000ff0f037812 */ /* 0x000fe400078ec0ff */
[----:B------:R-:W-:Y:S01]  /*4c70*/  PRMT R15, R17, 0x5410, R14 ;  /* 0x00005410110f7816 */ /* 0x000fe2000000000e */
[C---:B------:R-:W-:Y:S01]  /*4c80*/  HMMA.16816.F32 R96, R4.reuse, R78, RZ ;  /* 0x0000004e0460723c */ /* 0x040fe200000018ff */
[----:B------:R-:W-:Y:S02]  /*4c90*/  PRMT R17, R3, 0x5410, R16 ;  /* 0x0000541003117816 */ /* 0x000fe40000000010 */
[--C-:B------:R-:W-:Y:S02]  /*4ca0*/  SHF.R.U32.HI R3, RZ, 0x10, R0.reuse ;  /* 0x00000010ff037819 */ /* 0x100fe40000011600 */
[----:B------:R-:W-:Y:S01]  /*4cb0*/  LOP3.LUT R16, R0, 0xff, RZ, 0xc0, !PT ;  /* 0x000000ff00107812 */ /* 0x000fe200078ec0ff */
[----:B------:R-:W-:Y:S01]  /*4cc0*/  HMMA.16816.F32 R112, R4, R118, RZ ;  /* 0x000000760470723c */ /* 0x000fe200000018ff */
[----:B------:R-:W-:-:S02]  /*4cd0*/  SHF.R.U32.HI R14, RZ, 0x18, R0 ;  /* 0x00000018ff0e7819 */ /* 0x000fc40000011600 */
[--C-:B------:R-:W-:Y:S02]  /*4ce0*/  HSET2.LE.AND R0, R15, R13.reuse, PT ;  /* 0x0000000d0f007233 */ /* 0x100fe40003803000 */
[----:B-----5:R-:W-:Y:S01]  /*4cf0*/  F2FP.F16.F32.PACK_AB R2, R243, R235 ;  /* 0x000000ebf302723e */ /* 0x020fe200000000ff */
[C---:B------:R-:W-:Y:S01]  /*4d00*/  HMMA.16816.F32 R120, R4.reuse, R62, RZ ;  /* 0x0000003e0478723c */ /* 0x040fe200000018ff */
[----:B------:R-:W-:Y:S02]  /*4d10*/  LOP3.LUT R3, R3, 0xff, RZ, 0xc0, !PT ;  /* 0x000000ff03037812 */ /* 0x000fe400078ec0ff */
[----:B------:R-:W-:Y:S02]  /*4d20*/  LOP3.LUT R170, R0, R2, RZ, 0xc0, !PT ;  /* 0x0000000200aa7212 */ /* 0x000fe400078ec0ff */
[----:B------:R-:W-:Y:S01]  /*4d30*/  PRMT R16, R16, 0x5410, R8 ;  /* 0x0000541010107816 */ /* 0x000fe20000000008 */
[----:B------:R-:W-:Y:S01]  /*4d40*/  HMMA.16816.F32 R28, R4, R110, RZ ;  /* 0x0000006e041c723c */ /* 0x000fe200000018ff */
[----:B------:R-:W-:-:S02]  /*4d50*/  HSET2.LE.AND R0, R17, R13, PT ;  /* 0x0000000d11007233 */ /* 0x000fc40003803000 */
[----:B------:R-:W-:Y:S01]  /*4d60*/  PRMT R8, R3, 0x5410, R14 ;  /* 0x0000541003087816 */ /* 0x000fe2000000000e */
[----:B------:R-:W-:Y:S01]  /*4d70*/  FMUL.FTZ R3, R133, UR32 ;  /* 0x0000002085037c20 */ /* 0x000fe20008410000 */
[----:B------:R-:W-:Y:S02]  /*4d80*/  F2FP.F16.F32.PACK_AB R2, R252, R234 ;  /* 0x000000eafc02723e */ /* 0x000fe400000000ff */
[----:B------:R-:W-:Y:S01]  /*4d90*/  IMAD.WIDE.U32 R6, R21, -0x2daee0ad, RZ ;  /* 0xd2511f5315067825 */ /* 0x000fe200078e00ff */
[----:B---3--:R-:W-:Y:S02]  /*4da0*/  FMNMX.FTZ R136, R19, R18, !PT ;  /* 0x0000001213887209 */ /* 0x008fe40007810000 */
[----:B------:R-:W-:Y:S02]  /*4db0*/  LOP3.LUT R171, R0, R2, RZ, 0xc0, !PT ;  /* 0x0000000200ab7212 */ /* 0x000fe400078ec0ff */
[----:B------:R-:W-:Y:S02]  /*4dc0*/  HSET2.LE.AND R0, R16, R13, PT ;  /* 0x0000000d10007233 */ /* 0x000fe40003803000 */
[----:B------:R-:W-:-:S02]  /*4dd0*/  FSEL R14, R3, RZ, P1 ;  /* 0x000000ff030e7208 */ /* 0x000fc40000800000 */
[----:B------:R-:W-:Y:S02]  /*4de0*/  F2FP.F16.F32.PACK_AB R2, R237, R236 ;  /* 0x000000eced02723e */ /* 0x000fe400000000ff */
[----:B------:R-:W-:Y:S01]  /*4df0*/  HSET2.LE.AND R3, R8, R13, PT ;  /* 0x0000000d08037233 */ /* 0x000fe20003803000 */
[--C-:B------:R-:W-:Y:S01]  /*4e00*/  FFMA.FTZ R15, R42, UR32, -R14.reuse ;  /* 0x000000202a0f7c23 */ /* 0x100fe2000801080e */
[----:B------:R-:W-:Y:S01]  /*4e10*/  LOP3.LUT R168, R0, R2, RZ, 0xc0, !PT ;  /* 0x0000000200a87212 */ /* 0x000fe200078ec0ff */
[----:B------:R-:W-:Y:S01]  /*4e20*/  FFMA.FTZ R0, R104, UR32, -R14 ;  /* 0x0000002068007c23 */ /* 0x000fe2000801080e */
[----:B------:R-:W-:Y:S01]  /*4e30*/  F2FP.F16.F32.PACK_AB R8, R232, R233 ;  /* 0x000000e9e808723e */ /* 0x000fe200000000ff */
[----:B------:R-:W-:Y:S01]  /*4e40*/  MUFU.EX2 R231, R15 ;  /* 0x0000000f00e77308 */ /* 0x000fe20000000800 */
[----:B------:R-:W-:Y:S02]  /*4e50*/  LOP3.LUT R4, R7, UR30, R22, 0x96, !PT ;  /* 0x0000001e07047c12 */ /* 0x000fe4000f8e9616 */
[----:B------:R-:W-:Y:S01]  /*4e60*/  LOP3.LUT R169, R3, R8, RZ, 0xc0, !PT ;  /* 0x0000000803a97212 */ /* 0x000fe200078ec0ff */
[----:B------:R-:W-:Y:S01]  /*4e70*/  IMAD.WIDE.U32 R2, R23, -0x2daee0ad, RZ ;  /* 0xd2511f5317027825 */ /* 0x000fe200078e00ff */
[----:B------:R-:W-:-:S03]  /*4e80*/  FSETP.NEU.FTZ.AND P1, PT, R136, -INF , PT ;  /* 0xff8000008800780b */ /* 0x000fc60003f3d000 */
[----:B------:R1:W-:Y:S01]  /*4e90*/  MUFU.EX2 R230, R0 ;  /* 0x0000000000e67308 */ /* 0x0003e20000000800 */
[----:B------:R-:W-:Y:S01]  /*4ea0*/  LOP3.LUT R5, R3, UR26, R6, 0x96, !PT ;  /* 0x0000001a03057c12 */ /* 0x000fe2000f8e9606 */
[----:B------:R-:W-:Y:S01]  /*4eb0*/  FFMA.FTZ R3, R106, UR32, -R14 ;  /* 0x000000206a037c23 */ /* 0x000fe2000801080e */
[----:B------:R-:W-:Y:S01]  /*4ec0*/  IMAD.WIDE.U32 R6, R4, -0x326172a9, RZ ;  /* 0xcd9e8d5704067825 */ /* 0x000fe200078e00ff */
[C---:B------:R-:W-:Y:S03]  /*4ed0*/  HMMA.16816.F32 R144, R168.reuse, R184, R144 ;  /* 0x000000b8a890723c */ /* 0x040fe60000001890 */
[----:B------:R-:W-:Y:S01]  /*4ee0*/  IMAD.WIDE.U32 R18, R5, -0x326172a9, RZ ;  /* 0xcd9e8d5705127825 */ /* 0x000fe200078e00ff */
[----:B------:R2:W-:Y:S01]  /*4ef0*/  MUFU.EX2 R228, R3 ;  /* 0x0000000300e47308 */ /* 0x0005e20000000800 */
[----:B------:R-:W-:Y:S01]  /*4f00*/  LOP3.LUT R4, R7, UR27, R24, 0x96, !PT ;  /* 0x0000001b07047c12 */ /* 0x000fe2000f8e9618 */
[C---:B------:R-:W-:Y:S06]  /*4f10*/  HMMA.16816.F32 R36, R168.reuse, R32, R36 ;  /* 0x00000020a824723c */ /* 0x040fec0000001824 */
        /* <DEDUP_REMOVED lines=60> */
[----:B--2---:R-:W-:Y:S01]  /*52e0*/  F2FP.F16.F32.PACK_AB R15, R208, R211 ;  /* 0x000000d3d00f723e */ /* 0x004fe200000000ff */
[----:B------:R1:W-:Y:S01]  /*52f0*/  MUFU.EX2 R19, R2 ;  /* 0x0000000200137308 */ /* 0x0003e20000000800 */
[----:B------:R-:W-:-:S02]  /*5300*/  LOP3.LUT R4, R4, R5, RZ, 0xc0, !PT ;  /* 0x0000000504047212 */ /* 0x000fc400078ec0ff */
[----:B------:R-:W-:Y:S01]  /*5310*/  LOP3.LUT R5, R8, R15, RZ, 0xc0, !PT ;  /* 0x0000000f08057212 */ /* 0x000fe200078ec0ff */
[----:B------:R-:W-:Y:S01]  /*5320*/  FFMA.FTZ R15, R205, UR32, -R0 ;  /* 0x00000020cd0f7c23 */ /* 0x000fe20008010800 */
[----:B------:R-:W-:Y:S01]  /*5330*/  LOP3.LUT R3, R21, UR31, R18, 0x96, !PT ;  /* 0x0000001f15037c12 */ /* 0x000fe2000f8e9612 */
[----:B------:R-:W-:-:S04]  /*5340*/  FFMA.FTZ R8, R131, UR32, -R0 ;  /* 0x0000002083087c23 */ /* 0x000fc80008010800 */
        /* <DEDUP_REMOVED lines=88> */
[----:B------:R-:W-:Y:S01]  /*58d0*/  FADD.FTZ R250, R8, R0 ;  /* 0x0000000008fa7221 */ /* 0x000fe20000010000 */
[C---:B------:R-:W-:Y:S04]  /*58e0*/  HMMA.16816.F32 R72, R128.reuse, R176, R72 ;  /* 0x000000b08048723c */ /* 0x040fe80000001848 */
[----:B------:R1:W-:Y:S02]  /*58f0*/  STL [R1+0x8], R250 ;  /* 0x000008fa01007387 */ /* 0x0003e40000100800 */
[C---:B------:R-:W-:Y:S02]  /*5900*/  HMMA.16816.F32 R88, R128.reuse, R180, R88 ;  /* 0x000000b48058723c */ /* 0x040fe40000001858 */
[----:B------:R1:W-:Y:S04]  /*5910*/  STL [R1+0xc], R251 ;  /* 0x00000cfb01007387 */ /* 0x0003e80000100800 */
        /* <DEDUP_REMOVED lines=12> */
[----:B-1----:R-:W-:-:S15]  /*59e0*/  @!P0 BRA `(.L_x_1271) ;  /* 0x000000e800108947 */ /* 0x002fde0003800000 */
[----:B------:R-:W2:Y:S01]  /*59f0*/  LDL.64 R6, [R1+0x18] ;  /* 0x0000180001067983 */ /* 0x000ea20000100a00 */
[----:B------:R-:W-:Y:S01]  /*5a00*/  ULDC UR4, c[0x0][0x2d0] ;  /* 0x0000b40000047ab9 */ /* 0x000fe20000000800 */
[----:B------:R-:W-:-:S04]  /*5a10*/  DEPBAR.LE SB0, 0x0 ;  /* 0x000080000000791a */ /* 0x000fc80000000000 */
[----:B------:R-:W3:Y:S04]  /*5a20*/  LDL R132, [R1+0x10] ;  /* 0x0000100001847983 */ /* 0x000ee80000100800 */
[----:B------:R-:W4:Y:S01]  /*5a30*/  LDL.64 R206, [R1+0x38] ;  /* 0x0000380001ce7983 */ /* 0x000f220000100a00 */
[----:B------:R-:W-:Y:S02]  /*5a40*/  UIADD3 UR37, UR17, -0x2, URZ ;  /* 0xfffffffe11257890 */ /* 0x000fe4000fffe03f */
[----:B------:R-:W-:Y:S02]  /*5a50*/  UISETP.GE.AND UP0, UPT, UR17, 0x3, UPT ;  /* 0x000000031100788c */ /* 0x000fe4000bf06270 */
[----:B------:R-:W-:Y:S02]  /*5a60*/  USHF.R.S32.HI UR10, URZ, 0x1f, UR37 ;  /* 0x0000001f3f0a7899 */ /* 0x000fe40008011425 */
[----:B------:R-:W-:Y:S01]  /*5a70*/  IMAD.U32 R2, RZ, RZ, UR37 ;  /* 0x00000025ff027e24 */ /* 0x000fe2000f8e00ff */
[----:B------:R-:W-:Y:S01]  /*5a80*/  BAR.SYNC.DEFER_BLOCKING 0x0 ;  /* 0x0000000000007b1d */ /* 0x000fe20000010000 */
[----:B--2---:R-:W-:-:S02]  /*5a90*/  ISETP.GE.AND P3, PT, R6, UR4, PT ;  /* 0x0000000406007c0c */ /* 0x004fc4000bf66270 */
[----:B---3--:R-:W-:Y:S01]  /*5aa0*/  ISETP.GE.AND P2, PT, R132, UR4, PT ;  /* 0x0000000484007c0c */ /* 0x008fe2000bf46270 */
[----:B------:R-:W-:Y:S02]  /*5ab0*/  UIMAD UR4, UR12, UR37, URZ ;  /* 0x000000250c0472a4 */ /* 0x000fe4000f8e023f */
[----:B------:R-:W1:Y:S01]  /*5ac0*/  S2R R132, SR_TID.X ;  /* 0x0000000000847919 */ /* 0x000e620000002100 */
[----:B----4-:R-:W-:Y:S01]  /*5ad0*/  IMAD.WIDE.U32 R2, R2, UR13, R206 ;  /* 0x0000000d02027c25 */ /* 0x010fe2000f8e00ce */
[----:B------:R-:W-:-:S06]  /*5ae0*/  UIMAD UR4, UR10, UR13, UR4 ;  /* 0x0000000d0a0472a4 */ /* 0x000fcc000f8e0204 */
[----:B------:R-:W2:Y:S01]  /*5af0*/  @!P3 LDC.64 R16, c[0x0][0x220] ;  /* 0x00008800ff10bb82 */ /* 0x000ea20000000a00 */
[----:B------:R-:W-:Y:S01]  /*5b00*/  @P3 STS.128 [R227+0xa000], RZ ;  /* 0x00a000ffe3003388 */ /* 0x000fe20000000c00 */
[----:B------:R-:W-:Y:S01]  /*5b10*/  IADD3 R0, P0, R2, UR19, RZ ;  /* 0x0000001302007c10 */ /* 0x000fe2000ff1e0ff */
[----:B------:R-:W-:-:S05]  /*5b20*/  VIADD R3, R3, UR4 ;  /* 0x0000000403037c36 */ /* 0x000fca0008000000 */
[----:B------:R-:W3:Y:S01]  /*5b30*/  @!P2 LDC.64 R6, c[0x0][0x220] ;  /* 0x00008800ff06ab82 */ /* 0x000ee20000000a00 */
[----:B------:R-:W-:-:S07]  /*5b40*/  IADD3.X R5, R3, UR18, RZ, P0, !PT ;  /* 0x0000001203057c10 */ /* 0x000fce00087fe4ff */
[----:B------:R-:W4:Y:S08]  /*5b50*/  @!P3 LDC.64 R14, c[0x0][0x220] ;  /* 0x00008800ff0ebb82 */ /* 0x000f300000000a00 */
[----:B------:R-:W5:Y:S01]  /*5b60*/  @!P2 LDC.64 R18, c[0x0][0x220] ;  /* 0x00008800ff12ab82 */ /* 0x000f620000000a00 */
[----:B--2---:R-:W-:Y:S01]  /*5b70*/  @!P3 LEA R16, P5, R2, R16, 0x1 ;  /* 0x000000100210b211 */ /* 0x004fe200078a08ff */
[----:B-1----:R-:W-:-:S03]  /*5b80*/  IMAD.SHL.U32 R132, R132, 0x2, RZ ;  /* 0x0000000284847824 */ /* 0x002fc600078e00ff */
[C---:B------:R-:W-:Y:S02]  /*5b90*/  @!P3 LEA.HI.X R17, R2.reuse, R17, R3, 0x1, P5 ;  /* 0x000000110211b211 */ /* 0x040fe400028f0c03 */
[----:B---3--:R-:W-:-:S03]  /*5ba0*/  @!P2 LEA R6, P1, R2, R6, 0x1 ;  /* 0x000000060206a211 */ /* 0x008fc600078208ff */
[----:B------:R-:W-:Y:S01]  /*5bb0*/  @!PT LDS RZ, [RZ] ;  /* 0x00000000fffff984 */ /* 0x000fe20000000800 */
[----:B------:R-:W-:Y:S01]  /*5bc0*/  @!PT LDS RZ, [RZ] ;  /* 0x00000000fffff984 */ /* 0x000fe20000000800 */
[----:B------:R-:W-:Y:S01]  /*5bd0*/  @!PT LDS RZ, [RZ] ;  /* 0x00000000fffff984 */ /* 0x000fe20000000800 */
[----:B------:R1:W-:Y:S01]  /*5be0*/  @!P3 LDGSTS.E.BYPASS.LTC128B.128 [R227+0xa000], desc[UR20][R16.64] ;  /* 0x0a00000010e3bfae */ /* 0x0003e2000b901d54 */
[----:B------:R-:W-:Y:S02]  /*5bf0*/  LOP3.LUT R132, R132, 0x6, RZ, 0xc0, !PT ;  /* 0x0000000684847812 */ /* 0x000fe400078ec0ff */
[----:B------:R-:W-:Y:S01]  /*5c00*/  @!P2 LEA.HI.X R7, R2, R7, R3, 0x1, P1 ;  /* 0x000000070207a211 */ /* 0x000fe200008f0c03 */
[----:B------:R-:W-:Y:S01]  /*5c10*/  @P2 STS.128 [R227+0xb000], RZ ;  /* 0x00b000ffe3002388 */ /* 0x000fe20000000c00 */
[----:B----4-:R-:W-:-:S03]  /*5c20*/  @!P3 LEA R14, P4, R0, R14, 0x1 ;  /* 0x0000000e000eb211 */ /* 0x010fc600078808ff */
[----:B------:R-:W-:Y:S01]  /*5c30*/  @!PT LDS RZ, [RZ] ;  /* 0x00000000fffff984 */ /* 0x000fe20000000800 */
[----:B------:R-:W-:Y:S01]  /*5c40*/  @!PT LDS RZ, [RZ] ;  /* 0x00000000fffff984 */ /* 0x000fe20000000800 */
[----:B------:R-:W-:Y:S01]  /*5c50*/  @!PT LDS RZ, [RZ] ;  /* 0x00000000fffff984 */ /* 0x000fe20000000800 */
[----:B------:R-:W-:Y:S01]  /*5c60*/  @!P2 LDGSTS.E.BYPASS.LTC128B.128 [R227+0xb000], desc[UR20][R6.64+0x80] ;  /* 0x0b00008006e3afae */ /* 0x000fe2000b901d54 */
[----:B------:R-:W-:-:S03]  /*5c70*/  @!P3 LEA.HI.X R15, R0, R15, R5, 0x1, P4 ;  /* 0x0000000f000fb211 */ /* 0x000fc600020f0c05 */
[----:B------:R-:W-:Y:S01]  /*5c80*/  @P3 STS.128 [R227+0xa800], RZ ;  /* 0x00a800ffe3003388 */ /* 0x000fe20000000c00 */
[----:B-----5:R-:W-:-:S03]  /*5c90*/  @!P2 LEA R4, P0, R0, R18, 0x1 ;  /* 0x000000120004a211 */ /* 0x020fc600078008ff */
[----:B------:R-:W-:Y:S01]  /*5ca0*/  @!PT LDS RZ, [RZ] ;  /* 0x00000000fffff984 */ /* 0x000fe20000000800 */
[----:B------:R-:W-:Y:S01]  /*5cb0*/  @!PT LDS RZ, [RZ] ;  /* 0x00000000fffff984 */ /* 0x000fe20000000800 */
[----:B------:R-:W-:Y:S01]  /*5cc0*/  @!PT LDS RZ, [RZ] ;  /* 0x00000000fffff984 */ /* 0x000fe20000000800 */
[----:B------:R-:W-:Y:S01]  /*5cd0*/  @!P3 LDGSTS.E.BYPASS.LTC128B.128 [R227+0xa800], desc[UR20][R14.64] ;  /* 0x0a8000000ee3bfae */ /* 0x000fe2000b901d54 */
[----:B------:R-:W-:Y:S01]  /*5ce0*/  @!P2 LEA.HI.X R5, R0, R19, R5, 0x1, P0 ;  /* 0x000000130005a211 */ /* 0x000fe200000f0c05 */
[----:B------:R-:W-:Y:S02]  /*5cf0*/  IMAD.U32 R0, RZ, RZ, UR37 ;  /* 0x00000025ff007e24 */ /* 0x000fe4000f8e00ff */
[----:B------:R-:W-:Y:S02]  /*5d00*/  @P2 STS.128 [R227+0xb800], RZ ;  /* 0x00b800ffe3002388 */ /* 0x000fe40000000c00 */
[----:B------:R-:W-:Y:S02]  /*5d10*/  IMAD R0, R0, 0x20, R132 ;  /* 0x0000002000007824 */ /* 0x000fe400078e0284 */
[----:B------:R-:W-:Y:S01]  /*5d20*/  @!PT LDS RZ, [RZ] ;  /* 0x00000000fffff984 */ /* 0x000fe20000000800 */
[----:B------:R-:W-:Y:S01]  /*5d30*/  @!PT LDS RZ, [RZ] ;  /* 0x00000000fffff984 */ /* 0x000fe20000000800 */
[----:B------:R-:W-:Y:S01]  /*5d40*/  @!PT LDS RZ, [RZ] ;  /* 0x00000000fffff984 */ /* 0x000fe20000000800 */
[----:B------:R2:W-:Y:S02]  /*5d50*/  @!P2 LDGSTS.E.BYPASS.LTC128B.128 [R227+0xb800], desc[UR20][R4.64+0x80] ;  /* 0x0b80008004e3afae */ /* 0x0005e4000b901d54 */
[----:B------:R-:W-:-:S02]  /*5d60*/  VIADD R3, R0, 0x1 ;  /* 0x0000000100037836 */ /* 0x000fc40000000000 */
[----:B------:R-:W-:Y:S01]  /*5d70*/  LDSM.16.M88.4 R172, [R212+0x8000] ;  /* 0x00800000d4ac783b */ /* 0x000fe20000000200 */
[----:B------:R-:W-:-:S03]  /*5d80*/  VIADD R2, R0, 0x8 ;  /* 0x0000000800027836 */ /* 0x000fc60000000000 */
[----:B-1----:R-:W1:Y:S01]  /*5d90*/  LDSM.16.M88.4 R16, [R214+0x2000] ;  /* 0x00200000d610783b */ /* 0x002e620000000200 */
[C---:B------:R-:W-:Y:S02]  /*5da0*/  ISETP.GE.AND P4, PT, R3.reuse, R10, PT ;  /* 0x0000000a0300720c */ /* 0x040fe40003f86270 */
[C---:B------:R-:W-:Y:S01]  /*5db0*/  ISETP.GE.AND P1, PT, R3.reuse, R9, PT ;  /* 0x000000090300720c */ /* 0x040fe20003f26270 */
[----:B------:R-:W3:Y:S01]  /*5dc0*/  LDSM.16.M88.4 R20, [R214] ;  /* 0x00000000d614783b */ /* 0x000ee20000000200 */
[C---:B------:R-:W-:Y:S02]  /*5dd0*/  ISETP.GE.AND P0, PT, R3.reuse, R12, PT ;  /* 0x0000000c0300720c */ /* 0x040fe40003f06270 */
[----:B------:R-:W-:Y:S01]  /*5de0*/  ISETP.GE.AND P6, PT, R3, R11, PT ;  /* 0x0000000b0300720c */ /* 0x000fe20003fc6270 */
[----:B------:R-:W4:Y:S01]  /*5df0*/  LDSM.16.M88.4 R32, [R212+0x8800] ;  /* 0x00880000d420783b */ /* 0x000f220000000200 */
[----:B------:R-:W-:-:S03]  /*5e00*/  ISETP.GE.AND P5, PT, R2, R10, PT ;  /* 0x0000000a0200720c */ /* 0x000fc60003fa6270 */
[----:B------:R-:W-:Y:S04]  /*5e10*/  LDSM.16.M88.4 R176, [R223] ;  /* 0x00000000dfb0783b */ /* 0x000fe80000000200 */
[----:B------:R-:W-:Y:S04]  /*5e20*/  LDSM.16.M88.4 R28, [R216] ;  /* 0x00000000d81c783b */ /* 0x000fe80000000200 */
[----:B--2---:R-:W2:Y:S04]  /*5e30*/  LDSM.16.M88.4 R4, [R216+0x2000] ;  /* 0x00200000d804783b */ /* 0x004ea80000000200 */
[----:B------:R-:W5:Y:S04]  /*5e40*/  LDSM.16.M88.4 R180, [R226] ;  /* 0x00000000e2b4783b */ /* 0x000f680000000200 */
[----:B------:R-:W-:Y:S04]  /*5e50*/  LDSM.16.M88.4 R184, [R220+0x8000] ;  /* 0x00800000dcb8783b */ /* 0x000fe80000000200 */
[----:B------:R-:W-:Y:S04]  /*5e60*/  LDSM.16.M88.4 R24, [R222+0x2000] ;  /* 0x00200000de18783b */ /* 0x000fe80000000200 */
[----:B------:R-:W0:Y:S01]  /*5e70*/  LDGDEPBAR ;  /* 0x00000000000079af */ /* 0x000e220000000000 */
[----:B-1----:R-:W-:Y:S06]  /*5e80*/  HMMA.16816.F32 R196, R16, R174, RZ ;  /* 0x000000ae10c4723c */ /* 0x002fec00000018ff */
[----:B---3--:R-:W-:Y:S06]  /*5e90*/  HMMA.16816.F32 R204, R20, R172, RZ ;  /* 0x000000ac14cc723c */ /* 0x008fec00000018ff */
[C---:B----4-:R-:W-:Y:S06]  /*5ea0*/  HMMA.16816.F32 R192, R16.reuse, R32, RZ ;  /* 0x0000002010c0723c */ /* 0x050fec00000018ff */
[----:B------:R-:W-:Y:S06]  /*5eb0*/  HMMA.16816.F32 R200, R16, R172, RZ ;  /* 0x000000ac10c8723c */ /* 0x000fec00000018ff */
[C---:B------:R-:W-:Y:S06]  /*5ec0*/  HMMA.16816.F32 R188, R20.reuse, R32, RZ ;  /* 0x0000002014bc723c */ /* 0x040fec00000018ff */
[----:B------:R-:W-:Y:S06]  /*5ed0*/  HMMA.16816.F32 R172, R20, R174, RZ ;  /* 0x000000ae14ac723c */ /* 0x000fec00000018ff */
[-C--:B------:R-:W-:Y:S06]  /*5ee0*/  HMMA.16816.F32 R16, R16, R34.reuse, RZ ;  /* 0x000000221010723c */ /* 0x080fec00000018ff */
[----:B------:R-:W-:Y:S01]  /*5ef0*/  HMMA.16816.F32 R208, R20, R34, RZ ;  /* 0x0000002214d0723c */ /* 0x000fe200000018ff */
[----:B------:R-:W1:Y:S04]  /*5f00*/  LDSM.16.M88.4 R20, [R222] ;  /* 0x00000000de14783b */ /* 0x000e680000000200 */
[----:B------:R-:W3:Y:S01]  /*5f10*/  LDSM.16.M88.4 R32, [R220+0x8800] ;  /* 0x00880000dc20783b */ /* 0x000ee20000000200 */
[----:B--2---:R-:W-:Y:S06]  /*5f20*/  HMMA.16816.F32 R228, R4, R178, R196 ;  /* 0x000000b204e4723c */ /* 0x004fec00000018c4 */
[----:B------:R-:W-:Y:S06]  /*5f30*/  HMMA.16816.F32 R196, R28, R176, R204 ;  /* 0x000000b01cc4723c */ /* 0x000fec00000018cc */
[-C--:B-----5:R-:W-:Y:S06]  /*5f40*/  HMMA.16816.F32 R236, R4, R180.reuse, R192 ;  /* 0x000000b404ec723c */ /* 0x0a0fec00000018c0 */
[----:B------:R-:W-:Y:S06]  /*5f50*/  HMMA.16816.F32 R192, R28, R180, R188 ;  /* 0x000000b41cc0723c */ /* 0x000fec00000018bc */
[----:B------:R-:W-:Y:S06]  /*5f60*/  HMMA.16816.F32 R232, R4, R176, R200 ;  /* 0x000000b004e8723c */ /* 0x000fec00000018c8 */
[----:B------:R-:W-:Y:S01]  /*5f70*/  HMMA.16816.F32 R188, R28, R178, R172 ;  /* 0x000000b21cbc723c */ /* 0x000fe200000018ac */
[----:B------:R-:W-:Y:S04]  /*5f80*/  LDSM.16.M88.4 R176, [R219] ;  /* 0x00000000dbb0783b */ /* 0x000fe80000000200 */
[----:B------:R-:W-:Y:S01]  /*5f90*/  LDSM.16.M88.4 R172, [R219+0x800] ;  /* 0x00080000dbac783b */ /* 0x000fe20000000200 */
[-C--:B------:R-:W-:Y:S03]  /*5fa0*/  HMMA.16816.F32 R200, R4, R182.reuse, R16 ;  /* 0x000000b604c8723c */ /* 0x080fe60000001810 */
[----:B------:R-:W2:Y:S03]  /*5fb0*/  LDSM.16.M88.4 R16, [R221] ;  /* 0x00000000dd10783b */ /* 0x000ea60000000200 */
[----:B------:R-:W-:Y:S01]  /*5fc0*/  HMMA.16816.F32 R28, R28, R182, R208 ;  /* 0x000000b61c1c723c */ /* 0x000fe200000018d0 */
[----:B------:R-:W4:Y:S04]  /*5fd0*/  LDSM.16.M88.4 R4, [R221+0x2000] ;  /* 0x00200000dd04783b */ /* 0x000f280000000200 */
[----:B------:R-:W-:Y:S01]  /*5fe0*/  LDSM.16.M88.4 R180, [R212+0x9800] ;  /* 0x00980000d4b4783b */ /* 0x000fe20000000200 */
[-C--:B-1----:R-:W-:Y:S06]  /*5ff0*/  HMMA.16816.F32 R196, R20, R184.reuse, R196 ;  /* 0x000000b814c4723c */ /* 0x082fec00000018c4 */
[C---:B------:R-:W-:Y:S06]  /*6000*/  HMMA.16816.F32 R204, R24.reuse, R184, R232 ;  /* 0x000000b818cc723c */ /* 0x040fec00000018e8 */
[-C--:B------:R-:W-:Y:S06]  /*6010*/  HMMA.16816.F32 R228, R24, R186.reuse, R228 ;  /* 0x000000ba18e4723c */ /* 0x080fec00000018e4 */
[----:B------:R-:W-:Y:S06]  /*6020*/  HMMA.16816.F32 R188, R20, R186, R188 ;  /* 0x000000ba14bc723c */ /* 0x000fec00000018bc */
[C---:B---3--:R-:W-:Y:S06]  /*6030*/  HMMA.16816.F32 R208, R24.reuse, R32, R236 ;  /* 0x0000002018d0723c */ /* 0x048fec00000018ec */
[----:B------:R-:W-:Y:S01]  /*6040*/  HMMA.16816.F32 R200, R24, R34, R200 ;  /* 0x0000002218c8723c */ /* 0x000fe200000018c8 */
[----:B------:R-:W-:Y:S05]  /*6050*/  LDSM.16.M88.4 R24, [R214+0x4000] ;  /* 0x00400000d618783b */ /* 0x000fea0000000200 */
[C---:B------:R-:W-:Y:S06]  /*6060*/  HMMA.16816.F32 R184, R20.reuse, R32, R192 ;  /* 0x0000002014b8723c */ /* 0x040fec00000018c0 */
[----:B------:R-:W-:Y:S01]  /*6070*/  HMMA.16816.F32 R32, R20, R34, R28 ;  /* 0x000000221420723c */ /* 0x000fe2000000181c */
[----:B------:R-:W1:Y:S04]  /*6080*/  LDSM.16.M88.4 R28, [R212+0x9000] ;  /* 0x00900000d41c783b */ /* 0x000e680000000200 */
[----:B------:R-:W3:Y:S01]  /*6090*/  LDSM.16.M88.4 R20, [R214+0x6000] ;  /* 0x00600000d614783b */ /* 0x000ee20000000200 */
[-C--:B--2---:R-:W-:Y:S06]  /*60a0*/  HMMA.16816.F32 R196, R16, R176.reuse, R196 ;  /* 0x000000b010c4723c */ /* 0x084fec00000018c4 */
[C---:B----4-:R-:W-:Y:S06]  /*60b0*/  HMMA.16816.F32 R204, R4.reuse, R176, R204 ;  /* 0x000000b004cc723c */ /* 0x050fec00000018cc */
        /* <DEDUP_REMOVED lines=8> */
[----:B------:R-:W-:Y:S04]  /*6140*/  LDSM.16.M88.4 R32, [R225] ;  /* 0x00000000e120783b */ /* 0x000fe80000000200 */
[----:B------:R-:W2:Y:S01]  /*6150*/  LDSM.16.M88.4 R16, [R216+0x4000] ;  /* 0x00400000d810783b */ /* 0x000ea20000000200 */
[-C--:B-1----:R-:W-:Y:S03]  /*6160*/  HMMA.16816.F32 R196, R24, R28.reuse, R196 ;  /* 0x0000001c18c4723c */ /* 0x082fe600000018c4 */
[----:B------:R-:W1:Y:S03]  /*6170*/  LDSM.16.M88.4 R172, [R224] ;  /* 0x00000000e0ac783b */ /* 0x000e660000000200 */
[C---:B---3--:R-:W-:Y:S06]  /*6180*/  HMMA.16816.F32 R204, R20.reuse, R28, R204 ;  /* 0x0000001c14cc723c */ /* 0x048fec00000018cc */
[C---:B------:R-:W-:Y:S06]  /*6190*/  HMMA.16816.F32 R228, R20.reuse, R30, R228 ;  /* 0x0000001e14e4723c */ /* 0x040fec00000018e4 */
[C---:B------:R-:W-:Y:S06]  /*61a0*/  HMMA.16816.F32 R208, R20.reuse, R180, R208 ;  /* 0x000000b414d0723c */ /* 0x040fec00000018d0 */
[----:B------:R-:W-:Y:S01]  /*61b0*/  HMMA.16816.F32 R200, R20, R182, R200 ;  /* 0x000000b614c8723c */ /* 0x000fe200000018c8 */
[----:B------:R-:W-:Y:S05]  /*61c0*/  LDSM.16.M88.4 R20, [R222+0x6000] ;  /* 0x00600000de14783b */ /* 0x000fea0000000200 */
[C---:B------:R-:W-:Y:S01]  /*61d0*/  HMMA.16816.F32 R192, R24.reuse, R30, R192 ;  /* 0x0000001e18c0723c */ /* 0x040fe200000018c0 */
[----:B------:R-:W3:Y:S05]  /*61e0*/  LDSM.16.M88.4 R28, [R222+0x4000] ;  /* 0x00400000de1c783b */ /* 0x000eea0000000200 */
[C---:B------:R-:W-:Y:S06]  /*61f0*/  HMMA.16816.F32 R184, R24.reuse, R180, R184 ;  /* 0x000000b418b8723c */ /* 0x040fec00000018b8 */
[----:B------:R-:W-:Y:S01]  /*6200*/  HMMA.16816.F32 R188, R24, R182, R188 ;  /* 0x000000b618bc723c */ /* 0x000fe200000018bc */
[----:B------:R-:W-:Y:S05]  /*6210*/  LDSM.16.M88.4 R24, [R221+0x4000] ;  /* 0x00400000dd18783b */ /* 0x000fea0000000200 */
[-C--:B--2---:R-:W-:Y:S06]  /*6220*/  HMMA.16816.F32 R180, R16, R32.reuse, R196 ;  /* 0x0000002010b4723c */ /* 0x084fec00000018c4 */
[C---:B------:R-:W-:Y:S06]  /*6230*/  HMMA.16816.F32 R204, R4.reuse, R32, R204 ;  /* 0x0000002004cc723c */ /* 0x040fec00000018cc */
[C---:B------:R-:W-:Y:S06]  /*6240*/  HMMA.16816.F32 R232, R4.reuse, R34, R228 ;  /* 0x0000002204e8723c */ /* 0x040fec00000018e4 */
[C---:B-1----:R-:W-:Y:S06]  /*6250*/  HMMA.16816.F32 R236, R4.reuse, R172, R208 ;  /* 0x000000ac04ec723c */ /* 0x042fec00000018d0 */
[----:B------:R-:W-:Y:S01]  /*6260*/  HMMA.16816.F32 R228, R4, R174, R200 ;  /* 0x000000ae04e4723c */ /* 0x000fe200000018c8 */
[----:B------:R-:W1:Y:S05]  /*6270*/  LDSM.16.M88.4 R4, [R219+0x1000] ;  /* 0x00100000db04783b */ /* 0x000e6a0000000200 */
[C---:B------:R-:W-:Y:S01]  /*6280*/  HMMA.16816.F32 R192, R16.reuse, R34, R192 ;  /* 0x0000002210c0723c */ /* 0x040fe200000018c0 */
[----:B------:R-:W2:Y:S05]  /*6290*/  LDSM.16.M88.4 R32, [R220+0x9800] ;  /* 0x00980000dc20783b */ /* 0x000eaa0000000200 */
[C---:B------:R-:W-:Y:S06]  /*62a0*/  HMMA.16816.F32 R196, R16.reuse, R172, R184 ;  /* 0x000000ac10c4723c */ /* 0x040fec00000018b8 */
[----:B------:R-:W-:Y:S01]  /*62b0*/  HMMA.16816.F32 R208, R16, R174, R188 ;  /* 0x000000ae10d0723c */ /* 0x000fe200000018bc */
[----:B------:R-:W4:Y:S04]  /*62c0*/  LDSM.16.M88.4 R16, [R221+0x6000] ;  /* 0x00600000dd10783b */ /* 0x000f280000000200 */
[----:B------:R-:W5:Y:S01]  /*62d0*/  LDSM.16.M88.4 R172, [R219+0x1800] ;  /* 0x00180000dbac783b */ /* 0x000f620000000200 */
[----:B---3--:R-:W-:Y:S01]  /*62e0*/  HMMA.16816.F32 R184, R28, R176, R180 ;  /* 0x000000b01cb8723c */ /* 0x008fe200000018b4 */
[----:B------:R-:W-:-:S05]  /*62f0*/  DEPBAR.LE SB0, 0x0 ;  /* 0x000080000000791a */ /* 0x000fca0000000000 */
[----:B------:R-:W-:Y:S06]  /*6300*/  HMMA.16816.F32 R180, R20, R176, R204 ;  /* 0x000000b014b4723c */ /* 0x000fec00000018cc */
[-C--:B------:R-:W-:Y:S06]  /*6310*/  HMMA.16816.F32 R188, R28, R178.reuse, R192 ;  /* 0x000000b21cbc723c */ /* 0x080fec00000018c0 */
[----:B------:R-:W-:Y:S06]  /*6320*/  HMMA.16816.F32 R176, R20, R178, R232 ;  /* 0x000000b214b0723c */ /* 0x000fec00000018e8 */
[----:B-1----:R-:W-:Y:S06]  /*6330*/  HMMA.16816.F32 R232, R24, R4, R184 ;  /* 0x0000000418e8723c */ /* 0x002fec00000018b8 */
[----:B--2---:R-:W-:Y:S06]  /*6340*/  HMMA.16816.F32 R204, R20, R34, R228 ;  /* 0x0000002214cc723c */ /* 0x004fec00000018e4 */
[----:B----4-:R-:W-:Y:S06]  /*6350*/  HMMA.16816.F32 R228, R16, R4, R180 ;  /* 0x0000000410e4723c */ /* 0x010fec00000018b4 */
[----:B------:R-:W-:Y:S01]  /*6360*/  HMMA.16816.F32 R200, R20, R32, R236 ;  /* 0x0000002014c8723c */ /* 0x000fe200000018ec */
[----:B------:R-:W-:-:S05]  /*6370*/  I2FP.F32.S32 R4, R3 ;  /* 0x0000000300047245 */ /* 0x000fca0000201400 */
[----:B------:R-:W-:Y:S01]  /*6380*/  HMMA.16816.F32 R188, R24, R6, R188 ;  /* 0x0000000618bc723c */ /* 0x000fe200000018bc */
[C---:B------:R-:W-:Y:S01]  /*6390*/  FFMA.FTZ R5, R4.reuse, UR5, R233 ;  /* 0x0000000504057c23 */ /* 0x040fe200080100e9 */
[----:B------:R-:W-:-:S04]  /*63a0*/  FFMA.FTZ R3, R4, UR5, R235 ;  /* 0x0000000504037c23 */ /* 0x000fc800080100eb */
[----:B------:R-:W-:Y:S01]  /*63b0*/  HMMA.16816.F32 R20, R28, R32, R196 ;  /* 0x000000201c14723c */ /* 0x000fe200000018c4 */
[----:B------:R-:W-:Y:S02]  /*63c0*/  FSEL R132, R3, -INF , !P1 ;  /* 0xff80000003847808 */ /* 0x000fe40004800000 */
[----:B------:R-:W-:Y:S01]  /*63d0*/  I2FP.F32.S32 R3, R2 ;  /* 0x0000000200037245 */ /* 0x000fe20000201400 */
[----:B------:R-:W-:Y:S01]  /*63e0*/  BAR.SYNC.DEFER_BLOCKING 0x0 ;  /* 0x0000000000007b1d */ /* 0x000fe20000010000 */
[----:B------:R-:W-:Y:S01]  /*63f0*/  ISETP.GE.AND P1, PT, R2, R12, PT ;  /* 0x0000000c0200720c */ /* 0x000fe20003f26270 */
[----:B------:R-:W-:Y:S01]  /*6400*/  HMMA.16816.F32 R180, R16, R6, R176 ;  /* 0x0000000610b4723c */ /* 0x000fe200000018b0 */
[----:B------:R-:W-:Y:S01]  /*6410*/  FSEL R33, R5, -INF , !P4 ;  /* 0xff80000005217808 */ /* 0x000fe20006000000 */
[----:B------:R-:W-:Y:S01]  /*6420*/  FFMA.FTZ R5, R4, UR5, R229 ;  /* 0x0000000504057c23 */ /* 0x000fe200080100e5 */
[----:B------:R-:W-:-:S03]  /*6430*/  ISETP.GE.AND P4, PT, R2, R9, PT ;  /* 0x000000090200720c */ /* 0x000fc60003f86270 */
[----:B------:R-:W-:Y:S01]  /*6440*/  HMMA.16816.F32 R28, R28, R34, R208 ;  /* 0x000000221c1c723c */ /* 0x000fe200000018d0 */
[----:B------:R-:W-:Y:S01]  /*6450*/  FFMA.FTZ R6, R4, UR5, R231 ;  /* 0x0000000504067c23 */ /* 0x000fe200080100e7 */
[----:B------:R-:W-:Y:S02]  /*6460*/  FSEL R196, R5, -INF , !P0 ;  /* 0xff80000005c47808 */ /* 0x000fe40004000000 */
[----:B------:R-:W-:Y:S01]  /*6470*/  ISETP.GE.AND P0, PT, R2, R11, PT ;  /* 0x0000000b0200720c */ /* 0x000fe20003f06270 */
[----:B------:R-:W-:Y:S02]  /*6480*/  VIADD R2, R0, 0x9 ;  /* 0x0000000900027836 */ /* 0x000fe40000000000 */
[C---:B------:R-:W-:Y:S01]  /*6490*/  FFMA.FTZ R5, R3.reuse, UR5, R188 ;  /* 0x0000000503057c23 */ /* 0x040fe200080100bc */
[----:B-----5:R-:W-:Y:S01]  /*64a0*/  HMMA.16816.F32 R176, R16, R172, R200 ;  /* 0x000000ac10b0723c */ /* 0x020fe200000018c8 */
[----:B------:R-:W-:Y:S01]  /*64b0*/  FSEL R188, R6, -INF , !P6 ;  /* 0xff80000006bc7808 */ /* 0x000fe20007000000 */
[----:B------:R-:W-:Y:S01]  /*64c0*/  FFMA.FTZ R4, R3, UR5, R190 ;  /* 0x0000000503047c23 */ /* 0x000fe200080100be */
[----:B------:R-:W-:-:S02]  /*64d0*/  ISETP.GE.AND P6, PT, R2, R10, PT ;  /* 0x0000000a0200720c */ /* 0x000fc40003fc6270 */
[----:B------:R-:W-:Y:S01]  /*64e0*/  FSEL R32, R5, -INF , !P5 ;  /* 0xff80000005207808 */ /* 0x000fe20006800000 */
[----:B------:R-:W-:Y:S01]  /*64f0*/  HMMA.16816.F32 R192, R24, R172, R20 ;  /* 0x000000ac18c0723c */ /* 0x000fe20000001814 */
[----:B------:R-:W-:Y:S02]  /*6500*/  FSEL R35, R4, -INF , !P4 ;  /* 0xff80000004237808 */ /* 0x000fe40006000000 */
[----:B------:R-:W-:Y:S01]  /*6510*/  I2FP.F32.S32 R4, R2 ;  /* 0x0000000200047245 */ /* 0x000fe20000201400 */
[C---:B------:R-:W-:Y:S01]  /*6520*/  FFMA.FTZ R6, R3.reuse, UR5, R180 ;  /* 0x0000000503067c23 */ /* 0x040fe200080100b4 */
[C---:B------:R-:W-:Y:S01]  /*6530*/  ISETP.GE.AND P5, PT, R2.reuse, R9, PT ;  /* 0x000000090200720c */ /* 0x040fe20003fa6270 */
[-C--:B------:R-:W-:Y:S01]  /*6540*/  HMMA.16816.F32 R184, R16, R174.reuse, R204 ;  /* 0x000000ae10b8723c */ /* 0x080fe200000018cc */
[----:B------:R-:W-:Y:S01]  /*6550*/  ISETP.GE.AND P4, PT, R2, R12, PT ;  /* 0x0000000c0200720c */ /* 0x000fe20003f86270 */
[----:B------:R-:W-:Y:S01]  /*6560*/  FFMA.FTZ R5, R4, UR5, R189 ;  /* 0x0000000504057c23 */ /* 0x000fe200080100bd */
[----:B------:R-:W-:Y:S01]  /*6570*/  FSEL R173, R6, -INF , !P1 ;  /* 0xff80000006ad7808 */ /* 0x000fe20004800000 */
[----:B------:R-:W-:Y:S01]  /*6580*/  FFMA.FTZ R6, R3, UR5, R182 ;  /* 0x0000000503067c23 */ /* 0x000fe200080100b6 */
[----:B------:R-:W-:Y:S01]  /*6590*/  ISETP.GE.AND P1, PT, R2, R11, PT ;  /* 0x0000000b0200720c */ /* 0x000fe20003f26270 */
[----:B------:R-:W-:Y:S01]  /*65a0*/  FFMA.FTZ R3, R4, UR5, R191 ;  /* 0x0000000504037c23 */ /* 0x000fe200080100bf */
[----:B------:R-:W-:Y:S01]  /*65b0*/  VIADD R2, R0, 0x10 ;  /* 0x0000001000027836 */ /* 0x000fe20000000000 */
[----:B------:R-:W-:Y:S01]  /*65c0*/  FSEL R23, R5, -INF , !P6 ;  /* 0xff80000005177808 */ /* 0x000fe20007000000 */
[----:B------:R-:W-:Y:S01]  /*65d0*/  HMMA.16816.F32 R24, R24, R174, R28 ;  /* 0x000000ae1818723c */ /* 0x000fe2000000181c */
[----:B------:R-:W-:Y:S01]  /*65e0*/  FSEL R180, R6, -INF , !P0 ;  /* 0xff80000006b47808 */ /* 0x000fe20004000000 */
[C---:B------:R-:W-:Y:S01]  /*65f0*/  FFMA.FTZ R6, R4.reuse, UR5, R181 ;  /* 0x0000000504067c23 */ /* 0x040fe200080100b5 */
[----:B------:R-:W-:Y:S01]  /*6600*/  FSEL R34, R3, -INF , !P5 ;  /* 0xff80000003227808 */ /* 0x000fe20006800000 */
[----:B------:R-:W-:Y:S01]  /*6610*/  FFMA.FTZ R4, R4, UR5, R183 ;  /* 0x0000000504047c23 */ /* 0x000fe200080100b7 */
[----:B------:R-:W-:-:S02]  /*6620*/  ISETP.GE.AND P0, PT, R2, R10, PT ;  /* 0x0000000a0200720c */ /* 0x000fc40003f06270 */
[----:B------:R-:W-:Y:S02]  /*6630*/  FSEL R137, R6, -INF , !P4 ;  /* 0xff80000006897808 */ /* 0x000fe40006000000 */
[C---:B------:R-:W-:Y:S02]  /*6640*/  ISETP.GE.AND P6, PT, R2.reuse, R9, PT ;  /* 0x000000090200720c */ /* 0x040fe40003fc6270 */
[C---:B------:R-:W-:Y:S02]  /*6650*/  ISETP.GE.AND P5, PT, R2.reuse, R12, PT ;  /* 0x0000000c0200720c */ /* 0x040fe40003fa6270 */
[----:B------:R-:W-:Y:S02]  /*6660*/  I2FP.F32.S32 R3, R2 ;  /* 0x0000000200037245 */ /* 0x000fe40000201400 */
[----:B------:R-:W-:Y:S01]  /*6670*/  ISETP.GE.AND P4, PT, R2, R11, PT ;  /* 0x0000000b0200720c */ /* 0x000fe20003f86270 */
[----:B------:R-:W-:Y:S01]  /*6680*/  VIADD R2, R0, 0x11 ;  /* 0x0000001100027836 */ /* 0x000fe20000000000 */
[----:B------:R-:W-:Y:S01]  /*6690*/  FSEL R172, R4, -INF , !P1 ;  /* 0xff80000004ac7808 */ /* 0x000fe20004800000 */
[C---:B------:R-:W-:Y:S01]  /*66a0*/  FFMA.FTZ R5, R3.reuse, UR5, R192 ;  /* 0x0000000503057c23 */ /* 0x040fe200080100c0 */
        /* <DEDUP_REMOVED lines=13> */
[C---:B------:R-:W-:Y:S02]  /*6780*/  ISETP.GE.AND P6, PT, R2.reuse, R12, PT ;  /* 0x0000000c0200720c */ /* 0x040fe40003fc6270 */
[----:B------:R-:W-:Y:S01]  /*6790*/  ISETP.GE.AND P5, PT, R2, R11, PT ;  /* 0x0000000b0200720c */ /* 0x000fe20003fa6270 */
[----:B------:R-:W-:Y:S01]  /*67a0*/  VIADD R2, R0, 0x18 ;  /* 0x0000001800027836 */ /* 0x000fe20000000000 */
[----:B------:R-:W-:-:S02]  /*67b0*/  FSEL R195, R3, -INF , !P0 ;  /* 0xff80000003c37808 */ /* 0x000fc40004000000 */
[----:B------:R-:W-:Y:S02]  /*67c0*/  FSEL R235, R8, -INF , !P4 ;  /* 0xff80000008eb7808 */ /* 0x000fe40006000000 */
[----:B------:R-:W-:Y:S02]  /*67d0*/  I2FP.F32.S32 R3, R2 ;  /* 0x0000000200037245 */ /* 0x000fe40000201400 */
[----:B------:R-:W-:Y:S02]  /*67e0*/  FSEL R192, R5, -INF , !P1 ;  /* 0xff80000005c07808 */ /* 0x000fe40004800000 */
[----:B------:R-:W-:Y:S01]  /*67f0*/  FSEL R231, R6, -INF , !P6 ;  /* 0xff80000006e77808 */ /* 0x000fe20007000000 */
[C---:B------:R-:W-:Y:S01]  /*6800*/  FFMA.FTZ R5, R3.reuse, UR5, R184 ;  /* 0x0000000503057c23 */ /* 0x040fe200080100b8 */
[C---:B------:R-:W-:Y:S01]  /*6810*/  ISETP.GE.AND P4, PT, R2.reuse, R10, PT ;  /* 0x0000000a0200720c */ /* 0x040fe20003f86270 */
[C---:B------:R-:W-:Y:S01]  /*6820*/  FFMA.FTZ R7, R3.reuse, UR5, R24 ;  /* 0x0000000503077c23 */ /* 0x040fe20008010018 */
[C---:B------:R-:W-:Y:S01]  /*6830*/  ISETP.GE.AND P1, PT, R2.reuse, R9, PT ;  /* 0x000000090200720c */ /* 0x040fe20003f26270 */
[C---:B------:R-:W-:Y:S01]  /*6840*/  FFMA.FTZ R6, R3.reuse, UR5, R26 ;  /* 0x0000000503067c23 */ /* 0x040fe2000801001a */
[C---:B------:R-:W-:Y:S01]  /*6850*/  ISETP.GE.AND P0, PT, R2.reuse, R12, PT ;  /* 0x0000000c0200720c */ /* 0x040fe20003f06270 */
[----:B------:R-:W-:Y:S01]  /*6860*/  FFMA.FTZ R8, R3, UR5, R186 ;  /* 0x0000000503087c23 */ /* 0x000fe200080100ba */
[----:B------:R-:W-:-:S02]  /*6870*/  ISETP.GE.AND P6, PT, R2, R11, PT ;  /* 0x0000000b0200720c */ /* 0x000fc40003fc6270 */
[----:B------:R-:W-:Y:S02]  /*6880*/  I2FP.F32.S32 R2, R0 ;  /* 0x0000000000027245 */ /* 0x000fe40000201400 */
[----:B------:R-:W-:Y:S02]  /*6890*/  FSEL R229, R5, -INF , !P0 ;  /* 0xff80000005e57808 */ /* 0x000fe40004000000 */
[----:B------:R-:W-:Y:S01]  /*68a0*/  ISETP.GE.AND P0, PT, R0, R11, PT ;  /* 0x0000000b0000720c */ /* 0x000fe20003f06270 */
[C---:B------:R-:W-:Y:S01]  /*68b0*/  FFMA.FTZ R3, R2.reuse, UR5, R230 ;  /* 0x0000000502037c23 */ /* 0x040fe200080100e6 */
[----:B------:R-:W-:Y:S01]  /*68c0*/  FFMA.FTZ R13, R2, UR5, R232 ;  /* 0x00000005020d7c23 */ /* 0x000fe200080100e8 */
[----:B------:R-:W-:Y:S01]  /*68d0*/  FSEL R232, R4, -INF , !P5 ;  /* 0xff80000004e87808 */ /* 0x000fe20006800000 */
[C---:B------:R-:W-:Y:S01]  /*68e0*/  FFMA.FTZ R14, R2.reuse, UR5, R234 ;  /* 0x00000005020e7c23 */ /* 0x040fe200080100ea */
[----:B------:R-:W-:Y:S01]  /*68f0*/  FSEL R186, R7, -INF , !P4 ;  /* 0xff80000007ba7808 */ /* 0x000fe20006000000 */
[----:B------:R-:W-:Y:S01]  /*6900*/  FFMA.FTZ R4, R2, UR5, R228 ;  /* 0x0000000502047c23 */ /* 0x000fe200080100e4 */
[----:B------:R-:W-:-:S02]  /*6910*/  FSEL R193, R6, -INF , !P1 ;  /* 0xff80000006c17808 */ /* 0x000fc40004800000 */
[C---:B------:R-:W-:Y:S02]  /*6920*/  ISETP.GE.AND P5, PT, R0.reuse, R10, PT ;  /* 0x0000000a0000720c */ /* 0x040fe40003fa6270 */
[C---:B------:R-:W-:Y:S02]  /*6930*/  ISETP.GE.AND P4, PT, R0.reuse, R9, PT ;  /* 0x000000090000720c */ /* 0x040fe40003f86270 */
[C---:B------:R-:W-:Y:S01]  /*6940*/  ISETP.GE.AND P1, PT, R0.reuse, R12, PT ;  /* 0x0000000c0000720c */ /* 0x040fe20003f26270 */
[----:B------:R-:W-:Y:S01]  /*6950*/  VIADD R0, R0, 0x19 ;  /* 0x0000001900007836 */ /* 0x000fe20000000000 */
[----:B------:R-:W-:Y:S02]  /*6960*/  FSEL R24, R3, -INF , !P0 ;  /* 0xff80000003187808 */ /* 0x000fe40004000000 */
[----:B------:R-:W-:Y:S02]  /*6970*/  PLOP3.LUT P0, PT, PT, PT, UP0, 0x80, 0x0 ;  /* 0x000000000000781c */ /* 0x000fe40003f0f008 */
[----:B------:R-:W-:-:S02]  /*6980*/  I2FP.F32.S32 R2, R0 ;  /* 0x0000000000027245 */ /* 0x000fc40000201400 */
[----:B------:R-:W-:Y:S02]  /*6990*/  FSEL R230, R8, -INF , !P6 ;  /* 0xff80000008e67808 */ /* 0x000fe40007000000 */
[----:B------:R-:W-:Y:S01]  /*69a0*/  FSEL R13, R13, -INF , !P5 ;  /* 0xff8000000d0d7808 */ /* 0x000fe20006800000 */
[----:B------:R-:W-:Y:S01]  /*69b0*/  FFMA.FTZ R5, R2, UR5, R25 ;  /* 0x0000000502057c23 */ /* 0x000fe20008010019 */
[----:B------:R-:W-:Y:S02]  /*69c0*/  FSEL R17, R14, -INF , !P4 ;  /* 0xff8000000e117808 */ /* 0x000fe40006000000 */
[----:B------:R-:W-:Y:S01]  /*69d0*/  FSEL R20, R4, -INF , !P1 ;  /* 0xff80000004147808 */ /* 0x000fe20004800000 */
[----:B------:R-:W-:Y:S01]  /*69e0*/  FFMA.FTZ R4, R2, UR5, R27 ;  /* 0x0000000502047c23 */ /* 0x000fe2000801001b */
[C---:B------:R-:W-:Y:S02]  /*69f0*/  ISETP.GE.AND P6, PT, R0.reuse, R10, PT ;  /* 0x0000000a0000720c */ /* 0x040fe40003fc6270 */
[----:B------:R-:W-:-:S02]  /*6a00*/  ISETP.GE.AND P5, PT, R0, R9, PT ;  /* 0x000000090000720c */ /* 0x000fc40003fa6270 */
[C---:B------:R-:W-:Y:S02]  /*6a10*/  ISETP.GE.AND P4, PT, R0.reuse, R12, PT ;  /* 0x0000000c0000720c */ /* 0x040fe40003f86270 */
[----:B------:R-:W-:Y:S01]  /*6a20*/  ISETP.GE.AND P1, PT, R0, R11, PT ;  /* 0x0000000b0000720c */ /* 0x000fe20003f26270 */
[C---:B------:R-:W-:Y:S01]  /*6a30*/  FFMA.FTZ R0, R2.reuse, UR5, R185 ;  /* 0x0000000502007c23 */ /* 0x040fe200080100b9 */
[----:B------:R-:W-:Y:S01]  /*6a40*/  FFMA.FTZ R2, R2, UR5, R187 ;  /* 0x0000000502027c23 */ /* 0x000fe200080100bb */
[----:B------:R-:W-:Y:S02]  /*6a50*/  FSEL R181, R5, -INF , !P6 ;  /* 0xff80000005b57808 */ /* 0x000fe40007000000 */
[----:B------:R-:W-:Y:S02]  /*6a60*/  FSEL R187, R4, -INF , !P5 ;  /* 0xff80000004bb7808 */ /* 0x000fe40006800000 */
        /* <DEDUP_REMOVED lines=52> */
.L_x_1274:
[----:B------:R-:W-:Y:S05]  /*6db0*/  BSYNC B0 ;  /* 0x0000000000007941 */ /* 0x000fea0003800000 */
.L_x_1273:
[----:B------:R-:W0:Y:S02]  /*6dc0*/  LDGDEPBAR ;  /* 0x00000000000079af */ /* 0x000e240000000000 */
.L_x_1272:
[----:B-1----:R-:W3:Y:S04]  /*6dd0*/  LDL R14, [R1+0x14] ;  /* 0x00001400010e7983 */ /* 0x002ee80000100800 */
[----:B------:R-:W4:Y:S01]  /*6de0*/  LDL R22, [R1+0x30] ;  /* 0x0000300001167983 */ /* 0x000f220000100800 */
[----:B------:R-:W-:-:S04]  /*6df0*/  FMNMX.FTZ R0, R135, R13, !PT ;  /* 0x0000000d87007209 */ /* 0x000fc80007810000 */
[----:B------:R-:W-:-:S04]  /*6e00*/  FMNMX.FTZ R0, R33, R0, !PT ;  /* 0x0000000021007209 */ /* 0x000fc80007810000 */
[----:B------:R-:W-:-:S04]  /*6e10*/  FMNMX.FTZ R0, R32, R0, !PT ;  /* 0x0000000020007209 */ /* 0x000fc80007810000 */
[----:B------:R-:W-:-:S04]  /*6e20*/  FMNMX.FTZ R0, R23, R0, !PT ;  /* 0x0000000017007209 */ /* 0x000fc80007810000 */
[----:B------:R-:W-:-:S04]  /*6e30*/  FMNMX.FTZ R0, R194, R0, !PT ;  /* 0x00000000c2007209 */ /* 0x000fc80007810000 */
[----:B------:R-:W-:-:S04]  /*6e40*/  FMNMX.FTZ R0, R192, R0, !PT ;  /* 0x00000000c0007209 */ /* 0x000fc80007810000 */
[----:B------:R-:W-:-:S04]  /*6e50*/  FMNMX.FTZ R0, R186, R0, !PT ;  /* 0x00000000ba007209 */ /* 0x000fc80007810000 */
[----:B------:R-:W-:Y:S02]  /*6e60*/  FMNMX.FTZ R0, R181, R0, !PT ;  /* 0x00000000b5007209 */ /* 0x000fe40007810000 */
[----:B------:R-:W-:-:S03]  /*6e70*/  FMNMX.FTZ R3, R134, R17, !PT ;  /* 0x0000001186037209 */ /* 0x000fc60007810000 */
[----:B------:R-:W1:Y:S01]  /*6e80*/  SHFL.BFLY PT, R2, R0, 0x2, 0x1f ;  /* 0x0c401f0000027f89 */ /* 0x000e6200000e0000 */
[----:B------:R-:W-:-:S04]  /*6e90*/  FMNMX.FTZ R3, R132, R3, !PT ;  /* 0x0000000384037209 */ /* 0x000fc80007810000 */
[----:B------:R-:W-:-:S04]  /*6ea0*/  FMNMX.FTZ R3, R35, R3, !PT ;  /* 0x0000000323037209 */ /* 0x000fc80007810000 */
[----:B------:R-:W-:-:S04]  /*6eb0*/  FMNMX.FTZ R3, R34, R3, !PT ;  /* 0x0000000322037209 */ /* 0x000fc80007810000 */
[----:B------:R-:W-:-:S04]  /*6ec0*/  FMNMX.FTZ R3, R204, R3, !PT ;  /* 0x00000003cc037209 */ /* 0x000fc80007810000 */
[----:B------:R-:W-:Y:S02]  /*6ed0*/  FMNMX.FTZ R3, R195, R3, !PT ;  /* 0x00000003c3037209 */ /* 0x000fe40007810000 */
[----:B--2---:R-:W-:Y:S02]  /*6ee0*/  FMNMX.FTZ R4, R133, R20, !PT ;  /* 0x0000001485047209 */ /* 0x004fe40007810000 */
[----:B------:R-:W-:Y:S02]  /*6ef0*/  FMNMX.FTZ R3, R193, R3, !PT ;  /* 0x00000003c1037209 */ /* 0x000fe40007810000 */
[----:B-1----:R-:W-:Y:S02]  /*6f00*/  FMNMX.FTZ R2, R0, R2, !PT ;  /* 0x0000000200027209 */ /* 0x002fe40007810000 */
[----:B------:R-:W-:Y:S02]  /*6f10*/  FMNMX.FTZ R0, R196, R4, !PT ;  /* 0x00000004c4007209 */ /* 0x000fe40007810000 */
[----:B------:R-:W-:Y:S01]  /*6f20*/  FMNMX.FTZ R3, R187, R3, !PT ;  /* 0x00000003bb037209 */ /* 0x000fe20007810000 */
[----:B------:R-:W1:Y:S01]  /*6f30*/  SHFL.BFLY PT, R8, R2, 0x1, 0x1f ;  /* 0x0c201f0002087f89 */ /* 0x000e6200000e0000 */
[----:B------:R-:W-:-:S03]  /*6f40*/  FMNMX.FTZ R0, R173, R0, !PT ;  /* 0x00000000ad007209 */ /* 0x000fc60007810000 */
[----:B------:R-:W2:Y:S01]  /*6f50*/  SHFL.BFLY PT, R7, R3, 0x2, 0x1f ;  /* 0x0c401f0003077f89 */ /* 0x000ea200000e0000 */
[----:B------:R-:W-:-:S04]  /*6f60*/  FMNMX.FTZ R0, R137, R0, !PT ;  /* 0x0000000089007209 */ /* 0x000fc80007810000 */
[----:B------:R-:W-:-:S04]  /*6f70*/  FMNMX.FTZ R0, R233, R0, !PT ;  /* 0x00000000e9007209 */ /* 0x000fc80007810000 */
[----:B------:R-:W-:Y:S02]  /*6f80*/  FMNMX.FTZ R4, R231, R0, !PT ;  /* 0x00000000e7047209 */ /* 0x000fe40007810000 */
[----:B------:R-:W-:Y:S02]  /*6f90*/  FMNMX.FTZ R0, R136, R24, !PT ;  /* 0x0000001888007209 */ /* 0x000fe40007810000 */
[----:B------:R-:W-:Y:S02]  /*6fa0*/  MOV R6, UR22 ;  /* 0x0000001600067c02 */ /* 0x000fe40008000f00 */
[----:B------:R-:W-:Y:S02]  /*6fb0*/  MOV R15, 0x7054 ;  /* 0x00007054000f7802 */ /* 0x000fe40000000f00 */
[----:B------:R-:W-:Y:S02]  /*6fc0*/  FMNMX.FTZ R4, R229, R4, !PT ;  /* 0x00000004e5047209 */ /* 0x000fe40007810000 */
[----:B------:R-:W-:-:S02]  /*6fd0*/  FMNMX.FTZ R5, R188, R0, !PT ;  /* 0x00000000bc057209 */ /* 0x000fc40007810000 */
[----:B------:R-:W-:Y:S02]  /*6fe0*/  PRMT R0, R6, R15, UR22 ;  /* 0x0000001606007e16 */ /* 0x000fe4000800000f */
[----:B------:R-:W-:Y:S02]  /*6ff0*/  FMNMX.FTZ R6, R205, R4, !PT ;  /* 0x00000004cd067209 */ /* 0x000fe40007810000 */
[----:B------:R-:W-:Y:S02]  /*7000*/  FMNMX.FTZ R4, R180, R5, !PT ;  /* 0x00000005b4047209 */ /* 0x000fe40007810000 */
[----:B-1----:R-:W-:Y:S02]  /*7010*/  FMNMX.FTZ R239, R2, R8, !PT ;  /* 0x0000000802ef7209 */ /* 0x002fe40007810000 */
[----:B------:R-:W-:Y:S01]  /*7020*/  FMNMX.FTZ R4, R172, R4, !PT ;  /* 0x00000004ac047209 */ /* 0x000fe20007810000 */
[----:B------:R-:W1:Y:S01]  /*7030*/  SHFL.BFLY PT, R16, R6, 0x2, 0x1f ;  /* 0x0c401f0006107f89 */ /* 0x000e6200000e0000 */
[----:B--2---:R-:W-:Y:S01]  /*7040*/  FMNMX.FTZ R3, R3, R7, !PT ;  /* 0x0000000703037209 */ /* 0x004fe20007810000 */
[----:B------:R-:W-:Y:S01]  /*7050*/  FMUL.FTZ R2, R239, UR32 ;  /* 0x00000020ef027c20 */ /* 0x000fe20008410000 */
[----:B------:R-:W-:-:S02]  /*7060*/  MOV R5, UR29 ;  /* 0x0000001d00057c02 */ /* 0x000fc40008000f00 */
[----:B------:R-:W-:Y:S02]  /*7070*/  FSETP.NEU.FTZ.AND P6, PT, R239, -INF , PT ;  /* 0xff800000ef00780b */ /* 0x000fe40003fdd000 */
[----:B------:R-:W-:Y:S01]  /*7080*/  FMNMX.FTZ R4, R235, R4, !PT ;  /* 0x00000004eb047209 */ /* 0x000fe20007810000 */
[----:B------:R-:W2:Y:S01]  /*7090*/  SHFL.BFLY PT, R21, R3, 0x1, 0x1f ;  /* 0x0c201f0003157f89 */ /* 0x000ea200000e0000 */
[----:B------:R-:W-:Y:S02]  /*70a0*/  LOP3.LUT R7, R139, UR37, R5, 0x96, !PT ;  /* 0x000000258b077c12 */ /* 0x000fe4000f8e9605 */
[----:B------:R-:W-:Y:S02]  /*70b0*/  FSEL R2, R2, RZ, P6 ;  /* 0x000000ff02027208 */ /* 0x000fe40003000000 */
[----:B------:R-:W-:Y:S01]  /*70c0*/  FMNMX.FTZ R5, R232, R4, !PT ;  /* 0x00000004e8057209 */ /* 0x000fe20007810000 */
[----:B------:R-:W-:-:S04]  /*70d0*/  IMAD.WIDE.U32 R28, R7, -0x326172a9, RZ ;  /* 0xcd9e8d57071c7825 */ /* 0x000fc800078e00ff */
[----:B------:R-:W-:Y:S01]  /*70e0*/  FFMA.FTZ R7, R13, UR32, -R2 ;  /* 0x000000200d077c23 */ /* 0x000fe20008010802 */
[----:B------:R-:W-:Y:S01]  /*70f0*/  FMNMX.FTZ R13, R230, R5, !PT ;  /* 0x00000005e60d7209 */ /* 0x000fe20007810000 */
[----:B------:R-:W-:-:S03]  /*7100*/  IMAD.WIDE.U32 R18, R249, -0x326172a9, RZ ;  /* 0xcd9e8d57f9127825 */ /* 0x000fc600078e00ff */
[----:B------:R-:W-:Y:S02]  /*7110*/  FMNMX.FTZ R13, R228, R13, !PT ;  /* 0x0000000de40d7209 */ /* 0x000fe40007810000 */
[----:B-1----:R-:W-:Y:S02]  /*7120*/  FMNMX.FTZ R16, R6, R16, !PT ;  /* 0x0000001006107209 */ /* 0x002fe40007810000 */
[----:B--2---:R-:W-:-:S03]  /*7130*/  FMNMX.FTZ R238, R3, R21, !PT ;  /* 0x0000001503ee7209 */ /* 0x004fc60007810000 */
[----:B------:R-:W1:Y:S01]  /*7140*/  SHFL.BFLY PT, R21, R16, 0x1, 0x1f ;  /* 0x0c201f0010157f89 */ /* 0x000e6200000e0000 */
[----:B------:R2:W-:Y:S01]  /*7150*/  MUFU.EX2 R198, R7 ;  /* 0x0000000700c67308 */ /* 0x0005e20000000800 */
[----:B------:R-:W-:Y:S02]  /*7160*/  LOP3.LUT R18, R29, UR40, R18, 0x96, !PT ;  /* 0x000000281d127c12 */ /* 0x000fe4000f8e9612 */
[----:B------:R-:W-:Y:S01]  /*7170*/  FSETP.NEU.FTZ.AND P5, PT, R238, -INF , PT ;  /* 0xff800000ee00780b */ /* 0x000fe20003fbd000 */
[----:B--2---:R-:W-:-:S04]  /*7180*/  FFMA.FTZ R7, R33, UR32, -R2 ;  /* 0x0000002021077c23 */ /* 0x004fc80008010802 */
[----:B------:R2:W-:Y:S01]  /*7190*/  MUFU.EX2 R190, R7 ;  /* 0x0000000700be7308 */ /* 0x0005e20000000800 */
[----:B-1----:R-:W-:-:S04]  /*71a0*/  FMNMX.FTZ R237, R16, R21, !PT ;  /* 0x0000001510ed7209 */ /* 0x002fc80007810000 */
[C---:B------:R-:W-:Y:S01]  /*71b0*/  FSETP.NEU.FTZ.AND P4, PT, R237.reuse, -INF , PT ;  /* 0xff800000ed00780b */ /* 0x040fe20003f9d000 */
[----:B------:R-:W-:-:S05]  /*71c0*/  FMUL.FTZ R21, R237, UR32 ;  /* 0x00000020ed157c20 */ /* 0x000fca0008410000 */
[----:B------:R-:W-:Y:S01]  /*71d0*/  FSEL R21, R21, RZ, P4 ;  /* 0x000000ff15157208 */ /* 0x000fe20002000000 */
[----:B---3--:R-:W-:Y:S01]  /*71e0*/  IMAD.WIDE.U32 R14, R14, -0x326172a9, RZ ;  /* 0xcd9e8d570e0e7825 */ /* 0x008fe200078e00ff */
[----:B----4-:R-:W-:-:S04]  /*71f0*/  LOP3.LUT R4, R19, R22, RZ, 0x3c, !PT ;  /* 0x0000001613047212 */ /* 0x010fc800078e3cff */
[----:B------:R-:W-:Y:S02]  /*7200*/  LOP3.LUT R15, R15, R22, RZ, 0x3c, !PT ;  /* 0x000000160f0f7212 */ /* 0x000fe400078e3cff */
[----:B------:R-:W1:Y:S01]  /*7210*/  SHFL.BFLY PT, R22, R13, 0x2, 0x1f ;  /* 0x0c401f000d167f89 */ /* 0x000e6200000e0000 */
[----:B------:R-:W-:Y:S01]  /*7220*/  IMAD.WIDE.U32 R4, R4, -0x2daee0ad, RZ ;  /* 0xd2511f5304047825 */ /* 0x000fe200078e00ff */
[----:B------:R-:W-:Y:S02]  /*7230*/  LOP3.LUT R8, R29, UR40, R14, 0x96, !PT ;  /* 0x000000281d087c12 */ /* 0x000fe4000f8e960e */
[----:B------:R-:W-:Y:S02]  /*7240*/  LOP3.LUT R14, R241, UR38, R28, 0x96, !PT ;  /* 0x00000026f10e7c12 */ /* 0x000fe4000f8e961c */
[----:B------:R-:W-:Y:S01]  /*7250*/  LOP3.LUT R19, R5, UR39, R138, 0x96, !PT ;  /* 0x0000002705137c12 */ /* 0x000fe2000f8e968a */
[----:B------:R-:W-:Y:S01]  /*7260*/  FFMA.FTZ R5, R32, UR32, -R2 ;  /* 0x0000002020057c23 */ /* 0x000fe20008010802 */
[----:B------:R-:W-:-:S02]  /*7270*/  IMAD R6, R15, -0x2daee0ad, RZ ;  /* 0xd2511f530f067824 */ /* 0x000fc400078e02ff */
[----:B------:R-:W-:Y:S01]  /*7280*/  IMAD.WIDE.U32 R26, R8, -0x2daee0ad, RZ ;  /* 0xd2511f53081a7825 */ /* 0x000fe200078e00ff */
[----:B------:R3:W4:Y:S03]  /*7290*/  MUFU.EX2 R177, R5 ;  /* 0x0000000500b17308 */ /* 0x0007260000000800 */
[----:B------:R-:W-:Y:S01]  /*72a0*/  IMAD.WIDE.U32 R14, R14, -0x2daee0ad, RZ ;  /* 0xd2511f530e0e7825 */ /* 0x000fe200078e00ff */
[----:B------:R-:W-:-:S03]  /*72b0*/  LOP3.LUT R3, R27, UR30, R6, 0x96, !PT ;  /* 0x0000001e1b037c12 */ /* 0x000fc6000f8e9606 */
[----:B------:R-:W-:Y:S01]  /*72c0*/  FMUL.FTZ R8, R238, UR32 ;  /* 0x00000020ee087c20 */ /* 0x000fe20008410000 */
[----:B------:R-:W-:-:S04]  /*72d0*/  IMAD.WIDE.U32 R32, R18, -0x2daee0ad, RZ ;  /* 0xd2511f5312207825 */ /* 0x000fc800078e00ff */
[----:B--2---:R-:W-:-:S04]  /*72e0*/  IMAD.WIDE.U32 R6, R19, -0x326172a9, RZ ;  /* 0xcd9e8d5713067825 */ /* 0x004fc800078e00ff */
[----:B---3--:R-:W-:Y:S01]  /*72f0*/  FFMA.FTZ R5, R23, UR32, -R2 ;  /* 0x0000002017057c23 */ /* 0x008fe20008010802 */
[----:B-1----:R-:W-:-:S03]  /*7300*/  FMNMX.FTZ R13, R13, R22, !PT ;  /* 0x000000160d0d7209 */ /* 0x002fc60007810000 */
[----:B------:R1:W2:Y:S01]  /*7310*/  MUFU.EX2 R178, R5 ;  /* 0x0000000500b27308 */ /* 0x0002a20000000800 */
[----:B------:R-:W-:Y:S01]  /*7320*/  FSEL R8, R8, RZ, P5 ;  /* 0x000000ff08087208 */ /* 0x000fe20002800000 */
[----:B------:R-:W3:Y:S01]  /*7330*/  SHFL.BFLY PT, R22, R13, 0x1, 0x1f ;  /* 0x0c201f000d167f89 */ /* 0x000ee200000e0000 */
[----:B-1----:R-:W-:Y:S02]  /*7340*/  LOP3.LUT R5, R15, UR26, R26, 0x96, !PT ;  /* 0x0000001a0f057c12 */ /* 0x002fe4000f8e961a */
[----:B------:R-:W-:Y:S01]  /*7350*/  LOP3.LUT R15, R33, UR30, R4, 0x96, !PT ;  /* 0x0000001e210f7c12 */ /* 0x000fe2000f8e9604 */
[----:B------:R-:W-:Y:S01]  /*7360*/  IMAD.WIDE.U32 R26, R3, -0x326172a9, RZ ;  /* 0xcd9e8d57031a7825 */ /* 0x000fe200078e00ff */
[----:B------:R-:W-:-:S03]  /*7370*/  LOP3.LUT R4, R7, UR38, R28, 0x96, !PT ;  /* 0x0000002607047c12 */ /* 0x000fc6000f8e961c */
[----:B------:R-:W-:Y:S01]  /*7380*/  IMAD.WIDE.U32 R28, R5, -0x326172a9, RZ ;  /* 0xcd9e8d57051c7825 */ /* 0x000fe200078e00ff */
[----:B------:R-:W-:-:S03]  /*7390*/  LOP3.LUT R18, R27, UR27, R240, 0x96, !PT ;  /* 0x0000001b1b127c12 */ /* 0x000fc6000f8e96f0 */
[----:B------:R-:W-:Y:S01]  /*73a0*/  FFMA.FTZ R3, R132, UR32, -R8 ;  /* 0x0000002084037c23 */ /* 0x000fe20008010808 */
[----:B------:R-:W-:Y:S01]  /*73b0*/  IMAD.WIDE.U32 R4, R4, -0x2daee0ad, RZ ;  /* 0xd2511f5304047825 */ /* 0x000fe200078e00ff */
[----:B------:R-:W-:-:S03]  /*73c0*/  LOP3.LUT R7, R29, UR25, R26, 0x96, !PT ;  /* 0x000000191d077c12 */ /* 0x000fc6000f8e961a */
[----:B------:R-:W-:-:S04]  /*73d0*/  IMAD.WIDE.U32 R30, R15, -0x326172a9, RZ ;  /* 0xcd9e8d570f1e7825 */ /* 0x000fc800078e00ff */
[----:B------:R-:W-:Y:S01]  /*73e0*/  FFMA.FTZ R17, R17, UR32, -R8 ;  /* 0x0000002011117c23 */ /* 0x000fe20008010808 */
[----:B------:R1:W-:Y:S01]  /*73f0*/  MUFU.EX2 R199, R3 ;  /* 0x0000000300c77308 */ /* 0x0003e20000000800 */
[----:B------:R-:W-:Y:S01]  /*7400*/  LOP3.LUT R5, R5, UR26, R32, 0x96, !PT ;  /* 0x0000001a05057c12 */ /* 0x000fe2000f8e9620 */
[----:B------:R-:W-:Y:S01]  /*7410*/  IMAD.WIDE.U32 R18, R18, -0x2daee0ad, RZ ;  /* 0xd2511f5312127825 */ /* 0x000fe200078e00ff */
[----:B------:R-:W-:-:S03]  /*7420*/  LOP3.LUT R6, R31, UR27, R6, 0x96, !PT ;  /* 0x0000001b1f067c12 */ /* 0x000fc6000f8e9606 */
[----:B------:R-:W-:Y:S02]  /*7430*/  IMAD.WIDE.U32 R174, R7, -0x2daee0ad, RZ ;  /* 0xd2511f5307ae7825 */ /* 0x000fe400078e00ff */
[----:B------:R5:W-:Y:S02]  /*7440*/  MUFU.EX2 R197, R17 ;  /* 0x0000001100c57308 */ /* 0x000be40000000800 */
[----:B------:R-:W-:Y:S01]  /*7450*/  IMAD.WIDE.U32 R184, R5, -0x326172a9, RZ ;  /* 0xcd9e8d5705b87825 */ /* 0x000fe200078e00ff */
[----:B------:R-:W-:-:S03]  /*7460*/  LOP3.LUT R5, R175, UR23, R18, 0x96, !PT ;  /* 0x00000017af057c12 */ /* 0x000fc6000f8e9612 */
[----:B-1----:R-:W-:-:S04]  /*7470*/  FFMA.FTZ R3, R35, UR32, -R8 ;  /* 0x0000002023037c23 */ /* 0x002fc80008010808 */
[----:B------:R1:W-:Y:S01]  /*7480*/  MUFU.EX2 R189, R3 ;  /* 0x0000000300bd7308 */ /* 0x0003e20000000800 */
[----:B-----5:R-:W-:Y:S01]  /*7490*/  IMAD.WIDE.U32 R16, R6, -0x2daee0ad, RZ ;  /* 0xd2511f5306107825 */ /* 0x020fe200078e00ff */
[----:B------:R-:W-:Y:S02]  /*74a0*/  LOP3.LUT R14, R19, UR24, R14, 0x96, !PT ;  /* 0x00000018130e7c12 */ /* 0x000fe4000f8e960e */
[----:B------:R-:W-:Y:S02]  /*74b0*/  LOP3.LUT R6, R185, UR25, R30, 0x96, !PT ;  /* 0x00000019b9067c12 */ /* 0x000fe4000f8e961e */
[----:B------:R-:W-:Y:S01]  /*74c0*/  LOP3.LUT R15, R17, UR24, R4, 0x96, !PT ;  /* 0x00000018110f7c12 */ /* 0x000fe2000f8e9604 */
[----:B------:R-:W-:-:S04]  /*74d0*/  IMAD.WIDE.U32 R4, R5, -0x326172a9, RZ ;  /* 0xcd9e8d5705047825 */ /* 0x000fc800078e00ff */
[----:B-1----:R-:W-:Y:S01]  /*74e0*/  FFMA.FTZ R3, R34, UR32, -R8 ;  /* 0x0000002022037c23 */ /* 0x002fe20008010808 */
[----:B---3--:R-:W-:Y:S01]  /*74f0*/  FMNMX.FTZ R236, R13, R22, !PT ;  /* 0x000000160dec7209 */ /* 0x008fe20007810000 */
[----:B------:R-:W-:Y:S01]  /*7500*/  IMAD.WIDE.U32 R138, R14, -0x326172a9, RZ ;  /* 0xcd9e8d570e8a7825 */ /* 0x000fe200078e00ff */
[----:B------:R-:W-:Y:S01]  /*7510*/  LDSM.16.MT88.4 R32, [R215+0xa000] ;  /* 0x00a00000d720783b */ /* 0x000fe20000004200 */
[----:B------:R1:W3:Y:S01]  /*7520*/  MUFU.EX2 R176, R3 ;  /* 0x0000000300b07308 */ /* 0x0002e20000000800 */
[----:B------:R-:W-:Y:S01]  /*7530*/  LOP3.LUT R14, R4, 0xff, RZ, 0xc0, !PT ;  /* 0x000000ff040e7812 */ /* 0x000fe200078ec0ff */
[----:B------:R-:W-:Y:S01]  /*7540*/  IMAD.WIDE.U32 R182, R6, -0x2daee0ad, RZ ;  /* 0xd2511f5306b67825 */ /* 0x000fe200078e00ff */
[----:B------:R-:W-:Y:S02]  /*7550*/  LOP3.LUT R6, R4, 0xffff, RZ, 0xc0, !PT ;  /* 0x0000ffff04067812 */ /* 0x000fe400078ec0ff */
[----:B------:R-:W-:Y:S01]  /*7560*/  SHF.R.U32.HI R13, RZ, 0x18, R4 ;  /* 0x00000018ff0d7819 */ /* 0x000fe20000011604 */
[----:B-1----:R-:W-:-:S04]  /*7570*/  FFMA.FTZ R3, R20, UR32, -R21 ;  /* 0x0000002014037c23 */ /* 0x002fc80008010815 */
[----:B------:R1:W-:Y:S01]  /*7580*/  MUFU.EX2 R175, R3 ;  /* 0x0000000300af7308 */ /* 0x0003e20000000800 */
[C---:B------:R-:W-:Y:S01]  /*7590*/  FMUL.FTZ R22, R236.reuse, UR32 ;  /* 0x00000020ec167c20 */ /* 0x040fe20008410000 */
[----:B------:R-:W-:Y:S02]  /*75a0*/  FSETP.NEU.FTZ.AND P1, PT, R236, -INF , PT ;  /* 0xff800000ec00780b */ /* 0x000fe40003f3d000 */
[----:B------:R-:W-:Y:S02]  /*75b0*/  SHF.R.U32.HI R7, RZ, 0x8, R6 ;  /* 0x00000008ff077819 */ /* 0x000fe40000011606 */
[----:B------:R-:W-:Y:S02]  /*75c0*/  LOP3.LUT R6, R5, UR35, R138, 0x96, !PT ;  /* 0x0000002305067c12 */ /* 0x000fe4000f8e968a */
[----:B-1----:R-:W-:Y:S01]  /*75d0*/  SHF.R.U32.HI R3, RZ, 0x10, R4 ;  /* 0x00000010ff037819 */ /* 0x002fe20000011604 */
[----:B------:R-:W-:-:S04]  /*75e0*/  FFMA.FTZ R4, R196, UR32, -R21 ;  /* 0x00000020c4047c23 */ /* 0x000fc80008010815 */
[----:B------:R1:W-:Y:S01]  /*75f0*/  MUFU.EX2 R185, R4 ;  /* 0x0000000400b97308 */ /* 0x0003e20000000800 */
[----:B------:R-:W-:Y:S02]  /*7600*/  LOP3.LUT R3, R3, 0xff, RZ, 0xc0, !PT ;  /* 0x000000ff03037812 */ /* 0x000fe400078ec0ff */
[----:B------:R-:W-:Y:S01]  /*7610*/  FSEL R22, R22, RZ, P1 ;  /* 0x000000ff16167208 */ /* 0x000fe20000800000 */
[----:B------:R-:W-:Y:S01]  /*7620*/  IMAD.WIDE.U32 R206, R15, -0x326172a9, RZ ;  /* 0xcd9e8d570fce7825 */ /* 0x000fe200078e00ff */
[----:B------:R-:W-:-:S03]  /*7630*/  PRMT R26, R3, 0x5410, R13 ;  /* 0x00005410031a7816 */ /* 0x000fc6000000000d */
[----:B------:R-:W-:Y:S01]  /*7640*/  FFMA.FTZ R3, R173, UR32, -R21 ;  /* 0x00000020ad037c23 */ /* 0x000fe20008010815 */
[----:B-1----:R-:W-:-:S05]  /*7650*/  LOP3.LUT R4, R183, UR23, R16, 0x96, !PT ;  /* 0x00000017b7047c12 */ /* 0x002fca000f8e9610 */
[----:B------:R-:W-:Y:S01]  /*7660*/  IMAD.WIDE.U32 R4, R4, -0x326172a9, RZ ;  /* 0xcd9e8d5704047825 */ /* 0x000fe200078e00ff */
[----:B------:R-:W-:Y:S02]  /*7670*/  FSEL R13, R238, RZ, P5 ;  /* 0x000000ffee0d7208 */ /* 0x000fe40002800000 */
[----:B------:R-:W-:Y:S02]  /*7680*/  PRMT R25, R14, 0x5410, R7 ;  /* 0x000054100e197816 */ /* 0x000fe40000000007 */
[C---:B------:R-:W-:Y:S02]  /*7690*/  LOP3.LUT R17, R4.reuse, 0xffff, RZ, 0xc0, !PT ;  /* 0x0000ffff04117812 */ /* 0x040fe400078ec0ff */
[----:B------:R-:W-:Y:S02]  /*76a0*/  LOP3.LUT R23, R4, 0xff, RZ, 0xc0, !PT ;  /* 0x000000ff04177812 */ /* 0x000fe400078ec0ff */
[--C-:B------:R-:W-:Y:S02]  /*76b0*/  SHF.R.U32.HI R18, RZ, 0x10, R4.reuse ;  /* 0x00000010ff127819 */ /* 0x100fe40000011604 */
[----:B------:R-:W-:Y:S01]  /*76c0*/  SHF.R.U32.HI R19, RZ, 0x18, R4 ;  /* 0x00000018ff137819 */ /* 0x000fe20000011604 */
[----:B------:R-:W-:Y:S01]  /*76d0*/  FFMA.FTZ R4, R24, UR32, -R22 ;  /* 0x0000002018047c23 */ /* 0x000fe20008010816 */
[----:B------:R-:W-:Y:S01]  /*76e0*/  FFMA.FTZ R7, R137, UR32, -R21 ;  /* 0x0000002089077c23 */ /* 0x000fe20008010815 */
[----:B------:R-:W-:Y:S01]  /*76f0*/  FSEL R14, R239, RZ, P6 ;  /* 0x000000ffef0e7208 */ /* 0x000fe20003000000 */
[----:B------:R1:W-:Y:S01]  /*7700*/  MUFU.EX2 R183, R3 ;  /* 0x0000000300b77308 */ /* 0x0003e20000000800 */
[----:B------:R-:W-:Y:S01]  /*7710*/  FADD.FTZ R24, R134, -R13 ;  /* 0x8000000d86187221 */ /* 0x000fe20000010000 */
[----:B------:R-:W-:-:S02]  /*7720*/  FSEL R13, R236, RZ, P1 ;  /* 0x000000ffec0d7208 */ /* 0x000fc40000800000 */
[----:B------:R-:W-:-:S04]  /*7730*/  FADD.FTZ R20, R135, -R14 ;  /* 0x8000000e87147221 */ /* 0x000fc80000010000 */
[----:B------:R5:W-:Y:S01]  /*7740*/  MUFU.EX2 R241, R4 ;  /* 0x0000000400f17308 */ /* 0x000be20000000800 */
[----:B------:R-:W-:Y:S02]  /*7750*/  LOP3.LUT R16, R6, 0xff, RZ, 0xc0, !PT ;  /* 0x000000ff06107812 */ /* 0x000fe400078ec0ff */
[----:B------:R-:W-:Y:S02]  /*7760*/  SHF.R.U32.HI R15, RZ, 0x18, R6 ;  /* 0x00000018ff0f7819 */ /* 0x000fe40000011606 */
[----:B------:R-:W-:-:S03]  /*7770*/  FSEL R14, R237, RZ, P4 ;  /* 0x000000ffed0e7208 */ /* 0x000fc60002000000 */
[----:B------:R4:W3:Y:S01]  /*7780*/  MUFU.EX2 R242, R7 ;  /* 0x0000000700f27308 */ /* 0x0008e20000000800 */
[----:B-1----:R-:W-:Y:S02]  /*7790*/  LOP3.LUT R3, R5, UR35, R206, 0x96, !PT ;  /* 0x0000002305037c12 */ /* 0x002fe4000f8e96ce */
[----:B------:R-:W-:Y:S01]  /*77a0*/  LOP3.LUT R5, R6, 0xffff, RZ, 0xc0, !PT ;  /* 0x0000ffff06057812 */ /* 0x000fe200078ec0ff */
[----:B-----5:R-:W-:Y:S01]  /*77b0*/  FFMA.FTZ R4, R188, UR32, -R22 ;  /* 0x00000020bc047c23 */ /* 0x020fe20008010816 */
[----:B------:R-:W-:-:S03]  /*77c0*/  FADD.FTZ R30, R136, -R13 ;  /* 0x8000000d881e7221 */ /* 0x000fc60000010000 */
[----:B------:R1:W-:Y:S01]  /*77d0*/  MUFU.EX2 R240, R4 ;  /* 0x0000000400f07308 */ /* 0x0003e20000000800 */
[----:B----4-:R-:W-:Y:S02]  /*77e0*/  SHF.R.U32.HI R7, RZ, 0x10, R6 ;  /* 0x00000010ff077819 */ /* 0x010fe40000011606 */
[----:B------:R-:W-:Y:S02]  /*77f0*/  SHF.R.U32.HI R6, RZ, 0x8, R5 ;  /* 0x00000008ff067819 */ /* 0x000fe40000011605 */
[----:B------:R-:W-:Y:S02]  /*7800*/  LOP3.LUT R5, R7, 0xff, RZ, 0xc0, !PT ;  /* 0x000000ff07057812 */ /* 0x000fe400078ec0ff */
[----:B------:R-:W-:Y:S01]  /*7810*/  SHF.R.U32.HI R13, RZ, 0x10, R3 ;  /* 0x00000010ff0d7819 */ /* 0x000fe20000011603 */
[----:B------:R-:W-:Y:S01]  /*7820*/  FADD.FTZ R31, R133, -R14 ;  /* 0x8000000e851f7221 */ /* 0x000fe20000010000 */
[----:B------:R-:W-:Y:S01]  /*7830*/  PRMT R16, R16, 0x5410, R6 ;  /* 0x0000541010107816 */ /* 0x000fe20000000006 */
[--C-:B-1----:R-:W-:Y:S01]  /*7840*/  FFMA.FTZ R4, R180, UR32, -R22.reuse ;  /* 0x00000020b4047c23 */ /* 0x102fe20008010816 */
[----:B------:R-:W-:Y:S01]  /*7850*/  PRMT R29, R5, 0x5410, R15 ;  /* 0x00005410051d7816 */ /* 0x000fe2000000000f */
[----:B------:R-:W-:Y:S01]  /*7860*/  FFMA.FTZ R15, R172, UR32, -R22 ;  /* 0x00000020ac0f7c23 */ /* 0x000fe20008010816 */
[----:B------:R-:W-:Y:S01]  /*7870*/  LOP3.LUT R14, R3, 0xff, RZ, 0xc0, !PT ;  /* 0x000000ff030e7812 */ /* 0x000fe200078ec0ff */
[----:B------:R1:W-:Y:S01]  /*7880*/  MUFU.EX2 R234, R4 ;  /* 0x0000000400ea7308 */ /* 0x0003e20000000800 */
[----:B------:R-:W-:-:S02]  /*7890*/  SHF.R.U32.HI R7, RZ, 0x18, R3 ;  /* 0x00000018ff077819 */ /* 0x000fc40000011603 */
[----:B------:R-:W-:-:S05]  /*78a0*/  SHF.R.U32.HI R6, RZ, 0x8, R17 ;  /* 0x00000008ff067819 */ /* 0x000fca0000011611 */
[----:B------:R4:W5:Y:S01]  /*78b0*/  MUFU.EX2 R206, R15 ;  /* 0x0000000f00ce7308 */ /* 0x0009620000000800 */
[----:B-1----:R-:W-:Y:S02]  /*78c0*/  LOP3.LUT R4, R3, 0xffff, RZ, 0xc0, !PT ;  /* 0x0000ffff03047812 */ /* 0x002fe400078ec0ff */
[----:B------:R-:W-:Y:S02]  /*78d0*/  LOP3.LUT R3, R13, 0xff, RZ, 0xc0, !PT ;  /* 0x000000ff0d037812 */ /* 0x000fe400078ec0ff */
[----:B------:R-:W-:Y:S02]  /*78e0*/  PRMT R13, R23, 0x5410, R6 ;  /* 0x00005410170d7816 */ /* 0x000fe40000000006 */
[----:B------:R-:W-:Y:S02]  /*78f0*/  PRMT R23, R3, 0x5410, R7 ;  /* 0x0000541003177816 */ /* 0x000fe40000000007 */
[--C-:B------:R-:W-:Y:S01]  /*7900*/  HSET2.LE.AND R6, R25, R0.reuse, PT ;  /* 0x0000000019067233 */ /* 0x100fe20003803000 */
[----:B----4-:R-:W-:Y:S01]  /*7910*/  FMUL.FTZ R15, R24, UR32 ;  /* 0x00000020180f7c20 */ /* 0x010fe20008410000 */
[----:B------:R-:W-:-:S02]  /*7920*/  HSET2.LE.AND R7, R26, R0, PT ;  /* 0x000000001a077233 */ /* 0x000fc40003803000 */
[----:B------:R-:W1:Y:S01]  /*7930*/  LDSM.16.MT88.4 R24, [R213+0xa000] ;  /* 0x00a00000d518783b */ /* 0x000e620000004200 */
[----:B------:R-:W-:Y:S02]  /*7940*/  MOV R180, R177 ;  /* 0x000000b100b47202 */ /* 0x000fe40000000f00 */
[----:B------:R-:W-:Y:S02]  /*7950*/  SHF.R.U32.HI R4, RZ, 0x8, R4 ;  /* 0x00000008ff047819 */ /* 0x000fe40000011604 */
[----:B--2---:R-:W-:Y:S02]  /*7960*/  F2FP.F16.F32.PACK_AB R3, R178, R180 ;  /* 0x000000b4b203723e */ /* 0x004fe400000000ff */
[----:B------:R-:W-:Y:S02]  /*7970*/  PRMT R17, R14, 0x5410, R4 ;  /* 0x000054100e117816 */ /* 0x000fe40000000004 */
[----:B---3--:R-:W-:Y:S01]  /*7980*/  F2FP.F16.F32.PACK_AB R4, R176, R189 ;  /* 0x000000bdb004723e */ /* 0x008fe200000000ff */
[----:B------:R-:W-:Y:S01]  /*7990*/  FMUL.FTZ R14, R31, UR32 ;  /* 0x000000201f0e7c20 */ /* 0x000fe20008410000 */
[----:B------:R-:W-:-:S02]  /*79a0*/  LOP3.LUT R5, R18, 0xff, RZ, 0xc0, !PT ;  /* 0x000000ff12057812 */ /* 0x000fc400078ec0ff */
[----:B------:R-:W-:Y:S02]  /*79b0*/  LOP3.LUT R6, R6, R3, RZ, 0xc0, !PT ;  /* 0x0000000306067212 */ /* 0x000fe400078ec0ff */
[--C-:B------:R-:W-:Y:S01]  /*79c0*/  HSET2.LE.AND R13, R13, R0.reuse, PT ;  /* 0x000000000d0d7233 */ /* 0x100fe20003803000 */
[----:B------:R-:W-:Y:S01]  /*79d0*/  FMUL.FTZ R30, R30, UR32 ;  /* 0x000000201e1e7c20 */ /* 0x000fe20008410000 */
[----:B------:R-:W-:Y:S02]  /*79e0*/  LOP3.LUT R7, R7, R4, RZ, 0xc0, !PT ;  /* 0x0000000407077212 */ /* 0x000fe400078ec0ff */
[----:B------:R-:W-:Y:S02]  /*79f0*/  HSET2.LE.AND R3, R16, R0, PT ;  /* 0x0000000010037233 */ /* 0x000fe40003803000 */
[----:B------:R-:W-:Y:S02]  /*7a00*/  F2FP.F16.F32.PACK_AB R18, R242, R183 ;  /* 0x000000b7f212723e */ /* 0x000fe400000000ff */
[----:B------:R-:W-:Y:S01]  /*7a10*/  F2FP.F16.F32.PACK_AB R4, R190, R198 ;  /* 0x000000c6be04723e */ /* 0x000fe200000000ff */
[----:B------:R-:W2:Y:S01]  /*7a20*/  MUFU.EX2 R14, R14 ;  /* 0x0000000e000e7308 */ /* 0x000ea20000000800 */
[----:B------:R-:W-:-:S02]  /*7a30*/  LOP3.LUT R18, R13, R18, RZ, 0xc0, !PT ;  /* 0x000000120d127212 */ /* 0x000fc400078ec0ff */
[----:B------:R-:W-:Y:S02]  /*7a40*/  LOP3.LUT R4, R3, R4, RZ, 0xc0, !PT ;  /* 0x0000000403047212 */ /* 0x000fe400078ec0ff */
[----:B------:R-:W-:Y:S02]  /*7a50*/  PRMT R19, R5, 0x5410, R19 ;  /* 0x0000541005137816 */ /* 0x000fe40000000013 */
[--C-:B------:R-:W-:Y:S01]  /*7a60*/  HSET2.LE.AND R3, R29, R0.reuse, PT ;  /* 0x000000001d037233 */ /* 0x100fe20003803000 */
[----:B------:R-:W3:Y:S01]  /*7a70*/  MUFU.EX2 R13, R30 ;  /* 0x0000001e000d7308 */ /* 0x000ee20000000800 */
[----:B------:R-:W-:Y:S01]  /*7a80*/  F2FP.F16.F32.PACK_AB R5, R199, R197 ;  /* 0x000000c5c705723e */ /* 0x000fe200000000ff */
[----:B------:R-:W-:Y:S01]  /*7a90*/  FMUL.FTZ R20, R20, UR32 ;  /* 0x0000002014147c20 */ /* 0x000fe20008410000 */
[----:B------:R-:W-:Y:S02]  /*7aa0*/  HSET2.LE.AND R16, R17, R0, PT ;  /* 0x0000000011107233 */ /* 0x000fe40003803000 */
[----:B------:R-:W-:-:S02]  /*7ab0*/  LOP3.LUT R5, R3, R5, RZ, 0xc0, !PT ;  /* 0x0000000503057212 */ /* 0x000fc400078ec0ff */
[----:B------:R-:W-:Y:S02]  /*7ac0*/  HSET2.LE.AND R3, R19, R0, PT ;  /* 0x0000000013037233 */ /* 0x000fe40003803000 */
[----:B------:R-:W-:Y:S01]  /*7ad0*/  F2FP.F16.F32.PACK_AB R17, R185, R175 ;  /* 0x000000afb911723e */ /* 0x000fe200000000ff */
[----:B------:R-:W4:Y:S01]  /*7ae0*/  MUFU.EX2 R20, R20 ;  /* 0x0000001400147308 */ /* 0x000f220000000800 */
[----:B-----5:R-:W-:Y:S02]  /*7af0*/  F2FP.F16.F32.PACK_AB R19, R206, R234 ;  /* 0x000000eace13723e */ /* 0x020fe400000000ff */
[----:B------:R-:W-:Y:S02]  /*7b00*/  LOP3.LUT R16, R16, R17, RZ, 0xc0, !PT ;  /* 0x0000001110107212 */ /* 0x000fe400078ec0ff */
[----:B------:R-:W-:-:S03]  /*7b10*/  LOP3.LUT R19, R3, R19, RZ, 0xc0, !PT ;  /* 0x0000001303137212 */ /* 0x000fc600078ec0ff */
[----:B------:R-:W5:Y:S01]  /*7b20*/  MUFU.EX2 R15, R15 ;  /* 0x0000000f000f7308 */ /* 0x000f620000000800 */
[----:B------:R-:W-:Y:S02]  /*7b30*/  HSET2.LE.AND R17, R23, R0, PT ;  /* 0x0000000017117233 */ /* 0x000fe40003803000 */
[----:B------:R-:W-:Y:S01]  /*7b40*/  F2FP.F16.F32.PACK_AB R3, R240, R241 ;  /* 0x000000f1f003723e */ /* 0x000fe200000000ff */
[-C--:B--2---:R-:W-:Y:S01]  /*7b50*/  FMUL.FTZ R140, R140, R14.reuse ;  /* 0x0000000e8c8c7220 */ /* 0x084fe20000410000 */
[----:B------:R-:W-:Y:S01]  /*7b60*/  FMUL.FTZ R141, R141, R14 ;  /* 0x0000000e8d8d7220 */ /* 0x000fe20000410000 */
[----:B---3--:R-:W-:Y:S01]  /*7b70*/  FMUL.FTZ R142, R142, R13 ;  /* 0x0000000d8e8e7220 */ /* 0x008fe20000410000 */
[----:B------:R-:W-:Y:S01]  /*7b80*/  LOP3.LUT R17, R17, R3, RZ, 0xc0, !PT ;  /* 0x0000000311117212 */ /* 0x000fe200078ec0ff */
[----:B------:R-:W-:Y:S01]  /*7b90*/  FMUL.FTZ R143, R143, R13 ;  /* 0x0000000d8f8f7220 */ /* 0x000fe20000410000 */
[-C--:B----4-:R-:W-:Y:S01]  /*7ba0*/  FMUL.FTZ R48, R48, R20.reuse ;  /* 0x0000001430307220 */ /* 0x090fe20000410000 */
[----:B------:R-:W-:-:S05]  /*7bb0*/  FMUL.FTZ R49, R49, R20 ;  /* 0x0000001431317220 */ /* 0x000fca0000410000 */
[----:B-1----:R-:W-:Y:S01]  /*7bc0*/  HMMA.16816.F32 R132, R16, R24, R140 ;  /* 0x000000181084723c */ /* 0x002fe2000000188c */
[-C--:B-----5:R-:W-:Y:S01]  /*7bd0*/  FMUL.FTZ R50, R50, R15.reuse ;  /* 0x0000000f32327220 */ /* 0x0a0fe20000410000 */
[----:B------:R-:W-:-:S07]  /*7be0*/  FMUL.FTZ R51, R51, R15 ;  /* 0x0000000f33337220 */ /* 0x000fce0000410000 */
[C---:B------:R-:W-:Y:S01]  /*7bf0*/  HMMA.16816.F32 R140, R4.reuse, R34, R48 ;  /* 0x00000022048c723c */ /* 0x040fe20000001830 */
[----:B------:R-:W1:Y:S01]  /*7c00*/  LDSM.16.MT88.4 R48, [R217+0xb000] ;  /* 0x00b00000d930783b */ /* 0x000e620000004200 */
        /* <DEDUP_REMOVED lines=21> */
[----:B------:R-:W-:Y:S01]  /*7d60*/  IMAD.MOV.U32 R191, RZ, RZ, R250 ;  /* 0x000000ffffbf7224 */ /* 0x000fe200078e00fa */
[----:B------:R-:W-:Y:S01]  /*7d70*/  HMMA.16816.F32 R144, R4, R24, R144 ;  /* 0x000000180490723c */ /* 0x000fe20000001890 */
[----:B------:R-:W-:-:S02]  /*7d80*/  MOV R179, R135 ;  /* 0x0000008700b37202 */ /* 0x000fc40000000f00 */
[----:B------:R-:W-:Y:S02]  /*7d90*/  MOV R172, R133 ;  /* 0x0000008500ac7202 */ /* 0x000fe40000000f00 */
[----:B------:R-:W-:Y:S01]  /*7da0*/  MOV R3, R134 ;  /* 0x0000008600037202 */ /* 0x000fe20000000f00 */
[-C--:B------:R-:W-:Y:S01]  /*7db0*/  HMMA.16816.F32 R152, R4, R26.reuse, R152 ;  /* 0x0000001a0498723c */ /* 0x080fe20000001898 */
[----:B------:R-:W-:Y:S02]  /*7dc0*/  MOV R173, R132 ;  /* 0x0000008400ad7202 */ /* 0x000fe40000000f00 */
[----:B------:R-:W-:Y:S01]  /*7dd0*/  LOP3.LUT R23, R139, UR31, R28, 0x96, !PT ;  /* 0x0000001f8b177c12 */ /* 0x000fe2000f8e961c */
[----:B------:R-:W2:Y:S02]  /*7de0*/  LDSM.16.MT88.4 R132, [R218+0xa000] ;  /* 0x00a00000da84783b */ /* 0x000ea40000004200 */
[----:B------:R-:W-:Y:S02]  /*7df0*/  HMMA.16816.F32 R248, R16, R26, R148 ;  /* 0x0000001a10f8723c */ /* 0x000fe40000001894 */
[----:B------:R-:W-:Y:S04]  /*7e00*/  LDSM.16.MT88.4 R24, [R213+0xb000] ;  /* 0x00b00000d518783b */ /* 0x000fe80000004200 */
[-C--:B------:R-:W-:Y:S01]  /*7e10*/  HMMA.16816.F32 R208, R4, R32.reuse, R36 ;  /* 0x0000002004d0723c */ /* 0x080fe20000001824 */
[----:B------:R-:W3:Y:S04]  /*7e20*/  LDSM.16.MT88.4 R36, [R217+0xa000] ;  /* 0x00a00000d924783b */ /* 0x000ee80000004200 */
[----:B------:R-:W4:Y:S01]  /*7e30*/  LDSM.16.MT88.4 R28, [R215+0xb000] ;  /* 0x00b00000d71c783b */ /* 0x000f220000004200 */
[----:B------:R-:W-:Y:S03]  /*7e40*/  HMMA.16816.F32 R244, R16, R32, R40 ;  /* 0x0000002010f4723c */ /* 0x000fe60000001828 */
[----:B------:R-:W5:Y:S01]  /*7e50*/  LDSM.16.MT88.4 R40, [R218+0xb000] ;  /* 0x00b00000da28783b */ /* 0x000f620000004200 */
[-C--:B------:R-:W-:Y:S01]  /*7e60*/  FMUL.FTZ R168, R168, R20.reuse ;  /* 0x00000014a8a87220 */ /* 0x080fe20000410000 */
[----:B------:R-:W-:Y:S01]  /*7e70*/  FMUL.FTZ R169, R169, R20 ;  /* 0x00000014a9a97220 */ /* 0x000fe20000410000 */
[-C--:B------:R-:W-:Y:S01]  /*7e80*/  FMUL.FTZ R170, R170, R15.reuse ;  /* 0x0000000faaaa7220 */ /* 0x080fe20000410000 */
[----:B------:R-:W-:Y:S01]  /*7e90*/  FMUL.FTZ R171, R171, R15 ;  /* 0x0000000fabab7220 */ /* 0x000fe20000410000 */
[----:B------:R-:W-:-:S06]  /*7ea0*/  MOV R33, R176 ;  /* 0x000000b000217202 */ /* 0x000fcc0000000f00 */
[----:B-1----:R-:W-:Y:S07]  /*7eb0*/  HMMA.16816.F32 R136, R4, R50, R168 ;  /* 0x000000320488723c */ /* 0x002fee00000018a8 */
[----:B------:R-:W-:Y:S01]  /*7ec0*/  MOV R169, R3 ;  /* 0x0000000300a97202 */ /* 0x000fe20000000f00 */
[----:B------:R-:W-:Y:S01]  /*7ed0*/  FFMA.FTZ R3, R194, UR32, -R2 ;  /* 0x00000020c2037c23 */ /* 0x000fe20008010802 */
[-C--:B------:R-:W-:Y:S01]  /*7ee0*/  FMUL.FTZ R52, R52, R20.reuse ;  /* 0x0000001434347220 */ /* 0x080fe20000410000 */
[----:B------:R-:W-:-:S02]  /*7ef0*/  FMUL.FTZ R53, R53, R20 ;  /* 0x0000001435357220 */ /* 0x000fc40000410000 */
        /* <DEDUP_REMOVED lines=44> */
[----:B------:R-:W-:Y:S01]  /*81c0*/  MOV R192, R33 ;  /* 0x0000002100c07202 */ /* 0x000fe20000000f00 */
[----:B------:R-:W-:-:S02]  /*81d0*/  IMAD.MOV.U32 R33, RZ, RZ, R183 ;  /* 0x000000ffff217224 */ /* 0x000fc400078e00b7 */
[----:B------:R1:W-:Y:S01]  /*81e0*/  MUFU.EX2 R183, R3 ;  /* 0x0000000300b77308 */ /* 0x0003e20000000800 */
[C---:B--2---:R-:W-:Y:S01]  /*81f0*/  HMMA.16816.F32 R52, R4.reuse, R132, R52 ;  /* 0x000000840434723c */ /* 0x044fe20000001834 */
[-C--:B------:R-:W-:Y:S01]  /*8200*/  FMUL.FTZ R44, R44, R14.reuse ;  /* 0x0000000e2c2c7220 */ /* 0x080fe20000410000 */
[-C--:B------:R-:W-:Y:S01]  /*8210*/  FMUL.FTZ R45, R45, R14.reuse ;  /* 0x0000000e2d2d7220 */ /* 0x080fe20000410000 */
[-C--:B------:R-:W-:Y:S01]  /*8220*/  FMUL.FTZ R46, R46, R13.reuse ;  /* 0x0000000d2e2e7220 */ /* 0x080fe20000410000 */
[----:B------:R-:W-:Y:S02]  /*8230*/  FMUL.FTZ R47, R47, R13 ;  /* 0x0000000d2f2f7220 */ /* 0x000fe40000410000 */
[----:B------:R-:W-:Y:S01]  /*8240*/  HMMA.16816.F32 R64, R4, R134, R64 ;  /* 0x000000860440723c */ /* 0x000fe20000001840 */
[-C--:B------:R-:W-:Y:S01]  /*8250*/  FMUL.FTZ R88, R88, R14.reuse ;  /* 0x0000000e58587220 */ /* 0x080fe20000410000 */
[----:B------:R-:W-:-:S04]  /*8260*/  FMUL.FTZ R89, R89, R14 ;  /* 0x0000000e59597220 */ /* 0x000fc80000410000 */
[----:B---3--:R-:W-:Y:S01]  /*8270*/  HMMA.16816.F32 R68, R4, R36, R68 ;  /* 0x000000240444723c */ /* 0x008fe20000001844 */
[--C-:B-1----:R-:W-:Y:S01]  /*8280*/  FFMA.FTZ R3, R186, UR32, -R2.reuse ;  /* 0x00000020ba037c23 */ /* 0x102fe20008010802 */
[----:B------:R-:W-:-:S04]  /*8290*/  FFMA.FTZ R2, R181, UR32, -R2 ;  /* 0x00000020b5027c23 */ /* 0x000fc80008010802 */
[C---:B------:R-:W-:Y:S01]  /*82a0*/  HMMA.16816.F32 R80, R4.reuse, R38, R80 ;  /* 0x000000260450723c */ /* 0x040fe20000001850 */
[-C--:B------:R-:W-:Y:S01]  /*82b0*/  FMUL.FTZ R90, R90, R13.reuse ;  /* 0x0000000d5a5a7220 */ /* 0x080fe20000410000 */
[----:B------:R-:W-:Y:S04]  /*82c0*/  MUFU.EX2 R181, R2 ;  /* 0x0000000200b57308 */ /* 0x000fe80000000800 */
[----:B------:R-:W-:Y:S01]  /*82d0*/  HMMA.16816.F32 R84, R4, R24, R84 ;  /* 0x000000180454723c */ /* 0x000fe20000001854 */
[----:B------:R-:W-:-:S05]  /*82e0*/  FMUL.FTZ R91, R91, R13 ;  /* 0x0000000d5b5b7220 */ /* 0x000fca0000410000 */
[C---:B------:R-:W-:Y:S06]  /*82f0*/  HMMA.16816.F32 R96, R4.reuse, R26, R96 ;  /* 0x0000001a0460723c */ /* 0x040fec0000001860 */
[C---:B----4-:R-:W-:Y:S06]  /*8300*/  HMMA.16816.F32 R100, R4.reuse, R28, R100 ;  /* 0x0000001c0464723c */ /* 0x050fec0000001864 */
[C---:B------:R-:W-:Y:S06]  /*8310*/  HMMA.16816.F32 R112, R4.reuse, R30, R112 ;  /* 0x0000001e0470723c */ /* 0x040fec0000001870 */
[C---:B-----5:R-:W-:Y:S06]  /*8320*/  HMMA.16816.F32 R156, R4.reuse, R40, R156 ;  /* 0x00000028049c723c */ /* 0x060fec000000189c */
[C---:B------:R-:W-:Y:S06]  /*8330*/  HMMA.16816.F32 R120, R4.reuse, R42, R120 ;  /* 0x0000002a0478723c */ /* 0x040fec0000001878 */
[----:B------:R-:W-:Y:S01]  /*8340*/  HMMA.16816.F32 R124, R4, R48, R124 ;  /* 0x00000030047c723c */ /* 0x000fe2000000187c */
[----:B------:R-:W-:-:S06]  /*8350*/  MOV R171, R189 ;  /* 0x000000bd00ab7202 */ /* 0x000fcc0000000f00 */
[----:B------:R-:W-:Y:S02]  /*8360*/  MOV R6, R185 ;  /* 0x000000b900067202 */ /* 0x000fe40000000f00 */
[----:B------:R1:W2:Y:S01]  /*8370*/  MUFU.EX2 R185, R3 ;  /* 0x0000000300b97308 */ /* 0x0002a20000000800 */
[----:B------:R-:W-:Y:S01]  /*8380*/  MOV R7, R178 ;  /* 0x000000b200077202 */ /* 0x000fe20000000f00 */
[----:B------:R-:W-:Y:S01]  /*8390*/  FFMA.FTZ R4, R204, UR32, -R8 ;  /* 0x00000020cc047c23 */ /* 0x000fe20008010808 */
[C---:B------:R-:W-:Y:S01]  /*83a0*/  HMMA.16816.F32 R200, R16.reuse, R34, R44 ;  /* 0x0000002210c8723c */ /* 0x040fe2000000182c */
[-C--:B------:R-:W-:Y:S01]  /*83b0*/  FMUL.FTZ R116, R116, R14.reuse ;  /* 0x0000000e74747220 */ /* 0x080fe20000410000 */
[----:B------:R-:W-:Y:S01]  /*83c0*/  MOV R186, R7 ;  /* 0x0000000700ba7202 */ /* 0x000fe20000000f00 */
[----:B------:R-:W-:Y:S01]  /*83d0*/  FMUL.FTZ R117, R117, R14 ;  /* 0x0000000e75757220 */ /* 0x000fe20000410000 */
[-C--:B------:R-:W-:Y:S01]  /*83e0*/  FMUL.FTZ R118, R118, R13.reuse ;  /* 0x0000000d76767220 */ /* 0x080fe20000410000 */
[----:B------:R-:W-:Y:S01]  /*83f0*/  FMUL.FTZ R119, R119, R13 ;  /* 0x0000000d77777220 */ /* 0x000fe20000410000 */
[----:B------:R-:W-:Y:S01]  /*8400*/  HMMA.16816.F32 R88, R16, R24, R88 ;  /* 0x000000181058723c */ /* 0x000fe20000001858 */
[----:B------:R-:W-:Y:S01]  /*8410*/  MOV R46, R171 ;  /* 0x000000ab002e7202 */ /* 0x000fe20000000f00 */
[----:B-1----:R-:W-:-:S04]  /*8420*/  IMAD.WIDE.U32 R2, R23, -0x2daee0ad, RZ ;  /* 0xd2511f5317027825 */ /* 0x002fc800078e00ff */
[-C--:B------:R-:W-:Y:S01]  /*8430*/  FMUL.FTZ R164, R164, R14.reuse ;  /* 0x0000000ea4a47220 */ /* 0x080fe20000410000 */
[C---:B------:R-:W-:Y:S01]  /*8440*/  LOP3.LUT R5, R2.reuse, 0xffff, RZ, 0xc0, !PT ;  /* 0x0000ffff02057812 */ /* 0x040fe200078ec0ff */
[----:B------:R-:W-:Y:S01]  /*8450*/  IMAD.MOV.U32 R171, RZ, RZ, R175 ;  /* 0x000000ffffab7224 */ /* 0x000fe200078e00af */
[--C-:B------:R-:W-:Y:S01]  /*8460*/  SHF.R.U32.HI R7, RZ, 0x10, R2.reuse ;  /* 0x00000010ff077819 */ /* 0x100fe20000011602 */
[----:B------:R1:W-:Y:S01]  /*8470*/  MUFU.EX2 R175, R4 ;  /* 0x0000000400af7308 */ /* 0x0003e20000000800 */
[----:B------:R-:W-:Y:S01]  /*8480*/  LOP3.LUT R24, R2, 0xff, RZ, 0xc0, !PT ;  /* 0x000000ff02187812 */ /* 0x000fe200078ec0ff */
[-C--:B------:R-:W-:Y:S01]  /*8490*/  FMUL.FTZ R165, R165, R14.reuse ;  /* 0x0000000ea5a57220 */ /* 0x080fe20000410000 */
[----:B------:R-:W-:Y:S01]  /*84a0*/  SHF.R.U32.HI R25, RZ, 0x18, R2 ;  /* 0x00000018ff197819 */ /* 0x000fe20000011602 */
[-C--:B------:R-:W-:Y:S01]  /*84b0*/  FMUL.FTZ R166, R166, R13.reuse ;  /* 0x0000000da6a67220 */ /* 0x080fe20000410000 */
[----:B------:R-:W-:Y:S01]  /*84c0*/  SHF.R.U32.HI R5, RZ, 0x8, R5 ;  /* 0x00000008ff057819 */ /* 0x000fe20000011605 */
[----:B------:R-:W-:Y:S01]  /*84d0*/  FMUL.FTZ R167, R167, R13 ;  /* 0x0000000da7a77220 */ /* 0x000fe20000410000 */
[----:B------:R-:W-:Y:S01]  /*84e0*/  LOP3.LUT R2, R3, UR36, R174, 0x96, !PT ;  /* 0x0000002403027c12 */ /* 0x000fe2000f8e96ae */
[----:B------:R-:W-:Y:S01]  /*84f0*/  IMAD.MOV.U32 R168, RZ, RZ, R172 ;  /* 0x000000ffffa87224 */ /* 0x000fe200078e00ac */
[----:B------:R-:W-:Y:S01]  /*8500*/  MOV R32, R199 ;  /* 0x000000c700207202 */ /* 0x000fe20000000f00 */
[--C-:B------:R-:W-:Y:S01]  /*8510*/  FFMA.FTZ R23, R187, UR32, -R8.reuse ;  /* 0x00000020bb177c23 */ /* 0x100fe20008010808 */
[----:B------:R-:W-:Y:S01]  /*8520*/  MOV R172, R177 ;  /* 0x000000b100ac7202 */ /* 0x000fe20000000f00 */
[-C--:B------:R-:W-:Y:S01]  /*8530*/  FMUL.FTZ R56, R56, R14.reuse ;  /* 0x0000000e38387220 */ /* 0x080fe20000410000 */
[----:B------:R-:W-:Y:S01]  /*8540*/  LOP3.LUT R7, R7, 0xff, RZ, 0xc0, !PT ;  /* 0x000000ff07077812 */ /* 0x000fe200078ec0ff */
[-C--:B------:R-:W-:Y:S01]  /*8550*/  FMUL.FTZ R57, R57, R14.reuse ;  /* 0x0000000e39397220 */ /* 0x080fe20000410000 */
[--C-:B-1----:R-:W-:Y:S01]  /*8560*/  FFMA.FTZ R4, R193, UR32, -R8.reuse ;  /* 0x00000020c1047c23 */ /* 0x102fe20008010808 */
[-C--:B------:R-:W-:Y:S01]  /*8570*/  FMUL.FTZ R58, R58, R13.reuse ;  /* 0x0000000d3a3a7220 */ /* 0x080fe20000410000 */
[-C--:B------:R-:W-:Y:S01]  /*8580*/  FMUL.FTZ R59, R59, R13.reuse ;  /* 0x0000000d3b3b7220 */ /* 0x080fe20000410000 */
[-C--:B------:R-:W-:Y:S01]  /*8590*/  FMUL.FTZ R60, R60, R14.reuse ;  /* 0x0000000e3c3c7220 */ /* 0x080fe20000410000 */
[----:B------:R-:W-:Y:S01]  /*85a0*/  FMUL.FTZ R61, R61, R14 ;  /* 0x0000000e3d3d7220 */ /* 0x000fe20000410000 */
[-C--:B------:R-:W-:Y:S01]  /*85b0*/  FMUL.FTZ R62, R62, R13.reuse ;  /* 0x0000000d3e3e7220 */ /* 0x080fe20000410000 */
[-C--:B------:R-:W-:Y:S01]  /*85c0*/  FMUL.FTZ R63, R63, R13.reuse ;  /* 0x0000000d3f3f7220 */ /* 0x080fe20000410000 */
[----:B------:R-:W-:Y:S01]  /*85d0*/  MOV R187, R180 ;  /* 0x000000b400bb7202 */ /* 0x000fe20000000f00 */
[----:B------:R-:W-:Y:S01]  /*85e0*/  FMUL.FTZ R104, R104, R14 ;  /* 0x0000000e68687220 */ /* 0x000fe20000410000 */
[----:B------:R-:W-:Y:S01]  /*85f0*/  MOV R174, R6 ;  /* 0x0000000600ae7202 */ /* 0x000fe20000000f00 */
[-C--:B------:R-:W-:Y:S01]  /*8600*/  FMUL.FTZ R105, R105, R14.reuse ;  /* 0x0000000e69697220 */ /* 0x080fe20000410000 */
[----:B------:R-:W-:Y:S01]  /*8610*/  PRMT R3, R24, 0x5410, R5 ;  /* 0x0000541018037816 */ /* 0x000fe20000000005 */
[-C--:B------:R-:W-:Y:S01]  /*8620*/  FMUL.FTZ R106, R106, R13.reuse ;  /* 0x0000000d6a6a7220 */ /* 0x080fe20000410000 */
[-C--:B------:R-:W-:Y:S01]  /*8630*/  FMUL.FTZ R107, R107, R13.reuse ;  /* 0x0000000d6b6b7220 */ /* 0x080fe20000410000 */
[-C--:B------:R-:W-:Y:S01]  /*8640*/  FMUL.FTZ R108, R108, R14.reuse ;  /* 0x0000000e6c6c7220 */ /* 0x080fe20000410000 */
[-C--:B------:R-:W-:Y:S01]  /*8650*/  FMUL.FTZ R109, R109, R14.reuse ;  /* 0x0000000e6d6d7220 */ /* 0x080fe20000410000 */
[-C--:B------:R-:W-:Y:S01]  /*8660*/  FMUL.FTZ R110, R110, R13.reuse ;  /* 0x0000000d6e6e7220 */ /* 0x080fe20000410000 */
[-C--:B------:R-:W-:Y:S01]  /*8670*/  FMUL.FTZ R111, R111, R13.reuse ;  /* 0x0000000d6f6f7220 */ /* 0x080fe20000410000 */
[----:B------:R1:W-:Y:S01]  /*8680*/  MUFU.EX2 R180, R4 ;  /* 0x0000000400b47308 */ /* 0x0003e20000000800 */
[----:B------:R-:W-:Y:S01]  /*8690*/  FFMA.FTZ R6, R195, UR32, -R8 ;  /* 0x00000020c3067c23 */ /* 0x000fe20008010808 */
[----:B------:R-:W-:Y:S01]  /*86a0*/  SHF.R.U32.HI R5, RZ, 0x10, R2 ;  /* 0x00000010ff057819 */ /* 0x000fe20000011602 */
[C---:B------:R-:W-:Y:S01]  /*86b0*/  HMMA.16816.F32 R116, R16.reuse, R40, R116 ;  /* 0x000000281074723c */ /* 0x040fe20000001874 */
        /* <DEDUP_REMOVED lines=12> */
[----:B------:R-:W-:Y:S01]  /*8780*/  MOV R47, R32 ;  /* 0x00000020002f7202 */ /* 0x000fe20000000f00 */
[-C--:B------:R-:W-:Y:S01]  /*8790*/  FMUL.FTZ R160, R160, R14.reuse ;  /* 0x0000000ea0a07220 */ /* 0x080fe20000410000 */
[----:B-1----:R-:W-:Y:S01]  /*87a0*/  LOP3.LUT R4, R2, 0xffff, RZ, 0xc0, !PT ;  /* 0x0000ffff02047812 */ /* 0x002fe200078ec0ff */
[----:B------:R-:W-:Y:S01]  /*87b0*/  FMUL.FTZ R161, R161, R14 ;  /* 0x0000000ea1a17220 */ /* 0x000fe20000410000 */
[-C--:B------:R-:W-:Y:S01]  /*87c0*/  FMUL.FTZ R162, R162, R13.reuse ;  /* 0x0000000da2a27220 */ /* 0x080fe20000410000 */
[----:B------:R-:W-:Y:S01]  /*87d0*/  FMUL.FTZ R163, R163, R13 ;  /* 0x0000000da3a37220 */ /* 0x000fe20000410000 */
[----:B------:R-:W-:Y:S01]  /*87e0*/  MOV R40, R173 ;  /* 0x000000ad00287202 */ /* 0x000fe20000000f00 */
[----:B------:R-:W-:Y:S01]  /*87f0*/  HMMA.16816.F32 R164, R16, R48, R164 ;  /* 0x0000003010a4723c */ /* 0x000fe200000018a4 */
[----:B------:R-:W-:Y:S01]  /*8800*/  PRMT R7, R7, 0x5410, R25 ;  /* 0x0000541007077816 */ /* 0x000fe20000000019 */
[----:B------:R1:W3:Y:S01]  /*8810*/  MUFU.EX2 R173, R23 ;  /* 0x0000001700ad7308 */ /* 0x0002e20000000800 */
[----:B------:R-:W-:Y:S01]  /*8820*/  IMAD.MOV.U32 R148, RZ, RZ, R198 ;  /* 0x000000ffff947224 */ /* 0x000fe200078e00c6 */
[----:B------:R-:W-:-:S02]  /*8830*/  MOV R149, R197 ;  /* 0x000000c500957202 */ /* 0x000fc40000000f00 */
[----:B------:R-:W-:Y:S02]  /*8840*/  MOV R151, R191 ;  /* 0x000000bf00977202 */ /* 0x000fe40000000f00 */
[----:B------:R-:W-:Y:S02]  /*8850*/  MOV R48, R172 ;  /* 0x000000ac00307202 */ /* 0x000fe40000000f00 */
[----:B------:R-:W-:Y:S01]  /*8860*/  MOV R150, R190 ;  /* 0x000000be00967202 */ /* 0x000fe20000000f00 */
[----:B------:R4:W5:Y:S01]  /*8870*/  MUFU.EX2 R172, R6 ;  /* 0x0000000600ac7308 */ /* 0x0009620000000800 */
[----:B------:R-:W-:Y:S02]  /*8880*/  LOP3.LUT R24, R2, 0xff, RZ, 0xc0, !PT ;  /* 0x000000ff02187812 */ /* 0x000fe400078ec0ff */
[----:B------:R-:W-:Y:S01]  /*8890*/  LOP3.LUT R8, R5, 0xff, RZ, 0xc0, !PT ;  /* 0x000000ff05087812 */ /* 0x000fe200078ec0ff */
[----:B------:R-:W-:Y:S01]  /*88a0*/  HMMA.16816.F32 R56, R16, R132, R56 ;  /* 0x000000841038723c */ /* 0x000fe20000001838 */
[----:B------:R-:W-:-:S02]  /*88b0*/  MOV R193, R46 ;  /* 0x0000002e00c17202 */ /* 0x000fc40000000f00 */
[----:B-1----:R-:W-:-:S03]  /*88c0*/  SHF.R.U32.HI R23, RZ, 0x18, R2 ;  /* 0x00000018ff177819 */ /* 0x002fc60000011602 */
[C---:B------:R-:W-:Y:S01]  /*88d0*/  HMMA.16816.F32 R196, R16.reuse, R134, R60 ;  /* 0x0000008610c4723c */ /* 0x040fe2000000183c */
[----:B------:R-:W-:Y:S01]  /*88e0*/  MOV R195, R47 ;  /* 0x0000002f00c37202 */ /* 0x000fe20000000f00 */
[----:B------:R-:W-:Y:S01]  /*88f0*/  LDSM.16.MT88.4 R60, [R218+0xa800] ;  /* 0x00a80000da3c783b */ /* 0x000fe20000004200 */
[----:B------:R-:W-:Y:S02]  /*8900*/  HSET2.LE.AND R5, R7, R0, PT ;  /* 0x0000000007057233 */ /* 0x000fe40003803000 */
[----:B----4-:R-:W-:Y:S01]  /*8910*/  SHF.R.U32.HI R6, RZ, 0x8, R4 ;  /* 0x00000008ff067819 */ /* 0x010fe20000011604 */
[C---:B------:R-:W-:Y:S01]  /*8920*/  HMMA.16816.F32 R104, R16.reuse, R28, R104 ;  /* 0x0000001c1068723c */ /* 0x040fe20000001868 */
[----:B------:R-:W-:Y:S01]  /*8930*/  MOV R170, R179 ;  /* 0x000000b300aa7202 */ /* 0x000fe20000000f00 */
[----:B------:R-:W1:Y:S01]  /*8940*/  LDSM.16.MT88.4 R44, [R215+0xa800] ;  /* 0x00a80000d72c783b */ /* 0x000e620000004200 */
[----:B------:R-:W-:Y:S02]  /*8950*/  MOV R204, R33 ;  /* 0x0000002100cc7202 */ /* 0x000fe40000000f00 */
[----:B------:R-:W-:Y:S01]  /*8960*/  PRMT R7, R8, 0x5410, R23 ;  /* 0x0000541008077816 */ /* 0x000fe20000000017 */
[C---:B------:R-:W-:Y:S01]  /*8970*/  HMMA.16816.F32 R132, R16.reuse, R30, R108 ;  /* 0x0000001e1084723c */ /* 0x040fe2000000186c */
[----:B------:R-:W-:Y:S01]  /*8980*/  PRMT R6, R24, 0x5410, R6 ;  /* 0x0000541018067816 */ /* 0x000fe20000000006 */
[----:B------:R-:W-:Y:S01]  /*8990*/  IMAD.MOV.U32 R8, RZ, RZ, R149 ;  /* 0x000000ffff087224 */ /* 0x000fe200078e0095 */
[----:B------:R-:W-:Y:S01]  /*89a0*/  MOV R23, R148 ;  /* 0x0000009400177202 */ /* 0x000fe20000000f00 */
[----:B------:R-:W-:Y:S02]  /*89b0*/  LDSM.16.MT88.4 R108, [R215+0xb800] ;  /* 0x00b80000d76c783b */ /* 0x000fe40000004200 */
[C---:B------:R-:W-:Y:S06]  /*89c0*/  HMMA.16816.F32 R28, R16.reuse, R50, R128 ;  /* 0x00000032101c723c */ /* 0x040fec0000001880 */
[----:B------:R-:W-:Y:S01]  /*89d0*/  HMMA.16816.F32 R188, R16, R38, R76 ;  /* 0x0000002610bc723c */ /* 0x000fe2000000184c */
[----:B------:R-:W-:Y:S01]  /*89e0*/  MOV R130, R150 ;  /* 0x0000009600827202 */ /* 0x000fe20000000f00 */
[----:B------:R-:W-:Y:S01]  /*89f0*/  LDSM.16.MT88.4 R76, [R217+0xa800] ;  /* 0x00a80000d94c783b */ /* 0x000fe20000004200 */
[----:B------:R-:W-:-:S03]  /*8a00*/  MOV R131, R151 ;  /* 0x0000009700837202 */ /* 0x000fc60000000f00 */
[C---:B------:R-:W-:Y:S01]  /*8a10*/  HMMA.16816.F32 R176, R16.reuse, R26, R92 ;  /* 0x0000001a10b0723c */ /* 0x040fe2000000185c */
[----:B------:R-:W4:Y:S04]  /*8a20*/  LDSM.16.MT88.4 R148, [R213+0xa800] ;  /* 0x00a80000d594783b */ /* 0x000f280000004200 */
[----:B------:R-:W4:Y:S01]  /*8a30*/  LDSM.16.MT88.4 R92, [R213+0xb800] ;  /* 0x00b80000d55c783b */ /* 0x000f220000004200 */
[----:B------:R-:W-:Y:S03]  /*8a40*/  HMMA.16816.F32 R32, R16, R42, R160 ;  /* 0x0000002a1020723c */ /* 0x000fe600000018a0 */
[----:B------:R-:W4:Y:S04]  /*8a50*/  LDSM.16.MT88.4 R160, [R218+0xb800] ;  /* 0x00b80000daa0783b */ /* 0x000f280000004200 */
[----:B------:R-:W4:Y:S01]  /*8a60*/  LDSM.16.MT88.4 R24, [R217+0xb800] ;  /* 0x00b80000d918783b */ /* 0x000f220000004200 */
[----:B------:R-:W-:-:S02]  /*8a70*/  HSET2.LE.AND R4, R3, R0, PT ;  /* 0x0000000003047233 */ /* 0x000fc40003803000 */
[----:B--2---:R-:W-:Y:S02]  /*8a80*/  F2FP.F16.F32.PACK_AB R2, R181, R185 ;  /* 0x000000b9b502723e */ /* 0x004fe400000000ff */
[----:B---3--:R-:W-:Y:S02]  /*8a90*/  F2FP.F16.F32.PACK_AB R3, R173, R180 ;  /* 0x000000b4ad03723e */ /* 0x008fe400000000ff */
[----:B------:R-:W-:Y:S02]  /*8aa0*/  MOV R43, R170 ;  /* 0x000000aa002b7202 */ /* 0x000fe40000000f00 */
[----:B------:R-:W-:Y:S02]  /*8ab0*/  MOV R49, R171 ;  /* 0x000000ab00317202 */ /* 0x000fe40000000f00 */
[----:B------:R-:W-:Y:S02]  /*8ac0*/  LOP3.LUT R170, R4, R2, RZ, 0xc0, !PT ;  /* 0x0000000204aa7212 */ /* 0x000fe400078ec0ff */
[----:B------:R-:W-:-:S02]  /*8ad0*/  LOP3.LUT R171, R5, R3, RZ, 0xc0, !PT ;  /* 0x0000000305ab7212 */ /* 0x000fc400078ec0ff */
[--C-:B------:R-:W-:Y:S02]  /*8ae0*/  HSET2.LE.AND R2, R6, R0.reuse, PT ;  /* 0x0000000006027233 */ /* 0x100fe40003803000 */
[----:B------:R-:W-:Y:S02]  /*8af0*/  HSET2.LE.AND R4, R7, R0, PT ;  /* 0x0000000007047233 */ /* 0x000fe40003803000 */
[----:B------:R-:W-:Y:S02]  /*8b00*/  F2FP.F16.F32.PACK_AB R3, R183, R194 ;  /* 0x000000c2b703723e */ /* 0x000fe400000000ff */
[----:B-----5:R-:W-:Y:S01]  /*8b10*/  F2FP.F16.F32.PACK_AB R5, R172, R175 ;  /* 0x000000afac05723e */ /* 0x020fe200000000ff */
        /* <DEDUP_REMOVED lines=9> */
[----:B------:R-:W-:Y:S06]  /*8bb0*/  HMMA.16816.F32 R72, R16, R36, R72 ;  /* 0x000000241048723c */ /* 0x000fec0000001848 */
[C---:B-1----:R-:W-:Y:S06]  /*8bc0*/  HMMA.16816.F32 R36, R168.reuse, R44, R208 ;  /* 0x0000002ca824723c */ /* 0x042fec00000018d0 */
[----:B----4-:R-:W-:Y:S01]  /*8bd0*/  HMMA.16816.F32 R144, R168, R148, R144 ;  /* 0x00000094a890723c */ /* 0x010fe20000001890 */
[----:B------:R-:W-:Y:S01]  /*8be0*/  MOV R209, R48 ;  /* 0x0000003000d17202 */ /* 0x000fe20000000f00 */
[----:B------:R-:W-:-:S04]  /*8bf0*/  IMAD.MOV.U32 R208, RZ, RZ, R49 ;  /* 0x000000ffffd07224 */ /* 0x000fc800078e0031 */
        /* <DEDUP_REMOVED lines=14> */
[----:B------:R1:W-:Y:S01]  /*8ce0*/  MUFU.EX2 R136, R2 ;  /* 0x0000000200887308 */ /* 0x0003e20000000800 */
[----:B------:R-:W-:Y:S01]  /*8cf0*/  LOP3.LUT R3, R207, UR31, R184, 0x96, !PT ;  /* 0x0000001fcf037c12 */ /* 0x000fe2000f8e96b8 */
[--C-:B------:R-:W-:Y:S01]  /*8d00*/  FFMA.FTZ R4, R205, UR32, -R21.reuse ;  /* 0x00000020cd047c23 */ /* 0x100fe20008010815 */
[----:B-1----:R-:W-:-:S05]  /*8d10*/  FFMA.FTZ R2, R231, UR32, -R21 ;  /* 0x00000020e7027c23 */ /* 0x002fca0008010815 */
[----:B------:R1:W-:Y:S01]  /*8d20*/  MUFU.EX2 R137, R2 ;  /* 0x0000000200897308 */ /* 0x0003e20000000800 */
[----:B------:R-:W-:Y:S01]  /*8d30*/  MOV R184, R8 ;  /* 0x0000000800b87202 */ /* 0x000fe20000000f00 */
[----:B------:R-:W-:-:S06]  /*8d40*/  FFMA.FTZ R5, R230, UR32, -R22 ;  /* 0x00000020e6057c23 */ /* 0x000fcc0008010816 */
[----:B------:R-:W-:Y:S01]  /*8d50*/  MUFU.EX2 R138, R4 ;  /* 0x00000004008a7308 */ /* 0x000fe20000000800 */
[----:B-1----:R-:W-:-:S07]  /*8d60*/  FFMA.FTZ R2, R229, UR32, -R21 ;  /* 0x00000020e5027c23 */ /* 0x002fce0008010815 */
[----:B------:R1:W2:Y:S01]  /*8d70*/  MUFU.EX2 R139, R2 ;  /* 0x00000002008b7308 */ /* 0x0002a20000000800 */
[----:B------:R-:W-:Y:S01]  /*8d80*/  MOV R207, R23 ;  /* 0x0000001700cf7202 */ /* 0x000fe20000000f00 */
[----:B-1----:R-:W-:-:S05]  /*8d90*/  IMAD.WIDE.U32 R2, R3, -0x2daee0ad, RZ ;  /* 0xd2511f5303027825 */ /* 0x002fca00078e00ff */
[----:B------:R-:W-:Y:S02]  /*8da0*/  LOP3.LUT R4, R3, UR36, R182, 0x96, !PT ;  /* 0x0000002403047c12 */ /* 0x000fe4000f8e96b6 */
[C---:B------:R-:W-:Y:S02]  /*8db0*/  LOP3.LUT R3, R2.reuse, 0xffff, RZ, 0xc0, !PT ;  /* 0x0000ffff02037812 */ /* 0x040fe400078ec0ff */
[----:B------:R-:W-:Y:S02]  /*8dc0*/  LOP3.LUT R6, R2, 0xff, RZ, 0xc0, !PT ;  /* 0x000000ff02067812 */ /* 0x000fe400078ec0ff */
[--C-:B------:R-:W-:Y:S02]  /*8dd0*/  SHF.R.U32.HI R8, RZ, 0x10, R2.reuse ;  /* 0x00000010ff087819 */ /* 0x100fe40000011602 */
[----:B------:R-:W-:Y:S01]  /*8de0*/  SHF.R.U32.HI R18, RZ, 0x18, R2 ;  /* 0x00000018ff127819 */ /* 0x000fe20000011602 */
[----:B------:R-:W-:Y:S01]  /*8df0*/  FFMA.FTZ R2, R228, UR32, -R22 ;  /* 0x00000020e4027c23 */ /* 0x000fe20008010816 */
[----:B------:R-:W-:Y:S01]  /*8e00*/  SHF.R.U32.HI R3, RZ, 0x8, R3 ;  /* 0x00000008ff037819 */ /* 0x000fe20000011603 */
[----:B------:R1:W-:Y:S03]  /*8e10*/  MUFU.EX2 R23, R5 ;  /* 0x0000000500177308 */ /* 0x0003e60000000800 */
[----:B------:R-:W-:-:S05]  /*8e20*/  PRMT R16, R6, 0x5410, R3 ;  /* 0x0000541006107816 */ /* 0x000fca0000000003 */
[----:B------:R3:W4:Y:S01]  /*8e30*/  MUFU.EX2 R21, R2 ;  /* 0x0000000200157308 */ /* 0x0007220000000800 */
[----:B------:R-:W-:Y:S02]  /*8e40*/  LOP3.LUT R6, R4, 0xff, RZ, 0xc0, !PT ;  /* 0x000000ff04067812 */ /* 0x000fe400078ec0ff */
[----:B------:R-:W-:Y:S02]  /*8e50*/  LOP3.LUT R8, R8, 0xff, RZ, 0xc0, !PT ;  /* 0x000000ff08087812 */ /* 0x000fe400078ec0ff */
[--C-:B-1----:R-:W-:Y:S02]  /*8e60*/  SHF.R.U32.HI R5, RZ, 0x10, R4.reuse ;  /* 0x00000010ff057819 */ /* 0x102fe40000011604 */
[----:B---3--:R-:W-:Y:S02]  /*8e70*/  LOP3.LUT R2, R4, 0xffff, RZ, 0xc0, !PT ;  /* 0x0000ffff04027812 */ /* 0x008fe400078ec0ff */
[----:B------:R-:W-:Y:S02]  /*8e80*/  SHF.R.U32.HI R4, RZ, 0x18, R4 ;  /* 0x00000018ff047819 */ /* 0x000fe40000011604 */
[----:B------:R-:W-:-:S02]  /*8e90*/  SHF.R.U32.HI R3, RZ, 0x8, R2 ;  /* 0x00000008ff037819 */ /* 0x000fc40000011602 */
[----:B------:R-:W-:Y:S01]  /*8ea0*/  LOP3.LUT R2, R5, 0xff, RZ, 0xc0, !PT ;  /* 0x000000ff05027812 */ /* 0x000fe200078ec0ff */
[--C-:B------:R-:W-:Y:S01]  /*8eb0*/  FFMA.FTZ R7, R235, UR32, -R22.reuse ;  /* 0x00000020eb077c23 */ /* 0x100fe20008010816 */
[----:B------:R-:W-:Y:S01]  /*8ec0*/  FFMA.FTZ R17, R232, UR32, -R22 ;  /* 0x00000020e8117c23 */ /* 0x000fe20008010816 */
[----:B------:R-:W-:Y:S02]  /*8ed0*/  PRMT R6, R6, 0x5410, R3 ;  /* 0x0000541006067816 */ /* 0x000fe40000000003 */
[----:B------:R-:W-:Y:S02]  /*8ee0*/  PRMT R4, R2, 0x5410, R4 ;  /* 0x0000541002047816 */ /* 0x000fe40000000004 */
[----:B------:R-:W-:Y:S01]  /*8ef0*/  HSET2.LE.AND R2, R16, R0, PT ;  /* 0x0000000010027233 */ /* 0x000fe20003803000 */
[----:B------:R-:W-:Y:S01]  /*8f00*/  MUFU.EX2 R19, R7 ;  /* 0x0000000700137308 */ /* 0x000fe20000000800 */
[----:B------:R-:W-:Y:S02]  /*8f10*/  PRMT R5, R8, 0x5410, R18 ;  /* 0x0000541008057816 */ /* 0x000fe40000000012 */
[----:B--2---:R-:W-:-:S02]  /*8f20*/  F2FP.F16.F32.PACK_AB R3, R138, R139 ;  /* 0x0000008b8a03723e */ /* 0x004fc400000000ff */
[----:B------:R-:W-:-:S03]  /*8f30*/  MOV R211, R130 ;  /* 0x0000008200d37202 */ /* 0x000fc60000000f00 */
[----:B------:R-:W1:Y:S01]  /*8f40*/  MUFU.EX2 R8, R17 ;  /* 0x0000001100087308 */ /* 0x000e620000000800 */
[----:B------:R-:W-:Y:S02]  /*8f50*/  LOP3.LUT R130, R2, R3, RZ, 0xc0, !PT ;  /* 0x0000000302827212 */ /* 0x000fe400078ec0ff */
[--C-:B------:R-:W-:Y:S02]  /*8f60*/  HSET2.LE.AND R2, R5, R0.reuse, PT ;  /* 0x0000000005027233 */ /* 0x100fe40003803000 */
[----:B----4-:R-:W-:Y:S02]  /*8f70*/  F2FP.F16.F32.PACK_AB R3, R21, R23 ;  /* 0x000000171503723e */ /* 0x010fe400000000ff */
[----:B------:R-:W-:Y:S02]  /*8f80*/  MOV R210, R131 ;  /* 0x0000008300d27202 */ /* 0x000fe40000000f00 */
[----:B------:R-:W-:Y:S02]  /*8f90*/  LOP3.LUT R131, R2, R3, RZ, 0xc0, !PT ;  /* 0x0000000302837212 */ /* 0x000fe400078ec0ff */
[----:B------:R-:W-:-:S02]  /*8fa0*/  HSET2.LE.AND R2, R6, R0, PT ;  /* 0x0000000006027233 */ /* 0x000fc40003803000 */
        /* <DEDUP_REMOVED lines=33> */
[C---:B------:R-:W-:Y:S06]  /*91c0*/  HMMA.16816.F32 R140, R128.reuse, R148, R40 ;  /* 0x00000094808c723c */ /* 0x040fec0000001828 */
[----:B------:R-:W-:Y:S07]  /*91d0*/  HMMA.16816.F32 R40, R128, R44, R244 ;  /* 0x0000002c8028723c */ /* 0x000fee00000018f4 */
[----:B------:R-:W-:Y:S01]  /*91e0*/  FADD.FTZ R245, R138, R3 ;  /* 0x000000038af57221 */ /* 0x000fe20000010000 */
[----:B------:R-:W-:-:S04]  /*91f0*/  FADD.FTZ R246, R21, R2 ;  /* 0x0000000215f67221 */ /* 0x000fc80000010000 */
[----:B------:R1:W-:Y:S04]  /*9200*/  STL [R1+0xc], R245 ;  /* 0x00000cf501007387 */ /* 0x0003e80000100800 */
[----:B------:R1:W-:Y:S01]  /*9210*/  STL [R1+0x8], R246 ;  /* 0x000008f601007387 */ /* 0x0003e20000100800 */
[----:B------:R-:W-:Y:S01]  /*9220*/  HMMA.16816.F32 R56, R128, R60, R56 ;  /* 0x0000003c8038723c */ /* 0x000fe20000001838 */
[----:B------:R-:W-:-:S05]  /*9230*/  FADD.FTZ R243, R181, R6 ;  /* 0x00000006b5f37221 */ /* 0x000fca0000010000 */
[----:B------:R-:W-:Y:S01]  /*9240*/  HMMA.16816.F32 R72, R128, R76, R72 ;  /* 0x0000004c8048723c */ /* 0x000fe20000001848 */
[----:B------:R-:W-:-:S05]  /*9250*/  FADD.FTZ R252, R173, R4 ;  /* 0x00000004adfc7221 */ /* 0x000fca0000010000 */
        /* <DEDUP_REMOVED lines=12> */
[----:B------:R-:W-:Y:S01]  /*9320*/  HMMA.16816.F32 R164, R128, R24, R164 ;  /* 0x0000001880a4723c */ /* 0x000fe200000018a4 */
[----:B------:R-:W-:Y:S02]  /*9330*/  MOV R135, R239 ;  /* 0x000000ef00877202 */ /* 0x000fe40000000f00 */
[----:B------:R-:W-:-:S03]  /*9340*/  MOV R133, R237 ;  /* 0x000000ed00857202 */ /* 0x000fc60000000f00 */
        /* <DEDUP_REMOVED lines=15> */
[----:B------:R-:W-:Y:S01]  /*9440*/  IMAD.U32 R2, RZ, RZ, UR10 ;  /* 0x0000000aff027e24 */ /* 0x000fe2000f8e00ff */
[----:B------:R-:W5:Y:S01]  /*9450*/  S2R R251, SR_TID.X ;  /* 0x0000000000fb7919 */ /* 0x000f620000002100 */
[----:B------:R-:W-:Y:S01]  /*9460*/  IMAD.U32 R5, RZ, RZ, UR10 ;  /* 0x0000000aff057e24 */ /* 0x000fe2000f8e00ff */
[----:B------:R-:W-:-:S03]  /*9470*/  UIADD3 UR4, UR11, UR4, URZ ;  /* 0x000000040b047290 */ /* 0x000fc6000fffe03f */
[----:B------:R-:W4:Y:S03]  /*9480*/  @!P3 LDC.64 R16, c[0x0][0x220] ;  /* 0x00008800ff10bb82 */ /* 0x000f260000000a00 */
[----:B------:R-:W-:-:S05]  /*9490*/  IMAD.U32 R4, RZ, RZ, UR4 ;  /* 0x00000004ff047e24 */ /* 0x000fca000f8e00ff */
[----:B------:R-:W4:Y:S01]  /*94a0*/  @!P2 LDC.64 R6, c[0x0][0x220] ;  /* 0x00008800ff06ab82 */ /* 0x000f220000000a00 */
[----:B------:R-:W-:Y:S01]  /*94b0*/  @P3 STS.128 [R227+0xa000], RZ ;  /* 0x00a000ffe3003388 */ /* 0x000fe20000000c00 */
[----:B-----5:R-:W-:-:S05]  /*94c0*/  IMAD.SHL.U32 R251, R251, 0x2, RZ ;  /* 0x00000002fbfb7824 */ /* 0x020fca00078e00ff */
[----:B------:R-:W-:Y:S02]  /*94d0*/  LOP3.LUT R251, R251, 0x6, RZ, 0xc0, !PT ;  /* 0x00000006fbfb7812 */ /* 0x000fe400078ec0ff */
[----:B--2---:R-:W-:-:S04]  /*94e0*/  LEA R2, P1, R2, R186, 0x5 ;  /* 0x000000ba02027211 */ /* 0x004fc800078228ff */
[C---:B------:R-:W-:Y:S02]  /*94f0*/  IADD3 R3, P0, R2.reuse, UR19, RZ ;  /* 0x0000001302037c10 */ /* 0x040fe4000ff1e0ff */
[----:B---3--:R-:W-:Y:S02]  /*9500*/  LEA.HI.X R4, R5, R193, R4, 0x5, P1 ;  /* 0x000000c105047211 */ /* 0x008fe400008f2c04 */
[C---:B-1----:R-:W-:Y:S02]  /*9510*/  @!P3 LEA R18, P5, R2.reuse, R18, 0x1 ;  /* 0x000000120212b211 */ /* 0x042fe400078a08ff */
[----:B----4-:R-:W-:Y:S02]  /*9520*/  @!P2 LEA R14, P1, R2, R14, 0x1 ;  /* 0x0000000e020ea211 */ /* 0x010fe400078208ff */
[----:B------:R-:W-:Y:S02]  /*9530*/  @!P3 LEA R16, P4, R3, R16, 0x1 ;  /* 0x000000100310b211 */ /* 0x000fe400078808ff */
[----:B------:R-:W-:-:S02]  /*9540*/  IADD3.X R5, R4, UR18, RZ, P0, !PT ;  /* 0x0000001204057c10 */ /* 0x000fc400087fe4ff */
[C-C-:B------:R-:W-:Y:S02]  /*9550*/  @!P3 LEA.HI.X R19, R2.reuse, R19, R4.reuse, 0x1, P5 ;  /* 0x000000130213b211 */ /* 0x140fe400028f0c04 */
[C---:B------:R-:W-:Y:S02]  /*9560*/  @!P2 LEA R6, P0, R3.reuse, R6, 0x1 ;  /* 0x000000060306a211 */ /* 0x040fe400078008ff */
[----:B------:R-:W-:Y:S01]  /*9570*/  @!P2 LEA.HI.X R15, R2, R15, R4, 0x1, P1 ;  /* 0x0000000f020fa211 */ /* 0x000fe200008f0c04 */
[----:B------:R-:W-:Y:S01]  /*9580*/  @!PT LDS RZ, [RZ] ;  /* 0x00000000fffff984 */ /* 0x000fe20000000800 */
[----:B------:R-:W-:Y:S01]  /*9590*/  @!PT LDS RZ, [RZ] ;  /* 0x00000000fffff984 */ /* 0x000fe20000000800 */
[----:B------:R-:W-:Y:S01]  /*95a0*/  @!PT LDS RZ, [RZ] ;  /* 0x00000000fffff984 */ /* 0x000fe20000000800 */
[----:B------:R-:W-:Y:S01]  /*95b0*/  @!P3 LDGSTS.E.BYPASS.LTC128B.128 [R227+0xa000], desc[UR20][R18.64] ;  /* 0x0a00000012e3bfae */ /* 0x000fe2000b901d54 */
        /* <DEDUP_REMOVED lines=9> */
[----:B------:R-:W-:Y:S02]  /*9650*/  VIADD R3, R2, 0x8 ;  /* 0x0000000802037836 */ /* 0x000fe40000000000 */
[----:B------:R-:W-:Y:S03]  /*9660*/  @P3 STS.128 [R227+0xa800], RZ ;  /* 0x00a800ffe3003388 */ /* 0x000fe60000000c00 */
[----:B------:R-:W-:Y:S01]  /*9670*/  ISETP.GE.AND P5, PT, R3, R10, PT ;  /* 0x0000000a0300720c */ /* 0x000fe20003fa6270 */
        /* <DEDUP_REMOVED lines=11> */
[----:B------:R-:W3:Y:S04]  /*9730*/  LDSM.16.M88.4 R20, [R214] ;  /* 0x00000000d614783b */ /* 0x000ee80000000200 */
[----:B------:R-:W-:Y:S04]  /*9740*/  LDSM.16.M88.4 R132, [R223] ;  /* 0x00000000df84783b */ /* 0x000fe80000000200 */
[----:B-1----:R-:W1:Y:S04]  /*9750*/  LDSM.16.M88.4 R16, [R214+0x2000] ;  /* 0x00200000d610783b */ /* 0x002e680000000200 */
[----:B------:R-:W-:Y:S04]  /*9760*/  LDSM.16.M88.4 R136, [R226] ;  /* 0x00000000e288783b */ /* 0x000fe80000000200 */
[----:B--2---:R-:W2:Y:S04]  /*9770*/  LDSM.16.M88.4 R4, [R216+0x2000] ;  /* 0x00200000d804783b */ /* 0x004ea80000000200 */
[----:B------:R-:W4:Y:S04]  /*9780*/  LDSM.16.M88.4 R32, [R216] ;  /* 0x00000000d820783b */ /* 0x000f280000000200 */
[----:B------:R-:W-:Y:S04]  /*9790*/  LDSM.16.M88.4 R172, [R220+0x8000] ;  /* 0x00800000dcac783b */ /* 0x000fe80000000200 */
[----:B------:R-:W-:Y:S04]  /*97a0*/  LDSM.16.M88.4 R176, [R220+0x8800] ;  /* 0x00880000dcb0783b */ /* 0x000fe80000000200 */
[----:B------:R-:W0:Y:S01]  /*97b0*/  LDGDEPBAR ;  /* 0x00000000000079af */ /* 0x000e220000000000 */
[C---:B---3--:R-:W-:Y:S06]  /*97c0*/  HMMA.16816.F32 R196, R20.reuse, R24, RZ ;  /* 0x0000001814c4723c */ /* 0x048fec00000018ff */
[----:B------:R-:W-:Y:S06]  /*97d0*/  HMMA.16816.F32 R204, R20, R26, RZ ;  /* 0x0000001a14cc723c */ /* 0x000fec00000018ff */
[C---:B-1----:R-:W-:Y:S06]  /*97e0*/  HMMA.16816.F32 R192, R16.reuse, R24, RZ ;  /* 0x0000001810c0723c */ /* 0x042fec00000018ff */
[C---:B------:R-:W-:Y:S01]  /*97f0*/  HMMA.16816.F32 R188, R16.reuse, R26, RZ ;  /* 0x0000001a10bc723c */ /* 0x040fe200000018ff */
[----:B------:R-:W1:Y:S05]  /*9800*/  LDSM.16.M88.4 R24, [R222+0x2000] ;  /* 0x00200000de18783b */ /* 0x000e6a0000000200 */
[C---:B------:R-:W-:Y:S06]  /*9810*/  HMMA.16816.F32 R184, R16.reuse, R28, RZ ;  /* 0x0000001c10b8723c */ /* 0x040fec00000018ff */
[----:B------:R-:W-:Y:S06]  /*9820*/  HMMA.16816.F32 R180, R16, R30, RZ ;  /* 0x0000001e10b4723c */ /* 0x000fec00000018ff */
[C---:B------:R-:W-:Y:S06]  /*9830*/  HMMA.16816.F32 R16, R20.reuse, R28, RZ ;  /* 0x0000001c1410723c */ /* 0x040fec00000018ff */
[----:B------:R-:W-:Y:S01]  /*9840*/  HMMA.16816.F32 R200, R20, R30, RZ ;  /* 0x0000001e14c8723c */ /* 0x000fe200000018ff */
[----:B------:R-:W3:Y:S05]  /*9850*/  LDSM.16.M88.4 R28, [R222] ;  /* 0x00000000de1c783b */ /* 0x000eea0000000200 */
[C---:B--2---:R-:W-:Y:S06]  /*9860*/  HMMA.16816.F32 R208, R4.reuse, R132, R192 ;  /* 0x0000008404d0723c */ /* 0x044fec00000018c0 */
[C---:B------:R-:W-:Y:S06]  /*9870*/  HMMA.16816.F32 R192, R4.reuse, R134, R188 ;  /* 0x0000008604c0723c */ /* 0x040fec00000018bc */
[C---:B------:R-:W-:Y:S06]  /*9880*/  HMMA.16816.F32 R228, R4.reuse, R136, R184 ;  /* 0x0000008804e4723c */ /* 0x040fec00000018b8 */
[----:B------:R-:W-:Y:S01]  /*9890*/  HMMA.16816.F32 R188, R4, R138, R180 ;  /* 0x0000008a04bc723c */ /* 0x000fe200000018b4 */
[----:B------:R-:W-:Y:S05]  /*98a0*/  LDSM.16.M88.4 R4, [R221+0x2000] ;  /* 0x00200000dd04783b */ /* 0x000fea0000000200 */
[C---:B----4-:R-:W-:Y:S06]  /*98b0*/  HMMA.16816.F32 R184, R32.reuse, R132, R196 ;  /* 0x0000008420b8723c */ /* 0x050fec00000018c4 */
[C---:B------:R-:W-:Y:S01]  /*98c0*/  HMMA.16816.F32 R180, R32.reuse, R136, R16 ;  /* 0x0000008820b4723c */ /* 0x040fe20000001810 */
[----:B------:R-:W-:Y:S05]  /*98d0*/  LDSM.16.M88.4 R16, [R221] ;  /* 0x00000000dd10783b */ /* 0x000fea0000000200 */
[C---:B------:R-:W-:Y:S01]  /*98e0*/  HMMA.16816.F32 R20, R32.reuse, R134, R204 ;  /* 0x000000862014723c */ /* 0x040fe200000018cc */
[----:B------:R-:W2:Y:S05]  /*98f0*/  LDSM.16.M88.4 R132, [R219] ;  /* 0x00000000db84783b */ /* 0x000eaa0000000200 */
[----:B------:R-:W-:Y:S01]  /*9900*/  HMMA.16816.F32 R136, R32, R138, R200 ;  /* 0x0000008a2088723c */ /* 0x000fe200000018c8 */
[----:B------:R-:W4:Y:S05]  /*9910*/  LDSM.16.M88.4 R32, [R219+0x800] ;  /* 0x00080000db20783b */ /* 0x000f2a0000000200 */
[C---:B-1----:R-:W-:Y:S06]  /*9920*/  HMMA.16816.F32 R208, R24.reuse, R172, R208 ;  /* 0x000000ac18d0723c */ /* 0x042fec00000018d0 */
[C---:B------:R-:W-:Y:S06]  /*9930*/  HMMA.16816.F32 R196, R24.reuse, R174, R192 ;  /* 0x000000ae18c4723c */ /* 0x040fec00000018c0 */
[C---:B------:R-:W-:Y:S06]  /*9940*/  HMMA.16816.F32 R228, R24.reuse, R176, R228 ;  /* 0x000000b018e4723c */ /* 0x040fec00000018e4 */
[----:B------:R-:W-:Y:S01]  /*9950*/  HMMA.16816.F32 R192, R24, R178, R188 ;  /* 0x000000b218c0723c */ /* 0x000fe200000018bc */
[----:B------:R-:W-:Y:S05]  /*9960*/  LDSM.16.M88.4 R24, [R214+0x4000] ;  /* 0x00400000d618783b */ /* 0x000fea0000000200 */
[C---:B---3--:R-:W-:Y:S06]  /*9970*/  HMMA.16816.F32 R188, R28.reuse, R172, R184 ;  /* 0x000000ac1cbc723c */ /* 0x048fec00000018b8 */
[C---:B------:R-:W-:Y:S01]  /*9980*/  HMMA.16816.F32 R184, R28.reuse, R174, R20 ;  /* 0x000000ae1cb8723c */ /* 0x040fe20000001814 */
[----:B------:R-:W-:Y:S04]  /*9990*/  LDSM.16.M88.4 R20, [R214+0x6000] ;  /* 0x00600000d614783b */ /* 0x000fe80000000200 */
[----:B------:R-:W1:Y:S01]  /*99a0*/  LDSM.16.M88.4 R172, [R212+0x9000] ;  /* 0x00900000d4ac783b */ /* 0x000e620000000200 */
[C---:B------:R-:W-:Y:S06]  /*99b0*/  HMMA.16816.F32 R180, R28.reuse, R176, R180 ;  /* 0x000000b01cb4723c */ /* 0x040fec00000018b4 */
[----:B------:R-:W-:Y:S01]  /*99c0*/  HMMA.16816.F32 R28, R28, R178, R136 ;  /* 0x000000b21c1c723c */ /* 0x000fe20000001888 */
[----:B------:R-:W3:Y:S04]  /*99d0*/  LDSM.16.M88.4 R136, [R212+0x9800] ;  /* 0x00980000d488783b */ /* 0x000ee80000000200 */
[----:B------:R-:W-:Y:S01]  /*99e0*/  LDSM.16.M88.4 R176, [R224] ;  /* 0x00000000e0b0783b */ /* 0x000fe20000000200 */
[C---:B--2---:R-:W-:Y:S06]  /*99f0*/  HMMA.16816.F32 R208, R4.reuse, R132, R208 ;  /* 0x0000008404d0723c */ /* 0x044fec00000018d0 */
[C---:B------:R-:W-:Y:S06]  /*9a00*/  HMMA.16816.F32 R204, R4.reuse, R134, R196 ;  /* 0x0000008604cc723c */ /* 0x040fec00000018c4 */
[C---:B----4-:R-:W-:Y:S06]  /*9a10*/  HMMA.16816.F32 R228, R4.reuse, R32, R228 ;  /* 0x0000002004e4723c */ /* 0x050fec00000018e4 */
[----:B------:R-:W-:Y:S06]  /*9a20*/  HMMA.16816.F32 R200, R4, R34, R192 ;  /* 0x0000002204c8723c */ /* 0x000fec00000018c0 */
[C---:B------:R-:W-:Y:S06]  /*9a30*/  HMMA.16816.F32 R196, R16.reuse, R132, R188 ;  /* 0x0000008410c4723c */ /* 0x040fec00000018bc */
[C---:B------:R-:W-:Y:S01]  /*9a40*/  HMMA.16816.F32 R192, R16.reuse, R134, R184 ;  /* 0x0000008610c0723c */ /* 0x040fe200000018b8 */
[----:B------:R-:W-:Y:S05]  /*9a50*/  LDSM.16.M88.4 R132, [R225] ;  /* 0x00000000e184783b */ /* 0x000fea0000000200 */
[C---:B------:R-:W-:Y:S06]  /*9a60*/  HMMA.16816.F32 R180, R16.reuse, R32, R180 ;  /* 0x0000002010b4723c */ /* 0x040fec00000018b4 */
[----:B------:R-:W-:Y:S01]  /*9a70*/  HMMA.16816.F32 R4, R16, R34, R28 ;  /* 0x000000221004723c */ /* 0x000fe2000000181c */
[----:B------:R-:W2:Y:S04]  /*9a80*/  LDSM.16.M88.4 R32, [R216+0x4000] ;  /* 0x00400000d820783b */ /* 0x000ea80000000200 */
[----:B------:R-:W4:Y:S01]  /*9a90*/  LDSM.16.M88.4 R16, [R216+0x6000] ;  /* 0x00600000d810783b */ /* 0x000f220000000200 */
[C---:B-1----:R-:W-:Y:S03]  /*9aa0*/  HMMA.16816.F32 R184, R20.reuse, R172, R208 ;  /* 0x000000ac14b8723c */ /* 0x042fe600000018d0 */
[----:B------:R-:W-:Y:S03]  /*9ab0*/  LDSM.16.M88.4 R28, [R222+0x4000] ;  /* 0x00400000de1c783b */ /* 0x000fe60000000200 */
[C---:B------:R-:W-:Y:S06]  /*9ac0*/  HMMA.16816.F32 R204, R20.reuse, R174, R204 ;  /* 0x000000ae14cc723c */ /* 0x040fec00000018cc */
[C---:B---3--:R-:W-:Y:S06]  /*9ad0*/  HMMA.16816.F32 R208, R20.reuse, R136, R228 ;  /* 0x0000008814d0723c */ /* 0x048fec00000018e4 */
[----:B------:R-:W-:Y:S06]  /*9ae0*/  HMMA.16816.F32 R188, R20, R138, R200 ;  /* 0x0000008a14bc723c */ /* 0x000fec00000018c8 */
[C---:B------:R-:W-:Y:S06]  /*9af0*/  HMMA.16816.F32 R20, R24.reuse, R172, R196 ;  /* 0x000000ac1814723c */ /* 0x040fec00000018c4 */
[C---:B------:R-:W-:Y:S01]  /*9b00*/  HMMA.16816.F32 R192, R24.reuse, R174, R192 ;  /* 0x000000ae18c0723c */ /* 0x040fe200000018c0 */
[----:B------:R-:W1:Y:S05]  /*9b10*/  LDSM.16.M88.4 R172, [R220+0x9000] ;  /* 0x00900000dcac783b */ /* 0x000e6a0000000200 */
[C---:B------:R-:W-:Y:S01]  /*9b20*/  HMMA.16816.F32 R228, R24.reuse, R138, R4 ;  /* 0x0000008a18e4723c */ /* 0x040fe20000001804 */
[----:B------:R-:W3:Y:S05]  /*9b30*/  LDSM.16.M88.4 R4, [R222+0x6000] ;  /* 0x00600000de04783b */ /* 0x000eea0000000200 */
[----:B------:R-:W-:Y:S01]  /*9b40*/  HMMA.16816.F32 R232, R24, R136, R180 ;  /* 0x0000008818e8723c */ /* 0x000fe200000018b4 */
[----:B------:R-:W-:Y:S04]  /*9b50*/  LDSM.16.M88.4 R24, [R219+0x1000] ;  /* 0x00100000db18783b */ /* 0x000fe80000000200 */
[----:B------:R-:W-:Y:S01]  /*9b60*/  LDSM.16.M88.4 R136, [R220+0x9800] ;  /* 0x00980000dc88783b */ /* 0x000fe20000000200 */
[-C--:B--2---:R-:W-:Y:S03]  /*9b70*/  HMMA.16816.F32 R180, R32, R132.reuse, R20 ;  /* 0x0000008420b4723c */ /* 0x084fe60000001814 */
[----:B------:R-:W2:Y:S03]  /*9b80*/  LDSM.16.M88.4 R20, [R221+0x4000] ;  /* 0x00400000dd14783b */ /* 0x000ea60000000200 */
[C---:B----4-:R-:W-:Y:S06]  /*9b90*/  HMMA.16816.F32 R184, R16.reuse, R132, R184 ;  /* 0x0000008410b8723c */ /* 0x050fec00000018b8 */
[-C--:B------:R-:W-:Y:S06]  /*9ba0*/  HMMA.16816.F32 R196, R16, R134.reuse, R204 ;  /* 0x0000008610c4723c */ /* 0x080fec00000018cc */
[----:B------:R-:W-:Y:S06]  /*9bb0*/  HMMA.16816.F32 R132, R32, R134, R192 ;  /* 0x000000862084723c */ /* 0x000fec00000018c0 */
[C---:B------:R-:W-:Y:S06]  /*9bc0*/  HMMA.16816.F32 R208, R16.reuse, R176, R208 ;  /* 0x000000b010d0723c */ /* 0x040fec00000018d0 */
[----:B------:R-:W-:Y:S01]  /*9bd0*/  HMMA.16816.F32 R200, R16, R178, R188 ;  /* 0x000000b210c8723c */ /* 0x000fe200000018bc */
[----:B------:R-:W4:Y:S05]  /*9be0*/  LDSM.16.M88.4 R16, [R221+0x6000] ;  /* 0x00600000dd10783b */ /* 0x000f2a0000000200 */
[-C--:B-1----:R-:W-:Y:S06]  /*9bf0*/  HMMA.16816.F32 R188, R28, R172.reuse, R180 ;  /* 0x000000ac1cbc723c */ /* 0x082fec00000018b4 */
[----:B---3--:R-:W-:Y:S06]  /*9c00*/  HMMA.16816.F32 R184, R4, R172, R184 ;  /* 0x000000ac04b8723c */ /* 0x008fec00000018b8 */
[C---:B------:R-:W-:Y:S06]  /*9c10*/  HMMA.16816.F32 R180, R32.reuse, R176, R232 ;  /* 0x000000b020b4723c */ /* 0x040fec00000018e8 */
[----:B------:R-:W-:Y:S01]  /*9c20*/  HMMA.16816.F32 R192, R32, R178, R228 ;  /* 0x000000b220c0723c */ /* 0x000fe200000018e4 */
[----:B------:R-:W1:Y:S01]  /*9c30*/  LDSM.16.M88.4 R32, [R219+0x1800] ;  /* 0x00180000db20783b */ /* 0x000e620000000200 */
[----:B------:R-:W-:-:S04]  /*9c40*/  DEPBAR.LE SB0, 0x0 ;  /* 0x000080000000791a */ /* 0x000fc80000000000 */
[-C--:B------:R-:W-:Y:S06]  /*9c50*/  HMMA.16816.F32 R176, R28, R174.reuse, R132 ;  /* 0x000000ae1cb0723c */ /* 0x080fec0000001884 */
[----:B------:R-:W-:Y:S06]  /*9c60*/  HMMA.16816.F32 R172, R4, R174, R196 ;  /* 0x000000ae04ac723c */ /* 0x000fec00000018c4 */
[-C--:B--2---:R-:W-:Y:S06]  /*9c70*/  HMMA.16816.F32 R188, R20, R24.reuse, R188 ;  /* 0x0000001814bc723c */ /* 0x084fec00000018bc */
[----:B----4-:R-:W-:Y:S06]  /*9c80*/  HMMA.16816.F32 R184, R16, R24, R184 ;  /* 0x0000001810b8723c */ /* 0x010fec00000018b8 */
[----:B------:R-:W-:Y:S06]  /*9c90*/  HMMA.16816.F32 R176, R20, R26, R176 ;  /* 0x0000001a14b0723c */ /* 0x000fec00000018b0 */
[C---:B------:R-:W-:Y:S06]  /*9ca0*/  HMMA.16816.F32 R196, R4.reuse, R136, R208 ;  /* 0x0000008804c4723c */ /* 0x040fec00000018d0 */
[----:B------:R-:W-:Y:S06]  /*9cb0*/  HMMA.16816.F32 R200, R4, R138, R200 ;  /* 0x0000008a04c8723c */ /* 0x000fec00000018c8 */
[----:B------:R-:W-:Y:S01]  /*9cc0*/  HMMA.16816.F32 R132, R28, R136, R180 ;  /* 0x000000881c84723c */ /* 0x000fe200000018b4 */
[----:B------:R-:W-:-:S05]  /*9cd0*/  VIADD R4, R2, 0x1 ;  /* 0x0000000102047836 */ /* 0x000fca0000000000 */
[----:B------:R-:W-:Y:S01]  /*9ce0*/  HMMA.16816.F32 R172, R16, R26, R172 ;  /* 0x0000001a10ac723c */ /* 0x000fe200000018ac */
[----:B------:R-:W-:Y:S02]  /*9cf0*/  I2FP.F32.S32 R5, R4 ;  /* 0x0000000400057245 */ /* 0x000fe40000201400 */
[C---:B------:R-:W-:Y:S02]  /*9d00*/  ISETP.GE.AND P4, PT, R4.reuse, R10, PT ;  /* 0x0000000a0400720c */ /* 0x040fe40003f86270 */
[C---:B------:R-:W-:Y:S01]  /*9d10*/  ISETP.GE.AND P1, PT, R4.reuse, R9, PT ;  /* 0x000000090400720c */ /* 0x040fe20003f26270 */
[C---:B------:R-:W-:Y:S01]  /*9d20*/  FFMA.FTZ R6, R5.reuse, UR5, R189 ;  /* 0x0000000505067c23 */ /* 0x040fe200080100bd */
[----:B------:R-:W-:Y:S01]  /*9d30*/  BAR.SYNC.DEFER_BLOCKING 0x0 ;  /* 0x0000000000007b1d */ /* 0x000fe20000010000 */
[C---:B------:R-:W-:Y:S01]  /*9d40*/  ISETP.GE.AND P0, PT, R4.reuse, R12, PT ;  /* 0x0000000c0400720c */ /* 0x040fe20003f06270 */
[----:B------:R-:W-:Y:S01]  /*9d50*/  HMMA.16816.F32 R28, R28, R138, R192 ;  /* 0x0000008a1c1c723c */ /* 0x000fe200000018c0 */
[----:B------:R-:W-:Y:S01]  /*9d60*/  ISETP.GE.AND P6, PT, R4, R11, PT ;  /* 0x0000000b0400720c */ /* 0x000fe20003fc6270 */
[C---:B------:R-:W-:Y:S01]  /*9d70*/  FFMA.FTZ R4, R5.reuse, UR5, R191 ;  /* 0x0000000505047c23 */ /* 0x040fe200080100bf */
[----:B------:R-:W-:Y:S01]  /*9d80*/  FSEL R136, R6, -INF , !P4 ;  /* 0xff80000006887808 */ /* 0x000fe20006000000 */
[C---:B------:R-:W-:Y:S01]  /*9d90*/  FFMA.FTZ R6, R5.reuse, UR5, R185 ;  /* 0x0000000505067c23 */ /* 0x040fe200080100b9 */
[----:B------:R-:W-:Y:S01]  /*9da0*/  FFMA.FTZ R7, R5, UR5, R187 ;  /* 0x0000000505077c23 */ /* 0x000fe200080100bb */
[----:B-1----:R-:W-:Y:S01]  /*9db0*/  HMMA.16816.F32 R24, R16, R32, R196 ;  /* 0x000000201018723c */ /* 0x002fe200000018c4 */
[----:B------:R-:W-:-:S02]  /*9dc0*/  FSEL R138, R4, -INF , !P1 ;  /* 0xff800000048a7808 */ /* 0x000fc40004800000 */
[----:B------:R-:W-:Y:S02]  /*9dd0*/  I2FP.F32.S32 R4, R3 ;  /* 0x0000000300047245 */ /* 0x000fe40000201400 */
[----:B------:R-:W-:Y:S01]  /*9de0*/  FSEL R185, R6, -INF , !P0 ;  /* 0xff80000006b97808 */ /* 0x000fe20004000000 */
[----:B------:R-:W-:Y:S01]  /*9df0*/  HMMA.16816.F32 R180, R20, R32, R132 ;  /* 0x0000002014b4723c */ /* 0x000fe20000001884 */
[----:B------:R-:W-:Y:S01]  /*9e00*/  ISETP.GE.AND P4, PT, R3, R9, PT ;  /* 0x000000090300720c */ /* 0x000fe20003f86270 */
[C---:B------:R-:W-:Y:S01]  /*9e10*/  FFMA.FTZ R6, R4.reuse, UR5, R176 ;  /* 0x0000000504067c23 */ /* 0x040fe200080100b0 */
[----:B------:R-:W-:Y:S01]  /*9e20*/  FSEL R176, R7, -INF , !P6 ;  /* 0xff80000007b07808 */ /* 0x000fe20007000000 */
[C---:B------:R-:W-:Y:S01]  /*9e30*/  FFMA.FTZ R7, R4.reuse, UR5, R172 ;  /* 0x0000000504077c23 */ /* 0x040fe200080100ac */
[C---:B------:R-:W-:Y:S01]  /*9e40*/  ISETP.GE.AND P1, PT, R3.reuse, R12, PT ;  /* 0x0000000c0300720c */ /* 0x040fe20003f26270 */
[----:B------:R-:W-:Y:S01]  /*9e50*/  FFMA.FTZ R5, R4, UR5, R178 ;  /* 0x0000000504057c23 */ /* 0x000fe200080100b2 */
[----:B------:R-:W-:Y:S01]  /*9e60*/  ISETP.GE.AND P0, PT, R3, R11, PT ;  /* 0x0000000b0300720c */ /* 0x000fe20003f06270 */
[----:B------:R-:W-:Y:S01]  /*9e70*/  VIADD R3, R2, 0x9 ;  /* 0x0000000902037836 */ /* 0x000fe20000000000 */
[----:B------:R-:W-:Y:S01]  /*9e80*/  FSEL R172, R7, -INF , !P1 ;  /* 0xff80000007ac7808 */ /* 0x000fe20004800000 */
[----:B------:R-:W-:Y:S01]  /*9e90*/  FFMA.FTZ R7, R4, UR5, R174 ;  /* 0x0000000504077c23 */ /* 0x000fe200080100ae */
[----:B------:R-:W-:Y:S01]  /*9ea0*/  FSEL R137, R5, -INF , !P4 ;  /* 0xff80000005897808 */ /* 0x000fe20006000000 */
[----:B------:R-:W-:Y:S01]  /*9eb0*/  HMMA.16816.F32 R132, R16, R34, R200 ;  /* 0x000000221084723c */ /* 0x000fe200000018c8 */
        /* <DEDUP_REMOVED lines=13> */
[----:B------:R-:W-:Y:S01]  /*9f90*/  HMMA.16816.F32 R20, R20, R34, R28 ;  /* 0x000000221414723c */ /* 0x000fe2000000181c */
[----:B------:R-:W-:-:S02]  /*9fa0*/  FSEL R33, R4, -INF , !P5 ;  /* 0xff80000004217808 */ /* 0x000fc40006800000 */
[----:B------:R-:W-:Y:S02]  /*9fb0*/  FSEL R139, R7, -INF , !P4 ;  /* 0xff800000078b7808 */ /* 0x000fe40006000000 */
[C---:B------:R-:W-:Y:S02]  /*9fc0*/  ISETP.GE.AND P0, PT, R3.reuse, R10, PT ;  /* 0x0000000a0300720c */ /* 0x040fe40003f06270 */
        /* <DEDUP_REMOVED lines=39> */
[----:B------:R-:W-:Y:S01]  /*a240*/  FFMA.FTZ R4, R3, UR5, R186 ;  /* 0x0000000503047c23 */ /* 0x000fe200080100ba */
[----:B------:R-:W-:Y:S01]  /*a250*/  FSEL R242, R5, -INF , !P5 ;  /* 0xff80000005f27808 */ /* 0x000fe20006800000 */
[C---:B------:R-:W-:Y:S01]  /*a260*/  FFMA.FTZ R14, R3.reuse, UR5, R188 ;  /* 0x00000005030e7c23 */ /* 0x040fe200080100bc */
[----:B------:R-:W-:Y:S01]  /*a270*/  FSEL R173, R8, -INF , !P4 ;  /* 0xff80000008ad7808 */ /* 0x000fe20006000000 */
[----:B------:R-:W-:Y:S01]  /*a280*/  FFMA.FTZ R15, R3, UR5, R190 ;  /* 0x00000005030f7c23 */ /* 0x000fe200080100be */
[----:B------:R-:W-:Y:S01]  /*a290*/  FSEL R201, R7, -INF , !P1 ;  /* 0xff80000007c97808 */ /* 0x000fe20004800000 */
[----:B------:R-:W-:Y:S01]  /*a2a0*/  FFMA.FTZ R5, R3, UR5, R184 ;  /* 0x0000000503057c23 */ /* 0x000fe200080100b8 */
[----:B------:R-:W-:-:S02]  /*a2b0*/  ISETP.GE.AND P5, PT, R2, R10, PT ;  /* 0x0000000a0200720c */ /* 0x000fc40003fa6270 */
[C---:B------:R-:W-:Y:S02]  /*a2c0*/  ISETP.GE.AND P4, PT, R2.reuse, R9, PT ;  /* 0x000000090200720c */ /* 0x040fe40003f86270 */
[C---:B------:R-:W-:Y:S01]  /*a2d0*/  ISETP.GE.AND P1, PT, R2.reuse, R12, PT ;  /* 0x0000000c0200720c */ /* 0x040fe20003f26270 */
[----:B------:R-:W-:Y:S01]  /*a2e0*/  VIADD R2, R2, 0x19 ;  /* 0x0000001902027836 */ /* 0x000fe20000000000 */
[----:B------:R-:W-:Y:S02]  /*a2f0*/  FSEL R28, R4, -INF , !P0 ;  /* 0xff800000041c7808 */ /* 0x000fe40004000000 */
[----:B------:R-:W-:Y:S02]  /*a300*/  PLOP3.LUT P0, PT, PT, PT, UP0, 0x80, 0x0 ;  /* 0x000000000000781c */ /* 0x000fe40003f0f008 */
[----:B------:R-:W-:Y:S02]  /*a310*/  I2FP.F32.S32 R3, R2 ;  /* 0x0000000200037245 */ /* 0x000fe40000201400 */
[----:B------:R-:W-:-:S02]  /*a320*/  FSEL R235, R13, -INF , !P6 ;  /* 0xff8000000deb7808 */ /* 0x000fc40007000000 */
[----:B------:R-:W-:Y:S01]  /*a330*/  FSEL R8, R14, -INF , !P5 ;  /* 0xff8000000e087808 */ /* 0x000fe20006800000 */
[----:B------:R-:W-:Y:S01]  /*a340*/  FFMA.FTZ R6, R3, UR5, R21 ;  /* 0x0000000503067c23 */ /* 0x000fe20008010015 */
[----:B------:R-:W-:Y:S02]  /*a350*/  FSEL R13, R15, -INF , !P4 ;  /* 0xff8000000f0d7808 */ /* 0x000fe40006000000 */
[----:B------:R-:W-:Y:S01]  /*a360*/  FSEL R26, R5, -INF , !P1 ;  /* 0xff800000051a7808 */ /* 0x000fe20004800000 */
[----:B------:R-:W-:Y:S01]  /*a370*/  FFMA.FTZ R5, R3, UR5, R23 ;  /* 0x0000000503057c23 */ /* 0x000fe20008010017 */
[C---:B------:R-:W-:Y:S02]  /*a380*/  ISETP.GE.AND P6, PT, R2.reuse, R10, PT ;  /* 0x0000000a0200720c */ /* 0x040fe40003fc6270 */
[C---:B------:R-:W-:Y:S02]  /*a390*/  ISETP.GE.AND P5, PT, R2.reuse, R9, PT ;  /* 0x000000090200720c */ /* 0x040fe40003fa6270 */
[----:B------:R-:W-:-:S02]  /*a3a0*/  ISETP.GE.AND P4, PT, R2, R12, PT ;  /* 0x0000000c0200720c */ /* 0x000fc40003f86270 */
        /* <DEDUP_REMOVED lines=25> */
[C---:B------:R-:W-:Y:S02]  /*a540*/  IADD3 R3, P5, R2.reuse, UR34, RZ ;  /* 0x0000002202037c10 */ /* 0x040fe4000ffbe0ff */
        /* <DEDUP_REMOVED lines=31> */
.L_x_1277:
[----:B------:R-:W-:Y:S05]  /*a740*/  BSYNC B0 ;  /* 0x0000000000007941 */ /* 0x000fea0003800000 */
.L_x_1276:
[----:B------:R-:W0:Y:S02]  /*a750*/  LDGDEPBAR ;  /* 0x00000000000079af */ /* 0x000e240000000000 */
.L_x_1275:
[----:B-1----:R-:W3:Y:S04]  /*a760*/  LDL R6, [R1+0x34] ;  /* 0x0000340001067983 */ /* 0x002ee80000100800 */
[----:B------:R-:W4:Y:S04]  /*a770*/  LDL R19, [R1+0x14] ;  /* 0x0000140001137983 */ /* 0x000f280000100800 */
[----:B------:R-:W5:Y:S01]  /*a780*/  LDL R15, [R1+0x30] ;  /* 0x00003000010f7983 */ /* 0x000f620000100800 */
[----:B------:R-:W-:Y:S01]  /*a790*/  FMNMX.FTZ R135, R239, R8, !PT ;  /* 0x00000008ef877209 */ /* 0x000fe20007810000 */
[----:B------:R-:W-:Y:S01]  /*a7a0*/  UIADD3 UR10, UR28, -0x61c88647, URZ ;  /* 0x9e3779b91c0a7890 */ /* 0x000fe2000fffe03f */
[----:B--2---:R-:W-:Y:S01]  /*a7b0*/  FMNMX.FTZ R2, R238, R13, !PT ;  /* 0x0000000dee027209 */ /* 0x004fe20007810000 */
[----:B------:R-:W-:Y:S01]  /*a7c0*/  UIADD3 UR11, UR29, -0x4498517b, URZ ;  /* 0xbb67ae851d0b7890 */ /* 0x000fe2000fffe03f */
[----:B------:R-:W-:Y:S01]  /*a7d0*/  FMNMX.FTZ R135, R136, R135, !PT ;  /* 0x0000008788877209 */ /* 0x000fe20007810000 */
[----:B------:R-:W-:Y:S01]  /*a7e0*/  UIADD3 UR4, UR28, 0x3c6ef372, URZ ;  /* 0x3c6ef3721c047890 */ /* 0x000fe2000fffe03f */
        /* <DEDUP_REMOVED lines=17> */
[----:B------:R-:W-:-:S03]  /*a900*/  FMNMX.FTZ R3, R139, R4, !PT ;  /* 0x000000048b037209 */ /* 0x000fc60007810000 */
[----:B------:R-:W2:Y:S01]  /*a910*/  SHFL.BFLY PT, R134, R2, 0x2, 0x1f ;  /* 0x0c401f0002867f89 */ /* 0x000ea200000e0000 */
[----:B------:R-:W-:-:S04]  /*a920*/  FMNMX.FTZ R3, R241, R3, !PT ;  /* 0x00000003f1037209 */ /* 0x000fc80007810000 */
[----:B------:R-:W-:-:S04]  /*a930*/  FMNMX.FTZ R3, R240, R3, !PT ;  /* 0x00000003f0037209 */ /* 0x000fc80007810000 */
[----:B------:R-:W-:-:S04]  /*a940*/  FMNMX.FTZ R3, R234, R3, !PT ;  /* 0x00000003ea037209 */ /* 0x000fc80007810000 */
[----:B------:R-:W-:Y:S02]  /*a950*/  FMNMX.FTZ R3, R232, R3, !PT ;  /* 0x00000003e8037209 */ /* 0x000fe40007810000 */
[----:B-1----:R-:W-:-:S03]  /*a960*/  FMNMX.FTZ R135, R135, R5, !PT ;  /* 0x0000000587877209 */ /* 0x002fc60007810000 */
[----:B------:R-:W1:Y:S04]  /*a970*/  SHFL.BFLY PT, R133, R3, 0x2, 0x1f ;  /* 0x0c401f0003857f89 */ /* 0x000e6800000e0000 */
[----:B------:R-:W1:Y:S01]  /*a980*/  SHFL.BFLY PT, R4, R135, 0x1, 0x1f ;  /* 0x0c201f0087047f89 */ /* 0x000e6200000e0000 */
[----:B--2---:R-:W-:Y:S02]  /*a990*/  FMNMX.FTZ R134, R2, R134, !PT ;  /* 0x0000008602867209 */ /* 0x004fe40007810000 */
[----:B------:R-:W-:-:S03]  /*a9a0*/  MOV R2, UR29 ;  /* 0x0000001d00027c02 */ /* 0x000fc60008000f00 */
[----:B------:R-:W2:Y:S01]  /*a9b0*/  SHFL.BFLY PT, R14, R134, 0x1, 0x1f ;  /* 0x0c201f00860e7f89 */ /* 0x000ea200000e0000 */
[----:B-1----:R-:W-:Y:S02]  /*a9c0*/  FMNMX.FTZ R133, R3, R133, !PT ;  /* 0x0000008503857209 */ /* 0x002fe40007810000 */
[----:B------:R-:W-:-:S03]  /*a9d0*/  FMNMX.FTZ R135, R135, R4, !PT ;  /* 0x0000000487877209 */ /* 0x000fc60007810000 */
[----:B------:R-:W1:Y:S01]  /*a9e0*/  SHFL.BFLY PT, R27, R133, 0x1, 0x1f ;  /* 0x0c201f00851b7f89 */ /* 0x000e6200000e0000 */
[----:B------:R-:W-:Y:S02]  /*a9f0*/  FMNMX.FTZ R4, R236, R28, !PT ;  /* 0x0000001cec047209 */ /* 0x000fe40007810000 */
[----:B------:R-:W-:Y:S02]  /*aa00*/  FSETP.NEU.FTZ.AND P6, PT, R135, -INF , PT ;  /* 0xff8000008700780b */ /* 0x000fe40003fdd000 */
[----:B------:R-:W-:Y:S02]  /*aa10*/  FMNMX.FTZ R4, R176, R4, !PT ;  /* 0x00000004b0047209 */ /* 0x000fe40007810000 */
[----:B--2---:R-:W-:Y:S02]  /*aa20*/  FMNMX.FTZ R134, R134, R14, !PT ;  /* 0x0000000e86867209 */ /* 0x004fe40007810000 */
[----:B------:R-:W-:Y:S02]  /*aa30*/  FMNMX.FTZ R7, R174, R4, !PT ;  /* 0x00000004ae077209 */ /* 0x000fe40007810000 */
[----:B------:R-:W-:-:S02]  /*aa40*/  FSETP.NEU.FTZ.AND P5, PT, R134, -INF , PT ;  /* 0xff8000008600780b */ /* 0x000fc40003fbd000 */
[----:B-1----:R-:W-:-:S04]  /*aa50*/  FMNMX.FTZ R133, R133, R27, !PT ;  /* 0x0000001b85857209 */ /* 0x002fc80007810000 */
[----:B------:R-:W-:Y:S01]  /*aa60*/  FSETP.NEU.FTZ.AND P4, PT, R133, -INF , PT ;  /* 0xff8000008500780b */ /* 0x000fe20003f9d000 */
[----:B---3--:R-:W-:-:S04]  /*aa70*/  IMAD.WIDE.U32 R16, R6, -0x2daee0ad, RZ ;  /* 0xd2511f5306107825 */ /* 0x008fc800078e00ff */
[----:B------:R-:W-:Y:S01]  /*aa80*/  FMUL.FTZ R6, R135, UR32 ;  /* 0x0000002087067c20 */ /* 0x000fe20008410000 */
[----:B----4-:R-:W-:Y:S01]  /*aa90*/  IMAD.WIDE.U32 R20, R19, -0x326172a9, RZ ;  /* 0xcd9e8d5713147825 */ /* 0x010fe200078e00ff */
[----:B------:R-:W-:-:S04]  /*aaa0*/  LOP3.LUT R2, R17, UR37, R2, 0x96, !PT ;  /* 0x0000002511027c12 */ /* 0x000fc8000f8e9602 */
[----:B-----5:R-:W-:Y:S01]  /*aab0*/  LOP3.LUT R24, R21, R15, RZ, 0x3c, !PT ;  /* 0x0000000f15187212 */ /* 0x020fe200078e3cff */
[----:B------:R-:W-:Y:S01]  /*aac0*/  IMAD.WIDE.U32 R4, R2, -0x326172a9, RZ ;  /* 0xcd9e8d5702047825 */ /* 0x000fe200078e00ff */
[----:B------:R-:W-:Y:S02]  /*aad0*/  FSEL R2, R6, RZ, P6 ;  /* 0x000000ff06027208 */ /* 0x000fe40003000000 */
[----:B------:R-:W-:Y:S01]  /*aae0*/  FMNMX.FTZ R6, R29, R7, !PT ;  /* 0x000000071d067209 */ /* 0x000fe20007810000 */
[----:B------:R-:W-:Y:S01]  /*aaf0*/  IMAD.WIDE.U32 R24, R24, -0x2daee0ad, RZ ;  /* 0xd2511f5318187825 */ /* 0x000fe200078e00ff */
[----:B------:R-:W-:-:S03]  /*ab00*/  IADD3 R7, R19, 0x4, RZ ;  /* 0x0000000413077810 */ /* 0x000fc60007ffe0ff */
[----:B------:R-:W-:Y:S01]  /*ab10*/  FFMA.FTZ R8, R8, UR32, -R2 ;  /* 0x0000002008087c23 */ /* 0x000fe20008010802 */
[----:B------:R-:W-:Y:S02]  /*ab20*/  FMNMX.FTZ R6, R244, R6, !PT ;  /* 0x00000006f4067209 */ /* 0x000fe40007810000 */
[----:B------:R-:W-:Y:S01]  /*ab30*/  LOP3.LUT R17, R5, UR10, R20, 0x96, !PT ;  /* 0x0000000a05117c12 */ /* 0x000fe2000f8e9614 */
[----:B------:R1:W-:Y:S01]  /*ab40*/  MUFU.EX2 R192, R8 ;  /* 0x0000000800c07308 */ /* 0x0003e20000000800 */
[----:B------:R-:W-:Y:S01]  /*ab50*/  FMNMX.FTZ R3, R242, R6, !PT ;  /* 0x00000006f2037209 */ /* 0x000fe20007810000 */
[----:B------:R-:W-:Y:S01]  /*ab60*/  IMAD.WIDE.U32 R6, R7, -0x326172a9, RZ ;  /* 0xcd9e8d5707067825 */ /* 0x000fe200078e00ff */
[----:B------:R-:W-:Y:S02]  /*ab70*/  LOP3.LUT R20, R25, UR11, R16, 0x96, !PT ;  /* 0x0000000b19147c12 */ /* 0x000fe4000f8e9610 */
[----:B------:R-:W-:Y:S02]  /*ab80*/  FMNMX.FTZ R3, R235, R3, !PT ;  /* 0x00000003eb037209 */ /* 0x000fe40007810000 */
[----:B------:R-:W-:Y:S01]  /*ab90*/  LOP3.LUT R14, R7, R15, RZ, 0x3c, !PT ;  /* 0x0000000f070e7212 */ /* 0x000fe200078e3cff */
[----:B------:R-:W-:Y:S01]  /*aba0*/  FFMA.FTZ R7, R32, UR32, -R2 ;  /* 0x0000002020077c23 */ /* 0x000fe20008010802 */
[----:B------:R-:W-:Y:S01]  /*abb0*/  FMNMX.FTZ R3, R233, R3, !PT ;  /* 0x00000003e9037209 */ /* 0x000fe20007810000 */
[----:B------:R-:W-:-:S02]  /*abc0*/  IMAD.WIDE.U32 R20, R20, -0x326172a9, RZ ;  /* 0xcd9e8d5714147825 */ /* 0x000fc400078e00ff */
[----:B------:R2:W3:Y:S02]  /*abd0*/  MUFU.EX2 R30, R7 ;  /* 0x00000007001e7308 */ /* 0x0004e40000000800 */
[----:B------:R-:W4:Y:S01]  /*abe0*/  SHFL.BFLY PT, R25, R3, 0x2, 0x1f ;  /* 0x0c401f0003197f89 */ /* 0x000f2200000e0000 */
[----:B------:R-:W-:Y:S01]  /*abf0*/  IMAD.WIDE.U32 R14, R14, -0x2daee0ad, RZ ;  /* 0xd2511f530e0e7825 */ /* 0x000fe200078e00ff */
[----:B------:R-:W-:-:S03]  /*ac00*/  LOP3.LUT R22, R21, UR4, R4, 0x96, !PT ;  /* 0x0000000415167c12 */ /* 0x000fc6000f8e9604 */
[----:B-1----:R-:W-:Y:S01]  /*ac10*/  FFMA.FTZ R8, R136, UR32, -R2 ;  /* 0x0000002088087c23 */ /* 0x002fe20008010802 */
[----:B------:R-:W-:Y:S01]  /*ac20*/  FMUL.FTZ R21, R133, UR32 ;  /* 0x0000002085157c20 */ /* 0x000fe20008410000 */
[----:B------:R-:W-:Y:S02]  /*ac30*/  LOP3.LUT R16, R15, UR11, R16, 0x96, !PT ;  /* 0x0000000b0f107c12 */ /* 0x000fe4000f8e9610 */
[----:B------:R1:W-:Y:S01]  /*ac40*/  MUFU.EX2 R194, R8 ;  /* 0x0000000800c27308 */ /* 0x0003e20000000800 */
[----:B------:R-:W-:Y:S01]  /*ac50*/  IMAD.WIDE.U32 R22, R22, -0x2daee0ad, RZ ;  /* 0xd2511f5316167825 */ /* 0x000fe200078e00ff */
[----:B------:R-:W-:-:S03]  /*ac60*/  FSEL R21, R21, RZ, P4 ;  /* 0x000000ff15157208 */ /* 0x000fc60002000000 */
[----:B--2---:R-:W-:Y:S01]  /*ac70*/  FFMA.FTZ R7, R18, UR32, -R2 ;  /* 0x0000002012077c23 */ /* 0x004fe20008010802 */
[----:B------:R-:W-:-:S03]  /*ac80*/  LOP3.LUT R18, R5, UR10, R6, 0x96, !PT ;  /* 0x0000000a05127c12 */ /* 0x000fc6000f8e9606 */
[----:B------:R2:W-:Y:S02]  /*ac90*/  MUFU.EX2 R187, R7 ;  /* 0x0000000700bb7308 */ /* 0x0005e40000000800 */
[----:B------:R-:W-:-:S04]  /*aca0*/  IMAD.WIDE.U32 R18, R18, -0x2daee0ad, RZ ;  /* 0xd2511f5312127825 */ /* 0x000fc800078e00ff */
[----:B-1----:R-:W-:Y:S01]  /*acb0*/  FMUL.FTZ R8, R134, UR32 ;  /* 0x0000002086087c20 */ /* 0x002fe20008410000 */
[----:B----4-:R-:W-:Y:S02]  /*acc0*/  FMNMX.FTZ R3, R3, R25, !PT ;  /* 0x0000001903037209 */ /* 0x010fe40007810000 */
[----:B------:R-:W-:Y:S02]  /*acd0*/  LOP3.LUT R5, R19, UR30, R14, 0x96, !PT ;  /* 0x0000001e13057c12 */ /* 0x000fe4000f8e960e */
[----:B------:R-:W-:Y:S01]  /*ace0*/  FSEL R8, R8, RZ, P5 ;  /* 0x000000ff08087208 */ /* 0x000fe20002800000 */
[----:B------:R-:W1:Y:S04]  /*acf0*/  SHFL.BFLY PT, R136, R3, 0x1, 0x1f ;  /* 0x0c201f0003887f89 */ /* 0x000e6800000e0000 */
[----:B------:R-:W-:Y:S01]  /*ad00*/  FFMA.FTZ R13, R13, UR32, -R8 ;  /* 0x000000200d0d7c23 */ /* 0x000fe20008010808 */
[----:B--2---:R-:W-:-:S03]  /*ad10*/  IMAD.WIDE.U32 R6, R17, -0x2daee0ad, RZ ;  /* 0xd2511f5311067825 */ /* 0x004fc600078e00ff */
[----:B------:R2:W-:Y:S01]  /*ad20*/  MUFU.EX2 R193, R13 ;  /* 0x0000000d00c17308 */ /* 0x0005e20000000800 */
[----:B------:R-:W-:Y:S01]  /*ad30*/  IMAD.WIDE.U32 R16, R16, -0x326172a9, RZ ;  /* 0xcd9e8d5710107825 */ /* 0x000fe200078e00ff */
[----:B------:R-:W-:Y:S02]  /*ad40*/  LOP3.LUT R7, R7, UR30, R24, 0x96, !PT ;  /* 0x0000001e07077c12 */ /* 0x000fe4000f8e9618 */
[----:B------:R-:W-:Y:S02]  /*ad50*/  LOP3.LUT R32, R23, UR26, R6, 0x96, !PT ;  /* 0x0000001a17207c12 */ /* 0x000fe4000f8e9606 */
[----:B------:R-:W-:Y:S01]  /*ad60*/  LOP3.LUT R14, R17, UR4, R4, 0x96, !PT ;  /* 0x00000004110e7c12 */ /* 0x000fe2000f8e9604 */
[----:B------:R-:W-:Y:S01]  /*ad70*/  FFMA.FTZ R4, R138, UR32, -R8 ;  /* 0x000000208a047c23 */ /* 0x000fe20008010808 */
[----:B------:R-:W-:Y:S01]  /*ad80*/  IMAD.WIDE.U32 R6, R7, -0x326172a9, RZ ;  /* 0xcd9e8d5707067825 */ /* 0x000fe200078e00ff */
[----:B------:R-:W-:Y:S02]  /*ad90*/  UIADD3 UR4, UR28, -0x4ab325aa, URZ ;  /* 0xb54cda561c047890 */ /* 0x000fe4000fffe03f */
[----:B------:R4:W-:Y:S01]  /*ada0*/  MUFU.EX2 R196, R4 ;  /* 0x0000000400c47308 */ /* 0x0009e20000000800 */
[----:B------:R-:W-:Y:S01]  /*adb0*/  IMAD.WIDE.U32 R14, R14, -0x2daee0ad, RZ ;  /* 0xd2511f530e0e7825 */ /* 0x000fe200078e00ff */
[----:B------:R-:W-:-:S03]  /*adc0*/  LOP3.LUT R17, R7, UR27, R20, 0x96, !PT ;  /* 0x0000001b07117c12 */ /* 0x000fc6000f8e9614 */
[--C-:B------:R-:W-:Y:S01]  /*add0*/  FFMA.FTZ R7, R26, UR32, -R21.reuse ;  /* 0x000000201a077c23 */ /* 0x100fe20008010815 */
[----:B-1----:R-:W-:Y:S01]  /*ade0*/  FMNMX.FTZ R136, R3, R136, !PT ;  /* 0x0000008803887209 */ /* 0x002fe20007810000 */
[----:B--2---:R-:W-:Y:S01]  /*adf0*/  FFMA.FTZ R13, R137, UR32, -R8 ;  /* 0x00000020890d7c23 */ /* 0x004fe20008010808 */
[----:B------:R-:W-:Y:S01]  /*ae00*/  LOP3.LUT R18, R15, UR26, R18, 0x96, !PT ;  /* 0x0000001a0f127c12 */ /* 0x000fe2000f8e9612 */
[----:B------:R-:W-:Y:S01]  /*ae10*/  FFMA.FTZ R3, R185, UR32, -R21 ;  /* 0x00000020b9037c23 */ /* 0x000fe20008010815 */
[----:B------:R-:W-:Y:S01]  /*ae20*/  FSETP.NEU.FTZ.AND P1, PT, R136, -INF , PT ;  /* 0xff8000008800780b */ /* 0x000fe20003f3d000 */
[----:B------:R1:W-:Y:S02]  /*ae30*/  MUFU.EX2 R35, R13 ;  /* 0x0000000d00237308 */ /* 0x0003e40000000800 */
[----:B------:R-:W-:-:S04]  /*ae40*/  IMAD.WIDE.U32 R190, R18, -0x326172a9, RZ ;  /* 0xcd9e8d5712be7825 */ /* 0x000fc800078e00ff */
[----:B----4-:R-:W-:Y:S02]  /*ae50*/  IMAD.WIDE.U32 R4, R5, -0x326172a9, RZ ;  /* 0xcd9e8d5705047825 */ /* 0x010fe400078e00ff */
[----:B------:R-:W-:Y:S03]  /*ae60*/  MUFU.EX2 R180, R3 ;  /* 0x0000000300b47308 */ /* 0x000fe60000000800 */
[----:B------:R-:W-:Y:S01]  /*ae70*/  LOP3.LUT R19, R5, UR27, R16, 0x96, !PT ;  /* 0x0000001b05137c12 */ /* 0x000fe2000f8e9610 */
[----:B------:R-:W-:Y:S01]  /*ae80*/  FFMA.FTZ R5, R33, UR32, -R8 ;  /* 0x0000002021057c23 */ /* 0x000fe20008010808 */
[----:B------:R-:W-:-:S03]  /*ae90*/  IMAD.WIDE.U32 R32, R32, -0x326172a9, RZ ;  /* 0xcd9e8d5720207825 */ /* 0x000fc600078e00ff */
[----:B------:R2:W-:Y:S01]  /*aea0*/  MUFU.EX2 R195, R7 ;  /* 0x0000000700c37308 */ /* 0x0005e20000000800 */
[----:B------:R-:W-:Y:S01]  /*aeb0*/  IMAD.WIDE.U32 R16, R17, -0x2daee0ad, RZ ;  /* 0xd2511f5311107825 */ /* 0x000fe200078e00ff */
[----:B-1----:R-:W-:Y:S02]  /*aec0*/  LOP3.LUT R13, R33, UR25, R6, 0x96, !PT ;  /* 0x00000019210d7c12 */ /* 0x002fe4000f8e9606 */
[----:B------:R-:W-:Y:S02]  /*aed0*/  LOP3.LUT R6, R191, UR25, R4, 0x96, !PT ;  /* 0x00000019bf067c12 */ /* 0x000fe4000f8e9604 */
[----:B------:R-:W-:Y:S02]  /*aee0*/  LOP3.LUT R22, R17, UR24, R22, 0x96, !PT ;  /* 0x0000001811167c12 */ /* 0x000fe4000f8e9616 */
[----:B------:R1:W-:Y:S01]  /*aef0*/  MUFU.EX2 R186, R5 ;  /* 0x0000000500ba7308 */ /* 0x0003e20000000800 */
[----:B------:R-:W-:Y:S01]  /*af00*/  IMAD.WIDE.U32 R178, R13, -0x2daee0ad, RZ ;  /* 0xd2511f530db27825 */ /* 0x000fe200078e00ff */
[----:B------:R-:W-:-:S03]  /*af10*/  FSEL R13, R135, RZ, P6 ;  /* 0x000000ff870d7208 */ /* 0x000fc60003000000 */
[----:B------:R-:W-:-:S04]  /*af20*/  IMAD.WIDE.U32 R188, R6, -0x2daee0ad, RZ ;  /* 0xd2511f5306bc7825 */ /* 0x000fc800078e00ff */
[----:B------:R-:W-:Y:S01]  /*af30*/  FMUL.FTZ R6, R136, UR32 ;  /* 0x0000002088067c20 */ /* 0x000fe20008410000 */
[----:B------:R-:W-:Y:S01]  /*af40*/  FADD.FTZ R26, R239, -R13 ;  /* 0x8000000def1a7221 */ /* 0x000fe20000010000 */
[----:B------:R-:W-:Y:S01]  /*af50*/  FSEL R13, R134, RZ, P5 ;  /* 0x000000ff860d7208 */ /* 0x000fe20002800000 */
[----:B------:R-:W-:-:S04]  /*af60*/  IMAD.WIDE.U32 R22, R22, -0x326172a9, RZ ;  /* 0xcd9e8d5716167825 */ /* 0x000fc800078e00ff */
[----:B--2---:R-:W-:Y:S01]  /*af70*/  FFMA.FTZ R7, R172, UR32, -R21 ;  /* 0x00000020ac077c23 */ /* 0x004fe20008010815 */
[----:B------:R-:W-:-:S03]  /*af80*/  FADD.FTZ R27, R238, -R13 ;  /* 0x8000000dee1b7221 */ /* 0x000fc60000010000 */
[----:B------:R2:W-:Y:S01]  /*af90*/  MUFU.EX2 R34, R7 ;  /* 0x0000000700227308 */ /* 0x0005e20000000800 */
[----:B------:R-:W-:Y:S01]  /*afa0*/  LOP3.LUT R23, R23, UR31, R32, 0x96, !PT ;  /* 0x0000001f17177c12 */ /* 0x000fe2000f8e9620 */
[----:B-1----:R-:W-:-:S05]  /*afb0*/  IMAD.WIDE.U32 R4, R19, -0x2daee0ad, RZ ;  /* 0xd2511f5313047825 */ /* 0x002fca00078e00ff */
[----:B------:R-:W-:Y:S02]  /*afc0*/  LOP3.LUT R18, R5, UR24, R14, 0x96, !PT ;  /* 0x0000001805127c12 */ /* 0x000fe4000f8e960e */
[----:B------:R-:W-:Y:S02]  /*afd0*/  LOP3.LUT R5, R179, UR23, R16, 0x96, !PT ;  /* 0x00000017b3057c12 */ /* 0x000fe4000f8e9610 */
[----:B------:R-:W-:-:S03]  /*afe0*/  LOP3.LUT R16, R189, UR23, R4, 0x96, !PT ;  /* 0x00000017bd107c12 */ /* 0x000fc6000f8e9604 */
[----:B------:R-:W-:Y:S01]  /*aff0*/  IMAD.WIDE.U32 R4, R5, -0x326172a9, RZ ;  /* 0xcd9e8d5705047825 */ /* 0x000fe200078e00ff */
[----:B--2---:R-:W-:-:S04]  /*b000*/  FSEL R7, R133, RZ, P4 ;  /* 0x000000ff85077208 */ /* 0x004fc80002000000 */
[----:B------:R-:W-:Y:S02]  /*b010*/  LOP3.LUT R3, R5, UR4, R22, 0x96, !PT ;  /* 0x0000000405037c12 */ /* 0x000fe4000f8e9616 */
[----:B------:R-:W-:Y:S01]  /*b020*/  LOP3.LUT R14, R4, 0xffff, RZ, 0xc0, !PT ;  /* 0x0000ffff040e7812 */ /* 0x000fe200078ec0ff */
[----:B------:R-:W-:Y:S01]  /*b030*/  FFMA.FTZ R5, R139, UR32, -R21 ;  /* 0x000000208b057c23 */ /* 0x000fe20008010815 */
[----:B------:R-:W-:Y:S01]  /*b040*/  FSEL R22, R6, RZ, P1 ;  /* 0x000000ff06167208 */ /* 0x000fe20000800000 */
[----:B------:R-:W-:Y:S01]  /*b050*/  IMAD.WIDE.U32 R138, R18, -0x326172a9, RZ ;  /* 0xcd9e8d57128a7825 */ /* 0x000fe200078e00ff */
[----:B------:R-:W-:Y:S01]  /*b060*/  FSEL R6, R136, RZ, P1 ;  /* 0x000000ff88067208 */ /* 0x000fe20000800000 */
[----:B------:R1:W-:Y:S01]  /*b070*/  MUFU.EX2 R184, R5 ;  /* 0x0000000500b87308 */ /* 0x0003e20000000800 */
[----:B------:R-:W-:Y:S01]  /*b080*/  LOP3.LUT R15, R4, 0xff, RZ, 0xc0, !PT ;  /* 0x000000ff040f7812 */ /* 0x000fe200078ec0ff */
[----:B------:R-:W-:Y:S01]  /*b090*/  FFMA.FTZ R13, R174, UR32, -R22 ;  /* 0x00000020ae0d7c23 */ /* 0x000fe20008010816 */
[----:B------:R-:W-:Y:S01]  /*b0a0*/  SHF.R.U32.HI R17, RZ, 0x10, R4 ;  /* 0x00000010ff117819 */ /* 0x000fe20000011604 */
[----:B------:R-:W-:Y:S01]  /*b0b0*/  FADD.FTZ R31, R236, -R6 ;  /* 0x80000006ec1f7221 */ /* 0x000fe20000010000 */
[----:B------:R-:W-:Y:S01]  /*b0c0*/  SHF.R.U32.HI R24, RZ, 0x18, R4 ;  /* 0x00000018ff187819 */ /* 0x000fe20000011604 */
[----:B------:R-:W-:Y:S01]  /*b0d0*/  FFMA.FTZ R6, R176, UR32, -R22 ;  /* 0x00000020b0067c23 */ /* 0x000fe20008010816 */
[----:B------:R-:W-:Y:S01]  /*b0e0*/  SHF.R.U32.HI R4, RZ, 0x8, R14 ;  /* 0x00000008ff047819 */ /* 0x000fe2000001160e */
[----:B------:R-:W-:Y:S01]  /*b0f0*/  FADD.FTZ R33, R237, -R7 ;  /* 0x80000007ed217221 */ /* 0x000fe20000010000 */
[--C-:B------:R-:W-:Y:S01]  /*b100*/  SHF.R.U32.HI R7, RZ, 0x10, R3.reuse ;  /* 0x00000010ff077819 */ /* 0x100fe20000011603 */
[----:B------:R2:W-:Y:S01]  /*b110*/  MUFU.EX2 R189, R6 ;  /* 0x0000000600bd7308 */ /* 0x0005e20000000800 */
[----:B------:R-:W-:Y:S01]  /*b120*/  PRMT R25, R15, 0x5410, R4 ;  /* 0x000054100f197816 */ /* 0x000fe20000000004 */
[----:B------:R-:W-:Y:S01]  /*b130*/  FMUL.FTZ R31, R31, UR32 ;  /* 0x000000201f1f7c20 */ /* 0x000fe20008410000 */
[----:B------:R-:W-:-:S02]  /*b140*/  SHF.R.U32.HI R15, RZ, 0x18, R3 ;  /* 0x00000018ff0f7819 */ /* 0x000fc40000011603 */
[----:B------:R-:W-:Y:S01]  /*b150*/  LOP3.LUT R17, R17, 0xff, RZ, 0xc0, !PT ;  /* 0x000000ff11117812 */ /* 0x000fe200078ec0ff */
[----:B-1----:R-:W-:Y:S02]  /*b160*/  FFMA.FTZ R5, R28, UR32, -R22 ;  /* 0x000000201c057c23 */ /* 0x002fe40008010816 */
[----:B------:R1:W-:Y:S01]  /*b170*/  MUFU.EX2 R172, R13 ;  /* 0x0000000d00ac7308 */ /* 0x0003e20000000800 */
[----:B------:R-:W-:Y:S02]  /*b180*/  PRMT R17, R17, 0x5410, R24 ;  /* 0x0000541011117816 */ /* 0x000fe40000000018 */
[----:B---3--:R-:W-:-:S05]  /*b190*/  MOV R176, R30 ;  /* 0x0000001e00b07202 */ /* 0x008fca0000000f00 */
[----:B------:R3:W-:Y:S01]  /*b1a0*/  MUFU.EX2 R197, R5 ;  /* 0x0000000500c57308 */ /* 0x0007e20000000800 */
[----:B--2---:R-:W-:-:S04]  /*b1b0*/  LOP3.LUT R6, R3, 0xffff, RZ, 0xc0, !PT ;  /* 0x0000ffff03067812 */ /* 0x004fc800078ec0ff */
[----:B-1----:R-:W-:Y:S02]  /*b1c0*/  SHF.R.U32.HI R13, RZ, 0x8, R6 ;  /* 0x00000008ff0d7819 */ /* 0x002fe40000011606 */
[----:B------:R-:W-:Y:S01]  /*b1d0*/  LOP3.LUT R6, R7, 0xff, RZ, 0xc0, !PT ;  /* 0x000000ff07067812 */ /* 0x000fe200078ec0ff */
[----:B---3--:R-:W-:Y:S01]  /*b1e0*/  IMAD.WIDE.U32 R4, R16, -0x326172a9, RZ ;  /* 0xcd9e8d5710047825 */ /* 0x008fe200078e00ff */
[----:B------:R-:W-:-:S03]  /*b1f0*/  LOP3.LUT R16, R3, 0xff, RZ, 0xc0, !PT ;  /* 0x000000ff03107812 */ /* 0x000fc600078ec0ff */
[----:B------:R-:W-:Y:S01]  /*b200*/  FFMA.FTZ R3, R29, UR32, -R22 ;  /* 0x000000201d037c23 */ /* 0x000fe20008010816 */
[----:B------:R-:W-:Y:S01]  /*b210*/  PRMT R29, R6, 0x5410, R15 ;  /* 0x00005410061d7816 */ /* 0x000fe2000000000f */
[----:B------:R-:W-:Y:S01]  /*b220*/  FMUL.FTZ R15, R27, UR32 ;  /* 0x000000201b0f7c20 */ /* 0x000fe20008410000 */
[C---:B------:R-:W-:Y:S01]  /*b230*/  LOP3.LUT R14, R4.reuse, 0xffff, RZ, 0xc0, !PT ;  /* 0x0000ffff040e7812 */ /* 0x040fe200078ec0ff */
[----:B------:R1:W-:Y:S01]  /*b240*/  MUFU.EX2 R185, R3 ;  /* 0x0000000300b97308 */ /* 0x0003e20000000800 */
[----:B------:R-:W-:Y:S02]  /*b250*/  LOP3.LUT R20, R4, 0xff, RZ, 0xc0, !PT ;  /* 0x000000ff04147812 */ /* 0x000fe400078ec0ff */
[--C-:B------:R-:W-:Y:S02]  /*b260*/  SHF.R.U32.HI R19, RZ, 0x10, R4.reuse ;  /* 0x00000010ff137819 */ /* 0x100fe40000011604 */
[----:B------:R-:W-:Y:S02]  /*b270*/  SHF.R.U32.HI R18, RZ, 0x18, R4 ;  /* 0x00000018ff127819 */ /* 0x000fe40000011604 */
[----:B------:R-:W-:Y:S01]  /*b280*/  LOP3.LUT R4, R5, UR4, R138, 0x96, !PT ;  /* 0x0000000405047c12 */ /* 0x000fe2000f8e968a */
[----:B------:R-:W2:Y:S01]  /*b290*/  MUFU.EX2 R15, R15 ;  /* 0x0000000f000f7308 */ /* 0x000ea20000000800 */
[----:B------:R-:W-:Y:S01]  /*b2a0*/  PRMT R28, R16, 0x5410, R13 ;  /* 0x00005410101c7816 */ /* 0x000fe2000000000d */
[----:B------:R-:W-:Y:S01]  /*b2b0*/  UIADD3 UR4, UR29, 0x646e171e, URZ ;  /* 0x646e171e1d047890 */ /* 0x000fe2000fffe03f */
[----:B------:R-:W-:-:S02]  /*b2c0*/  SHF.R.U32.HI R7, RZ, 0x10, R4 ;  /* 0x00000010ff077819 */ /* 0x000fc40000011604 */
[----:B------:R-:W-:Y:S02]  /*b2d0*/  SHF.R.U32.HI R13, RZ, 0x8, R14 ;  /* 0x00000008ff0d7819 */ /* 0x000fe4000001160e */
[C---:B------:R-:W-:Y:S02]  /*b2e0*/  LOP3.LUT R14, R4.reuse, 0xff, RZ, 0xc0, !PT ;  /* 0x000000ff040e7812 */ /* 0x040fe400078ec0ff */
[----:B-1----:R-:W-:Y:S02]  /*b2f0*/  LOP3.LUT R3, R4, 0xffff, RZ, 0xc0, !PT ;  /* 0x0000ffff04037812 */ /* 0x002fe400078ec0ff */
[----:B------:R-:W-:Y:S02]  /*b300*/  SHF.R.U32.HI R6, RZ, 0x18, R4 ;  /* 0x00000018ff067819 */ /* 0x000fe40000011604 */
[----:B------:R-:W-:Y:S02]  /*b310*/  SHF.R.U32.HI R4, RZ, 0x8, R3 ;  /* 0x00000008ff047819 */ /* 0x000fe40000011603 */
[----:B------:R-:W-:-:S02]  /*b320*/  LOP3.LUT R3, R7, 0xff, RZ, 0xc0, !PT ;  /* 0x000000ff07037812 */ /* 0x000fc400078ec0ff */
[----:B------:R-:W-:Y:S01]  /*b330*/  PRMT R13, R20, 0x5410, R13 ;  /* 0x00005410140d7816 */ /* 0x000fe2000000000d */
[----:B------:R-:W-:Y:S01]  /*b340*/  FMUL.FTZ R20, R26, UR32 ;  /* 0x000000201a147c20 */ /* 0x000fe20008410000 */
[----:B------:R-:W-:Y:S01]  /*b350*/  PRMT R30, R3, 0x5410, R6 ;  /* 0x00005410031e7816 */ /* 0x000fe20000000006 */
[-C--:B--2---:R-:W-:Y:S01]  /*b360*/  FMUL.FTZ R50, R50, R15.reuse ;  /* 0x0000000f32327220 */ /* 0x084fe20000410000 */
[--C-:B------:R-:W-:Y:S01]  /*b370*/  HSET2.LE.AND R6, R25, R0.reuse, PT ;  /* 0x0000000019067233 */ /* 0x100fe20003803000 */
[-C--:B------:R-:W-:Y:S01]  /*b380*/  FMUL.FTZ R51, R51, R15.reuse ;  /* 0x0000000f33337220 */ /* 0x080fe20000410000 */
[----:B------:R-:W1:Y:S01]  /*b390*/  LDSM.16.MT88.4 R24, [R213+0xa000] ;  /* 0x00a00000d518783b */ /* 0x000e620000004200 */
[----:B------:R-:W-:Y:S01]  /*b3a0*/  PRMT R16, R14, 0x5410, R4 ;  /* 0x000054100e107816 */ /* 0x000fe20000000004 */
[----:B------:R-:W-:Y:S01]  /*b3b0*/  FMUL.FTZ R14, R33, UR32 ;  /* 0x00000020210e7c20 */ /* 0x000fe20008410000 */
[----:B------:R-:W-:Y:S01]  /*b3c0*/  F2FP.F16.F32.PACK_AB R3, R187, R176 ;  /* 0x000000b0bb03723e */ /* 0x000fe200000000ff */
[----:B------:R-:W2:Y:S01]  /*b3d0*/  MUFU.EX2 R20, R20 ;  /* 0x0000001400147308 */ /* 0x000ea20000000800 */
[--C-:B------:R-:W-:Y:S01]  /*b3e0*/  HSET2.LE.AND R7, R17, R0.reuse, PT ;  /* 0x0000000011077233 */ /* 0x100fe20003803000 */
[----:B------:R-:W-:Y:S01]  /*b3f0*/  FMUL.FTZ R146, R146, R15 ;  /* 0x0000000f92927220 */ /* 0x000fe20000410000 */
[----:B------:R-:W-:Y:S01]  /*b400*/  F2FP.F16.F32.PACK_AB R4, R186, R35 ;  /* 0x00000023ba04723e */ /* 0x000fe200000000ff */
[----:B------:R-:W-:Y:S01]  /*b410*/  FMUL.FTZ R147, R147, R15 ;  /* 0x0000000f93937220 */ /* 0x000fe20000410000 */
[----:B------:R-:W-:Y:S01]  /*b420*/  LOP3.LUT R6, R6, R3, RZ, 0xc0, !PT ;  /* 0x0000000306067212 */ /* 0x000fe200078ec0ff */
[-C--:B------:R-:W-:Y:S01]  /*b430*/  FMUL.FTZ R154, R154, R15.reuse ;  /* 0x0000000f9a9a7220 */ /* 0x080fe20000410000 */
[----:B------:R-:W-:Y:S01]  /*b440*/  LOP3.LUT R5, R19, 0xff, RZ, 0xc0, !PT ;  /* 0x000000ff13057812 */ /* 0x000fe200078ec0ff */
[----:B------:R-:W3:Y:S01]  /*b450*/  MUFU.EX2 R14, R14 ;  /* 0x0000000e000e7308 */ /* 0x000ee20000000800 */
[----:B------:R-:W-:Y:S01]  /*b460*/  LOP3.LUT R7, R7, R4, RZ, 0xc0, !PT ;  /* 0x0000000407077212 */ /* 0x000fe200078ec0ff */
[-C--:B------:R-:W-:Y:S01]  /*b470*/  FMUL.FTZ R155, R155, R15.reuse ;  /* 0x0000000f9b9b7220 */ /* 0x080fe20000410000 */
[--C-:B------:R-:W-:Y:S01]  /*b480*/  HSET2.LE.AND R3, R28, R0.reuse, PT ;  /* 0x000000001c037233 */ /* 0x100fe20003803000 */
[-C--:B------:R-:W-:Y:S01]  /*b490*/  FMUL.FTZ R38, R38, R15.reuse ;  /* 0x0000000f26267220 */ /* 0x080fe20000410000 */
[----:B------:R-:W-:Y:S01]  /*b4a0*/  F2FP.F16.F32.PACK_AB R4, R194, R192 ;  /* 0x000000c0c204723e */ /* 0x000fe200000000ff */
[-C--:B------:R-:W-:Y:S01]  /*b4b0*/  FMUL.FTZ R39, R39, R15.reuse ;  /* 0x0000000f27277220 */ /* 0x080fe20000410000 */
[----:B------:R-:W-:Y:S01]  /*b4c0*/  PRMT R19, R5, 0x5410, R18 ;  /* 0x0000541005137816 */ /* 0x000fe20000000012 */
[----:B------:R-:W-:Y:S01]  /*b4d0*/  FMUL.FTZ R170, R170, R15 ;  /* 0x0000000faaaa7220 */ /* 0x000fe20000410000 */
[--C-:B------:R-:W-:Y:S01]  /*b4e0*/  HSET2.LE.AND R13, R13, R0.reuse, PT ;  /* 0x000000000d0d7233 */ /* 0x100fe20003803000 */
[----:B--2---:R-:W-:Y:S01]  /*b4f0*/  FMUL.FTZ R48, R48, R20 ;  /* 0x0000001430307220 */ /* 0x004fe20000410000 */
[----:B------:R-:W-:Y:S01]  /*b500*/  LOP3.LUT R4, R3, R4, RZ, 0xc0, !PT ;  /* 0x0000000403047212 */ /* 0x000fe200078ec0ff */
[----:B------:R-:W-:Y:S01]  /*b510*/  FMUL.FTZ R49, R49, R20 ;  /* 0x0000001431317220 */ /* 0x000fe20000410000 */
[----:B------:R-:W-:Y:S01]  /*b520*/  F2FP.F16.F32.PACK_AB R18, R184, R34 ;  /* 0x00000022b812723e */ /* 0x000fe200000000ff */
[-C--:B------:R-:W-:Y:S01]  /*b530*/  FMUL.FTZ R144, R144, R20.reuse ;  /* 0x0000001490907220 */ /* 0x080fe20000410000 */
[--C-:B------:R-:W-:Y:S01]  /*b540*/  HSET2.LE.AND R3, R29, R0.reuse, PT ;  /* 0x000000001d037233 */ /* 0x100fe20003803000 */
[----:B------:R-:W-:Y:S01]  /*b550*/  FMUL.FTZ R145, R145, R20 ;  /* 0x0000001491917220 */ /* 0x000fe20000410000 */
[----:B------:R-:W-:Y:S01]  /*b560*/  F2FP.F16.F32.PACK_AB R5, R196, R193 ;  /* 0x000000c1c405723e */ /* 0x000fe200000000ff */
[----:B---3--:R-:W-:Y:S01]  /*b570*/  FMUL.FTZ R140, R140, R14 ;  /* 0x0000000e8c8c7220 */ /* 0x008fe20000410000 */
[----:B------:R-:W-:Y:S01]  /*b580*/  LOP3.LUT R18, R13, R18, RZ, 0xc0, !PT ;  /* 0x000000120d127212 */ /* 0x000fe200078ec0ff */
[-C--:B------:R-:W-:Y:S01]  /*b590*/  FMUL.FTZ R141, R141, R14.reuse ;  /* 0x0000000e8d8d7220 */ /* 0x080fe20000410000 */
[----:B------:R2:W3:Y:S01]  /*b5a0*/  MUFU.EX2 R13, R31 ;  /* 0x0000001f000d7308 */ /* 0x0004e20000000800 */
[----:B------:R-:W-:Y:S01]  /*b5b0*/  LOP3.LUT R5, R3, R5, RZ, 0xc0, !PT ;  /* 0x0000000503057212 */ /* 0x000fe200078ec0ff */
[-C--:B------:R-:W-:Y:S01]  /*b5c0*/  FMUL.FTZ R148, R148, R14.reuse ;  /* 0x0000000e94947220 */ /* 0x080fe20000410000 */
[--C-:B------:R-:W-:Y:S01]  /*b5d0*/  HSET2.LE.AND R3, R19, R0.reuse, PT ;  /* 0x0000000013037233 */ /* 0x100fe20003803000 */
[----:B------:R-:W-:Y:S01]  /*b5e0*/  FMUL.FTZ R149, R149, R14 ;  /* 0x0000000e95957220 */ /* 0x000fe20000410000 */
[----:B------:R-:W-:Y:S01]  /*b5f0*/  F2FP.F16.F32.PACK_AB R19, R185, R172 ;  /* 0x000000acb913723e */ /* 0x000fe200000000ff */
[-C--:B------:R-:W-:Y:S01]  /*b600*/  FMUL.FTZ R152, R152, R20.reuse ;  /* 0x0000001498987220 */ /* 0x080fe20000410000 */
[--C-:B------:R-:W-:Y:S01]  /*b610*/  HSET2.LE.AND R16, R16, R0.reuse, PT ;  /* 0x0000000010107233 */ /* 0x100fe20003803000 */
[-C--:B------:R-:W-:Y:S01]  /*b620*/  FMUL.FTZ R153, R153, R20.reuse ;  /* 0x0000001499997220 */ /* 0x080fe20000410000 */
[----:B------:R-:W-:Y:S01]  /*b630*/  LOP3.LUT R19, R3, R19, RZ, 0xc0, !PT ;  /* 0x0000001303137212 */ /* 0x000fe200078ec0ff */
[-C--:B------:R-:W-:Y:S01]  /*b640*/  FMUL.FTZ R36, R36, R20.reuse ;  /* 0x0000001424247220 */ /* 0x080fe20000410000 */
[----:B------:R-:W-:Y:S01]  /*b650*/  F2FP.F16.F32.PACK_AB R17, R180, R195 ;  /* 0x000000c3b411723e */ /* 0x000fe200000000ff */
[----:B------:R-:W-:Y:S01]  /*b660*/  FMUL.FTZ R37, R37, R20 ;  /* 0x0000001425257220 */ /* 0x000fe20000410000 */
[----:B------:R-:W-:Y:S01]  /*b670*/  HSET2.LE.AND R3, R30, R0, PT ;  /* 0x000000001e037233 */ /* 0x000fe20003803000 */
[-C--:B------:R-:W-:Y:S01]  /*b680*/  FMUL.FTZ R40, R40, R14.reuse ;  /* 0x0000000e28287220 */ /* 0x080fe20000410000 */
[----:B------:R-:W-:Y:S01]  /*b690*/  LOP3.LUT R16, R16, R17, RZ, 0xc0, !PT ;  /* 0x0000001110107212 */ /* 0x000fe200078ec0ff */
[-C--:B------:R-:W-:Y:S01]  /*b6a0*/  FMUL.FTZ R41, R41, R14.reuse ;  /* 0x0000000e29297220 */ /* 0x080fe20000410000 */
[----:B--2---:R-:W2:Y:S01]  /*b6b0*/  LDSM.16.MT88.4 R28, [R215+0xa000] ;  /* 0x00a00000d71c783b */ /* 0x004ea20000004200 */
[----:B------:R-:W-:Y:S01]  /*b6c0*/  F2FP.F16.F32.PACK_AB R17, R189, R197 ;  /* 0x000000c5bd11723e */ /* 0x000fe200000000ff */
[-C--:B---3--:R-:W-:Y:S01]  /*b6d0*/  FMUL.FTZ R142, R142, R13.reuse ;  /* 0x0000000d8e8e7220 */ /* 0x088fe20000410000 */
[-C--:B------:R-:W-:Y:S01]  /*b6e0*/  FMUL.FTZ R143, R143, R13.reuse ;  /* 0x0000000d8f8f7220 */ /* 0x080fe20000410000 */
[----:B------:R-:W-:Y:S01]  /*b6f0*/  FMUL.FTZ R150, R150, R13 ;  /* 0x0000000d96967220 */ /* 0x000fe20000410000 */
[----:B------:R-:W-:Y:S01]  /*b700*/  LOP3.LUT R17, R3, R17, RZ, 0xc0, !PT ;  /* 0x0000001103117212 */ /* 0x000fe200078ec0ff */
[-C--:B------:R-:W-:Y:S01]  /*b710*/  FMUL.FTZ R151, R151, R13.reuse ;  /* 0x0000000d97977220 */ /* 0x080fe20000410000 */
[-C--:B------:R-:W-:Y:S01]  /*b720*/  FMUL.FTZ R42, R42, R13.reuse ;  /* 0x0000000d2a2a7220 */ /* 0x080fe20000410000 */
[-C--:B------:R-:W-:Y:S01]  /*b730*/  FMUL.FTZ R43, R43, R13.reuse ;  /* 0x0000000d2b2b7220 */ /* 0x080fe20000410000 */
[-C--:B-1----:R-:W-:Y:S01]  /*b740*/  HMMA.16816.F32 R144, R4, R24.reuse, R144 ;  /* 0x000000180490723c */ /* 0x082fe20000001890 */
[-C--:B------:R-:W-:Y:S01]  /*b750*/  FMUL.FTZ R44, R44, R14.reuse ;  /* 0x0000000e2c2c7220 */ /* 0x080fe20000410000 */
[----:B------:R-:W-:Y:S01]  /*b760*/  FMUL.FTZ R45, R45, R14 ;  /* 0x0000000e2d2d7220 */ /* 0x000fe20000410000 */
[-C--:B------:R-:W-:Y:S01]  /*b770*/  FMUL.FTZ R46, R46, R13.reuse ;  /* 0x0000000d2e2e7220 */ /* 0x080fe20000410000 */
[----:B------:R-:W-:Y:S01]  /*b780*/  FMUL.FTZ R47, R47, R13 ;  /* 0x0000000d2f2f7220 */ /* 0x000fe20000410000 */
[-C--:B------:R-:W-:Y:S01]  /*b790*/  FMUL.FTZ R168, R168, R20.reuse ;  /* 0x00000014a8a87220 */ /* 0x080fe20000410000 */
[C---:B------:R-:W-:Y:S01]  /*b7a0*/  HMMA.16816.F32 R204, R16.reuse, R24, R140 ;  /* 0x0000001810cc723c */ /* 0x040fe2000000188c */
[----:B------:R-:W1:Y:S01]  /*b7b0*/  LDSM.16.MT88.4 R140, [R218+0xa000] ;  /* 0x00a00000da8c783b */ /* 0x000e620000004200 */
        /* <DEDUP_REMOVED lines=10> */
[C---:B------:R-:W-:Y:S01]  /*b860*/  HMMA.16816.F32 R152, R4.reuse, R26, R152 ;  /* 0x0000001a0498723c */ /* 0x040fe20000001898 */
[----:B------:R-:W-:Y:S01]  /*b870*/  IMAD.MOV.U32 R150, RZ, RZ, R35 ;  /* 0x000000ffff967224 */ /* 0x000fe200078e0023 */
[----:B------:R-:W-:Y:S01]  /*b880*/  MOV R149, R34 ;  /* 0x0000002200957202 */ /* 0x000fe20000000f00 */
[----:B------:R-:W-:Y:S01]  /*b890*/  LDSM.16.MT88.4 R24, [R213+0xb000] ;  /* 0x00b00000d518783b */ /* 0x000fe20000004200 */
[----:B------:R-:W-:Y:S01]  /*b8a0*/  MOV R151, R180 ;  /* 0x000000b400977202 */ /* 0x000fe20000000f00 */
[-C--:B------:R-:W-:Y:S01]  /*b8b0*/  FMUL.FTZ R81, R81, R20.reuse ;  /* 0x0000001451517220 */ /* 0x080fe20000410000 */
[-C--:B------:R-:W-:Y:S01]  /*b8c0*/  FMUL.FTZ R54, R54, R15.reuse ;  /* 0x0000000f36367220 */ /* 0x080fe20000410000 */
        /* <DEDUP_REMOVED lines=8> */
[C---:B--2---:R-:W-:Y:S01]  /*b950*/  HMMA.16816.F32 R228, R4.reuse, R28, R36 ;  /* 0x0000001c04e4723c */ /* 0x044fe20000001824 */
[----:B------:R-:W-:Y:S01]  /*b960*/  MOV R137, R207 ;  /* 0x000000cf00897202 */ /* 0x000fe20000000f00 */
[----:B------:R-:W-:Y:S01]  /*b970*/  LDSM.16.MT88.4 R36, [R217+0xa000] ;  /* 0x00a00000d924783b */ /* 0x000fe20000004200 */
[-C--:B------:R-:W-:Y:S01]  /*b980*/  FMUL.FTZ R66, R66, R15.reuse ;  /* 0x0000000f42427220 */ /* 0x080fe20000410000 */
[-C--:B------:R-:W-:Y:S01]  /*b990*/  FMUL.FTZ R67, R67, R15.reuse ;  /* 0x0000000f43437220 */ /* 0x080fe20000410000 */
[-C--:B------:R-:W-:Y:S01]  /*b9a0*/  FMUL.FTZ R97, R97, R20.reuse ;  /* 0x0000001461617220 */ /* 0x080fe20000410000 */
[----:B------:R-:W-:Y:S01]  /*b9b0*/  HMMA.16816.F32 R204, R4, R30, R48 ;  /* 0x0000001e04cc723c */ /* 0x000fe20000001830 */
[----:B------:R-:W2:Y:S01]  /*b9c0*/  LDSM.16.MT88.4 R48, [R217+0xb000] ;  /* 0x00b00000d930783b */ /* 0x000ea20000004200 */
[-C--:B------:R-:W-:Y:S01]  /*b9d0*/  FMUL.FTZ R100, R100, R20.reuse ;  /* 0x0000001464647220 */ /* 0x080fe20000410000 */
[-C--:B------:R-:W-:Y:S01]  /*b9e0*/  FMUL.FTZ R101, R101, R20.reuse ;  /* 0x0000001465657220 */ /* 0x080fe20000410000 */
[-C--:B------:R-:W-:Y:S01]  /*b9f0*/  FMUL.FTZ R70, R70, R15.reuse ;  /* 0x0000000f46467220 */ /* 0x080fe20000410000 */
[-C--:B------:R-:W-:Y:S01]  /*ba00*/  FMUL.FTZ R71, R71, R15.reuse ;  /* 0x0000000f47477220 */ /* 0x080fe20000410000 */
[C---:B------:R-:W-:Y:S01]  /*ba10*/  HMMA.16816.F32 R236, R16.reuse, R28, R40 ;  /* 0x0000001c10ec723c */ /* 0x040fe20000001828 */
[----:B------:R-:W3:Y:S01]  /*ba20*/  LDSM.16.MT88.4 R40, [R218+0xb000] ;  /* 0x00b00000da28783b */ /* 0x000ee20000004200 */
[-C--:B------:R-:W-:Y:S01]  /*ba30*/  FMUL.FTZ R112, R112, R20.reuse ;  /* 0x0000001470707220 */ /* 0x080fe20000410000 */
[-C--:B------:R-:W-:Y:S01]  /*ba40*/  FMUL.FTZ R82, R82, R15.reuse ;  /* 0x0000000f52527220 */ /* 0x080fe20000410000 */
[-C--:B------:R-:W-:Y:S01]  /*ba50*/  FMUL.FTZ R83, R83, R15.reuse ;  /* 0x0000000f53537220 */ /* 0x080fe20000410000 */
[-C--:B------:R-:W-:Y:S01]  /*ba60*/  FMUL.FTZ R86, R86, R15.reuse ;  /* 0x0000000f56567220 */ /* 0x080fe20000410000 */
[----:B------:R-:W-:Y:S01]  /*ba70*/  HMMA.16816.F32 R208, R16, R30, R44 ;  /* 0x0000001e10d0723c */ /* 0x000fe2000000182c */
        /* <DEDUP_REMOVED lines=22> */
[C---:B-1----:R-:W-:Y:S01]  /*bbe0*/  HMMA.16816.F32 R52, R4.reuse, R140, R52 ;  /* 0x0000008c0434723c */ /* 0x042fe20000001834 */
[-C--:B------:R-:W-:Y:S01]  /*bbf0*/  FMUL.FTZ R88, R88, R14.reuse ;  /* 0x0000000e58587220 */ /* 0x080fe20000410000 */
[-C--:B------:R-:W-:Y:S01]  /*bc00*/  FMUL.FTZ R89, R89, R14.reuse ;  /* 0x0000000e59597220 */ /* 0x080fe20000410000 */
[-C--:B------:R-:W-:Y:S01]  /*bc10*/  FMUL.FTZ R90, R90, R13.reuse ;  /* 0x0000000d5a5a7220 */ /* 0x080fe20000410000 */
[----:B------:R-:W-:Y:S01]  /*bc20*/  FMUL.FTZ R91, R91, R13 ;  /* 0x0000000d5b5b7220 */ /* 0x000fe20000410000 */
[----:B------:R-:W-:Y:S01]  /*bc30*/  MOV R31, R179 ;  /* 0x000000b3001f7202 */ /* 0x000fe20000000f00 */
[C---:B--2---:R-:W-:Y:S01]  /*bc40*/  HMMA.16816.F32 R180, R4.reuse, R50, R168 ;  /* 0x0000003204b4723c */ /* 0x044fe200000018a8 */
[-C--:B------:R-:W-:Y:S01]  /*bc50*/  FMUL.FTZ R56, R56, R14.reuse ;  /* 0x0000000e38387220 */ /* 0x080fe20000410000 */
[----:B------:R-:W-:Y:S01]  /*bc60*/  FMUL.FTZ R57, R57, R14 ;  /* 0x0000000e39397220 */ /* 0x000fe20000410000 */
[-C--:B------:R-:W-:Y:S01]  /*bc70*/  FMUL.FTZ R58, R58, R13.reuse ;  /* 0x0000000d3a3a7220 */ /* 0x080fe20000410000 */
[-C--:B------:R-:W-:Y:S01]  /*bc80*/  FMUL.FTZ R59, R59, R13.reuse ;  /* 0x0000000d3b3b7220 */ /* 0x080fe20000410000 */
[----:B------:R-:W-:Y:S01]  /*bc90*/  MOV R28, R186 ;  /* 0x000000ba001c7202 */ /* 0x000fe20000000f00 */
[C---:B------:R-:W-:Y:S01]  /*bca0*/  HMMA.16816.F32 R64, R4.reuse, R142, R64 ;  /* 0x0000008e0440723c */ /* 0x040fe20000001840 */
[----:B------:R-:W-:Y:S01]  /*bcb0*/  MOV R171, R246 ;  /* 0x000000f600ab7202 */ /* 0x000fe20000000f00 */
[----:B------:R-:W-:Y:S01]  /*bcc0*/  IMAD.MOV.U32 R169, RZ, RZ, R245 ;  /* 0x000000ffffa97224 */ /* 0x000fe200078e00f5 */
        /* <DEDUP_REMOVED lines=17> */
[----:B-1----:R-:W-:Y:S01]  /*bde0*/  FFMA.FTZ R3, R175, UR32, -R2 ;  /* 0x00000020af037c23 */ /* 0x002fe20008010802 */
[-C--:B------:R-:W-:Y:S01]  /*bdf0*/  FMUL.FTZ R105, R105, R14.reuse ;  /* 0x0000000e69697220 */ /* 0x080fe20000410000 */
        /* <DEDUP_REMOVED lines=10> */
[----:B------:R-:W-:Y:S01]  /*bea0*/  FMUL.FTZ R129, R129, R14 ;  /* 0x0000000e81817220 */ /* 0x000fe20000410000 */
[-C--:B------:R-:W-:Y:S01]  /*beb0*/  FMUL.FTZ R130, R130, R13.reuse ;  /* 0x0000000d82827220 */ /* 0x080fe20000410000 */
[----:B------:R-:W-:Y:S01]  /*bec0*/  FMUL.FTZ R131, R131, R13 ;  /* 0x0000000d83837220 */ /* 0x000fe20000410000 */
[----:B------:R-:W-:Y:S01]  /*bed0*/  IMAD.MOV.U32 R47, RZ, RZ, R193 ;  /* 0x000000ffff2f7224 */ /* 0x000fe200078e00c1 */
[----:B------:R-:W-:Y:S01]  /*bee0*/  MOV R46, R192 ;  /* 0x000000c0002e7202 */ /* 0x000fe20000000f00 */
[----:B------:R-:W-:Y:S01]  /*bef0*/  HMMA.16816.F32 R112, R4, R34, R112 ;  /* 0x000000220470723c */ /* 0x000fe20000001870 */
[----:B------:R-:W-:Y:S01]  /*bf00*/  MOV R45, R185 ;  /* 0x000000b9002d7202 */ /* 0x000fe20000000f00 */
[----:B------:R-:W-:-:S02]  /*bf10*/  IMAD.MOV.U32 R44, RZ, RZ, R174 ;  /* 0x000000ffff2c7224 */ /* 0x000fc400078e00ae */
[-C--:B------:R-:W-:Y:S01]  /*bf20*/  FMUL.FTZ R76, R76, R14.reuse ;  /* 0x0000000e4c4c7220 */ /* 0x080fe20000410000 */
[--C-:B-1----:R-:W-:Y:S01]  /*bf30*/  FFMA.FTZ R3, R173, UR32, -R2.reuse ;  /* 0x00000020ad037c23 */ /* 0x102fe20008010802 */
[----:B------:R-:W-:Y:S01]  /*bf40*/  FFMA.FTZ R2, R132, UR32, -R2 ;  /* 0x0000002084027c23 */ /* 0x000fe20008010802 */
[C---:B---3--:R-:W-:Y:S01]  /*bf50*/  HMMA.16816.F32 R156, R4.reuse, R40, R156 ;  /* 0x00000028049c723c */ /* 0x048fe2000000189c */
[-C--:B------:R-:W-:Y:S01]  /*bf60*/  FMUL.FTZ R77, R77, R14.reuse ;  /* 0x0000000e4d4d7220 */ /* 0x080fe20000410000 */
[----:B------:R-:W-:Y:S01]  /*bf70*/  MUFU.EX2 R245, R3 ;  /* 0x0000000300f57308 */ /* 0x000fe20000000800 */
[-C--:B------:R-:W-:Y:S01]  /*bf80*/  FMUL.FTZ R78, R78, R13.reuse ;  /* 0x0000000d4e4e7220 */ /* 0x080fe20000410000 */
[-C--:B------:R-:W-:Y:S01]  /*bf90*/  FMUL.FTZ R79, R79, R13.reuse ;  /* 0x0000000d4f4f7220 */ /* 0x080fe20000410000 */
[-C--:B------:R-:W-:Y:S01]  /*bfa0*/  FMUL.FTZ R92, R92, R14.reuse ;  /* 0x0000000e5c5c7220 */ /* 0x080fe20000410000 */
[C---:B------:R-:W-:Y:S01]  /*bfb0*/  HMMA.16816.F32 R120, R4.reuse, R42, R120 ;  /* 0x0000002a0478723c */ /* 0x040fe20000001878 */
[-C--:B------:R-:W-:Y:S01]  /*bfc0*/  FMUL.FTZ R93, R93, R14.reuse ;  /* 0x0000000e5d5d7220 */ /* 0x080fe20000410000 */
[-C--:B------:R-:W-:Y:S01]  /*bfd0*/  FMUL.FTZ R94, R94, R13.reuse ;  /* 0x0000000d5e5e7220 */ /* 0x080fe20000410000 */
[-C--:B------:R-:W-:Y:S01]  /*bfe0*/  FMUL.FTZ R95, R95, R13.reuse ;  /* 0x0000000d5f5f7220 */ /* 0x080fe20000410000 */
[----:B------:R1:W2:Y:S01]  /*bff0*/  MUFU.EX2 R191, R2 ;  /* 0x0000000200bf7308 */ /* 0x0002a20000000800 */
[-C--:B------:R-:W-:Y:S01]  /*c000*/  FMUL.FTZ R160, R160, R14.reuse ;  /* 0x0000000ea0a07220 */ /* 0x080fe20000410000 */
[----:B------:R-:W-:Y:S01]  /*c010*/  HMMA.16816.F32 R124, R4, R48, R124 ;  /* 0x00000030047c723c */ /* 0x000fe2000000187c */
[----:B------:R-:W-:Y:S01]  /*c020*/  FMUL.FTZ R161, R161, R14 ;  /* 0x0000000ea1a17220 */ /* 0x000fe20000410000 */
[-C--:B------:R-:W-:Y:S01]  /*c030*/  FMUL.FTZ R162, R162, R13.reuse ;  /* 0x0000000da2a27220 */ /* 0x080fe20000410000 */
[----:B------:R-:W-:Y:S01]  /*c040*/  FMUL.FTZ R163, R163, R13 ;  /* 0x0000000da3a37220 */ /* 0x000fe20000410000 */
[----:B------:R-:W-:Y:S01]  /*c050*/  MOV R29, R194 ;  /* 0x000000c2001d7202 */ /* 0x000fe20000000f00 */
[----:B------:R-:W-:Y:S01]  /*c060*/  IMAD.MOV.U32 R132, RZ, RZ, R46 ;  /* 0x000000ffff847224 */ /* 0x000fe200078e002e */
[C---:B------:R-:W-:Y:S01]  /*c070*/  HMMA.16816.F32 R88, R16.reuse, R24, R88 ;  /* 0x000000181058723c */ /* 0x040fe20000001858 */
[--C-:B------:R-:W-:Y:S01]  /*c080*/  FFMA.FTZ R4, R202, UR32, -R8.reuse ;  /* 0x00000020ca047c23 */ /* 0x100fe20008010808 */
[----:B------:R-:W-:Y:S01]  /*c090*/  MOV R7, R187 ;  /* 0x000000bb00077202 */ /* 0x000fe20000000f00 */
[--C-:B------:R-:W-:Y:S01]  /*c0a0*/  FFMA.FTZ R5, R201, UR32, -R8.reuse ;  /* 0x00000020c9057c23 */ /* 0x100fe20008010808 */
[----:B------:R-:W-:Y:S01]  /*c0b0*/  MOV R148, R196 ;  /* 0x000000c400947202 */ /* 0x000fe20000000f00 */
[----:B------:R3:W-:Y:S01]  /*c0c0*/  MUFU.EX2 R179, R4 ;  /* 0x0000000400b37308 */ /* 0x0007e20000000800 */
[----:B------:R-:W-:Y:S01]  /*c0d0*/  HMMA.16816.F32 R56, R16, R140, R56 ;  /* 0x0000008c1038723c */ /* 0x000fe20000001838 */
[----:B------:R-:W-:Y:S01]  /*c0e0*/  FFMA.FTZ R24, R200, UR32, -R8 ;  /* 0x00000020c8187c23 */ /* 0x000fe20008010808 */
[----:B------:R-:W-:Y:S01]  /*c0f0*/  MOV R200, R28 ;  /* 0x0000001c00c87202 */ /* 0x000fe20000000f00 */
[----:B-1----:R-:W-:Y:S01]  /*c100*/  IMAD.WIDE.U32 R2, R23, -0x2daee0ad, RZ ;  /* 0xd2511f5317027825 */ /* 0x002fe200078e00ff */
[----:B------:R-:W-:-:S03]  /*c110*/  MOV R28, R189 ;  /* 0x000000bd001c7202 */ /* 0x000fc60000000f00 */
[-C--:B------:R-:W-:Y:S01]  /*c120*/  FMUL.FTZ R72, R72, R14.reuse ;  /* 0x0000000e48487220 */ /* 0x080fe20000410000 */
[C---:B------:R-:W-:Y:S01]  /*c130*/  HMMA.16816.F32 R164, R16.reuse, R48, R164 ;  /* 0x0000003010a4723c */ /* 0x040fe200000018a4 */
[----:B------:R1:W-:Y:S01]  /*c140*/  MUFU.EX2 R189, R5 ;  /* 0x0000000500bd7308 */ /* 0x0003e20000000800 */
[----:B------:R-:W-:Y:S01]  /*c150*/  SHF.R.U32.HI R6, RZ, 0x10, R2 ;  /* 0x00000010ff067819 */ /* 0x000fe20000011602 */
[----:B------:R-:W-:Y:S01]  /*c160*/  IMAD.MOV.U32 R140, RZ, RZ, R184 ;  /* 0x000000ffff8c7224 */ /* 0x000fe200078e00b8 */
[----:B------:R-:W-:Y:S01]  /*c170*/  LOP3.LUT R23, R2, 0xff, RZ, 0xc0, !PT ;  /* 0x000000ff02177812 */ /* 0x000fe200078ec0ff */
[----:B------:R-:W-:Y:S01]  /*c180*/  FMUL.FTZ R73, R73, R14 ;  /* 0x0000000e49497220 */ /* 0x000fe20000410000 */
[----:B------:R-:W-:Y:S01]  /*c190*/  SHF.R.U32.HI R25, RZ, 0x18, R2 ;  /* 0x00000018ff197819 */ /* 0x000fe20000011602 */
[C---:B------:R-:W-:Y:S01]  /*c1a0*/  HMMA.16816.F32 R116, R16.reuse, R40, R116 ;  /* 0x000000281074723c */ /* 0x040fe20000001874 */
[----:B------:R-:W-:Y:S01]  /*c1b0*/  LOP3.LUT R6, R6, 0xff, RZ, 0xc0, !PT ;  /* 0x000000ff06067812 */ /* 0x000fe200078ec0ff */
[----:B------:R4:W5:Y:S01]  /*c1c0*/  MUFU.EX2 R177, R24 ;  /* 0x0000001800b17308 */ /* 0x0009620000000800 */
[----:B---3--:R-:W-:Y:S01]  /*c1d0*/  LOP3.LUT R4, R2, 0xffff, RZ, 0xc0, !PT ;  /* 0x0000ffff02047812 */ /* 0x008fe200078ec0ff */
[-C--:B------:R-:W-:Y:S01]  /*c1e0*/  FMUL.FTZ R74, R74, R13.reuse ;  /* 0x0000000d4a4a7220 */ /* 0x080fe20000410000 */
[----:B------:R-:W-:Y:S01]  /*c1f0*/  LOP3.LUT R2, R3, UR4, R178, 0x96, !PT ;  /* 0x0000000403027c12 */ /* 0x000fe2000f8e96b2 */
[C---:B------:R-:W-:Y:S01]  /*c200*/  HMMA.16816.F32 R104, R16.reuse, R32, R104 ;  /* 0x000000201068723c */ /* 0x040fe20000001868 */
[----:B------:R-:W-:Y:S01]  /*c210*/  SHF.R.U32.HI R4, RZ, 0x8, R4 ;  /* 0x00000008ff047819 */ /* 0x000fe20000011604 */
[----:B------:R-:W-:Y:S01]  /*c220*/  FMUL.FTZ R75, R75, R13 ;  /* 0x0000000d4b4b7220 */ /* 0x000fe20000410000 */
[----:B------:R-:W-:Y:S01]  /*c230*/  MOV R178, R7 ;  /* 0x0000000700b27202 */ /* 0x000fe20000000f00 */
[----:B------:R-:W-:Y:S01]  /*c240*/  FFMA.FTZ R7, R203, UR32, -R8 ;  /* 0x00000020cb077c23 */ /* 0x000fe20008010808 */
[----:B------:R-:W-:Y:S01]  /*c250*/  PRMT R3, R23, 0x5410, R4 ;  /* 0x0000541017037816 */ /* 0x000fe20000000004 */
[----:B------:R-:W-:Y:S01]  /*c260*/  HMMA.16816.F32 R184, R16, R26, R92 ;  /* 0x0000001a10b8723c */ /* 0x000fe2000000185c */
[----:B------:R-:W-:Y:S01]  /*c270*/  LOP3.LUT R4, R2, 0xffff, RZ, 0xc0, !PT ;  /* 0x0000ffff02047812 */ /* 0x000fe200078ec0ff */
[----:B------:R-:W-:Y:S01]  /*c280*/  LDSM.16.MT88.4 R92, [R213+0xb800] ;  /* 0x00b80000d55c783b */ /* 0x000fe20000004200 */
[----:B------:R-:W-:-:S02]  /*c290*/  PRMT R6, R6, 0x5410, R25 ;  /* 0x0000541006067816 */ /* 0x000fc40000000019 */
[----:B-1----:R-:W-:Y:S01]  /*c2a0*/  SHF.R.U32.HI R5, RZ, 0x10, R2 ;  /* 0x00000010ff057819 */ /* 0x002fe20000011602 */
[C---:B------:R-:W-:Y:S01]  /*c2b0*/  HMMA.16816.F32 R72, R16.reuse, R36, R72 ;  /* 0x000000241048723c */ /* 0x040fe20000001848 */
[----:B------:R-:W-:Y:S02]  /*c2c0*/  MOV R141, R172 ;  /* 0x000000ac008d7202 */ /* 0x000fe40000000f00 */
[----:B------:R-:W-:Y:S02]  /*c2d0*/  MOV R48, R176 ;  /* 0x000000b000307202 */ /* 0x000fe40000000f00 */
[----:B----4-:R-:W-:Y:S01]  /*c2e0*/  LOP3.LUT R24, R2, 0xff, RZ, 0xc0, !PT ;  /* 0x000000ff02187812 */ /* 0x010fe200078ec0ff */
[----:B------:R1:W3:Y:S01]  /*c2f0*/  MUFU.EX2 R176, R7 ;  /* 0x0000000700b07308 */ /* 0x0002e20000000800 */
[----:B------:R-:W-:Y:S01]  /*c300*/  SHF.R.U32.HI R8, RZ, 0x8, R4 ;  /* 0x00000008ff087819 */ /* 0x000fe20000011604 */
[----:B------:R-:W-:Y:S01]  /*c310*/  IMAD.MOV.U32 R203, RZ, RZ, R141 ;  /* 0x000000ffffcb7224 */ /* 0x000fe200078e008d */
[----:B------:R-:W-:Y:S01]  /*c320*/  SHF.R.U32.HI R23, RZ, 0x18, R2 ;  /* 0x00000018ff177819 */ /* 0x000fe20000011602 */
[----:B------:R-:W-:Y:S01]  /*c330*/  HMMA.16816.F32 R172, R16, R34, R108 ;  /* 0x0000002210ac723c */ /* 0x000fe2000000186c */
[----:B------:R-:W-:Y:S01]  /*c340*/  MOV R170, R197 ;  /* 0x000000c500aa7202 */ /* 0x000fe20000000f00 */
[----:B------:R-:W-:Y:S01]  /*c350*/  LDSM.16.MT88.4 R108, [R215+0xb800] ;  /* 0x00b80000d76c783b */ /* 0x000fe20000004200 */
[----:B------:R-:W-:-:S02]  /*c360*/  MOV R201, R140 ;  /* 0x0000008c00c97202 */ /* 0x000fc40000000f00 */
[----:B------:R-:W-:Y:S01]  /*c370*/  MOV R141, R30 ;  /* 0x0000001e008d7202 */ /* 0x000fe20000000f00 */
[C---:B------:R-:W-:Y:S01]  /*c380*/  HMMA.16816.F32 R196, R16.reuse, R142, R60 ;  /* 0x0000008e10c4723c */ /* 0x040fe2000000183c */
[----:B------:R-:W-:Y:S01]  /*c390*/  MOV R140, R44 ;  /* 0x0000002c008c7202 */ /* 0x000fe20000000f00 */
[----:B------:R-:W-:Y:S01]  /*c3a0*/  LDSM.16.MT88.4 R60, [R218+0xa800] ;  /* 0x00a80000da3c783b */ /* 0x000fe20000004200 */
[----:B------:R-:W-:Y:S02]  /*c3b0*/  MOV R41, R47 ;  /* 0x0000002f00297202 */ /* 0x000fe40000000f00 */
[----:B------:R-:W-:Y:S01]  /*c3c0*/  MOV R49, R28 ;  /* 0x0000001c00317202 */ /* 0x000fe20000000f00 */
[----:B------:R-:W-:Y:S01]  /*c3d0*/  HMMA.16816.F32 R32, R16, R42, R160 ;  /* 0x0000002a1020723c */ /* 0x000fe200000018a0 */
[----:B-1----:R-:W-:Y:S01]  /*c3e0*/  LOP3.LUT R7, R5, 0xff, RZ, 0xc0, !PT ;  /* 0x000000ff05077812 */ /* 0x002fe200078ec0ff */
[----:B------:R-:W-:Y:S01]  /*c3f0*/  LDSM.16.MT88.4 R160, [R218+0xb800] ;  /* 0x00b80000daa0783b */ /* 0x000fe20000004200 */
[----:B------:R-:W-:-:S02]  /*c400*/  HSET2.LE.AND R5, R6, R0, PT ;  /* 0x0000000006057233 */ /* 0x000fc40003803000 */
[----:B------:R-:W-:Y:S02]  /*c410*/  PRMT R6, R24, 0x5410, R8 ;  /* 0x0000541018067816 */ /* 0x000fe40000000008 */
[----:B------:R-:W-:Y:S01]  /*c420*/  MOV R143, R31 ;  /* 0x0000001f008f7202 */ /* 0x000fe20000000f00 */
[----:B------:R-:W-:Y:S01]  /*c430*/  LDSM.16.MT88.4 R24, [R217+0xb800] ;  /* 0x00b80000d918783b */ /* 0x000fe20000004200 */
[----:B------:R-:W-:Y:S01]  /*c440*/  MOV R142, R45 ;  /* 0x0000002d008e7202 */ /* 0x000fe20000000f00 */
[----:B------:R-:W-:Y:S01]  /*c450*/  IMAD.MOV.U32 R42, RZ, RZ, R171 ;  /* 0x000000ffff2a7224 */ /* 0x000fe200078e00ab */
[----:B------:R-:W-:Y:S01]  /*c460*/  MOV R8, R29 ;  /* 0x0000001d00087202 */ /* 0x000fe20000000f00 */
[----:B------:R-:W1:Y:S01]  /*c470*/  LDSM.16.MT88.4 R44, [R215+0xa800] ;  /* 0x00a80000d72c783b */ /* 0x000e620000004200 */
[----:B------:R-:W-:Y:S01]  /*c480*/  MOV R168, R195 ;  /* 0x000000c300a87202 */ /* 0x000fe20000000f00 */
[----:B------:R-:W-:Y:S01]  /*c490*/  HMMA.16816.F32 R28, R16, R50, R128 ;  /* 0x00000032101c723c */ /* 0x000fe20000001880 */
[----:B------:R-:W-:-:S02]  /*c4a0*/  PRMT R7, R7, 0x5410, R23 ;  /* 0x0000541007077816 */ /* 0x000fc40000000017 */
[----:B------:R-:W-:Y:S02]  /*c4b0*/  MOV R23, R148 ;  /* 0x0000009400177202 */ /* 0x000fe40000000f00 */
[----:B------:R-:W-:Y:S01]  /*c4c0*/  HSET2.LE.AND R4, R3, R0, PT ;  /* 0x0000000003047233 */ /* 0x000fe20003803000 */
[----:B------:R-:W-:Y:S01]  /*c4d0*/  HMMA.16816.F32 R192, R16, R38, R76 ;  /* 0x0000002610c0723c */ /* 0x000fe2000000184c */
[----:B------:R-:W-:Y:S01]  /*c4e0*/  IMAD.MOV.U32 R129, RZ, RZ, R149 ;  /* 0x000000ffff817224 */ /* 0x000fe200078e0095 */
[----:B------:R-:W-:Y:S01]  /*c4f0*/  MOV R130, R150 ;  /* 0x0000009600827202 */ /* 0x000fe20000000f00 */
[----:B------:R-:W-:Y:S01]  /*c500*/  LDSM.16.MT88.4 R76, [R217+0xa800] ;  /* 0x00a80000d94c783b */ /* 0x000fe20000004200 */
[----:B------:R-:W-:Y:S02]  /*c510*/  MOV R131, R151 ;  /* 0x0000009700837202 */ /* 0x000fe40000000f00 */
[----:B--2---:R-:W-:Y:S01]  /*c520*/  F2FP.F16.F32.PACK_AB R2, R191, R245 ;  /* 0x000000f5bf02723e */ /* 0x004fe200000000ff */
[----:B------:R-:W2:Y:S01]  /*c530*/  LDSM.16.MT88.4 R148, [R213+0xa800] ;  /* 0x00a80000d594783b */ /* 0x000ea20000004200 */
[----:B-----5:R-:W-:Y:S01]  /*c540*/  F2FP.F16.F32.PACK_AB R3, R177, R189 ;  /* 0x000000bdb103723e */ /* 0x020fe200000000ff */
[----:B------:R-:W-:Y:S01]  /*c550*/  FFMA.FTZ R19, R242, UR32, -R22 ;  /* 0x00000020f2137c23 */ /* 0x000fe20008010816 */
[----:B------:R-:W-:-:S02]  /*c560*/  MOV R43, R170 ;  /* 0x000000aa002b7202 */ /* 0x000fc40000000f00 */
[----:B------:R-:W-:Y:S02]  /*c570*/  LOP3.LUT R170, R4, R2, RZ, 0xc0, !PT ;  /* 0x0000000204aa7212 */ /* 0x000fe400078ec0ff */
[----:B------:R-:W-:Y:S02]  /*c580*/  LOP3.LUT R171, R5, R3, RZ, 0xc0, !PT ;  /* 0x0000000305ab7212 */ /* 0x000fe400078ec0ff */
[--C-:B------:R-:W-:Y:S02]  /*c590*/  HSET2.LE.AND R2, R6, R0.reuse, PT ;  /* 0x0000000006027233 */ /* 0x100fe40003803000 */
[----:B------:R-:W-:Y:S02]  /*c5a0*/  HSET2.LE.AND R4, R7, R0, PT ;  /* 0x0000000007047233 */ /* 0x000fe40003803000 */
[----:B------:R-:W-:Y:S02]  /*c5b0*/  F2FP.F16.F32.PACK_AB R3, R247, R246 ;  /* 0x000000f6f703723e */ /* 0x000fe400000000ff */
[----:B---3--:R-:W-:-:S02]  /*c5c0*/  F2FP.F16.F32.PACK_AB R5, R176, R179 ;  /* 0x000000b3b005723e */ /* 0x008fc400000000ff */
[----:B------:R-:W-:Y:S02]  /*c5d0*/  MOV R40, R168 ;  /* 0x000000a800287202 */ /* 0x000fe40000000f00 */
[----:B------:R-:W-:Y:S02]  /*c5e0*/  MOV R202, R169 ;  /* 0x000000a900ca7202 */ /* 0x000fe40000000f00 */
[----:B------:R-:W-:Y:S01]  /*c5f0*/  LOP3.LUT R168, R2, R3, RZ, 0xc0, !PT ;  /* 0x0000000302a87212 */ /* 0x000fe200078ec0ff */
[--C-:B------:R-:W-:Y:S01]  /*c600*/  FFMA.FTZ R2, R241, UR32, -R21.reuse ;  /* 0x00000020f1027c23 */ /* 0x100fe20008010815 */
[----:B------:R-:W-:Y:S01]  /*c610*/  LOP3.LUT R169, R4, R5, RZ, 0xc0, !PT ;  /* 0x0000000504a97212 */ /* 0x000fe200078ec0ff */
[----:B------:R-:W-:Y:S01]  /*c620*/  FFMA.FTZ R4, R232, UR32, -R21 ;  /* 0x00000020e8047c23 */ /* 0x000fe20008010815 */
[----:B------:R-:W-:Y:S01]  /*c630*/  LOP3.LUT R3, R139, UR31, R190, 0x96, !PT ;  /* 0x0000001f8b037c12 */ /* 0x000fe2000f8e96be */
[----:B------:R-:W-:Y:S02]  /*c640*/  IMAD.MOV.U32 R190, RZ, RZ, R132 ;  /* 0x000000ffffbe7224 */ /* 0x000fe400078e0084 */
[----:B------:R-:W-:Y:S01]  /*c650*/  FFMA.FTZ R5, R235, UR32, -R22 ;  /* 0x00000020eb057c23 */ /* 0x000fe20008010816 */
[----:B------:R3:W-:Y:S01]  /*c660*/  MUFU.EX2 R132, R2 ;  /* 0x0000000200847308 */ /* 0x0007e20000000800 */
[C---:B-1----:R-:W-:Y:S06]  /*c670*/  HMMA.16816.F32 R36, R168.reuse, R44, R228 ;  /* 0x0000002ca824723c */ /* 0x042fec00000018e4 */
[----:B------:R-:W-:Y:S01]  /*c680*/  HMMA.16816.F32 R52, R168, R60, R52 ;  /* 0x0000003ca834723c */ /* 0x000fe20000001834 */
[----:B------:R-:W-:Y:S01]  /*c690*/  IMAD.MOV.U32 R229, RZ, RZ, R48 ;  /* 0x000000ffffe57224 */ /* 0x000fe200078e0030 */
[----:B------:R-:W-:Y:S01]  /*c6a0*/  MOV R228, R49 ;  /* 0x0000003100e47202 */ /* 0x000fe20000000f00 */
[----:B------:R-:W-:Y:S01]  /*c6b0*/  MUFU.EX2 R138, R4 ;  /* 0x00000004008a7308 */ /* 0x000fe20000000800 */
[----:B------:R-:W-:-:S02]  /*c6c0*/  MOV R230, R130 ;  /* 0x0000008200e67202 */ /* 0x000fc40000000f00 */
[----:B--2---:R-:W-:Y:S01]  /*c6d0*/  HMMA.16816.F32 R144, R168, R148, R144 ;  /* 0x00000094a890723c */ /* 0x004fe20000001890 */
[----:B------:R-:W-:Y:S01]  /*c6e0*/  MOV R231, R129 ;  /* 0x0000008100e77202 */ /* 0x000fe20000000f00 */
[----:B---3--:R-:W-:-:S04]  /*c6f0*/  FFMA.FTZ R2, R240, UR32, -R21 ;  /* 0x00000020f0027c23 */ /* 0x008fc80008010815 */
[C---:B------:R-:W-:Y:S06]  /*c700*/  HMMA.16816.F32 R152, R168.reuse, R150, R152 ;  /* 0x00000096a898723c */ /* 0x040fec0000001898 */
[C---:B------:R-:W-:Y:S06]  /*c710*/  HMMA.16816.F32 R48, R168.reuse, R46, R204 ;  /* 0x0000002ea830723c */ /* 0x040fec00000018cc */
[C---:B------:R-:W-:Y:S01]  /*c720*/  HMMA.16816.F32 R64, R168.reuse, R62, R64 ;  /* 0x0000003ea840723c */ /* 0x040fe20000001840 */
[----:B------:R-:W-:Y:S01]  /*c730*/  MOV R206, R23 ;  /* 0x0000001700ce7202 */ /* 0x000fe20000000f00 */
[----:B------:R-:W-:Y:S01]  /*c740*/  IMAD.MOV.U32 R204, RZ, RZ, R42 ;  /* 0x000000ffffcc7224 */ /* 0x000fe200078e002a */
[----:B------:R-:W-:Y:S01]  /*c750*/  MUFU.EX2 R23, R5 ;  /* 0x0000000500177308 */ /* 0x000fe20000000800 */
[----:B------:R-:W-:Y:S01]  /*c760*/  MOV R205, R8 ;  /* 0x0000000800cd7202 */ /* 0x000fe20000000f00 */
[----:B------:R-:W-:Y:S01]  /*c770*/  FFMA.FTZ R8, R244, UR32, -R22 ;  /* 0x00000020f4087c23 */ /* 0x000fe20008010816 */
        /* <DEDUP_REMOVED lines=13> */
[----:B------:R-:W-:Y:S02]  /*c850*/  MOV R142, R143 ;  /* 0x0000008f008e7202 */ /* 0x000fe40000000f00 */
[----:B------:R-:W-:Y:S02]  /*c860*/  MOV R143, R137 ;  /* 0x00000089008f7202 */ /* 0x000fe40000000f00 */
[----:B------:R1:W-:Y:S01]  /*c870*/  MUFU.EX2 R137, R2 ;  /* 0x0000000200897308 */ /* 0x0003e20000000800 */
[----:B------:R-:W-:Y:S02]  /*c880*/  MOV R182, R202 ;  /* 0x000000ca00b67202 */ /* 0x000fe40000000f00 */
[----:B------:R-:W-:Y:S02]  /*c890*/  MOV R181, R40 ;  /* 0x0000002800b57202 */ /* 0x000fe40000000f00 */
[----:B------:R-:W-:-:S02]  /*c8a0*/  MOV R183, R43 ;  /* 0x0000002b00b77202 */ /* 0x000fc40000000f00 */
[----:B------:R-:W-:Y:S01]  /*c8b0*/  MOV R202, R41 ;  /* 0x0000002900ca7202 */ /* 0x000fe20000000f00 */
[----:B-1----:R-:W-:-:S04]  /*c8c0*/  FFMA.FTZ R2, R234, UR32, -R21 ;  /* 0x00000020ea027c23 */ /* 0x002fc80008010815 */
[----:B------:R1:W2:Y:S02]  /*c8d0*/  MUFU.EX2 R139, R2 ;  /* 0x00000002008b7308 */ /* 0x0002a40000000800 */
[----:B-1----:R-:W-:-:S05]  /*c8e0*/  IMAD.WIDE.U32 R2, R3, -0x2daee0ad, RZ ;  /* 0xd2511f5303027825 */ /* 0x002fca00078e00ff */
[----:B------:R-:W-:Y:S02]  /*c8f0*/  LOP3.LUT R4, R3, UR4, R188, 0x96, !PT ;  /* 0x0000000403047c12 */ /* 0x000fe4000f8e96bc */
[C---:B------:R-:W-:Y:S02]  /*c900*/  LOP3.LUT R3, R2.reuse, 0xffff, RZ, 0xc0, !PT ;  /* 0x0000ffff02037812 */ /* 0x040fe400078ec0ff */
[----:B------:R-:W-:Y:S02]  /*c910*/  LOP3.LUT R6, R2, 0xff, RZ, 0xc0, !PT ;  /* 0x000000ff02067812 */ /* 0x000fe400078ec0ff */
[--C-:B------:R-:W-:Y:S02]  /*c920*/  SHF.R.U32.HI R17, RZ, 0x10, R2.reuse ;  /* 0x00000010ff117819 */ /* 0x100fe40000011602 */
[----:B------:R-:W-:Y:S02]  /*c930*/  SHF.R.U32.HI R18, RZ, 0x18, R2 ;  /* 0x00000018ff127819 */ /* 0x000fe40000011602 */
[----:B------:R-:W-:Y:S01]  /*c940*/  SHF.R.U32.HI R2, RZ, 0x8, R3 ;  /* 0x00000008ff027819 */ /* 0x000fe20000011603 */
[----:B------:R-:W-:Y:S01]  /*c950*/  FFMA.FTZ R3, R233, UR32, -R22 ;  /* 0x00000020e9037c23 */ /* 0x000fe20008010816 */
[----:B------:R-:W-:-:S02]  /*c960*/  SHF.R.U32.HI R5, RZ, 0x10, R4 ;  /* 0x00000010ff057819 */ /* 0x000fc40000011604 */
[----:B------:R-:W-:Y:S01]  /*c970*/  PRMT R16, R6, 0x5410, R2 ;  /* 0x0000541006107816 */ /* 0x000fe20000000002 */
[----:B------:R1:W3:Y:S01]  /*c980*/  MUFU.EX2 R21, R3 ;  /* 0x0000000300157308 */ /* 0x0002e20000000800 */
[C---:B------:R-:W-:Y:S02]  /*c990*/  LOP3.LUT R2, R4.reuse, 0xffff, RZ, 0xc0, !PT ;  /* 0x0000ffff04027812 */ /* 0x040fe400078ec0ff */
[----:B------:R-:W-:Y:S02]  /*c9a0*/  SHF.R.U32.HI R6, RZ, 0x18, R4 ;  /* 0x00000018ff067819 */ /* 0x000fe40000011604 */
[----:B------:R-:W-:Y:S02]  /*c9b0*/  LOP3.LUT R7, R4, 0xff, RZ, 0xc0, !PT ;  /* 0x000000ff04077812 */ /* 0x000fe400078ec0ff */
[----:B------:R-:W-:Y:S02]  /*c9c0*/  LOP3.LUT R4, R17, 0xff, RZ, 0xc0, !PT ;  /* 0x000000ff11047812 */ /* 0x000fe400078ec0ff */
[----:B------:R-:W-:Y:S02]  /*c9d0*/  MUFU.EX2 R17, R8 ;  /* 0x0000000800117308 */ /* 0x000fe40000000800 */
[----:B------:R-:W-:-:S02]  /*c9e0*/  PRMT R4, R4, 0x5410, R18 ;  /* 0x0000541004047816 */ /* 0x000fc40000000012 */
[----:B-1----:R-:W-:-:S04]  /*c9f0*/  SHF.R.U32.HI R3, RZ, 0x8, R2 ;  /* 0x00000008ff037819 */ /* 0x002fc80000011602 */
[----:B------:R-:W1:Y:S01]  /*ca00*/  MUFU.EX2 R8, R19 ;  /* 0x0000001300087308 */ /* 0x000e620000000800 */
[----:B------:R-:W-:Y:S01]  /*ca10*/  LOP3.LUT R2, R5, 0xff, RZ, 0xc0, !PT ;  /* 0x000000ff05027812 */ /* 0x000fe200078ec0ff */
[----:B------:R-:W-:Y:S01]  /*ca20*/  FFMA.FTZ R5, R252, R15, R180 ;  /* 0x0000000ffc057223 */ /* 0x000fe200000100b4 */
[----:B------:R-:W-:Y:S02]  /*ca30*/  PRMT R7, R7, 0x5410, R3 ;  /* 0x0000541007077816 */ /* 0x000fe40000000003 */
[----:B------:R-:W-:Y:S01]  /*ca40*/  PRMT R6, R2, 0x5410, R6 ;  /* 0x0000541002067816 */ /* 0x000fe20000000006 */
[----:B------:R-:W-:Y:S01]  /*ca50*/  FADD.FTZ R5, R206, R5 ;  /* 0x00000005ce057221 */ /* 0x000fe20000010000 */
[----:B------:R-:W-:Y:S02]  /*ca60*/  HSET2.LE.AND R2, R16, R0, PT ;  /* 0x0000000010027233 */ /* 0x000fe40003803000 */
[----:B--2---:R-:W-:-:S04]  /*ca70*/  F2FP.F16.F32.PACK_AB R3, R138, R139 ;  /* 0x0000008b8a03723e */ /* 0x004fc800000000ff */
[----:B------:R-:W-:Y:S02]  /*ca80*/  LOP3.LUT R130, R2, R3, RZ, 0xc0, !PT ;  /* 0x0000000302827212 */ /* 0x000fe400078ec0ff */
[----:B------:R-:W-:Y:S01]  /*ca90*/  HSET2.LE.AND R2, R4, R0, PT ;  /* 0x0000000004027233 */ /* 0x000fe20003803000 */
[----:B------:R-:W-:Y:S01]  /*caa0*/  FFMA.FTZ R4, R182, R14, R181 ;  /* 0x0000000eb6047223 */ /* 0x000fe200000100b5 */
[----:B---3--:R-:W-:-:S04]  /*cab0*/  F2FP.F16.F32.PACK_AB R3, R21, R23 ;  /* 0x000000171503723e */ /* 0x008fc800000000ff */
[----:B------:R-:W-:Y:S02]  /*cac0*/  LOP3.LUT R131, R2, R3, RZ, 0xc0, !PT ;  /* 0x0000000302837212 */ /* 0x000fe400078ec0ff */
[----:B------:R-:W-:Y:S02]  /*cad0*/  HSET2.LE.AND R2, R7, R0, PT ;  /* 0x0000000007027233 */ /* 0x000fe40003803000 */
[----:B------:R-:W-:-:S04]  /*cae0*/  F2FP.F16.F32.PACK_AB R3, R137, R132 ;  /* 0x000000848903723e */ /* 0x000fc800000000ff */
[----:B------:R-:W-:Y:S02]  /*caf0*/  LOP3.LUT R128, R2, R3, RZ, 0xc0, !PT ;  /* 0x0000000302807212 */ /* 0x000fe400078ec0ff */
[----:B------:R-:W-:Y:S01]  /*cb00*/  HSET2.LE.AND R2, R6, R0, PT ;  /* 0x0000000006027233 */ /* 0x000fe20003803000 */
[----:B------:R-:W-:Y:S01]  /*cb10*/  FADD.FTZ R6, R207, R4 ;  /* 0x00000004cf067221 */ /* 0x000fe20000010000 */
        /* <DEDUP_REMOVED lines=34> */
[C---:B------:R-:W-:Y:S01]  /*cd40*/  HMMA.16816.F32 R72, R128.reuse, R76, R72 ;  /* 0x0000004c8048723c */ /* 0x040fe20000001848 */
[----:B------:R1:W-:Y:S04]  /*cd50*/  STL [R1+0x8], R248 ;  /* 0x000008f801007387 */ /* 0x0003e80000100800 */
[----:B------:R1:W-:Y:S01]  /*cd60*/  STL [R1+0xc], R249 ;  /* 0x00000cf901007387 */ /* 0x0003e20000100800 */
        /* <DEDUP_REMOVED lines=159> */
[----:B------:R-:W-:Y:S06]  /*d760*/  HMMA.16816.F32 R184, R20, R26, R184 ;  /* 0x0000001a14b8723c */ /* 0x000fec00000018b8 */
[C---:B------:R-:W-:Y:S06]  /*d770*/  HMMA.16816.F32 R204, R4.reuse, R176, R232 ;  /* 0x000000b004cc723c */ /* 0x040fec00000018e8 */
[----:B------:R-:W-:Y:S06]  /*d780*/  HMMA.16816.F32 R208, R4, R178, R208 ;  /* 0x000000b204d0723c */ /* 0x000fec00000018d0 */
[----:B------:R-:W-:Y:S01]  /*d790*/  HMMA.16816.F32 R180, R16, R26, R180 ;  /* 0x0000001a10b4723c */ /* 0x000fe200000018b4 */
[----:B------:R-:W-:-:S05]  /*d7a0*/  VIADD R4, R2, 0x1 ;  /* 0x0000000102047836 */ /* 0x000fca0000000000 */
[----:B------:R-:W-:Y:S01]  /*d7b0*/  I2FP.F32.S32 R5, R4 ;  /* 0x0000000400057245 */ /* 0x000fe20000201400 */
[----:B------:R-:W-:Y:S01]  /*d7c0*/  HMMA.16816.F32 R28, R28, R178, R200 ;  /* 0x000000b21c1c723c */ /* 0x000fe200000018c8 */
[C---:B------:R-:W-:Y:S01]  /*d7d0*/  ISETP.GE.AND P4, PT, R4.reuse, R10, PT ;  /* 0x0000000a0400720c */ /* 0x040fe20003f86270 */
[----:B------:R-:W-:Y:S01]  /*d7e0*/  BAR.SYNC.DEFER_BLOCKING 0x0 ;  /* 0x0000000000007b1d */ /* 0x000fe20000010000 */
[C---:B------:R-:W-:Y:S01]  /*d7f0*/  ISETP.GE.AND P1, PT, R4.reuse, R9, PT ;  /* 0x000000090400720c */ /* 0x040fe20003f26270 */
[C---:B------:R-:W-:Y:S01]  /*d800*/  FFMA.FTZ R6, R5.reuse, UR5, R197 ;  /* 0x0000000505067c23 */ /* 0x040fe200080100c5 */
[C---:B------:R-:W-:Y:S01]  /*d810*/  ISETP.GE.AND P0, PT, R4.reuse, R12, PT ;  /* 0x0000000c0400720c */ /* 0x040fe20003f06270 */
[C---:B------:R-:W-:Y:S01]  /*d820*/  FFMA.FTZ R7, R5.reuse, UR5, R195 ;  /* 0x0000000505077c23 */ /* 0x040fe200080100c3 */
[----:B------:R-:W-:Y:S01]  /*d830*/  ISETP.GE.AND P6, PT, R4, R11, PT ;  /* 0x0000000b0400720c */ /* 0x000fe20003fc6270 */
[C---:B------:R-:W-:Y:S01]  /*d840*/  FFMA.FTZ R4, R5.reuse, UR5, R199 ;  /* 0x0000000505047c23 */ /* 0x040fe200080100c7 */
[----:B------:R-:W-:Y:S01]  /*d850*/  FSEL R25, R6, -INF , !P4 ;  /* 0xff80000006197808 */ /* 0x000fe20006000000 */
[----:B------:R-:W-:Y:S01]  /*d860*/  FFMA.FTZ R6, R5, UR5, R193 ;  /* 0x0000000505067c23 */ /* 0x000fe200080100c1 */
[----:B-1----:R-:W-:Y:S01]  /*d870*/  HMMA.16816.F32 R188, R20, R32, R172 ;  /* 0x0000002014bc723c */ /* 0x002fe200000018ac */
[----:B------:R-:W-:-:S02]  /*d880*/  ISETP.GE.AND P4, PT, R3, R9, PT ;  /* 0x000000090300720c */ /* 0x000fc40003f86270 */
[----:B------:R-:W-:Y:S02]  /*d890*/  FSEL R137, R4, -INF , !P1 ;  /* 0xff80000004897808 */ /* 0x000fe40004800000 */
[----:B------:R-:W-:Y:S01]  /*d8a0*/  I2FP.F32.S32 R4, R3 ;  /* 0x0000000300047245 */ /* 0x000fe20000201400 */
[C---:B------:R-:W-:Y:S01]  /*d8b0*/  HMMA.16816.F32 R172, R16.reuse, R32, R204 ;  /* 0x0000002010ac723c */ /* 0x040fe200000018cc */
[----:B------:R-:W-:Y:S02]  /*d8c0*/  FSEL R193, R6, -INF , !P0 ;  /* 0xff80000006c17808 */ /* 0x000fe40004000000 */
[----:B------:R-:W-:Y:S01]  /*d8d0*/  ISETP.GE.AND P1, PT, R3, R12, PT ;  /* 0x0000000c0300720c */ /* 0x000fe20003f26270 */
[C---:B------:R-:W-:Y:S01]  /*d8e0*/  FFMA.FTZ R6, R4.reuse, UR5, R184 ;  /* 0x0000000504067c23 */ /* 0x040fe200080100b8 */
[----:B------:R-:W-:Y:S01]  /*d8f0*/  FSEL R184, R7, -INF , !P6 ;  /* 0xff80000007b87808 */ /* 0x000fe20007000000 */
[C---:B------:R-:W-:Y:S01]  /*d900*/  FFMA.FTZ R7, R4.reuse, UR5, R180 ;  /* 0x0000000504077c23 */ /* 0x040fe200080100b4 */
[----:B------:R-:W-:Y:S01]  /*d910*/  ISETP.GE.AND P0, PT, R3, R11, PT ;  /* 0x0000000b0300720c */ /* 0x000fe20003f06270 */
[----:B------:R-:W-:Y:S01]  /*d920*/  FFMA.FTZ R5, R4, UR5, R186 ;  /* 0x0000000504057c23 */ /* 0x000fe200080100ba */
[----:B------:R-:W-:Y:S01]  /*d930*/  VIADD R3, R2, 0x9 ;  /* 0x0000000902037836 */ /* 0x000fe20000000000 */
[----:B------:R-:W-:Y:S01]  /*d940*/  FSEL R24, R6, -INF , !P5 ;  /* 0xff80000006187808 */ /* 0x000fe20006800000 */
[----:B------:R-:W-:Y:S01]  /*d950*/  HMMA.16816.F32 R176, R16, R34, R208 ;  /* 0x0000002210b0723c */ /* 0x000fe200000018d0 */
[----:B------:R-:W-:Y:S01]  /*d960*/  FSEL R139, R7, -INF , !P1 ;  /* 0xff800000078b7808 */ /* 0x000fe20004800000 */
[----:B------:R-:W-:Y:S01]  /*d970*/  FFMA.FTZ R7, R4, UR5, R182 ;  /* 0x0000000504077c23 */ /* 0x000fe200080100b6 */
[----:B------:R-:W-:-:S02]  /*d980*/  FSEL R132, R5, -INF , !P4 ;  /* 0xff80000005847808 */ /* 0x000fc40006000000 */
[----:B------:R-:W-:Y:S01]  /*d990*/  I2FP.F32.S32 R5, R3 ;  /* 0x0000000300057245 */ /* 0x000fe20000201400 */
[----:B------:R-:W-:Y:S01]  /*d9a0*/  HMMA.16816.F32 R20, R20, R34, R28 ;  /* 0x000000221414723c */ /* 0x000fe2000000181c */
[----:B------:R-:W-:Y:S02]  /*d9b0*/  FSEL R180, R7, -INF , !P0 ;  /* 0xff80000007b47808 */ /* 0x000fe40004000000 */
        /* <DEDUP_REMOVED lines=132> */
.L_x_1280:
[----:B------:R-:W-:Y:S05]  /*e200*/  BSYNC B0 ;  /* 0x0000000000007941 */ /* 0x000fea0003800000 */
.L_x_1279:
[----:B------:R-:W0:Y:S02]  /*e210*/  LDGDEPBAR ;  /* 0x00000000000079af */ /* 0x000e240000000000 */
.L_x_1278:
[----:B-1----:R-:W3:Y:S04]  /*e220*/  LDL R7, [R1+0x34] ;  /* 0x0000340001077983 */ /* 0x002ee80000100800 */
[----:B------:R-:W4:Y:S04]  /*e230*/  LDL R23, [R1+0x14] ;  /* 0x0000140001177983 */ /* 0x000f280000100800 */
[----:B------:R-:W5:Y:S01]  /*e240*/  LDL R22, [R1+0x30] ;  /* 0x0000300001167983 */ /* 0x000f620000100800 */
[----:B--2---:R-:W-:Y:S01]  /*e250*/  FMNMX.FTZ R2, R135, R8, !PT ;  /* 0x0000000887027209 */ /* 0x004fe20007810000 */
[----:B------:R-:W-:Y:S01]  /*e260*/  UIADD3 UR11, UR28, -0x61c88647, URZ ;  /* 0x9e3779b91c0b7890 */ /* 0x000fe2000fffe03f */
[----:B------:R-:W-:Y:S01]  /*e270*/  FMNMX.FTZ R3, R134, R18, !PT ;  /* 0x0000001286037209 */ /* 0x000fe20007810000 */
        /* <DEDUP_REMOVED lines=27> */
[----:B------:R-:W-:Y:S04]  /*e430*/  SHFL.BFLY PT, R14, R6, 0x2, 0x1f ;  /* 0x0c401f00060e7f89 */ /* 0x000fe800000e0000 */
[----:B------:R-:W1:Y:S01]  /*e440*/  SHFL.BFLY PT, R5, R2, 0x1, 0x1f ;  /* 0x0c201f0002057f89 */ /* 0x000e6200000e0000 */
[----:B--2---:R-:W-:Y:S02]  /*e450*/  FMNMX.FTZ R3, R3, R4, !PT ;  /* 0x0000000403037209 */ /* 0x004fe40007810000 */
[----:B------:R-:W-:-:S03]  /*e460*/  FMNMX.FTZ R4, R136, R30, !PT ;  /* 0x0000001e88047209 */ /* 0x000fc60007810000 */
[----:B------:R-:W2:Y:S01]  /*e470*/  SHFL.BFLY PT, R15, R3, 0x1, 0x1f ;  /* 0x0c201f00030f7f89 */ /* 0x000ea200000e0000 */
[----:B------:R-:W-:-:S04]  /*e480*/  FMNMX.FTZ R4, R184, R4, !PT ;  /* 0x00000004b8047209 */ /* 0x000fc80007810000 */
[----:B------:R-:W-:Y:S02]  /*e490*/  FMNMX.FTZ R13, R180, R4, !PT ;  /* 0x00000004b40d7209 */ /* 0x000fe40007810000 */
[----:B-1----:R-:W-:Y:S02]  /*e4a0*/  FMNMX.FTZ R244, R2, R5, !PT ;  /* 0x0000000502f47209 */ /* 0x002fe40007810000 */
[----:B------:R-:W-:Y:S02]  /*e4b0*/  MOV R2, UR29 ;  /* 0x0000001d00027c02 */ /* 0x000fe40008000f00 */
[----:B------:R-:W-:Y:S02]  /*e4c0*/  FSETP.NEU.FTZ.AND P6, PT, R244, -INF , PT ;  /* 0xff800000f400780b */ /* 0x000fe40003fdd000 */
[----:B--2---:R-:W-:-:S04]  /*e4d0*/  FMNMX.FTZ R242, R3, R15, !PT ;  /* 0x0000000f03f27209 */ /* 0x004fc80007810000 */
        /* <DEDUP_REMOVED lines=10> */
[----:B------:R-:W-:-:S03]  /*e580*/  LOP3.LUT R17, R5, UR11, R20, 0x96, !PT ;  /* 0x0000000b05117c12 */ /* 0x000fc6000f8e9614 */
[--C-:B------:R-:W-:Y:S01]  /*e590*/  FFMA.FTZ R8, R8, UR32, -R2.reuse ;  /* 0x0000002008087c23 */ /* 0x100fe20008010802 */
[----:B------:R-:W-:Y:S02]  /*e5a0*/  FMNMX.FTZ R7, R234, R7, !PT ;  /* 0x00000007ea077209 */ /* 0x000fe40007810000 */
[----:B------:R-:W-:Y:S01]  /*e5b0*/  IADD3 R20, R23, 0x4, RZ ;  /* 0x0000000417147810 */ /* 0x000fe20007ffe0ff */
[----:B------:R1:W-:Y:S01]  /*e5c0*/  MUFU.EX2 R194, R8 ;  /* 0x0000000800c27308 */ /* 0x0003e20000000800 */
[----:B------:R-:W-:Y:S01]  /*e5d0*/  FMNMX.FTZ R13, R6, R14, !PT ;  /* 0x0000000e060d7209 */ /* 0x000fe20007810000 */
[----:B------:R-:W-:-:S04]  /*e5e0*/  FFMA.FTZ R14, R25, UR32, -R2 ;  /* 0x00000020190e7c23 */ /* 0x000fc80008010802 */
[----:B------:R-:W2:Y:S02]  /*e5f0*/  SHFL.BFLY PT, R29, R13, 0x1, 0x1f ;  /* 0x0c201f000d1d7f89 */ /* 0x000ea400000e0000 */
[----:B------:R3:W4:Y:S01]  /*e600*/  MUFU.EX2 R35, R14 ;  /* 0x0000000e00237308 */ /* 0x0007220000000800 */
[----:B-1----:R-:W-:Y:S01]  /*e610*/  FMNMX.FTZ R8, R233, R7, !PT ;  /* 0x00000007e9087209 */ /* 0x002fe20007810000 */
[----:B------:R-:W-:-:S03]  /*e620*/  IMAD.WIDE.U32 R6, R20, -0x326172a9, RZ ;  /* 0xcd9e8d5714067825 */ /* 0x000fc600078e00ff */
[----:B------:R-:W-:Y:S02]  /*e630*/  FMNMX.FTZ R8, R230, R8, !PT ;  /* 0x00000008e6087209 */ /* 0x000fe40007810000 */
[----:B------:R-:W-:Y:S02]  /*e640*/  LOP3.LUT R20, R5, UR11, R6, 0x96, !PT ;  /* 0x0000000b05147c12 */ /* 0x000fe4000f8e9606 */
[----:B------:R-:W-:Y:S01]  /*e650*/  FMNMX.FTZ R3, R228, R8, !PT ;  /* 0x00000008e4037209 */ /* 0x000fe20007810000 */
[----:B------:R-:W-:Y:S01]  /*e660*/  FMUL.FTZ R8, R242, UR32 ;  /* 0x00000020f2087c20 */ /* 0x000fe20008410000 */
[----:B---3--:R-:W-:Y:S01]  /*e670*/  LOP3.LUT R14, R7, R22, RZ, 0x3c, !PT ;  /* 0x00000016070e7212 */ /* 0x008fe200078e3cff */
[----:B------:R-:W-:Y:S01]  /*e680*/  FFMA.FTZ R7, R24, UR32, -R2 ;  /* 0x0000002018077c23 */ /* 0x000fe20008010802 */
[----:B------:R-:W-:Y:S01]  /*e690*/  LOP3.LUT R22, R27, UR10, R16, 0x96, !PT ;  /* 0x0000000a1b167c12 */ /* 0x000fe2000f8e9610 */
[----:B------:R-:W-:Y:S01]  /*e6a0*/  IMAD.WIDE.U32 R20, R20, -0x2daee0ad, RZ ;  /* 0xd2511f5314147825 */ /* 0x000fe200078e00ff */
[----:B------:R-:W1:Y:S01]  /*e6b0*/  SHFL.BFLY PT, R27, R3, 0x2, 0x1f ;  /* 0x0c401f00031b7f89 */ /* 0x000e6200000e0000 */
[----:B------:R3:W-:Y:S01]  /*e6c0*/  MUFU.EX2 R195, R7 ;  /* 0x0000000700c37308 */ /* 0x0007e20000000800 */
[----:B------:R-:W-:Y:S01]  /*e6d0*/  FSEL R8, R8, RZ, P5 ;  /* 0x000000ff08087208 */ /* 0x000fe20002800000 */
[----:B------:R-:W-:Y:S01]  /*e6e0*/  IMAD.WIDE.U32 R14, R14, -0x2daee0ad, RZ ;  /* 0xd2511f530e0e7825 */ /* 0x000fe200078e00ff */
[----:B--2---:R-:W-:-:S03]  /*e6f0*/  FMNMX.FTZ R241, R13, R29, !PT ;  /* 0x0000001d0df17209 */ /* 0x004fc60007810000 */
[----:B------:R-:W-:Y:S01]  /*e700*/  IMAD.WIDE.U32 R22, R22, -0x326172a9, RZ ;  /* 0xcd9e8d5716167825 */ /* 0x000fe200078e00ff */
[----:B------:R-:W-:-:S03]  /*e710*/  LOP3.LUT R16, R15, UR10, R16, 0x96, !PT ;  /* 0x0000000a0f107c12 */ /* 0x000fc6000f8e9610 */
[----:B------:R-:W-:Y:S01]  /*e720*/  FFMA.FTZ R18, R18, UR32, -R8 ;  /* 0x0000002012127c23 */ /* 0x000fe20008010808 */
[----:B------:R-:W-:Y:S01]  /*e730*/  LOP3.LUT R5, R21, UR30, R14, 0x96, !PT ;  /* 0x0000001e15057c12 */ /* 0x000fe2000f8e960e */
[----:B------:R-:W-:Y:S01]  /*e740*/  FFMA.FTZ R14, R132, UR32, -R8 ;  /* 0x00000020840e7c23 */ /* 0x000fe20008010808 */
[----:B------:R-:W-:Y:S01]  /*e750*/  LOP3.LUT R24, R23, UR4, R4, 0x96, !PT ;  /* 0x0000000417187c12 */ /* 0x000fe2000f8e9604 */
[----:B------:R-:W-:Y:S01]  /*e760*/  MUFU.EX2 R192, R18 ;  /* 0x0000001200c07308 */ /* 0x000fe20000000800 */
[C---:B------:R-:W-:Y:S01]  /*e770*/  FMUL.FTZ R21, R241.reuse, UR32 ;  /* 0x00000020f1157c20 */ /* 0x040fe20008410000 */
[----:B------:R-:W-:Y:S02]  /*e780*/  FSETP.NEU.FTZ.AND P4, PT, R241, -INF , PT ;  /* 0xff800000f100780b */ /* 0x000fe40003f9d000 */
[----:B------:R-:W-:-:S04]  /*e790*/  IMAD.WIDE.U32 R24, R24, -0x2daee0ad, RZ ;  /* 0xd2511f5318187825 */ /* 0x000fc800078e00ff */
[----:B---3--:R-:W-:Y:S01]  /*e7a0*/  FFMA.FTZ R7, R19, UR32, -R2 ;  /* 0x0000002013077c23 */ /* 0x008fe20008010802 */
[----:B------:R-:W-:Y:S01]  /*e7b0*/  FSEL R21, R21, RZ, P4 ;  /* 0x000000ff15157208 */ /* 0x000fe20002000000 */
[----:B------:R-:W-:Y:S01]  /*e7c0*/  MUFU.EX2 R186, R14 ;  /* 0x0000000e00ba7308 */ /* 0x000fe20000000800 */
[----:B-1----:R-:W-:-:S07]  /*e7d0*/  FMNMX.FTZ R3, R3, R27, !PT ;  /* 0x0000001b03037209 */ /* 0x002fce0007810000 */
[----:B------:R1:W-:Y:S02]  /*e7e0*/  MUFU.EX2 R177, R7 ;  /* 0x0000000700b17308 */ /* 0x0003e40000000800 */
[----:B-1----:R-:W-:-:S04]  /*e7f0*/  IMAD.WIDE.U32 R6, R17, -0x2daee0ad, RZ ;  /* 0xd2511f5311067825 */ /* 0x002fc800078e00ff */
[----:B------:R-:W-:Y:S01]  /*e800*/  IMAD.WIDE.U32 R16, R16, -0x326172a9, RZ ;  /* 0xcd9e8d5710107825 */ /* 0x000fe200078e00ff */
[----:B------:R-:W-:Y:S02]  /*e810*/  LOP3.LUT R7, R7, UR30, R26, 0x96, !PT ;  /* 0x0000001e07077c12 */ /* 0x000fe4000f8e961a */
[----:B------:R-:W-:Y:S02]  /*e820*/  LOP3.LUT R32, R25, UR26, R6, 0x96, !PT ;  /* 0x0000001a19207c12 */ /* 0x000fe4000f8e9606 */
[----:B------:R-:W-:Y:S01]  /*e830*/  LOP3.LUT R18, R17, UR4, R4, 0x96, !PT ;  /* 0x0000000411127c12 */ /* 0x000fe2000f8e9604 */
[----:B------:R-:W-:Y:S01]  /*e840*/  FFMA.FTZ R4, R137, UR32, -R8 ;  /* 0x0000002089047c23 */ /* 0x000fe20008010808 */
[----:B------:R-:W1:Y:S01]  /*e850*/  SHFL.BFLY PT, R17, R3, 0x1, 0x1f ;  /* 0x0c201f0003117f89 */ /* 0x000e6200000e0000 */
[----:B------:R-:W-:Y:S01]  /*e860*/  IMAD.WIDE.U32 R6, R7, -0x326172a9, RZ ;  /* 0xcd9e8d5707067825 */ /* 0x000fe200078e00ff */
[----:B------:R-:W-:Y:S01]  /*e870*/  UIADD3 UR4, UR28, -0x4ab325aa, URZ ;  /* 0xb54cda561c047890 */ /* 0x000fe2000fffe03f */
[----:B------:R2:W-:Y:S02]  /*e880*/  MUFU.EX2 R185, R4 ;  /* 0x0000000400b97308 */ /* 0x0005e40000000800 */
[----:B------:R-:W-:Y:S01]  /*e890*/  IMAD.WIDE.U32 R18, R18, -0x2daee0ad, RZ ;  /* 0xd2511f5312127825 */ /* 0x000fe200078e00ff */
[----:B------:R-:W-:-:S03]  /*e8a0*/  LOP3.LUT R15, R7, UR27, R22, 0x96, !PT ;  /* 0x0000001b070f7c12 */ /* 0x000fc6000f8e9616 */
[----:B------:R-:W-:Y:S01]  /*e8b0*/  FFMA.FTZ R7, R28, UR32, -R21 ;  /* 0x000000201c077c23 */ /* 0x000fe20008010815 */
[----:B------:R-:W-:Y:S01]  /*e8c0*/  LOP3.LUT R20, R19, UR26, R20, 0x96, !PT ;  /* 0x0000001a13147c12 */ /* 0x000fe2000f8e9614 */
[----:B------:R-:W-:Y:S02]  /*e8d0*/  IMAD.WIDE.U32 R14, R15, -0x2daee0ad, RZ ;  /* 0xd2511f530f0e7825 */ /* 0x000fe400078e00ff */
[----:B------:R3:W-:Y:S02]  /*e8e0*/  MUFU.EX2 R187, R7 ;  /* 0x0000000700bb7308 */ /* 0x0007e40000000800 */
[----:B------:R-:W-:Y:S01]  /*e8f0*/  IMAD.WIDE.U32 R182, R20, -0x326172a9, RZ ;  /* 0xcd9e8d5714b67825 */ /* 0x000fe200078e00ff */
[----:B------:R-:W-:-:S03]  /*e900*/  LOP3.LUT R22, R15, UR24, R24, 0x96, !PT ;  /* 0x000000180f167c12 */ /* 0x000fc6000f8e9618 */
[----:B--2---:R-:W-:Y:S01]  /*e910*/  IMAD.WIDE.U32 R4, R5, -0x326172a9, RZ ;  /* 0xcd9e8d5705047825 */ /* 0x004fe200078e00ff */
[----:B-1----:R-:W-:-:S03]  /*e920*/  FMNMX.FTZ R240, R3, R17, !PT ;  /* 0x0000001103f07209 */ /* 0x002fc60007810000 */
[----:B------:R-:W-:Y:S01]  /*e930*/  FFMA.FTZ R3, R193, UR32, -R21 ;  /* 0x00000020c1037c23 */ /* 0x000fe20008010815 */
[----:B------:R-:W-:Y:S01]  /*e940*/  LOP3.LUT R16, R5, UR27, R16, 0x96, !PT ;  /* 0x0000001b05107c12 */ /* 0x000fe2000f8e9610 */
[----:B------:R-:W-:Y:S01]  /*e950*/  FFMA.FTZ R5, R33, UR32, -R8 ;  /* 0x0000002021057c23 */ /* 0x000fe20008010808 */
[----:B------:R-:W-:Y:S01]  /*e960*/  IMAD.WIDE.U32 R32, R32, -0x326172a9, RZ ;  /* 0xcd9e8d5720207825 */ /* 0x000fe200078e00ff */
[----:B------:R-:W-:-:S03]  /*e970*/  FSETP.NEU.FTZ.AND P1, PT, R240, -INF , PT ;  /* 0xff800000f000780b */ /* 0x000fc60003f3d000 */
[----:B---3--:R-:W-:Y:S01]  /*e980*/  FFMA.FTZ R7, R139, UR32, -R21 ;  /* 0x000000208b077c23 */ /* 0x008fe20008010815 */
[----:B------:R1:W-:Y:S01]  /*e990*/  MUFU.EX2 R179, R5 ;  /* 0x0000000500b37308 */ /* 0x0003e20000000800 */
[----:B------:R-:W-:Y:S01]  /*e9a0*/  IMAD.WIDE.U32 R22, R22, -0x326172a9, RZ ;  /* 0xcd9e8d5716167825 */ /* 0x000fe200078e00ff */
[----:B------:R-:W-:Y:S02]  /*e9b0*/  LOP3.LUT R13, R33, UR25, R6, 0x96, !PT ;  /* 0x00000019210d7c12 */ /* 0x000fe4000f8e9606 */
[----:B------:R-:W-:Y:S02]  /*e9c0*/  LOP3.LUT R6, R183, UR25, R4, 0x96, !PT ;  /* 0x00000019b7067c12 */ /* 0x000fe4000f8e9604 */
[----:B------:R-:W-:Y:S01]  /*e9d0*/  LOP3.LUT R23, R23, UR31, R32, 0x96, !PT ;  /* 0x0000001f17177c12 */ /* 0x000fe2000f8e9620 */
[----:B------:R-:W-:Y:S01]  /*e9e0*/  IMAD.WIDE.U32 R172, R13, -0x2daee0ad, RZ ;  /* 0xd2511f530dac7825 */ /* 0x000fe200078e00ff */
[----:B------:R-:W-:Y:S01]  /*e9f0*/  MUFU.EX2 R183, R3 ;  /* 0x0000000300b77308 */ /* 0x000fe20000000800 */
[----:B------:R-:W-:-:S02]  /*ea00*/  FSEL R13, R244, RZ, P6 ;  /* 0x000000fff40d7208 */ /* 0x000fc40003000000 */
[----:B------:R-:W-:-:S04]  /*ea10*/  IMAD.WIDE.U32 R174, R6, -0x2daee0ad, RZ ;  /* 0xd2511f5306ae7825 */ /* 0x000fc800078e00ff */
[----:B------:R-:W-:Y:S01]  /*ea20*/  FMUL.FTZ R6, R240, UR32 ;  /* 0x00000020f0067c20 */ /* 0x000fe20008410000 */
[----:B------:R-:W-:Y:S01]  /*ea30*/  FADD.FTZ R26, R135, -R13 ;  /* 0x8000000d871a7221 */ /* 0x000fe20000010000 */
[----:B------:R-:W-:Y:S01]  /*ea40*/  FSEL R13, R242, RZ, P5 ;  /* 0x000000fff20d7208 */ /* 0x000fe20002800000 */
[----:B------:R2:W3:Y:S01]  /*ea50*/  MUFU.EX2 R178, R7 ;  /* 0x0000000700b27308 */ /* 0x0004e20000000800 */
[----:B-1----:R-:W-:-:S04]  /*ea60*/  IMAD.WIDE.U32 R4, R16, -0x2daee0ad, RZ ;  /* 0xd2511f5310047825 */ /* 0x002fc800078e00ff */
[----:B------:R-:W-:Y:S01]  /*ea70*/  FADD.FTZ R27, R134, -R13 ;  /* 0x8000000d861b7221 */ /* 0x000fe20000010000 */
[----:B------:R-:W-:Y:S02]  /*ea80*/  LOP3.LUT R18, R5, UR24, R18, 0x96, !PT ;  /* 0x0000001805127c12 */ /* 0x000fe4000f8e9612 */
[----:B------:R-:W-:Y:S02]  /*ea90*/  LOP3.LUT R5, R173, UR23, R14, 0x96, !PT ;  /* 0x00000017ad057c12 */ /* 0x000fe4000f8e960e */
[----:B------:R-:W-:Y:S01]  /*eaa0*/  LOP3.LUT R16, R175, UR23, R4, 0x96, !PT ;  /* 0x00000017af107c12 */ /* 0x000fe2000f8e9604 */
[----:B----4-:R-:W-:Y:S01]  /*eab0*/  IMAD.MOV.U32 R175, RZ, RZ, R35 ;  /* 0x000000ffffaf7224 */ /* 0x010fe200078e0023 */
[----:B------:R-:W-:Y:S01]  /*eac0*/  MOV R35, R249 ;  /* 0x000000f900237202 */ /* 0x000fe20000000f00 */
[----:B------:R-:W-:Y:S01]  /*ead0*/  IMAD.WIDE.U32 R4, R5, -0x326172a9, RZ ;  /* 0xcd9e8d5705047825 */ /* 0x000fe200078e00ff */
[----:B--2---:R-:W-:-:S04]  /*eae0*/  FSEL R7, R241, RZ, P4 ;  /* 0x000000fff1077208 */ /* 0x004fc80002000000 */
[----:B------:R-:W-:Y:S02]  /*eaf0*/  LOP3.LUT R3, R5, UR4, R22, 0x96, !PT ;  /* 0x0000000405037c12 */ /* 0x000fe4000f8e9616 */
[----:B------:R-:W-:Y:S01]  /*eb00*/  LOP3.LUT R14, R4, 0xffff, RZ, 0xc0, !PT ;  /* 0x0000ffff040e7812 */ /* 0x000fe200078ec0ff */
[----:B------:R-:W-:Y:S01]  /*eb10*/  FFMA.FTZ R5, R138, UR32, -R21 ;  /* 0x000000208a057c23 */ /* 0x000fe20008010815 */
[----:B------:R-:W-:Y:S01]  /*eb20*/  FSEL R22, R6, RZ, P1 ;  /* 0x000000ff06167208 */ /* 0x000fe20000800000 */
[----:B------:R-:W-:Y:S01]  /*eb30*/  FADD.FTZ R33, R133, -R7 ;  /* 0x8000000785217221 */ /* 0x000fe20000010000 */
        /* <DEDUP_REMOVED lines=9> */
[----:B------:R-:W-:Y:S01]  /*ebd0*/  IMAD.WIDE.U32 R136, R18, -0x326172a9, RZ ;  /* 0xcd9e8d5712887825 */ /* 0x000fe200078e00ff */
        /* <DEDUP_REMOVED lines=9> */
[----:B---3--:R-:W-:Y:S02]  /*ec70*/  MOV R180, R178 ;  /* 0x000000b200b47202 */ /* 0x008fe40000000f00 */
[----:B------:R-:W-:-:S03]  /*ec80*/  MOV R178, R248 ;  /* 0x000000f800b27202 */ /* 0x000fc60000000f00 */
[----:B------:R3:W-:Y:S01]  /*ec90*/  MUFU.EX2 R247, R5 ;  /* 0x0000000500f77308 */ /* 0x0007e20000000800 */
[----:B--2---:R-:W-:-:S04]  /*eca0*/  LOP3.LUT R6, R3, 0xffff, RZ, 0xc0, !PT ;  /* 0x0000ffff03067812 */ /* 0x004fc800078ec0ff */
[----:B-1----:R-:W-:Y:S02]  /*ecb0*/  SHF.R.U32.HI R13, RZ, 0x8, R6 ;  /* 0x00000008ff0d7819 */ /* 0x002fe40000011606 */
[----:B------:R-:W-:-:S04]  /*ecc0*/  LOP3.LUT R6, R7, 0xff, RZ, 0xc0, !PT ;  /* 0x000000ff07067812 */ /* 0x000fc800078ec0ff */
[----:B------:R-:W-:Y:S01]  /*ecd0*/  PRMT R29, R6, 0x5410, R15 ;  /* 0x00005410061d7816 */ /* 0x000fe2000000000f */
[----:B------:R-:W-:Y:S01]  /*ece0*/  FMUL.FTZ R15, R27, UR32 ;  /* 0x000000201b0f7c20 */ /* 0x000fe20008410000 */
[----:B---3--:R-:W-:Y:S01]  /*ecf0*/  IMAD.WIDE.U32 R4, R16, -0x326172a9, RZ ;  /* 0xcd9e8d5710047825 */ /* 0x008fe200078e00ff */
[----:B------:R-:W-:-:S03]  /*ed00*/  LOP3.LUT R16, R3, 0xff, RZ, 0xc0, !PT ;  /* 0x000000ff03107812 */ /* 0x000fc600078ec0ff */
[----:B------:R-:W-:Y:S01]  /*ed10*/  FFMA.FTZ R3, R34, UR32, -R22 ;  /* 0x0000002022037c23 */ /* 0x000fe20008010816 */
[----:B------:R-:W-:-:S03]  /*ed20*/  LOP3.LUT R14, R4, 0xffff, RZ, 0xc0, !PT ;  /* 0x0000ffff040e7812 */ /* 0x000fc600078ec0ff */
        /* <DEDUP_REMOVED lines=20> */
[----:B------:R-:W-:Y:S01]  /*ee70*/  FMUL.FTZ R51, R51, R15 ;  /* 0x0000000f33337220 */ /* 0x000fe20000410000 */
[----:B------:R-:W-:Y:S01]  /*ee80*/  F2FP.F16.F32.PACK_AB R3, R177, R195 ;  /* 0x000000c3b103723e */ /* 0x000fe200000000ff */
[----:B------:R-:W1:Y:S01]  /*ee90*/  MUFU.EX2 R14, R14 ;  /* 0x0000000e000e7308 */ /* 0x000e620000000800 */
[--C-:B------:R-:W-:Y:S01]  /*eea0*/  HSET2.LE.AND R7, R17, R0.reuse, PT ;  /* 0x0000000011077233 */ /* 0x100fe20003803000 */
[-C--:B------:R-:W-:Y:S01]  /*eeb0*/  FMUL.FTZ R146, R146, R15.reuse ;  /* 0x0000000f92927220 */ /* 0x080fe20000410000 */
[----:B------:R-:W-:Y:S01]  /*eec0*/  F2FP.F16.F32.PACK_AB R4, R179, R186 ;  /* 0x000000bab304723e */ /* 0x000fe200000000ff */
[----:B------:R-:W-:Y:S01]  /*eed0*/  FMUL.FTZ R147, R147, R15 ;  /* 0x0000000f93937220 */ /* 0x000fe20000410000 */
[----:B------:R-:W-:Y:S01]  /*eee0*/  LOP3.LUT R6, R6, R3, RZ, 0xc0, !PT ;  /* 0x0000000306067212 */ /* 0x000fe200078ec0ff */
[-C--:B------:R-:W-:Y:S01]  /*eef0*/  FMUL.FTZ R154, R154, R15.reuse ;  /* 0x0000000f9a9a7220 */ /* 0x080fe20000410000 */
[----:B------:R-:W-:Y:S01]  /*ef00*/  PRMT R13, R20, 0x5410, R13 ;  /* 0x00005410140d7816 */ /* 0x000fe2000000000d */
[----:B------:R-:W-:Y:S01]  /*ef10*/  FMUL.FTZ R20, R26, UR32 ;  /* 0x000000201a147c20 */ /* 0x000fe20008410000 */
[----:B------:R-:W-:Y:S01]  /*ef20*/  LOP3.LUT R7, R7, R4, RZ, 0xc0, !PT ;  /* 0x0000000407077212 */ /* 0x000fe200078ec0ff */
[----:B------:R-:W2:Y:S01]  /*ef30*/  LDSM.16.MT88.4 R24, [R213+0xa000] ;  /* 0x00a00000d518783b */ /* 0x000ea20000004200 */
[--C-:B------:R-:W-:Y:S01]  /*ef40*/  HSET2.LE.AND R3, R28, R0.reuse, PT ;  /* 0x000000001c037233 */ /* 0x100fe20003803000 */
[-C--:B------:R-:W-:Y:S01]  /*ef50*/  FMUL.FTZ R155, R155, R15.reuse ;  /* 0x0000000f9b9b7220 */ /* 0x080fe20000410000 */
[----:B------:R-:W-:Y:S01]  /*ef60*/  F2FP.F16.F32.PACK_AB R4, R175, R194 ;  /* 0x000000c2af04723e */ /* 0x000fe200000000ff */
[----:B------:R-:W3:Y:S01]  /*ef70*/  MUFU.EX2 R20, R20 ;  /* 0x0000001400147308 */ /* 0x000ee20000000800 */
[----:B------:R-:W-:Y:S01]  /*ef80*/  LOP3.LUT R5, R19, 0xff, RZ, 0xc0, !PT ;  /* 0x000000ff13057812 */ /* 0x000fe200078ec0ff */
[-C--:B------:R-:W-:Y:S01]  /*ef90*/  FMUL.FTZ R38, R38, R15.reuse ;  /* 0x0000000f26267220 */ /* 0x080fe20000410000 */
[----:B------:R-:W-:Y:S01]  /*efa0*/  LOP3.LUT R4, R3, R4, RZ, 0xc0, !PT ;  /* 0x0000000403047212 */ /* 0x000fe200078ec0ff */
[-C--:B-1----:R-:W-:Y:S01]  /*efb0*/  FMUL.FTZ R140, R140, R14.reuse ;  /* 0x0000000e8c8c7220 */ /* 0x082fe20000410000 */
[----:B------:R-:W-:Y:S01]  /*efc0*/  PRMT R19, R5, 0x5410, R18 ;  /* 0x0000541005137816 */ /* 0x000fe20000000012 */
[-C--:B------:R-:W-:Y:S01]  /*efd0*/  FMUL.FTZ R141, R141, R14.reuse ;  /* 0x0000000e8d8d7220 */ /* 0x080fe20000410000 */
[--C-:B------:R-:W-:Y:S01]  /*efe0*/  HSET2.LE.AND R3, R29, R0.reuse, PT ;  /* 0x000000001d037233 */ /* 0x100fe20003803000 */
[----:B------:R-:W-:Y:S01]  /*eff0*/  FMUL.FTZ R148, R148, R14 ;  /* 0x0000000e94947220 */ /* 0x000fe20000410000 */
[----:B------:R-:W-:Y:S01]  /*f000*/  F2FP.F16.F32.PACK_AB R5, R185, R192 ;  /* 0x000000c0b905723e */ /* 0x000fe200000000ff */
[-C--:B------:R-:W-:Y:S01]  /*f010*/  FMUL.FTZ R149, R149, R14.reuse ;  /* 0x0000000e95957220 */ /* 0x080fe20000410000 */
[--C-:B------:R-:W-:Y:S01]  /*f020*/  HSET2.LE.AND R13, R13, R0.reuse, PT ;  /* 0x000000000d0d7233 */ /* 0x100fe20003803000 */
[----:B------:R-:W-:Y:S01]  /*f030*/  FMUL.FTZ R39, R39, R15 ;  /* 0x0000000f27277220 */ /* 0x000fe20000410000 */
[----:B------:R-:W-:Y:S01]  /*f040*/  LOP3.LUT R5, R3, R5, RZ, 0xc0, !PT ;  /* 0x0000000503057212 */ /* 0x000fe200078ec0ff */
[-C--:B------:R-:W-:Y:S01]  /*f050*/  FMUL.FTZ R40, R40, R14.reuse ;  /* 0x0000000e28287220 */ /* 0x080fe20000410000 */
[--C-:B------:R-:W-:Y:S01]  /*f060*/  HSET2.LE.AND R3, R19, R0.reuse, PT ;  /* 0x0000000013037233 */ /* 0x100fe20003803000 */
[----:B------:R-:W-:Y:S01]  /*f070*/  FMUL.FTZ R41, R41, R14 ;  /* 0x0000000e29297220 */ /* 0x000fe20000410000 */
[----:B------:R-:W-:Y:S01]  /*f080*/  F2FP.F16.F32.PACK_AB R18, R176, R180 ;  /* 0x000000b4b012723e */ /* 0x000fe200000000ff */
[----:B---3--:R-:W-:Y:S01]  /*f090*/  FMUL.FTZ R48, R48, R20 ;  /* 0x0000001430307220 */ /* 0x008fe20000410000 */
[----:B------:R-:W-:Y:S01]  /*f0a0*/  F2FP.F16.F32.PACK_AB R19, R235, R246 ;  /* 0x000000f6eb13723e */ /* 0x000fe200000000ff */
[----:B------:R-:W-:Y:S01]  /*f0b0*/  FMUL.FTZ R49, R49, R20 ;  /* 0x0000001431317220 */ /* 0x000fe20000410000 */
[----:B------:R-:W-:Y:S01]  /*f0c0*/  LOP3.LUT R18, R13, R18, RZ, 0xc0, !PT ;  /* 0x000000120d127212 */ /* 0x000fe200078ec0ff */
[-C--:B------:R-:W-:Y:S01]  /*f0d0*/  FMUL.FTZ R144, R144, R20.reuse ;  /* 0x0000001490907220 */ /* 0x080fe20000410000 */
[----:B------:R-:W-:Y:S01]  /*f0e0*/  LOP3.LUT R19, R3, R19, RZ, 0xc0, !PT ;  /* 0x0000001303137212 */ /* 0x000fe200078ec0ff */
[----:B------:R1:W3:Y:S01]  /*f0f0*/  MUFU.EX2 R13, R31 ;  /* 0x0000001f000d7308 */ /* 0x0002e20000000800 */
[--C-:B------:R-:W-:Y:S01]  /*f100*/  HSET2.LE.AND R3, R30, R0.reuse, PT ;  /* 0x000000001e037233 */ /* 0x100fe20003803000 */
[-C--:B------:R-:W-:Y:S01]  /*f110*/  FMUL.FTZ R145, R145, R20.reuse ;  /* 0x0000001491917220 */ /* 0x080fe20000410000 */
[----:B------:R-:W-:Y:S01]  /*f120*/  HSET2.LE.AND R16, R16, R0, PT ;  /* 0x0000000010107233 */ /* 0x000fe20003803000 */
[-C--:B------:R-:W-:Y:S01]  /*f130*/  FMUL.FTZ R152, R152, R20.reuse ;  /* 0x0000001498987220 */ /* 0x080fe20000410000 */
[----:B------:R-:W-:Y:S01]  /*f140*/  F2FP.F16.F32.PACK_AB R17, R183, R187 ;  /* 0x000000bbb711723e */ /* 0x000fe200000000ff */
[-C--:B------:R-:W-:Y:S01]  /*f150*/  FMUL.FTZ R153, R153, R20.reuse ;  /* 0x0000001499997220 */ /* 0x080fe20000410000 */
[-C--:B------:R-:W-:Y:S01]  /*f160*/  FMUL.FTZ R36, R36, R20.reuse ;  /* 0x0000001424247220 */ /* 0x080fe20000410000 */
[-C--:B------:R-:W-:Y:S01]  /*f170*/  FMUL.FTZ R37, R37, R20.reuse ;  /* 0x0000001425257220 */ /* 0x080fe20000410000 */
[----:B------:R-:W-:Y:S01]  /*f180*/  LOP3.LUT R16, R16, R17, RZ, 0xc0, !PT ;  /* 0x0000001110107212 */ /* 0x000fe200078ec0ff */
[-C--:B------:R-:W-:Y:S01]  /*f190*/  FMUL.FTZ R168, R168, R20.reuse ;  /* 0x00000014a8a87220 */ /* 0x080fe20000410000 */
[----:B------:R-:W-:Y:S01]  /*f1a0*/  F2FP.F16.F32.PACK_AB R17, R245, R247 ;  /* 0x000000f7f511723e */ /* 0x000fe200000000ff */
[C---:B--2---:R-:W-:Y:S01]  /*f1b0*/  HMMA.16816.F32 R144, R4.reuse, R24, R144 ;  /* 0x000000180490723c */ /* 0x044fe20000001890 */
[-C--:B------:R-:W-:Y:S01]  /*f1c0*/  FMUL.FTZ R169, R169, R20.reuse ;  /* 0x00000014a9a97220 */ /* 0x080fe20000410000 */
[----:B------:R-:W-:Y:S01]  /*f1d0*/  FMUL.FTZ R170, R170, R15 ;  /* 0x0000000faaaa7220 */ /* 0x000fe20000410000 */
[----:B------:R-:W-:Y:S01]  /*f1e0*/  LOP3.LUT R17, R3, R17, RZ, 0xc0, !PT ;  /* 0x0000001103117212 */ /* 0x000fe200078ec0ff */
[----:B------:R-:W-:Y:S01]  /*f1f0*/  FMUL.FTZ R171, R171, R15 ;  /* 0x0000000fabab7220 */ /* 0x000fe20000410000 */
[----:B-1----:R-:W1:Y:S01]  /*f200*/  LDSM.16.MT88.4 R28, [R215+0xa000] ;  /* 0x00a00000d71c783b */ /* 0x002e620000004200 */
[-C--:B---3--:R-:W-:Y:S01]  /*f210*/  FMUL.FTZ R142, R142, R13.reuse ;  /* 0x0000000d8e8e7220 */ /* 0x088fe20000410000 */
[-C--:B------:R-:W-:Y:S01]  /*f220*/  FMUL.FTZ R143, R143, R13.reuse ;  /* 0x0000000d8f8f7220 */ /* 0x080fe20000410000 */
[-C--:B------:R-:W-:Y:S01]  /*f230*/  FMUL.FTZ R150, R150, R13.reuse ;  /* 0x0000000d96967220 */ /* 0x080fe20000410000 */
[-C--:B------:R-:W-:Y:S01]  /*f240*/  FMUL.FTZ R151, R151, R13.reuse ;  /* 0x0000000d97977220 */ /* 0x080fe20000410000 */
        /* <DEDUP_REMOVED lines=20> */
[----:B------:R-:W-:Y:S01]  /*f390*/  FMUL.FTZ R67, R67, R15 ;  /* 0x0000000f43437220 */ /* 0x000fe20000410000 */
[----:B------:R-:W-:Y:S01]  /*f3a0*/  IMAD.MOV.U32 R149, RZ, RZ, R192 ;  /* 0x000000ffff957224 */ /* 0x000fe200078e00c0 */
[----:B------:R-:W-:Y:S01]  /*f3b0*/  MOV R192, R35 ;  /* 0x0000002300c07202 */ /* 0x000fe20000000f00 */
[-C--:B------:R-:W-:Y:S01]  /*f3c0*/  FMUL.FTZ R97, R97, R20.reuse ;  /* 0x0000001461617220 */ /* 0x080fe20000410000 */
[----:B------:R-:W-:Y:S01]  /*f3d0*/  LDSM.16.MT88.4 R32, [R215+0xb000] ;  /* 0x00b00000d720783b */ /* 0x000fe20000004200 */
        /* <DEDUP_REMOVED lines=10> */
[C---:B-1----:R-:W-:Y:S01]  /*f480*/  HMMA.16816.F32 R196, R4.reuse, R30, R48 ;  /* 0x0000001e04c4723c */ /* 0x042fe20000001830 */
[----:B------:R-:W1:Y:S01]  /*f490*/  LDSM.16.MT88.4 R48, [R217+0xb000] ;  /* 0x00b00000d930783b */ /* 0x000e620000004200 */
[----:B------:R-:W-:Y:S01]  /*f4a0*/  MOV R138, R135 ;  /* 0x00000087008a7202 */ /* 0x000fe20000000f00 */
[-C--:B------:R-:W-:Y:S01]  /*f4b0*/  FMUL.FTZ R86, R86, R15.reuse ;  /* 0x0000000f56567220 */ /* 0x080fe20000410000 */
[-C--:B------:R-:W-:Y:S01]  /*f4c0*/  FMUL.FTZ R87, R87, R15.reuse ;  /* 0x0000000f57577220 */ /* 0x080fe20000410000 */
[----:B------:R-:W3:Y:S01]  /*f4d0*/  LDSM.16.MT88.4 R132, [R218+0xa000] ;  /* 0x00a00000da84783b */ /* 0x000ee20000004200 */
[-C--:B------:R-:W-:Y:S01]  /*f4e0*/  HMMA.16816.F32 R208, R4, R28.reuse, R36 ;  /* 0x0000001c04d0723c */ /* 0x080fe20000001824 */
[-C--:B------:R-:W-:Y:S01]  /*f4f0*/  FMUL.FTZ R98, R98, R15.reuse ;  /* 0x0000000f62627220 */ /* 0x080fe20000410000 */
[-C--:B------:R-:W-:Y:S01]  /*f500*/  FMUL.FTZ R99, R99, R15.reuse ;  /* 0x0000000f63637220 */ /* 0x080fe20000410000 */
[----:B------:R-:W4:Y:S01]  /*f510*/  LDSM.16.MT88.4 R36, [R217+0xa000] ;  /* 0x00a00000d924783b */ /* 0x000f220000004200 */
[-C--:B------:R-:W-:Y:S01]  /*f520*/  FMUL.FTZ R113, R113, R20.reuse ;  /* 0x0000001471717220 */ /* 0x080fe20000410000 */
[-C--:B------:R-:W-:Y:S01]  /*f530*/  FMUL.FTZ R156, R156, R20.reuse ;  /* 0x000000149c9c7220 */ /* 0x080fe20000410000 */
[----:B------:R-:W-:Y:S01]  /*f540*/  HMMA.16816.F32 R236, R16, R28, R40 ;  /* 0x0000001c10ec723c */ /* 0x000fe20000001828 */
        /* <DEDUP_REMOVED lines=20> */
[----:B------:R-:W-:Y:S01]  /*f690*/  FMUL.FTZ R47, R47, R13 ;  /* 0x0000000d2f2f7220 */ /* 0x000fe20000410000 */
[----:B------:R-:W-:Y:S01]  /*f6a0*/  MOV R150, R195 ;  /* 0x000000c300967202 */ /* 0x000fe20000000f00 */
        /* <DEDUP_REMOVED lines=12> */
[----:B---3--:R-:W-:Y:S01]  /*f770*/  HMMA.16816.F32 R52, R4, R132, R52 ;  /* 0x000000840434723c */ /* 0x008fe20000001834 */
[----:B------:R-:W-:-:S02]  /*f780*/  IMAD.MOV.U32 R169, RZ, RZ, R3 ;  /* 0x000000ffffa97224 */ /* 0x000fc400078e0003 */
[--C-:B------:R-:W-:Y:S01]  /*f790*/  FFMA.FTZ R3, R190, UR32, -R2.reuse ;  /* 0x00000020be037c23 */ /* 0x100fe20008010802 */
[----:B------:R-:W-:Y:S01]  /*f7a0*/  MOV R168, R186 ;  /* 0x000000ba00a87202 */ /* 0x000fe20000000f00 */
[-C--:B------:R-:W-:Y:S01]  /*f7b0*/  FMUL.FTZ R58, R58, R13.reuse ;  /* 0x0000000d3a3a7220 */ /* 0x080fe20000410000 */
[----:B------:R-:W-:Y:S01]  /*f7c0*/  MOV R170, R184 ;  /* 0x000000b800aa7202 */ /* 0x000fe20000000f00 */
[----:B------:R1:W-:Y:S01]  /*f7d0*/  MUFU.EX2 R190, R3 ;  /* 0x0000000300be7308 */ /* 0x0003e20000000800 */
[C---:B------:R-:W-:Y:S01]  /*f7e0*/  HMMA.16816.F32 R64, R4.reuse, R134, R64 ;  /* 0x000000860440723c */ /* 0x040fe20000001840 */
[----:B------:R-:W-:Y:S01]  /*f7f0*/  MOV R171, R194 ;  /* 0x000000c200ab7202 */ /* 0x000fe20000000f00 */
        /* <DEDUP_REMOVED lines=14> */
[----:B-1----:R-:W-:Y:S01]  /*f8e0*/  FFMA.FTZ R3, R189, UR32, -R2 ;  /* 0x00000020bd037c23 */ /* 0x002fe20008010802 */
        /* <DEDUP_REMOVED lines=9> */
[----:B------:R-:W-:Y:S01]  /*f980*/  FMUL.FTZ R165, R165, R14 ;  /* 0x0000000ea5a57220 */ /* 0x000fe20000410000 */
[-C--:B------:R-:W-:Y:S01]  /*f990*/  FMUL.FTZ R166, R166, R13.reuse ;  /* 0x0000000da6a67220 */ /* 0x080fe20000410000 */
[----:B------:R-:W-:Y:S01]  /*f9a0*/  FMUL.FTZ R167, R167, R13 ;  /* 0x0000000da7a77220 */ /* 0x000fe20000410000 */
[----:B------:R-:W-:Y:S01]  /*f9b0*/  MOV R148, R192 ;  /* 0x000000c000947202 */ /* 0x000fe20000000f00 */
[----:B-----5:R-:W-:Y:S01]  /*f9c0*/  HMMA.16816.F32 R156, R4, R40, R156 ;  /* 0x00000028049c723c */ /* 0x020fe2000000189c */
[----:B------:R-:W-:-:S02]  /*f9d0*/  IMAD.MOV.U32 R28, RZ, RZ, R185 ;  /* 0x000000ffff1c7224 */ /* 0x000fc400078e00b9 */
[-C--:B------:R-:W-:Y:S01]  /*f9e0*/  FMUL.FTZ R72, R72, R14.reuse ;  /* 0x0000000e48487220 */ /* 0x080fe20000410000 */
[-C--:B------:R-:W-:Y:S01]  /*f9f0*/  FMUL.FTZ R73, R73, R14.reuse ;  /* 0x0000000e49497220 */ /* 0x080fe20000410000 */
[-C--:B------:R-:W-:Y:S01]  /*fa00*/  FMUL.FTZ R74, R74, R13.reuse ;  /* 0x0000000d4a4a7220 */ /* 0x080fe20000410000 */
[-C--:B------:R-:W-:Y:S01]  /*fa10*/  FMUL.FTZ R75, R75, R13.reuse ;  /* 0x0000000d4b4b7220 */ /* 0x080fe20000410000 */
[C---:B------:R-:W-:Y:S01]  /*fa20*/  HMMA.16816.F32 R120, R4.reuse, R42, R120 ;  /* 0x0000002a0478723c */ /* 0x040fe20000001878 */
[--C-:B-1----:R-:W-:Y:S01]  /*fa30*/  FFMA.FTZ R3, R188, UR32, -R2.reuse ;  /* 0x00000020bc037c23 */ /* 0x102fe20008010802 */
[----:B------:R-:W-:Y:S01]  /*fa40*/  FFMA.FTZ R2, R181, UR32, -R2 ;  /* 0x00000020b5027c23 */ /* 0x000fe20008010802 */
[-C--:B------:R-:W-:Y:S01]  /*fa50*/  FMUL.FTZ R76, R76, R14.reuse ;  /* 0x0000000e4c4c7220 */ /* 0x080fe20000410000 */
[-C--:B------:R-:W-:Y:S01]  /*fa60*/  FMUL.FTZ R77, R77, R14.reuse ;  /* 0x0000000e4d4d7220 */ /* 0x080fe20000410000 */
[-C--:B------:R-:W-:Y:S01]  /*fa70*/  FMUL.FTZ R78, R78, R13.reuse ;  /* 0x0000000d4e4e7220 */ /* 0x080fe20000410000 */
[----:B------:R-:W-:Y:S01]  /*fa80*/  HMMA.16816.F32 R124, R4, R48, R124 ;  /* 0x00000030047c723c */ /* 0x000fe2000000187c */
[----:B------:R-:W-:Y:S01]  /*fa90*/  MUFU.EX2 R181, R2 ;  /* 0x0000000200b57308 */ /* 0x000fe20000000800 */
[-C--:B------:R-:W-:Y:S01]  /*faa0*/  FMUL.FTZ R79, R79, R13.reuse ;  /* 0x0000000d4f4f7220 */ /* 0x080fe20000410000 */
[-C--:B------:R-:W-:Y:S01]  /*fab0*/  FMUL.FTZ R128, R128, R14.reuse ;  /* 0x0000000e80807220 */ /* 0x080fe20000410000 */
[----:B------:R-:W-:Y:S01]  /*fac0*/  FMUL.FTZ R129, R129, R14 ;  /* 0x0000000e81817220 */ /* 0x000fe20000410000 */
[----:B------:R-:W-:Y:S01]  /*fad0*/  FMUL.FTZ R130, R130, R13 ;  /* 0x0000000d82827220 */ /* 0x000fe20000410000 */
[C---:B------:R-:W-:Y:S01]  /*fae0*/  HMMA.16816.F32 R204, R16.reuse, R30, R44 ;  /* 0x0000001e10cc723c */ /* 0x040fe2000000182c */
[----:B------:R-:W-:Y:S01]  /*faf0*/  IMAD.MOV.U32 R5, RZ, RZ, R176 ;  /* 0x000000ffff057224 */ /* 0x000fe200078e00b0 */
[----:B------:R-:W-:Y:S01]  /*fb00*/  MOV R6, R179 ;  /* 0x000000b300067202 */ /* 0x000fe20000000f00 */
[----:B------:R-:W-:Y:S01]  /*fb10*/  FFMA.FTZ R4, R201, UR32, -R8 ;  /* 0x00000020c9047c23 */ /* 0x000fe20008010808 */
        /* <DEDUP_REMOVED lines=17> */
[--C-:B------:R-:W-:Y:S01]  /*fc30*/  FFMA.FTZ R5, R200, UR32, -R8.reuse ;  /* 0x00000020c8057c23 */ /* 0x100fe20008010808 */
[----:B------:R-:W-:Y:S01]  /*fc40*/  MOV R150, R183 ;  /* 0x000000b700967202 */ /* 0x000fe20000000f00 */
[--C-:B------:R-:W-:Y:S01]  /*fc50*/  FFMA.FTZ R24, R191, UR32, -R8.reuse ;  /* 0x00000020bf187c23 */ /* 0x100fe20008010808 */
[----:B------:R1:W2:Y:S01]  /*fc60*/  MUFU.EX2 R183, R3 ;  /* 0x0000000300b77308 */ /* 0x0002a20000000800 */
[----:B------:R-:W-:Y:S01]  /*fc70*/  MOV R200, R7 ;  /* 0x0000000700c87202 */ /* 0x000fe20000000f00 */
[----:B------:R-:W-:Y:S01]  /*fc80*/  FFMA.FTZ R7, R202, UR32, -R8 ;  /* 0x00000020ca077c23 */ /* 0x000fe20008010808 */
[----:B------:R-:W-:Y:S01]  /*fc90*/  MOV R168, R169 ;  /* 0x000000a900a87202 */ /* 0x000fe20000000f00 */
[C---:B------:R-:W-:Y:S01]  /*fca0*/  HMMA.16816.F32 R192, R16.reuse, R134, R60 ;  /* 0x0000008610c0723c */ /* 0x040fe2000000183c */
[----:B------:R-:W-:Y:S01]  /*fcb0*/  MOV R169, R170 ;  /* 0x000000aa00a97202 */ /* 0x000fe20000000f00 */
[----:B------:R-:W-:Y:S01]  /*fcc0*/  FMUL.FTZ R93, R93, R14 ;  /* 0x0000000e5d5d7220 */ /* 0x000fe20000410000 */
[----:B------:R-:W-:Y:S01]  /*fcd0*/  MOV R202, R46 ;  /* 0x0000002e00ca7202 */ /* 0x000fe20000000f00 */
[----:B------:R-:W-:Y:S01]  /*fce0*/  MUFU.EX2 R173, R24 ;  /* 0x0000001800ad7308 */ /* 0x000fe20000000800 */
[----:B------:R-:W-:Y:S01]  /*fcf0*/  MOV R41, R47 ;  /* 0x0000002f00297202 */ /* 0x000fe20000000f00 */
[C---:B------:R-:W-:Y:S01]  /*fd00*/  HMMA.16816.F32 R104, R16.reuse, R32, R104 ;  /* 0x000000201068723c */ /* 0x040fe20000001868 */
[----:B------:R-:W-:Y:S01]  /*fd10*/  MOV R170, R171 ;  /* 0x000000ab00aa7202 */ /* 0x000fe20000000f00 */
[----:B------:R-:W3:Y:S01]  /*fd20*/  LDSM.16.MT88.4 R44, [R215+0xa800] ;  /* 0x00a80000d72c783b */ /* 0x000ee20000004200 */
[----:B------:R-:W-:Y:S01]  /*fd30*/  IMAD.MOV.U32 R171, RZ, RZ, R175 ;  /* 0x000000ffffab7224 */ /* 0x000fe200078e00af */
[----:B------:R-:W-:Y:S01]  /*fd40*/  MOV R191, R180 ;  /* 0x000000b400bf7202 */ /* 0x000fe20000000f00 */
[----:B------:R-:W-:Y:S01]  /*fd50*/  IMAD.MOV.U32 R40, RZ, RZ, R168 ;  /* 0x000000ffff287224 */ /* 0x000fe200078e00a8 */
[----:B------:R4:W-:Y:S01]  /*fd60*/  MUFU.EX2 R175, R4 ;  /* 0x0000000400af7308 */ /* 0x0009e20000000800 */
[----:B-1----:R-:W-:Y:S01]  /*fd70*/  IMAD.WIDE.U32 R2, R23, -0x2daee0ad, RZ ;  /* 0xd2511f5317027825 */ /* 0x002fe200078e00ff */
[----:B------:R-:W-:Y:S01]  /*fd80*/  HMMA.16816.F32 R132, R16, R34, R108 ;  /* 0x000000221084723c */ /* 0x000fe2000000186c */
[----:B------:R-:W-:-:S02]  /*fd90*/  MOV R29, R187 ;  /* 0x000000bb001d7202 */ /* 0x000fc40000000f00 */
[-C--:B------:R-:W-:Y:S01]  /*fda0*/  FMUL.FTZ R94, R94, R13.reuse ;  /* 0x0000000d5e5e7220 */ /* 0x080fe20000410000 */
[----:B------:R-:W-:Y:S01]  /*fdb0*/  FMUL.FTZ R95, R95, R13 ;  /* 0x0000000d5f5f7220 */ /* 0x000fe20000410000 */
[--C-:B------:R-:W-:Y:S01]  /*fdc0*/  SHF.R.U32.HI R6, RZ, 0x10, R2.reuse ;  /* 0x00000010ff067819 */ /* 0x100fe20000011602 */
[----:B------:R-:W1:Y:S01]  /*fdd0*/  LDSM.16.MT88.4 R60, [R218+0xa800] ;  /* 0x00a80000da3c783b */ /* 0x000e620000004200 */
[----:B------:R5:W2:Y:S01]  /*fde0*/  MUFU.EX2 R180, R5 ;  /* 0x0000000500b47308 */ /* 0x000aa20000000800 */
[----:B------:R-:W-:Y:S01]  /*fdf0*/  LOP3.LUT R23, R2, 0xff, RZ, 0xc0, !PT ;  /* 0x000000ff02177812 */ /* 0x000fe200078ec0ff */
[C---:B------:R-:W-:Y:S01]  /*fe00*/  HMMA.16816.F32 R32, R16.reuse, R42, R160 ;  /* 0x0000002a1020723c */ /* 0x040fe200000018a0 */
[----:B------:R-:W-:Y:S01]  /*fe10*/  SHF.R.U32.HI R25, RZ, 0x18, R2 ;  /* 0x00000018ff197819 */ /* 0x000fe20000011602 */
[----:B------:R-:W-:Y:S01]  /*fe20*/  LDSM.16.MT88.4 R108, [R215+0xb800] ;  /* 0x00b80000d76c783b */ /* 0x000fe20000004200 */
[----:B------:R-:W-:Y:S02]  /*fe30*/  LOP3.LUT R6, R6, 0xff, RZ, 0xc0, !PT ;  /* 0x000000ff06067812 */ /* 0x000fe400078ec0ff */
[----:B------:R-:W-:Y:S01]  /*fe40*/  MOV R151, R178 ;  /* 0x000000b200977202 */ /* 0x000fe20000000f00 */
[----:B------:R-:W-:Y:S01]  /*fe50*/  HMMA.16816.F32 R164, R16, R48, R164 ;  /* 0x0000003010a4723c */ /* 0x000fe200000018a4 */
[----:B----4-:R-:W-:Y:S01]  /*fe60*/  LOP3.LUT R4, R2, 0xffff, RZ, 0xc0, !PT ;  /* 0x0000ffff02047812 */ /* 0x010fe200078ec0ff */
[----:B------:R-:W-:Y:S01]  /*fe70*/  LDSM.16.MT88.4 R160, [R218+0xb800] ;  /* 0x00b80000daa0783b */ /* 0x000fe20000004200 */
[----:B------:R-:W-:-:S02]  /*fe80*/  LOP3.LUT R2, R3, UR4, R172, 0x96, !PT ;  /* 0x0000000403027c12 */ /* 0x000fc4000f8e96ac */
[----:B------:R-:W-:Y:S01]  /*fe90*/  SHF.R.U32.HI R4, RZ, 0x8, R4 ;  /* 0x00000008ff047819 */ /* 0x000fe20000011604 */
[----:B------:R4:W3:Y:S01]  /*fea0*/  MUFU.EX2 R172, R7 ;  /* 0x0000000700ac7308 */ /* 0x0008e20000000800 */
[----:B------:R-:W-:Y:S01]  /*feb0*/  PRMT R6, R6, 0x5410, R25 ;  /* 0x0000541006067816 */ /* 0x000fe20000000019 */
[C---:B------:R-:W-:Y:S01]  /*fec0*/  HMMA.16816.F32 R72, R16.reuse, R36, R72 ;  /* 0x000000241048723c */ /* 0x040fe20000001848 */
[----:B------:R-:W-:Y:S02]  /*fed0*/  PRMT R3, R23, 0x5410, R4 ;  /* 0x0000541017037816 */ /* 0x000fe40000000004 */
[C---:B------:R-:W-:Y:S02]  /*fee0*/  LOP3.LUT R4, R2.reuse, 0xffff, RZ, 0xc0, !PT ;  /* 0x0000ffff02047812 */ /* 0x040fe400078ec0ff */
[----:B-----5:R-:W-:Y:S01]  /*fef0*/  SHF.R.U32.HI R5, RZ, 0x10, R2 ;  /* 0x00000010ff057819 */ /* 0x020fe20000011602 */
[----:B------:R-:W-:Y:S01]  /*ff00*/  HMMA.16816.F32 R184, R16, R38, R76 ;  /* 0x0000002610b8723c */ /* 0x000fe2000000184c */
[----:B------:R-:W-:Y:S01]  /*ff10*/  LOP3.LUT R24, R2, 0xff, RZ, 0xc0, !PT ;  /* 0x000000ff02187812 */ /* 0x000fe200078ec0ff */
[----:B------:R-:W5:Y:S01]  /*ff20*/  LDSM.16.MT88.4 R76, [R217+0xa800] ;  /* 0x00a80000d94c783b */ /* 0x000f620000004200 */
[----:B------:R-:W-:-:S02]  /*ff30*/  SHF.R.U32.HI R8, RZ, 0x8, R4 ;  /* 0x00000008ff087819 */ /* 0x000fc40000011604 */
[----:B------:R-:W-:Y:S01]  /*ff40*/  SHF.R.U32.HI R23, RZ, 0x18, R2 ;  /* 0x00000018ff177819 */ /* 0x000fe20000011602 */
[----:B------:R-:W-:Y:S01]  /*ff50*/  HMMA.16816.F32 R176, R16, R26, R92 ;  /* 0x0000001a10b0723c */ /* 0x000fe2000000185c */
[--C-:B------:R-:W-:Y:S01]  /*ff60*/  HSET2.LE.AND R4, R3, R0.reuse, PT ;  /* 0x0000000003047233 */ /* 0x100fe20003803000 */
[----:B------:R-:W5:Y:S01]  /*ff70*/  LDSM.16.MT88.4 R92, [R213+0xb800] ;  /* 0x00b80000d55c783b */ /* 0x000f620000004200 */
[----:B----4-:R-:W-:Y:S02]  /*ff80*/  LOP3.LUT R7, R5, 0xff, RZ, 0xc0, !PT ;  /* 0x000000ff05077812 */ /* 0x010fe400078ec0ff */
[----:B------:R-:W-:Y:S02]  /*ff90*/  HSET2.LE.AND R5, R6, R0, PT ;  /* 0x0000000006057233 */ /* 0x000fe40003803000 */
[----:B--2---:R-:W-:Y:S02]  /*ffa0*/  F2FP.F16.F32.PACK_AB R2, R181, R183 ;  /* 0x000000b7b502723e */ /* 0x004fe400000000ff */
[----:B------:R-:W-:Y:S01]  /*ffb0*/  PRMT R6, R24, 0x5410, R8 ;  /* 0x0000541018067816 */ /* 0x000fe20000000008 */
[----:B------:R-:W-:Y:S01]  /*ffc0*/  IMAD.MOV.U32 R8, RZ, RZ, R29 ;  /* 0x000000ffff087224 */ /* 0x000fe200078e001d */
[----:B------:R-:W-:Y:S01]  /*ffd0*/  F2FP.F16.F32.PACK_AB R3, R173, R180 ;  /* 0x000000b4ad03723e */ /* 0x000fe200000000ff */
[----:B------:R-:W-:Y:S01]  /*ffe0*/  LDSM.16.MT88.4 R24, [R217+0xb800] ;  /* 0x00b80000d918783b */ /* 0x000fe20000004200 */
[----:B------:R-:W-:-:S02]  /*fff0*/  MOV R42, R170 ;  /* 0x000000aa002a7202 */ /* 0x000fc40000000f00 */
[----:B------:R-:W-:Y:S02]  /*10000*/  PRMT R7, R7, 0x5410, R23 ;  /* 0x0000541007077816 */ /* 0x000fe40000000017 */
[----:B------:R-:W-:Y:S02]  /*10010*/  MOV R49, R171 ;  /* 0x000000ab00317202 */ /* 0x000fe40000000f00 */
[----:B------:R-:W-:Y:S02]  /*10020*/  LOP3.LUT R170, R4, R2, RZ, 0xc0, !PT ;  /* 0x0000000204aa7212 */ /* 0x000fe400078ec0ff */
[----:B------:R-:W-:Y:S02]  /*10030*/  LOP3.LUT R171, R5, R3, RZ, 0xc0, !PT ;  /* 0x0000000305ab7212 */ /* 0x000fe400078ec0ff */
[----:B------:R-:W-:Y:S02]  /*10040*/  HSET2.LE.AND R2, R6, R0, PT ;  /* 0x0000000006027233 */ /* 0x000fe40003803000 */
[----:B------:R-:W-:-:S02]  /*10050*/  F2FP.F16.F32.PACK_AB R3, R189, R190 ;  /* 0x000000bebd03723e */ /* 0x000fc400000000ff */
[----:B------:R-:W-:Y:S02]  /*10060*/  HSET2.LE.AND R4, R7, R0, PT ;  /* 0x0000000007047233 */ /* 0x000fe40003803000 */
[----:B---3--:R-:W-:Y:S02]  /*10070*/  F2FP.F16.F32.PACK_AB R5, R172, R175 ;  /* 0x000000afac05723e */ /* 0x008fe400000000ff */
[----:B------:R-:W-:Y:S01]  /*10080*/  LOP3.LUT R168, R2, R3, RZ, 0xc0, !PT ;  /* 0x0000000302a87212 */ /* 0x000fe200078ec0ff */
[--C-:B------:R-:W-:Y:S01]  /*10090*/  FFMA.FTZ R2, R232, UR32, -R21.reuse ;  /* 0x00000020e8027c23 */ /* 0x100fe20008010815 */
[----:B------:R-:W-:Y:S02]  /*100a0*/  MOV R43, R169 ;  /* 0x000000a9002b7202 */ /* 0x000fe40000000f00 */
[----:B------:R-:W-:Y:S01]  /*100b0*/  LOP3.LUT R169, R4, R5, RZ, 0xc0, !PT ;  /* 0x0000000504a97212 */ /* 0x000fe200078ec0ff */
[----:B------:R2:W-:Y:S01]  /*100c0*/  MUFU.EX2 R136, R2 ;  /* 0x0000000200887308 */ /* 0x0005e20000000800 */
[----:B------:R-:W-:Y:S01]  /*100d0*/  MOV R48, R28 ;  /* 0x0000001c00307202 */ /* 0x000fe20000000f00 */
[----:B------:R-:W-:Y:S01]  /*100e0*/  FFMA.FTZ R4, R203, UR32, -R21 ;  /* 0x00000020cb047c23 */ /* 0x000fe20008010815 */
[----:B------:R-:W-:Y:S01]  /*100f0*/  LOP3.LUT R3, R137, UR31, R182, 0x96, !PT ;  /* 0x0000001f89037c12 */ /* 0x000fe2000f8e96b6 */
[----:B------:R-:W-:Y:S01]  /*10100*/  HMMA.16816.F32 R28, R16, R50, R128 ;  /* 0x00000032101c723c */ /* 0x000fe20000001880 */
[----:B------:R-:W-:Y:S01]  /*10110*/  MOV R182, R43 ;  /* 0x0000002b00b67202 */ /* 0x000fe20000000f00 */
[----:B------:R-:W-:Y:S01]  /*10120*/  IMAD.MOV.U32 R43, RZ, RZ, R138 ;  /* 0x000000ffff2b7224 */ /* 0x000fe200078e008a */
[----:B------:R-:W-:Y:S01]  /*10130*/  MOV R23, R148 ;  /* 0x0000009400177202 */ /* 0x000fe20000000f00 */
[----:B------:R-:W-:Y:S01]  /*10140*/  MUFU.EX2 R138, R4 ;  /* 0x00000004008a7308 */ /* 0x000fe20000000800 */
[--C-:B------:R-:W-:Y:S01]  /*10150*/  FFMA.FTZ R5, R230, UR32, -R22.reuse ;  /* 0x00000020e6057c23 */ /* 0x100fe20008010816 */
[----:B------:R-:W-:Y:S01]  /*10160*/  HMMA.16816.F32 R36, R168, R44, R208 ;  /* 0x0000002ca824723c */ /* 0x000fe200000018d0 */
[----:B------:R-:W-:Y:S01]  /*10170*/  FFMA.FTZ R19, R233, UR32, -R22 ;  /* 0x00000020e9137c23 */ /* 0x000fe20008010816 */
[----:B------:R-:W-:-:S02]  /*10180*/  MOV R130, R150 ;  /* 0x0000009600827202 */ /* 0x000fc40000000f00 */
[----:B------:R-:W-:Y:S02]  /*10190*/  MOV R131, R151 ;  /* 0x0000009700837202 */ /* 0x000fe40000000f00 */
[----:B------:R-:W-:Y:S01]  /*101a0*/  MOV R129, R149 ;  /* 0x0000009500817202 */ /* 0x000fe20000000f00 */
[----:B--2---:R-:W-:Y:S01]  /*101b0*/  FFMA.FTZ R2, R231, UR32, -R21 ;  /* 0x00000020e7027c23 */ /* 0x004fe20008010815 */
[----:B------:R-:W-:Y:S01]  /*101c0*/  MOV R209, R48 ;  /* 0x0000003000d17202 */ /* 0x000fe20000000f00 */
[----:B------:R-:W2:Y:S01]  /*101d0*/  LDSM.16.MT88.4 R148, [R213+0xa800] ;  /* 0x00a80000d594783b */ /* 0x000ea20000004200 */
[----:B------:R-:W-:Y:S01]  /*101e0*/  MOV R208, R49 ;  /* 0x0000003100d07202 */ /* 0x000fe20000000f00 */
[----:B------:R3:W-:Y:S01]  /*101f0*/  MUFU.EX2 R137, R2 ;  /* 0x0000000200897308 */ /* 0x0007e20000000800 */
[----:B------:R-:W-:Y:S01]  /*10200*/  HMMA.16816.F32 R48, R168, R46, R196 ;  /* 0x0000002ea830723c */ /* 0x000fe200000018c4 */
[----:B------:R-:W-:Y:S01]  /*10210*/  MOV R210, R130 ;  /* 0x0000008200d27202 */ /* 0x000fe20000000f00 */
[----:B------:R-:W-:-:S04]  /*10220*/  IMAD.MOV.U32 R211, RZ, RZ, R129 ;  /* 0x000000ffffd37224 */ /* 0x000fc800078e0081 */
[C---:B-1----:R-:W-:Y:S01]  /*10230*/  HMMA.16816.F32 R52, R168.reuse, R60, R52 ;  /* 0x0000003ca834723c */ /* 0x042fe20000001834 */
[----:B------:R-:W-:Y:S01]  /*10240*/  MOV R196, R42 ;  /* 0x0000002a00c47202 */ /* 0x000fe20000000f00 */
[----:B------:R-:W-:Y:S01]  /*10250*/  IMAD.MOV.U32 R198, RZ, RZ, R23 ;  /* 0x000000ffffc67224 */ /* 0x000fe200078e0017 */
[----:B------:R-:W-:Y:S01]  /*10260*/  MOV R42, R139 ;  /* 0x0000008b002a7202 */ /* 0x000fe20000000f00 */
[----:B------:R-:W-:Y:S01]  /*10270*/  MUFU.EX2 R23, R5 ;  /* 0x0000000500177308 */ /* 0x000fe20000000800 */
[----:B------:R-:W-:Y:S01]  /*10280*/  MOV R197, R8 ;  /* 0x0000000800c57202 */ /* 0x000fe20000000f00 */
[----:B------:R-:W-:Y:S01]  /*10290*/  FFMA.FTZ R8, R234, UR32, -R22 ;  /* 0x00000020ea087c23 */ /* 0x000fe20008010816 */
[----:B------:R-:W-:Y:S01]  /*102a0*/  MOV R199, R131 ;  /* 0x0000008300c77202 */ /* 0x000fe20000000f00 */
[----:B------:R-:W-:Y:S01]  /*102b0*/  HMMA.16816.F32 R64, R168, R62, R64 ;  /* 0x0000003ea840723c */ /* 0x000fe20000001840 */
[----:B---3--:R-:W-:-:S04]  /*102c0*/  FFMA.FTZ R2, R229, UR32, -R21 ;  /* 0x00000020e5027c23 */ /* 0x008fc80008010815 */
[----:B------:R1:W3:Y:S01]  /*102d0*/  MUFU.EX2 R139, R2 ;  /* 0x00000002008b7308 */ /* 0x0002e20000000800 */
[C---:B-----5:R-:W-:Y:S06]  /*102e0*/  HMMA.16816.F32 R68, R168.reuse, R76, R68 ;  /* 0x0000004ca844723c */ /* 0x060fec0000001844 */
[C---:B------:R-:W-:Y:S06]  /*102f0*/  HMMA.16816.F32 R80, R168.reuse, R78, R80 ;  /* 0x0000004ea850723c */ /* 0x040fec0000001850 */
[----:B------:R-:W-:Y:S01]  /*10300*/  HMMA.16816.F32 R84, R168, R92, R84 ;  /* 0x0000005ca854723c */ /* 0x000fe20000001854 */
[----:B-1----:R-:W-:-:S05]  /*10310*/  IMAD.WIDE.U32 R2, R3, -0x2daee0ad, RZ ;  /* 0xd2511f5303027825 */ /* 0x002fca00078e00ff */
[----:B--2---:R-:W-:Y:S01]  /*10320*/  HMMA.16816.F32 R144, R168, R148, R144 ;  /* 0x00000094a890723c */ /* 0x004fe20000001890 */
[----:B------:R-:W-:Y:S02]  /*10330*/  LOP3.LUT R4, R3, UR4, R174, 0x96, !PT ;  /* 0x0000000403047c12 */ /* 0x000fe4000f8e96ae */
[----:B------:R-:W-:-:S03]  /*10340*/  LOP3.LUT R3, R2, 0xffff, RZ, 0xc0, !PT ;  /* 0x0000ffff02037812 */ /* 0x000fc600078ec0ff */
[C---:B------:R-:W-:Y:S01]  /*10350*/  HMMA.16816.F32 R152, R168.reuse, R150, R152 ;  /* 0x00000096a898723c */ /* 0x040fe20000001898 */
[----:B------:R-:W-:Y:S02]  /*10360*/  LOP3.LUT R6, R2, 0xff, RZ, 0xc0, !PT ;  /* 0x000000ff02067812 */ /* 0x000fe400078ec0ff */
[--C-:B------:R-:W-:Y:S02]  /*10370*/  SHF.R.U32.HI R17, RZ, 0x10, R2.reuse ;  /* 0x00000010ff117819 */ /* 0x100fe40000011602 */
[----:B------:R-:W-:Y:S01]  /*10380*/  SHF.R.U32.HI R18, RZ, 0x18, R2 ;  /* 0x00000018ff127819 */ /* 0x000fe20000011602 */
[C---:B------:R-:W-:Y:S01]  /*10390*/  HMMA.16816.F32 R96, R168.reuse, R94, R96 ;  /* 0x0000005ea860723c */ /* 0x040fe20000001860 */
[----:B------:R-:W-:Y:S01]  /*103a0*/  SHF.R.U32.HI R2, RZ, 0x8, R3 ;  /* 0x00000008ff027819 */ /* 0x000fe20000011603 */
[----:B------:R-:W-:Y:S01]  /*103b0*/  FFMA.FTZ R3, R228, UR32, -R22 ;  /* 0x00000020e4037c23 */ /* 0x000fe20008010816 */
[----:B------:R-:W-:Y:S02]  /*103c0*/  SHF.R.U32.HI R5, RZ, 0x10, R4 ;  /* 0x00000010ff057819 */ /* 0x000fe40000011604 */
[----:B------:R-:W-:Y:S01]  /*103d0*/  PRMT R16, R6, 0x5410, R2 ;  /* 0x0000541006107816 */ /* 0x000fe20000000002 */
[----:B------:R1:W2:Y:S01]  /*103e0*/  MUFU.EX2 R21, R3 ;  /* 0x0000000300157308 */ /* 0x0002a20000000800 */
[----:B------:R-:W-:Y:S01]  /*103f0*/  LOP3.LUT R2, R4, 0xffff, RZ, 0xc0, !PT ;  /* 0x0000ffff04027812 */ /* 0x000fe200078ec0ff */
[----:B------:R-:W-:Y:S01]  /*10400*/  HMMA.16816.F32 R100, R168, R108, R100 ;  /* 0x0000006ca864723c */ /* 0x000fe20000001864 */
[----:B------:R-:W-:-:S02]  /*10410*/  SHF.R.U32.HI R6, RZ, 0x18, R4 ;  /* 0x00000018ff067819 */ /* 0x000fc40000011604 */
[----:B------:R-:W-:Y:S02]  /*10420*/  LOP3.LUT R7, R4, 0xff, RZ, 0xc0, !PT ;  /* 0x000000ff04077812 */ /* 0x000fe400078ec0ff */
[----:B------:R-:W-:Y:S01]  /*10430*/  LOP3.LUT R4, R17, 0xff, RZ, 0xc0, !PT ;  /* 0x000000ff11047812 */ /* 0x000fe200078ec0ff */
[----:B------:R-:W-:Y:S01]  /*10440*/  HMMA.16816.F32 R112, R168, R110, R112 ;  /* 0x0000006ea870723c */ /* 0x000fe20000001870 */
[----:B------:R-:W-:Y:S02]  /*10450*/  MUFU.EX2 R17, R8 ;  /* 0x0000000800117308 */ /* 0x000fe40000000800 */
[----:B------:R-:W-:-:S03]  /*10460*/  PRMT R4, R4, 0x5410, R18 ;  /* 0x0000541004047816 */ /* 0x000fc60000000012 */
[C---:B------:R-:W-:Y:S01]  /*10470*/  HMMA.16816.F32 R156, R168.reuse, R160, R156 ;  /* 0x000000a0a89c723c */ /* 0x040fe2000000189c */
[----:B-1----:R-:W-:Y:S02]  /*10480*/  SHF.R.U32.HI R3, RZ, 0x8, R2 ;  /* 0x00000008ff037819 */ /* 0x002fe40000011602 */
[----:B------:R-:W1:Y:S01]  /*10490*/  MUFU.EX2 R8, R19 ;  /* 0x0000001300087308 */ /* 0x000e620000000800 */
[----:B------:R-:W-:Y:S01]  /*104a0*/  LOP3.LUT R2, R5, 0xff, RZ, 0xc0, !PT ;  /* 0x000000ff05027812 */ /* 0x000fe200078ec0ff */
[----:B------:R-:W-:Y:S01]  /*104b0*/  FFMA.FTZ R5, R243, R20, R182 ;  /* 0x00000014f3057223 */ /* 0x000fe200000100b6 */
[----:B------:R-:W-:Y:S01]  /*104c0*/  PRMT R7, R7, 0x5410, R3 ;  /* 0x0000541007077816 */ /* 0x000fe20000000003 */
[----:B------:R-:W-:Y:S01]  /*104d0*/  HMMA.16816.F32 R120, R168, R162, R120 ;  /* 0x000000a2a878723c */ /* 0x000fe20000001878 */
[----:B------:R-:W-:Y:S02]  /*104e0*/  PRMT R6, R2, 0x5410, R6 ;  /* 0x0000541002067816 */ /* 0x000fe40000000006 */
[----:B------:R-:W-:-:S02]  /*104f0*/  HSET2.LE.AND R2, R16, R0, PT ;  /* 0x0000000010027233 */ /* 0x000fc40003803000 */
[----:B---3--:R-:W-:Y:S01]  /*10500*/  F2FP.F16.F32.PACK_AB R3, R138, R139 ;  /* 0x0000008b8a03723e */ /* 0x008fe200000000ff */
[C---:B------:R-:W-:Y:S03]  /*10510*/  HMMA.16816.F32 R124, R168.reuse, R24, R124 ;  /* 0x00000018a87c723c */ /* 0x040fe6000000187c */
[----:B------:R-:W-:Y:S02]  /*10520*/  LOP3.LUT R130, R2, R3, RZ, 0xc0, !PT ;  /* 0x0000000302827212 */ /* 0x000fe400078ec0ff */
[----:B------:R-:W-:Y:S01]  /*10530*/  HSET2.LE.AND R2, R4, R0, PT ;  /* 0x0000000004027233 */ /* 0x000fe20003803000 */
[----:B------:R-:W-:Y:S01]  /*10540*/  FFMA.FTZ R4, R198, R14, R197 ;  /* 0x0000000ec6047223 */ /* 0x000fe200000100c5 */
[----:B--2---:R-:W-:Y:S01]  /*10550*/  F2FP.F16.F32.PACK_AB R3, R21, R23 ;  /* 0x000000171503723e */ /* 0x004fe200000000ff */
[----:B------:R-:W-:Y:S02]  /*10560*/  HMMA.16816.F32 R168, R168, R26, R140 ;  /* 0x0000001aa8a8723c */ /* 0x000fe4000000188c */
[----:B------:R-:W-:Y:S01]  /*10570*/  FADD.FTZ R4, R210, R4 ;  /* 0x00000004d2047221 */ /* 0x000fe20000010000 */
[----:B------:R-:W-:-:S02]  /*10580*/  LOP3.LUT R131, R2, R3, RZ, 0xc0, !PT ;  /* 0x0000000302837212 */ /* 0x000fc400078ec0ff */
[----:B------:R-:W-:Y:S02]  /*10590*/  HSET2.LE.AND R2, R7, R0, PT ;  /* 0x0000000007027233 */ /* 0x000fe40003803000 */
[----:B------:R-:W-:-:S04]  /*105a0*/  F2FP.F16.F32.PACK_AB R3, R137, R136 ;  /* 0x000000888903723e */ /* 0x000fc800000000ff */
[----:B------:R-:W-:Y:S02]  /*105b0*/  LOP3.LUT R128, R2, R3, RZ, 0xc0, !PT ;  /* 0x0000000302807212 */ /* 0x000fe400078ec0ff */
[----:B------:R-:W-:Y:S01]  /*105c0*/  HSET2.LE.AND R2, R6, R0, PT ;  /* 0x0000000006027233 */ /* 0x000fe20003803000 */
[----:B------:R-:W-:Y:S01]  /*105d0*/  FADD.FTZ R6, R208, R5 ;  /* 0x00000005d0067221 */ /* 0x000fe20000010000 */
[----:B-1----:R-:W-:-:S04]  /*105e0*/  F2FP.F16.F32.PACK_AB R3, R8, R17 ;  /* 0x000000110803723e */ /* 0x002fc800000000ff */
[----:B------:R-:W-:Y:S01]  /*105f0*/  LOP3.LUT R129, R2, R3, RZ, 0xc0, !PT ;  /* 0x0000000302817212 */ /* 0x000fe200078ec0ff */
[----:B------:R-:W-:Y:S01]  /*10600*/  FFMA.FTZ R2, R252, R15, R196 ;  /* 0x0000000ffc027223 */ /* 0x000fe200000100c4 */
[----:B------:R-:W-:-:S03]  /*10610*/  FFMA.FTZ R3, R199, R13, R247 ;  /* 0x0000000dc7037223 */ /* 0x000fc600000100f7 */
        /* <DEDUP_REMOVED lines=28> */
[----:B------:R-:W-:Y:S01]  /*107e0*/  MOV R136, R240 ;  /* 0x000000f000887202 */ /* 0x000fe20000000f00 */
        /* <DEDUP_REMOVED lines=14> */
[----:B------:R-:W-:-:S02]  /*108d0*/  MOV R134, R242 ;  /* 0x000000f200867202 */ /* 0x000fc40000000f00 */
[----:B------:R-:W-:Y:S02]  /*108e0*/  MOV R135, R244 ;  /* 0x000000f400877202 */ /* 0x000fe40000000f00 */
[----:B------:R-:W-:Y:S01]  /*108f0*/  MOV R133, R241 ;  /* 0x000000f100857202 */ /* 0x000fe20000000f00 */
        /* <DEDUP_REMOVED lines=19> */
[----:B------:R-:W-:Y:S02]  /*10a30*/  UIADD3 UR10, UR37, UR10, URZ ;  /* 0x0000000a250a7290 */ /* 0x000fe4000fffe03f */
[----:B------:R-:W-:Y:S01]  /*10a40*/  UIADD3 UR37, UR17, -0x5, URZ ;  /* 0xfffffffb11257890 */ /* 0x000fe2000fffe03f */
        /* <DEDUP_REMOVED lines=32> */
[C---:B------:R-:W-:Y:S01]  /*10c50*/  VIADD R3, R2.reuse, 0x18 ;  /* 0x0000001802037836 */ /* 0x040fe20000000000 */
[----:B------:R-:W-:Y:S02]  /*10c60*/  ISETP.GE.AND P6, PT, R2, R9, PT ;  /* 0x000000090200720c */ /* 0x000fe40003fc6270 */
[----:B------:R-:W-:Y:S01]  /*10c70*/  @!PT LDS RZ, [RZ] ;  /* 0x00000000fffff984 */ /* 0x000fe20000000800 */
[----:B------:R-:W-:Y:S01]  /*10c80*/  @!PT LDS RZ, [RZ] ;  /* 0x00000000fffff984 */ /* 0x000fe20000000800 */
[----:B------:R-:W-:Y:S01]  /*10c90*/  @!PT LDS RZ, [RZ] ;  /* 0x00000000fffff984 */ /* 0x000fe20000000800 */
[----:B------:R1:W-:Y:S01]  /*10ca0*/  @!P3 LDGSTS.E.BYPASS.LTC128B.128 [R227+0xa800], desc[UR20][R16.64] ;  /* 0x0a80000010e3bfae */ /* 0x0003e2000b901d54 */
[----:B------:R-:W-:Y:S02]  /*10cb0*/  ISETP.GE.AND P5, PT, R8, R10, PT ;  /* 0x0000000a0800720c */ /* 0x000fe40003fa6270 */
[C---:B------:R-:W-:Y:S01]  /*10cc0*/  ISETP.GE.AND P1, PT, R2.reuse, R12, PT ;  /* 0x0000000c0200720c */ /* 0x040fe20003f26270 */
[----:B------:R-:W-:Y:S01]  /*10cd0*/  @P2 STS.128 [R227+0xb800], RZ ;  /* 0x00b800ffe3002388 */ /* 0x000fe20000000c00 */
[----:B------:R-:W-:-:S03]  /*10ce0*/  ISETP.GE.AND P0, PT, R2, R11, PT ;  /* 0x0000000b0200720c */ /* 0x000fc60003f06270 */
[----:B------:R-:W-:Y:S01]  /*10cf0*/  @!PT LDS RZ, [RZ] ;  /* 0x00000000fffff984 */ /* 0x000fe20000000800 */
[----:B------:R-:W-:Y:S01]  /*10d00*/  @!PT LDS RZ, [RZ] ;  /* 0x00000000fffff984 */ /* 0x000fe20000000800 */
[----:B------:R-:W-:Y:S01]  /*10d10*/  @!PT LDS RZ, [RZ] ;  /* 0x00000000fffff984 */ /* 0x000fe20000000800 */
[----:B------:R2:W-:Y:S04]  /*10d20*/  @!P2 LDGSTS.E.BYPASS.LTC128B.128 [R227+0xb800], desc[UR20][R6.64+0x80] ;  /* 0x0b80008006e3afae */ /* 0x0005e8000b901d54 */
[----:B------:R-:W-:Y:S04]  /*10d30*/  LDSM.16.M88.4 R20, [R212+0x8000] ;  /* 0x00800000d414783b */ /* 0x000fe80000000200 */
[----:B------:R-:W-:Y:S04]  /*10d40*/  LDSM.16.M88.4 R32, [R212+0x8800] ;  /* 0x00880000d420783b */ /* 0x000fe80000000200 */
[----:B------:R-:W-:Y:S04]  /*10d50*/  LDSM.16.M88.4 R24, [R216] ;  /* 0x00000000d818783b */ /* 0x000fe80000000200 */
[----:B------:R-:W-:Y:S04]  /*10d60*/  LDSM.16.M88.4 R136, [R223] ;  /* 0x00000000df88783b */ /* 0x000fe80000000200 */
[----:B-1----:R-:W1:Y:S04]  /*10d70*/  LDSM.16.M88.4 R16, [R214] ;  /* 0x00000000d610783b */ /* 0x002e680000000200 */
[----:B------:R-:W-:Y:S04]  /*10d80*/  LDSM.16.M88.4 R172, [R226] ;  /* 0x00000000e2ac783b */ /* 0x000fe80000000200 */
[----:B--2---:R-:W2:Y:S04]  /*10d90*/  LDSM.16.M88.4 R4, [R214+0x2000] ;  /* 0x00200000d604783b */ /* 0x004ea80000000200 */
[----:B------:R-:W3:Y:S04]  /*10da0*/  LDSM.16.M88.4 R28, [R216+0x2000] ;  /* 0x00200000d81c783b */ /* 0x000ee80000000200 */
[----:B------:R-:W-:Y:S04]  /*10db0*/  LDSM.16.M88.4 R132, [R220+0x8000] ;  /* 0x00800000dc84783b */ /* 0x000fe80000000200 */
[----:B------:R-:W-:Y:S04]  /*10dc0*/  LDSM.16.M88.4 R180, [R220+0x8800] ;  /* 0x00880000dcb4783b */ /* 0x000fe80000000200 */
[----:B------:R-:W0:Y:S01]  /*10dd0*/  LDGDEPBAR ;  /* 0x00000000000079af */ /* 0x000e220000000000 */
[C---:B-1----:R-:W-:Y:S06]  /*10de0*/  HMMA.16816.F32 R204, R16.reuse, R20, RZ ;  /* 0x0000001410cc723c */ /* 0x042fec00000018ff */
[C---:B------:R-:W-:Y:S06]  /*10df0*/  HMMA.16816.F32 R196, R16.reuse, R32, RZ ;  /* 0x0000002010c4723c */ /* 0x040fec00000018ff */
[C---:B------:R-:W-:Y:S06]  /*10e00*/  HMMA.16816.F32 R200, R16.reuse, R22, RZ ;  /* 0x0000001610c8723c */ /* 0x040fec00000018ff */
[----:B------:R-:W-:Y:S01]  /*10e10*/  HMMA.16816.F32 R192, R16, R34, RZ ;  /* 0x0000002210c0723c */ /* 0x000fe200000018ff */
[----:B------:R-:W-:Y:S05]  /*10e20*/  LDSM.16.M88.4 R16, [R222+0x2000] ;  /* 0x00200000de10783b */ /* 0x000fea0000000200 */
[C---:B--2---:R-:W-:Y:S06]  /*10e30*/  HMMA.16816.F32 R188, R4.reuse, R20, RZ ;  /* 0x0000001404bc723c */ /* 0x044fec00000018ff */
[C---:B------:R-:W-:Y:S01]  /*10e40*/  HMMA.16816.F32 R184, R4.reuse, R22, RZ ;  /* 0x0000001604b8723c */ /* 0x040fe200000018ff */
[----:B------:R-:W1:Y:S05]  /*10e50*/  LDSM.16.M88.4 R20, [R222] ;  /* 0x00000000de14783b */ /* 0x000e6a0000000200 */
[C---:B------:R-:W-:Y:S06]  /*10e60*/  HMMA.16816.F32 R176, R4.reuse, R32, RZ ;  /* 0x0000002004b0723c */ /* 0x040fec00000018ff */
[----:B------:R-:W-:Y:S01]  /*10e70*/  HMMA.16816.F32 R32, R4, R34, RZ ;  /* 0x000000220420723c */ /* 0x000fe200000018ff */
[----:B------:R-:W-:Y:S05]  /*10e80*/  LDSM.16.M88.4 R4, [R221] ;  /* 0x00000000dd04783b */ /* 0x000fea0000000200 */
[C---:B------:R-:W-:Y:S06]  /*10e90*/  HMMA.16816.F32 R208, R24.reuse, R136, R204 ;  /* 0x0000008818d0723c */ /* 0x040fec00000018cc */
[C---:B------:R-:W-:Y:S06]  /*10ea0*/  HMMA.16816.F32 R204, R24.reuse, R172, R196 ;  /* 0x000000ac18cc723c */ /* 0x040fec00000018c4 */
[C---:B------:R-:W-:Y:S06]  /*10eb0*/  HMMA.16816.F32 R200, R24.reuse, R138, R200 ;  /* 0x0000008a18c8723c */ /* 0x040fec00000018c8 */
[----:B------:R-:W-:Y:S06]  /*10ec0*/  HMMA.16816.F32 R196, R24, R174, R192 ;  /* 0x000000ae18c4723c */ /* 0x000fec00000018c0 */
[C---:B---3--:R-:W-:Y:S06]  /*10ed0*/  HMMA.16816.F32 R188, R28.reuse, R136, R188 ;  /* 0x000000881cbc723c */ /* 0x048fec00000018bc */
[C---:B------:R-:W-:Y:S01]  /*10ee0*/  HMMA.16816.F32 R184, R28.reuse, R138, R184 ;  /* 0x0000008a1cb8723c */ /* 0x040fe200000018b8 */
[----:B------:R-:W-:Y:S05]  /*10ef0*/  LDSM.16.M88.4 R136, [R212+0x9800] ;  /* 0x00980000d488783b */ /* 0x000fea0000000200 */
[C---:B------:R-:W-:Y:S01]  /*10f00*/  HMMA.16816.F32 R24, R28.reuse, R172, R176 ;  /* 0x000000ac1c18723c */ /* 0x040fe200000018b0 */
[----:B------:R-:W2:Y:S05]  /*10f10*/  LDSM.16.M88.4 R176, [R219] ;  /* 0x00000000dbb0783b */ /* 0x000eaa0000000200 */
[----:B------:R-:W-:Y:S01]  /*10f20*/  HMMA.16816.F32 R32, R28, R174, R32 ;  /* 0x000000ae1c20723c */ /* 0x000fe20000001820 */
[----:B------:R-:W3:Y:S04]  /*10f30*/  LDSM.16.M88.4 R172, [R219+0x800] ;  /* 0x00080000dbac783b */ /* 0x000ee80000000200 */
[----:B------:R-:W4:Y:S01]  /*10f40*/  LDSM.16.M88.4 R28, [R221+0x2000] ;  /* 0x00200000dd1c783b */ /* 0x000f220000000200 */
[C---:B-1----:R-:W-:Y:S06]  /*10f50*/  HMMA.16816.F32 R192, R20.reuse, R132, R208 ;  /* 0x0000008414c0723c */ /* 0x042fec00000018d0 */
[C---:B------:R-:W-:Y:S06]  /*10f60*/  HMMA.16816.F32 R236, R20.reuse, R180, R204 ;  /* 0x000000b414ec723c */ /* 0x040fec00000018cc */
[C---:B------:R-:W-:Y:S06]  /*10f70*/  HMMA.16816.F32 R208, R20.reuse, R134, R200 ;  /* 0x0000008614d0723c */ /* 0x040fec00000018c8 */
[----:B------:R-:W-:Y:S01]  /*10f80*/  HMMA.16816.F32 R204, R20, R182, R196 ;  /* 0x000000b614cc723c */ /* 0x000fe200000018c4 */
[----:B------:R-:W-:Y:S05]  /*10f90*/  LDSM.16.M88.4 R20, [R214+0x4000] ;  /* 0x00400000d614783b */ /* 0x000fea0000000200 */
[C---:B------:R-:W-:Y:S06]  /*10fa0*/  HMMA.16816.F32 R200, R16.reuse, R132, R188 ;  /* 0x0000008410c8723c */ /* 0x040fec00000018bc */
[C---:B------:R-:W-:Y:S01]  /*10fb0*/  HMMA.16816.F32 R232, R16.reuse, R134, R184 ;  /* 0x0000008610e8723c */ /* 0x040fe200000018b8 */
[----:B------:R-:W1:Y:S05]  /*10fc0*/  LDSM.16.M88.4 R132, [R212+0x9000] ;  /* 0x00900000d484783b */ /* 0x000e6a0000000200 */
[C---:B------:R-:W-:Y:S01]  /*10fd0*/  HMMA.16816.F32 R228, R16.reuse, R180, R24 ;  /* 0x000000b410e4723c */ /* 0x040fe20000001818 */
[----:B------:R-:W5:Y:S05]  /*10fe0*/  LDSM.16.M88.4 R24, [R214+0x6000] ;  /* 0x00600000d618783b */ /* 0x000f6a0000000200 */
[----:B------:R-:W-:Y:S01]  /*10ff0*/  HMMA.16816.F32 R188, R16, R182, R32 ;  /* 0x000000b610bc723c */ /* 0x000fe20000001820 */
[----:B------:R-:W-:Y:S05]  /*11000*/  LDSM.16.M88.4 R32, [R225] ;  /* 0x00000000e120783b */ /* 0x000fea0000000200 */
[C---:B--2---:R-:W-:Y:S06]  /*11010*/  HMMA.16816.F32 R184, R4.reuse, R176, R192 ;  /* 0x000000b004b8723c */ /* 0x044fec00000018c0 */
[C---:B------:R-:W-:Y:S06]  /*11020*/  HMMA.16816.F32 R180, R4.reuse, R178, R208 ;  /* 0x000000b204b4723c */ /* 0x040fec00000018d0 */
[C---:B---3--:R-:W-:Y:S06]  /*11030*/  HMMA.16816.F32 R196, R4.reuse, R172, R236 ;  /* 0x000000ac04c4723c */ /* 0x048fec00000018ec */
[----:B------:R-:W-:Y:S01]  /*11040*/  HMMA.16816.F32 R16, R4, R174, R204 ;  /* 0x000000ae0410723c */ /* 0x000fe200000018cc */
[----:B------:R-:W2:Y:S05]  /*11050*/  LDSM.16.M88.4 R4, [R216+0x4000] ;  /* 0x00400000d804783b */ /* 0x000eaa0000000200 */
[C---:B----4-:R-:W-:Y:S06]  /*11060*/  HMMA.16816.F32 R192, R28.reuse, R176, R200 ;  /* 0x000000b01cc0723c */ /* 0x050fec00000018c8 */
[C---:B------:R-:W-:Y:S01]  /*11070*/  HMMA.16816.F32 R204, R28.reuse, R178, R232 ;  /* 0x000000b21ccc723c */ /* 0x040fe200000018e8 */
[----:B------:R-:W-:Y:S05]  /*11080*/  LDSM.16.M88.4 R176, [R224] ;  /* 0x00000000e0b0783b */ /* 0x000fea0000000200 */
        /* <DEDUP_REMOVED lines=8> */
[----:B------:R-:W-:Y:S03]  /*11110*/  HMMA.16816.F32 R228, R28, R172, R228 ;  /* 0x000000ac1ce4723c */ /* 0x000fe600000018e4 */
[----:B------:R-:W3:Y:S03]  /*11120*/  LDSM.16.M88.4 R172, [R220+0x9000] ;  /* 0x00900000dcac783b */ /* 0x000ee60000000200 */
[C---:B-----5:R-:W-:Y:S06]  /*11130*/  HMMA.16816.F32 R28, R24.reuse, R132, R192 ;  /* 0x00000084181c723c */ /* 0x060fec00000018c0 */
[----:B------:R-:W-:Y:S06]  /*11140*/  HMMA.16816.F32 R132, R24, R134, R204 ;  /* 0x000000861884723c */ /* 0x000fec00000018cc */
[----:B--2---:R-:W-:Y:S06]  /*11150*/  HMMA.16816.F32 R184, R4, R32, R184 ;  /* 0x0000002004b8723c */ /* 0x004fec00000018b8 */
[----:B------:R-:W-:Y:S06]  /*11160*/  HMMA.16816.F32 R228, R24, R136, R228 ;  /* 0x0000008818e4723c */ /* 0x000fec00000018e4 */
[----:B------:R-:W-:Y:S06]  /*11170*/  HMMA.16816.F32 R192, R4, R34, R200 ;  /* 0x0000002204c0723c */ /* 0x000fec00000018c8 */
[----:B-1----:R-:W-:Y:S01]  /*11180*/  HMMA.16816.F32 R204, R20, R32, R28 ;  /* 0x0000002014cc723c */ /* 0x002fe2000000181c */
[----:B------:R-:W1:Y:S05]  /*11190*/  LDSM.16.M88.4 R28, [R222+0x6000] ;  /* 0x00600000de1c783b */ /* 0x000e6a0000000200 */
[C---:B------:R-:W-:Y:S06]  /*111a0*/  HMMA.16816.F32 R208, R4.reuse, R176, R196 ;  /* 0x000000b004d0723c */ /* 0x040fec00000018c4 */
[----:B------:R-:W-:Y:S01]  /*111b0*/  HMMA.16816.F32 R196, R4, R178, R188 ;  /* 0x000000b204c4723c */ /* 0x000fe200000018bc */
[----:B------:R-:W-:Y:S05]  /*111c0*/  LDSM.16.M88.4 R4, [R221+0x4000] ;  /* 0x00400000dd04783b */ /* 0x000fea0000000200 */
[----:B------:R-:W-:Y:S01]  /*111d0*/  HMMA.16816.F32 R200, R20, R34, R132 ;  /* 0x0000002214c8723c */ /* 0x000fe20000001884 */
[----:B------:R-:W2:Y:S04]  /*111e0*/  LDSM.16.M88.4 R32, [R219+0x1000] ;  /* 0x00100000db20783b */ /* 0x000ea80000000200 */
[----:B------:R-:W4:Y:S01]  /*111f0*/  LDSM.16.M88.4 R132, [R219+0x1800] ;  /* 0x00180000db84783b */ /* 0x000f220000000200 */
[----:B------:R-:W-:Y:S03]  /*11200*/  HMMA.16816.F32 R232, R24, R138, R232 ;  /* 0x0000008a18e8723c */ /* 0x000fe600000018e8 */
[----:B------:R-:W5:Y:S01]  /*11210*/  LDSM.16.M88.4 R24, [R221+0x6000] ;  /* 0x00600000dd18783b */ /* 0x000f620000000200 */
[----:B------:R-:W-:-:S04]  /*11220*/  DEPBAR.LE SB0, 0x0 ;  /* 0x000080000000791a */ /* 0x000fc80000000000 */
[----:B------:R-:W-:Y:S06]  /*11230*/  HMMA.16816.F32 R136, R20, R176, R228 ;  /* 0x000000b01488723c */ /* 0x000fec00000018e4 */
[C---:B---3--:R-:W-:Y:S06]  /*11240*/  HMMA.16816.F32 R184, R16.reuse, R172, R184 ;  /* 0x000000ac10b8723c */ /* 0x048fec00000018b8 */
[C---:B------:R-:W-:Y:S06]  /*11250*/  HMMA.16816.F32 R188, R16.reuse, R174, R192 ;  /* 0x000000ae10bc723c */ /* 0x040fec00000018c0 */
[C---:B------:R-:W-:Y:S06]  /*11260*/  HMMA.16816.F32 R192, R16.reuse, R180, R208 ;  /* 0x000000b410c0723c */ /* 0x040fec00000018d0 */
[----:B------:R-:W-:Y:S06]  /*11270*/  HMMA.16816.F32 R196, R16, R182, R196 ;  /* 0x000000b610c4723c */ /* 0x000fec00000018c4 */
[C---:B-1----:R-:W-:Y:S06]  /*11280*/  HMMA.16816.F32 R16, R28.reuse, R172, R204 ;  /* 0x000000ac1c10723c */ /* 0x042fec00000018cc */
[----:B------:R-:W-:Y:S06]  /*11290*/  HMMA.16816.F32 R204, R28, R180, R136 ;  /* 0x000000b41ccc723c */ /* 0x000fec0000001888 */
[----:B--2---:R-:W-:Y:S06]  /*112a0*/  HMMA.16816.F32 R136, R4, R32, R184 ;  /* 0x000000200488723c */ /* 0x004fec00000018b8 */
[----:B------:R-:W-:Y:S06]  /*112b0*/  HMMA.16816.F32 R200, R28, R174, R200 ;  /* 0x000000ae1cc8723c */ /* 0x000fec00000018c8 */
[----:B------:R-:W-:Y:S06]  /*112c0*/  HMMA.16816.F32 R172, R4, R34, R188 ;  /* 0x0000002204ac723c */ /* 0x000fec00000018bc */
[----:B------:R-:W-:Y:S06]  /*112d0*/  HMMA.16816.F32 R232, R20, R178, R232 ;  /* 0x000000b214e8723c */ /* 0x000fec00000018e8 */
[C---:B----4-:R-:W-:Y:S06]  /*112e0*/  HMMA.16816.F32 R176, R4.reuse, R132, R192 ;  /* 0x0000008404b0723c */ /* 0x050fec00000018c0 */
[----:B------:R-:W-:Y:S06]  /*112f0*/  HMMA.16816.F32 R196, R4, R134, R196 ;  /* 0x0000008604c4723c */ /* 0x000fec00000018c4 */
[----:B-----5:R-:W-:Y:S01]  /*11300*/  HMMA.16816.F32 R188, R24, R32, R16 ;  /* 0x0000002018bc723c */ /* 0x020fe20000001810 */
[----:B------:R-:W-:-:S02]  /*11310*/  VIADD R7, R2, 0x8 ;  /* 0x0000000802077836 */ /* 0x000fc40000000000 */
[C---:B------:R-:W-:Y:S02]  /*11320*/  VIADD R6, R2.reuse, 0x9 ;  /* 0x0000000902067836 */ /* 0x040fe40000000000 */
[C---:B------:R-:W-:Y:S01]  /*11330*/  VIADD R5, R2.reuse, 0x10 ;  /* 0x0000001002057836 */ /* 0x040fe20000000000 */
[----:B------:R-:W-:Y:S01]  /*11340*/  HMMA.16816.F32 R184, R24, R34, R200 ;  /* 0x0000002218b8723c */ /* 0x000fe200000018c8 */
[----:B------:R-:W-:Y:S01]  /*11350*/  I2FP.F32.S32 R19, R2 ;  /* 0x0000000200137245 */ /* 0x000fe20000201400 */
[C---:B------:R-:W-:Y:S01]  /*11360*/  VIADD R4, R2.reuse, 0x11 ;  /* 0x0000001102047836 */ /* 0x040fe20000000000 */
[----:B------:R-:W-:Y:S01]  /*11370*/  I2FP.F32.S32 R18, R8 ;  /* 0x0000000800127245 */ /* 0x000fe20000201400 */
[----:B------:R-:W-:Y:S01]  /*11380*/  VIADD R2, R2, 0x19 ;  /* 0x0000001902027836 */ /* 0x000fe20000000000 */
[----:B------:R-:W-:Y:S01]  /*11390*/  I2FP.F32.S32 R17, R7 ;  /* 0x0000000700117245 */ /* 0x000fe20000201400 */
[----:B------:R-:W-:Y:S01]  /*113a0*/  FFMA.FTZ R13, R19, UR5, R136 ;  /* 0x00000005130d7c23 */ /* 0x000fe20008010088 */
[----:B------:R-:W-:Y:S01]  /*113b0*/  I2FP.F32.S32 R16, R6 ;  /* 0x0000000600107245 */ /* 0x000fe20000201400 */
[----:B------:R-:W-:Y:S01]  /*113c0*/  FFMA.FTZ R14, R18, UR5, R137 ;  /* 0x00000005120e7c23 */ /* 0x000fe20008010089 */
[----:B------:R-:W-:Y:S01]  /*113d0*/  I2FP.F32.S32 R15, R5 ;  /* 0x00000005000f7245 */ /* 0x000fe20000201400 */
[----:B------:R-:W-:Y:S01]  /*113e0*/  FFMA.FTZ R32, R17, UR5, R174 ;  /* 0x0000000511207c23 */ /* 0x000fe200080100ae */
[----:B------:R-:W-:Y:S01]  /*113f0*/  FSEL R20, R13, -INF , !P4 ;  /* 0xff8000000d147808 */ /* 0x000fe20006000000 */
[----:B------:R-:W-:Y:S01]  /*11400*/  FFMA.FTZ R13, R17, UR5, R172 ;  /* 0x00000005110d7c23 */ /* 0x000fe200080100ac */
[----:B------:R-:W-:Y:S01]  /*11410*/  BAR.SYNC.DEFER_BLOCKING 0x0 ;  /* 0x0000000000007b1d */ /* 0x000fe20000010000 */
[----:B------:R-:W-:Y:S01]  /*11420*/  ISETP.GE.AND P4, PT, R7, R10, PT ;  /* 0x0000000a0700720c */ /* 0x000fe20003f86270 */
[----:B------:R-:W-:Y:S01]  /*11430*/  FFMA.FTZ R23, R16, UR5, R173 ;  /* 0x0000000510177c23 */ /* 0x000fe200080100ad */
[----:B------:R-:W-:Y:S01]  /*11440*/  FSEL R136, R14, -INF , !P5 ;  /* 0xff8000000e887808 */ /* 0x000fe20006800000 */
[----:B------:R-:W-:Y:S01]  /*11450*/  FFMA.FTZ R22, R15, UR5, R176 ;  /* 0x000000050f167c23 */ /* 0x000fe200080100b0 */
[----:B------:R-:W-:Y:S01]  /*11460*/  I2FP.F32.S32 R14, R4 ;  /* 0x00000004000e7245 */ /* 0x000fe20000201400 */
[----:B------:R-:W-:Y:S01]  /*11470*/  HMMA.16816.F32 R28, R28, R182, R232 ;  /* 0x000000b61c1c723c */ /* 0x000fe200000018e8 */
[----:B------:R-:W-:-:S02]  /*11480*/  ISETP.GE.AND P5, PT, R6, R10, PT ;  /* 0x0000000a0600720c */ /* 0x000fc40003fa6270 */
[----:B------:R-:W-:Y:S01]  /*11490*/  FSEL R172, R13, -INF , !P4 ;  /* 0xff8000000dac7808 */ /* 0x000fe20006000000 */
[----:B------:R-:W-:Y:S01]  /*114a0*/  FFMA.FTZ R21, R14, UR5, R177 ;  /* 0x000000050e157c23 */ /* 0x000fe200080100b1 */
[-C--:B------:R-:W-:Y:S02]  /*114b0*/  ISETP.GE.AND P4, PT, R5, R10.reuse, PT ;  /* 0x0000000a0500720c */ /* 0x080fe40003f86270 */
[----:B------:R-:W-:Y:S02]  /*114c0*/  I2FP.F32.S32 R13, R3 ;  /* 0x00000003000d7245 */ /* 0x000fe40000201400 */
[----:B------:R-:W-:Y:S01]  /*114d0*/  FSEL R173, R23, -INF , !P5 ;  /* 0xff80000017ad7808 */ /* 0x000fe20006800000 */
[----:B------:R-:W-:Y:S01]  /*114e0*/  FFMA.FTZ R23, R16, UR5, R175 ;  /* 0x0000000510177c23 */ /* 0x000fe200080100af */
[-C--:B------:R-:W-:Y:S02]  /*114f0*/  ISETP.GE.AND P5, PT, R4, R10.reuse, PT ;  /* 0x0000000a0400720c */ /* 0x080fe40003fa6270 */
[----:B------:R-:W-:Y:S01]  /*11500*/  FSEL R228, R22, -INF , !P4 ;  /* 0xff80000016e47808 */ /* 0x000fe20006000000 */
[----:B------:R-:W-:Y:S01]  /*11510*/  FFMA.FTZ R22, R13, UR5, R196 ;  /* 0x000000050d167c23 */ /* 0x000fe200080100c4 */
[----:B------:R-:W-:-:S02]  /*11520*/  ISETP.GE.AND P4, PT, R3, R10, PT ;  /* 0x0000000a0300720c */ /* 0x000fc40003f86270 */
[----:B------:R-:W-:Y:S01]  /*11530*/  FSEL R236, R21, -INF , !P5 ;  /* 0xff80000015ec7808 */ /* 0x000fe20006800000 */
[----:B------:R-:W-:Y:S01]  /*11540*/  FFMA.FTZ R21, R19, UR5, R138 ;  /* 0x0000000513157c23 */ /* 0x000fe2000801008a */
[----:B------:R-:W-:Y:S01]  /*11550*/  ISETP.GE.AND P5, PT, R2, R10, PT ;  /* 0x0000000a0200720c */ /* 0x000fe20003fa6270 */
[----:B------:R-:W-:Y:S01]  /*11560*/  FFMA.FTZ R10, R18, UR5, R139 ;  /* 0x00000005120a7c23 */ /* 0x000fe2000801008b */
[----:B------:R-:W-:Y:S01]  /*11570*/  FSEL R211, R22, -INF , !P4 ;  /* 0xff80000016d37808 */ /* 0x000fe20006000000 */
[----:B------:R-:W-:Y:S01]  /*11580*/  FFMA.FTZ R22, R15, UR5, R178 ;  /* 0x000000050f167c23 */ /* 0x000fe200080100b2 */
[----:B------:R-:W-:Y:S02]  /*11590*/  ISETP.GE.AND P4, PT, R8, R9, PT ;  /* 0x000000090800720c */ /* 0x000fe40003f86270 */
[----:B------:R-:W-:Y:S01]  /*115a0*/  FSEL R137, R21, -INF , !P6 ;  /* 0xff80000015897808 */ /* 0x000fe20007000000 */
[----:B------:R-:W-:Y:S01]  /*115b0*/  FFMA.FTZ R21, R14, UR5, R179 ;  /* 0x000000050e157c23 */ /* 0x000fe200080100b3 */
[----:B------:R-:W-:-:S02]  /*115c0*/  FSEL R138, R10, -INF , !P4 ;  /* 0xff8000000a8a7808 */ /* 0x000fc40006000000 */
[-C--:B------:R-:W-:Y:S02]  /*115d0*/  ISETP.GE.AND P6, PT, R7, R9.reuse, PT ;  /* 0x000000090700720c */ /* 0x080fe40003fc6270 */
[-C--:B------:R-:W-:Y:S02]  /*115e0*/  ISETP.GE.AND P4, PT, R6, R9.reuse, PT ;  /* 0x000000090600720c */ /* 0x080fe40003f86270 */
[----:B------:R-:W-:Y:S02]  /*115f0*/  FSEL R174, R32, -INF , !P6 ;  /* 0xff80000020ae7808 */ /* 0x000fe40007000000 */
[----:B------:R-:W-:Y:S01]  /*11600*/  FSEL R175, R23, -INF , !P4 ;  /* 0xff80000017af7808 */ /* 0x000fe20006000000 */
[----:B------:R-:W-:Y:S01]  /*11610*/  HMMA.16816.F32 R32, R24, R132, R204 ;  /* 0x000000841820723c */ /* 0x000fe200000018cc */
[-C--:B------:R-:W-:Y:S02]  /*11620*/  ISETP.GE.AND P6, PT, R5, R9.reuse, PT ;  /* 0x000000090500720c */ /* 0x080fe40003fc6270 */
[----:B------:R-:W-:-:S02]  /*11630*/  ISETP.GE.AND P4, PT, R4, R9, PT ;  /* 0x000000090400720c */ /* 0x000fc40003f86270 */
[----:B------:R-:W-:Y:S01]  /*11640*/  I2FP.F32.S32 R10, R2 ;  /* 0x00000002000a7245 */ /* 0x000fe20000201400 */
[----:B------:R-:W-:Y:S01]  /*11650*/  HMMA.16816.F32 R24, R24, R134, R28 ;  /* 0x000000861818723c */ /* 0x000fe2000000181c */
[----:B------:R-:W-:Y:S01]  /*11660*/  FSEL R230, R22, -INF , !P6 ;  /* 0xff80000016e67808 */ /* 0x000fe20007000000 */
[----:B------:R-:W-:Y:S01]  /*11670*/  FFMA.FTZ R22, R13, UR5, R198 ;  /* 0x000000050d167c23 */ /* 0x000fe200080100c6 */
[----:B------:R-:W-:Y:S01]  /*11680*/  FSEL R229, R21, -INF , !P4 ;  /* 0xff80000015e57808 */ /* 0x000fe20006000000 */
[----:B------:R-:W-:Y:S01]  /*11690*/  FFMA.FTZ R21, R10, UR5, R199 ;  /* 0x000000050a157c23 */ /* 0x000fe200080100c7 */
[-C--:B------:R-:W-:Y:S02]  /*116a0*/  ISETP.GE.AND P6, PT, R3, R9.reuse, PT ;  /* 0x000000090300720c */ /* 0x080fe40003fc6270 */
[----:B------:R-:W-:Y:S01]  /*116b0*/  ISETP.GE.AND P4, PT, R2, R9, PT ;  /* 0x000000090200720c */ /* 0x000fe20003f86270 */
[----:B------:R-:W-:Y:S01]  /*116c0*/  FFMA.FTZ R9, R10, UR5, R197 ;  /* 0x000000050a097c23 */ /* 0x000fe200080100c5 */
[----:B------:R-:W-:-:S02]  /*116d0*/  FSEL R210, R22, -INF , !P6 ;  /* 0xff80000016d27808 */ /* 0x000fc40007000000 */
[CC--:B------:R-:W-:Y:S02]  /*116e0*/  ISETP.GE.AND P6, PT, R8.reuse, R12.reuse, PT ;  /* 0x0000000c0800720c */ /* 0x0c0fe40003fc6270 */
[----:B------:R-:W-:Y:S01]  /*116f0*/  FSEL R208, R9, -INF , !P5 ;  /* 0xff80000009d07808 */ /* 0x000fe20006800000 */
[C---:B------:R-:W-:Y:S01]  /*11700*/  FFMA.FTZ R9, R19.reuse, UR5, R188 ;  /* 0x0000000513097c23 */ /* 0x040fe200080100bc */
[----:B------:R-:W-:Y:S01]  /*11710*/  ISETP.GE.AND P5, PT, R8, R11, PT ;  /* 0x0000000b0800720c */ /* 0x000fe20003fa6270 */
[----:B------:R-:W-:Y:S01]  /*11720*/  FFMA.FTZ R8, R19, UR5, R190 ;  /* 0x0000000513087c23 */ /* 0x000fe200080100be */
[----:B------:R-:W-:Y:S02]  /*11730*/  FSEL R209, R21, -INF , !P4 ;  /* 0xff80000015d17808 */ /* 0x000fe40006000000 */
[----:B------:R-:W-:Y:S01]  /*11740*/  FSEL R22, R9, -INF , !P1 ;  /* 0xff80000009167808 */ /* 0x000fe20004800000 */
[----:B------:R-:W-:Y:S01]  /*11750*/  FFMA.FTZ R9, R18, UR5, R189 ;  /* 0x0000000512097c23 */ /* 0x000fe200080100bd */
[----:B------:R-:W-:-:S02]  /*11760*/  ISETP.GE.AND P4, PT, R7, R12, PT ;  /* 0x0000000c0700720c */ /* 0x000fc40003f86270 */
[-C--:B------:R-:W-:Y:S01]  /*11770*/  ISETP.GE.AND P1, PT, R7, R11.reuse, PT ;  /* 0x0000000b0700720c */ /* 0x080fe20003f26270 */
[----:B------:R-:W-:Y:S01]  /*11780*/  FFMA.FTZ R7, R18, UR5, R191 ;  /* 0x0000000512077c23 */ /* 0x000fe200080100bf */
[----:B------:R-:W-:Y:S01]  /*11790*/  FSEL R176, R8, -INF , !P0 ;  /* 0xff80000008b07808 */ /* 0x000fe20004000000 */
[----:B------:R-:W-:Y:S01]  /*117a0*/  FFMA.FTZ R8, R17, UR5, R184 ;  /* 0x0000000511087c23 */ /* 0x000fe200080100b8 */
[----:B------:R-:W-:Y:S02]  /*117b0*/  FSEL R139, R9, -INF , !P6 ;  /* 0xff800000098b7808 */ /* 0x000fe40007000000 */
[C---:B------:R-:W-:Y:S02]  /*117c0*/  ISETP.GE.AND P0, PT, R6.reuse, R12, PT ;  /* 0x0000000c0600720c */ /* 0x040fe40003f06270 */
[----:B------:R-:W-:Y:S01]  /*117d0*/  ISETP.GE.AND P6, PT, R6, R11, PT ;  /* 0x0000000b0600720c */ /* 0x000fe20003fc6270 */
[----:B------:R-:W-:Y:S01]  /*117e0*/  FFMA.FTZ R6, R17, UR5, R186 ;  /* 0x0000000511067c23 */ /* 0x000fe200080100ba */
[----:B------:R-:W-:Y:S01]  /*117f0*/  FSEL R177, R7, -INF , !P5 ;  /* 0xff80000007b17808 */ /* 0x000fe20006800000 */
[----:B------:R-:W-:Y:S01]  /*11800*/  FFMA.FTZ R7, R16, UR5, R185 ;  /* 0x0000000510077c23 */ /* 0x000fe200080100b9 */
[----:B------:R-:W-:-:S02]  /*11810*/  FSEL R132, R8, -INF , !P4 ;  /* 0xff80000008847808 */ /* 0x000fc40006000000 */
[----:B------:R-:W-:Y:S01]  /*11820*/  FSEL R28, R6, -INF , !P1 ;  /* 0xff800000061c7808 */ /* 0x000fe20004800000 */
[----:B------:R-:W-:Y:S01]  /*11830*/  FFMA.FTZ R6, R15, UR5, R32 ;  /* 0x000000050f067c23 */ /* 0x000fe20008010020 */
[----:B------:R-:W-:Y:S02]  /*11840*/  FSEL R23, R7, -INF , !P0 ;  /* 0xff80000007177808 */ /* 0x000fe40004000000 */
[CC--:B------:R-:W-:Y:S02]  /*11850*/  ISETP.GE.AND P1, PT, R4.reuse, R12.reuse, PT ;  /* 0x0000000c0400720c */ /* 0x0c0fe40003f26270 */
[-C--:B------:R-:W-:Y:S01]  /*11860*/  ISETP.GE.AND P0, PT, R4, R11.reuse, PT ;  /* 0x0000000b0400720c */ /* 0x080fe20003f06270 */
[----:B------:R-:W-:Y:S01]  /*11870*/  FFMA.FTZ R4, R15, UR5, R34 ;  /* 0x000000050f047c23 */ /* 0x000fe20008010022 */
        /* <DEDUP_REMOVED lines=9> */
[----:B------:R-:W-:Y:S02]  /*11910*/  PLOP3.LUT P0, PT, PT, PT, UP0, 0x80, 0x0 ;  /* 0x000000000000781c */ /* 0x000fe40003f0f008 */
[----:B------:R-:W-:Y:S02]  /*11920*/  FSEL R233, R5, -INF , !P1 ;  /* 0xff80000005e97808 */ /* 0x000fe40004800000 */
[-C--:B------:R-:W-:Y:S02]  /*11930*/  ISETP.GE.AND P6, PT, R3, R12.reuse, PT ;  /* 0x0000000c0300720c */ /* 0x080fe40003fc6270 */
[----:B------:R-:W-:-:S02]  /*11940*/  ISETP.GE.AND P5, PT, R2, R12, PT ;  /* 0x0000000c0200720c */ /* 0x000fc40003fa6270 */
[-C--:B------:R-:W-:Y:S01]  /*11950*/  ISETP.GE.AND P4, PT, R3, R11.reuse, PT ;  /* 0x0000000b0300720c */ /* 0x080fe20003f86270 */
[C---:B------:R-:W-:Y:S01]  /*11960*/  FFMA.FTZ R3, R13.reuse, UR5, R24 ;  /* 0x000000050d037c23 */ /* 0x040fe20008010018 */
[----:B------:R-:W-:Y:S01]  /*11970*/  ISETP.GE.AND P1, PT, R2, R11, PT ;  /* 0x0000000b0200720c */ /* 0x000fe20003f26270 */
[C---:B------:R-:W-:Y:S01]  /*11980*/  FFMA.FTZ R2, R10.reuse, UR5, R25 ;  /* 0x000000050a027c23 */ /* 0x040fe20008010019 */
[----:B------:R-:W-:Y:S01]  /*11990*/  FFMA.FTZ R13, R13, UR5, R26 ;  /* 0x000000050d0d7c23 */ /* 0x000fe2000801001a */
[----:B------:R-:W-:Y:S01]  /*119a0*/  FFMA.FTZ R10, R10, UR5, R27 ;  /* 0x000000050a0a7c23 */ /* 0x000fe2000801001b */
        /* <DEDUP_REMOVED lines=54> */
.L_x_1283:
[----:B------:R-:W-:Y:S05]  /*11d10*/  BSYNC B0 ;  /* 0x0000000000007941 */ /* 0x000fea0003800000 */
.L_x_1282:
[----:B------:R-:W0:Y:S02]  /*11d20*/  LDGDEPBAR ;  /* 0x00000000000079af */ /* 0x000e240000000000 */
.L_x_1281:
[----:B-1----:R-:W3:Y:S04]  /*11d30*/  LDL R8, [R1+0x34] ;  /* 0x0000340001087983 */ /* 0x002ee80000100800 */
[----:B------:R-:W4:Y:S04]  /*11d40*/  LDL R7, [R1+0x14] ;  /* 0x0000140001077983 */ /* 0x000f280000100800 */
[----:B------:R-:W5:Y:S01]  /*11d50*/  LDL R12, [R1+0x30] ;  /* 0x00003000010c7983 */ /* 0x000f620000100800 */
[----:B--2---:R-:W-:Y:S01]  /*11d60*/  FMNMX.FTZ R2, R244, R20, !PT ;  /* 0x00000014f4027209 */ /* 0x004fe20007810000 */
[----:B------:R-:W-:Y:S01]  /*11d70*/  UIADD3 UR7, UR29, -0x4498517b, URZ ;  /* 0xbb67ae851d077890 */ /* 0x000fe2000fffe03f */
[----:B------:R-:W-:Y:S01]  /*11d80*/  MOV R195, R246 ;  /* 0x000000f600c37202 */ /* 0x000fe20000000f00 */
[----:B------:R-:W-:Y:S01]  /*11d90*/  UIADD3 UR6, UR28, -0x61c88647, URZ ;  /* 0x9e3779b91c067890 */ /* 0x000fe2000fffe03f */
[----:B------:R-:W-:Y:S01]  /*11da0*/  FMNMX.FTZ R2, R136, R2, !PT ;  /* 0x0000000288027209 */ /* 0x000fe20007810000 */
[----:B------:R-:W-:Y:S01]  /*11db0*/  UIADD3 UR4, UR28, 0x3c6ef372, URZ ;  /* 0x3c6ef3721c047890 */ /* 0x000fe2000fffe03f */
[----:B------:R-:W-:Y:S01]  /*11dc0*/  MOV R199, R245 ;  /* 0x000000f500c77202 */ /* 0x000fe20000000f00 */
[----:B------:R-:W-:Y:S01]  /*11dd0*/  LDSM.16.MT88.4 R32, [R215+0xb000] ;  /* 0x00b00000d720783b */ /* 0x000fe20000004200 */
        /* <DEDUP_REMOVED lines=24> */
[----:B-1----:R-:W-:Y:S02]  /*11f60*/  FMNMX.FTZ R135, R135, R5, !PT ;  /* 0x0000000587877209 */ /* 0x002fe40007810000 */
[----:B------:R-:W-:-:S03]  /*11f70*/  FMNMX.FTZ R3, R231, R3, !PT ;  /* 0x00000003e7037209 */ /* 0x000fc60007810000 */
[----:B------:R-:W1:Y:S04]  /*11f80*/  SHFL.BFLY PT, R4, R135, 0x1, 0x1f ;  /* 0x0c201f0087047f89 */ /* 0x000e6800000e0000 */
[----:B------:R-:W1:Y:S01]  /*11f90*/  SHFL.BFLY PT, R133, R3, 0x2, 0x1f ;  /* 0x0c401f0003857f89 */ /* 0x000e6200000e0000 */
[----:B--2---:R-:W-:-:S05]  /*11fa0*/  FMNMX.FTZ R2, R2, R6, !PT ;  /* 0x0000000602027209 */ /* 0x004fca0007810000 */
[----:B------:R-:W2:Y:S01]  /*11fb0*/  SHFL.BFLY PT, R134, R2, 0x1, 0x1f ;  /* 0x0c201f0002867f89 */ /* 0x000ea200000e0000 */
[----:B-1----:R-:W-:Y:S02]  /*11fc0*/  FMNMX.FTZ R135, R135, R4, !PT ;  /* 0x0000000487877209 */ /* 0x002fe40007810000 */
[----:B------:R-:W-:Y:S02]  /*11fd0*/  FMNMX.FTZ R4, R240, R176, !PT ;  /* 0x000000b0f0047209 */ /* 0x000fe40007810000 */
[----:B------:R-:W-:Y:S01]  /*11fe0*/  FMNMX.FTZ R133, R3, R133, !PT ;  /* 0x0000008503857209 */ /* 0x000fe20007810000 */
[----:B------:R-:W-:Y:S01]  /*11ff0*/  FMUL.FTZ R13, R135, UR32 ;  /* 0x00000020870d7c20 */ /* 0x000fe20008410000 */
[----:B------:R-:W-:Y:S02]  /*12000*/  FMNMX.FTZ R4, R177, R4, !PT ;  /* 0x00000004b1047209 */ /* 0x000fe40007810000 */
[----:B------:R-:W-:Y:S01]  /*12010*/  FSETP.NEU.FTZ.AND P4, PT, R135, -INF , PT ;  /* 0xff8000008700780b */ /* 0x000fe20003f9d000 */
[----:B------:R-:W1:Y:S01]  /*12020*/  SHFL.BFLY PT, R19, R133, 0x1, 0x1f ;  /* 0x0c201f0085137f89 */ /* 0x000e6200000e0000 */
[----:B------:R-:W-:-:S02]  /*12030*/  FMNMX.FTZ R3, R28, R4, !PT ;  /* 0x000000041c037209 */ /* 0x000fc40007810000 */
[----:B------:R-:W-:Y:S02]  /*12040*/  FSEL R13, R13, RZ, P4 ;  /* 0x000000ff0d0d7208 */ /* 0x000fe40002000000 */
[----:B------:R-:W-:Y:S02]  /*12050*/  FMNMX.FTZ R3, R30, R3, !PT ;  /* 0x000000031e037209 */ /* 0x000fe40007810000 */
[----:B--2---:R-:W-:Y:S01]  /*12060*/  FMNMX.FTZ R134, R2, R134, !PT ;  /* 0x0000008602867209 */ /* 0x004fe20007810000 */
[----:B------:R-:W-:Y:S01]  /*12070*/  FFMA.FTZ R2, R20, UR32, -R13 ;  /* 0x0000002014027c23 */ /* 0x000fe2000801080d */
[----:B------:R-:W-:Y:S02]  /*12080*/  FMNMX.FTZ R3, R239, R3, !PT ;  /* 0x00000003ef037209 */ /* 0x000fe40007810000 */
[----:B------:R-:W-:Y:S01]  /*12090*/  MOV R4, UR29 ;  /* 0x0000001d00047c02 */ /* 0x000fe20008000f00 */
[----:B------:R2:W-:Y:S01]  /*120a0*/  MUFU.EX2 R194, R2 ;  /* 0x0000000200c27308 */ /* 0x0005e20000000800 */
[----:B------:R-:W-:-:S02]  /*120b0*/  FMNMX.FTZ R3, R237, R3, !PT ;  /* 0x00000003ed037209 */ /* 0x000fc40007810000 */
[----:B------:R-:W-:Y:S02]  /*120c0*/  FSETP.NEU.FTZ.AND P3, PT, R134, -INF , PT ;  /* 0xff8000008600780b */ /* 0x000fe40003f7d000 */
[----:B------:R-:W-:-:S04]  /*120d0*/  FMNMX.FTZ R3, R235, R3, !PT ;  /* 0x00000003eb037209 */ /* 0x000fc80007810000 */
[----:B------:R-:W-:Y:S02]  /*120e0*/  FMNMX.FTZ R18, R234, R3, !PT ;  /* 0x00000003ea127209 */ /* 0x000fe40007810000 */
[----:B-1----:R-:W-:-:S04]  /*120f0*/  FMNMX.FTZ R133, R133, R19, !PT ;  /* 0x0000001385857209 */ /* 0x002fc80007810000 */
[C---:B------:R-:W-:Y:S01]  /*12100*/  FSETP.NEU.FTZ.AND P2, PT, R133.reuse, -INF , PT ;  /* 0xff8000008500780b */ /* 0x040fe20003f5d000 */
[----:B--2---:R-:W-:Y:S02]  /*12110*/  FFMA.FTZ R2, R136, UR32, -R13 ;  /* 0x0000002088027c23 */ /* 0x004fe4000801080d */
[----:B------:R-:W1:Y:S02]  /*12120*/  SHFL.BFLY PT, R136, R18, 0x2, 0x1f ;  /* 0x0c401f0012887f89 */ /* 0x000e6400000e0000 */
[----:B------:R2:W-:Y:S01]  /*12130*/  MUFU.EX2 R197, R2 ;  /* 0x0000000200c57308 */ /* 0x0005e20000000800 */
[----:B-1----:R-:W-:Y:S01]  /*12140*/  FMNMX.FTZ R136, R18, R136, !PT ;  /* 0x0000008812887209 */ /* 0x002fe20007810000 */
[----:B------:R-:W-:-:S05]  /*12150*/  FMUL.FTZ R18, R133, UR32 ;  /* 0x0000002085127c20 */ /* 0x000fca0008410000 */
[----:B------:R-:W-:Y:S01]  /*12160*/  FSEL R18, R18, RZ, P2 ;  /* 0x000000ff12127208 */ /* 0x000fe20001000000 */
[----:B---3--:R-:W-:Y:S01]  /*12170*/  IMAD.WIDE.U32 R10, R8, -0x2daee0ad, RZ ;  /* 0xd2511f53080a7825 */ /* 0x008fe200078e00ff */
[----:B----4-:R-:W-:-:S03]  /*12180*/  IADD3 R5, R7, 0x4, RZ ;  /* 0x0000000407057810 */ /* 0x010fc60007ffe0ff */
[----:B------:R-:W-:Y:S01]  /*12190*/  IMAD.WIDE.U32 R16, R7, -0x326172a9, RZ ;  /* 0xcd9e8d5707107825 */ /* 0x000fe200078e00ff */
[----:B------:R-:W-:-:S03]  /*121a0*/  LOP3.LUT R6, R11, UR37, R4, 0x96, !PT ;  /* 0x000000250b067c12 */ /* 0x000fc6000f8e9604 */
[----:B------:R-:W-:Y:S01]  /*121b0*/  FFMA.FTZ R7, R172, UR32, -R13 ;  /* 0x00000020ac077c23 */ /* 0x000fe2000801080d */
[----:B------:R-:W-:Y:S01]  /*121c0*/  IMAD.WIDE.U32 R4, R5, -0x326172a9, RZ ;  /* 0xcd9e8d5705047825 */ /* 0x000fe200078e00ff */
[-C--:B-----5:R-:W-:Y:S02]  /*121d0*/  LOP3.LUT R8, R17, R12.reuse, RZ, 0x3c, !PT ;  /* 0x0000000c11087212 */ /* 0x0a0fe400078e3cff */
[----:B------:R1:W-:Y:S01]  /*121e0*/  MUFU.EX2 R201, R7 ;  /* 0x0000000700c97308 */ /* 0x0003e20000000800 */
[----:B--2---:R-:W-:Y:S01]  /*121f0*/  IMAD.WIDE.U32 R2, R6, -0x326172a9, RZ ;  /* 0xcd9e8d5706027825 */ /* 0x004fe200078e00ff */
[----:B------:R-:W-:-:S03]  /*12200*/  LOP3.LUT R6, R5, R12, RZ, 0x3c, !PT ;  /* 0x0000000c05067212 */ /* 0x000fc600078e3cff */
[----:B------:R-:W-:Y:S01]  /*12210*/  FFMA.FTZ R5, R173, UR32, -R13 ;  /* 0x00000020ad057c23 */ /* 0x000fe2000801080d */
[----:B------:R-:W-:Y:S01]  /*12220*/  FMUL.FTZ R12, R134, UR32 ;  /* 0x00000020860c7c20 */ /* 0x000fe20008410000 */
[----:B------:R-:W-:Y:S01]  /*12230*/  IMAD.WIDE.U32 R8, R8, -0x2daee0ad, RZ ;  /* 0xd2511f5308087825 */ /* 0x000fe200078e00ff */
[----:B------:R-:W-:Y:S01]  /*12240*/  LOP3.LUT R11, R3, UR6, R4, 0x96, !PT ;  /* 0x00000006030b7c12 */ /* 0x000fe2000f8e9604 */
[----:B------:R2:W-:Y:S02]  /*12250*/  MUFU.EX2 R192, R5 ;  /* 0x0000000500c07308 */ /* 0x0005e40000000800 */
[----:B------:R-:W-:Y:S02]  /*12260*/  FSEL R12, R12, RZ, P3 ;  /* 0x000000ff0c0c7208 */ /* 0x000fe40001800000 */
[----:B------:R-:W-:Y:S01]  /*12270*/  LOP3.LUT R14, R9, UR7, R10, 0x96, !PT ;  /* 0x00000007090e7c12 */ /* 0x000fe2000f8e960a */
[----:B-1----:R-:W-:-:S04]  /*12280*/  IMAD.WIDE.U32 R6, R6, -0x2daee0ad, RZ ;  /* 0xd2511f5306067825 */ /* 0x002fc800078e00ff */
[----:B------:R-:W-:Y:S01]  /*12290*/  IMAD.WIDE.U32 R14, R14, -0x326172a9, RZ ;  /* 0xcd9e8d570e0e7825 */ /* 0x000fe200078e00ff */
[----:B--2---:R-:W-:-:S03]  /*122a0*/  LOP3.LUT R5, R3, UR6, R16, 0x96, !PT ;  /* 0x0000000603057c12 */ /* 0x004fc6000f8e9610 */
[----:B------:R-:W-:Y:S01]  /*122b0*/  FFMA.FTZ R3, R137, UR32, -R12 ;  /* 0x0000002089037c23 */ /* 0x000fe2000801080c */
[----:B------:R-:W-:Y:S01]  /*122c0*/  LOP3.LUT R16, R7, UR7, R10, 0x96, !PT ;  /* 0x0000000707107c12 */ /* 0x000fe2000f8e960a */
[----:B------:R-:W-:Y:S01]  /*122d0*/  IMAD.WIDE.U32 R10, R11, -0x2daee0ad, RZ ;  /* 0xd2511f530b0a7825 */ /* 0x000fe200078e00ff */
[----:B------:R-:W-:Y:S01]  /*122e0*/  LOP3.LUT R20, R15, UR4, R2, 0x96, !PT ;  /* 0x000000040f147c12 */ /* 0x000fe2000f8e9602 */
[----:B------:R1:W-:Y:S01]  /*122f0*/  MUFU.EX2 R193, R3 ;  /* 0x0000000300c17308 */ /* 0x0003e20000000800 */
[----:B------:R-:W2:Y:S01]  /*12300*/  SHFL.BFLY PT, R15, R136, 0x1, 0x1f ;  /* 0x0c201f00880f7f89 */ /* 0x000ea200000e0000 */
[----:B------:R-:W-:Y:S01]  /*12310*/  IMAD.WIDE.U32 R16, R16, -0x326172a9, RZ ;  /* 0xcd9e8d5710107825 */ /* 0x000fe200078e00ff */
[----:B------:R-:W-:Y:S02]  /*12320*/  LOP3.LUT R11, R11, UR30, R6, 0x96, !PT ;  /* 0x0000001e0b0b7c12 */ /* 0x000fe4000f8e9606 */
[----:B------:R-:W-:Y:S01]  /*12330*/  MOV R137, R199 ;  /* 0x000000c700897202 */ /* 0x000fe20000000f00 */
[----:B------:R-:W-:Y:S01]  /*12340*/  IMAD.WIDE.U32 R4, R5, -0x2daee0ad, RZ ;  /* 0xd2511f5305047825 */ /* 0x000fe200078e00ff */
[----:B------:R-:W-:-:S03]  /*12350*/  LOP3.LUT R6, R17, UR4, R2, 0x96, !PT ;  /* 0x0000000411067c12 */ /* 0x000fc6000f8e9602 */
[----:B------:R-:W-:Y:S01]  /*12360*/  FFMA.FTZ R2, R174, UR32, -R12 ;  /* 0x00000020ae027c23 */ /* 0x000fe2000801080c */
[----:B------:R-:W-:Y:S01]  /*12370*/  UIADD3 UR4, UR28, -0x4ab325aa, URZ ;  /* 0xb54cda561c047890 */ /* 0x000fe2000fffe03f */
[----:B------:R-:W-:Y:S01]  /*12380*/  IMAD.WIDE.U32 R20, R20, -0x2daee0ad, RZ ;  /* 0xd2511f5314147825 */ /* 0x000fe200078e00ff */
[----:B------:R-:W-:Y:S01]  /*12390*/  LOP3.LUT R5, R5, UR30, R8, 0x96, !PT ;  /* 0x0000001e05057c12 */ /* 0x000fe2000f8e9608 */
[----:B------:R-:W-:Y:S02]  /*123a0*/  MUFU.EX2 R200, R2 ;  /* 0x0000000200c87308 */ /* 0x000fe40000000800 */
[----:B------:R-:W-:Y:S01]  /*123b0*/  IMAD.WIDE.U32 R6, R6, -0x2daee0ad, RZ ;  /* 0xd2511f5306067825 */ /* 0x000fe200078e00ff */
[----:B------:R-:W-:-:S03]  /*123c0*/  LOP3.LUT R9, R21, UR26, R4, 0x96, !PT ;  /* 0x0000001a15097c12 */ /* 0x000fc6000f8e9604 */
[----:B-1----:R-:W-:Y:S01]  /*123d0*/  FFMA.FTZ R3, R138, UR32, -R12 ;  /* 0x000000208a037c23 */ /* 0x002fe2000801080c */
[----:B------:R-:W-:Y:S01]  /*123e0*/  IMAD.WIDE.U32 R4, R5, -0x326172a9, RZ ;  /* 0xcd9e8d5705047825 */ /* 0x000fe200078e00ff */
[----:B------:R-:W-:-:S03]  /*123f0*/  LOP3.LUT R10, R7, UR26, R10, 0x96, !PT ;  /* 0x0000001a070a7c12 */ /* 0x000fc6000f8e960a */
[----:B------:R-:W-:Y:S01]  /*12400*/  FFMA.FTZ R7, R22, UR32, -R18 ;  /* 0x0000002016077c23 */ /* 0x000fe20008010812 */
[----:B------:R1:W-:Y:S01]  /*12410*/  MUFU.EX2 R196, R3 ;  /* 0x0000000300c47308 */ /* 0x0003e20000000800 */
[----:B------:R-:W-:Y:S01]  /*12420*/  IMAD.WIDE.U32 R178, R9, -0x326172a9, RZ ;  /* 0xcd9e8d5709b27825 */ /* 0x000fe200078e00ff */
[----:B------:R-:W-:-:S03]  /*12430*/  LOP3.LUT R8, R5, UR27, R14, 0x96, !PT ;  /* 0x0000001b05087c12 */ /* 0x000fc6000f8e960e */
[----:B------:R-:W-:Y:S01]  /*12440*/  FFMA.FTZ R5, R175, UR32, -R12 ;  /* 0x00000020af057c23 */ /* 0x000fe2000801080c */
[----:B--2---:R-:W-:Y:S01]  /*12450*/  FMNMX.FTZ R136, R136, R15, !PT ;  /* 0x0000000f88887209 */ /* 0x004fe20007810000 */
[----:B------:R-:W-:Y:S01]  /*12460*/  IMAD.WIDE.U32 R190, R10, -0x326172a9, RZ ;  /* 0xcd9e8d570abe7825 */ /* 0x000fe200078e00ff */
[----:B------:R-:W-:Y:S01]  /*12470*/  LOP3.LUT R4, R179, UR25, R4, 0x96, !PT ;  /* 0x00000019b3047c12 */ /* 0x000fe2000f8e9604 */
[----:B------:R-:W2:Y:S01]  /*12480*/  LDSM.16.MT88.4 R172, [R215+0xa000] ;  /* 0x00a00000d7ac783b */ /* 0x000ea20000004200 */
[----:B------:R3:W-:Y:S01]  /*12490*/  MUFU.EX2 R26, R5 ;  /* 0x00000005001a7308 */ /* 0x0007e20000000800 */
[----:B------:R-:W-:-:S04]  /*124a0*/  IMAD.WIDE.U32 R8, R8, -0x2daee0ad, RZ ;  /* 0xd2511f5308087825 */ /* 0x000fc800078e00ff */
[C---:B------:R-:W-:Y:S01]  /*124b0*/  FMUL.FTZ R19, R136.reuse, UR32 ;  /* 0x0000002088137c20 */ /* 0x040fe20008410000 */
[----:B------:R-:W-:Y:S01]  /*124c0*/  FSETP.NEU.FTZ.AND P1, PT, R136, -INF , PT ;  /* 0xff8000008800780b */ /* 0x000fe20003f3d000 */
[----:B------:R-:W-:Y:S01]  /*124d0*/  IMAD.WIDE.U32 R180, R4, -0x2daee0ad, RZ ;  /* 0xd2511f5304b47825 */ /* 0x000fe200078e00ff */
[----:B------:R-:W-:-:S03]  /*124e0*/  LOP3.LUT R20, R9, UR24, R20, 0x96, !PT ;  /* 0x0000001809147c12 */ /* 0x000fc6000f8e9614 */
[----:B------:R-:W-:Y:S01]  /*124f0*/  FFMA.FTZ R4, R139, UR32, -R18 ;  /* 0x000000208b047c23 */ /* 0x000fe20008010812 */
[----:B------:R-:W-:Y:S01]  /*12500*/  FSEL R19, R19, RZ, P1 ;  /* 0x000000ff13137208 */ /* 0x000fe20000800000 */
[----:B-1----:R-:W-:Y:S01]  /*12510*/  IMAD.WIDE.U32 R2, R11, -0x326172a9, RZ ;  /* 0xcd9e8d570b027825 */ /* 0x002fe200078e00ff */
[----:B------:R1:W4:Y:S03]  /*12520*/  MUFU.EX2 R25, R7 ;  /* 0x0000000700197308 */ /* 0x0003260000000800 */
[----:B------:R-:W-:Y:S01]  /*12530*/  IMAD.WIDE.U32 R138, R20, -0x326172a9, RZ ;  /* 0xcd9e8d57148a7825 */ /* 0x000fe200078e00ff */
[----:B------:R-:W-:Y:S02]  /*12540*/  LOP3.LUT R3, R3, UR27, R16, 0x96, !PT ;  /* 0x0000001b03037c12 */ /* 0x000fe4000f8e9610 */
[----:B---3--:R-:W-:Y:S02]  /*12550*/  LOP3.LUT R5, R191, UR25, R2, 0x96, !PT ;  /* 0x00000019bf057c12 */ /* 0x008fe4000f8e9602 */
[----:B------:R3:W-:Y:S01]  /*12560*/  MUFU.EX2 R202, R4 ;  /* 0x0000000400ca7308 */ /* 0x0007e20000000800 */
[----:B------:R-:W-:-:S04]  /*12570*/  IMAD.WIDE.U32 R2, R3, -0x2daee0ad, RZ ;  /* 0xd2511f5303027825 */ /* 0x000fc800078e00ff */
[----:B------:R-:W-:Y:S01]  /*12580*/  IMAD.WIDE.U32 R188, R5, -0x2daee0ad, RZ ;  /* 0xd2511f5305bc7825 */ /* 0x000fe200078e00ff */
[----:B------:R-:W-:Y:S02]  /*12590*/  LOP3.LUT R10, R3, UR24, R6, 0x96, !PT ;  /* 0x00000018030a7c12 */ /* 0x000fe4000f8e9606 */
[----:B------:R-:W-:Y:S02]  /*125a0*/  LOP3.LUT R3, R181, UR23, R8, 0x96, !PT ;  /* 0x00000017b5037c12 */ /* 0x000fe4000f8e9608 */
[----:B------:R-:W-:Y:S01]  /*125b0*/  LOP3.LUT R9, R189, UR23, R2, 0x96, !PT ;  /* 0x00000017bd097c12 */ /* 0x000fe2000f8e9602 */
[--C-:B------:R-:W-:Y:S01]  /*125c0*/  FFMA.FTZ R2, R132, UR32, -R18.reuse ;  /* 0x0000002084027c23 */ /* 0x100fe20008010812 */
[----:B------:R-:W-:Y:S01]  /*125d0*/  FSEL R6, R134, RZ, P3 ;  /* 0x000000ff86067208 */ /* 0x000fe20001800000 */
[----:B------:R-:W-:Y:S01]  /*125e0*/  IMAD.WIDE.U32 R182, R10, -0x326172a9, RZ ;  /* 0xcd9e8d570ab67825 */ /* 0x000fe200078e00ff */
[----:B-1----:R-:W-:Y:S01]  /*125f0*/  FSEL R7, R135, RZ, P4 ;  /* 0x000000ff87077208 */ /* 0x002fe20002000000 */
[----:B------:R1:W-:Y:S01]  /*12600*/  MUFU.EX2 R198, R2 ;  /* 0x0000000200c67308 */ /* 0x0003e20000000800 */
[----:B----4-:R-:W-:Y:S01]  /*12610*/  MOV R132, R25 ;  /* 0x0000001900847202 */ /* 0x010fe20000000f00 */
[----:B---3--:R-:W-:Y:S01]  /*12620*/  FFMA.FTZ R4, R23, UR32, -R18 ;  /* 0x0000002017047c23 */ /* 0x008fe20008010812 */
[----:B------:R-:W-:Y:S01]  /*12630*/  FADD.FTZ R23, R242, -R6 ;  /* 0x80000006f2177221 */ /* 0x000fe20000010000 */
[----:B------:R-:W-:Y:S01]  /*12640*/  FADD.FTZ R21, R244, -R7 ;  /* 0x80000007f4157221 */ /* 0x000fe20000010000 */
[----:B------:R-:W-:Y:S01]  /*12650*/  FFMA.FTZ R7, R28, UR32, -R19 ;  /* 0x000000201c077c23 */ /* 0x000fe20008010813 */
[----:B------:R-:W-:-:S02]  /*12660*/  FSEL R6, R136, RZ, P1 ;  /* 0x000000ff88067208 */ /* 0x000fc40000800000 */
[----:B------:R3:W4:Y:S03]  /*12670*/  MUFU.EX2 R27, R4 ;  /* 0x00000004001b7308 */ /* 0x0007260000000800 */
[----:B------:R-:W-:Y:S01]  /*12680*/  FADD.FTZ R29, R240, -R6 ;  /* 0x80000006f01d7221 */ /* 0x000fe20000010000 */
[----:B------:R-:W-:-:S04]  /*12690*/  MOV R240, R26 ;  /* 0x0000001a00f07202 */ /* 0x000fc80000000f00 */
[----:B------:R5:W-:Y:S01]  /*126a0*/  MUFU.EX2 R189, R7 ;  /* 0x0000000700bd7308 */ /* 0x000be20000000800 */
[----:B-1----:R-:W-:-:S05]  /*126b0*/  IMAD.WIDE.U32 R2, R3, -0x326172a9, RZ ;  /* 0xcd9e8d5703027825 */ /* 0x002fca00078e00ff */
[----:B------:R-:W-:Y:S02]  /*126c0*/  LOP3.LUT R5, R3, UR4, R138, 0x96, !PT ;  /* 0x0000000403057c12 */ /* 0x000fe4000f8e968a */
[C---:B------:R-:W-:Y:S01]  /*126d0*/  LOP3.LUT R8, R2.reuse, 0xffff, RZ, 0xc0, !PT ;  /* 0x0000ffff02087812 */ /* 0x040fe200078ec0ff */
[--C-:B---3--:R-:W-:Y:S01]  /*126e0*/  FFMA.FTZ R4, R177, UR32, -R19.reuse ;  /* 0x00000020b1047c23 */ /* 0x108fe20008010813 */
[----:B------:R-:W-:Y:S02]  /*126f0*/  LOP3.LUT R15, R2, 0xff, RZ, 0xc0, !PT ;  /* 0x000000ff020f7812 */ /* 0x000fe400078ec0ff */
[--C-:B------:R-:W-:Y:S01]  /*12700*/  SHF.R.U32.HI R16, RZ, 0x10, R2.reuse ;  /* 0x00000010ff107819 */ /* 0x100fe20000011602 */
[----:B------:R-:W-:Y:S01]  /*12710*/  MUFU.EX2 R191, R4 ;  /* 0x0000000400bf7308 */ /* 0x000fe20000000800 */
[----:B------:R-:W-:Y:S01]  /*12720*/  SHF.R.U32.HI R17, RZ, 0x18, R2 ;  /* 0x00000018ff117819 */ /* 0x000fe20000011602 */
[----:B------:R-:W-:Y:S01]  /*12730*/  FFMA.FTZ R2, R176, UR32, -R19 ;  /* 0x00000020b0027c23 */ /* 0x000fe20008010813 */
[----:B------:R-:W-:-:S02]  /*12740*/  FSEL R3, R133, RZ, P2 ;  /* 0x000000ff85037208 */ /* 0x000fc40001000000 */
[----:B-----5:R-:W-:Y:S02]  /*12750*/  SHF.R.U32.HI R7, RZ, 0x18, R5 ;  /* 0x00000018ff077819 */ /* 0x020fe40000011605 */
[----:B------:R-:W-:Y:S01]  /*12760*/  SHF.R.U32.HI R6, RZ, 0x8, R8 ;  /* 0x00000008ff067819 */ /* 0x000fe20000011608 */
[----:B------:R1:W-:Y:S01]  /*12770*/  MUFU.EX2 R242, R2 ;  /* 0x0000000200f27308 */ /* 0x0003e20000000800 */
[----:B------:R-:W-:Y:S01]  /*12780*/  FADD.FTZ R24, R241, -R3 ;  /* 0x80000003f1187221 */ /* 0x000fe20000010000 */
[----:B----4-:R-:W-:Y:S02]  /*12790*/  MOV R241, R27 ;  /* 0x0000001b00f17202 */ /* 0x010fe40000000f00 */
[----:B------:R-:W-:Y:S01]  /*127a0*/  PRMT R15, R15, 0x5410, R6 ;  /* 0x000054100f0f7816 */ /* 0x000fe20000000006 */
[----:B------:R-:W-:Y:S01]  /*127b0*/  FFMA.FTZ R6, R30, UR32, -R19 ;  /* 0x000000201e067c23 */ /* 0x000fe20008010813 */
[----:B------:R-:W-:Y:S01]  /*127c0*/  LOP3.LUT R8, R16, 0xff, RZ, 0xc0, !PT ;  /* 0x000000ff10087812 */ /* 0x000fe200078ec0ff */
[----:B------:R-:W-:-:S03]  /*127d0*/  FMUL.FTZ R16, R23, UR32 ;  /* 0x0000002017107c20 */ /* 0x000fc60008410000 */
[----:B------:R-:W-:Y:S01]  /*127e0*/  PRMT R8, R8, 0x5410, R17 ;  /* 0x0000541008087816 */ /* 0x000fe20000000011 */
[----:B------:R-:W-:Y:S02]  /*127f0*/  FMUL.FTZ R17, R21, UR32 ;  /* 0x0000002015117c20 */ /* 0x000fe40008410000 */
[----:B------:R-:W3:Y:S01]  /*12800*/  MUFU.EX2 R16, R16 ;  /* 0x0000001000107308 */ /* 0x000ee20000000800 */
[----:B-1----:R-:W-:Y:S01]  /*12810*/  IMAD.WIDE.U32 R2, R9, -0x326172a9, RZ ;  /* 0xcd9e8d5709027825 */ /* 0x002fe200078e00ff */
[----:B------:R-:W-:-:S06]  /*12820*/  LOP3.LUT R9, R5, 0xff, RZ, 0xc0, !PT ;  /* 0x000000ff05097812 */ /* 0x000fcc00078ec0ff */
[----:B------:R-:W1:Y:S01]  /*12830*/  MUFU.EX2 R17, R17 ;  /* 0x0000001100117308 */ /* 0x000e620000000800 */
[C---:B------:R-:W-:Y:S02]  /*12840*/  LOP3.LUT R10, R2.reuse, 0xffff, RZ, 0xc0, !PT ;  /* 0x0000ffff020a7812 */ /* 0x040fe400078ec0ff */
[----:B------:R-:W-:Y:S02]  /*12850*/  LOP3.LUT R14, R2, 0xff, RZ, 0xc0, !PT ;  /* 0x000000ff020e7812 */ /* 0x000fe400078ec0ff */
[--C-:B------:R-:W-:Y:S02]  /*12860*/  SHF.R.U32.HI R11, RZ, 0x10, R2.reuse ;  /* 0x00000010ff0b7819 */ /* 0x100fe40000011602 */
[----:B------:R-:W-:Y:S02]  /*12870*/  SHF.R.U32.HI R20, RZ, 0x18, R2 ;  /* 0x00000018ff147819 */ /* 0x000fe40000011602 */
[----:B------:R-:W-:Y:S01]  /*12880*/  LOP3.LUT R2, R5, 0xffff, RZ, 0xc0, !PT ;  /* 0x0000ffff05027812 */ /* 0x000fe200078ec0ff */
[-C--:B---3--:R-:W-:Y:S01]  /*12890*/  FMUL.FTZ R146, R146, R16.reuse ;  /* 0x0000001092927220 */ /* 0x088fe20000410000 */
[----:B------:R-:W-:Y:S01]  /*128a0*/  LOP3.LUT R4, R3, UR4, R182, 0x96, !PT ;  /* 0x0000000403047c12 */ /* 0x000fe2000f8e96b6 */
[-C--:B------:R-:W-:Y:S01]  /*128b0*/  FMUL.FTZ R147, R147, R16.reuse ;  /* 0x0000001093937220 */ /* 0x080fe20000410000 */
[----:B------:R-:W-:Y:S01]  /*128c0*/  SHF.R.U32.HI R3, RZ, 0x10, R5 ;  /* 0x00000010ff037819 */ /* 0x000fe20000011605 */
[----:B------:R3:W-:Y:S01]  /*128d0*/  MUFU.EX2 R182, R6 ;  /* 0x0000000600b67308 */ /* 0x0007e20000000800 */
[----:B------:R-:W-:Y:S01]  /*128e0*/  SHF.R.U32.HI R5, RZ, 0x8, R2 ;  /* 0x00000008ff057819 */ /* 0x000fe20000011602 */
[-C--:B------:R-:W-:Y:S01]  /*128f0*/  FMUL.FTZ R154, R154, R16.reuse ;  /* 0x000000109a9a7220 */ /* 0x080fe20000410000 */
[----:B------:R-:W-:Y:S01]  /*12900*/  SHF.R.U32.HI R2, RZ, 0x8, R10 ;  /* 0x00000008ff027819 */ /* 0x000fe2000001160a */
[-C--:B-1----:R-:W-:Y:S01]  /*12910*/  FMUL.FTZ R144, R144, R17.reuse ;  /* 0x0000001190907220 */ /* 0x082fe20000410000 */
[----:B------:R-:W-:Y:S01]  /*12920*/  LOP3.LUT R3, R3, 0xff, RZ, 0xc0, !PT ;  /* 0x000000ff03037812 */ /* 0x000fe200078ec0ff */
[-C--:B------:R-:W-:Y:S01]  /*12930*/  FMUL.FTZ R145, R145, R17.reuse ;  /* 0x0000001191917220 */ /* 0x080fe20000410000 */
[----:B------:R-:W-:Y:S01]  /*12940*/  PRMT R28, R14, 0x5410, R2 ;  /* 0x000054100e1c7816 */ /* 0x000fe20000000002 */
[----:B------:R-:W-:Y:S01]  /*12950*/  FMUL.FTZ R14, R29, UR32 ;  /* 0x000000201d0e7c20 */ /* 0x000fe20008410000 */
[----:B------:R-:W-:Y:S01]  /*12960*/  LOP3.LUT R2, R4, 0xffff, RZ, 0xc0, !PT ;  /* 0x0000ffff04027812 */ /* 0x000fe200078ec0ff */
[-C--:B------:R-:W-:Y:S01]  /*12970*/  FMUL.FTZ R152, R152, R17.reuse ;  /* 0x0000001198987220 */ /* 0x080fe20000410000 */
[----:B------:R-:W-:Y:S01]  /*12980*/  PRMT R22, R9, 0x5410, R5 ;  /* 0x0000541009167816 */ /* 0x000fe20000000005 */
[-C--:B------:R-:W-:Y:S01]  /*12990*/  FMUL.FTZ R153, R153, R17.reuse ;  /* 0x0000001199997220 */ /* 0x080fe20000410000 */
[----:B------:R-:W-:Y:S01]  /*129a0*/  PRMT R9, R3, 0x5410, R7 ;  /* 0x0000541003097816 */ /* 0x000fe20000000007 */
[----:B------:R-:W1:Y:S01]  /*129b0*/  MUFU.EX2 R14, R14 ;  /* 0x0000000e000e7308 */ /* 0x000e620000000800 */
[----:B------:R-:W-:Y:S01]  /*129c0*/  LOP3.LUT R7, R4, 0xff, RZ, 0xc0, !PT ;  /* 0x000000ff04077812 */ /* 0x000fe200078ec0ff */
[-C--:B------:R-:W-:Y:S01]  /*129d0*/  FMUL.FTZ R155, R155, R16.reuse ;  /* 0x000000109b9b7220 */ /* 0x080fe20000410000 */
[----:B------:R-:W-:Y:S01]  /*129e0*/  SHF.R.U32.HI R2, RZ, 0x8, R2 ;  /* 0x00000008ff027819 */ /* 0x000fe20000011602 */
[-C--:B------:R-:W-:Y:S01]  /*129f0*/  FMUL.FTZ R36, R36, R17.reuse ;  /* 0x0000001124247220 */ /* 0x080fe20000410000 */
[----:B------:R-:W-:Y:S01]  /*12a00*/  LOP3.LUT R3, R11, 0xff, RZ, 0xc0, !PT ;  /* 0x000000ff0b037812 */ /* 0x000fe200078ec0ff */
[----:B------:R-:W-:Y:S01]  /*12a10*/  FMUL.FTZ R37, R37, R17 ;  /* 0x0000001125257220 */ /* 0x000fe20000410000 */
[----:B------:R-:W-:Y:S01]  /*12a20*/  PRMT R10, R7, 0x5410, R2 ;  /* 0x00005410070a7816 */ /* 0x000fe20000000002 */
[-C--:B------:R-:W-:Y:S01]  /*12a30*/  FMUL.FTZ R38, R38, R16.reuse ;  /* 0x0000001026267220 */ /* 0x080fe20000410000 */
[--C-:B------:R-:W-:Y:S01]  /*12a40*/  HSET2.LE.AND R2, R15, R0.reuse, PT ;  /* 0x000000000f027233 */ /* 0x100fe20003803000 */
[----:B------:R-:W-:Y:S01]  /*12a50*/  FMUL.FTZ R15, R24, UR32 ;  /* 0x00000020180f7c20 */ /* 0x000fe20008410000 */
[----:B---3--:R-:W-:Y:S01]  /*12a60*/  SHF.R.U32.HI R6, RZ, 0x10, R4 ;  /* 0x00000010ff067819 */ /* 0x008fe20000011604 */
[----:B------:R-:W3:Y:S01]  /*12a70*/  LDSM.16.MT88.4 R24, [R213+0xa000] ;  /* 0x00a00000d518783b */ /* 0x000ee20000004200 */
[----:B------:R-:W-:Y:S01]  /*12a80*/  PRMT R11, R3, 0x5410, R20 ;  /* 0x00005410030b7816 */ /* 0x000fe20000000014 */
[----:B------:R-:W-:Y:S01]  /*12a90*/  FMUL.FTZ R39, R39, R16 ;  /* 0x0000001027277220 */ /* 0x000fe20000410000 */
[----:B------:R-:W-:Y:S01]  /*12aa0*/  SHF.R.U32.HI R5, RZ, 0x18, R4 ;  /* 0x00000018ff057819 */ /* 0x000fe20000011604 */
[----:B------:R-:W4:Y:S01]  /*12ab0*/  MUFU.EX2 R15, R15 ;  /* 0x0000000f000f7308 */ /* 0x000f220000000800 */
[----:B------:R-:W-:Y:S01]  /*12ac0*/  LOP3.LUT R4, R6, 0xff, RZ, 0xc0, !PT ;  /* 0x000000ff06047812 */ /* 0x000fe200078ec0ff */
[-C--:B-1----:R-:W-:Y:S01]  /*12ad0*/  FMUL.FTZ R142, R142, R14.reuse ;  /* 0x0000000e8e8e7220 */ /* 0x082fe20000410000 */
[----:B------:R-:W-:Y:S01]  /*12ae0*/  F2FP.F16.F32.PACK_AB R3, R192, R201 ;  /* 0x000000c9c003723e */ /* 0x000fe200000000ff */
[-C--:B------:R-:W-:Y:S01]  /*12af0*/  FMUL.FTZ R143, R143, R14.reuse ;  /* 0x0000000e8f8f7220 */ /* 0x080fe20000410000 */
[----:B------:R-:W-:Y:S01]  /*12b00*/  PRMT R21, R4, 0x5410, R5 ;  /* 0x0000541004157816 */ /* 0x000fe20000000005 */
[-C--:B------:R-:W-:Y:S01]  /*12b10*/  FMUL.FTZ R150, R150, R14.reuse ;  /* 0x0000000e96967220 */ /* 0x080fe20000410000 */
[----:B------:R-:W-:Y:S01]  /*12b20*/  LOP3.LUT R6, R2, R3, RZ, 0xc0, !PT ;  /* 0x0000000302067212 */ /* 0x000fe200078ec0ff */
[----:B------:R-:W-:Y:S01]  /*12b30*/  FMUL.FTZ R151, R151, R14 ;  /* 0x0000000e97977220 */ /* 0x000fe20000410000 */
[--C-:B------:R-:W-:Y:S01]  /*12b40*/  HSET2.LE.AND R2, R8, R0.reuse, PT ;  /* 0x0000000008027233 */ /* 0x100fe20003803000 */
[-C--:B------:R-:W-:Y:S01]  /*12b50*/  FMUL.FTZ R48, R48, R17.reuse ;  /* 0x0000001130307220 */ /* 0x080fe20000410000 */
[--C-:B------:R-:W-:Y:S01]  /*12b60*/  HSET2.LE.AND R4, R22, R0.reuse, PT ;  /* 0x0000000016047233 */ /* 0x100fe20003803000 */
[-C--:B------:R-:W-:Y:S01]  /*12b70*/  FMUL.FTZ R49, R49, R17.reuse ;  /* 0x0000001131317220 */ /* 0x080fe20000410000 */
[----:B------:R-:W-:Y:S01]  /*12b80*/  F2FP.F16.F32.PACK_AB R5, R197, R194 ;  /* 0x000000c2c505723e */ /* 0x000fe200000000ff */
[-C--:B------:R-:W-:Y:S01]  /*12b90*/  FMUL.FTZ R52, R52, R17.reuse ;  /* 0x0000001134347220 */ /* 0x080fe20000410000 */
[--C-:B------:R-:W-:Y:S01]  /*12ba0*/  HSET2.LE.AND R8, R9, R0.reuse, PT ;  /* 0x0000000009087233 */ /* 0x100fe20003803000 */
[----:B------:R-:W-:Y:S01]  /*12bb0*/  FMUL.FTZ R53, R53, R17 ;  /* 0x0000001135357220 */ /* 0x000fe20000410000 */
[----:B------:R-:W-:Y:S01]  /*12bc0*/  F2FP.F16.F32.PACK_AB R9, R196, R193 ;  /* 0x000000c1c409723e */ /* 0x000fe200000000ff */
[-C--:B----4-:R-:W-:Y:S01]  /*12bd0*/  FMUL.FTZ R140, R140, R15.reuse ;  /* 0x0000000f8c8c7220 */ /* 0x090fe20000410000 */
[----:B------:R-:W-:Y:S01]  /*12be0*/  F2FP.F16.F32.PACK_AB R3, R240, R200 ;  /* 0x000000c8f003723e */ /* 0x000fe200000000ff */
[----:B------:R-:W-:Y:S01]  /*12bf0*/  FMUL.FTZ R141, R141, R15 ;  /* 0x0000000f8d8d7220 */ /* 0x000fe20000410000 */
[----:B------:R-:W-:Y:S01]  /*12c00*/  LOP3.LUT R4, R4, R5, RZ, 0xc0, !PT ;  /* 0x0000000504047212 */ /* 0x000fe200078ec0ff */
[----:B------:R-:W-:Y:S01]  /*12c10*/  FMUL.FTZ R148, R148, R15 ;  /* 0x0000000f94947220 */ /* 0x000fe20000410000 */
[----:B------:R-:W-:Y:S01]  /*12c20*/  LOP3.LUT R5, R8, R9, RZ, 0xc0, !PT ;  /* 0x0000000908057212 */ /* 0x000fe200078ec0ff */
[----:B------:R-:W-:Y:S01]  /*12c30*/  FMUL.FTZ R149, R149, R15 ;  /* 0x0000000f95957220 */ /* 0x000fe20000410000 */
[--C-:B------:R-:W-:Y:S01]  /*12c40*/  HSET2.LE.AND R11, R11, R0.reuse, PT ;  /* 0x000000000b0b7233 */ /* 0x100fe20003803000 */
[----:B------:R-:W-:Y:S01]  /*12c50*/  FMUL.FTZ R64, R64, R17 ;  /* 0x0000001140407220 */ /* 0x000fe20000410000 */
[----:B------:R-:W-:Y:S01]  /*12c60*/  LOP3.LUT R7, R2, R3, RZ, 0xc0, !PT ;  /* 0x0000000302077212 */ /* 0x000fe200078ec0ff */
[-C--:B------:R-:W-:Y:S01]  /*12c70*/  FMUL.FTZ R50, R50, R16.reuse ;  /* 0x0000001032327220 */ /* 0x080fe20000410000 */
[----:B------:R-:W-:Y:S01]  /*12c80*/  F2FP.F16.F32.PACK_AB R8, R182, R189 ;  /* 0x000000bdb608723e */ /* 0x000fe200000000ff */
[----:B------:R-:W-:Y:S01]  /*12c90*/  FMUL.FTZ R51, R51, R16 ;  /* 0x0000001033337220 */ /* 0x000fe20000410000 */
[--C-:B------:R-:W-:Y:S01]  /*12ca0*/  HSET2.LE.AND R9, R10, R0.reuse, PT ;  /* 0x000000000a097233 */ /* 0x100fe20003803000 */
[-C--:B------:R-:W-:Y:S01]  /*12cb0*/  FMUL.FTZ R65, R65, R17.reuse ;  /* 0x0000001141417220 */ /* 0x080fe20000410000 */
[----:B------:R-:W-:Y:S01]  /*12cc0*/  F2FP.F16.F32.PACK_AB R20, R202, R132 ;  /* 0x00000084ca14723e */ /* 0x000fe200000000ff */
[C---:B--2---:R-:W-:Y:S01]  /*12cd0*/  HMMA.16816.F32 R204, R4.reuse, R172, R36 ;  /* 0x000000ac04cc723c */ /* 0x044fe20000001824 */
[--C-:B------:R-:W-:Y:S01]  /*12ce0*/  HSET2.LE.AND R2, R28, R0.reuse, PT ;  /* 0x000000001c027233 */ /* 0x100fe20003803000 */
[----:B------:R-:W-:Y:S01]  /*12cf0*/  LDSM.16.MT88.4 R36, [R218+0xb000] ;  /* 0x00b00000da24783b */ /* 0x000fe20000004200 */
[----:B------:R-:W-:Y:S01]  /*12d00*/  HSET2.LE.AND R21, R21, R0, PT ;  /* 0x0000000015157233 */ /* 0x000fe20003803000 */
[----:B------:R-:W-:Y:S01]  /*12d10*/  FMUL.FTZ R68, R68, R17 ;  /* 0x0000001144447220 */ /* 0x000fe20000410000 */
[----:B------:R-:W-:Y:S01]  /*12d20*/  F2FP.F16.F32.PACK_AB R3, R241, R198 ;  /* 0x000000c6f103723e */ /* 0x000fe200000000ff */
[C---:B---3--:R-:W-:Y:S01]  /*12d30*/  HMMA.16816.F32 R144, R4.reuse, R24, R144 ;  /* 0x000000180490723c */ /* 0x048fe20000001890 */
[----:B------:R-:W-:Y:S01]  /*12d40*/  F2FP.F16.F32.PACK_AB R22, R191, R242 ;  /* 0x000000f2bf16723e */ /* 0x000fe200000000ff */
[----:B------:R-:W-:Y:S01]  /*12d50*/  LDSM.16.MT88.4 R28, [R217+0xb000] ;  /* 0x00b00000d91c783b */ /* 0x000fe20000004200 */
[----:B------:R-:W-:Y:S01]  /*12d60*/  LOP3.LUT R11, R11, R8, RZ, 0xc0, !PT ;  /* 0x000000080b0b7212 */ /* 0x000fe200078ec0ff */
[----:B------:R-:W-:Y:S01]  /*12d70*/  FMUL.FTZ R54, R54, R16 ;  /* 0x0000001036367220 */ /* 0x000fe20000410000 */
[----:B------:R-:W-:Y:S01]  /*12d80*/  LOP3.LUT R8, R9, R20, RZ, 0xc0, !PT ;  /* 0x0000001409087212 */ /* 0x000fe200078ec0ff */
[----:B------:R-:W-:Y:S01]  /*12d90*/  HMMA.16816.F32 R152, R4, R26, R152 ;  /* 0x0000001a0498723c */ /* 0x000fe20000001898 */
[----:B------:R-:W-:Y:S01]  /*12da0*/  LOP3.LUT R10, R2, R3, RZ, 0xc0, !PT ;  /* 0x00000003020a7212 */ /* 0x000fe200078ec0ff */
[----:B------:R-:W-:Y:S01]  /*12db0*/  FMUL.FTZ R55, R55, R16 ;  /* 0x0000001037377220 */ /* 0x000fe20000410000 */
[----:B------:R-:W-:Y:S01]  /*12dc0*/  LOP3.LUT R9, R21, R22, RZ, 0xc0, !PT ;  /* 0x0000001615097212 */ /* 0x000fe200078ec0ff */
[-C--:B------:R-:W-:Y:S01]  /*12dd0*/  FMUL.FTZ R69, R69, R17.reuse ;  /* 0x0000001145457220 */ /* 0x080fe20000410000 */
[----:B------:R-:W-:Y:S01]  /*12de0*/  LDSM.16.MT88.4 R20, [R213+0xb000] ;  /* 0x00b00000d514783b */ /* 0x000fe20000004200 */
[-C--:B------:R-:W-:Y:S01]  /*12df0*/  FMUL.FTZ R80, R80, R17.reuse ;  /* 0x0000001150507220 */ /* 0x080fe20000410000 */
[-C--:B------:R-:W-:Y:S01]  /*12e00*/  FMUL.FTZ R81, R81, R17.reuse ;  /* 0x0000001151517220 */ /* 0x080fe20000410000 */
[-C--:B------:R-:W-:Y:S01]  /*12e10*/  FMUL.FTZ R66, R66, R16.reuse ;  /* 0x0000001042427220 */ /* 0x080fe20000410000 */
[-C--:B------:R-:W-:Y:S01]  /*12e20*/  FMUL.FTZ R67, R67, R16.reuse ;  /* 0x0000001043437220 */ /* 0x080fe20000410000 */
[C---:B------:R-:W-:Y:S01]  /*12e30*/  HMMA.16816.F32 R248, R8.reuse, R24, R140 ;  /* 0x0000001808f8723c */ /* 0x040fe2000000188c */
[----:B------:R-:W1:Y:S01]  /*12e40*/  LDSM.16.MT88.4 R140, [R218+0xa000] ;  /* 0x00a00000da8c783b */ /* 0x000e620000004200 */
        /* <DEDUP_REMOVED lines=38> */
[----:B------:R-:W-:Y:S01]  /*130b0*/  LOP3.LUT R2, R139, UR31, R178, 0x96, !PT ;  /* 0x0000001f8b027c12 */ /* 0x000fe2000f8e96b2 */
[C---:B------:R-:W-:Y:S01]  /*130c0*/  HMMA.16816.F32 R48, R4.reuse, R174, R48 ;  /* 0x000000ae0430723c */ /* 0x040fe20000001830 */
[----:B------:R-:W-:Y:S01]  /*130d0*/  UIADD3 UR4, UR29, 0x646e171e, URZ ;  /* 0x646e171e1d047890 */ /* 0x000fe2000fffe03f */
        /* <DEDUP_REMOVED lines=9> */
[----:B------:R-:W-:Y:S01]  /*13170*/  IMAD.WIDE.U32 R2, R2, -0x2daee0ad, RZ ;  /* 0xd2511f5302027825 */ /* 0x000fe200078e00ff */
[C---:B------:R-:W-:Y:S03]  /*13180*/  HMMA.16816.F32 R64, R4.reuse, R142, R64 ;  /* 0x0000008e0440723c */ /* 0x040fe60000001840 */
[-C--:B------:R-:W-:Y:S01]  /*13190*/  FMUL.FTZ R60, R60, R15.reuse ;  /* 0x0000000f3c3c7220 */ /* 0x080fe20000410000 */
[-C--:B------:R-:W-:Y:S01]  /*131a0*/  FMUL.FTZ R61, R61, R15.reuse ;  /* 0x0000000f3d3d7220 */ /* 0x080fe20000410000 */
[-C--:B------:R-:W-:Y:S01]  /*131b0*/  FMUL.FTZ R62, R62, R14.reuse ;  /* 0x0000000e3e3e7220 */ /* 0x080fe20000410000 */
[-C--:B------:R-:W-:Y:S01]  /*131c0*/  FMUL.FTZ R63, R63, R14.reuse ;  /* 0x0000000e3f3f7220 */ /* 0x080fe20000410000 */
[-C--:B------:R-:W-:Y:S01]  /*131d0*/  FMUL.FTZ R72, R72, R15.reuse ;  /* 0x0000000f48487220 */ /* 0x080fe20000410000 */
[C---:B--2---:R-:W-:Y:S01]  /*131e0*/  HMMA.16816.F32 R68, R4.reuse, R24, R68 ;  /* 0x000000180444723c */ /* 0x044fe20000001844 */
[----:B------:R-:W-:Y:S01]  /*131f0*/  FMUL.FTZ R73, R73, R15 ;  /* 0x0000000f49497220 */ /* 0x000fe20000410000 */
[-C--:B------:R-:W-:Y:S01]  /*13200*/  FMUL.FTZ R74, R74, R14.reuse ;  /* 0x0000000e4a4a7220 */ /* 0x080fe20000410000 */
[-C--:B------:R-:W-:Y:S01]  /*13210*/  FMUL.FTZ R75, R75, R14.reuse ;  /* 0x0000000e4b4b7220 */ /* 0x080fe20000410000 */
[----:B------:R-:W-:Y:S01]  /*13220*/  MOV R148, R197 ;  /* 0x000000c500947202 */ /* 0x000fe20000000f00 */
[-C--:B------:R-:W-:Y:S01]  /*13230*/  FMUL.FTZ R76, R76, R15.reuse ;  /* 0x0000000f4c4c7220 */ /* 0x080fe20000410000 */
[C---:B------:R-:W-:Y:S01]  /*13240*/  HMMA.16816.F32 R80, R4.reuse, R26, R80 ;  /* 0x0000001a0450723c */ /* 0x040fe20000001850 */
[----:B------:R-:W-:Y:S01]  /*13250*/  FMUL.FTZ R77, R77, R15 ;  /* 0x0000000f4d4d7220 */ /* 0x000fe20000410000 */
[-C--:B------:R-:W-:Y:S01]  /*13260*/  FMUL.FTZ R78, R78, R14.reuse ;  /* 0x0000000e4e4e7220 */ /* 0x080fe20000410000 */
[----:B------:R-:W-:Y:S01]  /*13270*/  FMUL.FTZ R79, R79, R14 ;  /* 0x0000000e4f4f7220 */ /* 0x000fe20000410000 */
[----:B------:R-:W-:Y:S01]  /*13280*/  MOV R149, R195 ;  /* 0x000000c300957202 */ /* 0x000fe20000000f00 */
[-C--:B------:R-:W-:Y:S01]  /*13290*/  FMUL.FTZ R40, R40, R15.reuse ;  /* 0x0000000f28287220 */ /* 0x080fe20000410000 */
[C---:B------:R-:W-:Y:S01]  /*132a0*/  HMMA.16816.F32 R84, R4.reuse, R20, R84 ;  /* 0x000000140454723c */ /* 0x040fe20000001854 */
[----:B------:R-:W-:Y:S01]  /*132b0*/  MOV R150, R194 ;  /* 0x000000c200967202 */ /* 0x000fe20000000f00 */
[----:B------:R-:W-:Y:S01]  /*132c0*/  FMUL.FTZ R41, R41, R15 ;  /* 0x0000000f29297220 */ /* 0x000fe20000410000 */
[----:B------:R-:W-:Y:S01]  /*132d0*/  MOV R151, R193 ;  /* 0x000000c100977202 */ /* 0x000fe20000000f00 */
        /* <DEDUP_REMOVED lines=38> */
[----:B------:R-:W-:Y:S01]  /*13540*/  HMMA.16816.F32 R184, R4, R30, R168 ;  /* 0x0000001e04b8723c */ /* 0x000fe200000018a8 */
[-C--:B------:R-:W-:Y:S01]  /*13550*/  FMUL.FTZ R130, R130, R14.reuse ;  /* 0x0000000e82827220 */ /* 0x080fe20000410000 */
[----:B------:R-:W-:-:S04]  /*13560*/  FMUL.FTZ R131, R131, R14 ;  /* 0x0000000e83837220 */ /* 0x000fc80000410000 */
[C---:B------:R-:W-:Y:S01]  /*13570*/  HMMA.16816.F32 R88, R8.reuse, R20, R88 ;  /* 0x000000140858723c */ /* 0x040fe20000001858 */
[----:B------:R-:W-:Y:S01]  /*13580*/  MOV R6, R192 ;  /* 0x000000c000067202 */ /* 0x000fe20000000f00 */
[--C-:B------:R-:W-:Y:S01]  /*13590*/  FFMA.FTZ R5, R228, UR32, -R13.reuse ;  /* 0x00000020e4057c23 */ /* 0x100fe2000801080d */
[----:B------:R-:W-:Y:S02]  /*135a0*/  MOV R7, R198 ;  /* 0x000000c600077202 */ /* 0x000fe40000000f00 */
[----:B------:R-:W-:Y:S01]  /*135b0*/  MOV R228, R6 ;  /* 0x0000000600e47202 */ /* 0x000fe20000000f00 */
[C---:B------:R-:W-:Y:S01]  /*135c0*/  HMMA.16816.F32 R176, R8.reuse, R22, R92 ;  /* 0x0000001608b0723c */ /* 0x040fe2000000185c */
[----:B------:R-:W-:Y:S01]  /*135d0*/  LOP3.LUT R4, R3, UR4, R180, 0x96, !PT ;  /* 0x0000000403047c12 */ /* 0x000fe2000f8e96b4 */
[----:B------:R1:W-:Y:S01]  /*135e0*/  MUFU.EX2 R181, R5 ;  /* 0x0000000500b57308 */ /* 0x0003e20000000800 */
[C---:B------:R-:W-:Y:S01]  /*135f0*/  LOP3.LUT R6, R2.reuse, 0xffff, RZ, 0xc0, !PT ;  /* 0x0000ffff02067812 */ /* 0x040fe200078ec0ff */
[--C-:B------:R-:W-:Y:S01]  /*13600*/  FFMA.FTZ R3, R211, UR32, -R13.reuse ;  /* 0x00000020d3037c23 */ /* 0x100fe2000801080d */
[----:B------:R-:W-:Y:S01]  /*13610*/  MOV R211, R7 ;  /* 0x0000000700d37202 */ /* 0x000fe20000000f00 */
[C---:B------:R-:W-:Y:S01]  /*13620*/  HMMA.16816.F32 R72, R8.reuse, R24, R72 ;  /* 0x000000180848723c */ /* 0x040fe20000001848 */
[----:B------:R-:W-:Y:S01]  /*13630*/  LOP3.LUT R7, R2, 0xff, RZ, 0xc0, !PT ;  /* 0x000000ff02077812 */ /* 0x000fe200078ec0ff */
[----:B------:R-:W-:Y:S01]  /*13640*/  FFMA.FTZ R21, R230, UR32, -R12 ;  /* 0x00000020e6157c23 */ /* 0x000fe2000801080c */
[--C-:B------:R-:W-:Y:S01]  /*13650*/  SHF.R.U32.HI R20, RZ, 0x10, R2.reuse ;  /* 0x00000010ff147819 */ /* 0x100fe20000011602 */
[----:B------:R2:W-:Y:S01]  /*13660*/  MUFU.EX2 R180, R3 ;  /* 0x0000000300b47308 */ /* 0x0005e20000000800 */
[----:B------:R-:W-:Y:S01]  /*13670*/  SHF.R.U32.HI R22, RZ, 0x18, R2 ;  /* 0x00000018ff167819 */ /* 0x000fe20000011602 */
[--C-:B------:R-:W-:Y:S01]  /*13680*/  FFMA.FTZ R2, R208, UR32, -R13.reuse ;  /* 0x00000020d0027c23 */ /* 0x100fe2000801080d */
[----:B------:R-:W-:Y:S01]  /*13690*/  MOV R171, R196 ;  /* 0x000000c400ab7202 */ /* 0x000fe20000000f00 */
[----:B------:R-:W-:Y:S01]  /*136a0*/  FFMA.FTZ R24, R236, UR32, -R13 ;  /* 0x00000020ec187c23 */ /* 0x000fe2000801080d */
[C---:B------:R-:W-:Y:S01]  /*136b0*/  HMMA.16816.F32 R196, R8.reuse, R142, R60 ;  /* 0x0000008e08c4723c */ /* 0x040fe2000000183c */
[--C-:B------:R-:W-:Y:S01]  /*136c0*/  FFMA.FTZ R23, R229, UR32, -R12.reuse ;  /* 0x00000020e5177c23 */ /* 0x100fe2000801080c */
[----:B------:R-:W-:Y:S01]  /*136d0*/  MOV R170, R202 ;  /* 0x000000ca00aa7202 */ /* 0x000fe20000000f00 */
[----:B------:R3:W4:Y:S01]  /*136e0*/  MUFU.EX2 R139, R2 ;  /* 0x00000002008b7308 */ /* 0x0007220000000800 */
[----:B-1----:R-:W-:Y:S01]  /*136f0*/  FFMA.FTZ R5, R210, UR32, -R12 ;  /* 0x00000020d2057c23 */ /* 0x002fe2000801080c */
[----:B------:R-:W-:Y:S01]  /*13700*/  LOP3.LUT R13, R4, 0xff, RZ, 0xc0, !PT ;  /* 0x000000ff040d7812 */ /* 0x000fe200078ec0ff */
[----:B------:R-:W-:Y:S01]  /*13710*/  HMMA.16816.F32 R192, R8, R26, R76 ;  /* 0x0000001a08c0723c */ /* 0x000fe2000000184c */
[----:B------:R-:W-:Y:S01]  /*13720*/  MOV R142, R137 ;  /* 0x00000089008e7202 */ /* 0x000fe20000000f00 */
[----:B------:R-:W1:Y:S01]  /*13730*/  LDSM.16.MT88.4 R60, [R218+0xa800] ;  /* 0x00a80000da3c783b */ /* 0x000e620000004200 */
[----:B------:R-:W-:-:S02]  /*13740*/  MOV R143, R132 ;  /* 0x00000084008f7202 */ /* 0x000fc40000000f00 */
[----:B------:R5:W-:Y:S01]  /*13750*/  MUFU.EX2 R138, R5 ;  /* 0x00000005008a7308 */ /* 0x000be20000000800 */
[----:B--2---:R-:W-:Y:S01]  /*13760*/  SHF.R.U32.HI R3, RZ, 0x8, R6 ;  /* 0x00000008ff037819 */ /* 0x004fe20000011606 */
[----:B------:R-:W-:Y:S01]  /*13770*/  FFMA.FTZ R6, R209, UR32, -R12 ;  /* 0x00000020d1067c23 */ /* 0x000fe2000801080c */
[----:B------:R-:W-:Y:S01]  /*13780*/  SHF.R.U32.HI R12, RZ, 0x18, R4 ;  /* 0x00000018ff0c7819 */ /* 0x000fe20000011604 */
[C---:B------:R-:W-:Y:S01]  /*13790*/  HMMA.16816.F32 R40, R8.reuse, R172, R40 ;  /* 0x000000ac0828723c */ /* 0x040fe20000001828 */
[----:B------:R-:W-:Y:S01]  /*137a0*/  PRMT R3, R7, 0x5410, R3 ;  /* 0x0000541007037816 */ /* 0x000fe20000000003 */
[----:B------:R-:W2:Y:S01]  /*137b0*/  LDSM.16.MT88.4 R76, [R217+0xa800] ;  /* 0x00a80000d94c783b */ /* 0x000ea20000004200 */
[----:B------:R-:W-:Y:S01]  /*137c0*/  LOP3.LUT R7, R20, 0xff, RZ, 0xc0, !PT ;  /* 0x000000ff14077812 */ /* 0x000fe200078ec0ff */
[----:B------:R4:W4:Y:S01]  /*137d0*/  MUFU.EX2 R137, R6 ;  /* 0x0000000600897308 */ /* 0x0009220000000800 */
[----:B---3--:R-:W-:Y:S01]  /*137e0*/  LOP3.LUT R2, R4, 0xffff, RZ, 0xc0, !PT ;  /* 0x0000ffff04027812 */ /* 0x008fe200078ec0ff */
[----:B------:R-:W-:Y:S01]  /*137f0*/  HMMA.16816.F32 R104, R8, R32, R104 ;  /* 0x000000200868723c */ /* 0x000fe20000001868 */
[----:B------:R-:W-:Y:S01]  /*13800*/  HSET2.LE.AND R3, R3, R0, PT ;  /* 0x0000000003037233 */ /* 0x000fe20003803000 */
[----:B------:R-:W-:Y:S01]  /*13810*/  LDSM.16.MT88.4 R92, [R213+0xb800] ;  /* 0x00b80000d55c783b */ /* 0x000fe20000004200 */
[----:B------:R-:W-:-:S02]  /*13820*/  MOV R210, R170 ;  /* 0x000000aa00d27202 */ /* 0x000fc40000000f00 */
[----:B------:R-:W-:Y:S01]  /*13830*/  MOV R230, R171 ;  /* 0x000000ab00e67202 */ /* 0x000fe20000000f00 */
[----:B------:R-:W3:Y:S01]  /*13840*/  MUFU.EX2 R132, R24 ;  /* 0x0000001800847308 */ /* 0x000ee20000000800 */
[----:B-----5:R-:W-:Y:S01]  /*13850*/  SHF.R.U32.HI R5, RZ, 0x10, R4 ;  /* 0x00000010ff057819 */ /* 0x020fe20000011604 */
[C---:B------:R-:W-:Y:S01]  /*13860*/  HMMA.16816.F32 R164, R8.reuse, R28, R164 ;  /* 0x0000001c08a4723c */ /* 0x040fe200000018a4 */
[----:B------:R-:W-:Y:S01]  /*13870*/  PRMT R4, R7, 0x5410, R22 ;  /* 0x0000541007047816 */ /* 0x000fe20000000016 */
[----:B------:R-:W-:Y:S01]  /*13880*/  FFMA.FTZ R7, R235, UR32, -R19 ;  /* 0x00000020eb077c23 */ /* 0x000fe20008010813 */
[----:B------:R-:W-:Y:S02]  /*13890*/  LOP3.LUT R5, R5, 0xff, RZ, 0xc0, !PT ;  /* 0x000000ff05057812 */ /* 0x000fe400078ec0ff */
[----:B------:R-:W-:Y:S01]  /*138a0*/  MOV R168, R200 ;  /* 0x000000c800a87202 */ /* 0x000fe20000000f00 */
[----:B------:R-:W-:Y:S01]  /*138b0*/  MUFU.EX2 R27, R21 ;  /* 0x00000015001b7308 */ /* 0x000fe20000000800 */
[----:B----4-:R-:W-:Y:S01]  /*138c0*/  SHF.R.U32.HI R6, RZ, 0x8, R2 ;  /* 0x00000008ff067819 */ /* 0x010fe20000011602 */
[----:B------:R-:W-:Y:S01]  /*138d0*/  HMMA.16816.F32 R56, R8, R140, R56 ;  /* 0x0000008c0838723c */ /* 0x000fe20000001838 */
[----:B------:R-:W-:-:S02]  /*138e0*/  F2FP.F16.F32.PACK_AB R2, R139, R180 ;  /* 0x000000b48b02723e */ /* 0x000fc400000000ff */
[----:B------:R-:W-:Y:S02]  /*138f0*/  PRMT R6, R13, 0x5410, R6 ;  /* 0x000054100d067816 */ /* 0x000fe40000000006 */
[----:B------:R-:W-:Y:S01]  /*13900*/  LOP3.LUT R170, R3, R2, RZ, 0xc0, !PT ;  /* 0x0000000203aa7212 */ /* 0x000fe200078ec0ff */
[----:B------:R4:W5:Y:S01]  /*13910*/  MUFU.EX2 R26, R23 ;  /* 0x00000017001a7308 */ /* 0x0009620000000800 */
[--C-:B------:R-:W-:Y:S01]  /*13920*/  HSET2.LE.AND R2, R4, R0.reuse, PT ;  /* 0x0000000004027233 */ /* 0x100fe20003803000 */
[----:B------:R-:W-:Y:S01]  /*13930*/  FFMA.FTZ R4, R232, UR32, -R18 ;  /* 0x00000020e8047c23 */ /* 0x000fe20008010812 */
[----:B------:R-:W-:Y:S01]  /*13940*/  F2FP.F16.F32.PACK_AB R3, R137, R138 ;  /* 0x0000008a8903723e */ /* 0x000fe200000000ff */
[C---:B------:R-:W-:Y:S01]  /*13950*/  HMMA.16816.F32 R116, R8.reuse, R36, R116 ;  /* 0x000000240874723c */ /* 0x040fe20000001874 */
[----:B------:R-:W-:Y:S02]  /*13960*/  PRMT R5, R5, 0x5410, R12 ;  /* 0x0000541005057816 */ /* 0x000fe4000000000c */
[----:B------:R-:W-:Y:S01]  /*13970*/  LOP3.LUT R171, R2, R3, RZ, 0xc0, !PT ;  /* 0x0000000302ab7212 */ /* 0x000fe200078ec0ff */
[----:B------:R-:W-:Y:S01]  /*13980*/  MUFU.EX2 R25, R4 ;  /* 0x0000000400197308 */ /* 0x000fe20000000800 */
[----:B------:R-:W-:Y:S01]  /*13990*/  HSET2.LE.AND R2, R6, R0, PT ;  /* 0x0000000006027233 */ /* 0x000fe20003803000 */
[----:B------:R-:W-:Y:S01]  /*139a0*/  HMMA.16816.F32 R28, R8, R30, R128 ;  /* 0x0000001e081c723c */ /* 0x000fe20000001880 */
[----:B---3--:R-:W-:Y:S01]  /*139b0*/  F2FP.F16.F32.PACK_AB R3, R132, R181 ;  /* 0x000000b58403723e */ /* 0x008fe200000000ff */
[----:B------:R-:W-:Y:S01]  /*139c0*/  FFMA.FTZ R6, R231, UR32, -R18 ;  /* 0x00000020e7067c23 */ /* 0x000fe20008010812 */
[----:B------:R-:W-:-:S02]  /*139d0*/  MOV R208, R168 ;  /* 0x000000a800d07202 */ /* 0x000fc40000000f00 */
[----:B------:R-:W-:Y:S01]  /*139e0*/  LOP3.LUT R168, R2, R3, RZ, 0xc0, !PT ;  /* 0x0000000302a87212 */ /* 0x000fe200078ec0ff */
[----:B------:R-:W-:Y:S01]  /*139f0*/  MUFU.EX2 R12, R7 ;  /* 0x00000007000c7308 */ /* 0x000fe20000000800 */
[----:B------:R-:W-:Y:S01]  /*13a00*/  MOV R169, R201 ;  /* 0x000000c900a97202 */ /* 0x000fe20000000f00 */
[----:B----4-:R-:W-:Y:S01]  /*13a10*/  LDSM.16.MT88.4 R20, [R217+0xb800] ;  /* 0x00b80000d914783b */ /* 0x010fe20000004200 */
[----:B------:R-:W-:Y:S01]  /*13a20*/  HSET2.LE.AND R2, R5, R0, PT ;  /* 0x0000000005027233 */ /* 0x000fe20003803000 */
[C---:B------:R-:W-:Y:S01]  /*13a30*/  HMMA.16816.F32 R200, R8.reuse, R174, R44 ;  /* 0x000000ae08c8723c */ /* 0x040fe2000000182c */
[----:B-----5:R-:W-:Y:S01]  /*13a40*/  F2FP.F16.F32.PACK_AB R3, R26, R27 ;  /* 0x0000001b1a03723e */ /* 0x020fe200000000ff */
[----:B------:R-:W3:Y:S01]  /*13a50*/  LDSM.16.MT88.4 R44, [R215+0xa800] ;  /* 0x00a80000d72c783b */ /* 0x000ee20000004200 */
[----:B------:R-:W-:Y:S02]  /*13a60*/  MOV R236, R169 ;  /* 0x000000a900ec7202 */ /* 0x000fe40000000f00 */
[----:B------:R-:W-:Y:S01]  /*13a70*/  LOP3.LUT R169, R2, R3, RZ, 0xc0, !PT ;  /* 0x0000000302a97212 */ /* 0x000fe200078ec0ff */
[----:B------:R-:W-:Y:S01]  /*13a80*/  FFMA.FTZ R2, R238, UR32, -R18 ;  /* 0x00000020ee027c23 */ /* 0x000fe20008010812 */
[----:B------:R-:W-:Y:S01]  /*13a90*/  LOP3.LUT R3, R183, UR31, R190, 0x96, !PT ;  /* 0x0000001fb7037c12 */ /* 0x000fe2000f8e96be */
[C---:B------:R-:W-:Y:S01]  /*13aa0*/  HMMA.16816.F32 R172, R8.reuse, R34, R108 ;  /* 0x0000002208ac723c */ /* 0x040fe2000000186c */
[----:B------:R-:W-:Y:S01]  /*13ab0*/  MOV R141, R150 ;  /* 0x00000096008d7202 */ /* 0x000fe20000000f00 */
[----:B------:R4:W-:Y:S01]  /*13ac0*/  MUFU.EX2 R13, R2 ;  /* 0x00000002000d7308 */ /* 0x0009e20000000800 */
[----:B------:R-:W-:Y:S01]  /*13ad0*/  MOV R140, R151 ;  /* 0x00000097008c7202 */ /* 0x000fe20000000f00 */
[----:B------:R-:W-:Y:S01]  /*13ae0*/  LDSM.16.MT88.4 R108, [R215+0xb800] ;  /* 0x00b80000d76c783b */ /* 0x000fe20000004200 */
[----:B------:R-:W-:Y:S01]  /*13af0*/  MOV R209, R149 ;  /* 0x0000009500d17202 */ /* 0x000fe20000000f00 */
[----:B------:R-:W-:Y:S01]  /*13b00*/  HMMA.16816.F32 R32, R8, R38, R160 ;  /* 0x000000260820723c */ /* 0x000fe200000018a0 */
[----:B------:R-:W-:Y:S01]  /*13b10*/  MOV R229, R148 ;  /* 0x0000009400e57202 */ /* 0x000fe20000000f00 */
[----:B------:R-:W-:Y:S04]  /*13b20*/  LDSM.16.MT88.4 R160, [R218+0xb800] ;  /* 0x00b80000daa0783b */ /* 0x000fe80000004200 */
[----:B------:R-:W5:Y:S01]  /*13b30*/  LDSM.16.MT88.4 R148, [R213+0xa800] ;  /* 0x00a80000d594783b */ /* 0x000f620000004200 */
[--C-:B------:R-:W-:Y:S01]  /*13b40*/  FFMA.FTZ R10, R239, UR32, -R19.reuse ;  /* 0x00000020ef0a7c23 */ /* 0x100fe20008010813 */
[----:B------:R-:W-:Y:S01]  /*13b50*/  FFMA.FTZ R11, R237, UR32, -R19 ;  /* 0x00000020ed0b7c23 */ /* 0x000fe20008010813 */
[----:B-1----:R-:W-:Y:S01]  /*13b60*/  HMMA.16816.F32 R52, R168, R60, R52 ;  /* 0x0000003ca834723c */ /* 0x002fe20000001834 */
[----:B----4-:R-:W-:-:S03]  /*13b70*/  FFMA.FTZ R2, R233, UR32, -R18 ;  /* 0x00000020e9027c23 */ /* 0x010fc60008010812 */
[----:B------:R-:W-:Y:S02]  /*13b80*/  MUFU.EX2 R10, R10 ;  /* 0x0000000a000a7308 */ /* 0x000fe40000000800 */
[C---:B------:R-:W-:Y:S06]  /*13b90*/  HMMA.16816.F32 R64, R168.reuse, R62, R64 ;  /* 0x0000003ea840723c */ /* 0x040fec0000001840 */
[C---:B--2---:R-:W-:Y:S01]  /*13ba0*/  HMMA.16816.F32 R68, R168.reuse, R76, R68 ;  /* 0x0000004ca844723c */ /* 0x044fe20000001844 */
[----:B------:R1:W-:Y:S05]  /*13bb0*/  MUFU.EX2 R24, R2 ;  /* 0x0000000200187308 */ /* 0x0003ea0000000800 */
[C---:B------:R-:W-:Y:S03]  /*13bc0*/  HMMA.16816.F32 R80, R168.reuse, R78, R80 ;  /* 0x0000004ea850723c */ /* 0x040fe60000001850 */
[----:B------:R2:W4:Y:S03]  /*13bd0*/  MUFU.EX2 R18, R6 ;  /* 0x0000000600127308 */ /* 0x0005260000000800 */
[----:B---3--:R-:W-:Y:S01]  /*13be0*/  HMMA.16816.F32 R36, R168, R44, R204 ;  /* 0x0000002ca824723c */ /* 0x008fe200000018cc */
[----:B-1----:R-:W-:-:S06]  /*13bf0*/  IMAD.WIDE.U32 R2, R3, -0x2daee0ad, RZ ;  /* 0xd2511f5303027825 */ /* 0x002fcc00078e00ff */
[----:B------:R-:W-:Y:S01]  /*13c00*/  MOV R204, R141 ;  /* 0x0000008d00cc7202 */ /* 0x000fe20000000f00 */
[C---:B------:R-:W-:Y:S01]  /*13c10*/  HMMA.16816.F32 R48, R168.reuse, R46, R48 ;  /* 0x0000002ea830723c */ /* 0x040fe20000001830 */
[----:B------:R-:W-:Y:S02]  /*13c20*/  MOV R205, R140 ;  /* 0x0000008c00cd7202 */ /* 0x000fe40000000f00 */
[----:B------:R-:W-:Y:S02]  /*13c30*/  SHF.R.U32.HI R8, RZ, 0x10, R2 ;  /* 0x00000010ff087819 */ /* 0x000fe40000011602 */
[----:B------:R-:W-:Y:S01]  /*13c40*/  LOP3.LUT R4, R3, UR4, R188, 0x96, !PT ;  /* 0x0000000403047c12 */ /* 0x000fe2000f8e96bc */
[----:B--2---:R-:W-:Y:S01]  /*13c50*/  FFMA.FTZ R6, R234, UR32, -R19 ;  /* 0x00000020ea067c23 */ /* 0x004fe20008010813 */
[C---:B------:R-:W-:Y:S01]  /*13c60*/  LOP3.LUT R3, R2.reuse, 0xffff, RZ, 0xc0, !PT ;  /* 0x0000ffff02037812 */ /* 0x040fe200078ec0ff */
[----:B-----5:R-:W-:Y:S01]  /*13c70*/  HMMA.16816.F32 R144, R168, R148, R144 ;  /* 0x00000094a890723c */ /* 0x020fe20000001890 */
[----:B------:R-:W-:-:S02]  /*13c80*/  LOP3.LUT R9, R2, 0xff, RZ, 0xc0, !PT ;  /* 0x000000ff02097812 */ /* 0x000fc400078ec0ff */
[----:B------:R-:W-:Y:S02]  /*13c90*/  SHF.R.U32.HI R5, RZ, 0x18, R2 ;  /* 0x00000018ff057819 */ /* 0x000fe40000011602 */
[----:B------:R-:W-:Y:S01]  /*13ca0*/  LOP3.LUT R2, R8, 0xff, RZ, 0xc0, !PT ;  /* 0x000000ff08027812 */ /* 0x000fe200078ec0ff */
[C---:B------:R-:W-:Y:S01]  /*13cb0*/  HMMA.16816.F32 R152, R168.reuse, R150, R152 ;  /* 0x00000096a898723c */ /* 0x040fe20000001898 */
[----:B------:R1:W2:Y:S01]  /*13cc0*/  MUFU.EX2 R8, R6 ;  /* 0x0000000600087308 */ /* 0x0002a20000000800 */
[----:B------:R-:W-:Y:S02]  /*13cd0*/  SHF.R.U32.HI R3, RZ, 0x8, R3 ;  /* 0x00000008ff037819 */ /* 0x000fe40000011603 */
[----:B------:R-:W-:Y:S02]  /*13ce0*/  PRMT R7, R2, 0x5410, R5 ;  /* 0x0000541002077816 */ /* 0x000fe40000000005 */
[----:B------:R-:W-:Y:S01]  /*13cf0*/  LOP3.LUT R2, R4, 0xffff, RZ, 0xc0, !PT ;  /* 0x0000ffff04027812 */ /* 0x000fe200078ec0ff */
[----:B------:R-:W-:Y:S01]  /*13d00*/  HMMA.16816.F32 R84, R168, R92, R84 ;  /* 0x0000005ca854723c */ /* 0x000fe20000001854 */
[----:B------:R-:W-:-:S02]  /*13d10*/  PRMT R9, R9, 0x5410, R3 ;  /* 0x0000541009097816 */ /* 0x000fc40000000003 */
[----:B------:R-:W-:Y:S02]  /*13d20*/  LOP3.LUT R5, R4, 0xff, RZ, 0xc0, !PT ;  /* 0x000000ff04057812 */ /* 0x000fe400078ec0ff */
[----:B------:R-:W-:Y:S01]  /*13d30*/  SHF.R.U32.HI R3, RZ, 0x18, R4 ;  /* 0x00000018ff037819 */ /* 0x000fe20000011604 */
[C---:B------:R-:W-:Y:S01]  /*13d40*/  HMMA.16816.F32 R96, R168.reuse, R94, R96 ;  /* 0x0000005ea860723c */ /* 0x040fe20000001860 */
[----:B------:R-:W-:Y:S02]  /*13d50*/  MOV R207, R142 ;  /* 0x0000008e00cf7202 */ /* 0x000fe40000000f00 */
[----:B------:R-:W-:Y:S02]  /*13d60*/  MOV R206, R143 ;  /* 0x0000008f00ce7202 */ /* 0x000fe40000000f00 */
[----:B-1----:R-:W-:Y:S01]  /*13d70*/  SHF.R.U32.HI R6, RZ, 0x8, R2 ;  /* 0x00000008ff067819 */ /* 0x002fe20000011602 */
[----:B------:R-:W-:Y:S01]  /*13d80*/  HMMA.16816.F32 R100, R168, R108, R100 ;  /* 0x0000006ca864723c */ /* 0x000fe20000001864 */
[----:B------:R-:W-:-:S02]  /*13d90*/  SHF.R.U32.HI R2, RZ, 0x10, R4 ;  /* 0x00000010ff027819 */ /* 0x000fc40000011604 */
[----:B------:R-:W-:Y:S02]  /*13da0*/  PRMT R4, R5, 0x5410, R6 ;  /* 0x0000541005047816 */ /* 0x000fe40000000006 */
[----:B------:R-:W-:Y:S01]  /*13db0*/  LOP3.LUT R2, R2, 0xff, RZ, 0xc0, !PT ;  /* 0x000000ff02027812 */ /* 0x000fe200078ec0ff */
[C---:B------:R-:W-:Y:S02]  /*13dc0*/  HMMA.16816.F32 R112, R168.reuse, R110, R112 ;  /* 0x0000006ea870723c */ /* 0x040fe40000001870 */
[--C-:B------:R-:W-:Y:S02]  /*13dd0*/  HSET2.LE.AND R4, R4, R0.reuse, PT ;  /* 0x0000000004047233 */ /* 0x100fe40003803000 */
[----:B------:R-:W-:Y:S02]  /*13de0*/  PRMT R5, R2, 0x5410, R3 ;  /* 0x0000541002057816 */ /* 0x000fe40000000003 */
[--C-:B------:R-:W-:Y:S01]  /*13df0*/  HSET2.LE.AND R3, R7, R0.reuse, PT ;  /* 0x0000000007037233 */ /* 0x100fe20003803000 */
[----:B------:R-:W-:Y:S01]  /*13e00*/  HMMA.16816.F32 R156, R168, R160, R156 ;  /* 0x000000a0a89c723c */ /* 0x000fe2000000189c */
[----:B------:R-:W1:Y:S01]  /*13e10*/  MUFU.EX2 R7, R11 ;  /* 0x0000000b00077308 */ /* 0x000e620000000800 */
[----:B------:R-:W-:-:S02]  /*13e20*/  HSET2.LE.AND R2, R9, R0, PT ;  /* 0x0000000009027233 */ /* 0x000fc40003803000 */
[----:B------:R-:W-:Y:S02]  /*13e30*/  HSET2.LE.AND R5, R5, R0, PT ;  /* 0x0000000005057233 */ /* 0x000fe40003803000 */
[----:B----4-:R-:W-:Y:S01]  /*13e40*/  F2FP.F16.F32.PACK_AB R0, R18, R25 ;  /* 0x000000191200723e */ /* 0x010fe200000000ff */
[C---:B------:R-:W-:Y:S03]  /*13e50*/  HMMA.16816.F32 R120, R168.reuse, R162, R120 ;  /* 0x000000a2a878723c */ /* 0x040fe60000001878 */
[----:B------:R-:W-:Y:S01]  /*13e60*/  LOP3.LUT R130, R2, R0, RZ, 0xc0, !PT ;  /* 0x0000000002827212 */ /* 0x000fe200078ec0ff */
[----:B------:R-:W-:Y:S01]  /*13e70*/  FFMA.FTZ R2, R209, R14, R242 ;  /* 0x0000000ed1027223 */ /* 0x000fe200000100f2 */
[----:B--2---:R-:W-:Y:S01]  /*13e80*/  F2FP.F16.F32.PACK_AB R0, R8, R12 ;  /* 0x0000000c0800723e */ /* 0x004fe200000000ff */
[C---:B------:R-:W-:Y:S02]  /*13e90*/  HMMA.16816.F32 R124, R168.reuse, R20, R124 ;  /* 0x00000014a87c723c */ /* 0x040fe4000000187c */
[----:B------:R-:W-:Y:S01]  /*13ea0*/  FADD.FTZ R6, R191, R2 ;  /* 0x00000002bf067221 */ /* 0x000fe20000010000 */
[----:B------:R-:W-:Y:S01]  /*13eb0*/  LOP3.LUT R131, R3, R0, RZ, 0xc0, !PT ;  /* 0x0000000003837212 */ /* 0x000fe200078ec0ff */
[----:B------:R-:W-:Y:S01]  /*13ec0*/  FFMA.FTZ R3, R207, R15, R206 ;  /* 0x0000000fcf037223 */ /* 0x000fe200000100ce */
[----:B------:R-:W-:Y:S01]  /*13ed0*/  F2FP.F16.F32.PACK_AB R0, R24, R13 ;  /* 0x0000000d1800723e */ /* 0x000fe200000000ff */
[----:B------:R-:W-:Y:S03]  /*13ee0*/  HMMA.16816.F32 R168, R168, R22, R184 ;  /* 0x00000016a8a8723c */ /* 0x000fe600000018b8 */
[----:B------:R-:W-:Y:S01]  /*13ef0*/  LOP3.LUT R128, R4, R0, RZ, 0xc0, !PT ;  /* 0x0000000004807212 */ /* 0x000fe200078ec0ff */
[----:B------:R-:W-:Y:S01]  /*13f00*/  FFMA.FTZ R4, R243, R17, R204 ;  /* 0x00000011f3047223 */ /* 0x000fe200000100cc */
[----:B-1----:R-:W-:-:S04]  /*13f10*/  F2FP.F16.F32.PACK_AB R0, R7, R10 ;  /* 0x0000000a0700723e */ /* 0x002fc800000000ff */
[----:B------:R-:W-:Y:S01]  /*13f20*/  LOP3.LUT R129, R5, R0, RZ, 0xc0, !PT ;  /* 0x0000000005817212 */ /* 0x000fe200078ec0ff */
[----:B------:R-:W-:Y:S01]  /*13f30*/  FFMA.FTZ R0, R252, R16, R205 ;  /* 0x00000010fc007223 */ /* 0x000fe200000100cd */
[----:B------:R-:W-:-:S03]  /*13f40*/  FADD.FTZ R5, R229, R4 ;  /* 0x00000004e5057221 */ /* 0x000fc60000010000 */
        /* <DEDUP_REMOVED lines=45> */
[----:B-1----:R-:W-:-:S15]  /*14220*/  @P0 BRA `(.L_x_1284) ;  /* 0x0000000000040947 */ /* 0x002fde0003800000 */
.L_x_1271:
[----:B------:R-:W-:-:S12]  /*14230*/  UIADD3 UR17, UR37, -0x1, URZ ;  /* 0xffffffff25117890 */ /* 0x000fd8000fffe03f */
.L_x_1284:
[----:B------:R-:W-:-:S13]  /*14240*/  ISETP.LE.AND P0, PT, RZ, UR17, PT ;  /* 0x00000011ff007c0c */ /* 0x000fda000bf03270 */
[----:B------:R-:W-:Y:S05]  /*14250*/  @!P0 BRA `(.L_x_1285) ;  /* 0x0000003000f08947 */ /* 0x000fea0003800000 */
[----:B------:R-:W2:Y:S01]  /*14260*/  LDL.64 R6, [R1+0x18] ;  /* 0x0000180001067983 */ /* 0x000ea20000100a00 */
[----:B------:R-:W-:Y:S01]  /*14270*/  ULDC UR4, c[0x0][0x2d0] ;  /* 0x0000b40000047ab9 */ /* 0x000fe20000000800 */
[----:B------:R-:W-:Y:S02]  /*14280*/  MOV R228, UR22 ;  /* 0x0000001600e47c02 */ /* 0x000fe40008000f00 */
[----:B------:R-:W-:Y:S01]  /*14290*/  MOV R0, 0x7054 ;  /* 0x0000705400007802 */ /* 0x000fe20000000f00 */
[----:B------:R-:W3:Y:S01]  /*142a0*/  LDL.LU R2, [R1+0x14] ;  /* 0x0000140001027983 */ /* 0x000ee20000300800 */
[----:B------:R-:W-:Y:S01]  /*142b0*/  MOV R132, R134 ;  /* 0x0000008600847202 */ /* 0x000fe20000000f00 */
[----:B------:R-:W-:Y:S01]  /*142c0*/  IMAD.MOV.U32 R137, RZ, RZ, R133 ;  /* 0x000000ffff897224 */ /* 0x000fe200078e0085 */
[----:B------:R-:W-:Y:S01]  /*142d0*/  MOV R138, R136 ;  /* 0x00000088008a7202 */ /* 0x000fe20000000f00 */
[----:B------:R-:W4:Y:S01]  /*142e0*/  LDL.LU R4, [R1+0x30] ;  /* 0x0000300001047983 */ /* 0x000f220000300800 */
[----:B------:R-:W-:Y:S01]  /*142f0*/  ULDC UR11, c[0x0][0x2d0] ;  /* 0x0000b400000b7ab9 */ /* 0x000fe20000000800 */
[----:B------:R-:W-:-:S02]  /*14300*/  ULDC.64 UR6, c[0x0][0x248] ;  /* 0x0000920000067ab9 */ /* 0x000fc40000000a00 */
[----:B------:R-:W5:Y:S01]  /*14310*/  LDL.LU R3, [R1+0x34] ;  /* 0x0000340001037983 */ /* 0x000f620000300800 */
[----:B------:R-:W-:Y:S02]  /*14320*/  PRMT R228, R228, R0, UR22 ;  /* 0x00000016e4e47e16 */ /* 0x000fe40008000000 */
[----:B--2---:R-:W-:Y:S01]  /*14330*/  ISETP.GE.AND P3, PT, R6, UR4, PT ;  /* 0x0000000406007c0c */ /* 0x004fe2000bf66270 */
[----:B------:R-:W-:Y:S01]  /*14340*/  ULDC UR4, c[0x0][0x2ec] ;  /* 0x0000bb0000047ab9 */ /* 0x000fe20000000800 */
[C---:B---3--:R-:W-:Y:S02]  /*14350*/  VIADD R244, R2.reuse, 0x4 ;  /* 0x0000000402f47836 */ /* 0x048fe40000000000 */
[----:B------:R-:W-:-:S04]  /*14360*/  IMAD.WIDE.U32 R246, R2, -0x326172a9, RZ ;  /* 0xcd9e8d5702f67825 */ /* 0x000fc800078e00ff */
[----:B------:R-:W-:Y:S01]  /*14370*/  IMAD.WIDE.U32 R244, R244, -0x326172a9, RZ ;  /* 0xcd9e8d57f4f47825 */ /* 0x000fe200078e00ff */
[----:B----4-:R-:W-:-:S04]  /*14380*/  LOP3.LUT R240, R247, R4, RZ, 0x3c, !PT ;  /* 0x00000004f7f07212 */ /* 0x010fc800078e3cff */
[----:B------:R-:W1:Y:S01]  /*14390*/  @!P3 LDC.64 R6, c[0x0][0x220] ;  /* 0x00008800ff06bb82 */ /* 0x000e620000000a00 */
[----:B------:R-:W-:Y:S01]  /*143a0*/  IMAD.MOV.U32 R2, RZ, RZ, R135 ;  /* 0x000000ffff027224 */ /* 0x000fe200078e0087 */
[----:B------:R-:W-:Y:S01]  /*143b0*/  LOP3.LUT R238, R245, R4, RZ, 0x3c, !PT ;  /* 0x00000004f5ee7212 */ /* 0x000fe200078e3cff */
[----:B-----5:R-:W-:-:S05]  /*143c0*/  IMAD.WIDE.U32 R230, R3, -0x2daee0ad, RZ ;  /* 0xd2511f5303e67825 */ /* 0x020fca00078e00ff */
[----:B------:R-:W2:Y:S01]  /*143d0*/  @!P3 LDC.64 R250, c[0x0][0x220] ;  /* 0x00008800fffabb82 */ /* 0x000ea20000000a00 */
[----:B-1----:R1:W-:Y:S04]  /*143e0*/  @!P3 STL.64 [R1], R6 ;  /* 0x000000060100b387 */ /* 0x0023e80000100a00 */
[----:B-1----:R-:W3:Y:S04]  /*143f0*/  LDL.LU.64 R6, [R1+0x38] ;  /* 0x0000380001067983 */ /* 0x002ee80000300a00 */
[----:B------:R-:W4:Y:S01]  /*14400*/  LDL.LU.64 R4, [R1+0x40] ;  /* 0x0000400001047983 */ /* 0x000f220000300a00 */
[----:B------:R-:W-:-:S04]  /*14410*/  IMAD.WIDE.U32 R240, R240, -0x2daee0ad, RZ ;  /* 0xd2511f53f0f07825 */ /* 0x000fc800078e00ff */
[----:B------:R-:W-:-:S04]  /*14420*/  IMAD.WIDE.U32 R238, R238, -0x2daee0ad, RZ ;  /* 0xd2511f53eeee7825 */ /* 0x000fc800078e00ff */
[----:B---3--:R-:W-:Y:S01]  /*14430*/  IMAD.MOV.U32 R249, RZ, RZ, R7 ;  /* 0x000000fffff97224 */ /* 0x008fe200078e0007 */
[----:B----4-:R-:W-:Y:S01]  /*14440*/  MOV R248, R4 ;  /* 0x0000000400f87202 */ /* 0x010fe20000000f00 */
[----:B--2---:R-:W-:Y:S06]  /*14450*/  BRA `(.L_x_1286) ;  /* 0x0000000000c47947 */ /* 0x004fec0003800000 */
.L_x_1288:
        /* <DEDUP_REMOVED lines=17> */
[C---:B-1----:R-:W-:Y:S02]  /*14570*/  @!P3 LEA R182, P6, R3.reuse, R182, 0x1 ;  /* 0x000000b603b6b211 */ /* 0x042fe400078c08ff */
        /* <DEDUP_REMOVED lines=31> */
.L_x_1286:
[----:B--2---:R-:W2:Y:S01]  /*14770*/  LDL R0, [R1+0x10] ;  /* 0x0000100001007983 */ /* 0x004ea20000100800 */
[----:B------:R-:W-:Y:S04]  /*14780*/  DEPBAR.LE SB0, 0x0 ;  /* 0x000080000000791a */ /* 0x000fe80000000000 */
[----:B------:R-:W3:Y:S01]  /*14790*/  LDL R10, [R1] ;  /* 0x00000000010a7983 */ /* 0x000ee20000100800 */
[----:B------:R-:W-:Y:S01]  /*147a0*/  USHF.R.S32.HI UR9, URZ, 0x1f, UR17 ;  /* 0x0000001f3f097899 */ /* 0x000fe20008011411 */
[----:B------:R-:W-:Y:S01]  /*147b0*/  IMAD.U32 R4, RZ, RZ, UR17 ;  /* 0x00000011ff047e24 */ /* 0x000fe2000f8e00ff */
[----:B------:R-:W-:Y:S01]  /*147c0*/  UIMAD UR8, UR12, UR17, URZ ;  /* 0x000000110c0872a4 */ /* 0x000fe2000f8e023f */
[----:B------:R-:W4:Y:S02]  /*147d0*/  LDL R14, [R1+0x4] ;  /* 0x00000400010e7983 */ /* 0x000f240000100800 */
[----:B------:R-:W-:Y:S01]  /*147e0*/  IMAD.WIDE.U32 R4, R4, UR13, R248 ;  /* 0x0000000d04047c25 */ /* 0x000fe2000f8e00f8 */
[----:B------:R-:W-:Y:S01]  /*147f0*/  UIMAD UR8, UR9, UR13, UR8 ;  /* 0x0000000d090872a4 */ /* 0x000fe2000f8e0208 */
[----:B------:R-:W-:Y:S05]  /*14800*/  BAR.SYNC.DEFER_BLOCKING 0x0 ;  /* 0x0000000000007b1d */ /* 0x000fea0000010000 */
[----:B------:R-:W-:Y:S01]  /*14810*/  VIADD R3, R5, UR8 ;  /* 0x0000000805037c36 */ /* 0x000fe20008000000 */
[----:B------:R-:W-:Y:S01]  /*14820*/  @P3 STS.128 [R227+0xa000], RZ ;  /* 0x00a000ffe3003388 */ /* 0x000fe20000000c00 */
[----:B------:R-:W1:Y:S02]  /*14830*/  S2R R133, SR_TID.X ;  /* 0x0000000000857919 */ /* 0x000e640000002100 */
[----:B-1----:R-:W-:Y:S05]  /*14840*/  IMAD.SHL.U32 R133, R133, 0x2, RZ ;  /* 0x0000000285857824 */ /* 0x002fea00078e00ff */
[----:B------:R-:W-:Y:S02]  /*14850*/  LOP3.LUT R133, R133, 0x6, RZ, 0xc0, !PT ;  /* 0x0000000685857812 */ /* 0x000fe400078ec0ff */
[----:B--2---:R-:W-:Y:S02]  /*14860*/  ISETP.GE.AND P2, PT, R0, UR11, PT ;  /* 0x0000000b00007c0c */ /* 0x004fe4000bf46270 */
[C---:B------:R-:W-:Y:S02]  /*14870*/  IADD3 R0, P0, R4.reuse, UR19, RZ ;  /* 0x0000001304007c10 */ /* 0x040fe4000ff1e0ff */
[----:B---3--:R-:W-:Y:S02]  /*14880*/  @!P3 LEA R12, P5, R4, R10, 0x1 ;  /* 0x0000000a040cb211 */ /* 0x008fe400078a08ff */
[----:B------:R-:W-:Y:S02]  /*14890*/  @!P3 LEA R10, P4, R0, R250, 0x1 ;  /* 0x000000fa000ab211 */ /* 0x000fe400078808ff */
[----:B----4-:R-:W-:Y:S02]  /*148a0*/  @!P3 LEA.HI.X R13, R4, R14, R3, 0x1, P5 ;  /* 0x0000000e040db211 */ /* 0x010fe400028f0c03 */
[----:B------:R-:W-:Y:S03]  /*148b0*/  IADD3.X R5, R3, UR18, RZ, P0, !PT ;  /* 0x0000001203057c10 */ /* 0x000fe600087fe4ff */
[----:B------:R-:W1:Y:S01]  /*148c0*/  @!P2 LDC.64 R8, c[0x0][0x220] ;  /* 0x00008800ff08ab82 */ /* 0x000e620000000a00 */
[----:B------:R-:W-:Y:S01]  /*148d0*/  @!PT LDS RZ, [RZ] ;  /* 0x00000000fffff984 */ /* 0x000fe20000000800 */
[----:B------:R-:W-:Y:S01]  /*148e0*/  @!PT LDS RZ, [RZ] ;  /* 0x00000000fffff984 */ /* 0x000fe20000000800 */
[----:B------:R-:W-:Y:S01]  /*148f0*/  @!PT LDS RZ, [RZ] ;  /* 0x00000000fffff984 */ /* 0x000fe20000000800 */
[----:B------:R-:W-:Y:S01]  /*14900*/  @!P3 LDGSTS.E.BYPASS.LTC128B.128 [R227+0xa000], desc[UR20][R12.64] ;  /* 0x0a0000000ce3bfae */ /* 0x000fe2000b901d54 */
[----:B------:R-:W-:Y:S02]  /*14910*/  @!P3 LEA.HI.X R11, R0, R251, R5, 0x1, P4 ;  /* 0x000000fb000bb211 */ /* 0x000fe400020f0c05 */
[----:B------:R-:W-:Y:S01]  /*14920*/  ISETP.LT.AND P4, PT, RZ, UR17, PT ;  /* 0x00000011ff007c0c */ /* 0x000fe2000bf81270 */
[----:B------:R-:W-:Y:S03]  /*14930*/  @P2 STS.128 [R227+0xb000], RZ ;  /* 0x00b000ffe3002388 */ /* 0x000fe60000000c00 */
[----:B------:R-:W2:Y:S01]  /*14940*/  @!P2 LDC.64 R6, c[0x0][0x220] ;  /* 0x00008800ff06ab82 */ /* 0x000ea20000000a00 */
[C---:B-1----:R-:W-:Y:S04]  /*14950*/  @!P2 LEA R8, P1, R4.reuse, R8, 0x1 ;  /* 0x000000080408a211 */ /* 0x042fe800078208ff */
[----:B------:R-:W-:Y:S02]  /*14960*/  @!P2 LEA.HI.X R9, R4, R9, R3, 0x1, P1 ;  /* 0x000000090409a211 */ /* 0x000fe400008f0c03 */
[C---:B--2---:R-:W-:Y:S03]  /*14970*/  @!P2 LEA R6, P0, R0.reuse, R6, 0x1 ;  /* 0x000000060006a211 */ /* 0x044fe600078008ff */
[----:B------:R-:W-:Y:S01]  /*14980*/  @!PT LDS RZ, [RZ] ;  /* 0x00000000fffff984 */ /* 0x000fe20000000800 */
[----:B------:R-:W-:Y:S01]  /*14990*/  @!PT LDS RZ, [RZ] ;  /* 0x00000000fffff984 */ /* 0x000fe20000000800 */
[----:B------:R-:W-:Y:S01]  /*149a0*/  @!PT LDS RZ, [RZ] ;  /* 0x00000000fffff984 */ /* 0x000fe20000000800 */
[----:B------:R-:W-:Y:S01]  /*149b0*/  @!P2 LDGSTS.E.BYPASS.LTC128B.128 [R227+0xb000], desc[UR20][R8.64+0x80] ;  /* 0x0b00008008e3afae */ /* 0x000fe2000b901d54 */
[----:B------:R-:W-:Y:S03]  /*149c0*/  @!P2 LEA.HI.X R7, R0, R7, R5, 0x1, P0 ;  /* 0x000000070007a211 */ /* 0x000fe600000f0c05 */
[----:B------:R-:W-:Y:S01]  /*149d0*/  @P3 STS.128 [R227+0xa800], RZ ;  /* 0x00a800ffe3003388 */ /* 0x000fe20000000c00 */
[----:B------:R-:W-:Y:S03]  /*149e0*/  IMAD.U32 R0, RZ, RZ, UR17 ;  /* 0x00000011ff007e24 */ /* 0x000fe6000f8e00ff */
[----:B------:R-:W-:Y:S01]  /*149f0*/  @!PT LDS RZ, [RZ] ;  /* 0x00000000fffff984 */ /* 0x000fe20000000800 */
[----:B------:R-:W-:Y:S01]  /*14a00*/  @!PT LDS RZ, [RZ] ;  /* 0x00000000fffff984 */ /* 0x000fe20000000800 */
[----:B------:R-:W-:Y:S01]  /*14a10*/  @!PT LDS RZ, [RZ] ;  /* 0x00000000fffff984 */ /* 0x000fe20000000800 */
[----:B------:R-:W-:Y:S01]  /*14a20*/  @!P3 LDGSTS.E.BYPASS.LTC128B.128 [R227+0xa800], desc[UR20][R10.64] ;  /* 0x0a8000000ae3bfae */ /* 0x000fe2000b901d54 */
[----:B------:R-:W-:Y:S03]  /*14a30*/  IMAD R0, R0, 0x20, R133 ;  /* 0x0000002000007824 */ /* 0x000fe600078e0285 */
[----:B------:R-:W-:Y:S01]  /*14a40*/  @P2 STS.128 [R227+0xb800], RZ ;  /* 0x00b800ffe3002388 */ /* 0x000fe20000000c00 */
[C---:B------:R-:W-:Y:S02]  /*14a50*/  VIADD R139, R0.reuse, 0x9 ;  /* 0x00000009008b7836 */ /* 0x040fe40000000000 */
[C---:B------:R-:W-:Y:S01]  /*14a60*/  VIADD R136, R0.reuse, 0x10 ;  /* 0x0000001000887836 */ /* 0x040fe20000000000 */
[----:B------:R-:W-:Y:S01]  /*14a70*/  @!PT LDS RZ, [RZ] ;  /* 0x00000000fffff984 */ /* 0x000fe20000000800 */
[----:B------:R-:W-:Y:S01]  /*14a80*/  @!PT LDS RZ, [RZ] ;  /* 0x00000000fffff984 */ /* 0x000fe20000000800 */
[----:B------:R-:W-:Y:S01]  /*14a90*/  @!PT LDS RZ, [RZ] ;  /* 0x00000000fffff984 */ /* 0x000fe20000000800 */
[----:B------:R1:W-:Y:S01]  /*14aa0*/  @!P2 LDGSTS.E.BYPASS.LTC128B.128 [R227+0xb800], desc[UR20][R6.64+0x80] ;  /* 0x0b80008006e3afae */ /* 0x0003e2000b901d54 */
[C---:B------:R-:W-:Y:S01]  /*14ab0*/  VIADD R135, R0.reuse, 0x11 ;  /* 0x0000001100877836 */ /* 0x040fe20000000000 */
[----:B------:R-:W-:Y:S01]  /*14ac0*/  I2FP.F32.S32 R139, R139 ;  /* 0x0000008b008b7245 */ /* 0x000fe20000201400 */
[C---:B------:R-:W-:Y:S01]  /*14ad0*/  VIADD R134, R0.reuse, 0x18 ;  /* 0x0000001800867836 */ /* 0x040fe20000000000 */
[----:B------:R-:W-:Y:S01]  /*14ae0*/  LDSM.16.M88.4 R32, [R214] ;  /* 0x00000000d620783b */ /* 0x000fe20000000200 */
[----:B------:R-:W-:Y:S02]  /*14af0*/  I2FP.F32.S32 R136, R136 ;  /* 0x0000008800887245 */ /* 0x000fe40000201400 */
[----:B------:R-:W-:Y:S01]  /*14b00*/  I2FP.F32.S32 R135, R135 ;  /* 0x0000008700877245 */ /* 0x000fe20000201400 */
[----:B------:R-:W1:Y:S01]  /*14b10*/  LDSM.16.M88.4 R16, [R212+0x8000] ;  /* 0x00800000d410783b */ /* 0x000e620000000200 */
[----:B------:R-:W-:Y:S03]  /*14b20*/  I2FP.F32.S32 R134, R134 ;  /* 0x0000008600867245 */ /* 0x000fe60000201400 */
        /* <DEDUP_REMOVED lines=11> */
[----:B------:R-:W1:Y:S01]  /*14be0*/  LDSM.16.M88.4 R204, [R220+0x8800] ;  /* 0x00880000dccc783b */ /* 0x000e620000000200 */
        /* <DEDUP_REMOVED lines=8> */
[----:B------:R-:W-:Y:S05]  /*14c70*/  LDSM.16.M88.4 R172, [R221] ;  /* 0x00000000ddac783b */ /* 0x000fea0000000200 */
[-C--:B----4-:R-:W-:Y:S06]  /*14c80*/  HMMA.16816.F32 R4, R176, R180.reuse, R4 ;  /* 0x000000b4b004723c */ /* 0x090fec0000001804 */
[C---:B-----5:R-:W-:Y:S06]  /*14c90*/  HMMA.16816.F32 R8, R184.reuse, R180, R8 ;  /* 0x000000b4b808723c */ /* 0x060fec0000001808 */
[-C--:B------:R-:W-:Y:S06]  /*14ca0*/  HMMA.16816.F32 R12, R184, R182.reuse, R12 ;  /* 0x000000b6b80c723c */ /* 0x080fec000000180c */
[C---:B------:R-:W-:Y:S01]  /*14cb0*/  HMMA.16816.F32 R16, R176.reuse, R182, R16 ;  /* 0x000000b6b010723c */ /* 0x040fe20000001810 */
[----:B------:R-:W2:Y:S05]  /*14cc0*/  LDSM.16.M88.4 R180, [R219] ;  /* 0x00000000dbb4783b */ /* 0x000eaa0000000200 */
[-C--:B------:R-:W-:Y:S06]  /*14cd0*/  HMMA.16816.F32 R20, R176, R188.reuse, R20 ;  /* 0x000000bcb014723c */ /* 0x080fec0000001814 */
[C---:B------:R-:W-:Y:S06]  /*14ce0*/  HMMA.16816.F32 R24, R184.reuse, R188, R24 ;  /* 0x000000bcb818723c */ /* 0x040fec0000001818 */
[-C--:B------:R-:W-:Y:S01]  /*14cf0*/  HMMA.16816.F32 R28, R184, R190.reuse, R28 ;  /* 0x000000beb81c723c */ /* 0x080fe2000000181c */
[----:B------:R-:W3:Y:S05]  /*14d00*/  LDSM.16.M88.4 R184, [R219+0x800] ;  /* 0x00080000dbb8783b */ /* 0x000eea0000000200 */
[----:B------:R-:W-:Y:S01]  /*14d10*/  HMMA.16816.F32 R32, R176, R190, R32 ;  /* 0x000000beb020723c */ /* 0x000fe20000001820 */
[----:B------:R-:W-:Y:S04]  /*14d20*/  LDSM.16.M88.4 R176, [R214+0x4000] ;  /* 0x00400000d6b0783b */ /* 0x000fe80000000200 */
[----:B------:R-:W4:Y:S01]  /*14d30*/  LDSM.16.M88.4 R188, [R212+0x9000] ;  /* 0x00900000d4bc783b */ /* 0x000f220000000200 */
[-C--:B------:R-:W-:Y:S06]  /*14d40*/  HMMA.16816.F32 R4, R192, R196.reuse, R4 ;  /* 0x000000c4c004723c */ /* 0x080fec0000001804 */
[C---:B-1----:R-:W-:Y:S06]  /*14d50*/  HMMA.16816.F32 R8, R200.reuse, R196, R8 ;  /* 0x000000c4c808723c */ /* 0x042fec0000001808 */
[-C--:B------:R-:W-:Y:S06]  /*14d60*/  HMMA.16816.F32 R12, R200, R198.reuse, R12 ;  /* 0x000000c6c80c723c */ /* 0x080fec000000180c */
[C---:B------:R-:W-:Y:S01]  /*14d70*/  HMMA.16816.F32 R16, R192.reuse, R198, R16 ;  /* 0x000000c6c010723c */ /* 0x040fe20000001810 */
[----:B------:R-:W1:Y:S05]  /*14d80*/  LDSM.16.M88.4 R196, [R214+0x6000] ;  /* 0x00600000d6c4783b */ /* 0x000e6a0000000200 */
[-C--:B------:R-:W-:Y:S06]  /*14d90*/  HMMA.16816.F32 R20, R192, R204.reuse, R20 ;  /* 0x000000ccc014723c */ /* 0x080fec0000001814 */
[C---:B------:R-:W-:Y:S06]  /*14da0*/  HMMA.16816.F32 R24, R200.reuse, R204, R24 ;  /* 0x000000ccc818723c */ /* 0x040fec0000001818 */
[-C--:B------:R-:W-:Y:S01]  /*14db0*/  HMMA.16816.F32 R28, R200, R206.reuse, R28 ;  /* 0x000000cec81c723c */ /* 0x080fe2000000181c */
[----:B------:R-:W5:Y:S05]  /*14dc0*/  LDSM.16.M88.4 R200, [R212+0x9800] ;  /* 0x00980000d4c8783b */ /* 0x000f6a0000000200 */
[----:B------:R-:W-:Y:S01]  /*14dd0*/  HMMA.16816.F32 R32, R192, R206, R32 ;  /* 0x000000cec020723c */ /* 0x000fe20000001820 */
[----:B------:R-:W-:Y:S04]  /*14de0*/  LDSM.16.M88.4 R192, [R225] ;  /* 0x00000000e1c0783b */ /* 0x000fe80000000200 */
[----:B------:R-:W-:Y:S01]  /*14df0*/  LDSM.16.M88.4 R204, [R216+0x6000] ;  /* 0x00600000d8cc783b */ /* 0x000fe20000000200 */
[-C--:B--2---:R-:W-:Y:S06]  /*14e00*/  HMMA.16816.F32 R4, R172, R180.reuse, R4 ;  /* 0x000000b4ac04723c */ /* 0x084fec0000001804 */
[C---:B------:R-:W-:Y:S06]  /*14e10*/  HMMA.16816.F32 R8, R208.reuse, R180, R8 ;  /* 0x000000b4d008723c */ /* 0x040fec0000001808 */
[-C--:B------:R-:W-:Y:S06]  /*14e20*/  HMMA.16816.F32 R12, R208, R182.reuse, R12 ;  /* 0x000000b6d00c723c */ /* 0x080fec000000180c */
[C---:B------:R-:W-:Y:S01]  /*14e30*/  HMMA.16816.F32 R16, R172.reuse, R182, R16 ;  /* 0x000000b6ac10723c */ /* 0x040fe20000001810 */
[----:B------:R-:W2:Y:S05]  /*14e40*/  LDSM.16.M88.4 R180, [R216+0x4000] ;  /* 0x00400000d8b4783b */ /* 0x000eaa0000000200 */
[-C--:B---3--:R-:W-:Y:S06]  /*14e50*/  HMMA.16816.F32 R20, R172, R184.reuse, R20 ;  /* 0x000000b8ac14723c */ /* 0x088fec0000001814 */
[C---:B------:R-:W-:Y:S06]  /*14e60*/  HMMA.16816.F32 R24, R208.reuse, R184, R24 ;  /* 0x000000b8d018723c */ /* 0x040fec0000001818 */
[-C--:B------:R-:W-:Y:S01]  /*14e70*/  HMMA.16816.F32 R28, R208, R186.reuse, R28 ;  /* 0x000000bad01c723c */ /* 0x080fe2000000181c */
[----:B------:R-:W3:Y:S05]  /*14e80*/  LDSM.16.M88.4 R208, [R224] ;  /* 0x00000000e0d0783b */ /* 0x000eea0000000200 */
[----:B------:R-:W-:Y:S01]  /*14e90*/  HMMA.16816.F32 R32, R172, R186, R32 ;  /* 0x000000baac20723c */ /* 0x000fe20000001820 */
[----:B------:R-:W-:Y:S04]  /*14ea0*/  LDSM.16.M88.4 R172, [R222+0x4000] ;  /* 0x00400000deac783b */ /* 0x000fe80000000200 */
[----:B------:R-:W3:Y:S01]  /*14eb0*/  LDSM.16.M88.4 R184, [R220+0x9000] ;  /* 0x00900000dcb8783b */ /* 0x000ee20000000200 */
[-C--:B----4-:R-:W-:Y:S06]  /*14ec0*/  HMMA.16816.F32 R4, R176, R188.reuse, R4 ;  /* 0x000000bcb004723c */ /* 0x090fec0000001804 */
[C---:B-1----:R-:W-:Y:S06]  /*14ed0*/  HMMA.16816.F32 R8, R196.reuse, R188, R8 ;  /* 0x000000bcc408723c */ /* 0x042fec0000001808 */
[-C--:B------:R-:W-:Y:S06]  /*14ee0*/  HMMA.16816.F32 R12, R196, R190.reuse, R12 ;  /* 0x000000bec40c723c */ /* 0x080fec000000180c */
[C---:B------:R-:W-:Y:S01]  /*14ef0*/  HMMA.16816.F32 R16, R176.reuse, R190, R16 ;  /* 0x000000beb010723c */ /* 0x040fe20000001810 */
[----:B------:R-:W1:Y:S05]  /*14f00*/  LDSM.16.M88.4 R188, [R222+0x6000] ;  /* 0x00600000debc783b */ /* 0x000e6a0000000200 */
[-C--:B-----5:R-:W-:Y:S06]  /*14f10*/  HMMA.16816.F32 R20, R176, R200.reuse, R20 ;  /* 0x000000c8b014723c */ /* 0x0a0fec0000001814 */
[C---:B------:R-:W-:Y:S06]  /*14f20*/  HMMA.16816.F32 R24, R196.reuse, R200, R24 ;  /* 0x000000c8c418723c */ /* 0x040fec0000001818 */
[-C--:B------:R-:W-:Y:S01]  /*14f30*/  HMMA.16816.F32 R28, R196, R202.reuse, R28 ;  /* 0x000000cac41c723c */ /* 0x080fe2000000181c */
[----:B------:R-:W-:Y:S05]  /*14f40*/  LDSM.16.M88.4 R196, [R219+0x1000] ;  /* 0x00100000dbc4783b */ /* 0x000fea0000000200 */
[----:B------:R-:W-:Y:S01]  /*14f50*/  HMMA.16816.F32 R32, R176, R202, R32 ;  /* 0x000000cab020723c */ /* 0x000fe20000001820 */
[----:B------:R-:W4:Y:S04]  /*14f60*/  LDSM.16.M88.4 R176, [R220+0x9800] ;  /* 0x00980000dcb0783b */ /* 0x000f280000000200 */
        /* <DEDUP_REMOVED lines=8> */
[-C--:B------:R-:W-:Y:S06]  /*14ff0*/  HMMA.16816.F32 R28, R204, R210.reuse, R28 ;  /* 0x000000d2cc1c723c */ /* 0x080fec000000181c */
[----:B------:R-:W-:Y:S01]  /*15000*/  HMMA.16816.F32 R32, R180, R210, R32 ;  /* 0x000000d2b420723c */ /* 0x000fe20000001820 */
[----:B------:R-:W3:Y:S01]  /*15010*/  LDSM.16.M88.4 R180, [R219+0x1800] ;  /* 0x00180000dbb4783b */ /* 0x000ee20000000200 */
[----:B------:R-:W-:Y:S04]  /*15020*/  DEPBAR.LE SB0, 0x0 ;  /* 0x000080000000791a */ /* 0x000fe80000000000 */
[-C--:B------:R-:W-:Y:S01]  /*15030*/  HMMA.16816.F32 R4, R172, R184.reuse, R4 ;  /* 0x000000b8ac04723c */ /* 0x080fe20000001804 */
[----:B------:R-:W-:Y:S05]  /*15040*/  BAR.SYNC.DEFER_BLOCKING 0x0 ;  /* 0x0000000000007b1d */ /* 0x000fea0000010000 */
[C---:B-1----:R-:W-:Y:S06]  /*15050*/  HMMA.16816.F32 R8, R188.reuse, R184, R8 ;  /* 0x000000b8bc08723c */ /* 0x042fec0000001808 */
[-C--:B------:R-:W-:Y:S06]  /*15060*/  HMMA.16816.F32 R12, R188, R186.reuse, R12 ;  /* 0x000000babc0c723c */ /* 0x080fec000000180c */
[C---:B------:R-:W-:Y:S06]  /*15070*/  HMMA.16816.F32 R16, R172.reuse, R186, R16 ;  /* 0x000000baac10723c */ /* 0x040fec0000001810 */
[-C--:B----4-:R-:W-:Y:S06]  /*15080*/  HMMA.16816.F32 R20, R172, R176.reuse, R20 ;  /* 0x000000b0ac14723c */ /* 0x090fec0000001814 */
[C---:B------:R-:W-:Y:S06]  /*15090*/  HMMA.16816.F32 R24, R188.reuse, R176, R24 ;  /* 0x000000b0bc18723c */ /* 0x040fec0000001818 */
[-C--:B------:R-:W-:Y:S06]  /*150a0*/  HMMA.16816.F32 R28, R188, R178.reuse, R28 ;  /* 0x000000b2bc1c723c */ /* 0x080fec000000181c */
[----:B------:R-:W-:Y:S06]  /*150b0*/  HMMA.16816.F32 R32, R172, R178, R32 ;  /* 0x000000b2ac20723c */ /* 0x000fec0000001820 */
[-C--:B--2---:R-:W-:Y:S05]  /*150c0*/  HMMA.16816.F32 R4, R192, R196.reuse, R4 ;  /* 0x000000c4c004723c */ /* 0x084fea0000001804 */
[C---:B------:R-:W-:Y:S01]  /*150d0*/  VIADD R173, R0.reuse, 0x1 ;  /* 0x0000000100ad7836 */ /* 0x040fe20000000000 */
[C---:B------:R-:W-:Y:S05]  /*150e0*/  HMMA.16816.F32 R8, R200.reuse, R196, R8 ;  /* 0x000000c4c808723c */ /* 0x040fea0000001808 */
[----:B------:R-:W-:Y:S01]  /*150f0*/  I2FP.F32.S32 R174, R0 ;  /* 0x0000000000ae7245 */ /* 0x000fe20000201400 */
[-C--:B------:R-:W-:Y:S05]  /*15100*/  HMMA.16816.F32 R12, R200, R198.reuse, R12 ;  /* 0x000000c6c80c723c */ /* 0x080fea000000180c */
[----:B------:R-:W-:Y:S01]  /*15110*/  I2FP.F32.S32 R173, R173 ;  /* 0x000000ad00ad7245 */ /* 0x000fe20000201400 */
[C---:B------:R-:W-:Y:S05]  /*15120*/  HMMA.16816.F32 R16, R192.reuse, R198, R16 ;  /* 0x000000c6c010723c */ /* 0x040fea0000001810 */
[----:B------:R-:W-:Y:S01]  /*15130*/  VIADD R172, R0, 0x8 ;  /* 0x0000000800ac7836 */ /* 0x000fe20000000000 */
[-C--:B---3--:R-:W-:Y:S05]  /*15140*/  HMMA.16816.F32 R20, R192, R180.reuse, R20 ;  /* 0x000000b4c014723c */ /* 0x088fea0000001814 */
[----:B------:R-:W-:Y:S01]  /*15150*/  I2FP.F32.S32 R172, R172 ;  /* 0x000000ac00ac7245 */ /* 0x000fe20000201400 */
[C---:B------:R-:W-:Y:S05]  /*15160*/  HMMA.16816.F32 R24, R200.reuse, R180, R24 ;  /* 0x000000b4c818723c */ /* 0x040fea0000001818 */
[C---:B------:R-:W-:Y:S01]  /*15170*/  FFMA.FTZ R4, R174.reuse, UR5, R4 ;  /* 0x00000005ae047c23 */ /* 0x040fe20008010004 */
[-C--:B------:R-:W-:Y:S05]  /*15180*/  HMMA.16816.F32 R28, R200, R182.reuse, R28 ;  /* 0x000000b6c81c723c */ /* 0x080fea000000181c */
[----:B------:R-:W-:Y:S01]  /*15190*/  FFMA.FTZ R6, R174, UR5, R6 ;  /* 0x00000005ae067c23 */ /* 0x000fe20008010006 */
[----:B------:R-:W-:Y:S05]  /*151a0*/  HMMA.16816.F32 R32, R192, R182, R32 ;  /* 0x000000b6c020723c */ /* 0x000fea0000001820 */
[----:B------:R-:W-:Y:S01]  /*151b0*/  FMNMX.FTZ R133, R6, R132, !PT ;  /* 0x0000008406857209 */ /* 0x000fe20007810000 */
[C---:B------:R-:W-:Y:S01]  /*151c0*/  FFMA.FTZ R5, R173.reuse, UR5, R5 ;  /* 0x00000005ad057c23 */ /* 0x040fe20008010005 */
[----:B------:R-:W-:Y:S01]  /*151d0*/  VIADD R175, R0, 0x19 ;  /* 0x0000001900af7836 */ /* 0x000fe20000000000 */
[----:B------:R-:W-:Y:S03]  /*151e0*/  FMNMX.FTZ R0, R4, R2, !PT ;  /* 0x0000000204007209 */ /* 0x000fe60007810000 */
[----:B------:R-:W-:Y:S01]  /*151f0*/  FFMA.FTZ R7, R173, UR5, R7 ;  /* 0x00000005ad077c23 */ /* 0x000fe20008010007 */
[----:B------:R-:W-:Y:S01]  /*15200*/  FMNMX.FTZ R3, R5, R0, !PT ;  /* 0x0000000005037209 */ /* 0x000fe20007810000 */
[C---:B------:R-:W-:Y:S01]  /*15210*/  FFMA.FTZ R16, R172.reuse, UR5, R16 ;  /* 0x00000005ac107c23 */ /* 0x040fe20008010010 */
[----:B------:R-:W-:Y:S01]  /*15220*/  FFMA.FTZ R18, R172, UR5, R18 ;  /* 0x00000005ac127c23 */ /* 0x000fe20008010012 */
[----:B------:R-:W-:Y:S01]  /*15230*/  FFMA.FTZ R17, R139, UR5, R17 ;  /* 0x000000058b117c23 */ /* 0x000fe20008010011 */
[----:B------:R-:W-:Y:S01]  /*15240*/  FMNMX.FTZ R0, R7, R133, !PT ;  /* 0x0000008507007209 */ /* 0x000fe20007810000 */
        /* <DEDUP_REMOVED lines=21> */
[----:B------:R-:W-:Y:S01]  /*153a0*/  FMNMX.FTZ R185, R35, R185, !PT ;  /* 0x000000b923b97209 */ /* 0x000fe20007810000 */
[----:B------:R-:W-:Y:S06]  /*153b0*/  @P4 BRA `(.L_x_1288) ;  /* 0xfffffff000284947 */ /* 0x000fec000383ffff */
.L_x_1287:
[----:B------:R-:W2:Y:S01]  /*153c0*/  SHFL.BFLY PT, R3, R184, 0x2, 0x1f ;  /* 0x0c401f00b8037f89 */ /* 0x000ea200000e0000 */
[C---:B------:R-:W-:Y:S01]  /*153d0*/  FFMA.FTZ R8, R174.reuse, UR5, R8 ;  /* 0x00000005ae087c23 */ /* 0x040fe20008010008 */
[----:B------:R-:W-:Y:S01]  /*153e0*/  FFMA.FTZ R10, R174, UR5, R10 ;  /* 0x00000005ae0a7c23 */ /* 0x000fe2000801000a */
[----:B------:R-:W-:Y:S05]  /*153f0*/  FFMA.FTZ R27, R135, UR5, R27 ;  /* 0x00000005871b7c23 */ /* 0x000fea000801001b */
[----:B------:R-:W3:Y:S01]  /*15400*/  SHFL.BFLY PT, R133, R185, 0x2, 0x1f ;  /* 0x0c401f00b9857f89 */ /* 0x000ee200000e0000 */
[----:B------:R-:W-:Y:S01]  /*15410*/  FFMA.FTZ R11, R173, UR5, R11 ;  /* 0x00000005ad0b7c23 */ /* 0x000fe2000801000b */
[----:B------:R-:W-:Y:S01]  /*15420*/  FFMA.FTZ R25, R135, UR5, R25 ;  /* 0x0000000587197c23 */ /* 0x000fe20008010019 */
[C---:B------:R-:W-:Y:S01]  /*15430*/  FFMA.FTZ R26, R136.reuse, UR5, R26 ;  /* 0x00000005881a7c23 */ /* 0x040fe2000801001a */
[----:B------:R-:W-:Y:S01]  /*15440*/  FFMA.FTZ R24, R136, UR5, R24 ;  /* 0x0000000588187c23 */ /* 0x000fe20008010018 */
[----:B------:R-:W-:Y:S01]  /*15450*/  FMNMX.FTZ R135, R10, R138, !PT ;  /* 0x0000008a0a877209 */ /* 0x000fe20007810000 */
[----:B------:R-:W-:Y:S01]  /*15460*/  FFMA.FTZ R9, R173, UR5, R9 ;  /* 0x00000005ad097c23 */ /* 0x000fe20008010009 */
[----:B------:R-:W-:Y:S01]  /*15470*/  FMNMX.FTZ R136, R8, R137, !PT ;  /* 0x0000008908887209 */ /* 0x000fe20007810000 */
[----:B------:R-:W-:Y:S01]  /*15480*/  FFMA.FTZ R14, R172, UR5, R14 ;  /* 0x00000005ac0e7c23 */ /* 0x000fe2000801000e */
[C---:B------:R-:W-:Y:S01]  /*15490*/  FFMA.FTZ R31, R0.reuse, UR5, R31 ;  /* 0x00000005001f7c23 */ /* 0x040fe2000801001f */
[----:B------:R-:W-:Y:S01]  /*154a0*/  FFMA.FTZ R29, R0, UR5, R29 ;  /* 0x00000005001d7c23 */ /* 0x000fe2000801001d */
[----:B------:R-:W-:Y:S01]  /*154b0*/  FFMA.FTZ R12, R172, UR5, R12 ;  /* 0x00000005ac0c7c23 */ /* 0x000fe2000801000c */
[C---:B------:R-:W-:Y:S01]  /*154c0*/  FFMA.FTZ R28, R134.reuse, UR5, R28 ;  /* 0x00000005861c7c23 */ /* 0x040fe2000801001c */
[----:B------:R-:W-:Y:S01]  /*154d0*/  FMNMX.FTZ R0, R11, R135, !PT ;  /* 0x000000870b007209 */ /* 0x000fe20007810000 */
[----:B------:R-:W-:Y:S01]  /*154e0*/  FFMA.FTZ R30, R134, UR5, R30 ;  /* 0x00000005861e7c23 */ /* 0x000fe2000801001e */
[----:B------:R-:W-:Y:S01]  /*154f0*/  FMNMX.FTZ R134, R9, R136, !PT ;  /* 0x0000008809867209 */ /* 0x000fe20007810000 */
[C---:B------:R-:W-:Y:S01]  /*15500*/  FFMA.FTZ R15, R139.reuse, UR5, R15 ;  /* 0x000000058b0f7c23 */ /* 0x040fe2000801000f */
[----:B------:R-:W-:Y:S01]  /*15510*/  FFMA.FTZ R13, R139, UR5, R13 ;  /* 0x000000058b0d7c23 */ /* 0x000fe2000801000d */
[----:B------:R-:W-:Y:S01]  /*15520*/  UIADD3 UR10, UR29, -0x4498517b, URZ ;  /* 0xbb67ae851d0a7890 */ /* 0x000fe2000fffe03f */
[----:B------:R-:W-:Y:S01]  /*15530*/  FMNMX.FTZ R134, R12, R134, !PT ;  /* 0x000000860c867209 */ /* 0x000fe20007810000 */
[----:B------:R-:W-:Y:S02]  /*15540*/  UIADD3 UR8, UR28, -0x61c88647, URZ ;  /* 0x9e3779b91c087890 */ /* 0x000fe4000fffe03f */
[----:B------:R-:W-:Y:S01]  /*15550*/  UIADD3 UR9, UR28, 0x3c6ef372, URZ ;  /* 0x3c6ef3721c097890 */ /* 0x000fe2000fffe03f */
[----:B------:R-:W-:Y:S02]  /*15560*/  FMNMX.FTZ R136, R13, R134, !PT ;  /* 0x000000860d887209 */ /* 0x000fe40007810000 */
[----:B--2---:R-:W-:Y:S02]  /*15570*/  FMNMX.FTZ R3, R184, R3, !PT ;  /* 0x00000003b8037209 */ /* 0x004fe40007810000 */
[----:B---3--:R-:W-:Y:S02]  /*15580*/  FMNMX.FTZ R133, R185, R133, !PT ;  /* 0x00000085b9857209 */ /* 0x008fe40007810000 */
[----:B------:R-:W-:Y:S01]  /*15590*/  LOP3.LUT R139, R239, UR10, R230, 0x96, !PT ;  /* 0x0000000aef8b7c12 */ /* 0x000fe2000f8e96e6 */
[----:B------:R-:W2:Y:S08]  /*155a0*/  SHFL.BFLY PT, R175, R3, 0x1, 0x1f ;  /* 0x0c201f0003af7f89 */ /* 0x000eb000000e0000 */
[----:B------:R-:W3:Y:S01]  /*155b0*/  SHFL.BFLY PT, R174, R133, 0x1, 0x1f ;  /* 0x0c201f0085ae7f89 */ /* 0x000ee200000e0000 */
[----:B-1----:R-:W-:Y:S07]  /*155c0*/  IMAD.WIDE.U32 R180, R139, -0x326172a9, RZ ;  /* 0xcd9e8d578bb47825 */ /* 0x002fee00078e00ff */
[----:B------:R-:W-:Y:S01]  /*155d0*/  LDSM.16.MT88.4 R184, [R215+0xa000] ;  /* 0x00a00000d7b8783b */ /* 0x000fe20000004200 */
[----:B--2---:R-:W-:Y:S02]  /*155e0*/  FMNMX.FTZ R135, R3, R175, !PT ;  /* 0x000000af03877209 */ /* 0x004fe40007810000 */
[----:B------:R-:W-:Y:S02]  /*155f0*/  FMNMX.FTZ R3, R14, R0, !PT ;  /* 0x000000000e037209 */ /* 0x000fe40007810000 */
[----:B---3--:R-:W-:Y:S01]  /*15600*/  FMNMX.FTZ R134, R133, R174, !PT ;  /* 0x000000ae85867209 */ /* 0x008fe20007810000 */
[----:B------:R-:W-:Y:S01]  /*15610*/  FADD.FTZ R0, -R135, R2 ;  /* 0x0000000287007221 */ /* 0x000fe20000010100 */
[----:B------:R-:W-:Y:S01]  /*15620*/  FMNMX.FTZ R3, R15, R3, !PT ;  /* 0x000000030f037209 */ /* 0x000fe20007810000 */
[----:B------:R-:W-:Y:S01]  /*15630*/  FMUL.FTZ R188, R135, UR4 ;  /* 0x0000000487bc7c20 */ /* 0x000fe20008410000 */
[----:B------:R-:W-:Y:S01]  /*15640*/  FMNMX.FTZ R133, R24, R136, !PT ;  /* 0x0000008818857209 */ /* 0x000fe20007810000 */
[----:B------:R-:W-:Y:S01]  /*15650*/  FMUL.FTZ R189, R134, UR4 ;  /* 0x0000000486bd7c20 */ /* 0x000fe20008410000 */
[----:B------:R-:W-:Y:S01]  /*15660*/  FMNMX.FTZ R2, R26, R3, !PT ;  /* 0x000000031a027209 */ /* 0x000fe20007810000 */
[----:B------:R-:W-:Y:S01]  /*15670*/  FMUL.FTZ R3, R0, UR4 ;  /* 0x0000000400037c20 */ /* 0x000fe20008410000 */
[----:B------:R-:W-:Y:S01]  /*15680*/  FADD.FTZ R0, -R134, R132 ;  /* 0x0000008486007221 */ /* 0x000fe20000010100 */
[----:B------:R-:W-:Y:S02]  /*15690*/  FMNMX.FTZ R133, R25, R133, !PT ;  /* 0x0000008519857209 */ /* 0x000fe40007810000 */
[----:B------:R1:W2:Y:S01]  /*156a0*/  MUFU.EX2 R132, R3 ;  /* 0x0000000300847308 */ /* 0x0002a20000000800 */
[----:B------:R-:W-:Y:S02]  /*156b0*/  FSETP.NEU.FTZ.AND P0, PT, R135, -INF , PT ;  /* 0xff8000008700780b */ /* 0x000fe40003f1d000 */
[----:B------:R-:W-:Y:S02]  /*156c0*/  FMNMX.FTZ R133, R28, R133, !PT ;  /* 0x000000851c857209 */ /* 0x000fe40007810000 */
[----:B------:R-:W-:Y:S02]  /*156d0*/  FSEL R188, R188, RZ, P0 ;  /* 0x000000ffbcbc7208 */ /* 0x000fe40000000000 */
[----:B------:R-:W-:Y:S02]  /*156e0*/  FMNMX.FTZ R2, R27, R2, !PT ;  /* 0x000000021b027209 */ /* 0x000fe40007810000 */
[----:B------:R-:W-:Y:S01]  /*156f0*/  MOV R136, UR29 ;  /* 0x0000001d00887c02 */ /* 0x000fe20008000f00 */
[--C-:B------:R-:W-:Y:S01]  /*15700*/  FFMA.FTZ R16, R16, UR4, -R188.reuse ;  /* 0x0000000410107c23 */ /* 0x100fe200080108bc */
[----:B------:R-:W-:Y:S01]  /*15710*/  FMNMX.FTZ R133, R29, R133, !PT ;  /* 0x000000851d857209 */ /* 0x000fe20007810000 */
[--C-:B------:R-:W-:Y:S01]  /*15720*/  FFMA.FTZ R17, R17, UR4, -R188.reuse ;  /* 0x0000000411117c23 */ /* 0x100fe200080108bc */
[----:B------:R-:W-:Y:S01]  /*15730*/  FSETP.NEU.FTZ.AND P0, PT, R134, -INF , PT ;  /* 0xff8000008600780b */ /* 0x000fe20003f1d000 */
[----:B------:R3:W-:Y:S01]  /*15740*/  MUFU.EX2 R242, R16 ;  /* 0x0000001000f27308 */ /* 0x0007e20000000800 */
[--C-:B------:R-:W-:Y:S01]  /*15750*/  FFMA.FTZ R4, R4, UR4, -R188.reuse ;  /* 0x0000000404047c23 */ /* 0x100fe200080108bc */
[----:B------:R-:W4:Y:S01]  /*15760*/  SHFL.BFLY PT, R173, R133, 0x2, 0x1f ;  /* 0x0c401f0085ad7f89 */ /* 0x000f2200000e0000 */
[----:B-1----:R-:W-:Y:S01]  /*15770*/  FMUL.FTZ R3, R0, UR4 ;  /* 0x0000000400037c20 */ /* 0x002fe20008410000 */
[----:B------:R-:W-:Y:S01]  /*15780*/  FMNMX.FTZ R0, R30, R2, !PT ;  /* 0x000000021e007209 */ /* 0x000fe20007810000 */
[----:B------:R-:W-:Y:S01]  /*15790*/  FFMA.FTZ R5, R5, UR4, -R188 ;  /* 0x0000000405057c23 */ /* 0x000fe200080108bc */
[----:B------:R-:W-:Y:S01]  /*157a0*/  LOP3.LUT R2, R231, UR17, R136, 0x96, !PT ;  /* 0x00000011e7027c12 */ /* 0x000fe2000f8e9688 */
[----:B--2---:R-:W-:Y:S01]  /*157b0*/  FMUL.FTZ R36, R132, R36 ;  /* 0x0000002484247220 */ /* 0x004fe20000410000 */
[----:B------:R-:W-:Y:S02]  /*157c0*/  FMNMX.FTZ R0, R31, R0, !PT ;  /* 0x000000001f007209 */ /* 0x000fe40007810000 */
[----:B------:R1:W-:Y:S01]  /*157d0*/  MUFU.EX2 R237, R17 ;  /* 0x0000001100ed7308 */ /* 0x0003e20000000800 */
[----:B------:R-:W-:Y:S01]  /*157e0*/  LOP3.LUT R136, R241, UR10, R230, 0x96, !PT ;  /* 0x0000000af1887c12 */ /* 0x000fe2000f8e96e6 */
[----:B------:R-:W-:Y:S01]  /*157f0*/  IMAD.WIDE.U32 R176, R2, -0x326172a9, RZ ;  /* 0xcd9e8d5702b07825 */ /* 0x000fe200078e00ff */
[----:B------:R-:W-:Y:S01]  /*15800*/  FSEL R189, R189, RZ, P0 ;  /* 0x000000ffbdbd7208 */ /* 0x000fe20000000000 */
[----:B------:R-:W2:Y:S02]  /*15810*/  SHFL.BFLY PT, R2, R0, 0x2, 0x1f ;  /* 0x0c401f0000027f89 */ /* 0x000ea400000e0000 */
[----:B------:R-:W-:Y:S01]  /*15820*/  FMUL.FTZ R37, R132, R37 ;  /* 0x0000002584257220 */ /* 0x000fe20000410000 */
[----:B------:R-:W-:Y:S01]  /*15830*/  IMAD.WIDE.U32 R178, R136, -0x326172a9, RZ ;  /* 0xcd9e8d5788b27825 */ /* 0x000fe200078e00ff */
[C---:B------:R-:W-:Y:S02]  /*15840*/  LOP3.LUT R136, R177.reuse, UR8, R244, 0x96, !PT ;  /* 0x00000008b1887c12 */ /* 0x040fe4000f8e96f4 */
[----:B------:R-:W-:Y:S01]  /*15850*/  MUFU.EX2 R234, R4 ;  /* 0x0000000400ea7308 */ /* 0x000fe20000000800 */
[----:B---3--:R-:W-:Y:S01]  /*15860*/  LOP3.LUT R16, R177, UR8, R246, 0x96, !PT ;  /* 0x00000008b1107c12 */ /* 0x008fe2000f8e96f6 */
[--C-:B------:R-:W-:Y:S01]  /*15870*/  FFMA.FTZ R18, R18, UR4, -R189.reuse ;  /* 0x0000000412127c23 */ /* 0x100fe200080108bd */
[--C-:B------:R-:W-:Y:S01]  /*15880*/  LOP3.LUT R174, R179, UR9, R176.reuse, 0x96, !PT ;  /* 0x00000009b3ae7c12 */ /* 0x100fe2000f8e96b0 */
[--C-:B------:R-:W-:Y:S01]  /*15890*/  FFMA.FTZ R19, R19, UR4, -R189.reuse ;  /* 0x0000000413137c23 */ /* 0x100fe200080108bd */
[----:B------:R-:W-:Y:S01]  /*158a0*/  LOP3.LUT R172, R181, UR9, R176, 0x96, !PT ;  /* 0x00000009b5ac7c12 */ /* 0x000fe2000f8e96b0 */
[--C-:B------:R-:W-:Y:S01]  /*158b0*/  FFMA.FTZ R6, R6, UR4, -R189.reuse ;  /* 0x0000000406067c23 */ /* 0x100fe200080108bd */
[----:B------:R-:W-:Y:S01]  /*158c0*/  FFMA.FTZ R7, R7, UR4, -R189 ;  /* 0x0000000407077c23 */ /* 0x000fe200080108bd */
[----:B------:R-:W-:Y:S02]  /*158d0*/  IMAD.WIDE.U32 R174, R174, -0x2daee0ad, RZ ;  /* 0xd2511f53aeae7825 */ /* 0x000fe400078e00ff */
[----:B------:R3:W-:Y:S01]  /*158e0*/  MUFU.EX2 R236, R18 ;  /* 0x0000001200ec7308 */ /* 0x0007e20000000800 */
[----:B------:R-:W-:Y:S01]  /*158f0*/  UIADD3 UR8, UR28, -0x4ab325aa, URZ ;  /* 0xb54cda561c087890 */ /* 0x000fe2000fffe03f */
[----:B----4-:R-:W-:Y:S01]  /*15900*/  FMNMX.FTZ R133, R133, R173, !PT ;  /* 0x000000ad85857209 */ /* 0x010fe20007810000 */
[----:B-1----:R-:W-:Y:S04]  /*15910*/  IMAD.WIDE.U32 R16, R16, -0x2daee0ad, RZ ;  /* 0xd2511f5310107825 */ /* 0x002fe800078e00ff */
[C---:B------:R-:W-:Y:S01]  /*15920*/  FMUL.FTZ R48, R132.reuse, R48 ;  /* 0x0000003084307220 */ /* 0x040fe20000410000 */
[----:B------:R-:W-:Y:S01]  /*15930*/  UIADD3 UR17, UR17, -0x1, URZ ;  /* 0xffffffff11117890 */ /* 0x000fe2000fffe03f */
[----:B------:R-:W-:Y:S01]  /*15940*/  FMUL.FTZ R49, R132, R49 ;  /* 0x0000003184317220 */ /* 0x000fe20000410000 */
[----:B------:R-:W-:Y:S01]  /*15950*/  IMAD.WIDE.U32 R172, R172, -0x2daee0ad, RZ ;  /* 0xd2511f53acac7825 */ /* 0x000fe200078e00ff */
[----:B------:R-:W-:Y:S01]  /*15960*/  LOP3.LUT R139, R175, UR26, R16, 0x96, !PT ;  /* 0x0000001aaf8b7c12 */ /* 0x000fe2000f8e9610 */
[----:B------:R1:W-:Y:S01]  /*15970*/  MUFU.EX2 R235, R19 ;  /* 0x0000001300eb7308 */ /* 0x0003e20000000800 */
[----:B------:R-:W4:Y:S01]  /*15980*/  SHFL.BFLY PT, R175, R133, 0x1, 0x1f ;  /* 0x0c201f0085af7f89 */ /* 0x000f2200000e0000 */
[----:B--2---:R-:W-:Y:S01]  /*15990*/  FMNMX.FTZ R0, R0, R2, !PT ;  /* 0x0000000200007209 */ /* 0x004fe20007810000 */
[C---:B------:R-:W-:Y:S01]  /*159a0*/  FMUL.FTZ R52, R132.reuse, R52 ;  /* 0x0000003484347220 */ /* 0x040fe20000410000 */
[----:B------:R-:W-:Y:S04]  /*159b0*/  IMAD.WIDE.U32 R196, R139, -0x326172a9, RZ ;  /* 0xcd9e8d578bc47825 */ /* 0x000fe800078e00ff */
[----:B------:R-:W-:Y:S01]  /*159c0*/  FMUL.FTZ R53, R132, R53 ;  /* 0x0000003584357220 */ /* 0x000fe20000410000 */
[----:B------:R-:W2:Y:S01]  /*159d0*/  SHFL.BFLY PT, R2, R0, 0x1, 0x1f ;  /* 0x0c201f0000027f89 */ /* 0x000ea200000e0000 */
[----:B---3--:R-:W-:Y:S01]  /*159e0*/  LOP3.LUT R18, R17, UR30, R240, 0x96, !PT ;  /* 0x0000001e11127c12 */ /* 0x008fe2000f8e96f0 */
[----:B------:R-:W-:Y:S01]  /*159f0*/  IMAD.WIDE.U32 R16, R136, -0x2daee0ad, RZ ;  /* 0xd2511f5388107825 */ /* 0x000fe200078e00ff */
[----:B------:R3:W-:Y:S03]  /*15a00*/  MUFU.EX2 R233, R5 ;  /* 0x0000000500e97308 */ /* 0x0007e60000000800 */
[C---:B------:R-:W-:Y:S01]  /*15a10*/  FMUL.FTZ R64, R132.reuse, R64 ;  /* 0x0000004084407220 */ /* 0x040fe20000410000 */
[C---:B------:R-:W-:Y:S01]  /*15a20*/  FMUL.FTZ R65, R132.reuse, R65 ;  /* 0x0000004184417220 */ /* 0x040fe20000410000 */
[----:B------:R-:W-:Y:S01]  /*15a30*/  LOP3.LUT R136, R173, UR26, R16, 0x96, !PT ;  /* 0x0000001aad887c12 */ /* 0x000fe2000f8e9610 */
[----:B------:R-:W-:Y:S01]  /*15a40*/  FMUL.FTZ R68, R132, R68 ;  /* 0x0000004484447220 */ /* 0x000fe20000410000 */
[----:B------:R-:W-:Y:S01]  /*15a50*/  LOP3.LUT R17, R17, UR30, R238, 0x96, !PT ;  /* 0x0000001e11117c12 */ /* 0x000fe2000f8e96ee */
[----:B-1----:R-:W-:Y:S02]  /*15a60*/  IMAD.WIDE.U32 R18, R18, -0x326172a9, RZ ;  /* 0xcd9e8d5712127825 */ /* 0x002fe400078e00ff */
[----:B------:R-:W-:Y:S02]  /*15a70*/  MUFU.EX2 R232, R6 ;  /* 0x0000000600e87308 */ /* 0x000fe40000000800 */
[----:B------:R-:W-:Y:S01]  /*15a80*/  FMUL.FTZ R69, R132, R69 ;  /* 0x0000004584457220 */ /* 0x000fe20000410000 */
[----:B------:R-:W-:Y:S01]  /*15a90*/  IMAD.WIDE.U32 R200, R136, -0x326172a9, RZ ;  /* 0xcd9e8d5788c87825 */ /* 0x000fe200078e00ff */
[----:B------:R-:W-:Y:S02]  /*15aa0*/  LOP3.LUT R136, R197, UR25, R18, 0x96, !PT ;  /* 0x00000019c5887c12 */ /* 0x000fe4000f8e9612 */
[----:B------:R-:W-:Y:S01]  /*15ab0*/  LOP3.LUT R19, R19, UR27, R178, 0x96, !PT ;  /* 0x0000001b13137c12 */ /* 0x000fe2000f8e96b2 */
[----:B------:R-:W-:Y:S01]  /*15ac0*/  IMAD.WIDE.U32 R16, R17, -0x326172a9, RZ ;  /* 0xcd9e8d5711107825 */ /* 0x000fe200078e00ff */
[----:B----4-:R-:W-:Y:S02]  /*15ad0*/  FMNMX.FTZ R133, R133, R175, !PT ;  /* 0x000000af85857209 */ /* 0x010fe40007810000 */
[----:B------:R1:W-:Y:S01]  /*15ae0*/  MUFU.EX2 R229, R7 ;  /* 0x0000000700e57308 */ /* 0x0003e20000000800 */
[----:B------:R-:W4:Y:S01]  /*15af0*/  LDSM.16.MT88.4 R176, [R213+0xa000] ;  /* 0x00a00000d5b0783b */ /* 0x000f220000004200 */
[----:B------:R-:W-:Y:S01]  /*15b00*/  IMAD.WIDE.U32 R198, R136, -0x2daee0ad, RZ ;  /* 0xd2511f5388c67825 */ /* 0x000fe200078e00ff */
[C---:B------:R-:W-:Y:S03]  /*15b10*/  FSETP.NEU.FTZ.AND P0, PT, R133.reuse, -INF , PT ;  /* 0xff8000008500780b */ /* 0x040fe60003f1d000 */
[----:B------:R-:W-:Y:S01]  /*15b20*/  FMUL.FTZ R190, R133, UR4 ;  /* 0x0000000485be7c20 */ /* 0x000fe20008410000 */
[----:B--2---:R-:W-:Y:S01]  /*15b30*/  FMNMX.FTZ R136, R0, R2, !PT ;  /* 0x0000000200887209 */ /* 0x004fe20007810000 */
[----:B------:R-:W-:Y:S01]  /*15b40*/  IMAD.WIDE.U32 R18, R19, -0x2daee0ad, RZ ;  /* 0xd2511f5313127825 */ /* 0x000fe200078e00ff */
[----:B------:R-:W-:Y:S01]  /*15b50*/  LOP3.LUT R4, R17, UR27, R180, 0x96, !PT ;  /* 0x0000001b11047c12 */ /* 0x000fe2000f8e96b4 */
[----:B------:R-:W2:Y:S01]  /*15b60*/  MUFU.EX2 R3, R3 ;  /* 0x0000000300037308 */ /* 0x000ea20000000800 */
[----:B------:R-:W-:Y:S01]  /*15b70*/  FSEL R190, R190, RZ, P0 ;  /* 0x000000ffbebe7208 */ /* 0x000fe20000000000 */
[C---:B------:R-:W-:Y:S01]  /*15b80*/  FMUL.FTZ R191, R136.reuse, UR4 ;  /* 0x0000000488bf7c20 */ /* 0x040fe20008410000 */
[----:B------:R-:W-:Y:S01]  /*15b90*/  FSETP.NEU.FTZ.AND P0, PT, R136, -INF , PT ;  /* 0xff8000008800780b */ /* 0x000fe20003f1d000 */
[----:B---3--:R-:W-:Y:S01]  /*15ba0*/  IMAD.WIDE.U32 R4, R4, -0x2daee0ad, RZ ;  /* 0xd2511f5304047825 */ /* 0x008fe200078e00ff */
[----:B------:R-:W-:Y:S02]  /*15bb0*/  LOP3.LUT R16, R201, UR25, R16, 0x96, !PT ;  /* 0x00000019c9107c12 */ /* 0x000fe4000f8e9610 */
[----:B------:R-:W-:Y:S01]  /*15bc0*/  FSEL R191, R191, RZ, P0 ;  /* 0x000000ffbfbf7208 */ /* 0x000fe20000000000 */
[----:B------:R-:W-:Y:S01]  /*15bd0*/  FFMA.FTZ R8, R8, UR4, -R190 ;  /* 0x0000000408087c23 */ /* 0x000fe200080108be */
[----:B------:R-:W-:Y:S01]  /*15be0*/  LOP3.LUT R18, R199, UR23, R18, 0x96, !PT ;  /* 0x00000017c7127c12 */ /* 0x000fe2000f8e9612 */
[----:B------:R-:W-:Y:S01]  /*15bf0*/  FFMA.FTZ R9, R9, UR4, -R190 ;  /* 0x0000000409097c23 */ /* 0x000fe200080108be */
[----:B------:R-:W-:Y:S04]  /*15c00*/  IMAD.WIDE.U32 R202, R16, -0x2daee0ad, RZ ;  /* 0xd2511f5310ca7825 */ /* 0x000fe800078e00ff */
[--C-:B------:R-:W-:Y:S01]  /*15c10*/  FFMA.FTZ R10, R10, UR4, -R191.reuse ;  /* 0x000000040a0a7c23 */ /* 0x100fe200080108bf */
[----:B------:R3:W-:Y:S01]  /*15c20*/  MUFU.EX2 R207, R8 ;  /* 0x0000000800cf7308 */ /* 0x0007e20000000800 */
[----:B------:R-:W-:Y:S01]  /*15c30*/  LOP3.LUT R174, R19, UR24, R174, 0x96, !PT ;  /* 0x0000001813ae7c12 */ /* 0x000fe2000f8e96ae */
[----:B-1----:R-:W-:Y:S01]  /*15c40*/  IMAD.WIDE.U32 R6, R18, -0x326172a9, RZ ;  /* 0xcd9e8d5712067825 */ /* 0x002fe200078e00ff */
[----:B------:R-:W-:Y:S02]  /*15c50*/  LOP3.LUT R4, R203, UR23, R4, 0x96, !PT ;  /* 0x00000017cb047c12 */ /* 0x000fe4000f8e9604 */
[----:B------:R-:W-:Y:S01]  /*15c60*/  LOP3.LUT R172, R5, UR24, R172, 0x96, !PT ;  /* 0x0000001805ac7c12 */ /* 0x000fe2000f8e96ac */
[----:B------:R-:W-:Y:S01]  /*15c70*/  IMAD.WIDE.U32 R192, R174, -0x326172a9, RZ ;  /* 0xcd9e8d57aec07825 */ /* 0x000fe200078e00ff */
[----:B------:R-:W-:Y:S03]  /*15c80*/  LOP3.LUT R0, R6, 0xffff, RZ, 0xc0, !PT ;  /* 0x0000ffff06007812 */ /* 0x000fe600078ec0ff */
[----:B------:R1:W-:Y:S01]  /*15c90*/  MUFU.EX2 R205, R10 ;  /* 0x0000000a00cd7308 */ /* 0x0003e20000000800 */
[----:B------:R-:W-:Y:S01]  /*15ca0*/  SHF.R.U32.HI R16, RZ, 0x10, R6 ;  /* 0x00000010ff107819 */ /* 0x000fe20000011606 */
[----:B------:R-:W-:Y:S01]  /*15cb0*/  IMAD.WIDE.U32 R4, R4, -0x326172a9, RZ ;  /* 0xcd9e8d5704047825 */ /* 0x000fe200078e00ff */
[----:B------:R-:W-:Y:S02]  /*15cc0*/  LOP3.LUT R18, R6, 0xff, RZ, 0xc0, !PT ;  /* 0x000000ff06127812 */ /* 0x000fe400078ec0ff */
[----:B------:R-:W-:Y:S01]  /*15cd0*/  SHF.R.U32.HI R0, RZ, 0x8, R0 ;  /* 0x00000008ff007819 */ /* 0x000fe20000011600 */
[----:B------:R-:W-:Y:S01]  /*15ce0*/  IMAD.WIDE.U32 R194, R172, -0x326172a9, RZ ;  /* 0xcd9e8d57acc27825 */ /* 0x000fe200078e00ff */
[----:B------:R-:W-:Y:S03]  /*15cf0*/  SHF.R.U32.HI R17, RZ, 0x18, R6 ;  /* 0x00000018ff117819 */ /* 0x000fe60000011606 */
[----:B------:R5:W-:Y:S01]  /*15d00*/  MUFU.EX2 R206, R9 ;  /* 0x0000000900ce7308 */ /* 0x000be20000000800 */
[----:B------:R-:W-:Y:S01]  /*15d10*/  LOP3.LUT R6, R7, UR8, R192, 0x96, !PT ;  /* 0x0000000807067c12 */ /* 0x000fe2000f8e96c0 */
[--C-:B------:R-:W-:Y:S01]  /*15d20*/  FFMA.FTZ R11, R11, UR4, -R191.reuse ;  /* 0x000000040b0b7c23 */ /* 0x100fe200080108bf */
[----:B---3--:R-:W-:Y:S01]  /*15d30*/  LOP3.LUT R8, R16, 0xff, RZ, 0xc0, !PT ;  /* 0x000000ff10087812 */ /* 0x008fe200078ec0ff */
[----:B------:R-:W-:Y:S01]  /*15d40*/  FFMA.FTZ R12, R12, UR4, -R190 ;  /* 0x000000040c0c7c23 */ /* 0x000fe200080108be */
[----:B------:R-:W-:Y:S01]  /*15d50*/  PRMT R18, R18, 0x5410, R0 ;  /* 0x0000541012127816 */ /* 0x000fe20000000000 */
[----:B------:R-:W-:Y:S01]  /*15d60*/  FFMA.FTZ R13, R13, UR4, -R190 ;  /* 0x000000040d0d7c23 */ /* 0x000fe200080108be */
[----:B------:R-:W-:Y:S01]  /*15d70*/  LOP3.LUT R19, R4, 0xff, RZ, 0xc0, !PT ;  /* 0x000000ff04137812 */ /* 0x000fe200078ec0ff */
[--C-:B------:R-:W-:Y:S01]  /*15d80*/  FFMA.FTZ R14, R14, UR4, -R191.reuse ;  /* 0x000000040e0e7c23 */ /* 0x100fe200080108bf */
[--C-:B-1----:R-:W-:Y:S01]  /*15d90*/  SHF.R.U32.HI R10, RZ, 0x18, R4.reuse ;  /* 0x00000018ff0a7819 */ /* 0x102fe20000011604 */
[----:B------:R-:W-:Y:S01]  /*15da0*/  FFMA.FTZ R15, R15, UR4, -R191 ;  /* 0x000000040f0f7c23 */ /* 0x000fe200080108bf */
[----:B------:R-:W-:Y:S01]  /*15db0*/  LOP3.LUT R2, R4, 0xffff, RZ, 0xc0, !PT ;  /* 0x0000ffff04027812 */ /* 0x000fe200078ec0ff */
[----:B------:R-:W-:Y:S01]  /*15dc0*/  MUFU.EX2 R204, R11 ;  /* 0x0000000b00cc7308 */ /* 0x000fe20000000800 */
[----:B------:R-:W-:Y:S01]  /*15dd0*/  SHF.R.U32.HI R7, RZ, 0x10, R4 ;  /* 0x00000010ff077819 */ /* 0x000fe20000011604 */
[----:B------:R-:W-:Y:S01]  /*15de0*/  FMUL.FTZ R16, R132, R152 ;  /* 0x0000009884107220 */ /* 0x000fe20000410000 */
[----:B------:R-:W-:Y:S01]  /*15df0*/  LOP3.LUT R4, R5, UR8, R194, 0x96, !PT ;  /* 0x0000000805047c12 */ /* 0x000fe2000f8e96c2 */
[C---:B--2---:R-:W-:Y:S01]  /*15e00*/  FMUL.FTZ R38, R3.reuse, R38 ;  /* 0x0000002603267220 */ /* 0x044fe20000410000 */
[----:B------:R-:W-:Y:S01]  /*15e10*/  LOP3.LUT R0, R6, 0xffff, RZ, 0xc0, !PT ;  /* 0x0000ffff06007812 */ /* 0x000fe200078ec0ff */
[C---:B------:R-:W-:Y:S01]  /*15e20*/  FMUL.FTZ R39, R3.reuse, R39 ;  /* 0x0000002703277220 */ /* 0x040fe20000410000 */
[----:B------:R-:W-:Y:S03]  /*15e30*/  SHF.R.U32.HI R5, RZ, 0x10, R6 ;  /* 0x00000010ff057819 */ /* 0x000fe60000011606 */
[----:B------:R-:W-:Y:S01]  /*15e40*/  MUFU.EX2 R203, R12 ;  /* 0x0000000c00cb7308 */ /* 0x000fe20000000800 */
[----:B------:R-:W-:Y:S01]  /*15e50*/  PRMT R17, R8, 0x5410, R17 ;  /* 0x0000541008117816 */ /* 0x000fe20000000011 */
[C---:B------:R-:W-:Y:S01]  /*15e60*/  FMUL.FTZ R50, R3.reuse, R50 ;  /* 0x0000003203327220 */ /* 0x040fe20000410000 */
[----:B-----5:R-:W-:Y:S01]  /*15e70*/  SHF.R.U32.HI R9, RZ, 0x8, R2 ;  /* 0x00000008ff097819 */ /* 0x020fe20000011602 */
[----:B------:R-:W-:Y:S01]  /*15e80*/  FMUL.FTZ R51, R3, R51 ;  /* 0x0000003303337220 */ /* 0x000fe20000410000 */
[----:B------:R-:W-:Y:S01]  /*15e90*/  LOP3.LUT R8, R7, 0xff, RZ, 0xc0, !PT ;  /* 0x000000ff07087812 */ /* 0x000fe200078ec0ff */
[C---:B------:R-:W-:Y:S01]  /*15ea0*/  FMUL.FTZ R54, R3.reuse, R54 ;  /* 0x0000003603367220 */ /* 0x040fe20000410000 */
[----:B------:R-:W-:Y:S03]  /*15eb0*/  LOP3.LUT R7, R6, 0xff, RZ, 0xc0, !PT ;  /* 0x000000ff06077812 */ /* 0x000fe600078ec0ff */
[----:B------:R-:W-:Y:S01]  /*15ec0*/  MUFU.EX2 R201, R13 ;  /* 0x0000000d00c97308 */ /* 0x000fe20000000800 */
[----:B------:R-:W-:Y:S01]  /*15ed0*/  SHF.R.U32.HI R2, RZ, 0x8, R0 ;  /* 0x00000008ff027819 */ /* 0x000fe20000011600 */
[C---:B------:R-:W-:Y:S01]  /*15ee0*/  FMUL.FTZ R55, R3.reuse, R55 ;  /* 0x0000003703377220 */ /* 0x040fe20000410000 */
[----:B------:R-:W-:Y:S01]  /*15ef0*/  SHF.R.U32.HI R6, RZ, 0x18, R6 ;  /* 0x00000018ff067819 */ /* 0x000fe20000011606 */
[----:B------:R-:W-:Y:S01]  /*15f00*/  FMUL.FTZ R66, R3, R66 ;  /* 0x0000004203427220 */ /* 0x000fe20000410000 */
[----:B------:R-:W-:Y:S01]  /*15f10*/  LOP3.LUT R0, R5, 0xff, RZ, 0xc0, !PT ;  /* 0x000000ff05007812 */ /* 0x000fe200078ec0ff */
[----:B------:R-:W-:Y:S01]  /*15f20*/  FMUL.FTZ R67, R3, R67 ;  /* 0x0000004303437220 */ /* 0x000fe20000410000 */
[----:B------:R-:W-:Y:S03]  /*15f30*/  PRMT R10, R8, 0x5410, R10 ;  /* 0x00005410080a7816 */ /* 0x000fe6000000000a */
[----:B------:R-:W-:Y:S01]  /*15f40*/  MUFU.EX2 R199, R14 ;  /* 0x0000000e00c77308 */ /* 0x000fe20000000800 */
[----:B------:R-:W-:Y:S01]  /*15f50*/  PRMT R8, R7, 0x5410, R2 ;  /* 0x0000541007087816 */ /* 0x000fe20000000002 */
[C---:B------:R-:W-:Y:S01]  /*15f60*/  FMUL.FTZ R70, R3.reuse, R70 ;  /* 0x0000004603467220 */ /* 0x040fe20000410000 */
[----:B------:R-:W-:Y:S01]  /*15f70*/  PRMT R7, R0, 0x5410, R6 ;  /* 0x0000541000077816 */ /* 0x000fe20000000006 */
[C---:B------:R-:W-:Y:S01]  /*15f80*/  FMUL.FTZ R71, R3.reuse, R71 ;  /* 0x0000004703477220 */ /* 0x040fe20000410000 */
[----:B------:R-:W-:Y:S01]  /*15f90*/  LOP3.LUT R0, R4, 0xffff, RZ, 0xc0, !PT ;  /* 0x0000ffff04007812 */ /* 0x000fe200078ec0ff */
[----:B------:R-:W-:Y:S01]  /*15fa0*/  FMUL.FTZ R80, R132, R80 ;  /* 0x0000005084507220 */ /* 0x000fe20000410000 */
[--C-:B------:R-:W-:Y:S03]  /*15fb0*/  SHF.R.U32.HI R2, RZ, 0x10, R4.reuse ;  /* 0x00000010ff027819 */ /* 0x100fe60000011604 */
[----:B------:R-:W-:Y:S01]  /*15fc0*/  MUFU.EX2 R197, R15 ;  /* 0x0000000f00c57308 */ /* 0x000fe20000000800 */
[----:B------:R-:W-:Y:S01]  /*15fd0*/  LOP3.LUT R6, R4, 0xff, RZ, 0xc0, !PT ;  /* 0x000000ff04067812 */ /* 0x000fe200078ec0ff */
[C---:B------:R-:W-:Y:S01]  /*15fe0*/  FMUL.FTZ R81, R132.reuse, R81 ;  /* 0x0000005184517220 */ /* 0x040fe20000410000 */
[----:B------:R-:W-:Y:S01]  /*15ff0*/  SHF.R.U32.HI R5, RZ, 0x18, R4 ;  /* 0x00000018ff057819 */ /* 0x000fe20000011604 */
[C---:B------:R-:W-:Y:S01]  /*16000*/  FMUL.FTZ R82, R3.reuse, R82 ;  /* 0x0000005203527220 */ /* 0x040fe20000410000 */
[--C-:B------:R-:W-:Y:S01]  /*16010*/  HSET2.LE.AND R174, R18, R228.reuse, PT ;  /* 0x000000e412ae7233 */ /* 0x100fe20003803000 */
[C---:B------:R-:W-:Y:S01]  /*16020*/  FMUL.FTZ R18, R3.reuse, R154 ;  /* 0x0000009a03127220 */ /* 0x040fe20000410000 */
[----:B------:R-:W-:Y:S01]  /*16030*/  SHF.R.U32.HI R4, RZ, 0x8, R0 ;  /* 0x00000008ff047819 */ /* 0x000fe20000011600 */
[----:B------:R-:W-:Y:S01]  /*16040*/  FMUL.FTZ R83, R3, R83 ;  /* 0x0000005303537220 */ /* 0x000fe20000410000 */
[----:B------:R-:W-:Y:S01]  /*16050*/  F2FP.F16.F32.PACK_AB R0, R237, R242 ;  /* 0x000000f2ed00723e */ /* 0x000fe200000000ff */
[----:B------:R-:W-:Y:S01]  /*16060*/  FMUL.FTZ R84, R132, R84 ;  /* 0x0000005484547220 */ /* 0x000fe20000410000 */
[----:B------:R-:W-:Y:S01]  /*16070*/  LOP3.LUT R2, R2, 0xff, RZ, 0xc0, !PT ;  /* 0x000000ff02027812 */ /* 0x000fe200078ec0ff */
[----:B------:R-:W-:Y:S01]  /*16080*/  FMUL.FTZ R85, R132, R85 ;  /* 0x0000005584557220 */ /* 0x000fe20000410000 */
[----:B------:R-:W-:Y:S01]  /*16090*/  LOP3.LUT R174, R174, R0, RZ, 0xc0, !PT ;  /* 0x00000000aeae7212 */ /* 0x000fe200078ec0ff */
[----:B------:R-:W-:Y:S01]  /*160a0*/  FADD.FTZ R0, -R136, R138 ;  /* 0x0000008a88007221 */ /* 0x000fe20000010100 */
[----:B------:R-:W-:Y:S01]  /*160b0*/  PRMT R181, R2, 0x5410, R5 ;  /* 0x0000541002b57816 */ /* 0x000fe20000000005 */
[----:B------:R-:W-:Y:S01]  /*160c0*/  FADD.FTZ R2, -R133, R137 ;  /* 0x0000008985027221 */ /* 0x000fe20000010100 */
[----:B------:R-:W-:Y:S01]  /*160d0*/  PRMT R19, R19, 0x5410, R9 ;  /* 0x0000541013137816 */ /* 0x000fe20000000009 */
[----:B------:R-:W-:Y:S01]  /*160e0*/  FMUL.FTZ R0, R0, UR4 ;  /* 0x0000000400007c20 */ /* 0x000fe20008410000 */
[----:B------:R-:W-:Y:S01]  /*160f0*/  PRMT R9, R6, 0x5410, R4 ;  /* 0x0000541006097816 */ /* 0x000fe20000000004 */
[----:B------:R-:W-:Y:S01]  /*16100*/  FMUL.FTZ R2, R2, UR4 ;  /* 0x0000000402027c20 */ /* 0x000fe20008410000 */
[--C-:B------:R-:W-:Y:S01]  /*16110*/  HSET2.LE.AND R4, R17, R228.reuse, PT ;  /* 0x000000e411047233 */ /* 0x100fe20003803000 */
[C---:B------:R-:W-:Y:S01]  /*16120*/  FMUL.FTZ R17, R132.reuse, R153 ;  /* 0x0000009984117220 */ /* 0x040fe20000410000 */
[--C-:B------:R-:W-:Y:S01]  /*16130*/  HSET2.LE.AND R6, R7, R228.reuse, PT ;  /* 0x000000e407067233 */ /* 0x100fe20003803000 */
[----:B------:R-:W1:Y:S01]  /*16140*/  MUFU.EX2 R0, R0 ;  /* 0x0000000000007308 */ /* 0x000e620000000800 */
[--C-:B------:R-:W-:Y:S01]  /*16150*/  HSET2.LE.AND R5, R8, R228.reuse, PT ;  /* 0x000000e408057233 */ /* 0x100fe20003803000 */
[----:B------:R-:W-:Y:S01]  /*16160*/  FMUL.FTZ R86, R3, R86 ;  /* 0x0000005603567220 */ /* 0x000fe20000410000 */
[----:B------:R-:W-:Y:S01]  /*16170*/  F2FP.F16.F32.PACK_AB R175, R235, R236 ;  /* 0x000000ecebaf723e */ /* 0x000fe200000000ff */
[----:B------:R-:W-:Y:S01]  /*16180*/  FMUL.FTZ R87, R3, R87 ;  /* 0x0000005703577220 */ /* 0x000fe20000410000 */
[----:B------:R-:W-:Y:S01]  /*16190*/  F2FP.F16.F32.PACK_AB R173, R229, R232 ;  /* 0x000000e8e5ad723e */ /* 0x000fe200000000ff */
[----:B------:R-:W-:Y:S01]  /*161a0*/  FMUL.FTZ R96, R132, R96 ;  /* 0x0000006084607220 */ /* 0x000fe20000410000 */
[----:B------:R-:W-:Y:S03]  /*161b0*/  F2FP.F16.F32.PACK_AB R172, R233, R234 ;  /* 0x000000eae9ac723e */ /* 0x000fe600000000ff */
[----:B------:R-:W2:Y:S01]  /*161c0*/  MUFU.EX2 R2, R2 ;  /* 0x0000000200027308 */ /* 0x000ea20000000800 */
[----:B------:R-:W-:Y:S01]  /*161d0*/  LOP3.LUT R175, R4, R175, RZ, 0xc0, !PT ;  /* 0x000000af04af7212 */ /* 0x000fe200078ec0ff */
[----:B------:R-:W-:Y:S01]  /*161e0*/  FMUL.FTZ R97, R132, R97 ;  /* 0x0000006184617220 */ /* 0x000fe20000410000 */
[----:B------:R-:W-:Y:S01]  /*161f0*/  LOP3.LUT R173, R6, R173, RZ, 0xc0, !PT ;  /* 0x000000ad06ad7212 */ /* 0x000fe200078ec0ff */
[----:B------:R-:W-:Y:S01]  /*16200*/  FMUL.FTZ R98, R3, R98 ;  /* 0x0000006203627220 */ /* 0x000fe20000410000 */
[----:B------:R-:W-:Y:S01]  /*16210*/  LOP3.LUT R172, R5, R172, RZ, 0xc0, !PT ;  /* 0x000000ac05ac7212 */ /* 0x000fe200078ec0ff */
[C---:B------:R-:W-:Y:S01]  /*16220*/  FMUL.FTZ R99, R3.reuse, R99 ;  /* 0x0000006303637220 */ /* 0x040fe20000410000 */
[--C-:B------:R-:W-:Y:S01]  /*16230*/  HSET2.LE.AND R6, R19, R228.reuse, PT ;  /* 0x000000e413067233 */ /* 0x100fe20003803000 */
[----:B------:R-:W-:Y:S01]  /*16240*/  FMUL.FTZ R19, R3, R155 ;  /* 0x0000009b03137220 */ /* 0x000fe20000410000 */
[--C-:B------:R-:W-:Y:S01]  /*16250*/  HSET2.LE.AND R7, R10, R228.reuse, PT ;  /* 0x000000e40a077233 */ /* 0x100fe20003803000 */
[C---:B-1----:R-:W-:Y:S01]  /*16260*/  FMUL.FTZ R10, R0.reuse, R142 ;  /* 0x0000008e000a7220 */ /* 0x042fe20000410000 */
[--C-:B------:R-:W-:Y:S01]  /*16270*/  HSET2.LE.AND R4, R9, R228.reuse, PT ;  /* 0x000000e409047233 */ /* 0x100fe20003803000 */
[C---:B------:R-:W-:Y:S01]  /*16280*/  FMUL.FTZ R11, R0.reuse, R143 ;  /* 0x0000008f000b7220 */ /* 0x040fe20000410000 */
[--C-:B------:R-:W-:Y:S01]  /*16290*/  HSET2.LE.AND R181, R181, R228.reuse, PT ;  /* 0x000000e4b5b57233 */ /* 0x100fe20003803000 */
[----:B------:R-:W-:Y:S01]  /*162a0*/  FMUL.FTZ R14, R0, R150 ;  /* 0x00000096000e7220 */ /* 0x000fe20000410000 */
[----:B------:R-:W-:Y:S01]  /*162b0*/  F2FP.F16.F32.PACK_AB R180, R206, R207 ;  /* 0x000000cfceb4723e */ /* 0x000fe200000000ff */
[----:B------:R-:W-:Y:S01]  /*162c0*/  FMUL.FTZ R15, R0, R151 ;  /* 0x00000097000f7220 */ /* 0x000fe20000410000 */
[----:B------:R-:W-:Y:S01]  /*162d0*/  F2FP.F16.F32.PACK_AB R5, R204, R205 ;  /* 0x000000cdcc05723e */ /* 0x000fe200000000ff */
[C---:B--2---:R-:W-:Y:S01]  /*162e0*/  FMUL.FTZ R8, R2.reuse, R140 ;  /* 0x0000008c02087220 */ /* 0x044fe20000410000 */
[----:B------:R-:W-:Y:S01]  /*162f0*/  F2FP.F16.F32.PACK_AB R182, R201, R203 ;  /* 0x000000cbc9b6723e */ /* 0x000fe200000000ff */
[C---:B------:R-:W-:Y:S01]  /*16300*/  FMUL.FTZ R9, R2.reuse, R141 ;  /* 0x0000008d02097220 */ /* 0x040fe20000410000 */
        /* <DEDUP_REMOVED lines=10> */
[----:B------:R-:W1:Y:S01]  /*163b0*/  LDSM.16.MT88.4 R140, [R218+0xa000] ;  /* 0x00a00000da8c783b */ /* 0x000e620000004200 */
[C---:B------:R-:W-:Y:S01]  /*163c0*/  FMUL.FTZ R13, R2.reuse, R149 ;  /* 0x00000095020d7220 */ /* 0x040fe20000410000 */
[C---:B------:R-:W-:Y:S01]  /*163d0*/  FMUL.FTZ R40, R2.reuse, R40 ;  /* 0x0000002802287220 */ /* 0x040fe20000410000 */
[----:B------:R-:W-:Y:S01]  /*163e0*/  FMUL.FTZ R41, R2, R41 ;  /* 0x0000002902297220 */ /* 0x000fe20000410000 */
[C---:B------:R-:W-:Y:S01]  /*163f0*/  FMUL.FTZ R42, R0.reuse, R42 ;  /* 0x0000002a002a7220 */ /* 0x040fe20000410000 */
[----:B------:R-:W-:Y:S01]  /*16400*/  FMUL.FTZ R43, R0, R43 ;  /* 0x0000002b002b7220 */ /* 0x000fe20000410000 */
[-C--:B----4-:R-:W-:Y:S01]  /*16410*/  HMMA.16816.F32 R4, R172, R176.reuse, R4 ;  /* 0x000000b0ac04723c */ /* 0x090fe20000001804 */
        /* <DEDUP_REMOVED lines=14> */
[-C--:B------:R-:W-:Y:S05]  /*16500*/  HMMA.16816.F32 R44, R180, R186.reuse, R44 ;  /* 0x000000bab42c723c */ /* 0x080fea000000182c */
[C---:B------:R-:W-:Y:S01]  /*16510*/  FMUL.FTZ R58, R0.reuse, R58 ;  /* 0x0000003a003a7220 */ /* 0x040fe20000410000 */
[C---:B------:R-:W-:Y:S01]  /*16520*/  HMMA.16816.F32 R48, R172.reuse, R186, R48 ;  /* 0x000000baac30723c */ /* 0x040fe20000001830 */
[----:B------:R-:W-:Y:S04]  /*16530*/  LDSM.16.MT88.4 R184, [R218+0xb800] ;  /* 0x00b80000dab8783b */ /* 0x000fe80000004200 */
        /* <DEDUP_REMOVED lines=22> */
[-C--:B------:R-:W-:Y:S05]  /*166a0*/  HMMA.16816.F32 R76, R180, R146.reuse, R76 ;  /* 0x00000092b44c723c */ /* 0x080fea000000184c */
[C---:B------:R-:W-:Y:S01]  /*166b0*/  FMUL.FTZ R90, R0.reuse, R90 ;  /* 0x0000005a005a7220 */ /* 0x040fe20000410000 */
[C---:B------:R-:W-:Y:S01]  /*166c0*/  HMMA.16816.F32 R80, R172.reuse, R146, R80 ;  /* 0x00000092ac50723c */ /* 0x040fe20000001850 */
[----:B------:R-:W2:Y:S04]  /*166d0*/  LDSM.16.MT88.4 R144, [R218+0xb000] ;  /* 0x00b00000da90783b */ /* 0x000ea80000004200 */
[----:B------:R-:W-:Y:S01]  /*166e0*/  FMUL.FTZ R91, R0, R91 ;  /* 0x0000005b005b7220 */ /* 0x000fe20000410000 */
[-C--:B---3--:R-:W-:Y:S05]  /*166f0*/  HMMA.16816.F32 R84, R172, R148.reuse, R84 ;  /* 0x00000094ac54723c */ /* 0x088fea0000001854 */
        /* <DEDUP_REMOVED lines=10> */
[--C-:B------:R-:W-:Y:S01]  /*167a0*/  FFMA.FTZ R32, R32, UR4, -R188.reuse ;  /* 0x0000000420207c23 */ /* 0x100fe200080108bc */
[----:B------:R-:W-:Y:S01]  /*167b0*/  FFMA.FTZ R33, R33, UR4, -R188 ;  /* 0x0000000421217c23 */ /* 0x000fe200080108bc */
[--C-:B------:R-:W-:Y:S01]  /*167c0*/  FFMA.FTZ R34, R34, UR4, -R189.reuse ;  /* 0x0000000422227c23 */ /* 0x100fe200080108bd */
[C---:B------:R-:W-:Y:S01]  /*167d0*/  HMMA.16816.F32 R96, R172.reuse, R150, R96 ;  /* 0x00000096ac60723c */ /* 0x040fe20000001860 */
[----:B------:R3:W-:Y:S04]  /*167e0*/  MUFU.EX2 R211, R32 ;  /* 0x0000002000d37308 */ /* 0x0007e80000000800 */
[--C-:B------:R-:W-:Y:S01]  /*167f0*/  FFMA.FTZ R35, R35, UR4, -R189.reuse ;  /* 0x0000000423237c23 */ /* 0x100fe200080108bd */
[-C--:B-1----:R-:W-:Y:S05]  /*16800*/  HMMA.16816.F32 R100, R172, R140.reuse, R100 ;  /* 0x0000008cac64723c */ /* 0x082fea0000001864 */
[----:B------:R1:W-:Y:S01]  /*16810*/  MUFU.EX2 R210, R33 ;  /* 0x0000002100d27308 */ /* 0x0003e20000000800 */
[C---:B------:R-:W-:Y:S01]  /*16820*/  FMUL.FTZ R104, R2.reuse, R104 ;  /* 0x0000006802687220 */ /* 0x040fe20000410000 */
[----:B------:R-:W-:Y:S01]  /*16830*/  FMUL.FTZ R105, R2, R105 ;  /* 0x0000006902697220 */ /* 0x000fe20000410000 */
[C---:B------:R-:W-:Y:S03]  /*16840*/  FMUL.FTZ R106, R0.reuse, R106 ;  /* 0x0000006a006a7220 */ /* 0x040fe60000410000 */
[----:B------:R-:W-:Y:S04]  /*16850*/  FMUL.FTZ R107, R0, R107 ;  /* 0x0000006b006b7220 */ /* 0x000fe80000410000 */
[----:B------:R4:W-:Y:S01]  /*16860*/  MUFU.EX2 R209, R34 ;  /* 0x0000002200d17308 */ /* 0x0009e20000000800 */
[C---:B------:R-:W-:Y:S01]  /*16870*/  FMUL.FTZ R108, R2.reuse, R108 ;  /* 0x0000006c026c7220 */ /* 0x040fe20000410000 */
[----:B------:R-:W-:Y:S01]  /*16880*/  FMUL.FTZ R109, R2, R109 ;  /* 0x0000006d026d7220 */ /* 0x000fe20000410000 */
[C---:B------:R-:W-:Y:S01]  /*16890*/  FMUL.FTZ R110, R0.reuse, R110 ;  /* 0x0000006e006e7220 */ /* 0x040fe20000410000 */
[C---:B------:R-:W-:Y:S06]  /*168a0*/  HMMA.16816.F32 R104, R180.reuse, R140, R104 ;  /* 0x0000008cb468723c */ /* 0x040fec0000001868 */
[----:B------:R5:W2:Y:S01]  /*168b0*/  MUFU.EX2 R208, R35 ;  /* 0x0000002300d07308 */ /* 0x000aa20000000800 */
[----:B------:R-:W-:Y:S01]  /*168c0*/  FMUL.FTZ R111, R0, R111 ;  /* 0x0000006f006f7220 */ /* 0x000fe20000410000 */
[----:B------:R-:W-:Y:S03]  /*168d0*/  LOP3.LUT R138, R193, UR31, R196, 0x96, !PT ;  /* 0x0000001fc18a7c12 */ /* 0x000fe6000f8e96c4 */
[--C-:B------:R-:W-:Y:S01]  /*168e0*/  FFMA.FTZ R22, R22, UR4, -R189.reuse ;  /* 0x0000000416167c23 */ /* 0x100fe200080108bd */
[C---:B------:R-:W-:Y:S01]  /*168f0*/  FMUL.FTZ R112, R132.reuse, R112 ;  /* 0x0000007084707220 */ /* 0x040fe20000410000 */
[----:B------:R-:W-:Y:S01]  /*16900*/  FMUL.FTZ R113, R132, R113 ;  /* 0x0000007184717220 */ /* 0x000fe20000410000 */
[-C--:B------:R-:W-:Y:S02]  /*16910*/  HMMA.16816.F32 R108, R180, R142.reuse, R108 ;  /* 0x0000008eb46c723c */ /* 0x080fe4000000186c */
[----:B------:R2:W-:Y:S01]  /*16920*/  MUFU.EX2 R196, R22 ;  /* 0x0000001600c47308 */ /* 0x0005e20000000800 */
[C---:B------:R-:W-:Y:S01]  /*16930*/  FMUL.FTZ R114, R3.reuse, R114 ;  /* 0x0000007203727220 */ /* 0x040fe20000410000 */
[----:B------:R-:W-:Y:S01]  /*16940*/  FMUL.FTZ R115, R3, R115 ;  /* 0x0000007303737220 */ /* 0x000fe20000410000 */
[----:B------:R-:W-:Y:S01]  /*16950*/  LOP3.LUT R148, R195, UR31, R200, 0x96, !PT ;  /* 0x0000001fc3947c12 */ /* 0x000fe2000f8e96c8 */
[----:B------:R-:W-:Y:S05]  /*16960*/  IMAD.WIDE.U32 R138, R138, -0x2daee0ad, RZ ;  /* 0xd2511f538a8a7825 */ /* 0x000fea00078e00ff */
[----:B---3--:R-:W-:Y:S01]  /*16970*/  FMUL.FTZ R32, R132, R156 ;  /* 0x0000009c84207220 */ /* 0x008fe20000410000 */
[C---:B------:R-:W-:Y:S04]  /*16980*/  HMMA.16816.F32 R112, R172.reuse, R142, R112 ;  /* 0x0000008eac70723c */ /* 0x040fe80000001870 */
[----:B------:R-:W-:Y:S04]  /*16990*/  IMAD.WIDE.U32 R148, R148, -0x2daee0ad, RZ ;  /* 0xd2511f5394947825 */ /* 0x000fe800078e00ff */
[----:B-1----:R-:W-:Y:S03]  /*169a0*/  FMUL.FTZ R33, R132, R157 ;  /* 0x0000009d84217220 */ /* 0x002fe60000410000 */
[C---:B----4-:R-:W-:Y:S01]  /*169b0*/  FMUL.FTZ R34, R3.reuse, R158 ;  /* 0x0000009e03227220 */ /* 0x050fe20000410000 */
[----:B-----5:R-:W-:Y:S02]  /*169c0*/  FMUL.FTZ R35, R3, R159 ;  /* 0x0000009f03237220 */ /* 0x020fe40000410000 */
[----:B------:R-:W-:Y:S01]  /*169d0*/  LDSM.16.MT88.4 R156, [R215+0xa800] ;  /* 0x00a80000d79c783b */ /* 0x000fe20000004200 */
[----:B------:R-:W-:Y:S01]  /*169e0*/  LOP3.LUT R152, R139, UR8, R198, 0x96, !PT ;  /* 0x000000088b987c12 */ /* 0x000fe2000f8e96c6 */
[----:B------:R-:W-:Y:S01]  /*169f0*/  FMUL.FTZ R116, R2, R116 ;  /* 0x0000007402747220 */ /* 0x000fe20000410000 */
[----:B------:R-:W-:Y:S01]  /*16a00*/  LOP3.LUT R150, R138, 0xffff, RZ, 0xc0, !PT ;  /* 0x0000ffff8a967812 */ /* 0x000fe200078ec0ff */
[----:B------:R-:W-:Y:S01]  /*16a10*/  FMUL.FTZ R117, R2, R117 ;  /* 0x0000007502757220 */ /* 0x000fe20000410000 */
[-C--:B--2---:R-:W-:Y:S03]  /*16a20*/  HMMA.16816.F32 R32, R172, R144.reuse, R32 ;  /* 0x00000090ac20723c */ /* 0x084fe60000001820 */
[--C-:B------:R-:W-:Y:S01]  /*16a30*/  SHF.R.U32.HI R139, RZ, 0x10, R138.reuse ;  /* 0x00000010ff8b7819 */ /* 0x100fe2000001168a */
[----:B------:R-:W-:Y:S01]  /*16a40*/  FMUL.FTZ R118, R0, R118 ;  /* 0x0000007600767220 */ /* 0x000fe20000410000 */
[----:B------:R-:W-:Y:S01]  /*16a50*/  LOP3.LUT R153, R138, 0xff, RZ, 0xc0, !PT ;  /* 0x000000ff8a997812 */ /* 0x000fe200078ec0ff */
[----:B------:R-:W-:Y:S01]  /*16a60*/  FMUL.FTZ R119, R0, R119 ;  /* 0x0000007700777220 */ /* 0x000fe20000410000 */
[----:B------:R-:W-:Y:S01]  /*16a70*/  SHF.R.U32.HI R151, RZ, 0x18, R138 ;  /* 0x00000018ff977819 */ /* 0x000fe2000001168a */
[----:B------:R-:W-:Y:S03]  /*16a80*/  FFMA.FTZ R138, R20, UR4, -R188 ;  /* 0x00000004148a7c23 */ /* 0x000fe600080108bc */
[----:B------:R-:W-:Y:S01]  /*16a90*/  LOP3.LUT R137, R149, UR8, R202, 0x96, !PT ;  /* 0x0000000895897c12 */ /* 0x000fe2000f8e96ca */
[----:B------:R-:W-:Y:S01]  /*16aa0*/  FFMA.FTZ R188, R21, UR4, -R188 ;  /* 0x0000000415bc7c23 */ /* 0x000fe200080108bc */
[C---:B------:R-:W-:Y:S01]  /*16ab0*/  HMMA.16816.F32 R116, R180.reuse, R144, R116 ;  /* 0x00000090b474723c */ /* 0x040fe20000001874 */
[----:B------:R1:W-:Y:S03]  /*16ac0*/  MUFU.EX2 R202, R138 ;  /* 0x0000008a00ca7308 */ /* 0x0003e60000000800 */
[----:B------:R-:W-:Y:S01]  /*16ad0*/  SHF.R.U32.HI R21, RZ, 0x8, R150 ;  /* 0x00000008ff157819 */ /* 0x000fe20000011696 */
[----:B------:R-:W-:Y:S01]  /*16ae0*/  FFMA.FTZ R189, R23, UR4, -R189 ;  /* 0x0000000417bd7c23 */ /* 0x000fe200080108bd */
[----:B------:R-:W-:Y:S01]  /*16af0*/  LOP3.LUT R20, R139, 0xff, RZ, 0xc0, !PT ;  /* 0x000000ff8b147812 */ /* 0x000fe200078ec0ff */
[----:B------:R-:W-:Y:S01]  /*16b00*/  FFMA.FTZ R24, R24, UR4, -R190 ;  /* 0x0000000418187c23 */ /* 0x000fe200080108be */
[----:B------:R-:W-:Y:S03]  /*16b10*/  PRMT R153, R153, 0x5410, R21 ;  /* 0x0000541099997816 */ /* 0x000fe60000000015 */
[----:B------:R-:W2:Y:S01]  /*16b20*/  MUFU.EX2 R200, R188 ;  /* 0x000000bc00c87308 */ /* 0x000ea20000000800 */
[----:B------:R-:W-:Y:S01]  /*16b30*/  PRMT R151, R20, 0x5410, R151 ;  /* 0x0000541014977816 */ /* 0x000fe20000000097 */
[C---:B------:R-:W-:Y:S01]  /*16b40*/  FMUL.FTZ R20, R2.reuse, R160 ;  /* 0x000000a002147220 */ /* 0x040fe20000410000 */
[----:B------:R-:W-:Y:S01]  /*16b50*/  FMUL.FTZ R21, R2, R161 ;  /* 0x000000a102157220 */ /* 0x000fe20000410000 */
[C---:B------:R-:W-:Y:S01]  /*16b60*/  FMUL.FTZ R22, R0.reuse, R162 ;  /* 0x000000a200167220 */ /* 0x040fe20000410000 */
[----:B------:R-:W-:Y:S01]  /*16b70*/  FMUL.FTZ R23, R0, R163 ;  /* 0x000000a300177220 */ /* 0x000fe20000410000 */
[C---:B------:R-:W-:Y:S04]  /*16b80*/  FMUL.FTZ R120, R132.reuse, R120 ;  /* 0x0000007884787220 */ /* 0x040fe80000410000 */
[----:B------:R3:W-:Y:S01]  /*16b90*/  MUFU.EX2 R195, R24 ;  /* 0x0000001800c37308 */ /* 0x0007e20000000800 */
[----:B------:R-:W-:Y:S01]  /*16ba0*/  FMUL.FTZ R121, R132, R121 ;  /* 0x0000007984797220 */ /* 0x000fe20000410000 */
[C---:B------:R-:W-:Y:S01]  /*16bb0*/  FMUL.FTZ R122, R3.reuse, R122 ;  /* 0x0000007a037a7220 */ /* 0x040fe20000410000 */
[----:B------:R-:W-:Y:S01]  /*16bc0*/  FMUL.FTZ R123, R3, R123 ;  /* 0x0000007b037b7220 */ /* 0x000fe20000410000 */
[----:B------:R-:W-:Y:S01]  /*16bd0*/  LDSM.16.MT88.4 R160, [R218+0xa800] ;  /* 0x00a80000daa0783b */ /* 0x000fe20000004200 */
[-C--:B------:R-:W-:Y:S03]  /*16be0*/  HMMA.16816.F32 R20, R180, R146.reuse, R20 ;  /* 0x00000092b414723c */ /* 0x080fe60000001814 */
[----:B------:R-:W-:Y:S01]  /*16bf0*/  SHF.R.U32.HI R141, RZ, 0x10, R148 ;  /* 0x00000010ff8d7819 */ /* 0x000fe20000011694 */
[--C-:B------:R-:W-:Y:S01]  /*16c00*/  FFMA.FTZ R26, R26, UR4, -R191.reuse ;  /* 0x000000041a1a7c23 */ /* 0x100fe200080108bf */
[----:B-1----:R-:W-:Y:S01]  /*16c10*/  LOP3.LUT R138, R152, 0xffff, RZ, 0xc0, !PT ;  /* 0x0000ffff988a7812 */ /* 0x002fe200078ec0ff */
[C---:B------:R-:W-:Y:S01]  /*16c20*/  HMMA.16816.F32 R120, R172.reuse, R146, R120 ;  /* 0x00000092ac78723c */ /* 0x040fe20000001878 */
[----:B------:R-:W1:Y:S04]  /*16c30*/  MUFU.EX2 R198, R189 ;  /* 0x000000bd00c67308 */ /* 0x000e680000000800 */
[C---:B------:R-:W-:Y:S01]  /*16c40*/  LOP3.LUT R140, R148.reuse, 0xffff, RZ, 0xc0, !PT ;  /* 0x0000ffff948c7812 */ /* 0x040fe200078ec0ff */
[--C-:B------:R-:W-:Y:S01]  /*16c50*/  FFMA.FTZ R25, R25, UR4, -R190.reuse ;  /* 0x0000000419197c23 */ /* 0x100fe200080108be */
[----:B------:R-:W-:Y:S01]  /*16c60*/  LOP3.LUT R149, R148, 0xff, RZ, 0xc0, !PT ;  /* 0x000000ff94957812 */ /* 0x000fe200078ec0ff */
[--C-:B------:R-:W-:Y:S03]  /*16c70*/  FFMA.FTZ R28, R28, UR4, -R190.reuse ;  /* 0x000000041c1c7c23 */ /* 0x100fe600080108be */
[----:B------:R4:W-:Y:S01]  /*16c80*/  MUFU.EX2 R192, R26 ;  /* 0x0000001a00c07308 */ /* 0x0009e20000000800 */
[----:B------:R-:W-:Y:S01]  /*16c90*/  LOP3.LUT R139, R141, 0xff, RZ, 0xc0, !PT ;  /* 0x000000ff8d8b7812 */ /* 0x000fe200078ec0ff */
[----:B------:R-:W-:Y:S01]  /*16ca0*/  FFMA.FTZ R190, R29, UR4, -R190 ;  /* 0x000000041dbe7c23 */ /* 0x000fe200080108be */
[----:B------:R-:W-:Y:S01]  /*16cb0*/  SHF.R.U32.HI R148, RZ, 0x18, R148 ;  /* 0x00000018ff947819 */ /* 0x000fe20000011694 */
[----:B------:R-:W-:Y:S01]  /*16cc0*/  FFMA.FTZ R30, R30, UR4, -R191 ;  /* 0x000000041e1e7c23 */ /* 0x000fe200080108bf */
[----:B------:R-:W-:Y:S01]  /*16cd0*/  LOP3.LUT R145, R152, 0xff, RZ, 0xc0, !PT ;  /* 0x000000ff98917812 */ /* 0x000fe200078ec0ff */
[C---:B------:R-:W-:Y:S01]  /*16ce0*/  FMUL.FTZ R124, R132.reuse, R124 ;  /* 0x0000007c847c7220 */ /* 0x040fe20000410000 */
[----:B------:R-:W-:Y:S03]  /*16cf0*/  SHF.R.U32.HI R138, RZ, 0x8, R138 ;  /* 0x00000008ff8a7819 */ /* 0x000fe6000001168a */
[----:B------:R5:W-:Y:S01]  /*16d00*/  MUFU.EX2 R188, R30 ;  /* 0x0000001e00bc7308 */ /* 0x000be20000000800 */
[----:B------:R-:W-:Y:S01]  /*16d10*/  PRMT R150, R139, 0x5410, R148 ;  /* 0x000054108b967816 */ /* 0x000fe20000000094 */
[----:B------:R-:W-:Y:S01]  /*16d20*/  FMUL.FTZ R125, R132, R125 ;  /* 0x0000007d847d7220 */ /* 0x000fe20000410000 */
[----:B------:R-:W-:Y:S01]  /*16d30*/  PRMT R148, R145, 0x5410, R138 ;  /* 0x0000541091947816 */ /* 0x000fe2000000008a */
[----:B------:R-:W-:Y:S01]  /*16d40*/  FMUL.FTZ R126, R3, R126 ;  /* 0x0000007e037e7220 */ /* 0x000fe20000410000 */
[----:B---3--:R-:W-:Y:S01]  /*16d50*/  LOP3.LUT R24, R137, 0xffff, RZ, 0xc0, !PT ;  /* 0x0000ffff89187812 */ /* 0x008fe200078ec0ff */
[----:B------:R-:W-:Y:S01]  /*16d60*/  FMUL.FTZ R127, R3, R127 ;  /* 0x0000007f037f7220 */ /* 0x000fe20000410000 */
[----:B------:R-:W-:Y:S03]  /*16d70*/  LOP3.LUT R146, R137, 0xff, RZ, 0xc0, !PT ;  /* 0x000000ff89927812 */ /* 0x000fe600078ec0ff */
[----:B------:R-:W-:Y:S01]  /*16d80*/  MUFU.EX2 R190, R190 ;  /* 0x000000be00be7308 */ /* 0x000fe20000000800 */
[--C-:B------:R-:W-:Y:S01]  /*16d90*/  SHF.R.U32.HI R138, RZ, 0x10, R137.reuse ;  /* 0x00000010ff8a7819 */ /* 0x100fe20000011689 */
[C---:B----4-:R-:W-:Y:S01]  /*16da0*/  FMUL.FTZ R26, R0.reuse, R166 ;  /* 0x000000a6001a7220 */ /* 0x050fe20000410000 */
[----:B------:R-:W-:Y:S01]  /*16db0*/  SHF.R.U32.HI R145, RZ, 0x18, R137 ;  /* 0x00000018ff917819 */ /* 0x000fe20000011689 */
[--C-:B------:R-:W-:Y:S01]  /*16dc0*/  FFMA.FTZ R137, R27, UR4, -R191.reuse ;  /* 0x000000041b897c23 */ /* 0x100fe200080108bf */
[----:B------:R-:W-:Y:S01]  /*16dd0*/  SHF.R.U32.HI R144, RZ, 0x8, R140 ;  /* 0x00000008ff907819 */ /* 0x000fe2000001168c */
[----:B------:R-:W-:Y:S01]  /*16de0*/  FFMA.FTZ R191, R31, UR4, -R191 ;  /* 0x000000041fbf7c23 */ /* 0x000fe200080108bf */
[----:B------:R-:W-:Y:S03]  /*16df0*/  SHF.R.U32.HI R139, RZ, 0x10, R152 ;  /* 0x00000010ff8b7819 */ /* 0x000fe60000011698 */
[----:B------:R3:W4:Y:S01]  /*16e00*/  MUFU.EX2 R193, R137 ;  /* 0x0000008900c17308 */ /* 0x0007220000000800 */
[----:B------:R-:W-:Y:S01]  /*16e10*/  PRMT R149, R149, 0x5410, R144 ;  /* 0x0000541095957816 */ /* 0x000fe20000000090 */
[----:B-----5:R-:W-:Y:S01]  /*16e20*/  FMUL.FTZ R30, R3, R170 ;  /* 0x000000aa031e7220 */ /* 0x020fe20000410000 */
[----:B------:R-:W-:Y:S01]  /*16e30*/  SHF.R.U32.HI R152, RZ, 0x18, R152 ;  /* 0x00000018ff987819 */ /* 0x000fe20000011698 */
[----:B------:R-:W5:Y:S01]  /*16e40*/  LDSM.16.MT88.4 R140, [R217+0xb000] ;  /* 0x00b00000d98c783b */ /* 0x000f620000004200 */
[----:B------:R-:W-:Y:S01]  /*16e50*/  LOP3.LUT R144, R139, 0xff, RZ, 0xc0, !PT ;  /* 0x000000ff8b907812 */ /* 0x000fe200078ec0ff */
[----:B------:R-:W-:Y:S01]  /*16e60*/  FMUL.FTZ R27, R0, R167 ;  /* 0x000000a7001b7220 */ /* 0x000fe20000410000 */
[----:B------:R-:W-:Y:S03]  /*16e70*/  LOP3.LUT R138, R138, 0xff, RZ, 0xc0, !PT ;  /* 0x000000ff8a8a7812 */ /* 0x000fe600078ec0ff */
[----:B------:R-:W4:Y:S01]  /*16e80*/  MUFU.EX2 R189, R28 ;  /* 0x0000001c00bd7308 */ /* 0x000f220000000800 */
[--C-:B------:R-:W-:Y:S01]  /*16e90*/  HSET2.LE.AND R29, R151, R228.reuse, PT ;  /* 0x000000e4971d7233 */ /* 0x100fe20003803000 */
[----:B------:R-:W-:Y:S01]  /*16ea0*/  FMUL.FTZ R128, R2, R128 ;  /* 0x0000008002807220 */ /* 0x000fe20000410000 */
[----:B------:R-:W-:Y:S01]  /*16eb0*/  PRMT R144, R144, 0x5410, R152 ;  /* 0x0000541090907816 */ /* 0x000fe20000000098 */
[----:B------:R-:W-:Y:S01]  /*16ec0*/  FMUL.FTZ R129, R2, R129 ;  /* 0x0000008102817220 */ /* 0x000fe20000410000 */
[----:B------:R-:W-:Y:S01]  /*16ed0*/  F2FP.F16.F32.PACK_AB R179, R208, R209 ;  /* 0x000000d1d0b3723e */ /* 0x000fe200000000ff */
[----:B------:R-:W-:Y:S01]  /*16ee0*/  FMUL.FTZ R130, R0, R130 ;  /* 0x0000008200827220 */ /* 0x000fe20000410000 */
[----:B------:R-:W-:Y:S03]  /*16ef0*/  PRMT R145, R138, 0x5410, R145 ;  /* 0x000054108a917816 */ /* 0x000fe60000000091 */
[----:B------:R4:W5:Y:S01]  /*16f00*/  MUFU.EX2 R194, R25 ;  /* 0x0000001900c27308 */ /* 0x0009620000000800 */
[--C-:B---3--:R-:W-:Y:S01]  /*16f10*/  HSET2.LE.AND R137, R148, R228.reuse, PT ;  /* 0x000000e494897233 */ /* 0x108fe20003803000 */
[----:B------:R-:W-:Y:S01]  /*16f20*/  FMUL.FTZ R131, R0, R131 ;  /* 0x0000008300837220 */ /* 0x000fe20000410000 */
[----:B--2---:R-:W-:Y:S01]  /*16f30*/  F2FP.F16.F32.PACK_AB R176, R200, R202 ;  /* 0x000000cac8b0723e */ /* 0x004fe200000000ff */
[----:B------:R-:W-:Y:S01]  /*16f40*/  FMUL.FTZ R31, R3, R171 ;  /* 0x000000ab031f7220 */ /* 0x000fe20000410000 */
[----:B------:R-:W-:Y:S01]  /*16f50*/  LOP3.LUT R179, R29, R179, RZ, 0xc0, !PT ;  /* 0x000000b31db37212 */ /* 0x000fe200078ec0ff */
[----:B------:R-:W-:Y:S01]  /*16f60*/  FMUL.FTZ R29, R132, R169 ;  /* 0x000000a9841d7220 */ /* 0x000fe20000410000 */
[--C-:B------:R-:W-:Y:S03]  /*16f70*/  HSET2.LE.AND R138, R144, R228.reuse, PT ;  /* 0x000000e4908a7233 */ /* 0x100fe60003803000 */
[----:B------:R-:W2:Y:S01]  /*16f80*/  MUFU.EX2 R191, R191 ;  /* 0x000000bf00bf7308 */ /* 0x000ea20000000800 */
[----:B------:R-:W-:Y:S01]  /*16f90*/  LOP3.LUT R176, R137, R176, RZ, 0xc0, !PT ;  /* 0x000000b089b07212 */ /* 0x000fe200078ec0ff */
[----:B------:R-:W-:Y:S01]  /*16fa0*/  FFMA.FTZ R3, R3, R252, R232 ;  /* 0x000000fc03037223 */ /* 0x000fe200000100e8 */
[--C-:B------:R-:W-:Y:S02]  /*16fb0*/  HSET2.LE.AND R169, R145, R228.reuse, PT ;  /* 0x000000e491a97233 */ /* 0x100fe40003803000 */
[----:B-1----:R-:W-:Y:S01]  /*16fc0*/  F2FP.F16.F32.PACK_AB R177, R198, R196 ;  /* 0x000000c4c6b1723e */ /* 0x002fe200000000ff */
[----:B------:R-:W-:Y:S01]  /*16fd0*/  FADD.FTZ R3, R229, R3 ;  /* 0x00000003e5037221 */ /* 0x000fe20000010000 */
[----:B----4-:R-:W-:Y:S02]  /*16fe0*/  F2FP.F16.F32.PACK_AB R137, R193, R192 ;  /* 0x000000c0c189723e */ /* 0x010fe400000000ff */
[----:B------:R-:W-:Y:S01]  /*16ff0*/  LOP3.LUT R177, R138, R177, RZ, 0xc0, !PT ;  /* 0x000000b18ab17212 */ /* 0x000fe200078ec0ff */
[----:B------:R-:W-:Y:S01]  /*17000*/  FMUL.FTZ R25, R2, R165 ;  /* 0x000000a502197220 */ /* 0x000fe20000410000 */
[--C-:B------:R-:W-:Y:S02]  /*17010*/  HSET2.LE.AND R170, R149, R228.reuse, PT ;  /* 0x000000e495aa7233 */ /* 0x100fe40003803000 */
[----:B------:R-:W-:Y:S02]  /*17020*/  F2FP.F16.F32.PACK_AB R138, R190, R189 ;  /* 0x000000bdbe8a723e */ /* 0x000fe400000000ff */
[----:B------:R-:W-:Y:S02]  /*17030*/  LOP3.LUT R169, R169, R137, RZ, 0xc0, !PT ;  /* 0x00000089a9a97212 */ /* 0x000fe400078ec0ff */
[----:B------:R-:W3:Y:S01]  /*17040*/  LDL.LU R137, [R1+0x8] ;  /* 0x0000080001897983 */ /* 0x000ee20000300800 */
[----:B------:R-:W-:Y:S01]  /*17050*/  LOP3.LUT R170, R170, R138, RZ, 0xc0, !PT ;  /* 0x0000008aaaaa7212 */ /* 0x000fe200078ec0ff */
[-C--:B-----5:R-:W-:Y:S02]  /*17060*/  HMMA.16816.F32 R124, R172, R140.reuse, R124 ;  /* 0x0000008cac7c723c */ /* 0x0a0fe4000000187c */
[----:B------:R-:W4:Y:S01]  /*17070*/  LDL.LU R138, [R1+0xc] ;  /* 0x00000c00018a7983 */ /* 0x000f220000300800 */
[--C-:B------:R-:W-:Y:S03]  /*17080*/  HSET2.LE.AND R28, R153, R228.reuse, PT ;  /* 0x000000e4991c7233 */ /* 0x100fe60003803000 */
[----:B------:R-:W1:Y:S01]  /*17090*/  LDSM.16.MT88.4 R152, [R213+0xa800] ;  /* 0x00a80000d598783b */ /* 0x000e620000004200 */
[----:B------:R-:W-:Y:S01]  /*170a0*/  SHF.R.U32.HI R139, RZ, 0x8, R24 ;  /* 0x00000008ff8b7819 */ /* 0x000fe20000011618 */
[----:B------:R-:W-:Y:S03]  /*170b0*/  FMUL.FTZ R24, R2, R164 ;  /* 0x000000a402187220 */ /* 0x000fe60000410000 */
[----:B------:R-:W-:Y:S02]  /*170c0*/  F2FP.F16.F32.PACK_AB R178, R210, R211 ;  /* 0x000000d3d2b2723e */ /* 0x000fe400000000ff */
[----:B------:R-:W-:Y:S01]  /*170d0*/  PRMT R139, R146, 0x5410, R139 ;  /* 0x00005410928b7816 */ /* 0x000fe2000000008b */
[----:B------:R-:W5:Y:S01]  /*170e0*/  LDSM.16.MT88.4 R164, [R217+0xa800] ;  /* 0x00a80000d9a4783b */ /* 0x000f620000004200 */
[C---:B------:R-:W-:Y:S04]  /*170f0*/  HMMA.16816.F32 R24, R180.reuse, R140, R24 ;  /* 0x0000008cb418723c */ /* 0x040fe80000001818 */
[----:B------:R-:W-:Y:S01]  /*17100*/  LOP3.LUT R178, R28, R178, RZ, 0xc0, !PT ;  /* 0x000000b21cb27212 */ /* 0x000fe200078ec0ff */
[----:B------:R-:W-:Y:S01]  /*17110*/  FMUL.FTZ R28, R132, R168 ;  /* 0x000000a8841c7220 */ /* 0x000fe20000410000 */
[-C--:B------:R-:W-:Y:S01]  /*17120*/  HMMA.16816.F32 R128, R180, R142.reuse, R128 ;  /* 0x0000008eb480723c */ /* 0x080fe20000001880 */
[----:B------:R-:W-:Y:S04]  /*17130*/  LDSM.16.MT88.4 R180, [R215+0xb800] ;  /* 0x00b80000d7b4783b */ /* 0x000fe80000004200 */
[--C-:B------:R-:W-:Y:S01]  /*17140*/  HSET2.LE.AND R139, R139, R228.reuse, PT ;  /* 0x000000e48b8b7233 */ /* 0x100fe20003803000 */
[----:B------:R-:W-:Y:S03]  /*17150*/  HMMA.16816.F32 R28, R172, R142, R28 ;  /* 0x0000008eac1c723c */ /* 0x000fe6000000181c */
[----:B------:R-:W5:Y:S02]  /*17160*/  LDSM.16.MT88.4 R172, [R213+0xb800] ;  /* 0x00b80000d5ac783b */ /* 0x000f640000004200 */
[----:B------:R-:W-:Y:S01]  /*17170*/  F2FP.F16.F32.PACK_AB R168, R194, R195 ;  /* 0x000000c3c2a8723e */ /* 0x000fe200000000ff */
[----:B------:R-:W-:Y:S01]  /*17180*/  FFMA.FTZ R132, R132, R243, R234 ;  /* 0x000000f384847223 */ /* 0x000fe200000100ea */
[----:B------:R-:W-:Y:S04]  /*17190*/  HSET2.LE.AND R171, R150, R228, PT ;  /* 0x000000e496ab7233 */ /* 0x000fe80003803000 */
[----:B------:R-:W-:Y:S01]  /*171a0*/  LOP3.LUT R168, R139, R168, RZ, 0xc0, !PT ;  /* 0x000000a88ba87212 */ /* 0x000fe200078ec0ff */
[----:B------:R-:W-:Y:S01]  /*171b0*/  FADD.FTZ R132, R233, R132 ;  /* 0x00000084e9847221 */ /* 0x000fe20000010000 */
[----:B--2---:R-:W-:Y:S04]  /*171c0*/  F2FP.F16.F32.PACK_AB R139, R191, R188 ;  /* 0x000000bcbf8b723e */ /* 0x004fe800000000ff */
[----:B------:R-:W-:Y:S01]  /*171d0*/  LOP3.LUT R171, R171, R139, RZ, 0xc0, !PT ;  /* 0x0000008babab7212 */ /* 0x000fe200078ec0ff */
[-C--:B-1----:R-:W-:Y:S01]  /*171e0*/  HMMA.16816.F32 R144, R176, R152.reuse, R4 ;  /* 0x00000098b090723c */ /* 0x082fe20000001804 */
[----:B------:R-:W1:Y:S05]  /*171f0*/  LDSM.16.MT88.4 R4, [R217+0xb800] ;  /* 0x00b80000d904783b */ /* 0x000e6a0000004200 */
[C---:B------:R-:W-:Y:S06]  /*17200*/  HMMA.16816.F32 R140, R168.reuse, R152, R8 ;  /* 0x00000098a88c723c */ /* 0x040fec0000001808 */
[-C--:B------:R-:W-:Y:S05]  /*17210*/  HMMA.16816.F32 R148, R168, R154.reuse, R12 ;  /* 0x0000009aa894723c */ /* 0x080fea000000180c */
[----:B------:R-:W-:Y:S01]  /*17220*/  FADD.FTZ R9, R236, R3 ;  /* 0x00000003ec097221 */ /* 0x000fe20000010000 */
        /* <DEDUP_REMOVED lines=9> */
[-C--:B-----5:R-:W-:Y:S06]  /*172c0*/  HMMA.16816.F32 R68, R176, R164.reuse, R68 ;  /* 0x000000a4b044723c */ /* 0x0a0fec0000001844 */
        /* <DEDUP_REMOVED lines=20> */
[----:B----4-:R-:W-:Y:S01]  /*17410*/  FFMA.FTZ R8, R2, R138, R207 ;  /* 0x0000008a02087223 */ /* 0x010fe200000100cf */
[----:B---3--:R-:W-:Y:S01]  /*17420*/  FFMA.FTZ R2, R0, R137, R205 ;  /* 0x0000008900027223 */ /* 0x008fe200000100cd */
[----:B------:R-:W-:Y:S04]  /*17430*/  MOV R138, R136 ;  /* 0x00000088008a7202 */ /* 0x000fe80000000f00 */
[----:B------:R-:W-:Y:S01]  /*17440*/  FADD.FTZ R0, R206, R8 ;  /* 0x00000008ce007221 */ /* 0x000fe20000010000 */
[----:B------:R-:W-:Y:S01]  /*17450*/  FADD.FTZ R2, R204, R2 ;  /* 0x00000002cc027221 */ /* 0x000fe20000010000 */
[----:B------:R-:W-:Y:S01]  /*17460*/  FADD.FTZ R8, R242, R132 ;  /* 0x00000084f2087221 */ /* 0x000fe20000010000 */
[----:B------:R-:W-:Y:S01]  /*17470*/  MOV R132, R134 ;  /* 0x0000008600847202 */ /* 0x000fe20000000f00 */
        /* <DEDUP_REMOVED lines=21> */
[----:B------:R-:W-:Y:S04]  /*175d0*/  FADD.FTZ R0, R191, R0 ;  /* 0x00000000bf007221 */ /* 0x000fe80000010000 */
[----:B------:R1:W-:Y:S04]  /*175e0*/  STL [R1+0xc], R2 ;  /* 0x00000c0201007387 */ /* 0x0003e80000100800 */
[----:B------:R2:W-:Y:S01]  /*175f0*/  STL [R1+0x8], R0 ;  /* 0x0000080001007387 */ /* 0x0005e20000100800 */
[----:B-1----:R-:W-:Y:S01]  /*17600*/  MOV R2, R135 ;  /* 0x0000008700027202 */ /* 0x002fe20000000f00 */
[----:B------:R-:W-:Y:S06]  /*17610*/  @P4 BRA `(.L_x_1286) ;  /* 0xffffffd000544947 */ /* 0x000fec000383ffff */
.L_x_1285:
[----:B------:R-:W3:Y:S01]  /*17620*/  LDL.LU R8, [R1+0xc] ;  /* 0x00000c0001087983 */ /* 0x000ee20000300800 */
[----:B------:R-:W-:-:S03]  /*17630*/  ULDC UR4, c[0x0][0x38c] ;  /* 0x0000e30000047ab9 */ /* 0x000fc60000000800 */
[----:B------:R-:W4:Y:S01]  /*17640*/  LDL.LU R7, [R1+0x8] ;  /* 0x0000080001077983 */ /* 0x000f220000300800 */
[----:B------:R-:W-:Y:S01]  /*17650*/  UMOV UR5, 0x400 ;  /* 0x0000040000057882 */ /* 0x000fe20000000000 */
[----:B------:R-:W-:Y:S02]  /*17660*/  UISETP.NE.AND UP0, UPT, UR15, -0x1, UPT ;  /* 0xffffffff0f00788c */ /* 0x000fe4000bf05270 */
[----:B------:R-:W1:Y:S04]  /*17670*/  SHFL.BFLY PT, R2, R243, 0x2, 0x1f ;  /* 0x0c401f00f3027f89 */ /* 0x000e6800000e0000 */
[----:B--2---:R-:W2:Y:S01]  /*17680*/  SHFL.BFLY PT, R0, R252, 0x2, 0x1f ;  /* 0x0c401f00fc007f89 */ /* 0x004ea200000e0000 */
[----:B------:R-:W5:Y:S01]  /*17690*/  S2R R174, SR_TID.X ;  /* 0x0000000000ae7919 */ /* 0x000f620000002100 */
[----:B-1----:R-:W-:Y:S01]  /*176a0*/  FADD.FTZ R2, R2, R243 ;  /* 0x000000f302027221 */ /* 0x002fe20000010000 */
[----:B--2---:R-:W-:-:S04]  /*176b0*/  FADD.FTZ R0, R0, R252 ;  /* 0x000000fc00007221 */ /* 0x004fc80000010000 */
[----:B------:R-:W1:Y:S04]  /*176c0*/  SHFL.BFLY PT, R6, R2, 0x1, 0x1f ;  /* 0x0c201f0002067f89 */ /* 0x000e6800000e0000 */
[----:B------:R-:W2:Y:S01]  /*176d0*/  SHFL.BFLY PT, R4, R0, 0x1, 0x1f ;  /* 0x0c201f0000047f89 */ /* 0x000ea200000e0000 */
[----:B-----5:R-:W-:-:S04]  /*176e0*/  SHF.R.S32.HI R175, RZ, 0x1f, R174 ;  /* 0x0000001fffaf7819 */ /* 0x020fc800000114ae */
[----:B------:R-:W-:-:S04]  /*176f0*/  LEA.HI R173, R175, R174, RZ, 0x2 ;  /* 0x000000aeafad7211 */ /* 0x000fc800078f10ff */
[----:B------:R-:W-:Y:S01]  /*17700*/  SHF.R.S32.HI R26, RZ, 0x2, R173 ;  /* 0x00000002ff1a7819 */ /* 0x000fe200000114ad */
[----:B-1----:R-:W-:Y:S01]  /*17710*/  FADD.FTZ R132, R2, R6 ;  /* 0x0000000602847221 */ /* 0x002fe20000010000 */
[----:B--2---:R-:W-:-:S04]  /*17720*/  FADD.FTZ R137, R0, R4 ;  /* 0x0000000400897221 */ /* 0x004fc80000010000 */
[----:B------:R-:W-:Y:S02]  /*17730*/  FSETP.NE.FTZ.AND P6, PT, R132, RZ, PT ;  /* 0x000000ff8400720b */ /* 0x000fe40003fd5000 */
[----:B------:R-:W-:Y:S02]  /*17740*/  MOV R0, 0x3f800000 ;  /* 0x3f80000000007802 */ /* 0x000fe40000000f00 */
[----:B------:R-:W-:Y:S02]  /*17750*/  FSETP.NE.FTZ.AND P0, PT, R137, RZ, PT ;  /* 0x000000ff8900720b */ /* 0x000fe40003f15000 */
[----:B------:R-:W-:-:S07]  /*17760*/  P2R R172, PR, RZ, 0x40 ;  /* 0x00000040ffac7803 */ /* 0x000fce0000000000 */
[----:B------:R-:W1:Y:S02]  /*17770*/  @P6 MUFU.RCP R0, R132 ;  /* 0x0000008400006308 */ /* 0x000e640000001000 */
[----:B-1----:R-:W-:-:S04]  /*17780*/  FMUL.FTZ R0, R0, UR4 ;  /* 0x0000000400007c20 */ /* 0x002fc80008410000 */
        /* <DEDUP_REMOVED lines=31> */
[----:B------:R-:W-:-:S02]  /*17980*/  F2FP.F16.F32.PACK_AB R11, R11, R14 ;  /* 0x0000000e0b0b723e */ /* 0x000fc400000000ff */
[----:B------:R-:W-:Y:S02]  /*17990*/  F2FP.F16.F32.PACK_AB R14, R18, R21 ;  /* 0x00000015120e723e */ /* 0x000fe400000000ff */
[----:B------:R-:W-:Y:S02]  /*179a0*/  F2FP.F16.F32.PACK_AB R21, R25, R27 ;  /* 0x0000001b1915723e */ /* 0x000fe400000000ff */
[----:B------:R-:W-:Y:S02]  /*179b0*/  F2FP.F16.F32.PACK_AB R18, R65, R64 ;  /* 0x000000404112723e */ /* 0x000fe400000000ff */
[----:B------:R-:W-:Y:S02]  /*179c0*/  F2FP.F16.F32.PACK_AB R35, R35, R100 ;  /* 0x000000642323723e */ /* 0x000fe400000000ff */
[----:B------:R-:W-:Y:S02]  /*179d0*/  F2FP.F16.F32.PACK_AB R31, R31, R112 ;  /* 0x000000701f1f723e */ /* 0x000fe400000000ff */
[----:B------:R-:W-:Y:S01]  /*179e0*/  F2FP.F16.F32.PACK_AB R27, R157, R156 ;  /* 0x0000009c9d1b723e */ /* 0x000fe200000000ff */
[----:B---3--:R-:W1:Y:S04]  /*179f0*/  SHFL.BFLY PT, R3, R8, 0x2, 0x1f ;  /* 0x0c401f0008037f89 */ /* 0x008e6800000e0000 */
[----:B----4-:R-:W2:Y:S01]  /*17a00*/  SHFL.BFLY PT, R5, R7, 0x2, 0x1f ;  /* 0x0c401f0007057f89 */ /* 0x010ea200000e0000 */
[----:B-1----:R-:W-:Y:S01]  /*17a10*/  FADD.FTZ R2, R3, R8 ;  /* 0x0000000803027221 */ /* 0x002fe20000010000 */
[----:B------:R-:W-:Y:S01]  /*17a20*/  MOV R3, 0x3f800000 ;  /* 0x3f80000000037802 */ /* 0x000fe20000000f00 */
[----:B--2---:R-:W-:-:S03]  /*17a30*/  FADD.FTZ R4, R5, R7 ;  /* 0x0000000705047221 */ /* 0x004fc60000010000 */
[----:B------:R-:W1:Y:S01]  /*17a40*/  SHFL.BFLY PT, R6, R2, 0x1, 0x1f ;  /* 0x0c201f0002067f89 */ /* 0x000e6200000e0000 */
[----:B------:R-:W-:Y:S01]  /*17a50*/  SHF.R.S32.HI R5, RZ, 0x1f, R173 ;  /* 0x0000001fff057819 */ /* 0x000fe200000114ad */
[----:B------:R-:W2:Y:S02]  /*17a60*/  @P0 MUFU.RCP R3, R137 ;  /* 0x0000008900030308 */ /* 0x000ea40000001000 */
[----:B------:R-:W3:Y:S01]  /*17a70*/  SHFL.BFLY PT, R7, R4, 0x1, 0x1f ;  /* 0x0c201f0004077f89 */ /* 0x000ee200000e0000 */
[----:B------:R-:W-:-:S04]  /*17a80*/  LEA.HI R5, R5, R26, RZ, 0x3 ;  /* 0x0000001a05057211 */ /* 0x000fc800078f18ff */
[----:B------:R-:W-:-:S04]  /*17a90*/  LOP3.LUT R5, R5, 0xfffffff8, RZ, 0xc0, !PT ;  /* 0xfffffff805057812 */ /* 0x000fc800078ec0ff */
[----:B------:R-:W-:Y:S01]  /*17aa0*/  IADD3 R26, R26, -R5, RZ ;  /* 0x800000051a1a7210 */ /* 0x000fe20007ffe0ff */
[----:B------:R-:W-:Y:S01]  /*17ab0*/  FMUL.FTZ R5, R0, R145 ;  /* 0x0000009100057220 */ /* 0x000fe20000410000 */
[----:B------:R-:W-:Y:S01]  /*17ac0*/  MOV R0, 0x3f800000 ;  /* 0x3f80000000007802 */ /* 0x000fe20000000f00 */
[----:B--2---:R-:W-:-:S03]  /*17ad0*/  FMUL.FTZ R3, R3, UR4 ;  /* 0x0000000403037c20 */ /* 0x004fc60008410000 */
[----:B------:R-:W-:Y:S01]  /*17ae0*/  F2FP.F16.F32.PACK_AB R5, R5, R144 ;  /* 0x000000900505723e */ /* 0x000fe200000000ff */
[C---:B------:R-:W-:Y:S01]  /*17af0*/  FMUL.FTZ R54, R3.reuse, R54 ;  /* 0x0000003603367220 */ /* 0x040fe20000410000 */
[----:B-1----:R-:W-:Y:S01]  /*17b00*/  FADD.FTZ R138, R2, R6 ;  /* 0x00000006028a7221 */ /* 0x002fe20000010000 */
[----:B------:R-:W-:Y:S01]  /*17b10*/  MOV R2, 0x3f800000 ;  /* 0x3f80000000027802 */ /* 0x000fe20000000f00 */
[----:B------:R-:W-:Y:S01]  /*17b20*/  FMUL.FTZ R20, R3, R55 ;  /* 0x0000003703147220 */ /* 0x000fe20000410000 */
[----:B------:R-:W-:Y:S01]  /*17b30*/  LEA.HI R55, R175, R174, RZ, 0x5 ;  /* 0x000000aeaf377211 */ /* 0x000fe200078f28ff */
[----:B---3--:R-:W-:Y:S01]  /*17b40*/  FADD.FTZ R139, R4, R7 ;  /* 0x00000007048b7221 */ /* 0x008fe20000010000 */
[----:B------:R-:W-:Y:S01]  /*17b50*/  FSETP.NE.FTZ.AND P5, PT, R138, RZ, PT ;  /* 0x000000ff8a00720b */ /* 0x000fe20003fb5000 */
[C---:B------:R-:W-:Y:S01]  /*17b60*/  FMUL.FTZ R146, R3.reuse, R146 ;  /* 0x0000009203927220 */ /* 0x040fe20000410000 */
[----:B------:R-:W-:Y:S01]  /*17b70*/  F2FP.F16.F32.PACK_AB R20, R20, R54 ;  /* 0x000000361414723e */ /* 0x000fe200000000ff */
[----:B------:R-:W-:Y:S01]  /*17b80*/  FMUL.FTZ R4, R3, R147 ;  /* 0x0000009303047220 */ /* 0x000fe20000410000 */
[----:B------:R-:W-:Y:S01]  /*17b90*/  FSETP.NE.FTZ.AND P4, PT, R139, RZ, PT ;  /* 0x000000ff8b00720b */ /* 0x000fe20003f95000 */
[C---:B------:R-:W-:Y:S01]  /*17ba0*/  FMUL.FTZ R154, R3.reuse, R154 ;  /* 0x0000009a039a7220 */ /* 0x040fe20000410000 */
[----:B------:R-:W-:Y:S01]  /*17bb0*/  SHF.R.S32.HI R54, RZ, 0x5, R55 ;  /* 0x00000005ff367819 */ /* 0x000fe20000011437 */
[C---:B------:R-:W-:Y:S01]  /*17bc0*/  FMUL.FTZ R6, R3.reuse, R155 ;  /* 0x0000009b03067220 */ /* 0x040fe20000410000 */
[----:B------:R-:W-:Y:S01]  /*17bd0*/  R2P PR, R26, 0x6 ;  /* 0x000000061a007804 */ /* 0x000fe20000000000 */
        /* <DEDUP_REMOVED lines=22> */
[C---:B------:R-:W-:Y:S01]  /*17d40*/  FMUL.FTZ R159, R3.reuse, R159 ;  /* 0x0000009f039f7220 */ /* 0x040fe20000410000 */
[C---:B------:R-:W-:Y:S01]  /*17d50*/  FMUL.FTZ R122, R3.reuse, R122 ;  /* 0x0000007a037a7220 */ /* 0x040fe20000410000 */
[----:B------:R-:W-:Y:S01]  /*17d60*/  FMUL.FTZ R123, R3, R123 ;  /* 0x0000007b037b7220 */ /* 0x000fe20000410000 */
[C---:B------:R-:W-:Y:S01]  /*17d70*/  FMUL.FTZ R13, R2.reuse, R40 ;  /* 0x00000028020d7220 */ /* 0x040fe20000410000 */
[C---:B------:R-:W-:Y:S01]  /*17d80*/  FMUL.FTZ R17, R2.reuse, R44 ;  /* 0x0000002c02117220 */ /* 0x040fe20000410000 */
[C---:B------:R-:W-:Y:S01]  /*17d90*/  FMUL.FTZ R15, R2.reuse, R41 ;  /* 0x00000029020f7220 */ /* 0x040fe20000410000 */
[----:B------:R-:W-:Y:S01]  /*17da0*/  FMUL.FTZ R23, R2, R45 ;  /* 0x0000002d02177220 */ /* 0x000fe20000410000 */
[----:B--2---:R-:W-:Y:S01]  /*17db0*/  FMUL.FTZ R0, R0, UR4 ;  /* 0x0000000400007c20 */ /* 0x004fe20008410000 */
        /* <DEDUP_REMOVED lines=63> */
[----:B------:R-:W-:Y:S01]  /*181b0*/  SHF.L.U32 R2, R26, 0x6, RZ ;  /* 0x000000061a027819 */ /* 0x000fe200000006ff */
[C---:B------:R-:W-:Y:S01]  /*181c0*/  FMUL.FTZ R126, R3.reuse, R126 ;  /* 0x0000007e037e7220 */ /* 0x040fe20000410000 */
[----:B------:R-:W-:Y:S01]  /*181d0*/  IADD3 R0, -R0, R174, RZ ;  /* 0x000000ae00007210 */ /* 0x000fe20007ffe1ff */
[C---:B------:R-:W-:Y:S01]  /*181e0*/  FMUL.FTZ R127, R3.reuse, R127 ;  /* 0x0000007f037f7220 */ /* 0x040fe20000410000 */
[----:B------:R-:W-:Y:S01]  /*181f0*/  LOP3.LUT R2, R2, 0x1c0, RZ, 0xc0, !PT ;  /* 0x000001c002027812 */ /* 0x000fe200078ec0ff */
[C---:B------:R-:W-:Y:S01]  /*18200*/  FMUL.FTZ R170, R3.reuse, R170 ;  /* 0x000000aa03aa7220 */ /* 0x040fe20000410000 */
[----:B------:R-:W-:Y:S01]  /*18210*/  LOP3.LUT R26, R26, 0x1, RZ, 0xc0, !PT ;  /* 0x000000011a1a7812 */ /* 0x000fe200078ec0ff */
[----:B------:R-:W-:Y:S01]  /*18220*/  FMUL.FTZ R171, R3, R171 ;  /* 0x000000ab03ab7220 */ /* 0x000fe20000410000 */
[----:B------:R-:W-:-:S02]  /*18230*/  LEA R25, R54, R0, 0x9 ;  /* 0x0000000036197211 */ /* 0x000fc400078e48ff */
[----:B------:R-:W-:Y:S02]  /*18240*/  LEA.HI R0, R2, R2, RZ, 0x1d ;  /* 0x0000000202007211 */ /* 0x000fe400078fe8ff */
[----:B------:R-:W-:Y:S02]  /*18250*/  ISETP.NE.U32.AND P3, PT, R26, 0x1, PT ;  /* 0x000000011a00780c */ /* 0x000fe40003f65070 */
[----:B------:R-:W-:Y:S02]  /*18260*/  LEA R0, R25, R0, 0x1 ;  /* 0x0000000019007211 */ /* 0x000fe400078e08ff */
[----:B------:R-:W-:Y:S02]  /*18270*/  F2FP.F16.F32.PACK_AB R4, R4, R146 ;  /* 0x000000920404723e */ /* 0x000fe400000000ff */
[----:B------:R-:W-:Y:S01]  /*18280*/  LEA R0, R0, UR4, 0x1 ;  /* 0x0000000400007c11 */ /* 0x000fe2000f8e08ff */
        /* <DEDUP_REMOVED lines=9> */
[----:B------:R-:W-:-:S02]  /*18320*/  MOV R56, 0x20 ;  /* 0x0000002000387802 */ /* 0x000fc40000000f00 */
[----:B------:R-:W-:Y:S01]  /*18330*/  F2FP.F16.F32.PACK_AB R6, R6, R154 ;  /* 0x0000009a0606723e */ /* 0x000fe200000000ff */
[----:B------:R2:W-:Y:S01]  /*18340*/  STS [R2], R3 ;  /* 0x0000000302007388 */ /* 0x0005e20000000800 */
        /* <DEDUP_REMOVED lines=12> */
[----:B-1----:R-:W-:Y:S02]  /*18410*/  MOV R5, 0x40 ;  /* 0x0000004000057802 */ /* 0x002fe40000000f00 */
[----:B------:R-:W-:Y:S01]  /*18420*/  F2FP.F16.F32.PACK_AB R23, R23, R17 ;  /* 0x000000111717723e */ /* 0x000fe200000000ff */
[----:B------:R-:W-:Y:S01]  /*18430*/  STS [R2+0x2400], R12 ;  /* 0x0024000c02007388 */ /* 0x000fe20000000800 */
[----:B------:R-:W-:-:S02]  /*18440*/  SEL R5, R5, 0xffffffc0, !P2 ;  /* 0xffffffc005057807 */ /* 0x000fc40005000000 */
[----:B------:R-:W-:Y:S02]  /*18450*/  F2FP.F16.F32.PACK_AB R22, R22, R46 ;  /* 0x0000002e1616723e */ /* 0x000fe400000000ff */
[----:B--2---:R-:W-:Y:S02]  /*18460*/  SEL R3, R56, 0xffffffe0, !P1 ;  /* 0xffffffe038037807 */ /* 0x004fe40004800000 */
[----:B------:R-:W-:Y:S02]  /*18470*/  F2FP.F16.F32.PACK_AB R17, R67, R66 ;  /* 0x000000424311723e */ /* 0x000fe400000000ff */
[C---:B------:R-:W-:Y:S02]  /*18480*/  IADD3 R4, R0.reuse, R3, RZ ;  /* 0x0000000300047210 */ /* 0x040fe40007ffe0ff */
[----:B------:R-:W-:Y:S02]  /*18490*/  IADD3 R3, R3, R2, RZ ;  /* 0x0000000203037210 */ /* 0x000fe40007ffe0ff */
[----:B---3--:R-:W-:Y:S01]  /*184a0*/  IADD3 R8, R0, R5, RZ ;  /* 0x0000000500087210 */ /* 0x008fe20007ffe0ff */
[----:B------:R-:W-:Y:S01]  /*184b0*/  STS [R4], R11 ;  /* 0x0000000b04007388 */ /* 0x000fe20000000800 */
[----:B------:R-:W-:-:S02]  /*184c0*/  F2FP.F16.F32.PACK_AB R24, R24, R58 ;  /* 0x0000003a1818723e */ /* 0x000fc400000000ff */
[----:B----4-:R-:W-:Y:S01]  /*184d0*/  IADD3 R7, R5, R2, RZ ;  /* 0x0000000205077210 */ /* 0x010fe20007ffe0ff */
[----:B------:R-:W-:Y:S01]  /*184e0*/  STS [R4+0x400], R10 ;  /* 0x0004000a04007388 */ /* 0x000fe20000000800 */
[----:B------:R-:W-:Y:S02]  /*184f0*/  F2FP.F16.F32.PACK_AB R53, R53, R60 ;  /* 0x0000003c3535723e */ /* 0x000fe400000000ff */
[----:B------:R-:W-:Y:S01]  /*18500*/  F2FP.F16.F32.PACK_AB R52, R52, R62 ;  /* 0x0000003e3434723e */ /* 0x000fe200000000ff */
[----:B------:R-:W-:Y:S01]  /*18510*/  STS [R3], R14 ;  /* 0x0000000e03007388 */ /* 0x000fe20000000800 */
[----:B------:R-:W-:Y:S02]  /*18520*/  F2FP.F16.F32.PACK_AB R51, R69, R68 ;  /* 0x000000444533723e */ /* 0x000fe400000000ff */
[----:B------:R-:W-:Y:S01]  /*18530*/  F2FP.F16.F32.PACK_AB R50, R71, R70 ;  /* 0x000000464732723e */ /* 0x000fe200000000ff */
[----:B------:R-:W-:Y:S01]  /*18540*/  STS [R3+0x400], R13 ;  /* 0x0004000d03007388 */ /* 0x000fe20000000800 */
[----:B------:R-:W-:-:S02]  /*18550*/  IADD3 R6, R4, R5, RZ ;  /* 0x0000000504067210 */ /* 0x000fc40007ffe0ff */
[----:B------:R-:W-:Y:S01]  /*18560*/  F2FP.F16.F32.PACK_AB R47, R81, R80 ;  /* 0x00000050512f723e */ /* 0x000fe200000000ff */
[----:B------:R1:W-:Y:S01]  /*18570*/  STS [R4+0x2000], R15 ;  /* 0x0020000f04007388 */ /* 0x0003e20000000800 */
[----:B------:R-:W-:Y:S02]  /*18580*/  F2FP.F16.F32.PACK_AB R46, R83, R82 ;  /* 0x00000052532e723e */ /* 0x000fe400000000ff */
[----:B------:R-:W-:Y:S01]  /*18590*/  IADD3 R5, R3, R5, RZ ;  /* 0x0000000503057210 */ /* 0x000fe20007ffe0ff */
        /* <DEDUP_REMOVED lines=31> */
[----:B------:R-:W-:-:S02]  /*18790*/  PLOP3.LUT P1, PT, PT, PT, UP0, 0x80, 0x0 ;  /* 0x000000000000781c */ /* 0x000fc40003f2f008 */
[----:B-1----:R-:W-:Y:S01]  /*187a0*/  F2FP.F16.F32.PACK_AB R15, R117, R116 ;  /* 0x00000074750f723e */ /* 0x002fe200000000ff */
        /* <DEDUP_REMOVED lines=10> */
[----:B--2---:R-:W-:Y:S02]  /*18850*/  F2FP.F16.F32.PACK_AB R17, R129, R128 ;  /* 0x000000808111723e */ /* 0x004fe400000000ff */
[----:B------:R-:W-:Y:S01]  /*18860*/  F2FP.F16.F32.PACK_AB R16, R131, R130 ;  /* 0x000000828310723e */ /* 0x000fe200000000ff */
        /* <DEDUP_REMOVED lines=36> */
.L_x_1289:
        /* <DEDUP_REMOVED lines=19> */
[----:B--2---:R-:W2:Y:S01]  /*18be0*/  @P0 LDC R11, c[0x0][0x2e8] ;  /* 0x0000ba00ff0b0b82 */ /* 0x004ea20000000800 */
[----:B------:R-:W1:Y:S01]  /*18bf0*/  S2R R7, SR_CTAID.Y ;  /* 0x0000000000077919 */ /* 0x000e620000002600 */
[----:B----4-:R-:W-:Y:S01]  /*18c00*/  SHF.R.S32.HI R10, RZ, 0x1f, R18 ;  /* 0x0000001fff0a7819 */ /* 0x010fe20000011412 */
[----:B------:R-:W4:Y:S03]  /*18c10*/  S2R R28, SR_CTAID.Z ;  /* 0x00000000001c7919 */ /* 0x000f260000002700 */
[----:B------:R-:W-:Y:S01]  /*18c20*/  LEA.HI R10, R10, R18, RZ, 0x3 ;  /* 0x000000120a0a7211 */ /* 0x000fe200078f18ff */
[----:B-----5:R1:W1:Y:S01]  /*18c30*/  @P6 MUFU.LG2 R9, R132 ;  /* 0x0000008400096308 */ /* 0x0202620000000c00 */
[----:B------:R-:W1:Y:S02]  /*18c40*/  S2R R20, SR_CTAID.X ;  /* 0x0000000000147919 */ /* 0x000e640000002500 */
[----:B------:R-:W-:Y:S01]  /*18c50*/  SHF.R.S32.HI R10, RZ, 0x3, R10 ;  /* 0x00000003ff0a7819 */ /* 0x000fe2000001140a */
[----:B------:R5:W-:Y:S01]  /*18c60*/  STS [R5+0x6400], R16 ;  /* 0x0064001005007388 */ /* 0x000be20000000800 */
[----:B------:R-:W-:-:S03]  /*18c70*/  LOP3.LUT R0, R55, 0xffffffe0, RZ, 0xc0, !PT ;  /* 0xffffffe037007812 */ /* 0x000fc600078ec0ff */
[----:B------:R4:W-:Y:S01]  /*18c80*/  STS [R5+0x6000], R17 ;  /* 0x0060001105007388 */ /* 0x0009e20000000800 */
[----:B---3--:R-:W3:Y:S01]  /*18c90*/  @P2 LDC.64 R2, c[0x0][0x2c0] ;  /* 0x0000b000ff022b82 */ /* 0x008ee20000000a00 */
[----:B------:R-:W-:Y:S02]  /*18ca0*/  IMAD.IADD R0, R174, 0x1, -R0 ;  /* 0x00000001ae007824 */ /* 0x000fe400078e0a00 */
[----:B------:R-:W-:-:S03]  /*18cb0*/  VIADD R6, R10, 0x10 ;  /* 0x000000100a067836 */ /* 0x000fc60000000000 */
[----:B------:R-:W-:Y:S02]  /*18cc0*/  LOP3.LUT P6, RZ, R0, 0x3, RZ, 0xc0, !PT ;  /* 0x0000000300ff7812 */ /* 0x000fe400078cc0ff */
[----:B------:R-:W1:Y:S01]  /*18cd0*/  @P2 LDC R4, c[0x0][0x2c0] ;  /* 0x0000b000ff042b82 */ /* 0x000e620000000800 */
[----:B-----5:R1:W1:Y:S01]  /*18ce0*/  @P5 MUFU.LG2 R16, R138 ;  /* 0x0000008a00105308 */ /* 0x0202620000000c00 */
[----:B---3--:R-:W-:Y:S01]  /*18cf0*/  @P2 IMAD R0, R3, R2, RZ ;  /* 0x0000000203002224 */ /* 0x008fe200078e02ff */
[----:B------:R-:W-:Y:S01]  /*18d00*/  @!P3 CS2R R2, SRZ ;  /* 0x000000000002b805 */ /* 0x000fe2000001ff00 */
[----:B----4-:R-:W-:Y:S01]  /*18d10*/  @P2 IMAD.MOV.U32 R5, RZ, RZ, 0x1 ;  /* 0x00000001ff052424 */ /* 0x010fe200078e00ff */
[----:B--2---:R-:W-:Y:S06]  /*18d20*/  @!P3 BRA `(.L_x_1290) ;  /* 0x000000000020b947 */ /* 0x004fec0003800000 */
[----:B------:R-:W2:Y:S01]  /*18d30*/  S2UR UR4, SR_CTAID.Y ;  /* 0x00000000000479c3 */ /* 0x000ea20000002600 */
[----:B------:R-:W-:Y:S01]  /*18d40*/  ULDC UR5, c[0x0][0x2c4] ;  /* 0x0000b10000057ab9 */ /* 0x000fe20000000800 */
[----:B------:R-:W-:Y:S01]  /*18d50*/  PLOP3.LUT P1, PT, PT, PT, PT, 0x80, 0x0 ;  /* 0x000000000000781c */ /* 0x000fe20003f2f070 */
[----:B--2---:R-:W-:-:S04]  /*18d60*/  UIMAD UR4, UR4, UR5, URZ ;  /* 0x00000005040472a4 */ /* 0x004fc8000f8e023f */
[----:B------:R-:W-:-:S04]  /*18d70*/  USEL UR15, UR4, UR15, !UP0 ;  /* 0x0000000f040f7287 */ /* 0x000fc8000c000000 */
[----:B------:R-:W-:Y:S02]  /*18d80*/  USHF.R.S32.HI UR4, URZ, 0x1f, UR15 ;  /* 0x0000001f3f047899 */ /* 0x000fe4000801140f */
[----:B------:R-:W-:-:S04]  /*18d90*/  IMAD.U32 R2, RZ, RZ, UR15 ;  /* 0x0000000fff027e24 */ /* 0x000fc8000f8e00ff */
[----:B------:R-:W-:Y:S02]  /*18da0*/  MOV R3, UR4 ;  /* 0x0000000400037c02 */ /* 0x000fe40008000f00 */
.L_x_1290:
[----:B------:R-:W-:Y:S05]  /*18db0*/  @P2 BRA `(.L_x_1291) ;  /* 0x0000000000182947 */ /* 0x000fea0003800000 */
[----:B------:R-:W2:Y:S01]  /*18dc0*/  LDC R0, c[0x0][0x2c4] ;  /* 0x0000b100ff007b82 */ /* 0x000ea20000000800 */
[----:B------:R-:W-:Y:S02]  /*18dd0*/  ISETP.NE.AND P2, PT, RZ, UR7, PT ;  /* 0x00000007ff007c0c */ /* 0x000fe4000bf45270 */
[----:B-1----:R-:W-:-:S05]  /*18de0*/  MOV R4, 0x1 ;  /* 0x0000000100047802 */ /* 0x002fca0000000f00 */
[----:B------:R-:W1:Y:S08]  /*18df0*/  LDC R5, c[0x0][0x270] ;  /* 0x00009c00ff057b82 */ /* 0x000e700000000800 */
[----:B--2---:R-:W1:Y:S02]  /*18e00*/  @P2 LDC R0, c[0x0][0x2e4] ;  /* 0x0000b900ff002b82 */ /* 0x004e640000000800 */
[----:B-1----:R-:W-:-:S07]  /*18e10*/  IMAD R5, R0, R5, RZ ;  /* 0x0000000500057224 */ /* 0x002fce00078e02ff */
.L_x_1291:
[----:B------:R-:W-:Y:S01]  /*18e20*/  BAR.SYNC.DEFER_BLOCKING 0x0 ;  /* 0x0000000000007b1d */ /* 0x000fe20000010000 */
[----:B------:R-:W-:Y:S01]  /*18e30*/  ISETP.NE.AND P2, PT, R172, RZ, PT ;  /* 0x000000ffac00720c */ /* 0x000fe20003f45270 */
[----:B-1----:R-:W-:Y:S01]  /*18e40*/  IMAD R5, R7, R5, RZ ;  /* 0x0000000507057224 */ /* 0x002fe200078e02ff */
        /* <DEDUP_REMOVED lines=8> */
[----:B------:R-:W-:Y:S01]  /*18ed0*/  IMAD R6, R20, R4, RZ ;  /* 0x0000000414067224 */ /* 0x000fe200078e02ff */
        /* <DEDUP_REMOVED lines=77> */
.L_x_1293:
[----:B------:R-:W-:Y:S05]  /*193b0*/  BSYNC B0 ;  /* 0x0000000000007941 */ /* 0x000fea0003800000 */
.L_x_1292:
[----:B------:R-:W3:Y:S04]  /*193c0*/  LDL.64 R30, [R1+0x18] ;  /* 0x00001800011e7983 */ /* 0x000ee80000100a00 */
[----:B------:R-:W4:Y:S01]  /*193d0*/  LDL R0, [R1+0x10] ;  /* 0x0000100001007983 */ /* 0x000f220000100800 */
[----:B--2---:R-:W-:Y:S01]  /*193e0*/  SHF.R.S32.HI R4, RZ, 0x1f, R28 ;  /* 0x0000001fff047819 */ /* 0x004fe2000001141c */
[----:B------:R-:W-:Y:S02]  /*193f0*/  ULDC.64 UR4, c[0x0][0x2a0] ;  /* 0x0000a80000047ab9 */ /* 0x000fe40000000a00 */
[----:B------:R1:W2:Y:S04]  /*19400*/  LDS.128 R20, [R227] ;  /* 0x00000000e3147984 */ /* 0x0002a80000000c00 */
[----:B------:R1:W1:Y:S01]  /*19410*/  LDS.128 R16, [R227+0x4000] ;  /* 0x00400000e3107984 */ /* 0x0002620000000c00 */
[----:B------:R-:W-:-:S02]  /*19420*/  MOV R6, UR16 ;  /* 0x0000001000067c02 */ /* 0x000fc40008000f00 */
[--C-:B------:R-:W-:Y:S01]  /*19430*/  SHF.R.S32.HI R11, RZ, 0x1f, R10.reuse ;  /* 0x0000001fff0b7819 */ /* 0x100fe2000001140a */
[----:B------:R-:W-:Y:S01]  /*19440*/  BSSY B0, `(.L_x_1294) ;  /* 0x000001d000007945 */ /* 0x000fe20003800000 */
[----:B------:R-:W-:Y:S02]  /*19450*/  VIADD R14, R10, 0x60 ;  /* 0x000000600a0e7836 */ /* 0x000fe40000000000 */
[----:B------:R-:W-:Y:S01]  /*19460*/  IMAD.WIDE R6, R6, 0x80, R10 ;  /* 0x0000008006067825 */ /* 0x000fe200078e020a */
[----:B---3--:R-:W-:Y:S02]  /*19470*/  SHF.R.S32.HI R3, RZ, 0x1f, R30 ;  /* 0x0000001fff037819 */ /* 0x008fe4000001141e */
[----:B------:R-:W-:Y:S01]  /*19480*/  IADD3 R2, P4, R30, UR8, RZ ;  /* 0x000000081e027c10 */ /* 0x000fe2000ff9e0ff */
[----:B----4-:R-:W-:-:S03]  /*19490*/  IMAD.MOV.U32 R15, RZ, RZ, R0 ;  /* 0x000000ffff0f7224 */ /* 0x010fc600078e0000 */
[----:B------:R-:W-:Y:S01]  /*194a0*/  IADD3.X R3, R3, UR6, RZ, P4, !PT ;  /* 0x0000000603037c10 */ /* 0x000fe2000a7fe4ff */
[C---:B------:R-:W-:Y:S01]  /*194b0*/  VIADD R0, R10.reuse, 0x50 ;  /* 0x000000500a007836 */ /* 0x040fe20000000000 */
[----:B------:R-:W-:-:S04]  /*194c0*/  ISETP.GE.AND P4, PT, R10, UR14, PT ;  /* 0x0000000e0a007c0c */ /* 0x000fc8000bf86270 */
[----:B------:R-:W-:Y:S01]  /*194d0*/  ISETP.GE.AND P5, PT, R0, UR14, PT ;  /* 0x0000000e00007c0c */ /* 0x000fe2000bfa6270 */
[----:B------:R-:W-:Y:S02]  /*194e0*/  IMAD R0, R4, UR4, RZ ;  /* 0x0000000404007c24 */ /* 0x000fe4000f8e02ff */
[----:B------:R-:W-:-:S04]  /*194f0*/  IMAD.WIDE.U32 R12, R28, UR4, R2 ;  /* 0x000000041c0c7c25 */ /* 0x000fc8000f8e0002 */
[----:B------:R-:W-:-:S05]  /*19500*/  IMAD R0, R28, UR5, R0 ;  /* 0x000000051c007c24 */ /* 0x000fca000f8e0200 */
[----:B------:R-:W-:Y:S01]  /*19510*/  IADD3 R9, R13, R0, RZ ;  /* 0x000000000d097210 */ /* 0x000fe20007ffe0ff */
[----:B-12---:R-:W-:Y:S06]  /*19520*/  @P4 BRA `(.L_x_1295) ;  /* 0x0000000000384947 */ /* 0x006fec0003800000 */
        /* <DEDUP_REMOVED lines=14> */
.L_x_1295:
[----:B------:R-:W-:Y:S05]  /*19610*/  BSYNC B0 ;  /* 0x0000000000007941 */ /* 0x000fea0003800000 */
.L_x_1294:
        /* <DEDUP_REMOVED lines=23> */
.L_x_1297:
[----:B------:R-:W-:Y:S05]  /*19790*/  BSYNC B0 ;  /* 0x0000000000007941 */ /* 0x000fea0003800000 */
.L_x_1296:
        /* <DEDUP_REMOVED lines=22> */
.L_x_1299:
[----:B------:R-:W-:Y:S05]  /*19900*/  BSYNC B0 ;  /* 0x0000000000007941 */ /* 0x000fea0003800000 */
.L_x_1298:
        /* <DEDUP_REMOVED lines=21> */
.L_x_1301:
[----:B------:R-:W-:Y:S05]  /*19a60*/  BSYNC B0 ;  /* 0x0000000000007941 */ /* 0x000fea0003800000 */
.L_x_1300:
        /* <DEDUP_REMOVED lines=21> */
.L_x_1303:
[----:B------:R-:W-:Y:S05]  /*19bc0*/  BSYNC B0 ;  /* 0x0000000000007941 */ /* 0x000fea0003800000 */
.L_x_1302:
        /* <DEDUP_REMOVED lines=21> */
.L_x_1305:
[----:B------:R-:W-:Y:S05]  /*19d20*/  BSYNC B0 ;  /* 0x0000000000007941 */ /* 0x000fea0003800000 */
.L_x_1304:
        /* <DEDUP_REMOVED lines=21> */
.L_x_1307:
[----:B------:R-:W-:Y:S05]  /*19e80*/  BSYNC B0 ;  /* 0x0000000000007941 */ /* 0x000fea0003800000 */
.L_x_1306:
        /* <DEDUP_REMOVED lines=21> */
.L_x_1241:
        /* <DEDUP_REMOVED lines=19> */
[C---:B------:R-:W-:Y:S01]  /*1a110*/  VIADD R17, R8.reuse, 0x10 ;  /* 0x0000001008117836 */ /* 0x040fe20000000000 */
[----:B------:R-:W-:Y:S01]  /*1a120*/  @!UP0 UIMAD UR8, UR11, UR4, URZ ;  /* 0x000000040b0882a4 */ /* 0x000fe2000f8e023f */
[C---:B------:R-:W-:Y:S01]  /*1a130*/  VIADD R20, R8.reuse, 0x30 ;  /* 0x0000003008147836 */ /* 0x040fe20000000000 */
[----:B------:R-:W-:Y:S01]  /*1a140*/  @!UP0 UIMAD.WIDE.U32 UR28, UR26, UR4, URZ ;  /* 0x000000041a1c82a5 */ /* 0x000fe2000f8e003f */
[----:B------:R-:W-:Y:S01]  /*1a150*/  IADD3 R18, R8, 0x20, RZ ;  /* 0x0000002008127810 */ /* 0x000fe20007ffe0ff */
[----:B------:R-:W-:Y:S01]  /*1a160*/  @UP0 UIMAD UR9, UR15, UR9, UR13 ;  /* 0x000000090f0902a4 */ /* 0x000fe2000f8e020d */
[----:B------:R-:W-:Y:S01]  /*1a170*/  ISETP.NE.AND P1, PT, R0, RZ, PT ;  /* 0x000000ff0000720c */ /* 0x000fe20003f25270 */
        /* <DEDUP_REMOVED lines=8> */
[----:B------:R-:W-:Y:S01]  /*1a200*/  UISETP.NE.AND UP2, UPT, UR11, URZ, UPT ;  /* 0x0000003f0b00728c */ /* 0x000fe2000bf45270 */
[----:B------:R-:W-:Y:S01]  /*1a210*/  IMAD.WIDE R6, R6, 0x80, R8 ;  /* 0x0000008006067825 */ /* 0x000fe200078e0208 */
[----:B------:R-:W-:Y:S01]  /*1a220*/  USHF.R.S32.HI UR8, URZ, 0x1f, UR24 ;  /* 0x0000001f3f087899 */ /* 0x000fe20008011418 */
[----:B------:R-:W-:Y:S01]  /*1a230*/  LEA.HI.X.SX32 R3, R14, UR9, 0x1, P0 ;  /* 0x000000090e037c11 */ /* 0x000fe200080f0eff */
[----:B------:R-:W-:Y:S01]  /*1a240*/  UISETP.EQ.AND UP2, UPT, UR6, URZ, UP2 ;  /* 0x0000003f0600728c */ /* 0x000fe20009742270 */
[----:B------:R-:W-:Y:S01]  /*1a250*/  ISETP.GE.AND P0, PT, R17, UR23, PT ;  /* 0x0000001711007c0c */ /* 0x000fe2000bf06270 */
[----:B------:R-:W-:Y:S01]  /*1a260*/  ULDC.64 UR4, c[0x0][0x2a0] ;  /* 0x0000a80000047ab9 */ /* 0x000fe20000000a00 */
[----:B------:R-:W-:Y:S01]  /*1a270*/  @UP3 UMOV UR9, 0x1 ;  /* 0x0000000100093882 */ /* 0x000fe20000000000 */
[----:B------:R-:W-:Y:S01]  /*1a280*/  UIMAD UR8, UR8, UR4, URZ ;  /* 0x00000004080872a4 */ /* 0x000fe2000f8e023f */
[----:B------:R-:W-:Y:S01]  /*1a290*/  IMAD.U32 R12, RZ, RZ, UR4 ;  /* 0x00000004ff0c7e24 */ /* 0x000fe2000f8e00ff */
[----:B------:R-:W-:Y:S01]  /*1a2a0*/  UISETP.NE.OR UP1, UPT, UR15, -0x1, !UP2 ;  /* 0xffffffff0f00788c */ /* 0x000fe2000d725670 */
[----:B------:R-:W-:Y:S01]  /*1a2b0*/  VIADD R22, R8, 0x40 ;  /* 0x0000004008167836 */ /* 0x000fe20000000000 */
[----:B------:R-:W-:Y:S01]  /*1a2c0*/  @!UP3 ULDC UR4, c[0x0][0x2c4] ;  /* 0x0000b1000004bab9 */ /* 0x000fe20000000800 */
[----:B------:R-:W-:Y:S01]  /*1a2d0*/  @UP0 ULDC UR4, c[0x0][0x2e4] ;  /* 0x0000b90000040ab9 */ /* 0x000fe20000000800 */
[----:B------:R-:W-:Y:S01]  /*1a2e0*/  UIMAD UR5, UR24, UR5, UR8 ;  /* 0x00000005180572a4 */ /* 0x000fe2000f8e0208 */
[----:B------:R-:W-:Y:S01]  /*1a2f0*/  IMAD.WIDE.U32 R12, R12, UR24, R2 ;  /* 0x000000180c0c7c25 */ /* 0x000fe2000f8e0002 */
[----:B------:R-:W-:Y:S01]  /*1a300*/  @!UP3 UIMAD UR9, UR4, UR7, URZ ;  /* 0x000000070409b2a4 */ /* 0x000fe2000f8e023f */
[----:B------:R-:W-:Y:S01]  /*1a310*/  IADD3 R15, R14, 0x40, RZ ;  /* 0x000000400e0f7810 */ /* 0x000fe20007ffe0ff */
[----:B------:R-:W-:Y:S01]  /*1a320*/  @UP2 ULDC UR8, c[0x0][0x2c4] ;  /* 0x0000b10000082ab9 */ /* 0x000fe20000000800 */
[----:B------:R-:W-:Y:S01]  /*1a330*/  @UP3 ULDC UR6, c[0x0][0x2c0] ;  /* 0x0000b00000063ab9 */ /* 0x000fe20000000800 */
[----:B------:R-:W-:Y:S01]  /*1a340*/  UIMAD UR9, UR26, UR9, URZ ;  /* 0x000000091a0972a4 */ /* 0x000fe2000f8e023f */
[----:B------:R-:W-:Y:S01]  /*1a350*/  VIADD R11, R13, UR5 ;  /* 0x000000050d0b7c36 */ /* 0x000fe20008000000 */
[----:B------:R-:W-:-:S02]  /*1a360*/  @!UP1 UIMAD UR15, UR26, UR8, URZ ;  /* 0x000000081a0f92a4 */ /* 0x000fc4000f8e023f */
[----:B------:R-:W-:Y:S01]  /*1a370*/  USEL UR9, UR9, URZ, !UP2 ;  /* 0x0000003f09097287 */ /* 0x000fe2000d000000 */
[----:B------:R-:W-:Y:S01]  /*1a380*/  @!UP3 UMOV UR6, 0x1 ;  /* 0x000000010006b882 */ /* 0x000fe20000000000 */
[----:B------:R-:W-:Y:S01]  /*1a390*/  @!UP3 UMOV UR10, UR4 ;  /* 0x00000004000abc82 */ /* 0x000fe20008000000 */
[----:B------:R-:W-:Y:S02]  /*1a3a0*/  UIMAD UR8, UR19, UR6, URZ ;  /* 0x00000006130872a4 */ /* 0x000fe4000f8e023f */
[----:B------:R-:W-:Y:S01]  /*1a3b0*/  UIMAD UR10, UR24, UR10, UR9 ;  /* 0x0000000a180a72a4 */ /* 0x000fe2000f8e0209 */
[----:B------:R-:W-:Y:S01]  /*1a3c0*/  @!UP2 UMOV UR12, URZ ;  /* 0x0000003f000cac82 */ /* 0x000fe20008000000 */
[----:B------:R-:W-:Y:S01]  /*1a3d0*/  @UP2 UMOV UR12, UR15 ;  /* 0x0000000f000c2c82 */ /* 0x000fe20008000000 */
[----:B------:R-:W-:Y:S01]  /*1a3e0*/  @!UP2 UMOV UR13, URZ ;  /* 0x0000003f000dac82 */ /* 0x000fe20008000000 */
[----:B------:R-:W-:Y:S02]  /*1a3f0*/  USHF.R.S32.HI UR7, URZ, 0x1f, UR8 ;  /* 0x0000001f3f077899 */ /* 0x000fe40008011408 */
[----:B------:R-:W-:-:S02]  /*1a400*/  @UP2 USHF.R.S32.HI UR13, URZ, 0x1f, UR15 ;  /* 0x0000001f3f0d2899 */ /* 0x000fc4000801140f */
        /* <DEDUP_REMOVED lines=18> */
.L_x_1309:
[----:B------:R-:W-:Y:S05]  /*1a530*/  BSYNC B0 ;  /* 0x0000000000007941 */ /* 0x000fea0003800000 */
.L_x_1308:
        /* <DEDUP_REMOVED lines=21> */
.L_x_1311:
[----:B------:R-:W-:Y:S05]  /*1a690*/  BSYNC B0 ;  /* 0x0000000000007941 */ /* 0x000fea0003800000 */
.L_x_1310:
        /* <DEDUP_REMOVED lines=21> */
.L_x_1313:
[----:B------:R-:W-:Y:S05]  /*1a7f0*/  BSYNC B0 ;  /* 0x0000000000007941 */ /* 0x000fea0003800000 */
.L_x_1312:
        /* <DEDUP_REMOVED lines=21> */
.L_x_1315:
[----:B------:R-:W-:Y:S05]  /*1a950*/  BSYNC B0 ;  /* 0x0000000000007941 */ /* 0x000fea0003800000 */
.L_x_1314:
        /* <DEDUP_REMOVED lines=20> */
.L_x_1317:
[----:B------:R-:W-:Y:S05]  /*1aaa0*/  BSYNC B0 ;  /* 0x0000000000007941 */ /* 0x000fea0003800000 */
.L_x_1316:
        /* <DEDUP_REMOVED lines=20> */
.L_x_1319:
[----:B------:R-:W-:Y:S05]  /*1abf0*/  BSYNC B0 ;  /* 0x0000000000007941 */ /* 0x000fea0003800000 */
.L_x_1318:
        /* <DEDUP_REMOVED lines=20> */
.L_x_1321:
[----:B------:R-:W-:Y:S05]  /*1ad40*/  BSYNC B0 ;  /* 0x0000000000007941 */ /* 0x000fea0003800000 */
.L_x_1320:
        /* <DEDUP_REMOVED lines=20> */
.L_x_1323:
[----:B------:R-:W-:Y:S05]  /*1ae90*/  BSYNC B0 ;  /* 0x0000000000007941 */ /* 0x000fea0003800000 */
.L_x_1322:
        /* <DEDUP_REMOVED lines=10> */
.L_x_1325:
[----:B------:R-:W-:Y:S05]  /*1af40*/  BSYNC B0 ;  /* 0x0000000000007941 */ /* 0x000fea0003800000 */
.L_x_1324:
        /* <DEDUP_REMOVED lines=15> */
.L_x_1327:
[----:B------:R-:W-:Y:S05]  /*1b040*/  BSYNC B0 ;  /* 0x0000000000007941 */ /* 0x000fea0003800000 */
.L_x_1326:
        /* <DEDUP_REMOVED lines=10> */
.L_x_1329:
[----:B------:R-:W-:Y:S05]  /*1b0f0*/  BSYNC B0 ;  /* 0x0000000000007941 */ /* 0x000fea0003800000 */
.L_x_1328:
        /* <DEDUP_REMOVED lines=10> */
.L_x_1331:
[----:B------:R-:W-:Y:S05]  /*1b1a0*/  BSYNC B0 ;  /* 0x0000000000007941 */ /* 0x000fea0003800000 */
.L_x_1330:
        /* <DEDUP_REMOVED lines=10> */
.L_x_1333:
[----:B------:R-:W-:Y:S05]  /*1b250*/  BSYNC B0 ;  /* 0x0000000000007941 */ /* 0x000fea0003800000 */
.L_x_1332:
        /* <DEDUP_REMOVED lines=10> */
.L_x_1335:
[----:B------:R-:W-:Y:S05]  /*1b300*/  BSYNC B0 ;  /* 0x0000000000007941 */ /* 0x000fea0003800000 */
.L_x_1334:
        /* <DEDUP_REMOVED lines=10> */
.L_x_1337:
[----:B------:R-:W-:Y:S05]  /*1b3b0*/  BSYNC B0 ;  /* 0x0000000000007941 */ /* 0x000fea0003800000 */
.L_x_1336:
        /* <DEDUP_REMOVED lines=10> */
.L_x_1338:
        /* <DEDUP_REMOVED lines=10> */
.L_x_1758:


//--------------------- .text._ZN5flash16flash_fwd_kernelI23Flash_fwd_kernel_traitsILi128ELi128ELi32ELi4ELb0ELb0EN7cutlass6half_tE19Flash_kernel_traitsILi128ELi128ELi32ELi4ES3_EELb1ELb1ELb0ELb0ELb0ELb0ELb0ELb1EEEvNS_16Flash_fwd_paramsE --------------------------
	.section	.text._ZN5flash16flash_fwd_kernelI23Flash_fwd_kernel_traitsILi128ELi128ELi32ELi4ELb0ELb0EN7cutlass6half_tE19Flash_kernel_traitsILi128ELi128ELi32ELi4ES3_EELb1ELb1ELb0ELb0ELb0ELb0ELb0ELb1EEEvNS_16Flash_fwd_paramsE,"ax",@progbits
	.align	128
        .global         _ZN5flash16flash_fwd_kernelI23Flash_fwd_kernel_traitsILi128ELi128ELi32ELi4ELb0ELb0EN7cutlass6half_tE19Flash_kernel_traitsILi128ELi128ELi32ELi4ES3_EELb1ELb1ELb0ELb0ELb0ELb0ELb0ELb1EEEvNS_16Flash_fwd_paramsE
        .type           _ZN5flash16flash_fwd_kernelI23Flash_fwd_kernel_traitsILi128ELi128ELi32ELi4ELb0ELb0EN7cutlass6half_tE19Flash_kernel_traitsILi128ELi128ELi32ELi4ES3_EELb1ELb1ELb0ELb0ELb0ELb0ELb0ELb1EEEvNS_16Flash_fwd_paramsE,@function
        .size           _ZN5flash16flash_fwd_kernelI23Flash_fwd_kernel_traitsILi128ELi128ELi32ELi4ELb0ELb0EN7cutlass6half_tE19Flash_kernel_traitsILi128ELi128ELi32ELi4ES3_EELb1ELb1ELb0ELb0ELb0ELb0ELb0ELb1EEEvNS_16Flash_fwd_paramsE,(.L_x_1759 - _ZN5flash16flash_fwd_kernelI23Flash_fwd_kernel_traitsILi128ELi128ELi32ELi4ELb0ELb0EN7cutlass6half_tE19Flash_kernel_traitsILi128ELi128ELi32ELi4ES3_EELb1ELb1ELb0ELb0ELb0ELb0ELb0ELb1EEEvNS_16Flash_fwd_paramsE)
        .other          _ZN5flash16flash_fwd_kernelI23Flash_fwd_kernel_traitsILi128ELi128ELi32ELi4ELb0ELb0EN7cutlass6half_tE19Flash_kernel_traitsILi128ELi128ELi32ELi4ES3_EELb1ELb1ELb0ELb0ELb0ELb0ELb0ELb1EEEvNS_16Flash_fwd_paramsE,@"STO_CUDA_ENTRY STV_DEFAULT"
_ZN5flash16flash_fwd_kernelI23Flash_fwd_kernel_traitsILi128ELi128ELi32ELi4ELb0ELb0EN7cutlass6half_tE19Flash_kernel_traitsILi128ELi128ELi32ELi4ES3_EELb1ELb1ELb0ELb0ELb0ELb0ELb0ELb1EEEvNS_16Flash_fwd_paramsE:
.text._ZN5flash16flash_fwd_kernelI23Flash_fwd_kernel_traitsILi128ELi128ELi32ELi4ELb0ELb0EN7cutlass6half_tE19Flash_kernel_traitsILi128ELi128ELi32ELi4ES3_EELb1ELb1ELb0ELb0ELb0ELb0ELb0ELb1EEEvNS_16Flash_fwd_paramsE:
        /* <DEDUP_REMOVED lines=13> */
[----:B------:R-:W-:Y:S01]  /*00d0*/  S2UR UR21, SR_CTAID.X ;  /* 0x00000000001579c3 */ /* 0x000fe20000002500 */
[----:B------:R2:W5:Y:S07]  /*00e0*/  @P2 LDG.E.64 R4, desc[UR24][R2.64] ;  /* 0x0000001802042981 */ /* 0x00056e000c1e1b00 */
[----:B------:R-:W-:Y:S01]  /*00f0*/  S2UR UR15, SR_CTAID.Y ;  /* 0x00000000000f79c3 */ /* 0x000fe20000002600 */
[----:B------:R-:W-:Y:S01]  /*0100*/  UMOV UR20, 0xffffffff ;  /* 0xffffffff00147882 */ /* 0x000fe20000000000 */
[----:B------:R-:W-:Y:S01]  /*0110*/  UMOV UR16, URZ ;  /* 0x0000003f00107c82 */ /* 0x000fe20008000000 */
[----:B------:R-:W-:-:S05]  /*0120*/  ULDC.U8 UR13, c[0x0][0x388] ;  /* 0x0000e200000d7ab9 */ /* 0x000fca0000000000 */
[----:B------:R-:W1:Y:S08]  /*0130*/  S2UR UR4, SR_CTAID.Z ;  /* 0x00000000000479c3 */ /* 0x000e700000002700 */
[----:B------:R-:W5:Y:S01]  /*0140*/  @P2 LDC R0, c[0x0][0x3b0] ;  /* 0x0000ec00ff002b82 */ /* 0x000f620000000800 */
[----:B--2---:R-:W-:Y:S02]  /*0150*/  @P2 IMAD.MOV.U32 R2, RZ, RZ, R9 ;  /* 0x000000ffff022224 */ /* 0x004fe400078e0009 */
[----:B---3--:R-:W-:-:S06]  /*0160*/  @P2 IMAD.MOV.U32 R3, RZ, RZ, R8 ;  /* 0x000000ffff032224 */ /* 0x008fcc00078e0008 */
[----:B------:R-:W2:Y:S01]  /*0170*/  @P2 LDG.E.64 R2, desc[UR24][R2.64] ;  /* 0x0000001802022981 */ /* 0x000ea2000c1e1b00 */
[----:B------:R-:W-:Y:S02]  /*0180*/  UISETP.NE.U32.AND UP2, UPT, UR8, URZ, UPT ;  /* 0x0000003f0800728c */ /* 0x000fe4000bf45070 */
[----:B------:R-:W-:Y:S02]  /*0190*/  UISETP.NE.U32.AND UP1, UPT, UR6, URZ, UPT ;  /* 0x0000003f0600728c */ /* 0x000fe4000bf25070 */
[----:B------:R-:W-:Y:S02]  /*01a0*/  UISETP.NE.AND.EX UP2, UPT, UR9, URZ, UPT, UP2 ;  /* 0x0000003f0900728c */ /* 0x000fe4000bf45320 */
[----:B-1----:R-:W-:Y:S01]  /*01b0*/  ULOP3.LUT UR5, UR4, UR21, UR15, 0xfe, !UPT ;  /* 0x0000001504057292 */ /* 0x002fe2000f8efe0f */
[----:B------:R-:W-:Y:S01]  /*01c0*/  ULDC.64 UR8, c[0x0][0x2f0] ;  /* 0x0000bc0000087ab9 */ /* 0x000fe20000000a00 */
[----:B------:R-:W-:Y:S02]  /*01d0*/  UISETP.NE.AND.EX UP1, UPT, UR7, URZ, UPT, UP1 ;  /* 0x0000003f0700728c */ /* 0x000fe4000bf25310 */
[----:B------:R-:W-:Y:S01]  /*01e0*/  PLOP3.LUT P0, PT, PT, PT, UP2, 0x80, 0x0 ;  /* 0x000000000000781c */ /* 0x000fe20003f0f028 */
[----:B------:R-:W-:Y:S01]  /*01f0*/  UIMAD.WIDE UR8, UR15, 0x4, UR8 ;  /* 0x000000040f0878a5 */ /* 0x000fe2000f8e0208 */
[----:B----4-:R-:W-:Y:S01]  /*0200*/  LOP3.LUT P3, RZ, R104, UR5, RZ, 0xfc, !PT ;  /* 0x0000000568ff7c12 */ /* 0x010fe2000f86fcff */
[----:B------:R-:W-:Y:S01]  /*0210*/  ULDC.U8 UR5, c[0x0][0x3c2] ;  /* 0x0000f08000057ab9 */ /* 0x000fe20000000000 */
[----:B------:R-:W-:Y:S01]  /*0220*/  ULDC.64 UR6, c[0x0][0x2f8] ;  /* 0x0000be0000067ab9 */ /* 0x000fe20000000a00 */
[----:B------:R-:W-:-:S02]  /*0230*/  UISETP.NE.AND UP3, UPT, UR5, URZ, UPT ;  /* 0x0000003f0500728c */ /* 0x000fc4000bf65270 */
[----:B------:R-:W-:Y:S02]  /*0240*/  UISETP.EQ.U32.AND UP0, UPT, UR6, URZ, UPT ;  /* 0x0000003f0600728c */ /* 0x000fe4000bf02070 */
[----:B------:R-:W-:Y:S02]  /*0250*/  @UP1 ULDC.64 UR10, c[0x0][0x300] ;  /* 0x0000c000000a1ab9 */ /* 0x000fe40000000a00 */
[----:B------:R-:W-:Y:S02]  /*0260*/  UISETP.EQ.OR.EX UP0, UPT, UR7, URZ, !UP3, UP0 ;  /* 0x0000003f0700728c */ /* 0x000fe4000df02700 */
[----:B------:R-:W-:Y:S02]  /*0270*/  @UP1 UIMAD.WIDE UR10, UR15, 0x4, UR10 ;  /* 0x000000040f0a18a5 */ /* 0x000fe4000f8e020a */
[----:B------:R-:W1:Y:S01]  /*0280*/  @!P3 LDC.64 R6, c[0x0][0x3b8] ;  /* 0x0000ee00ff06bb82 */ /* 0x000e620000000a00 */
        /* <DEDUP_REMOVED lines=10> */
[----:B------:R-:W-:Y:S01]  /*0330*/  ULDC.64 UR8, c[0x0][0x2f8] ;  /* 0x0000be0000087ab9 */ /* 0x000fe20000000a00 */
[----:B-1----:R-:W-:Y:S02]  /*0340*/  @!P3 IMAD.MOV.U32 R4, RZ, RZ, R9 ;  /* 0x000000ffff04b224 */ /* 0x002fe400078e0009 */
[----:B------:R-:W-:-:S05]  /*0350*/  @!P3 IMAD.MOV.U32 R5, RZ, RZ, R8 ;  /* 0x000000ffff05b224 */ /* 0x000fca00078e0008 */
[----:B------:R1:W-:Y:S01]  /*0360*/  @!P3 STG.E.64 desc[UR24][R6.64+0x8], R4 ;  /* 0x000008040600b986 */ /* 0x0003e2000c101b18 */
[----:B------:R-:W-:Y:S01]  /*0370*/  PLOP3.LUT P2, PT, PT, PT, UP0, 0x80, 0x0 ;  /* 0x000000000000781c */ /* 0x000fe20003f4f008 */
[----:B------:R-:W-:Y:S02]  /*0380*/  UIMAD.WIDE UR8, UR15, 0x4, UR8 ;  /* 0x000000040f0878a5 */ /* 0x000fe4000f8e0208 */
[----:B-1----:R-:W2:Y:S04]  /*0390*/  @P0 LDG.E R6, desc[UR24][R2.64] ;  /* 0x0000001802060981 */ /* 0x002ea8000c1e1900 */
[----:B------:R1:W3:Y:S02]  /*03a0*/  @P0 LDG.E R5, desc[UR24][R2.64+0x4] ;  /* 0x0000041802050981 */ /* 0x0002e4000c1e1900 */
[----:B-1----:R-:W-:-:S02]  /*03b0*/  IMAD.U32 R2, RZ, RZ, UR10 ;  /* 0x0000000aff027e24 */ /* 0x002fc4000f8e00ff */
[----:B------:R-:W-:-:S05]  /*03c0*/  IMAD.U32 R3, RZ, RZ, UR11 ;  /* 0x0000000bff037e24 */ /* 0x000fca000f8e00ff */
[----:B------:R1:W4:Y:S02]  /*03d0*/  @P1 LDG.E R0, desc[UR24][R2.64] ;  /* 0x0000001802001981 */ /* 0x000324000c1e1900 */
[----:B-1----:R-:W-:Y:S02]  /*03e0*/  IMAD.U32 R2, RZ, RZ, UR8 ;  /* 0x00000008ff027e24 */ /* 0x002fe4000f8e00ff */
[----:B------:R-:W-:-:S05]  /*03f0*/  IMAD.U32 R3, RZ, RZ, UR9 ;  /* 0x00000009ff037e24 */ /* 0x000fca000f8e00ff */
[----:B------:R-:W5:Y:S01]  /*0400*/  @!P2 LDG.E R4, desc[UR24][R2.64] ;  /* 0x000000180204a981 */ /* 0x000f62000c1e1900 */
[----:B------:R-:W-:Y:S01]  /*0410*/  SHF.R.S32.HI R13, RZ, 0x1f, R104 ;  /* 0x0000001fff0d7819 */ /* 0x000fe20000011468 */
[----:B------:R-:W-:-:S03]  /*0420*/  UMOV UR8, 0xffffffff ;  /* 0xffffffff00087882 */ /* 0x000fc60000000000 */
[----:B------:R-:W-:Y:S02]  /*0430*/  LEA.HI R101, R13, R104, RZ, 0x5 ;  /* 0x000000680d657211 */ /* 0x000fe400078f28ff */
[----:B--2---:R-:W-:Y:S02]  /*0440*/  @P0 R2UR UR20, R6 ;  /* 0x00000000061402ca */ /* 0x004fe400000e0000 */
[----:B---3--:R-:W-:Y:S02]  /*0450*/  @P0 R2UR UR22, R5 ;  /* 0x00000000051602ca */ /* 0x008fe400000e0000 */
[----:B------:R-:W-:-:S04]  /*0460*/  ISETP.NE.U32.AND P0, PT, RZ, UR6, PT ;  /* 0x00000006ff007c0c */ /* 0x000fc8000bf05070 */
[----:B------:R-:W-:-:S07]  /*0470*/  ISETP.NE.AND.EX P0, PT, RZ, UR7, PT, P0 ;  /* 0x00000007ff007c0c */ /* 0x000fce000bf05300 */
[----:B------:R-:W-:-:S07]  /*0480*/  @UP2 UIADD3 UR22, UR22, -UR20, URZ ;  /* 0x8000001416162290 */ /* 0x000fce000fffe03f */
[----:B------:R-:W-:Y:S01]  /*0490*/  @!UP2 ULDC UR22, c[0x0][0x2c4] ;  /* 0x0000b1000016aab9 */ /* 0x000fe20000000800 */
[----:B----4-:R-:W-:Y:S02]  /*04a0*/  @P1 R2UR UR16, R0 ;  /* 0x00000000001012ca */ /* 0x010fe400000e0000 */
[----:B------:R-:W-:-:S05]  /*04b0*/  LOP3.LUT R0, R101, 0xffffffe0, RZ, 0xc0, !PT ;  /* 0xffffffe065007812 */ /* 0x000fca00078ec0ff */
[----:B------:R-:W-:Y:S01]  /*04c0*/  IMAD.IADD R96, R104, 0x1, -R0 ;  /* 0x0000000168607824 */ /* 0x000fe200078e0a00 */
[----:B-----5:R-:W-:Y:S01]  /*04d0*/  @!P2 R2UR UR8, R4 ;  /* 0x000000000408a2ca */ /* 0x020fe200000e0000 */
[----:B------:R-:W-:-:S14]  /*04e0*/  @!P0 BRA `(.L_x_1339) ;  /* 0x00000000001c8947 */ /* 0x000fdc0003800000 */
[----:B------:R-:W-:-:S13]  /*04f0*/  PLOP3.LUT P0, PT, PT, PT, UP3, 0x80, 0x0 ;  /* 0x000000000000781c */ /* 0x000fda0003f0f038 */
[----:B------:R-:W2:Y:S04]  /*0500*/  @P0 LDG.E R0, desc[UR24][R2.64+0x4] ;  /* 0x0000041802000981 */ /* 0x000ea8000c1e1900 */
[----:B------:R-:W3:Y:S01]  /*0510*/  @!P0 LDG.E R2, desc[UR24][R2.64] ;  /* 0x0000001802028981 */ /* 0x000ee2000c1e1900 */
[----:B--2---:R-:W-:-:S13]  /*0520*/  @P0 R2UR UR5, R0 ;  /* 0x00000000000502ca */ /* 0x004fda00000e0000 */
[----:B------:R-:W-:-:S07]  /*0530*/  @UP3 UIADD3 UR5, UR5, -UR8, URZ ;  /* 0x8000000805053290 */ /* 0x000fce000fffe03f */
[----:B---3--:R-:W-:Y:S01]  /*0540*/  @!P0 R2UR UR5, R2 ;  /* 0x00000000020582ca */ /* 0x008fe200000e0000 */
[----:B------:R-:W-:-:S14]  /*0550*/  BRA `(.L_x_1340) ;  /* 0x0000000000047947 */ /* 0x000fdc0003800000 */
.L_x_1339:
[----:B------:R-:W-:-:S05]  /*0560*/  ULDC UR5, c[0x0][0x2c8] ;  /* 0x0000b20000057ab9 */ /* 0x000fca0000000800 */
.L_x_1340:
        /* <DEDUP_REMOVED lines=36> */
[----:B------:R-:W1:Y:S01]  /*07b0*/  LDC R14, c[0x0][0x278] ;  /* 0x00009e00ff0e7b82 */ /* 0x000e620000000800 */
[----:B------:R-:W2:Y:S01]  /*07c0*/  S2R R7, SR_CTAID.Z ;  /* 0x0000000000077919 */ /* 0x000ea20000002700 */
[CC--:B------:R-:W-:Y:S01]  /*07d0*/  LEA.HI R5, R13.reuse, R104.reuse, RZ, 0x3 ;  /* 0x000000680d057211 */ /* 0x0c0fe200078f18ff */
[----:B------:R-:W-:Y:S01]  /*07e0*/  UIADD3 UR12, -UR19, UR22, URZ ;  /* 0x00000016130c7290 */ /* 0x000fe2000fffe13f */
[----:B------:R-:W-:Y:S01]  /*07f0*/  LEA.HI R18, R13, R104, RZ, 0x4 ;  /* 0x000000680d127211 */ /* 0x000fe200078f20ff */
[----:B------:R-:W-:Y:S01]  /*0800*/  ULDC UR5, c[0x0][0x270] ;  /* 0x00009c0000057ab9 */ /* 0x000fe20000000800 */
[----:B------:R-:W-:Y:S01]  /*0810*/  SHF.R.S32.HI R6, RZ, 0x3, R5 ;  /* 0x00000003ff067819 */ /* 0x000fe20000011405 */
[----:B------:R-:W-:Y:S02]  /*0820*/  UIMAD UR5, UR15, UR5, UR4 ;  /* 0x000000050f0572a4 */ /* 0x000fe4000f8e0204 */
[----:B------:R-:W-:Y:S02]  /*0830*/  UISETP.NE.AND UP1, UPT, UR20, -0x1, UPT ;  /* 0xffffffff1400788c */ /* 0x000fe4000bf25270 */
[----:B------:R-:W-:Y:S01]  /*0840*/  VIADD R4, R6, 0x20 ;  /* 0x0000002006047836 */ /* 0x000fe20000000000 */
[----:B------:R-:W-:-:S02]  /*0850*/  USHF.L.U32 UR11, UR5, 0x5, URZ ;  /* 0x00000005050b7899 */ /* 0x000fc4000800063f */
[----:B------:R-:W-:Y:S02]  /*0860*/  UISETP.NE.AND UP0, UPT, UR8, -0x1, UPT ;  /* 0xffffffff0800788c */ /* 0x000fe4000bf05270 */
[----:B------:R-:W-:Y:S01]  /*0870*/  ISETP.GE.AND P4, PT, R4, UR12, PT ;  /* 0x0000000c04007c0c */ /* 0x000fe2000bf86270 */
[----:B------:R-:W-:Y:S01]  /*0880*/  USHF.R.S32.HI UR10, URZ, 0x1f, UR11 ;  /* 0x0000001f3f0a7899 */ /* 0x000fe2000801140b */
[----:B------:R-:W-:Y:S01]  /*0890*/  IADD3 R106, P2, P1, R9, UR11, R96 ;  /* 0x0000000b096a7c10 */ /* 0x000fe2000f95e060 */
[----:B------:R-:W-:Y:S01]  /*08a0*/  ULDC UR39, c[0x0][0x2d8] ;  /* 0x0000b60000277ab9 */ /* 0x000fe20000000800 */
[----:B------:R-:W-:Y:S01]  /*08b0*/  @UP1 ULDC.64 UR6, c[0x0][0x240] ;  /* 0x0000900000061ab9 */ /* 0x000fe20000000a00 */
[----:B------:R-:W-:Y:S02]  /*08c0*/  @!UP1 USHF.R.S32.HI UR9, URZ, 0x1f, UR15 ;  /* 0x0000001f3f099899 */ /* 0x000fe4000801140f */
[----:B------:R3:W-:Y:S01]  /*08d0*/  STL [R1+0xd4], R106 ;  /* 0x0000d46a01007387 */ /* 0x0007e20000100800 */
[----:B-1----:R-:W-:Y:S01]  /*08e0*/  IABS R11, R14 ;  /* 0x0000000e000b7213 */ /* 0x002fe20000000000 */
[----:B------:R-:W-:-:S02]  /*08f0*/  @UP1 UIMAD.WIDE.U32 UR34, UR20, UR6, URZ ;  /* 0x00000006142212a5 */ /* 0x000fc4000f8e003f */
[----:B------:R-:W-:Y:S01]  /*0900*/  @UP0 UIADD3 UR31, UR16, UR8, URZ ;  /* 0x00000008101f0290 */ /* 0x000fe2000fffe03f */
[----:B------:R-:W1:Y:S01]  /*0910*/  I2F.RP R2, R11 ;  /* 0x0000000b00027306 */ /* 0x000e620000209400 */
[----:B------:R-:W-:-:S03]  /*0920*/  @UP1 UIMAD UR14, UR20, UR7, UR35 ;  /* 0x00000007140e12a4 */ /* 0x000fc6000f8e0223 */
[----:B------:R-:W-:Y:S01]  /*0930*/  @!UP1 ULDC.64 UR6, c[0x0][0x228] ;  /* 0x00008a0000069ab9 */ /* 0x000fe20000000a00 */
[----:B--2---:R-:W-:Y:S01]  /*0940*/  IABS R4, R7 ;  /* 0x0000000700047213 */ /* 0x004fe20000000000 */
[----:B------:R-:W-:Y:S01]  /*0950*/  @!UP1 UIMAD UR9, UR9, UR6, URZ ;  /* 0x00000006090992a4 */ /* 0x000fe2000f8e023f */
[----:B------:R-:W-:Y:S01]  /*0960*/  SHF.R.S32.HI R7, RZ, 0x1f, R6 ;  /* 0x0000001fff077819 */ /* 0x000fe20000011406 */
[----:B------:R-:W-:Y:S02]  /*0970*/  @!UP1 UIMAD.WIDE.U32 UR32, UR15, UR6, URZ ;  /* 0x000000060f2092a5 */ /* 0x000fe4000f8e003f */
[----:B------:R-:W-:Y:S01]  /*0980*/  @!UP1 UIMAD UR7, UR15, UR7, UR9 ;  /* 0x000000070f0792a4 */ /* 0x000fe2000f8e0209 */
[----:B------:R-:W-:Y:S01]  /*0990*/  ULDC UR6, c[0x0][0x2d4] ;  /* 0x0000b50000067ab9 */ /* 0x000fe20000000800 */
[----:B------:R-:W-:Y:S01]  /*09a0*/  @UP1 UMOV UR26, UR34 ;  /* 0x00000022001a1c82 */ /* 0x000fe20008000000 */
[----:B------:R-:W-:Y:S01]  /*09b0*/  UIMAD UR5, UR5, UR6, UR19 ;  /* 0x00000006050572a4 */ /* 0x000fe2000f8e0213 */
[----:B-1----:R-:W1:Y:S01]  /*09c0*/  MUFU.RCP R2, R2 ;  /* 0x0000000200027308 */ /* 0x002e620000001000 */
[----:B------:R-:W-:-:S02]  /*09d0*/  @!UP1 UIADD3 UR14, UR33, UR7, URZ ;  /* 0x00000007210e9290 */ /* 0x000fc4000fffe03f */
[----:B------:R-:W-:Y:S01]  /*09e0*/  UIMAD UR5, UR5, UR39, URZ ;  /* 0x00000027050572a4 */ /* 0x000fe2000f8e023f */
[----:B------:R-:W-:Y:S01]  /*09f0*/  @!UP1 UMOV UR26, UR32 ;  /* 0x00000020001a9c82 */ /* 0x000fe20008000000 */
[----:B-1----:R-:W-:-:S04]  /*0a00*/  VIADD R2, R2, 0xffffffe ;  /* 0x0ffffffe02027836 */ /* 0x002fc80000000000 */
[----:B------:R1:W2:Y:S02]  /*0a10*/  F2I.FTZ.U32.TRUNC.NTZ R3, R2 ;  /* 0x0000000200037305 */ /* 0x0002a4000021f000 */
[----:B-1----:R-:W-:Y:S02]  /*0a20*/  VIADD R2, R6, 0x30 ;  /* 0x0000003006027836 */ /* 0x002fe40000000000 */
[----:B--2---:R-:W-:-:S03]  /*0a30*/  IMAD.MOV R0, RZ, RZ, -R3 ;  /* 0x000000ffff007224 */ /* 0x004fc600078e0a03 */
[----:B------:R-:W-:Y:S01]  /*0a40*/  ISETP.GE.AND P3, PT, R2, UR12, PT ;  /* 0x0000000c02007c0c */ /* 0x000fe2000bf66270 */
[----:B------:R-:W-:Y:S02]  /*0a50*/  IMAD R0, R0, R11, RZ ;  /* 0x0000000b00007224 */ /* 0x000fe400078e02ff */
[----:B------:R-:W-:-:S04]  /*0a60*/  IMAD.MOV.U32 R2, RZ, RZ, RZ ;  /* 0x000000ffff027224 */ /* 0x000fc800078e00ff */
[----:B------:R-:W-:Y:S01]  /*0a70*/  IMAD.HI.U32 R2, R3, R0, R2 ;  /* 0x0000000003027227 */ /* 0x000fe200078e0002 */
[----:B------:R-:W-:-:S03]  /*0a80*/  SHF.R.S32.HI R3, RZ, 0x1f, R96 ;  /* 0x0000001fff037819 */ /* 0x000fc60000011460 */
[----:B------:R-:W-:Y:S01]  /*0a90*/  VIADD R0, R6, 0x40 ;  /* 0x0000004006007836 */ /* 0x000fe20000000000 */
[----:B------:R-:W-:Y:S01]  /*0aa0*/  IADD3.X R103, R8, UR10, R3, P2, P1 ;  /* 0x0000000a08677c10 */ /* 0x000fe200097e2403 */
[----:B------:R-:W-:Y:S01]  /*0ab0*/  @UP0 ULDC.64 UR10, c[0x0][0x248] ;  /* 0x00009200000a0ab9 */ /* 0x000fe20000000a00 */
[----:B------:R-:W-:Y:S01]  /*0ac0*/  PLOP3.LUT P1, PT, PT, PT, UP0, 0x80, 0x0 ;  /* 0x000000000000781c */ /* 0x000fe20003f2f008 */
[----:B------:R-:W-:Y:S01]  /*0ad0*/  @UP0 UIMAD.WIDE.U32 UR36, UR31, UR10, URZ ;  /* 0x0000000a1f2402a5 */ /* 0x000fe2000f8e003f */
[----:B------:R-:W-:Y:S01]  /*0ae0*/  ISETP.GE.AND P0, PT, R0, UR12, PT ;  /* 0x0000000c00007c0c */ /* 0x000fe2000bf06270 */
[----:B------:R-:W-:Y:S01]  /*0af0*/  IMAD.HI.U32 R0, R2, R4, RZ ;  /* 0x0000000402007227 */ /* 0x000fe200078e00ff */
[----:B------:R-:W-:-:S03]  /*0b00*/  @UP0 UIMAD UR31, UR31, UR11, URZ ;  /* 0x0000000b1f1f02a4 */ /* 0x000fc6000f8e023f */
[----:B------:R-:W-:Y:S01]  /*0b10*/  IMAD.MOV R2, RZ, RZ, -R0 ;  /* 0x000000ffff027224 */ /* 0x000fe200078e0a00 */
[----:B------:R-:W-:Y:S01]  /*0b20*/  @UP0 UIADD3 UR31, UR37, UR31, URZ ;  /* 0x0000001f251f0290 */ /* 0x000fe2000fffe03f */
[----:B------:R-:W-:Y:S01]  /*0b30*/  IMAD.SHL.U32 R3, R6, 0x40, RZ ;  /* 0x0000004006037824 */ /* 0x000fe200078e00ff */
[----:B------:R-:W-:Y:S01]  /*0b40*/  @UP0 UMOV UR34, UR36 ;  /* 0x0000002400220c82 */ /* 0x000fe20008000000 */
[----:B------:R-:W-:Y:S01]  /*0b50*/  IMAD R2, R11, R2, R4 ;  /* 0x000000020b027224 */ /* 0x000fe200078e0204 */
[----:B------:R-:W-:Y:S01]  /*0b60*/  LOP3.LUT R4, R5, 0xfffffff8, RZ, 0xc0, !PT ;  /* 0xfffffff805047812 */ /* 0x000fe200078ec0ff */
[----:B------:R-:W-:Y:S01]  /*0b70*/  IMAD.U32 R8, RZ, RZ, UR21 ;  /* 0x00000015ff087e24 */ /* 0x000fe2000f8e00ff */
[----:B------:R-:W-:Y:S02]  /*0b80*/  LOP3.LUT R3, R3, 0x1c0, RZ, 0xc0, !PT ;  /* 0x000001c003037812 */ /* 0x000fe400078ec0ff */
[----:B------:R-:W-:Y:S01]  /*0b90*/  ISETP.GT.U32.AND P5, PT, R11, R2, PT ;  /* 0x000000020b00720c */ /* 0x000fe20003fa4070 */
[----:B------:R-:W-:-:S02]  /*0ba0*/  IMAD.IADD R22, R104, 0x1, -R4 ;  /* 0x0000000168167824 */ /* 0x000fc400078e0a04 */
[----:B------:R-:W-:-:S04]  /*0bb0*/  IMAD.WIDE R8, R8, 0x80, R6 ;  /* 0x0000008008087825 */ /* 0x000fc800078e0206 */
[----:B------:R-:W-:-:S05]  /*0bc0*/  IMAD.SHL.U32 R136, R22, 0x8, RZ ;  /* 0x0000000816887824 */ /* 0x000fca00078e00ff */
[----:B------:R-:W-:Y:S02]  /*0bd0*/  LOP3.LUT R4, R3, 0x38, R136, 0xf8, !PT ;  /* 0x0000003803047812 */ /* 0x000fe400078ef888 */
[----:B------:R-:W-:Y:S01]  /*0be0*/  SHF.R.U32.HI R3, RZ, 0x3, R3 ;  /* 0x00000003ff037819 */ /* 0x000fe20000011603 */
[----:B---3--:R-:W-:Y:S06]  /*0bf0*/  @P1 BRA `(.L_x_1342) ;  /* 0x0000000000301947 */ /* 0x008fec0003800000 */
        /* <DEDUP_REMOVED lines=12> */
.L_x_1342:
        /* <DEDUP_REMOVED lines=32> */
.L_x_1343:
        /* <DEDUP_REMOVED lines=10> */
[----:B------:R-:W-:Y:S01]  /*0f60*/  IMAD.IADD R21, R4, 0x1, -R11 ;  /* 0x0000000104157824 */ /* 0x000fe200078e0a0b */
[----:B------:R-:W-:Y:S01]  /*0f70*/  LOP3.LUT R212, R12, 0xfffffe00, R212, 0xf8, !PT ;  /* 0xfffffe000cd47812 */ /* 0x000fe200078ef8d4 */
[----:B------:R-:W-:Y:S01]  /*0f80*/  @P6 VIADD R0, R0, 0x1 ;  /* 0x0000000100006836 */ /* 0x000fe20000000000 */
[----:B------:R-:W-:Y:S01]  /*0f90*/  IADD3.X R11, R3, UR31, R5, P1, !PT ;  /* 0x0000001f030b7c10 */ /* 0x000fe20008ffe405 */
[----:B------:R-:W-:Y:S01]  /*0fa0*/  IMAD.WIDE.U32 R2, R6, UR8, R136 ;  /* 0x0000000806027c25 */ /* 0x000fe2000f8e0088 */
[----:B------:R-:W-:Y:S01]  /*0fb0*/  IADD3 R4, P1, R136, UR26, RZ ;  /* 0x0000001a88047c10 */ /* 0x000fe2000ff3e0ff */
[----:B------:R-:W1:Y:S01]  /*0fc0*/  S2UR UR31, SR_CgaCtaId ;  /* 0x00000000001f79c3 */ /* 0x000e620000008800 */
[----:B------:R-:W-:Y:S01]  /*0fd0*/  @!P2 IADD3 R0, -R0, RZ, RZ ;  /* 0x000000ff0000a210 */ /* 0x000fe20007ffe1ff */
[----:B------:R-:W-:Y:S01]  /*0fe0*/  IMAD R5, R7, UR8, RZ ;  /* 0x0000000807057c24 */ /* 0x000fe2000f8e02ff */
[----:B------:R-:W-:Y:S01]  /*0ff0*/  IADD3 R2, P2, R2, UR32, RZ ;  /* 0x0000002002027c10 */ /* 0x000fe2000ff5e0ff */
[----:B------:R-:W-:Y:S01]  /*1000*/  VIADD R107, R136, 0x40 ;  /* 0x00000040886b7836 */ /* 0x000fe20000000000 */
[----:B------:R-:W-:Y:S01]  /*1010*/  @!P5 LOP3.LUT R0, RZ, R14, RZ, 0x33, !PT ;  /* 0x0000000eff00d212 */ /* 0x000fe200078e33ff */
[C---:B------:R-:W-:Y:S01]  /*1020*/  IMAD R13, R6.reuse, UR9, R5 ;  /* 0x00000009060d7c24 */ /* 0x040fe2000f8e0205 */
[----:B------:R-:W-:Y:S01]  /*1030*/  IADD3.X R5, R137, UR14, RZ, P1, !PT ;  /* 0x0000000e89057c10 */ /* 0x000fe20008ffe4ff */
[----:B------:R-:W-:Y:S01]  /*1040*/  ULDC.64 UR14, c[0x0][0x268] ;  /* 0x00009a00000e7ab9 */ /* 0x000fe20000000a00 */
[----:B------:R-:W-:Y:S01]  /*1050*/  SHF.R.S32.HI R12, RZ, 0x1f, R0 ;  /* 0x0000001fff0c7819 */ /* 0x000fe20000011400 */
[----:B------:R-:W-:Y:S01]  /*1060*/  VIADD R20, R6, 0x10 ;  /* 0x0000001006147836 */ /* 0x000fe20000000000 */
[----:B------:R-:W-:Y:S01]  /*1070*/  IADD3.X R3, R3, UR17, R13, P2, !PT ;  /* 0x0000001103037c10 */ /* 0x000fe200097fe40d */
[----:B------:R-:W-:Y:S01]  /*1080*/  ULDC.64 UR16, c[0x0][0x260] ;  /* 0x0000980000107ab9 */ /* 0x000fe20000000a00 */
[----:B------:R-:W-:Y:S01]  /*1090*/  IMAD.WIDE.U32 R16, R16, UR4, R4 ;  /* 0x0000000410107c25 */ /* 0x000fe2000f8e0004 */
[----:B------:R-:W-:Y:S01]  /*10a0*/  ISETP.GE.AND P6, PT, R6, UR12, PT ;  /* 0x0000000c06007c0c */ /* 0x000fe2000bfc6270 */
[----:B------:R-:W-:Y:S01]  /*10b0*/  UIMAD UR7, UR4, UR7, UR23 ;  /* 0x00000007040772a4 */ /* 0x000fe2000f8e0217 */
[----:B------:R-:W-:Y:S01]  /*10c0*/  ISETP.GE.AND P5, PT, R20, UR12, PT ;  /* 0x0000000c14007c0c */ /* 0x000fe2000bfa6270 */
[----:B------:R-:W-:Y:S01]  /*10d0*/  IMAD.WIDE.U32 R28, R0, UR16, R10 ;  /* 0x00000010001c7c25 */ /* 0x000fe2000f8e000a */
[----:B------:R-:W-:-:S02]  /*10e0*/  UMOV UR4, 0x400 ;  /* 0x0000040000047882 */ /* 0x000fc40000000000 */
[----:B------:R-:W-:Y:S01]  /*10f0*/  R2P PR, R21, 0x6 ;  /* 0x0000000615007804 */ /* 0x000fe20000000000 */
[----:B------:R-:W-:Y:S01]  /*1100*/  IMAD.WIDE.U32 R26, R0, UR14, R2 ;  /* 0x0000000e001a7c25 */ /* 0x000fe2000f8e0002 */
[----:B------:R2:W-:Y:S01]  /*1110*/  STL.64 [R1+0xc8], R28 ;  /* 0x0000c81c01007387 */ /* 0x0005e20000100a00 */
[----:B------:R-:W-:Y:S01]  /*1120*/  IADD3 R11, R17, UR7, RZ ;  /* 0x00000007110b7c10 */ /* 0x000fe2000fffe0ff */
[----:B-1----:R-:W-:Y:S01]  /*1130*/  ULEA UR4, UR31, UR4, 0x18 ;  /* 0x000000041f047291 */ /* 0x002fe2000f8ec03f */
[----:B------:R-:W-:Y:S01]  /*1140*/  IMAD R4, R12, UR16, RZ ;  /* 0x000000100c047c24 */ /* 0x000fe2000f8e02ff */
[----:B------:R2:W-:Y:S01]  /*1150*/  STL.64 [R1+0xe0], R26 ;  /* 0x0000e01a01007387 */ /* 0x0005e20000100a00 */
[----:B------:R-:W-:Y:S01]  /*1160*/  IMAD.MOV.U32 R3, RZ, RZ, 0x20 ;  /* 0x00000020ff037424 */ /* 0x000fe200078e00ff */
[----:B------:R-:W-:Y:S01]  /*1170*/  IADD3 R2, R6, 0x50, RZ ;  /* 0x0000005006027810 */ /* 0x000fe20007ffe0ff */
[----:B------:R-:W-:Y:S01]  /*1180*/  IMAD R24, R0, UR17, R4 ;  /* 0x0000001100187c24 */ /* 0x000fe2000f8e0204 */
[----:B------:R2:W-:Y:S01]  /*1190*/  STL [R1+0xb8], R107 ;  /* 0x0000b86b01007387 */ /* 0x0005e20000100800 */
[----:B------:R-:W-:Y:S01]  /*11a0*/  IMAD R4, R12, UR14, RZ ;  /* 0x0000000e0c047c24 */ /* 0x000fe2000f8e02ff */
[----:B------:R-:W-:-:S02]  /*11b0*/  SEL R3, R3, 0xffffffe0, !P2 ;  /* 0xffffffe003037807 */ /* 0x000fc40005000000 */
[----:B------:R-:W-:Y:S01]  /*11c0*/  LEA R212, R212, UR4, 0x1 ;  /* 0x00000004d4d47c11 */ /* 0x000fe2000f8e08ff */
[----:B------:R-:W-:Y:S01]  /*11d0*/  IMAD R25, R0, UR15, R4 ;  /* 0x0000000f00197c24 */ /* 0x000fe2000f8e0204 */
[----:B------:R-:W-:-:S04]  /*11e0*/  MOV R4, 0x10 ;  /* 0x0000001000047802 */ /* 0x000fc80000000f00 */
        /* <DEDUP_REMOVED lines=28> */
.L_x_1345:
[----:B------:R-:W-:Y:S05]  /*13b0*/  BSYNC B0 ;  /* 0x0000000000007941 */ /* 0x000fea0003800000 */
.L_x_1344:
        /* <DEDUP_REMOVED lines=33> */
.L_x_1347:
[----:B------:R-:W-:Y:S05]  /*15d0*/  BSYNC B0 ;  /* 0x0000000000007941 */ /* 0x000fea0003800000 */
.L_x_1346:
[----:B------:R-:W-:Y:S01]  /*15e0*/  SHF.R.S32.HI R19, RZ, 0x4, R18 ;  /* 0x00000004ff137819 */ /* 0x000fe20000011412 */
[----:B------:R-:W-:Y:S01]  /*15f0*/  UIADD3 UR31, UR27, -0x1, URZ ;  /* 0xffffffff1b1f7890 */ /* 0x000fe2000fffe03f */
[----:B------:R-:W-:Y:S01]  /*1600*/  BSSY B0, `(.L_x_1348) ;  /* 0x0000022000007945 */ /* 0x000fe20003800000 */
[----:B------:R-:W-:Y:S02]  /*1610*/  ISETP.GE.AND P5, PT, R5, UR12, PT ;  /* 0x0000000c05007c0c */ /* 0x000fe4000bfa6270 */
[----:B------:R-:W-:Y:S01]  /*1620*/  LEA.HI R5, R18, R19, RZ, 0x1 ;  /* 0x0000001312057211 */ /* 0x000fe200078f08ff */
[----:B------:R-:W-:Y:S01]  /*1630*/  VIADD R18, R6, 0x70 ;  /* 0x0000007006127836 */ /* 0x000fe20000000000 */
        /* <DEDUP_REMOVED lines=30> */
.L_x_1349:
[----:B------:R-:W-:Y:S05]  /*1820*/  BSYNC B0 ;  /* 0x0000000000007941 */ /* 0x000fea0003800000 */
.L_x_1348:
[----:B------:R-:W-:Y:S01]  /*1830*/  LOP3.LUT R5, R5, 0xfffffffe, RZ, 0xc0, !PT ;  /* 0xfffffffe05057812 */ /* 0x000fe200078ec0ff */
[----:B------:R-:W-:Y:S01]  /*1840*/  UIMAD UR23, UR31, -0x20, UR30 ;  /* 0xffffffe01f1778a4 */ /* 0x000fe2000f8e021e */
[----:B------:R-:W-:Y:S01]  /*1850*/  BSSY B0, `(.L_x_1350) ;  /* 0x0000021000007945 */ /* 0x000fe20003800000 */
[----:B------:R-:W-:Y:S02]  /*1860*/  ISETP.GE.AND P4, PT, R18, UR12, PT ;  /* 0x0000000c12007c0c */ /* 0x000fe4000bf86270 */
[----:B------:R-:W-:Y:S01]  /*1870*/  IMAD.IADD R19, R19, 0x1, -R5 ;  /* 0x0000000113137824 */ /* 0x000fe200078e0a05 */
        /* <DEDUP_REMOVED lines=30> */
.L_x_1351:
[----:B------:R-:W-:Y:S05]  /*1a60*/  BSYNC B0 ;  /* 0x0000000000007941 */ /* 0x000fea0003800000 */
.L_x_1350:
        /* <DEDUP_REMOVED lines=31> */
.L_x_1353:
[----:B------:R-:W-:Y:S05]  /*1c60*/  BSYNC B0 ;  /* 0x0000000000007941 */ /* 0x000fea0003800000 */
.L_x_1352:
        /* <DEDUP_REMOVED lines=31> */
.L_x_1355:
[----:B------:R-:W-:Y:S05]  /*1e60*/  BSYNC B0 ;  /* 0x0000000000007941 */ /* 0x000fea0003800000 */
.L_x_1354:
        /* <DEDUP_REMOVED lines=31> */
.L_x_1357:
[----:B------:R-:W-:Y:S05]  /*2060*/  BSYNC B0 ;  /* 0x0000000000007941 */ /* 0x000fea0003800000 */
.L_x_1356:
        /* <DEDUP_REMOVED lines=30> */
.L_x_1359:
[----:B------:R-:W-:Y:S05]  /*2250*/  BSYNC B0 ;  /* 0x0000000000007941 */ /* 0x000fea0003800000 */
.L_x_1358:
[----:B------:R-:W-:Y:S01]  /*2260*/  IMAD.IADD R111, R29, 0x1, R24 ;  /* 0x000000011d6f7824 */ /* 0x000fe200078e0218 */
[----:B------:R-:W-:Y:S01]  /*2270*/  USHF.L.U64.HI UR40, UR10, 0x5, UR11 ;  /* 0x000000050a287899 */ /* 0x000fe2000801020b */
[----:B------:R-:W-:Y:S01]  /*2280*/  IMAD.MOV.U32 R110, RZ, RZ, R28 ;  /* 0x000000ffff6e7224 */ /* 0x000fe200078e001c */
[----:B------:R-:W-:Y:S01]  /*2290*/  ISETP.GE.AND P0, PT, R6, UR23, PT ;  /* 0x0000001706007c0c */ /* 0x000fe2000bf06270 */
[----:B------:R-:W-:Y:S01]  /*22a0*/  IMAD.SHL.U32 R0, R21, 0x40, RZ ;  /* 0x0000004015007824 */ /* 0x000fe200078e00ff */
[----:B------:R-:W-:Y:S01]  /*22b0*/  USHF.R.S32.HI UR26, URZ, 0x1f, UR31 ;  /* 0x0000001f3f1a7899 */ /* 0x000fe2000801141f */
[----:B------:R-:W-:Y:S01]  /*22c0*/  IMAD.SHL.U32 R2, R19, 0x8, RZ ;  /* 0x0000000813027824 */ /* 0x000fe200078e00ff */
[----:B------:R2:W-:Y:S01]  /*22d0*/  STL.64 [R1+0xc0], R110 ;  /* 0x0000c06e01007387 */ /* 0x0005e20000100a00 */
[----:B------:R-:W-:Y:S01]  /*22e0*/  USHF.L.U32 UR41, UR10, 0x5, URZ ;  /* 0x000000050a297899 */ /* 0x000fe2000800063f */
[----:B------:R-:W-:Y:S01]  /*22f0*/  LOP3.LUT R0, R0, 0x1c0, RZ, 0xc0, !PT ;  /* 0x000001c000007812 */ /* 0x000fe200078ec0ff */
[----:B------:R-:W-:Y:S01]  /*2300*/  UIMAD UR6, UR40, UR31, URZ ;  /* 0x0000001f280672a4 */ /* 0x000fe2000f8e023f */
[----:B------:R-:W-:Y:S01]  /*2310*/  IMAD.U32 R12, RZ, RZ, UR31 ;  /* 0x0000001fff0c7e24 */ /* 0x000fe2000f8e00ff */
[----:B------:R-:W-:Y:S01]  /*2320*/  BSSY B0, `(.L_x_1360) ;  /* 0x000001e000007945 */ /* 0x000fe20003800000 */
[----:B------:R-:W-:Y:S01]  /*2330*/  LOP3.LUT R2, R0, 0x8, R2, 0xf8, !PT ;  /* 0x0000000800027812 */ /* 0x000fe200078ef802 */
[----:B------:R-:W-:Y:S01]  /*2340*/  UIMAD UR6, UR26, UR41, UR6 ;  /* 0x000000291a0672a4 */ /* 0x000fe2000f8e0206 */
[----:B------:R-:W-:Y:S01]  /*2350*/  SHF.R.U32.HI R0, RZ, 0x3, R0 ;  /* 0x00000003ff007819 */ /* 0x000fe20000011600 */
[----:B-1----:R-:W-:Y:S01]  /*2360*/  IMAD.WIDE.U32 R8, R12, UR41, R110 ;  /* 0x000000290c087c25 */ /* 0x002fe2000f8e006e */
[----:B------:R-:W-:-:S02]  /*2370*/  ISETP.GE.AND P3, PT, R20, UR23, PT ;  /* 0x0000001714007c0c */ /* 0x000fc4000bf66270 */
[----:B------:R-:W-:Y:S01]  /*2380*/  LOP3.LUT R100, R2, R0, RZ, 0x3c, !PT ;  /* 0x0000000002647212 */ /* 0x000fe200078e3cff */
[----:B------:R-:W-:Y:S01]  /*2390*/  VIADD R2, R9, UR6 ;  /* 0x0000000609027c36 */ /* 0x000fe20008000000 */
[----:B------:R-:W-:Y:S01]  /*23a0*/  SHF.R.S32.HI R102, RZ, 0x5, R101 ;  /* 0x00000005ff667819 */ /* 0x000fe20000011465 */
[----:B------:R-:W-:Y:S08]  /*23b0*/  @P0 BRA `(.L_x_1361) ;  /* 0x0000000000500947 */ /* 0x000ff00003800000 */
        /* <DEDUP_REMOVED lines=20> */
.L_x_1361:
[----:B------:R-:W-:Y:S05]  /*2500*/  BSYNC B0 ;  /* 0x0000000000007941 */ /* 0x000fea0003800000 */
.L_x_1360:
        /* <DEDUP_REMOVED lines=27> */
.L_x_1363:
[----:B------:R-:W-:Y:S05]  /*26c0*/  BSYNC B0 ;  /* 0x0000000000007941 */ /* 0x000fea0003800000 */
.L_x_1362:
[----:B------:R-:W0:Y:S01]  /*26d0*/  LDGDEPBAR ;  /* 0x00000000000079af */ /* 0x000e220000000000 */
[----:B------:R-:W-:Y:S01]  /*26e0*/  ISETP.GE.AND P0, PT, R6, UR23, PT ;  /* 0x0000001706007c0c */ /* 0x000fe2000bf06270 */
[----:B-1----:R-:W-:Y:S01]  /*26f0*/  IMAD.IADD R9, R27, 0x1, R25 ;  /* 0x000000011b097824 */ /* 0x002fe200078e0219 */
[----:B------:R-:W-:Y:S01]  /*2700*/  LEA.HI R99, R5, R96, RZ, 0x2 ;  /* 0x0000006005637211 */ /* 0x000fe200078f10ff */
[----:B------:R-:W-:Y:S01]  /*2710*/  IMAD.MOV.U32 R8, RZ, RZ, R26 ;  /* 0x000000ffff087224 */ /* 0x000fe200078e001a */
[----:B------:R-:W-:Y:S01]  /*2720*/  USHF.L.U64.HI UR14, UR8, 0x5, UR9 ;  /* 0x00000005080e7899 */ /* 0x000fe20008010209 */
[----:B------:R-:W-:Y:S01]  /*2730*/  IMAD.SHL.U32 R2, R23, 0x40, RZ ;  /* 0x0000004017027824 */ /* 0x000fe200078e00ff */
[----:B------:R-:W-:Y:S01]  /*2740*/  LEA R5, R102, UR19, 0x4 ;  /* 0x0000001366057c11 */ /* 0x000fe2000f8e20ff */
[----:B------:R-:W-:Y:S01]  /*2750*/  IMAD.SHL.U32 R0, R22, 0x40, RZ ;  /* 0x0000004016007824 */ /* 0x000fe200078e00ff */
[----:B------:R1:W-:Y:S01]  /*2760*/  STL.64 [R1+0xd8], R8 ;  /* 0x0000d80801007387 */ /* 0x0003e20000100a00 */
[----:B------:R-:W-:Y:S01]  /*2770*/  IMAD.SHL.U32 R6, R6, 0x8, RZ ;  /* 0x0000000806067824 */ /* 0x000fe200078e00ff */
[----:B------:R-:W-:Y:S01]  /*2780*/  LOP3.LUT R98, R2, 0xfffffe00, RZ, 0xc0, !PT ;  /* 0xfffffe0002627812 */ /* 0x000fe200078ec0ff */
[----:B------:R-:W-:Y:S01]  /*2790*/  IMAD.U32 R7, RZ, RZ, UR30 ;  /* 0x0000001eff077e24 */ /* 0x000fe2000f8e00ff */
[----:B------:R-:W-:Y:S01]  /*27a0*/  LOP3.LUT R0, R0, 0x1c0, RZ, 0xc0, !PT ;  /* 0x000001c000007812 */ /* 0x000fe200078ec0ff */
[----:B------:R-:W-:Y:S01]  /*27b0*/  USHF.L.U32 UR15, UR8, 0x5, URZ ;  /* 0x00000005080f7899 */ /* 0x000fe2000800063f */
[----:B------:R-:W-:Y:S01]  /*27c0*/  SHF.R.S32.HI R97, RZ, 0x2, R99 ;  /* 0x00000002ff617819 */ /* 0x000fe20000011463 */
[----:B------:R-:W-:Y:S01]  /*27d0*/  IMAD R2, R102, 0x400, R98 ;  /* 0x0000040066027824 */ /* 0x000fe200078e0262 */
[----:B------:R-:W-:Y:S01]  /*27e0*/  LOP3.LUT R6, R0, 0x8, R6, 0xf8, !PT ;  /* 0x0000000800067812 */ /* 0x000fe200078ef806 */
[----:B------:R-:W-:Y:S01]  /*27f0*/  UIMAD UR6, UR14, UR31, URZ ;  /* 0x0000001f0e0672a4 */ /* 0x000fe2000f8e023f */
[----:B------:R-:W-:Y:S01]  /*2800*/  IADD3 R5, R5, 0x1, R97 ;  /* 0x0000000105057810 */ /* 0x000fe20007ffe061 */
[----:B------:R-:W-:Y:S01]  /*2810*/  IMAD.IADD R2, R100, 0x1, R2 ;  /* 0x0000000164027824 */ /* 0x000fe200078e0202 */
[----:B------:R-:W-:Y:S01]  /*2820*/  SHF.R.U32.HI R0, RZ, 0x3, R0 ;  /* 0x00000003ff007819 */ /* 0x000fe20000011600 */
[----:B------:R-:W-:Y:S01]  /*2830*/  UIMAD UR6, UR26, UR15, UR6 ;  /* 0x0000000f1a0672a4 */ /* 0x000fe2000f8e0206 */
[----:B------:R-:W-:Y:S01]  /*2840*/  IADD3 R5, R7, -UR22, R5 ;  /* 0x8000001607057c10 */ /* 0x000fe2000fffe005 */
[----:B------:R-:W-:-:S04]  /*2850*/  DEPBAR.LE SB0, 0x0 ;  /* 0x000080000000791a */ /* 0x000fc80000000000 */
[----:B------:R-:W-:Y:S01]  /*2860*/  BAR.SYNC.DEFER_BLOCKING 0x0 ;  /* 0x0000000000007b1d */ /* 0x000fe20000010000 */
[----:B------:R-:W-:Y:S01]  /*2870*/  LOP3.LUT R0, R6, R0, RZ, 0x3c, !PT ;  /* 0x0000000006007212 */ /* 0x000fe200078e3cff */
[----:B------:R-:W-:Y:S01]  /*2880*/  IMAD.WIDE.U32 R6, R12, UR15, R8 ;  /* 0x0000000f0c067c25 */ /* 0x000fe2000f8e0008 */
[----:B------:R-:W-:Y:S02]  /*2890*/  LEA R198, R2, UR4, 0x1 ;  /* 0x0000000402c67c11 */ /* 0x000fe4000f8e08ff */
[----:B------:R-:W-:Y:S01]  /*28a0*/  ISETP.GE.AND P3, PT, R20, UR23, PT ;  /* 0x0000001714007c0c */ /* 0x000fe2000bf66270 */
        /* <DEDUP_REMOVED lines=27> */
.L_x_1365:
[----:B------:R-:W-:Y:S05]  /*2a60*/  BSYNC B0 ;  /* 0x0000000000007941 */ /* 0x000fea0003800000 */
.L_x_1364:
        /* <DEDUP_REMOVED lines=29> */
.L_x_1367:
[----:B------:R-:W-:Y:S05]  /*2c40*/  BSYNC B0 ;  /* 0x0000000000007941 */ /* 0x000fea0003800000 */
.L_x_1366:
[----:B--2---:R-:W-:Y:S01]  /*2c50*/  LDSM.16.M88.4 R28, [R196+0x8000] ;  /* 0x00800000c41c783b */ /* 0x004fe20000000200 */
[----:B------:R-:W-:Y:S01]  /*2c60*/  R2P PR, R22, 0x6 ;  /* 0x0000000616007804 */ /* 0x000fe20000000000 */
[C---:B------:R-:W-:Y:S01]  /*2c70*/  VIADD R0, R196.reuse, 0x8000 ;  /* 0x00008000c4007836 */ /* 0x040fe20000000000 */
[----:B------:R-:W-:Y:S01]  /*2c80*/  UISETP.GE.AND UP0, UPT, UR27, 0x2, UPT ;  /* 0x000000021b00788c */ /* 0x000fe2000bf06270 */
[----:B-1----:R-:W1:Y:S01]  /*2c90*/  LDSM.16.M88.4 R8, [R198+0x2000] ;  /* 0x00200000c608783b */ /* 0x002e620000000200 */
[----:B------:R-:W-:Y:S01]  /*2ca0*/  VIADD R207, R196, 0x8020 ;  /* 0x00008020c4cf7836 */ /* 0x000fe20000000000 */
[----:B------:R-:W-:Y:S01]  /*2cb0*/  SHF.L.U32 R104, R104, 0x1, RZ ;  /* 0x0000000168687819 */ /* 0x000fe200000006ff */
[--C-:B------:R-:W-:Y:S01]  /*2cc0*/  IMAD R200, R4, 0x2, R198.reuse ;  /* 0x0000000204c87824 */ /* 0x100fe200078e02c6 */
[----:B------:R-:W2:Y:S01]  /*2cd0*/  LDSM.16.M88.4 R36, [R196+0x8800] ;  /* 0x00880000c424783b */ /* 0x000ea20000000200 */
[C---:B------:R-:W-:Y:S01]  /*2ce0*/  IMAD R206, R3.reuse, 0x2, R198 ;  /* 0x0000000203ce7824 */ /* 0x040fe200078e02c6 */
[----:B------:R-:W-:Y:S01]  /*2cf0*/  PLOP3.LUT P0, PT, PT, PT, UP0, 0x80, 0x0 ;  /* 0x000000000000781c */ /* 0x000fe20003f0f008 */
[----:B------:R-:W-:Y:S01]  /*2d00*/  IMAD.U32 R2, RZ, RZ, UR21 ;  /* 0x00000015ff027e24 */ /* 0x000fe2000f8e00ff */
[----:B------:R-:W5:Y:S01]  /*2d10*/  LDSM.16.M88.4 R16, [R198] ;  /* 0x00000000c610783b */ /* 0x000f620000000200 */
[----:B------:R-:W-:Y:S01]  /*2d20*/  LEA R205, R3, R200, 0x1 ;  /* 0x000000c803cd7211 */ /* 0x000fe200078e08ff */
[----:B------:R-:W-:Y:S01]  /*2d30*/  UIADD3 UR26, UR29, 0x646e171e, URZ ;  /* 0x646e171e1d1a7890 */ /* 0x000fe2000fffe03f */
[----:B------:R-:W-:Y:S01]  /*2d40*/  @P1 IADD3 R207, R0, -0x20, RZ ;  /* 0xffffffe000cf1810 */ /* 0x000fe20007ffe0ff */
[----:B---34-:R-:W-:Y:S01]  /*2d50*/  LDSM.16.M88.4 R12, [R200+0x2000] ;  /* 0x00200000c80c783b */ /* 0x018fe20000000200 */
[----:B------:R-:W-:Y:S01]  /*2d60*/  IMAD.MOV.U32 R0, RZ, RZ, 0x40 ;  /* 0x00000040ff007424 */ /* 0x000fe200078e00ff */
[----:B------:R-:W-:Y:S01]  /*2d70*/  UIADD3 UR23, UR28, -0x4ab325aa, URZ ;  /* 0xb54cda561c177890 */ /* 0x000fe2000fffe03f */
[----:B------:R-:W-:Y:S01]  /*2d80*/  IMAD R105, R2, 0x8, R102 ;  /* 0x0000000802697824 */ /* 0x000fe200078e0266 */
[----:B------:R-:W3:Y:S01]  /*2d90*/  LDSM.16.M88.4 R40, [R207] ;  /* 0x00000000cf28783b */ /* 0x000ee20000000200 */
[----:B------:R-:W-:Y:S01]  /*2da0*/  UMOV UR42, UR31 ;  /* 0x0000001f002a7c82 */ /* 0x000fe20008000000 */
[----:B------:R-:W-:Y:S01]  /*2db0*/  SEL R0, R0, 0xffffffc0, !P2 ;  /* 0xffffffc000007807 */ /* 0x000fe20005000000 */
[C---:B------:R-:W-:Y:S01]  /*2dc0*/  VIADD R210, R207.reuse, 0x800 ;  /* 0x00000800cfd27836 */ /* 0x040fe20000000000 */
[----:B------:R-:W4:Y:S01]  /*2dd0*/  LDSM.16.M88.4 R48, [R207+0x800] ;  /* 0x00080000cf30783b */ /* 0x000f220000000200 */
[----:B------:R-:W-:Y:S01]  /*2de0*/  LOP3.LUT R108, R104, 0x6, RZ, 0xc0, !PT ;  /* 0x00000006686c7812 */ /* 0x000fe200078ec0ff */
[----:B------:R-:W-:Y:S01]  /*2df0*/  VIADD R208, R207, 0x1800 ;  /* 0x00001800cfd07836 */ /* 0x000fe20000000000 */
[----:B------:R-:W-:Y:S01]  /*2e00*/  VIMNMX R138, R5, UR30, PT ;  /* 0x0000001e058a7c48 */ /* 0x000fe2000bfe0100 */
[----:B------:R-:W4:Y:S01]  /*2e10*/  LDSM.16.M88.4 R24, [R200] ;  /* 0x00000000c818783b */ /* 0x000f220000000200 */
[----:B------:R-:W-:Y:S01]  /*2e20*/  IMAD.IADD R204, R196, 0x1, R0 ;  /* 0x00000001c4cc7824 */ /* 0x000fe200078e0200 */
[----:B------:R-:W-:Y:S01]  /*2e30*/  IADD3 R209, R207, 0x1000, RZ ;  /* 0x00001000cfd17810 */ /* 0x000fe20007ffe0ff */
[----:B------:R-:W-:Y:S01]  /*2e40*/  IMAD.IADD R203, R0, 0x1, R207 ;  /* 0x0000000100cb7824 */ /* 0x000fe200078e02cf */
[----:B------:R-:W-:Y:S01]  /*2e50*/  LDSM.16.M88.4 R20, [R206+0x2000] ;  /* 0x00200000ce14783b */ /* 0x000fe20000000200 */
[----:B------:R-:W-:-:S03]  /*2e60*/  SHF.R.S32.HI R0, RZ, 0x1f, R101 ;  /* 0x0000001fff007819 */ /* 0x000fc60000011465 */
[----:B------:R-:W4:Y:S01]  /*2e70*/  LDSM.16.M88.4 R44, [R204+0x8000] ;  /* 0x00800000cc2c783b */ /* 0x000f220000000200 */
[----:B------:R-:W-:-:S03]  /*2e80*/  LEA.HI R0, R0, R102, RZ, 0x2 ;  /* 0x0000006600007211 */ /* 0x000fc600078f10ff */
[----:B------:R-:W4:Y:S01]  /*2e90*/  LDSM.16.M88.4 R68, [R204+0x8800] ;  /* 0x00880000cc44783b */ /* 0x000f220000000200 */
[----:B------:R-:W-:Y:S01]  /*2ea0*/  LOP3.LUT R0, R0, 0xffffffc, RZ, 0xc0, !PT ;  /* 0x0ffffffc00007812 */ /* 0x000fe200078ec0ff */
[----:B-1----:R-:W-:Y:S02]  /*2eb0*/  HMMA.16816.F32 R60, R8, R28, RZ ;  /* 0x0000001c083c723c */ /* 0x002fe400000018ff */
[----:B------:R-:W1:Y:S01]  /*2ec0*/  LDSM.16.M88.4 R32, [R206] ;  /* 0x00000000ce20783b */ /* 0x000e620000000200 */
[----:B------:R-:W-:-:S03]  /*2ed0*/  IADD3 R0, R102, -R0, RZ ;  /* 0x8000000066007210 */ /* 0x000fc60007ffe0ff */
[----:B------:R-:W0:Y:S01]  /*2ee0*/  LDGDEPBAR ;  /* 0x00000000000079af */ /* 0x000e220000000000 */
[C---:B--2---:R-:W-:Y:S03]  /*2ef0*/  HMMA.16816.F32 R52, R8.reuse, R36, RZ ;  /* 0x000000240834723c */ /* 0x044fe600000018ff */
[----:B------:R-:W-:Y:S03]  /*2f00*/  STL [R1+0xbc], R105 ;  /* 0x0000bc6901007387 */ /* 0x000fe60000100800 */
[C---:B------:R-:W-:Y:S06]  /*2f10*/  HMMA.16816.F32 R56, R8.reuse, R30, RZ ;  /* 0x0000001e0838723c */ /* 0x040fec00000018ff */
[----:B------:R-:W-:Y:S06]  /*2f20*/  HMMA.16816.F32 R8, R8, R38, RZ ;  /* 0x000000260808723c */ /* 0x000fec00000018ff */
[C---:B-----5:R-:W-:Y:S06]  /*2f30*/  HMMA.16816.F32 R64, R16.reuse, R28, RZ ;  /* 0x0000001c1040723c */ /* 0x060fec00000018ff */
[C---:B------:R-:W-:Y:S06]  /*2f40*/  HMMA.16816.F32 R28, R16.reuse, R30, RZ ;  /* 0x0000001e101c723c */ /* 0x040fec00000018ff */
[C---:B------:R-:W-:Y:S06]  /*2f50*/  HMMA.16816.F32 R72, R16.reuse, R36, RZ ;  /* 0x000000241048723c */ /* 0x040fec00000018ff */
[----:B------:R-:W-:Y:S01]  /*2f60*/  HMMA.16816.F32 R80, R16, R38, RZ ;  /* 0x000000261050723c */ /* 0x000fe200000018ff */
[----:B------:R-:W-:Y:S05]  /*2f70*/  LDSM.16.M88.4 R36, [R203] ;  /* 0x00000000cb24783b */ /* 0x000fea0000000200 */
[C---:B---3--:R-:W-:Y:S01]  /*2f80*/  HMMA.16816.F32 R76, R12.reuse, R40, R60 ;  /* 0x000000280c4c723c */ /* 0x048fe2000000183c */
[----:B------:R-:W-:Y:S05]  /*2f90*/  LDSM.16.M88.4 R60, [R203+0x800] ;  /* 0x00080000cb3c783b */ /* 0x000fea0000000200 */
[C---:B------:R-:W-:Y:S06]  /*2fa0*/  HMMA.16816.F32 R56, R12.reuse, R42, R56 ;  /* 0x0000002a0c38723c */ /* 0x040fec0000001838 */
[C---:B----4-:R-:W-:Y:S06]  /*2fb0*/  HMMA.16816.F32 R52, R12.reuse, R48, R52 ;  /* 0x000000300c34723c */ /* 0x050fec0000001834 */
[----:B------:R-:W-:Y:S01]  /*2fc0*/  HMMA.16816.F32 R16, R12, R50, R8 ;  /* 0x000000320c10723c */ /* 0x000fe20000001808 */
[----:B------:R-:W2:Y:S05]  /*2fd0*/  LDSM.16.M88.4 R8, [R205+0x2000] ;  /* 0x00200000cd08783b */ /* 0x000eaa0000000200 */
[C---:B------:R-:W-:Y:S06]  /*2fe0*/  HMMA.16816.F32 R12, R24.reuse, R40, R64 ;  /* 0x00000028180c723c */ /* 0x040fec0000001840 */
[C---:B------:R-:W-:Y:S01]  /*2ff0*/  HMMA.16816.F32 R40, R24.reuse, R42, R28 ;  /* 0x0000002a1828723c */ /* 0x040fe2000000181c */
[----:B------:R-:W3:Y:S05]  /*3000*/  LDSM.16.M88.4 R28, [R205] ;  /* 0x00000000cd1c783b */ /* 0x000eea0000000200 */
[C---:B------:R-:W-:Y:S06]  /*3010*/  HMMA.16816.F32 R72, R24.reuse, R48, R72 ;  /* 0x000000301848723c */ /* 0x040fec0000001848 */
[----:B------:R-:W-:Y:S06]  /*3020*/  HMMA.16816.F32 R64, R24, R50, R80 ;  /* 0x000000321840723c */ /* 0x000fec0000001850 */
[C---:B------:R-:W-:Y:S06]  /*3030*/  HMMA.16816.F32 R48, R20.reuse, R44, R76 ;  /* 0x0000002c1430723c */ /* 0x040fec000000184c */
[C---:B------:R-:W-:Y:S06]  /*3040*/  HMMA.16816.F32 R24, R20.reuse, R46, R56 ;  /* 0x0000002e1418723c */ /* 0x040fec0000001838 */
[C---:B------:R-:W-:Y:S01]  /*3050*/  HMMA.16816.F32 R76, R20.reuse, R68, R52 ;  /* 0x00000044144c723c */ /* 0x040fe20000001834 */
[----:B------:R-:W-:Y:S05]  /*3060*/  LDSM.16.M88.4 R52, [R196+0x9800] ;  /* 0x00980000c434783b */ /* 0x000fea0000000200 */
[----:B------:R-:W-:Y:S01]  /*3070*/  HMMA.16816.F32 R56, R20, R70, R16 ;  /* 0x000000461438723c */ /* 0x000fe20000001810 */
[----:B------:R-:W-:Y:S05]  /*3080*/  LDSM.16.M88.4 R16, [R198+0x4000] ;  /* 0x00400000c610783b */ /* 0x000fea0000000200 */
[C---:B-1----:R-:W-:Y:S01]  /*3090*/  HMMA.16816.F32 R20, R32.reuse, R44, R12 ;  /* 0x0000002c2014723c */ /* 0x042fe2000000180c */
[----:B------:R-:W-:Y:S05]  /*30a0*/  LDSM.16.M88.4 R12, [R198+0x6000] ;  /* 0x00600000c60c783b */ /* 0x000fea0000000200 */
[C---:B------:R-:W-:Y:S01]  /*30b0*/  HMMA.16816.F32 R44, R32.reuse, R46, R40 ;  /* 0x0000002e202c723c */ /* 0x040fe20000001828 */
[----:B------:R-:W1:Y:S05]  /*30c0*/  LDSM.16.M88.4 R40, [R196+0x9000] ;  /* 0x00900000c428783b */ /* 0x000e6a0000000200 */
[C---:B------:R-:W-:Y:S06]  /*30d0*/  HMMA.16816.F32 R80, R32.reuse, R68, R72 ;  /* 0x000000442050723c */ /* 0x040fec0000001848 */
[----:B------:R-:W-:Y:S01]  /*30e0*/  HMMA.16816.F32 R64, R32, R70, R64 ;  /* 0x000000462040723c */ /* 0x000fe20000001840 */
[----:B------:R-:W-:Y:S05]  /*30f0*/  LDSM.16.M88.4 R32, [R207+0x1000] ;  /* 0x00100000cf20783b */ /* 0x000fea0000000200 */
[C---:B--2---:R-:W-:Y:S01]  /*3100*/  HMMA.16816.F32 R72, R8.reuse, R36, R48 ;  /* 0x000000240848723c */ /* 0x044fe20000001830 */
[----:B------:R-:W-:Y:S05]  /*3110*/  LDSM.16.M88.4 R48, [R207+0x1800] ;  /* 0x00180000cf30783b */ /* 0x000fea0000000200 */
[C---:B------:R-:W-:Y:S01]  /*3120*/  HMMA.16816.F32 R68, R8.reuse, R38, R24 ;  /* 0x000000260844723c */ /* 0x040fe20000001818 */
[----:B------:R-:W-:Y:S05]  /*3130*/  LDSM.16.M88.4 R24, [R200+0x4000] ;  /* 0x00400000c818783b */ /* 0x000fea0000000200 */
[C---:B------:R-:W-:Y:S06]  /*3140*/  HMMA.16816.F32 R76, R8.reuse, R60, R76 ;  /* 0x0000003c084c723c */ /* 0x040fec000000184c */
[----:B------:R-:W-:Y:S01]  /*3150*/  HMMA.16816.F32 R56, R8, R62, R56 ;  /* 0x0000003e0838723c */ /* 0x000fe20000001838 */
[----:B------:R-:W2:Y:S05]  /*3160*/  LDSM.16.M88.4 R8, [R200+0x6000] ;  /* 0x00600000c808783b */ /* 0x000eaa0000000200 */
[C---:B---3--:R-:W-:Y:S06]  /*3170*/  HMMA.16816.F32 R20, R28.reuse, R36, R20 ;  /* 0x000000241c14723c */ /* 0x048fec0000001814 */
[C---:B------:R-:W-:Y:S01]  /*3180*/  HMMA.16816.F32 R36, R28.reuse, R38, R44 ;  /* 0x000000261c24723c */ /* 0x040fe2000000182c */
[----:B------:R-:W-:Y:S05]  /*3190*/  LDSM.16.M88.4 R44, [R204+0x9000] ;  /* 0x00900000cc2c783b */ /* 0x000fea0000000200 */
[C---:B------:R-:W-:Y:S06]  /*31a0*/  HMMA.16816.F32 R80, R28.reuse, R60, R80 ;  /* 0x0000003c1c50723c */ /* 0x040fec0000001850 */
[----:B------:R-:W-:Y:S06]  /*31b0*/  HMMA.16816.F32 R28, R28, R62, R64 ;  /* 0x0000003e1c1c723c */ /* 0x000fec0000001840 */
[C---:B-1----:R-:W-:Y:S06]  /*31c0*/  HMMA.16816.F32 R72, R12.reuse, R40, R72 ;  /* 0x000000280c48723c */ /* 0x042fec0000001848 */
[C---:B------:R-:W-:Y:S06]  /*31d0*/  HMMA.16816.F32 R68, R12.reuse, R42, R68 ;  /* 0x0000002a0c44723c */ /* 0x040fec0000001844 */
[C---:B------:R-:W-:Y:S06]  /*31e0*/  HMMA.16816.F32 R60, R12.reuse, R52, R76 ;  /* 0x000000340c3c723c */ /* 0x040fec000000184c */
[----:B------:R-:W-:Y:S06]  /*31f0*/  HMMA.16816.F32 R56, R12, R54, R56 ;  /* 0x000000360c38723c */ /* 0x000fec0000001838 */
[C---:B------:R-:W-:Y:S01]  /*3200*/  HMMA.16816.F32 R12, R16.reuse, R40, R20 ;  /* 0x00000028100c723c */ /* 0x040fe20000001814 */
[----:B------:R-:W1:Y:S05]  /*3210*/  LDSM.16.M88.4 R20, [R206+0x6000] ;  /* 0x00600000ce14783b */ /* 0x000e6a0000000200 */
[C---:B------:R-:W-:Y:S01]  /*3220*/  HMMA.16816.F32 R40, R16.reuse, R42, R36 ;  /* 0x0000002a1028723c */ /* 0x040fe20000001824 */
[----:B------:R-:W3:Y:S05]  /*3230*/  LDSM.16.M88.4 R36, [R204+0x9800] ;  /* 0x00980000cc24783b */ /* 0x000eea0000000200 */
[C---:B------:R-:W-:Y:S06]  /*3240*/  HMMA.16816.F32 R92, R16.reuse, R52, R80 ;  /* 0x00000034105c723c */ /* 0x040fec0000001850 */
[----:B------:R-:W-:Y:S01]  /*3250*/  HMMA.16816.F32 R52, R16, R54, R28 ;  /* 0x000000361034723c */ /* 0x000fe2000000181c */
[----:B------:R-:W4:Y:S04]  /*3260*/  LDSM.16.M88.4 R16, [R206+0x4000] ;  /* 0x00400000ce10783b */ /* 0x000f280000000200 */
[----:B------:R-:W-:Y:S01]  /*3270*/  LDSM.16.M88.4 R28, [R203+0x1000] ;  /* 0x00100000cb1c783b */ /* 0x000fe20000000200 */
[C---:B--2---:R-:W-:Y:S06]  /*3280*/  HMMA.16816.F32 R88, R8.reuse, R32, R72 ;  /* 0x000000200858723c */ /* 0x044fec0000001848 */
[C---:B------:R-:W-:Y:S06]  /*3290*/  HMMA.16816.F32 R84, R8.reuse, R34, R68 ;  /* 0x000000220854723c */ /* 0x040fec0000001844 */
[C---:B------:R-:W-:Y:S06]  /*32a0*/  HMMA.16816.F32 R80, R8.reuse, R48, R60 ;  /* 0x000000300850723c */ /* 0x040fec000000183c */
[----:B------:R-:W-:Y:S01]  /*32b0*/  HMMA.16816.F32 R76, R8, R50, R56 ;  /* 0x00000032084c723c */ /* 0x000fe20000001838 */
[----:B------:R-:W-:Y:S05]  /*32c0*/  LDSM.16.M88.4 R8, [R205+0x6000] ;  /* 0x00600000cd08783b */ /* 0x000fea0000000200 */
[C---:B------:R-:W-:Y:S01]  /*32d0*/  HMMA.16816.F32 R72, R24.reuse, R32, R12 ;  /* 0x000000201848723c */ /* 0x040fe2000000180c */
[----:B------:R-:W-:Y:S05]  /*32e0*/  LDSM.16.M88.4 R12, [R205+0x4000] ;  /* 0x00400000cd0c783b */ /* 0x000fea0000000200 */
[----:B------:R-:W-:Y:S01]  /*32f0*/  HMMA.16816.F32 R64, R24, R34, R40 ;  /* 0x000000221840723c */ /* 0x000fe20000001828 */
[----:B------:R-:W2:Y:S01]  /*3300*/  LDSM.16.M88.4 R32, [R203+0x1800] ;  /* 0x00180000cb20783b */ /* 0x000ea20000000200 */
[----:B------:R-:W-:-:S04]  /*3310*/  DEPBAR.LE SB0, 0x0 ;  /* 0x000080000000791a */ /* 0x000fc80000000000 */
[C---:B------:R-:W-:Y:S06]  /*3320*/  HMMA.16816.F32 R68, R24.reuse, R48, R92 ;  /* 0x000000301844723c */ /* 0x040fec000000185c */
[----:B------:R-:W-:Y:S06]  /*3330*/  HMMA.16816.F32 R48, R24, R50, R52 ;  /* 0x000000321830723c */ /* 0x000fec0000001834 */
[C---:B-1----:R-:W-:Y:S06]  /*3340*/  HMMA.16816.F32 R60, R20.reuse, R44, R88 ;  /* 0x0000002c143c723c */ /* 0x042fec0000001858 */
[C---:B------:R-:W-:Y:S06]  /*3350*/  HMMA.16816.F32 R56, R20.reuse, R46, R84 ;  /* 0x0000002e1438723c */ /* 0x040fec0000001854 */
[C---:B---3--:R-:W-:Y:S06]  /*3360*/  HMMA.16816.F32 R52, R20.reuse, R36, R80 ;  /* 0x000000241434723c */ /* 0x048fec0000001850 */
[----:B------:R-:W-:Y:S06]  /*3370*/  HMMA.16816.F32 R40, R20, R38, R76 ;  /* 0x000000261428723c */ /* 0x000fec000000184c */
[C---:B----4-:R-:W-:Y:S06]  /*3380*/  HMMA.16816.F32 R24, R16.reuse, R44, R72 ;  /* 0x0000002c1018723c */ /* 0x050fec0000001848 */
[C---:B------:R-:W-:Y:S06]  /*3390*/  HMMA.16816.F32 R44, R16.reuse, R46, R64 ;  /* 0x0000002e102c723c */ /* 0x040fec0000001840 */
[C---:B------:R-:W-:Y:S06]  /*33a0*/  HMMA.16816.F32 R20, R16.reuse, R36, R68 ;  /* 0x000000241014723c */ /* 0x040fec0000001844 */
[----:B------:R-:W-:Y:S06]  /*33b0*/  HMMA.16816.F32 R16, R16, R38, R48 ;  /* 0x000000261010723c */ /* 0x000fec0000001830 */
[C---:B--2---:R-:W-:Y:S06]  /*33c0*/  HMMA.16816.F32 R52, R8.reuse, R32, R52 ;  /* 0x000000200834723c */ /* 0x044fec0000001834 */
[----:B------:R-:W-:Y:S06]  /*33d0*/  HMMA.16816.F32 R36, R8, R34, R40 ;  /* 0x000000220824723c */ /* 0x000fec0000001828 */
[C---:B------:R-:W-:Y:S06]  /*33e0*/  HMMA.16816.F32 R20, R12.reuse, R32, R20 ;  /* 0x000000200c14723c */ /* 0x040fec0000001814 */
[----:B------:R-:W-:Y:S06]  /*33f0*/  HMMA.16816.F32 R32, R12, R34, R16 ;  /* 0x000000220c20723c */ /* 0x000fec0000001810 */
[----:B------:R-:W-:Y:S01]  /*3400*/  HMMA.16816.F32 R60, R8, R28, R60 ;  /* 0x0000001c083c723c */ /* 0x000fe2000000183c */
[----:B------:R-:W-:-:S02]  /*3410*/  IMAD R16, R0, 0x10, R97 ;  /* 0x0000001000107824 */ /* 0x000fc400078e0261 */
[----:B------:R-:W-:-:S03]  /*3420*/  IMAD.U32 R0, RZ, RZ, UR30 ;  /* 0x0000001eff007e24 */ /* 0x000fc6000f8e00ff */
[----:B------:R-:W-:Y:S02]  /*3430*/  HMMA.16816.F32 R56, R8, R30, R56 ;  /* 0x0000001e0838723c */ /* 0x000fe40000001838 */
[C-C-:B------:R-:W-:Y:S02]  /*3440*/  VIADDMNMX R139, R5.reuse, 0x8, R0.reuse, PT ;  /* 0x00000008058b7846 */ /* 0x140fe40003800100 */
[C-C-:B------:R-:W-:Y:S02]  /*3450*/  VIADDMNMX R173, R5.reuse, 0x40, R0.reuse, PT ;  /* 0x0000004005ad7846 */ /* 0x140fe40003800100 */
[----:B------:R-:W-:Y:S01]  /*3460*/  HMMA.16816.F32 R24, R12, R28, R24 ;  /* 0x0000001c0c18723c */ /* 0x000fe20000001818 */
[----:B------:R-:W-:-:S05]  /*3470*/  VIADDMNMX R172, R5, 0x48, R0, PT ;  /* 0x0000004805ac7846 */ /* 0x000fca0003800100 */
[----:B------:R-:W-:Y:S01]  /*3480*/  HMMA.16816.F32 R44, R12, R30, R44 ;  /* 0x0000001e0c2c723c */ /* 0x000fe2000000182c */
[----:B------:R-:W-:Y:S06]  /*3490*/  BAR.SYNC.DEFER_BLOCKING 0x0 ;  /* 0x0000000000007b1d */ /* 0x000fec0000010000 */
[----:B------:R-:W-:-:S02]  /*34a0*/  NOP ;  /* 0x0000000000007918 */ /* 0x000fc40000000000 */
[----:B------:R-:W-:-:S15]  /*34b0*/  @!P0 BRA `(.L_x_1368) ;  /* 0x0000000000c08947 */ /* 0x000fde0003800000 */
[----:B------:R-:W-:Y:S01]  /*34c0*/  ULDC UR6, c[0x0][0x2d0] ;  /* 0x0000b40000067ab9 */ /* 0x000fe20000000800 */
[----:B------:R-:W-:Y:S01]  /*34d0*/  UIADD3 UR30, UR27, -0x2, URZ ;  /* 0xfffffffe1b1e7890 */ /* 0x000fe2000fffe03f */
[----:B------:R-:W-:Y:S01]  /*34e0*/  ISETP.GE.AND P3, PT, R136, UR6, PT ;  /* 0x0000000688007c0c */ /* 0x000fe2000bf66270 */
[----:B------:R-:W-:Y:S01]  /*34f0*/  BSSY B0, `(.L_x_1369) ;  /* 0x000002b000007945 */ /* 0x000fe20003800000 */
[----:B------:R-:W-:Y:S01]  /*3500*/  ISETP.GE.AND P2, PT, R107, UR6, PT ;  /* 0x000000066b007c0c */ /* 0x000fe2000bf46270 */
[----:B------:R-:W-:Y:S02]  /*3510*/  USHF.R.S32.HI UR7, URZ, 0x1f, UR30 ;  /* 0x0000001f3f077899 */ /* 0x000fe4000801141e */
[----:B------:R-:W-:Y:S01]  /*3520*/  UIMAD UR6, UR40, UR30, URZ ;  /* 0x0000001e280672a4 */ /* 0x000fe2000f8e023f */
[----:B------:R-:W-:-:S03]  /*3530*/  IMAD.U32 R0, RZ, RZ, UR30 ;  /* 0x0000001eff007e24 */ /* 0x000fc6000f8e00ff */
[----:B------:R-:W-:Y:S01]  /*3540*/  UIMAD UR6, UR7, UR41, UR6 ;  /* 0x00000029070672a4 */ /* 0x000fe2000f8e0206 */
[----:B------:R-:W-:-:S03]  /*3550*/  IMAD.WIDE.U32 R6, R0, UR41, R110 ;  /* 0x0000002900067c25 */ /* 0x000fc6000f8e006e */
[----:B------:R-:W1:Y:S01]  /*3560*/  @!P3 LDC.64 R8, c[0x0][0x218] ;  /* 0x00008600ff08bb82 */ /* 0x000e620000000a00 */
[----:B------:R2:W-:Y:S01]  /*3570*/  @P3 STS.128 [R212+0x8000], RZ ;  /* 0x008000ffd4003388 */ /* 0x0005e20000000c00 */
[----:B------:R-:W-:Y:S01]  /*3580*/  VIADD R2, R7, UR6 ;  /* 0x0000000607027c36 */ /* 0x000fe20008000000 */
[----:B------:R-:W-:-:S04]  /*3590*/  IADD3 R0, P4, R6, UR17, RZ ;  /* 0x0000001106007c10 */ /* 0x000fc8000ff9e0ff */
        /* <DEDUP_REMOVED lines=32> */
.L_x_1370:
[----:B------:R-:W-:Y:S05]  /*37a0*/  BSYNC B0 ;  /* 0x0000000000007941 */ /* 0x000fea0003800000 */
.L_x_1369:
[----:B------:R-:W0:Y:S02]  /*37b0*/  LDGDEPBAR ;  /* 0x00000000000079af */ /* 0x000e240000000000 */
.L_x_1368:
[----:B------:R-:W-:Y:S01]  /*37c0*/  IMAD.U32 R2, RZ, RZ, UR31 ;  /* 0x0000001fff027e24 */ /* 0x000fe2000f8e00ff */
[----:B-1----:R-:W-:Y:S01]  /*37d0*/  LOP3.LUT R6, R99, 0x7ffffffc, RZ, 0xc0, !PT ;  /* 0x7ffffffc63067812 */ /* 0x002fe200078ec0ff */
[----:B--2---:R-:W-:Y:S01]  /*37e0*/  IMAD.WIDE.U32 R10, R105, -0x326172a9, RZ ;  /* 0xcd9e8d57690a7825 */ /* 0x004fe200078e00ff */
[----:B------:R-:W-:Y:S01]  /*37f0*/  LOP3.LUT R17, R103, UR28, RZ, 0x3c, !PT ;  /* 0x0000001c67117c12 */ /* 0x000fe2000f8e3cff */
[----:B------:R-:W-:Y:S02]  /*3800*/  ULOP3.LUT UR6, UR42, UR29, URZ, 0x3c, !UPT ;  /* 0x0000001d2a067292 */ /* 0x000fe4000f8e3c3f */
[----:B------:R-:W-:Y:S01]  /*3810*/  IMAD R2, R2, 0x20, R108 ;  /* 0x0000002002027824 */ /* 0x000fe200078e026c */
[----:B------:R-:W-:Y:S01]  /*3820*/  UIADD3 UR7, UR29, -0x4498517b, URZ ;  /* 0xbb67ae851d077890 */ /* 0x000fe2000fffe03f */
[----:B------:R-:W-:Y:S01]  /*3830*/  IMAD.IADD R7, R96, 0x1, -R6 ;  /* 0x0000000160077824 */ /* 0x000fe200078e0a06 */
[----:B------:R-:W-:Y:S01]  /*3840*/  UIADD3 UR38, UR28, -0x61c88647, URZ ;  /* 0x9e3779b91c267890 */ /* 0x000fe2000fffe03f */
[C---:B------:R-:W-:Y:S01]  /*3850*/  VIADD R5, R2.reuse, 0x1 ;  /* 0x0000000102057836 */ /* 0x040fe20000000000 */
[CC--:B------:R-:W-:Y:S01]  /*3860*/  ISETP.GE.AND P3, PT, R2.reuse, R139.reuse, PT ;  /* 0x0000008b0200720c */ /* 0x0c0fe20003f66270 */
[C---:B------:R-:W-:Y:S01]  /*3870*/  VIADD R6, R2.reuse, 0x8 ;  /* 0x0000000802067836 */ /* 0x040fe20000000000 */
[-C--:B------:R-:W-:Y:S01]  /*3880*/  ISETP.GE.AND P6, PT, R2, R138.reuse, PT ;  /* 0x0000008a0200720c */ /* 0x080fe20003fc6270 */
[----:B------:R-:W-:Y:S01]  /*3890*/  IMAD.WIDE.U32 R28, R106, -0x2daee0ad, RZ ;  /* 0xd2511f536a1c7825 */ /* 0x000fe200078e00ff */
[C---:B------:R-:W-:Y:S01]  /*38a0*/  ISETP.GE.AND P5, PT, R5.reuse, R138, PT ;  /* 0x0000008a0500720c */ /* 0x040fe20003fa6270 */
[----:B------:R-:W-:Y:S01]  /*38b0*/  UIADD3 UR36, UR29, 0x76cf5d0a, URZ ;  /* 0x76cf5d0a1d247890 */ /* 0x000fe2000fffe03f */
[----:B------:R-:W-:Y:S01]  /*38c0*/  ISETP.GE.AND P1, PT, R5, R139, PT ;  /* 0x0000008b0500720c */ /* 0x000fe20003f26270 */
[----:B------:R-:W-:Y:S01]  /*38d0*/  VIADD R252, R105, 0x4 ;  /* 0x0000000469fc7836 */ /* 0x000fe20000000000 */
[CC--:B------:R-:W-:Y:S01]  /*38e0*/  ISETP.GE.AND P2, PT, R5.reuse, R173.reuse, PT ;  /* 0x000000ad0500720c */ /* 0x0c0fe20003f46270 */
[----:B------:R-:W-:Y:S01]  /*38f0*/  UIADD3 UR37, UR28, 0x3c6ef372, URZ ;  /* 0x3c6ef3721c257890 */ /* 0x000fe2000fffe03f */
[-C--:B------:R-:W-:Y:S01]  /*3900*/  ISETP.GE.AND P4, PT, R5, R172.reuse, PT ;  /* 0x000000ac0500720c */ /* 0x080fe20003f86270 */
[----:B------:R-:W-:Y:S01]  /*3910*/  VIADD R5, R2, 0x9 ;  /* 0x0000000902057836 */ /* 0x000fe20000000000 */
[----:B------:R-:W-:Y:S01]  /*3920*/  FSEL R50, R26, -INF , !P3 ;  /* 0xff8000001a327808 */ /* 0x000fe20005800000 */
[C---:B------:R-:W-:Y:S01]  /*3930*/  IMAD.WIDE.U32 R8, R252.reuse, -0x326172a9, RZ ;  /* 0xcd9e8d57fc087825 */ /* 0x040fe200078e00ff */
[----:B------:R-:W-:Y:S01]  /*3940*/  FSEL R48, R25, -INF , !P5 ;  /* 0xff80000019307808 */ /* 0x000fe20006800000 */
[----:B------:R-:W-:Y:S01]  /*3950*/  STL.64 [R1+0x30], R28 ;  /* 0x0000301c01007387 */ /* 0x000fe20000100a00 */
[----:B------:R-:W-:Y:S01]  /*3960*/  FSEL R64, R27, -INF , !P1 ;  /* 0xff8000001b407808 */ /* 0x000fe20004800000 */
[----:B------:R-:W-:Y:S01]  /*3970*/  IMAD.WIDE.U32 R14, R252, -0x326172a9, RZ ;  /* 0xcd9e8d57fc0e7825 */ /* 0x000fe200078e00ff */
[----:B------:R-:W-:Y:S01]  /*3980*/  FSEL R61, R61, -INF , !P2 ;  /* 0xff8000003d3d7808 */ /* 0x000fe20005000000 */
[----:B------:R-:W-:Y:S01]  /*3990*/  STL [R1+0xd0], R17 ;  /* 0x0000d01101007387 */ /* 0x000fe20000100800 */
[C---:B------:R-:W-:Y:S01]  /*39a0*/  ISETP.GE.AND P3, PT, R2.reuse, R173, PT ;  /* 0x000000ad0200720c */ /* 0x040fe20003f66270 */
[----:B------:R-:W-:Y:S01]  /*39b0*/  UIADD3 UR35, UR28, -0x255992d5, URZ ;  /* 0xdaa66d2b1c237890 */ /* 0x000fe2000fffe03f */
[----:B------:R-:W-:Y:S01]  /*39c0*/  ISETP.GE.AND P1, PT, R2, R172, PT ;  /* 0x000000ac0200720c */ /* 0x000fe20003f26270 */
[----:B------:R1:W-:Y:S01]  /*39d0*/  STL.64 [R1+0xe8], R10 ;  /* 0x0000e80a01007387 */ /* 0x0003e20000100a00 */
[-C--:B------:R-:W-:Y:S01]  /*39e0*/  ISETP.GE.AND P5, PT, R6, R138.reuse, PT ;  /* 0x0000008a0600720c */ /* 0x080fe20003fa6270 */
[----:B------:R-:W-:Y:S01]  /*39f0*/  UIADD3 UR34, UR29, 0x32370b8f, URZ ;  /* 0x32370b8f1d227890 */ /* 0x000fe2000fffe03f */
[----:B------:R-:W-:Y:S01]  /*3a00*/  ISETP.GE.AND P2, PT, R5, R138, PT ;  /* 0x0000008a0500720c */ /* 0x000fe20003f46270 */
[----:B------:R-:W-:Y:S01]  /*3a10*/  UIADD3 UR32, UR29, -0x126145ec, URZ ;  /* 0xed9eba141d207890 */ /* 0x000fe2000fffe03f */
[----:B------:R-:W-:Y:S01]  /*3a20*/  FSEL R40, R24, -INF , !P6 ;  /* 0xff80000018287808 */ /* 0x000fe20007000000 */
[----:B------:R-:W-:Y:S01]  /*3a30*/  UIADD3 UR33, UR28, 0x78dde6e4, URZ ;  /* 0x78dde6e41c217890 */ /* 0x000fe2000fffe03f */
[----:B------:R-:W-:Y:S01]  /*3a40*/  FSEL R60, R60, -INF , !P3 ;  /* 0xff8000003c3c7808 */ /* 0x000fe20005800000 */
[----:B------:R-:W-:Y:S01]  /*3a50*/  UIADD3 UR31, UR28, 0x1715609d, URZ ;  /* 0x1715609d1c1f7890 */ /* 0x000fe2000fffe03f */
[----:B------:R-:W-:Y:S01]  /*3a60*/  FSEL R65, R62, -INF , !P1 ;  /* 0xff8000003e417808 */ /* 0x000fe20004800000 */
[----:B------:R-:W-:Y:S01]  /*3a70*/  UIADD3 UR30, UR29, -0x56f99767, URZ ;  /* 0xa90668991d1e7890 */ /* 0x000fe2000fffe03f */
[----:B------:R-:W-:Y:S01]  /*3a80*/  FSEL R66, R63, -INF , !P4 ;  /* 0xff8000003f427808 */ /* 0x000fe20006000000 */
[----:B------:R-:W-:Y:S01]  /*3a90*/  IMAD.IADD R0, R98, 0x1, R100 ;  /* 0x0000000162007824 */ /* 0x000fe200078e0264 */
[----:B------:R-:W-:-:S02]  /*3aa0*/  FSEL R43, R44, -INF , !P5 ;  /* 0xff8000002c2b7808 */ /* 0x000fc40006800000 */
[----:B------:R-:W-:Y:S02]  /*3ab0*/  FSEL R49, R45, -INF , !P2 ;  /* 0xff8000002d317808 */ /* 0x000fe40005000000 */
[C---:B------:R-:W-:Y:S02]  /*3ac0*/  ISETP.GE.AND P6, PT, R6.reuse, R139, PT ;  /* 0x0000008b0600720c */ /* 0x040fe40003fc6270 */
[C---:B------:R-:W-:Y:S02]  /*3ad0*/  ISETP.GE.AND P3, PT, R6.reuse, R173, PT ;  /* 0x000000ad0600720c */ /* 0x040fe40003f66270 */
[----:B------:R-:W-:Y:S01]  /*3ae0*/  ISETP.GE.AND P1, PT, R6, R172, PT ;  /* 0x000000ac0600720c */ /* 0x000fe20003f26270 */
[----:B------:R-:W-:Y:S01]  /*3af0*/  VIADD R6, R2, 0x11 ;  /* 0x0000001102067836 */ /* 0x000fe20000000000 */
[C---:B------:R-:W-:Y:S02]  /*3b00*/  ISETP.GE.AND P5, PT, R5.reuse, R139, PT ;  /* 0x0000008b0500720c */ /* 0x040fe40003fa6270 */
[----:B------:R-:W-:-:S02]  /*3b10*/  ISETP.GE.AND P4, PT, R5, R173, PT ;  /* 0x000000ad0500720c */ /* 0x000fc40003f86270 */
[----:B------:R-:W-:Y:S01]  /*3b20*/  ISETP.GE.AND P2, PT, R5, R172, PT ;  /* 0x000000ac0500720c */ /* 0x000fe20003f46270 */
[----:B------:R-:W-:Y:S01]  /*3b30*/  VIADD R5, R2, 0x10 ;  /* 0x0000001002057836 */ /* 0x000fe20000000000 */
[----:B------:R-:W-:Y:S02]  /*3b40*/  FSEL R51, R46, -INF , !P6 ;  /* 0xff8000002e337808 */ /* 0x000fe40007000000 */
[----:B------:R-:W-:Y:S02]  /*3b50*/  FSEL R71, R59, -INF , !P2 ;  /* 0xff8000003b477808 */ /* 0x000fe40005000000 */
[-C--:B------:R-:W-:Y:S02]  /*3b60*/  ISETP.GE.AND P6, PT, R5, R138.reuse, PT ;  /* 0x0000008a0500720c */ /* 0x080fe40003fc6270 */
[----:B------:R-:W-:Y:S02]  /*3b70*/  ISETP.GE.AND P2, PT, R6, R138, PT ;  /* 0x0000008a0600720c */ /* 0x000fe40003f46270 */
[----:B------:R-:W-:-:S02]  /*3b80*/  FSEL R62, R47, -INF , !P5 ;  /* 0xff8000002f3e7808 */ /* 0x000fc40006800000 */
[----:B------:R-:W-:Y:S02]  /*3b90*/  FSEL R56, R56, -INF , !P3 ;  /* 0xff80000038387808 */ /* 0x000fe40005800000 */
[----:B------:R-:W-:Y:S02]  /*3ba0*/  FSEL R69, R58, -INF , !P1 ;  /* 0xff8000003a457808 */ /* 0x000fe40004800000 */
[C---:B------:R-:W-:Y:S02]  /*3bb0*/  ISETP.GE.AND P5, PT, R5.reuse, R139, PT ;  /* 0x0000008b0500720c */ /* 0x040fe40003fa6270 */
[C---:B------:R-:W-:Y:S02]  /*3bc0*/  ISETP.GE.AND P3, PT, R5.reuse, R173, PT ;  /* 0x000000ad0500720c */ /* 0x040fe40003f66270 */
[----:B------:R-:W-:Y:S01]  /*3bd0*/  ISETP.GE.AND P1, PT, R5, R172, PT ;  /* 0x000000ac0500720c */ /* 0x000fe20003f26270 */
[----:B------:R-:W-:Y:S01]  /*3be0*/  VIADD R5, R2, 0x18 ;  /* 0x0000001802057836 */ /* 0x000fe20000000000 */
[----:B------:R-:W-:Y:S01]  /*3bf0*/  FSEL R41, R20, -INF , !P6 ;  /* 0xff80000014297808 */ /* 0x000fe20007000000 */
[----:B------:R-:W-:Y:S01]  /*3c00*/  VIADD R2, R2, 0x19 ;  /* 0x0000001902027836 */ /* 0x000fe20000000000 */
[----:B------:R-:W-:-:S02]  /*3c10*/  FSEL R44, R21, -INF , !P2 ;  /* 0xff800000152c7808 */ /* 0x000fc40005000000 */
[C---:B------:R-:W-:Y:S02]  /*3c20*/  ISETP.GE.AND P6, PT, R6.reuse, R139, PT ;  /* 0x0000008b0600720c */ /* 0x040fe40003fc6270 */
[C---:B------:R-:W-:Y:S02]  /*3c30*/  ISETP.GE.AND P2, PT, R6.reuse, R172, PT ;  /* 0x000000ac0600720c */ /* 0x040fe40003f46270 */
        /* <DEDUP_REMOVED lines=9> */
[----:B------:R-:W-:-:S02]  /*3cd0*/  FSEL R45, R33, -INF , !P2 ;  /* 0xff800000212d7808 */ /* 0x000fc40005000000 */
[C---:B------:R-:W-:Y:S02]  /*3ce0*/  ISETP.GE.AND P6, PT, R2.reuse, R139, PT ;  /* 0x0000008b0200720c */ /* 0x040fe40003fc6270 */
[C---:B------:R-:W-:Y:S02]  /*3cf0*/  ISETP.GE.AND P4, PT, R2.reuse, R173, PT ;  /* 0x000000ad0200720c */ /* 0x040fe40003f86270 */
[----:B------:R-:W-:Y:S02]  /*3d00*/  ISETP.GE.AND P2, PT, R2, R172, PT ;  /* 0x000000ac0200720c */ /* 0x000fe40003f46270 */
[----:B------:R-:W-:Y:S02]  /*3d10*/  LOP3.LUT R2, R11, R17, RZ, 0x3c, !PT ;  /* 0x000000110b027212 */ /* 0x000fe400078e3cff */
[----:B------:R-:W-:Y:S02]  /*3d20*/  FSEL R47, R22, -INF , !P5 ;  /* 0xff800000162f7808 */ /* 0x000fe40006800000 */
[----:B------:R-:W-:Y:S01]  /*3d30*/  FSEL R58, R52, -INF , !P3 ;  /* 0xff800000343a7808 */ /* 0x000fe20005800000 */
[----:B------:R-:W-:Y:S01]  /*3d40*/  IMAD.WIDE.U32 R30, R2, -0x2daee0ad, RZ ;  /* 0xd2511f53021e7825 */ /* 0x000fe200078e00ff */
[----:B------:R-:W-:-:S02]  /*3d50*/  ISETP.GE.AND P5, PT, R5, R139, PT ;  /* 0x0000008b0500720c */ /* 0x000fc40003fa6270 */
[C---:B------:R-:W-:Y:S02]  /*3d60*/  ISETP.GE.AND P3, PT, R5.reuse, R173, PT ;  /* 0x000000ad0500720c */ /* 0x040fe40003f66270 */
[----:B------:R-:W-:Y:S01]  /*3d70*/  ISETP.GE.AND P1, PT, R5, R172, PT ;  /* 0x000000ac0500720c */ /* 0x000fe20003f26270 */
[----:B------:R-:W-:Y:S01]  /*3d80*/  IMAD.SHL.U32 R5, R7, 0x2, RZ ;  /* 0x0000000207057824 */ /* 0x000fe200078e00ff */
[----:B------:R-:W-:Y:S01]  /*3d90*/  LOP3.LUT R6, R29, UR6, RZ, 0x3c, !PT ;  /* 0x000000061d067c12 */ /* 0x000fe2000f8e3cff */
[----:B------:R-:W-:Y:S01]  /*3da0*/  STL.64 [R1+0x38], R30 ;  /* 0x0000381e01007387 */ /* 0x000fe20000100a00 */
[----:B------:R-:W-:Y:S01]  /*3db0*/  LOP3.LUT R2, R31, UR7, R28, 0x96, !PT ;  /* 0x000000071f027c12 */ /* 0x000fe2000f8e961c */
[----:B------:R-:W-:Y:S01]  /*3dc0*/  IMAD R116, R16, UR39, R5 ;  /* 0x0000002710747c24 */ /* 0x000fe2000f8e0205 */
[----:B------:R-:W-:Y:S01]  /*3dd0*/  FMNMX.FTZ R5, R40, R48, !PT ;  /* 0x0000003028057209 */ /* 0x000fe20007810000 */
[----:B------:R-:W-:Y:S01]  /*3de0*/  IMAD.WIDE.U32 R12, R6, -0x326172a9, RZ ;  /* 0xcd9e8d57060c7825 */ /* 0x000fe200078e00ff */
[----:B------:R-:W-:Y:S01]  /*3df0*/  LOP3.LUT R6, R9, R17, RZ, 0x3c, !PT ;  /* 0x0000001109067212 */ /* 0x000fe200078e3cff */
[----:B------:R-:W-:Y:S01]  /*3e00*/  ULDC UR6, c[0x0][0x2ec] ;  /* 0x0000bb0000067ab9 */ /* 0x000fe20000000800 */
[----:B------:R-:W-:Y:S01]  /*3e10*/  FSEL R52, R36, -INF , !P3 ;  /* 0xff80000024347808 */ /* 0x000fe20005800000 */
[----:B------:R-:W-:Y:S01]  /*3e20*/  IMAD.WIDE.U32 R248, R2, -0x326172a9, RZ ;  /* 0xcd9e8d5702f87825 */ /* 0x000fe200078e00ff */
[----:B------:R-:W-:-:S02]  /*3e30*/  FMNMX.FTZ R2, R43, R5, !PT ;  /* 0x000000052b027209 */ /* 0x000fc40007810000 */
[----:B------:R-:W-:Y:S01]  /*3e40*/  LOP3.LUT R8, R13, UR38, R8, 0x96, !PT ;  /* 0x000000260d087c12 */ /* 0x000fe2000f8e9608 */
[----:B------:R-:W-:Y:S01]  /*3e50*/  IMAD.WIDE.U32 R6, R6, -0x2daee0ad, RZ ;  /* 0xd2511f5306067825 */ /* 0x000fe200078e00ff */
[----:B------:R-:W-:Y:S02]  /*3e60*/  FMNMX.FTZ R2, R49, R2, !PT ;  /* 0x0000000231027209 */ /* 0x000fe40007810000 */
[----:B------:R-:W-:Y:S01]  /*3e70*/  LOP3.LUT R9, R13, UR38, R10, 0x96, !PT ;  /* 0x000000260d097c12 */ /* 0x000fe2000f8e960a */
[----:B------:R-:W-:Y:S01]  /*3e80*/  IMAD.WIDE.U32 R20, R8, -0x2daee0ad, RZ ;  /* 0xd2511f5308147825 */ /* 0x000fe200078e00ff */
[----:B------:R-:W-:Y:S02]  /*3e90*/  FMNMX.FTZ R2, R41, R2, !PT ;  /* 0x0000000229027209 */ /* 0x000fe40007810000 */
[----:B------:R-:W-:Y:S02]  /*3ea0*/  LOP3.LUT R7, R7, UR7, R28, 0x96, !PT ;  /* 0x0000000707077c12 */ /* 0x000fe4000f8e961c */
[----:B------:R-:W-:-:S02]  /*3eb0*/  FMNMX.FTZ R2, R44, R2, !PT ;  /* 0x000000022c027209 */ /* 0x000fc40007810000 */
[----:B------:R-:W-:Y:S01]  /*3ec0*/  LOP3.LUT R8, R21, UR36, R6, 0x96, !PT ;  /* 0x0000002415087c12 */ /* 0x000fe2000f8e9606 */
[----:B------:R-:W-:Y:S01]  /*3ed0*/  IMAD.WIDE.U32 R6, R7, -0x326172a9, RZ ;  /* 0xcd9e8d5707067825 */ /* 0x000fe200078e00ff */
[----:B------:R-:W-:Y:S02]  /*3ee0*/  FMNMX.FTZ R2, R42, R2, !PT ;  /* 0x000000022a027209 */ /* 0x000fe40007810000 */
[----:B-1----:R-:W-:Y:S01]  /*3ef0*/  LOP3.LUT R11, R13, UR38, R14, 0x96, !PT ;  /* 0x000000260d0b7c12 */ /* 0x002fe2000f8e960e */
[----:B------:R-:W-:Y:S01]  /*3f00*/  IMAD.WIDE.U32 R26, R8, -0x326172a9, RZ ;  /* 0xcd9e8d57081a7825 */ /* 0x000fe200078e00ff */
[----:B------:R-:W-:Y:S02]  /*3f10*/  LOP3.LUT R7, R7, UR37, R12, 0x96, !PT ;  /* 0x0000002507077c12 */ /* 0x000fe4000f8e960c */
[----:B------:R-:W-:Y:S01]  /*3f20*/  FMNMX.FTZ R2, R45, R2, !PT ;  /* 0x000000022d027209 */ /* 0x000fe20007810000 */
[----:B------:R-:W-:Y:S01]  /*3f30*/  IMAD.WIDE.U32 R8, R9, -0x2daee0ad, RZ ;  /* 0xd2511f5309087825 */ /* 0x000fe200078e00ff */
[----:B------:R-:W-:-:S02]  /*3f40*/  LOP3.LUT R5, R15, R17, RZ, 0x3c, !PT ;  /* 0x000000110f057212 */ /* 0x000fc400078e3cff */
[----:B------:R-:W-:Y:S01]  /*3f50*/  LOP3.LUT R10, R249, UR37, R12, 0x96, !PT ;  /* 0x00000025f90a7c12 */ /* 0x000fe2000f8e960c */
[----:B------:R-:W-:Y:S01]  /*3f60*/  IMAD.WIDE.U32 R14, R11, -0x2daee0ad, RZ ;  /* 0xd2511f530b0e7825 */ /* 0x000fe200078e00ff */
[----:B------:R-:W-:Y:S01]  /*3f70*/  LOP3.LUT R18, R27, UR35, R6, 0x96, !PT ;  /* 0x000000231b127c12 */ /* 0x000fe2000f8e9606 */
[----:B------:R-:W1:Y:S01]  /*3f80*/  SHFL.BFLY PT, R133, R2, 0x2, 0x1f ;  /* 0x0c401f0002857f89 */ /* 0x000e6200000e0000 */
[----:B------:R-:W-:Y:S01]  /*3f90*/  LOP3.LUT R12, R9, UR36, R30, 0x96, !PT ;  /* 0x00000024090c7c12 */ /* 0x000fe2000f8e961e */
[----:B------:R-:W-:Y:S01]  /*3fa0*/  IMAD.WIDE.U32 R6, R7, -0x2daee0ad, RZ ;  /* 0xd2511f5307067825 */ /* 0x000fe200078e00ff */
[----:B------:R-:W-:Y:S02]  /*3fb0*/  FSEL R53, R37, -INF , !P4 ;  /* 0xff80000025357808 */ /* 0x000fe40006000000 */
[----:B------:R-:W-:Y:S01]  /*3fc0*/  FSEL R59, R38, -INF , !P1 ;  /* 0xff800000263b7808 */ /* 0x000fe20004800000 */
[----:B------:R-:W-:Y:S01]  /*3fd0*/  IMAD.WIDE.U32 R24, R5, -0x2daee0ad, RZ ;  /* 0xd2511f5305187825 */ /* 0x000fe200078e00ff */
[----:B------:R-:W-:-:S02]  /*3fe0*/  LOP3.LUT R17, R7, UR34, R20, 0x96, !PT ;  /* 0x0000002207117c12 */ /* 0x000fc4000f8e9614 */
[----:B------:R-:W-:Y:S01]  /*3ff0*/  LOP3.LUT R19, R7, UR34, R14, 0x96, !PT ;  /* 0x0000002207137c12 */ /* 0x000fe2000f8e960e */
[----:B------:R-:W-:Y:S01]  /*4000*/  IMAD.WIDE.U32 R22, R10, -0x2daee0ad, RZ ;  /* 0xd2511f530a167825 */ /* 0x000fe200078e00ff */
[----:B------:R-:W-:Y:S01]  /*4010*/  LOP3.LUT R10, R9, UR36, R30, 0x96, !PT ;  /* 0x00000024090a7c12 */ /* 0x000fe2000f8e961e */
[----:B------:R2:W-:Y:S01]  /*4020*/  STL.64 [R1+0x8], R24 ;  /* 0x0000081801007387 */ /* 0x0005e20000100a00 */
[----:B------:R-:W-:Y:S01]  /*4030*/  LOP3.LUT R5, R15, UR36, R24, 0x96, !PT ;  /* 0x000000240f057c12 */ /* 0x000fe2000f8e9618 */
[----:B------:R-:W-:Y:S01]  /*4040*/  IMAD.WIDE.U32 R12, R12, -0x326172a9, RZ ;  /* 0xcd9e8d570c0c7825 */ /* 0x000fe200078e00ff */
[----:B------:R-:W-:Y:S02]  /*4050*/  LOP3.LUT R7, R25, UR7, R28, 0x96, !PT ;  /* 0x0000000719077c12 */ /* 0x000fe4000f8e961c */
[C-C-:B------:R-:W-:Y:S01]  /*4060*/  LOP3.LUT R9, R23.reuse, UR34, R8.reuse, 0x96, !PT ;  /* 0x0000002217097c12 */ /* 0x140fe2000f8e9608 */
[----:B------:R-:W-:Y:S01]  /*4070*/  IMAD.WIDE.U32 R10, R10, -0x326172a9, RZ ;  /* 0xcd9e8d570a0a7825 */ /* 0x000fe200078e00ff */
[----:B------:R-:W-:-:S02]  /*4080*/  LOP3.LUT R16, R23, UR34, R8, 0x96, !PT ;  /* 0x0000002217107c12 */ /* 0x000fc4000f8e9608 */
[----:B------:R-:W-:Y:S01]  /*4090*/  FSEL R55, R39, -INF , !P2 ;  /* 0xff80000027377808 */ /* 0x000fe20005000000 */
[----:B------:R-:W-:Y:S01]  /*40a0*/  IMAD.WIDE.U32 R14, R7, -0x326172a9, RZ ;  /* 0xcd9e8d57070e7825 */ /* 0x000fe200078e00ff */
[--C-:B------:R-:W-:Y:S02]  /*40b0*/  LOP3.LUT R8, R11, UR35, R248.reuse, 0x96, !PT ;  /* 0x000000230b087c12 */ /* 0x100fe4000f8e96f8 */
[----:B------:R-:W-:Y:S01]  /*40c0*/  LOP3.LUT R7, R13, UR35, R248, 0x96, !PT ;  /* 0x000000230d077c12 */ /* 0x000fe2000f8e96f8 */
[----:B------:R-:W-:Y:S01]  /*40d0*/  IMAD.WIDE.U32 R32, R18, -0x2daee0ad, RZ ;  /* 0xd2511f5312207825 */ /* 0x000fe200078e00ff */
[----:B------:R3:W-:Y:S01]  /*40e0*/  STL.64 [R1], R14 ;  /* 0x0000000e01007387 */ /* 0x0007e20000100a00 */
[----:B-1----:R-:W-:Y:S02]  /*40f0*/  FMNMX.FTZ R133, R2, R133, !PT ;  /* 0x0000008502857209 */ /* 0x002fe40007810000 */
[----:B------:R-:W-:Y:S01]  /*4100*/  IMAD.WIDE.U32 R30, R8, -0x2daee0ad, RZ ;  /* 0xd2511f53081e7825 */ /* 0x000fe200078e00ff */
[----:B------:R-:W-:-:S02]  /*4110*/  LOP3.LUT R11, R33, UR32, R6, 0x96, !PT ;  /* 0x00000020210b7c12 */ /* 0x000fc4000f8e9606 */
[----:B------:R-:W1:Y:S01]  /*4120*/  SHFL.BFLY PT, R13, R133, 0x1, 0x1f ;  /* 0x0c201f00850d7f89 */ /* 0x000e6200000e0000 */
[----:B------:R-:W-:Y:S01]  /*4130*/  IMAD.WIDE.U32 R36, R9, -0x326172a9, RZ ;  /* 0xcd9e8d5709247825 */ /* 0x000fe200078e00ff */
[----:B------:R-:W-:Y:S02]  /*4140*/  LOP3.LUT R18, R31, UR32, R22, 0x96, !PT ;  /* 0x000000201f127c12 */ /* 0x000fe4000f8e9616 */
[----:B------:R-:W-:Y:S01]  /*4150*/  FSEL R68, R34, -INF , !P5 ;  /* 0xff80000022447808 */ /* 0x000fe20006800000 */
[----:B------:R-:W-:Y:S01]  /*4160*/  IMAD.WIDE.U32 R38, R16, -0x326172a9, RZ ;  /* 0xcd9e8d5710267825 */ /* 0x000fe200078e00ff */
[----:B------:R-:W-:Y:S02]  /*4170*/  FMNMX.FTZ R2, R60, R61, !PT ;  /* 0x0000003d3c027209 */ /* 0x000fe40007810000 */
[----:B------:R-:W-:Y:S01]  /*4180*/  FMNMX.FTZ R8, R65, R66, !PT ;  /* 0x0000004241087209 */ /* 0x000fe20007810000 */
[----:B--2---:R-:W-:Y:S01]  /*4190*/  IMAD.WIDE.U32 R24, R5, -0x326172a9, RZ ;  /* 0xcd9e8d5705187825 */ /* 0x004fe200078e00ff */
[----:B------:R-:W-:-:S02]  /*41a0*/  LOP3.LUT R28, R39, UR33, R12, 0x96, !PT ;  /* 0x00000021271c7c12 */ /* 0x000fc4000f8e960c */
[----:B------:R-:W-:Y:S01]  /*41b0*/  FSEL R67, R35, -INF , !P6 ;  /* 0xff80000023437808 */ /* 0x000fe20007000000 */
[----:B------:R-:W-:Y:S01]  /*41c0*/  IMAD.WIDE.U32 R34, R11, -0x326172a9, RZ ;  /* 0xcd9e8d570b227825 */ /* 0x000fe200078e00ff */
[----:B------:R-:W-:Y:S02]  /*41d0*/  LOP3.LUT R5, R25, UR35, R14, 0x96, !PT ;  /* 0x0000002319057c12 */ /* 0x000fe4000f8e960e */
[----:B------:R-:W-:Y:S01]  /*41e0*/  FMNMX.FTZ R2, R56, R2, !PT ;  /* 0x0000000238027209 */ /* 0x000fe20007810000 */
[----:B------:R-:W-:Y:S01]  /*41f0*/  IMAD.WIDE.U32 R28, R28, -0x2daee0ad, RZ ;  /* 0xd2511f531c1c7825 */ /* 0x000fe200078e00ff */
[----:B------:R-:W-:Y:S02]  /*4200*/  LOP3.LUT R27, R37, UR33, R10, 0x96, !PT ;  /* 0x00000021251b7c12 */ /* 0x000fe4000f8e960a */
[----:B------:R-:W-:Y:S01]  /*4210*/  FMNMX.FTZ R2, R57, R2, !PT ;  /* 0x0000000239027209 */ /* 0x000fe20007810000 */
[----:B---3--:R-:W-:Y:S01]  /*4220*/  IMAD.WIDE.U32 R14, R7, -0x2daee0ad, RZ ;  /* 0xd2511f53070e7825 */ /* 0x008fe200078e00ff */
[----:B------:R-:W-:Y:S01]  /*4230*/  LEA R197, R0, UR4, 0x1 ;  /* 0x0000000400c57c11 */ /* 0x000fe2000f8e08ff */
[----:B------:R-:W-:Y:S01]  /*4240*/  ULEA UR4, UR27, UR5, 0x5 ;  /* 0x000000051b047291 */ /* 0x000fe2000f8e283f */
[----:B-1----:R-:W-:Y:S01]  /*4250*/  FMNMX.FTZ R133, R133, R13, !PT ;  /* 0x0000000d85857209 */ /* 0x002fe20007810000 */
[----:B------:R-:W-:Y:S01]  /*4260*/  IMAD.WIDE.U32 R20, R5, -0x2daee0ad, RZ ;  /* 0xd2511f5305147825 */ /* 0x000fe200078e00ff */
[----:B------:R-:W-:Y:S01]  /*4270*/  LOP3.LUT R15, R15, UR32, R22, 0x96, !PT ;  /* 0x000000200f0f7c12 */ /* 0x000fe2000f8e9616 */
[----:B------:R-:W-:Y:S01]  /*4280*/  LDSM.16.MT88.4 R148, [R197+0xa000] ;  /* 0x00a00000c594783b */ /* 0x000fe20000004200 */
[----:B------:R-:W-:Y:S01]  /*4290*/  FMNMX.FTZ R5, R50, R64, !PT ;  /* 0x0000004032057209 */ /* 0x000fe20007810000 */
[----:B------:R-:W-:Y:S01]  /*42a0*/  IMAD R199, R4, 0x2, R197 ;  /* 0x0000000204c77824 */ /* 0x000fe200078e02c5 */
[----:B------:R-:W-:Y:S01]  /*42b0*/  LOP3.LUT R22, R21, UR32, R6, 0x96, !PT ;  /* 0x0000002015167c12 */ /* 0x000fe2000f8e9606 */
[----:B------:R-:W-:Y:S01]  /*42c0*/  IMAD.WIDE.U32 R6, R17, -0x326172a9, RZ ;  /* 0xcd9e8d5711067825 */ /* 0x000fe200078e00ff */
[----:B------:R-:W-:Y:S01]  /*42d0*/  FMNMX.FTZ R9, R51, R5, !PT ;  /* 0x0000000533097209 */ /* 0x000fe20007810000 */
[----:B------:R-:W-:Y:S01]  /*42e0*/  LDSM.16.MT88.4 R224, [R197+0xa800] ;  /* 0x00a80000c5e0783b */ /* 0x000fe20000004200 */
[----:B------:R-:W-:Y:S01]  /*42f0*/  FMNMX.FTZ R5, R69, R8, !PT ;  /* 0x0000000845057209 */ /* 0x000fe20007810000 */
[----:B------:R-:W-:Y:S01]  /*4300*/  IMAD.WIDE.U32 R22, R22, -0x326172a9, RZ ;  /* 0xcd9e8d5716167825 */ /* 0x000fe200078e00ff */
[----:B------:R-:W-:Y:S01]  /*4310*/  LOP3.LUT R17, R7, UR33, R26, 0x96, !PT ;  /* 0x0000002107117c12 */ /* 0x000fe2000f8e961a */
[----:B------:R-:W-:Y:S01]  /*4320*/  LDSM.16.MT88.4 R232, [R199+0xa000] ;  /* 0x00a00000c7e8783b */ /* 0x000fe20000004200 */
[----:B------:R-:W-:Y:S01]  /*4330*/  FMNMX.FTZ R7, R62, R9, !PT ;  /* 0x000000093e077209 */ /* 0x000fe20007810000 */
[----:B------:R-:W-:Y:S01]  /*4340*/  IMAD.WIDE.U32 R8, R19, -0x326172a9, RZ ;  /* 0xcd9e8d5713087825 */ /* 0x000fe200078e00ff */
[----:B------:R-:W-:Y:S01]  /*4350*/  FMNMX.FTZ R10, R71, R5, !PT ;  /* 0x00000005470a7209 */ /* 0x000fe20007810000 */
[----:B------:R-:W-:Y:S01]  /*4360*/  LDSM.16.MT88.4 R192, [R199+0xb000] ;  /* 0x00b00000c7c0783b */ /* 0x000fe20000004200 */
[----:B------:R-:W-:Y:S01]  /*4370*/  FMNMX.FTZ R7, R47, R7, !PT ;  /* 0x000000072f077209 */ /* 0x000fe20007810000 */
[----:B------:R-:W-:Y:S01]  /*4380*/  IMAD.WIDE.U32 R18, R18, -0x326172a9, RZ ;  /* 0xcd9e8d5712127825 */ /* 0x000fe200078e00ff */
[----:B------:R-:W-:Y:S01]  /*4390*/  FMNMX.FTZ R5, R58, R2, !PT ;  /* 0x000000023a057209 */ /* 0x000fe20007810000 */
[----:B------:R-:W-:Y:S01]  /*43a0*/  UIADD3 UR4, UR4, -0x20, URZ ;  /* 0xffffffe004047890 */ /* 0x000fe2000fffe03f */
[----:B------:R-:W-:Y:S01]  /*43b0*/  FMNMX.FTZ R12, R73, R7, !PT ;  /* 0x00000007490c7209 */ /* 0x000fe20007810000 */
[----:B------:R-:W-:Y:S01]  /*43c0*/  IMAD.WIDE.U32 R26, R27, -0x2daee0ad, RZ ;  /* 0xd2511f531b1a7825 */ /* 0x000fe200078e00ff */
[----:B------:R-:W-:Y:S01]  /*43d0*/  FMNMX.FTZ R2, R70, R10, !PT ;  /* 0x0000000a46027209 */ /* 0x000fe20007810000 */
[----:B------:R-:W-:Y:S01]  /*43e0*/  LDSM.16.MT88.4 R140, [R199+0xa800] ;  /* 0x00a80000c78c783b */ /* 0x000fe20000004200 */
[----:B------:R-:W-:Y:S01]  /*43f0*/  FMNMX.FTZ R12, R68, R12, !PT ;  /* 0x0000000c440c7209 */ /* 0x000fe20007810000 */
[----:B------:R-:W-:Y:S01]  /*4400*/  IMAD.WIDE.U32 R10, R17, -0x2daee0ad, RZ ;  /* 0xd2511f53110a7825 */ /* 0x000fe200078e00ff */
[----:B------:R-:W-:-:S02]  /*4410*/  FMNMX.FTZ R5, R54, R5, !PT ;  /* 0x0000000536057209 */ /* 0x000fc40007810000 */
[----:B------:R-:W-:Y:S01]  /*4420*/  FMNMX.FTZ R12, R67, R12, !PT ;  /* 0x0000000c430c7209 */ /* 0x000fe20007810000 */
[C---:B------:R-:W-:Y:S01]  /*4430*/  IMAD R202, R3.reuse, 0x2, R197 ;  /* 0x0000000203ca7824 */ /* 0x040fe200078e02c5 */
[----:B------:R-:W-:Y:S01]  /*4440*/  FMNMX.FTZ R2, R72, R2, !PT ;  /* 0x0000000248027209 */ /* 0x000fe20007810000 */
[----:B------:R-:W-:Y:S01]  /*4450*/  IMAD R201, R3, 0x2, R199 ;  /* 0x0000000203c97824 */ /* 0x000fe200078e02c7 */
[----:B------:R-:W-:Y:S01]  /*4460*/  FMNMX.FTZ R5, R52, R5, !PT ;  /* 0x0000000534057209 */ /* 0x000fe20007810000 */
[----:B------:R-:W1:Y:S01]  /*4470*/  SHFL.BFLY PT, R13, R12, 0x2, 0x1f ;  /* 0x0c401f000c0d7f89 */ /* 0x000e6200000e0000 */
[----:B------:R-:W-:Y:S02]  /*4480*/  FMNMX.FTZ R2, R59, R2, !PT ;  /* 0x000000023b027209 */ /* 0x000fe40007810000 */
[----:B------:R-:W-:Y:S01]  /*4490*/  LOP3.LUT R16, R9, UR33, R24, 0x96, !PT ;  /* 0x0000002109107c12 */ /* 0x000fe2000f8e9618 */
[----:B------:R-:W-:Y:S01]  /*44a0*/  LDSM.16.MT88.4 R188, [R202+0xa000] ;  /* 0x00a00000cabc783b */ /* 0x000fe20000004200 */
[----:B------:R-:W-:-:S02]  /*44b0*/  FMNMX.FTZ R9, R53, R5, !PT ;  /* 0x0000000535097209 */ /* 0x000fc40007810000 */
[----:B------:R-:W-:Y:S01]  /*44c0*/  FMNMX.FTZ R5, R55, R2, !PT ;  /* 0x0000000237057209 */ /* 0x000fe20007810000 */
[C---:B------:R-:W-:Y:S01]  /*44d0*/  FMUL.FTZ R2, R133.reuse, UR6 ;  /* 0x0000000685027c20 */ /* 0x040fe20008410000 */
[----:B------:R-:W-:Y:S01]  /*44e0*/  FSETP.NEU.FTZ.AND P1, PT, R133, -INF , PT ;  /* 0xff8000008500780b */ /* 0x000fe20003f3d000 */
[----:B------:R-:W2:Y:S01]  /*44f0*/  SHFL.BFLY PT, R21, R9, 0x2, 0x1f ;  /* 0x0c401f0009157f89 */ /* 0x000ea200000e0000 */
[----:B------:R-:W-:Y:S01]  /*4500*/  LOP3.LUT R7, R35, UR31, R6, 0x96, !PT ;  /* 0x0000001f23077c12 */ /* 0x000fe2000f8e9606 */
[----:B------:R-:W-:Y:S01]  /*4510*/  IMAD.WIDE.U32 R16, R16, -0x2daee0ad, RZ ;  /* 0xd2511f5310107825 */ /* 0x000fe200078e00ff */
[----:B------:R-:W-:Y:S01]  /*4520*/  FSEL R2, R2, RZ, P1 ;  /* 0x000000ff02027208 */ /* 0x000fe20000800000 */
[----:B------:R-:W3:Y:S01]  /*4530*/  SHFL.BFLY PT, R24, R5, 0x2, 0x1f ;  /* 0x0c401f0005187f89 */ /* 0x000ee200000e0000 */
[----:B------:R-:W-:Y:S02]  /*4540*/  LOP3.LUT R25, R19, UR31, R36, 0x96, !PT ;  /* 0x0000001f13197c12 */ /* 0x000fe4000f8e9624 */
[----:B------:R-:W-:Y:S01]  /*4550*/  LOP3.LUT R19, R27, UR30, R30, 0x96, !PT ;  /* 0x0000001e1b137c12 */ /* 0x000fe2000f8e961e */
[----:B------:R-:W-:Y:S01]  /*4560*/  FFMA.FTZ R6, R40, UR6, -R2 ;  /* 0x0000000628067c23 */ /* 0x000fe20008010802 */
[----:B------:R-:W-:Y:S01]  /*4570*/  LOP3.LUT R27, R29, UR30, R14, 0x96, !PT ;  /* 0x0000001e1d1b7c12 */ /* 0x000fe2000f8e960e */
[----:B------:R-:W-:Y:S01]  /*4580*/  IMAD.WIDE.U32 R14, R15, -0x326172a9, RZ ;  /* 0xcd9e8d570f0e7825 */ /* 0x000fe200078e00ff */
[----:B------:R-:W-:Y:S01]  /*4590*/  LOP3.LUT R23, R23, UR31, R8, 0x96, !PT ;  /* 0x0000001f17177c12 */ /* 0x000fe2000f8e9608 */
[----:B------:R4:W-:Y:S01]  /*45a0*/  MUFU.EX2 R106, R6 ;  /* 0x00000006006a7308 */ /* 0x0009e20000000800 */
[----:B------:R-:W-:Y:S01]  /*45b0*/  LOP3.LUT R31, R17, UR30, R20, 0x96, !PT ;  /* 0x0000001e111f7c12 */ /* 0x000fe2000f8e9614 */
[----:B------:R-:W-:Y:S01]  /*45c0*/  LDSM.16.MT88.4 R220, [R201+0xa000] ;  /* 0x00a00000c9dc783b */ /* 0x000fe20000004200 */
[----:B-1----:R-:W-:-:S02]  /*45d0*/  FMNMX.FTZ R12, R12, R13, !PT ;  /* 0x0000000d0c0c7209 */ /* 0x002fc40007810000 */
[----:B------:R-:W-:Y:S02]  /*45e0*/  LOP3.LUT R29, R15, UR31, R38, 0x96, !PT ;  /* 0x0000001f0f1d7c12 */ /* 0x000fe4000f8e9626 */
[----:B------:R-:W-:Y:S01]  /*45f0*/  LOP3.LUT R32, R11, UR30, R32, 0x96, !PT ;  /* 0x0000001e0b207c12 */ /* 0x000fe2000f8e9620 */
[----:B------:R-:W1:Y:S01]  /*4600*/  SHFL.BFLY PT, R132, R12, 0x1, 0x1f ;  /* 0x0c201f000c847f89 */ /* 0x000e6200000e0000 */
[----:B------:R-:W-:Y:S01]  /*4610*/  FFMA.FTZ R11, R48, UR6, -R2 ;  /* 0x00000006300b7c23 */ /* 0x000fe20008010802 */
[----:B--2---:R-:W-:Y:S01]  /*4620*/  FMNMX.FTZ R15, R9, R21, !PT ;  /* 0x00000015090f7209 */ /* 0x004fe20007810000 */
[----:B------:R-:W-:Y:S02]  /*4630*/  IMAD.WIDE.U32 R8, R19, -0x326172a9, RZ ;  /* 0xcd9e8d5713087825 */ /* 0x000fe400078e00ff */
[----:B------:R2:W-:Y:S01]  /*4640*/  MUFU.EX2 R105, R11 ;  /* 0x0000000b00697308 */ /* 0x0005e20000000800 */
[----:B---3--:R-:W-:Y:S01]  /*4650*/  FMNMX.FTZ R24, R5, R24, !PT ;  /* 0x0000001805187209 */ /* 0x008fe20007810000 */
[----:B----4-:R-:W-:-:S04]  /*4660*/  IMAD.WIDE.U32 R6, R7, -0x2daee0ad, RZ ;  /* 0xd2511f5307067825 */ /* 0x010fc800078e00ff */
[----:B------:R-:W-:Y:S01]  /*4670*/  FFMA.FTZ R5, R43, UR6, -R2 ;  /* 0x000000062b057c23 */ /* 0x000fe20008010802 */
[----:B------:R-:W3:Y:S01]  /*4680*/  SHFL.BFLY PT, R135, R15, 0x1, 0x1f ;  /* 0x0c201f000f877f89 */ /* 0x000ee200000e0000 */
[----:B------:R-:W-:Y:S02]  /*4690*/  LOP3.LUT R46, R9, UR23, R18, 0x96, !PT ;  /* 0x00000017092e7c12 */ /* 0x000fe4000f8e9612 */
[----:B------:R-:W-:Y:S01]  /*46a0*/  LOP3.LUT R37, R7, UR26, R10, 0x96, !PT ;  /* 0x0000001a07257c12 */ /* 0x000fe2000f8e960a */
[----:B------:R4:W-:Y:S01]  /*46b0*/  MUFU.EX2 R109, R5 ;  /* 0x00000005006d7308 */ /* 0x0009e20000000800 */
[C---:B------:R-:W-:Y:S01]  /*46c0*/  LOP3.LUT R30, R6.reuse, 0xff, RZ, 0xc0, !PT ;  /* 0x000000ff061e7812 */ /* 0x040fe200078ec0ff */
[----:B------:R-:W5:Y:S01]  /*46d0*/  SHFL.BFLY PT, R134, R24, 0x1, 0x1f ;  /* 0x0c201f0018867f89 */ /* 0x000f6200000e0000 */
[----:B------:R-:W-:Y:S02]  /*46e0*/  LOP3.LUT R82, R6, 0xffff, RZ, 0xc0, !PT ;  /* 0x0000ffff06527812 */ /* 0x000fe400078ec0ff */
[----:B------:R-:W-:-:S02]  /*46f0*/  SHF.R.U32.HI R86, RZ, 0x10, R6 ;  /* 0x00000010ff567819 */ /* 0x000fc40000011606 */
[----:B------:R-:W-:Y:S01]  /*4700*/  SHF.R.U32.HI R40, RZ, 0x18, R6 ;  /* 0x00000018ff287819 */ /* 0x000fe20000011606 */
[----:B------:R-:W-:Y:S01]  /*4710*/  IMAD.WIDE.U32 R6, R25, -0x2daee0ad, RZ ;  /* 0xd2511f5319067825 */ /* 0x000fe200078e00ff */
[----:B-1----:R-:W-:Y:S02]  /*4720*/  FMNMX.FTZ R132, R12, R132, !PT ;  /* 0x000000840c847209 */ /* 0x002fe40007810000 */
[----:B------:R-:W-:Y:S01]  /*4730*/  LOP3.LUT R43, R8, 0xff, RZ, 0xc0, !PT ;  /* 0x000000ff082b7812 */ /* 0x000fe200078ec0ff */
[----:B--2---:R-:W-:Y:S01]  /*4740*/  IMAD.WIDE.U32 R10, R23, -0x2daee0ad, RZ ;  /* 0xd2511f53170a7825 */ /* 0x004fe200078e00ff */
[----:B------:R-:W-:Y:S02]  /*4750*/  LOP3.LUT R63, R7, UR26, R26, 0x96, !PT ;  /* 0x0000001a073f7c12 */ /* 0x000fe4000f8e961a */
[C---:B------:R-:W-:Y:S01]  /*4760*/  LOP3.LUT R103, R6.reuse, 0xff, RZ, 0xc0, !PT ;  /* 0x000000ff06677812 */ /* 0x040fe200078ec0ff */
[----:B----4-:R-:W-:Y:S01]  /*4770*/  FFMA.FTZ R5, R49, UR6, -R2 ;  /* 0x0000000631057c23 */ /* 0x010fe20008010802 */
[----:B------:R-:W-:-:S02]  /*4780*/  LOP3.LUT R121, R6, 0xffff, RZ, 0xc0, !PT ;  /* 0x0000ffff06797812 */ /* 0x000fc400078ec0ff */
[--C-:B------:R-:W-:Y:S01]  /*4790*/  SHF.R.U32.HI R119, RZ, 0x10, R6.reuse ;  /* 0x00000010ff777819 */ /* 0x100fe20000011606 */
[----:B------:R1:W2:Y:S01]  /*47a0*/  MUFU.EX2 R110, R5 ;  /* 0x00000005006e7308 */ /* 0x0002a20000000800 */
[----:B------:R-:W-:Y:S01]  /*47b0*/  SHF.R.U32.HI R102, RZ, 0x18, R6 ;  /* 0x00000018ff667819 */ /* 0x000fe20000011606 */
[----:B------:R-:W-:Y:S01]  /*47c0*/  IMAD.WIDE.U32 R6, R29, -0x2daee0ad, RZ ;  /* 0xd2511f531d067825 */ /* 0x000fe200078e00ff */
[----:B------:R-:W-:Y:S02]  /*47d0*/  FSETP.NEU.FTZ.AND P1, PT, R132, -INF , PT ;  /* 0xff8000008400780b */ /* 0x000fe40003f3d000 */
[----:B------:R-:W-:Y:S02]  /*47e0*/  LOP3.LUT R99, R8, 0xffff, RZ, 0xc0, !PT ;  /* 0x0000ffff08637812 */ /* 0x000fe400078ec0ff */
[C---:B------:R-:W-:Y:S02]  /*47f0*/  LOP3.LUT R17, R6.reuse, 0xffff, RZ, 0xc0, !PT ;  /* 0x0000ffff06117812 */ /* 0x040fe400078ec0ff */
[----:B------:R-:W-:-:S02]  /*4800*/  LOP3.LUT R18, R6, 0xff, RZ, 0xc0, !PT ;  /* 0x000000ff06127812 */ /* 0x000fc400078ec0ff */
[--C-:B------:R-:W-:Y:S02]  /*4810*/  SHF.R.U32.HI R25, RZ, 0x10, R6.reuse ;  /* 0x00000010ff197819 */ /* 0x100fe40000011606 */
[----:B------:R-:W-:Y:S01]  /*4820*/  SHF.R.U32.HI R26, RZ, 0x18, R6 ;  /* 0x00000018ff1a7819 */ /* 0x000fe20000011606 */
[----:B------:R-:W-:Y:S01]  /*4830*/  FMUL.FTZ R6, R132, UR6 ;  /* 0x0000000684067c20 */ /* 0x000fe20008410000 */
[----:B------:R-:W-:Y:S01]  /*4840*/  SHF.R.U32.HI R122, RZ, 0x10, R8 ;  /* 0x00000010ff7a7819 */ /* 0x000fe20000011608 */
[----:B-1----:R-:W-:Y:S01]  /*4850*/  FFMA.FTZ R5, R41, UR6, -R2 ;  /* 0x0000000629057c23 */ /* 0x002fe20008010802 */
[----:B------:R-:W-:Y:S01]  /*4860*/  SHF.R.U32.HI R98, RZ, 0x18, R8 ;  /* 0x00000018ff627819 */ /* 0x000fe20000011608 */
[----:B------:R-:W-:Y:S01]  /*4870*/  IMAD.WIDE.U32 R8, R27, -0x326172a9, RZ ;  /* 0xcd9e8d571b087825 */ /* 0x000fe200078e00ff */
[----:B------:R-:W-:Y:S01]  /*4880*/  FSEL R6, R6, RZ, P1 ;  /* 0x000000ff06067208 */ /* 0x000fe20000800000 */
[----:B------:R1:W-:Y:S01]  /*4890*/  MUFU.EX2 R111, R5 ;  /* 0x00000005006f7308 */ /* 0x0003e20000000800 */
[----:B---3--:R-:W-:-:S02]  /*48a0*/  FMNMX.FTZ R135, R15, R135, !PT ;  /* 0x000000870f877209 */ /* 0x008fc40007810000 */
[----:B------:R-:W-:Y:S02]  /*48b0*/  LOP3.LUT R14, R9, UR23, R14, 0x96, !PT ;  /* 0x00000017090e7c12 */ /* 0x000fe4000f8e960e */
[C---:B------:R-:W-:Y:S02]  /*48c0*/  LOP3.LUT R29, R8.reuse, 0xffff, RZ, 0xc0, !PT ;  /* 0x0000ffff081d7812 */ /* 0x040fe400078ec0ff */
[----:B------:R-:W-:Y:S02]  /*48d0*/  LOP3.LUT R36, R8, 0xff, RZ, 0xc0, !PT ;  /* 0x000000ff08247812 */ /* 0x000fe400078ec0ff */
[--C-:B------:R-:W-:Y:S02]  /*48e0*/  SHF.R.U32.HI R33, RZ, 0x10, R8.reuse ;  /* 0x00000010ff217819 */ /* 0x100fe40000011608 */
[----:B------:R-:W-:Y:S01]  /*48f0*/  SHF.R.U32.HI R35, RZ, 0x18, R8 ;  /* 0x00000018ff237819 */ /* 0x000fe20000011608 */
[----:B------:R-:W-:Y:S01]  /*4900*/  IMAD.WIDE.U32 R8, R32, -0x326172a9, RZ ;  /* 0xcd9e8d5720087825 */ /* 0x000fe200078e00ff */
[----:B------:R-:W-:-:S02]  /*4910*/  FSETP.NEU.FTZ.AND P1, PT, R135, -INF , PT ;  /* 0xff8000008700780b */ /* 0x000fc40003f3d000 */
[----:B------:R-:W-:Y:S01]  /*4920*/  LOP3.LUT R13, R7, UR26, R28, 0x96, !PT ;  /* 0x0000001a070d7c12 */ /* 0x000fe2000f8e961c */
[----:B-1----:R-:W-:Y:S01]  /*4930*/  FFMA.FTZ R5, R44, UR6, -R2 ;  /* 0x000000062c057c23 */ /* 0x002fe20008010802 */
[----:B------:R-:W-:Y:S02]  /*4940*/  LOP3.LUT R12, R11, UR26, R16, 0x96, !PT ;  /* 0x0000001a0b0c7c12 */ /* 0x000fe4000f8e9610 */
[C---:B------:R-:W-:Y:S01]  /*4950*/  LOP3.LUT R16, R10.reuse, 0xffff, RZ, 0xc0, !PT ;  /* 0x0000ffff0a107812 */ /* 0x040fe200078ec0ff */
[----:B------:R1:W3:Y:S01]  /*4960*/  MUFU.EX2 R251, R5 ;  /* 0x0000000500fb7308 */ /* 0x0002e20000000800 */
[----:B------:R-:W-:Y:S02]  /*4970*/  LOP3.LUT R23, R10, 0xff, RZ, 0xc0, !PT ;  /* 0x000000ff0a177812 */ /* 0x000fe400078ec0ff */
[--C-:B------:R-:W-:Y:S02]  /*4980*/  SHF.R.U32.HI R21, RZ, 0x10, R10.reuse ;  /* 0x00000010ff157819 */ /* 0x100fe4000001160a */
[----:B------:R-:W-:-:S02]  /*4990*/  SHF.R.U32.HI R20, RZ, 0x18, R10 ;  /* 0x00000018ff147819 */ /* 0x000fc4000001160a */
[----:B------:R-:W-:Y:S02]  /*49a0*/  LOP3.LUT R7, R9, UR23, R34, 0x96, !PT ;  /* 0x0000001709077c12 */ /* 0x000fe4000f8e9622 */
[C---:B------:R-:W-:Y:S02]  /*49b0*/  LOP3.LUT R11, R8.reuse, 0xff, RZ, 0xc0, !PT ;  /* 0x000000ff080b7812 */ /* 0x040fe400078ec0ff */
[----:B------:R-:W-:Y:S02]  /*49c0*/  LOP3.LUT R34, R8, 0xffff, RZ, 0xc0, !PT ;  /* 0x0000ffff08227812 */ /* 0x000fe400078ec0ff */
[--C-:B------:R-:W-:Y:S02]  /*49d0*/  SHF.R.U32.HI R19, RZ, 0x10, R8.reuse ;  /* 0x00000010ff137819 */ /* 0x100fe40000011608 */
[----:B------:R-:W-:Y:S01]  /*49e0*/  SHF.R.U32.HI R10, RZ, 0x18, R8 ;  /* 0x00000018ff0a7819 */ /* 0x000fe20000011608 */
[----:B------:R-:W-:-:S04]  /*49f0*/  IMAD.WIDE.U32 R8, R31, -0x326172a9, RZ ;  /* 0xcd9e8d571f087825 */ /* 0x000fc800078e00ff */
[--C-:B-1----:R-:W-:Y:S01]  /*4a00*/  FFMA.FTZ R5, R42, UR6, -R2.reuse ;  /* 0x000000062a057c23 */ /* 0x102fe20008010802 */
[----:B------:R-:W-:Y:S01]  /*4a10*/  FFMA.FTZ R2, R45, UR6, -R2 ;  /* 0x000000062d027c23 */ /* 0x000fe20008010802 */
[----:B-----5:R-:W-:Y:S02]  /*4a20*/  FMNMX.FTZ R134, R24, R134, !PT ;  /* 0x0000008618867209 */ /* 0x020fe40007810000 */
[----:B------:R1:W-:Y:S01]  /*4a30*/  MUFU.EX2 R250, R5 ;  /* 0x0000000500fa7308 */ /* 0x0003e20000000800 */
[----:B------:R-:W-:Y:S02]  /*4a40*/  LOP3.LUT R15, R9, UR23, R22, 0x96, !PT ;  /* 0x00000017090f7c12 */ /* 0x000fe4000f8e9616 */
[C---:B------:R-:W-:Y:S02]  /*4a50*/  LOP3.LUT R22, R8.reuse, 0xffff, RZ, 0xc0, !PT ;  /* 0x0000ffff08167812 */ /* 0x040fe400078ec0ff */
[----:B------:R-:W-:Y:S02]  /*4a60*/  LOP3.LUT R27, R8, 0xff, RZ, 0xc0, !PT ;  /* 0x000000ff081b7812 */ /* 0x000fe400078ec0ff */
[--C-:B------:R-:W-:Y:S01]  /*4a70*/  SHF.R.U32.HI R28, RZ, 0x10, R8.reuse ;  /* 0x00000010ff1c7819 */ /* 0x100fe20000011608 */
[----:B------:R4:W-:Y:S01]  /*4a80*/  MUFU.EX2 R247, R2 ;  /* 0x0000000200f77308 */ /* 0x0009e20000000800 */
[----:B------:R-:W-:-:S02]  /*4a90*/  SHF.R.U32.HI R31, RZ, 0x18, R8 ;  /* 0x00000018ff1f7819 */ /* 0x000fc40000011608 */
[----:B------:R-:W-:Y:S02]  /*4aa0*/  SHF.R.U32.HI R9, RZ, 0x8, R29 ;  /* 0x00000008ff097819 */ /* 0x000fe4000001161d */
[----:B------:R-:W-:Y:S02]  /*4ab0*/  FSETP.NEU.FTZ.AND P4, PT, R134, -INF , PT ;  /* 0xff8000008600780b */ /* 0x000fe40003f9d000 */
[----:B------:R-:W-:Y:S01]  /*4ac0*/  PRMT R36, R36, 0x5410, R9 ;  /* 0x0000541024247816 */ /* 0x000fe20000000009 */
[----:B-1----:R-:W-:Y:S01]  /*4ad0*/  FFMA.FTZ R5, R51, UR6, -R6 ;  /* 0x0000000633057c23 */ /* 0x002fe20008010806 */
[----:B------:R-:W-:Y:S02]  /*4ae0*/  SHF.R.U32.HI R9, RZ, 0x8, R17 ;  /* 0x00000008ff097819 */ /* 0x000fe40000011611 */
[----:B------:R-:W-:Y:S01]  /*4af0*/  ISETP.LE.U32.AND P2, PT, R11, UR13, PT ;  /* 0x0000000d0b007c0c */ /* 0x000fe2000bf43070 */
[----:B------:R-:W-:Y:S01]  /*4b00*/  MUFU.EX2 R108, R5 ;  /* 0x00000005006c7308 */ /* 0x000fe20000000800 */
[----:B------:R-:W-:-:S02]  /*4b10*/  LOP3.LUT R11, R25, 0xff, RZ, 0xc0, !PT ;  /* 0x000000ff190b7812 */ /* 0x000fc400078ec0ff */
[----:B------:R-:W-:Y:S01]  /*4b20*/  ISETP.LE.U32.AND P5, PT, R30, UR13, PT ;  /* 0x0000000d1e007c0c */ /* 0x000fe2000bfa3070 */
[----:B----4-:R-:W-:Y:S01]  /*4b30*/  FFMA.FTZ R2, R50, UR6, -R6 ;  /* 0x0000000632027c23 */ /* 0x010fe20008010806 */
[----:B------:R-:W-:Y:S01]  /*4b40*/  PRMT R32, R11, 0x5410, R26 ;  /* 0x000054100b207816 */ /* 0x000fe2000000001a */
[----:B------:R-:W-:Y:S01]  /*4b50*/  LDSM.16.MT88.4 R48, [R202+0xa800] ;  /* 0x00a80000ca30783b */ /* 0x000fe20000004200 */
[----:B------:R-:W-:Y:S01]  /*4b60*/  SHF.R.U32.HI R17, RZ, 0x18, R14 ;  /* 0x00000018ff117819 */ /* 0x000fe2000001160e */
[----:B------:R1:W-:Y:S01]  /*4b70*/  MUFU.EX2 R104, R2 ;  /* 0x0000000200687308 */ /* 0x0003e20000000800 */
[----:B--2---:R-:W-:-:S04]  /*4b80*/  F2FP.F16.F32.PACK_AB R0, R110, R109 ;  /* 0x0000006d6e00723e */ /* 0x004fc800000000ff */
[C---:B------:R-:W-:Y:S02]  /*4b90*/  PRMT R185, R0.reuse, 0x7610, R185 ;  /* 0x0000761000b97816 */ /* 0x040fe400000000b9 */
[----:B------:R-:W-:Y:S02]  /*4ba0*/  PRMT R184, R0, 0x7632, R184 ;  /* 0x0000763200b87816 */ /* 0x000fe400000000b8 */
[----:B---3--:R-:W-:-:S04]  /*4bb0*/  F2FP.F16.F32.PACK_AB R0, R251, R111 ;  /* 0x0000006ffb00723e */ /* 0x008fc800000000ff */
[C---:B------:R-:W-:Y:S02]  /*4bc0*/  PRMT R181, R0.reuse, 0x7610, R181 ;  /* 0x0000761000b57816 */ /* 0x040fe400000000b5 */
[----:B------:R-:W-:Y:S01]  /*4bd0*/  PRMT R180, R0, 0x7632, R180 ;  /* 0x0000763200b47816 */ /* 0x000fe200000000b4 */
[----:B-1----:R-:W-:-:S04]  /*4be0*/  FFMA.FTZ R2, R64, UR6, -R6 ;  /* 0x0000000640027c23 */ /* 0x002fc80008010806 */
[----:B------:R1:W-:Y:S02]  /*4bf0*/  MUFU.EX2 R95, R2 ;  /* 0x00000002005f7308 */ /* 0x0003e40000000800 */
[----:B-1----:R-:W-:-:S05]  /*4c00*/  FMUL.FTZ R2, R135, UR6 ;  /* 0x0000000687027c20 */ /* 0x002fca0008410000 */
[----:B------:R-:W-:Y:S02]  /*4c10*/  FSEL R2, R2, RZ, P1 ;  /* 0x000000ff02027208 */ /* 0x000fe40000800000 */
[----:B------:R-:W-:Y:S02]  /*4c20*/  ISETP.LE.U32.AND P1, PT, R10, UR13, PT ;  /* 0x0000000d0a007c0c */ /* 0x000fe4000bf23070 */
[----:B------:R-:W-:Y:S01]  /*4c30*/  LOP3.LUT R10, R33, 0xff, RZ, 0xc0, !PT ;  /* 0x000000ff210a7812 */ /* 0x000fe200078ec0ff */
[--C-:B------:R-:W-:Y:S01]  /*4c40*/  FFMA.FTZ R5, R60, UR6, -R2.reuse ;  /* 0x000000063c057c23 */ /* 0x100fe20008010802 */
[----:B------:R-:W-:Y:S01]  /*4c50*/  FFMA.FTZ R8, R61, UR6, -R2 ;  /* 0x000000063d087c23 */ /* 0x000fe20008010802 */
[----:B------:R-:W-:Y:S01]  /*4c60*/  PRMT R33, R18, 0x5410, R9 ;  /* 0x0000541012217816 */ /* 0x000fe20000000009 */
[----:B------:R-:W-:Y:S01]  /*4c70*/  FMUL.FTZ R9, R134, UR6 ;  /* 0x0000000686097c20 */ /* 0x000fe20008410000 */
[----:B------:R1:W-:Y:S01]  /*4c80*/  MUFU.EX2 R93, R5 ;  /* 0x00000005005d7308 */ /* 0x0003e20000000800 */
[----:B------:R-:W-:Y:S01]  /*4c90*/  PRMT R35, R10, 0x5410, R35 ;  /* 0x000054100a237816 */ /* 0x000fe20000000023 */
[----:B------:R-:W-:Y:S01]  /*4ca0*/  FFMA.FTZ R10, R62, UR6, -R6 ;  /* 0x000000063e0a7c23 */ /* 0x000fe20008010806 */
[----:B------:R-:W-:-:S05]  /*4cb0*/  LOP3.LUT R18, R14, 0xff, RZ, 0xc0, !PT ;  /* 0x000000ff0e127812 */ /* 0x000fca00078ec0ff */
[----:B------:R2:W3:Y:S08]  /*4cc0*/  MUFU.EX2 R92, R8 ;  /* 0x00000008005c7308 */ /* 0x0004f00000000800 */
[----:B------:R4:W-:Y:S01]  /*4cd0*/  MUFU.EX2 R94, R10 ;  /* 0x0000000a005e7308 */ /* 0x0009e20000000800 */
[----:B-1----:R-:W-:-:S04]  /*4ce0*/  LOP3.LUT R5, R37, 0xff, RZ, 0xc0, !PT ;  /* 0x000000ff25057812 */ /* 0x002fc800078ec0ff */
[----:B------:R-:W-:Y:S02]  /*4cf0*/  ISETP.LE.U32.AND P3, PT, R5, UR13, PT ;  /* 0x0000000d05007c0c */ /* 0x000fe4000bf63070 */
[C---:B------:R-:W-:Y:S02]  /*4d00*/  LOP3.LUT R5, R7.reuse, 0xffff, RZ, 0xc0, !PT ;  /* 0x0000ffff07057812 */ /* 0x040fe400078ec0ff */
[----:B--2---:R-:W-:Y:S02]  /*4d10*/  LOP3.LUT R8, R7, 0xff, RZ, 0xc0, !PT ;  /* 0x000000ff07087812 */ /* 0x004fe400078ec0ff */
[----:B------:R-:W-:Y:S02]  /*4d20*/  SHF.R.U32.HI R5, RZ, 0x8, R5 ;  /* 0x00000008ff057819 */ /* 0x000fe40000011605 */
[----:B------:R-:W-:Y:S02]  /*4d30*/  ISETP.LE.U32.AND P6, PT, R8, UR13, PT ;  /* 0x0000000d08007c0c */ /* 0x000fe4000bfc3070 */
[----:B------:R-:W-:-:S02]  /*4d40*/  LOP3.LUT R8, R5, 0xffff, RZ, 0xc0, !PT ;  /* 0x0000ffff05087812 */ /* 0x000fc400078ec0ff */
[----:B------:R-:W-:Y:S01]  /*4d50*/  FSEL R5, R9, RZ, P4 ;  /* 0x000000ff09057208 */ /* 0x000fe20002000000 */
[----:B----4-:R-:W-:Y:S01]  /*4d60*/  FFMA.FTZ R10, R47, UR6, -R6 ;  /* 0x000000062f0a7c23 */ /* 0x010fe20008010806 */
[----:B------:R-:W-:Y:S02]  /*4d70*/  ISETP.LE.U32.AND P4, PT, R8, UR13, PT ;  /* 0x0000000d08007c0c */ /* 0x000fe4000bf83070 */
[----:B------:R-:W-:Y:S01]  /*4d80*/  LOP3.LUT R8, R21, 0xff, RZ, 0xc0, !PT ;  /* 0x000000ff15087812 */ /* 0x000fe200078ec0ff */
[--C-:B------:R-:W-:Y:S01]  /*4d90*/  FFMA.FTZ R11, R65, UR6, -R5.reuse ;  /* 0x00000006410b7c23 */ /* 0x100fe20008010805 */
[----:B---3--:R-:W-:Y:S01]  /*4da0*/  F2FP.F16.F32.PACK_AB R9, R92, R93 ;  /* 0x0000005d5c09723e */ /* 0x008fe200000000ff */
[----:B------:R1:W-:Y:S01]  /*4db0*/  MUFU.EX2 R246, R10 ;  /* 0x0000000a00f67308 */ /* 0x0003e20000000800 */
[----:B------:R-:W-:Y:S01]  /*4dc0*/  PRMT R30, R8, 0x5410, R20 ;  /* 0x00005410081e7816 */ /* 0x000fe20000000014 */
[----:B------:R-:W-:Y:S01]  /*4dd0*/  FFMA.FTZ R8, R66, UR6, -R5 ;  /* 0x0000000642087c23 */ /* 0x000fe20008010805 */
[----:B------:R-:W-:Y:S01]  /*4de0*/  PRMT R47, R9, 0x7632, R47 ;  /* 0x00007632092f7816 */ /* 0x000fe2000000002f */
[----:B------:R-:W-:Y:S01]  /*4df0*/  FFMA.FTZ R20, R67, UR6, -R6 ;  /* 0x0000000643147c23 */ /* 0x000fe20008010806 */
[----:B------:R-:W-:Y:S01]  /*4e00*/  PRMT R45, R9, 0x7610, R45 ;  /* 0x00007610092d7816 */ /* 0x000fe2000000002d */
[----:B------:R-:W-:Y:S01]  /*4e10*/  LDSM.16.MT88.4 R64, [R201+0xa800] ;  /* 0x00a80000c940783b */ /* 0x000fe20000004200 */
[----:B------:R-:W-:Y:S01]  /*4e20*/  SHF.R.U32.HI R9, RZ, 0x18, R7 ;  /* 0x00000018ff097819 */ /* 0x000fe20000011607 */
[----:B------:R2:W-:Y:S01]  /*4e30*/  MUFU.EX2 R78, R11 ;  /* 0x0000000b004e7308 */ /* 0x0005e20000000800 */
[----:B------:R-:W-:Y:S01]  /*4e40*/  @!P4 HADD2 R74, -R47.H0_H0, -RZ.H0_H0 ;  /* 0xa00000ff2f4ac230 */ /* 0x000fe20000000900 */
[----:B------:R-:W-:Y:S01]  /*4e50*/  PRMT R39, R45, 0x5410, R47 ;  /* 0x000054102d277816 */ /* 0x000fe2000000002f */
[----:B------:R-:W-:Y:S01]  /*4e60*/  @!P6 HADD2 R75, -R45.H0_H0, -RZ.H0_H0 ;  /* 0xa00000ff2d4be230 */ /* 0x000fe20000000900 */
[----:B------:R-:W-:-:S02]  /*4e70*/  SHF.R.U32.HI R7, RZ, 0x10, R7 ;  /* 0x00000010ff077819 */ /* 0x000fc40000011607 */
[----:B------:R-:W-:Y:S02]  /*4e80*/  @!P4 PRMT R47, R74, 0x5410, RZ ;  /* 0x000054104a2fc816 */ /* 0x000fe400000000ff */
[----:B------:R3:W4:Y:S01]  /*4e90*/  MUFU.EX2 R61, R8 ;  /* 0x00000008003d7308 */ /* 0x0007220000000800 */
[----:B------:R-:W-:Y:S02]  /*4ea0*/  @!P6 PRMT R45, R75, 0x5410, RZ ;  /* 0x000054104b2de816 */ /* 0x000fe400000000ff */
[----:B------:R-:W-:Y:S01]  /*4eb0*/  ISETP.LE.U32.AND P6, PT, R9, UR13, PT ;  /* 0x0000000d09007c0c */ /* 0x000fe2000bfc3070 */
[----:B------:R-:W-:Y:S01]  /*4ec0*/  FFMA.FTZ R9, R56, UR6, -R2 ;  /* 0x0000000638097c23 */ /* 0x000fe20008010802 */
[----:B-1----:R-:W-:Y:S02]  /*4ed0*/  SHF.R.U32.HI R10, RZ, 0x8, R16 ;  /* 0x00000008ff0a7819 */ /* 0x002fe40000011610 */
[----:B------:R-:W-:Y:S01]  /*4ee0*/  LOP3.LUT R16, R13, 0xff, RZ, 0xc0, !PT ;  /* 0x000000ff0d107812 */ /* 0x000fe200078ec0ff */
[----:B------:R1:W-:Y:S01]  /*4ef0*/  MUFU.EX2 R62, R9 ;  /* 0x00000009003e7308 */ /* 0x0003e20000000800 */
[----:B--2---:R-:W-:-:S02]  /*4f00*/  LOP3.LUT R11, R14, 0xffff, RZ, 0xc0, !PT ;  /* 0x0000ffff0e0b7812 */ /* 0x004fc400078ec0ff */
[----:B------:R-:W-:Y:S02]  /*4f10*/  PRMT R29, R23, 0x5410, R10 ;  /* 0x00005410171d7816 */ /* 0x000fe4000000000a */
[----:B------:R-:W-:Y:S02]  /*4f20*/  LOP3.LUT R10, R13, 0xffff, RZ, 0xc0, !PT ;  /* 0x0000ffff0d0a7812 */ /* 0x000fe400078ec0ff */
[----:B------:R-:W-:Y:S01]  /*4f30*/  LOP3.LUT R7, R7, 0xff, RZ, 0xc0, !PT ;  /* 0x000000ff07077812 */ /* 0x000fe200078ec0ff */
[----:B------:R-:W-:Y:S01]  /*4f40*/  MUFU.EX2 R236, R20 ;  /* 0x0000001400ec7308 */ /* 0x000fe20000000800 */
[----:B---3--:R-:W-:-:S04]  /*4f50*/  LOP3.LUT R8, R19, 0xff, RZ, 0xc0, !PT ;  /* 0x000000ff13087812 */ /* 0x008fc800078ec0ff */
[----:B------:R-:W-:Y:S01]  /*4f60*/  ISETP.LE.U32.AND P4, PT, R8, UR13, PT ;  /* 0x0000000d08007c0c */ /* 0x000fe2000bf83070 */
[----:B------:R-:W-:Y:S01]  /*4f70*/  FFMA.FTZ R8, R57, UR6, -R2 ;  /* 0x0000000639087c23 */ /* 0x000fe20008010802 */
[----:B-1----:R-:W-:-:S03]  /*4f80*/  SHF.R.U32.HI R9, RZ, 0x10, R14 ;  /* 0x00000010ff097819 */ /* 0x002fc6000001160e */
[----:B------:R4:W-:Y:S01]  /*4f90*/  MUFU.EX2 R79, R8 ;  /* 0x00000008004f7308 */ /* 0x0009e20000000800 */
[----:B------:R-:W-:Y:S02]  /*4fa0*/  SHF.R.U32.HI R14, RZ, 0x8, R11 ;  /* 0x00000008ff0e7819 */ /* 0x000fe4000001160b */
[----:B------:R-:W-:Y:S02]  /*4fb0*/  LOP3.LUT R11, R9, 0xff, RZ, 0xc0, !PT ;  /* 0x000000ff090b7812 */ /* 0x000fe400078ec0ff */
[----:B------:R-:W-:Y:S01]  /*4fc0*/  SHF.R.U32.HI R9, RZ, 0x8, R10 ;  /* 0x00000008ff097819 */ /* 0x000fe2000001160a */
[----:B------:R-:W-:Y:S01]  /*4fd0*/  FFMA.FTZ R10, R58, UR6, -R2 ;  /* 0x000000063a0a7c23 */ /* 0x000fe20008010802 */
[----:B------:R-:W-:Y:S02]  /*4fe0*/  PRMT R26, R18, 0x5410, R14 ;  /* 0x00005410121a7816 */ /* 0x000fe4000000000e */
[----:B------:R-:W-:Y:S01]  /*4ff0*/  PRMT R24, R16, 0x5410, R9 ;  /* 0x0000541010187816 */ /* 0x000fe20000000009 */
[----:B------:R1:W-:Y:S01]  /*5000*/  MUFU.EX2 R245, R10 ;  /* 0x0000000a00f57308 */ /* 0x0003e20000000800 */
[----:B------:R-:W-:Y:S01]  /*5010*/  FFMA.FTZ R9, R54, UR6, -R2 ;  /* 0x0000000636097c23 */ /* 0x000fe20008010802 */
[----:B------:R-:W-:-:S02]  /*5020*/  PRMT R25, R11, 0x5410, R17 ;  /* 0x000054100b197816 */ /* 0x000fc40000000011 */
[----:B------:R-:W-:Y:S02]  /*5030*/  SHF.R.U32.HI R11, RZ, 0x18, R15 ;  /* 0x00000018ff0b7819 */ /* 0x000fe4000001160f */
[----:B----4-:R-:W-:Y:S02]  /*5040*/  F2FP.F16.F32.PACK_AB R8, R61, R78 ;  /* 0x0000004e3d08723e */ /* 0x010fe400000000ff */
[----:B------:R2:W-:Y:S02]  /*5050*/  MUFU.EX2 R244, R9 ;  /* 0x0000000900f47308 */ /* 0x0005e40000000800 */
[C---:B------:R-:W-:Y:S02]  /*5060*/  PRMT R230, R8.reuse, 0x7632, R230 ;  /* 0x0000763208e67816 */ /* 0x040fe400000000e6 */
[----:B------:R-:W-:Y:S02]  /*5070*/  PRMT R44, R8, 0x7610, R44 ;  /* 0x00007610082c7816 */ /* 0x000fe4000000002c */
[----:B------:R-:W-:Y:S01]  /*5080*/  SHF.R.U32.HI R8, RZ, 0x10, R13 ;  /* 0x00000010ff087819 */ /* 0x000fe2000001160d */
[----:B------:R-:W-:Y:S01]  /*5090*/  @!P6 HADD2 R76, -R230.H0_H0, -RZ.H0_H0 ;  /* 0xa00000ffe64ce230 */ /* 0x000fe20000000900 */
[----:B------:R-:W-:-:S02]  /*50a0*/  PRMT R38, R44, 0x5410, R230 ;  /* 0x000054102c267816 */ /* 0x000fc400000000e6 */
[----:B-1----:R-:W-:Y:S01]  /*50b0*/  LOP3.LUT R10, R8, 0xff, RZ, 0xc0, !PT ;  /* 0x000000ff080a7812 */ /* 0x002fe200078ec0ff */
[--C-:B------:R-:W-:Y:S01]  /*50c0*/  FFMA.FTZ R8, R52, UR6, -R2.reuse ;  /* 0x0000000634087c23 */ /* 0x100fe20008010802 */
[----:B------:R-:W-:Y:S02]  /*50d0*/  @!P6 PRMT R230, R76, 0x5410, RZ ;  /* 0x000054104ce6e816 */ /* 0x000fe400000000ff */
[----:B------:R-:W-:Y:S01]  /*50e0*/  ISETP.LE.U32.AND P6, PT, R7, UR13, PT ;  /* 0x0000000d07007c0c */ /* 0x000fe2000bfc3070 */
[----:B------:R-:W-:Y:S01]  /*50f0*/  FFMA.FTZ R7, R53, UR6, -R2 ;  /* 0x0000000635077c23 */ /* 0x000fe20008010802 */
[----:B------:R-:W-:Y:S01]  /*5100*/  SHF.R.U32.HI R13, RZ, 0x18, R13 ;  /* 0x00000018ff0d7819 */ /* 0x000fe2000001160d */
[----:B------:R1:W-:Y:S01]  /*5110*/  MUFU.EX2 R243, R8 ;  /* 0x0000000800f37308 */ /* 0x0003e20000000800 */
[----:B------:R-:W-:Y:S02]  /*5120*/  LOP3.LUT R2, R12, 0xffff, RZ, 0xc0, !PT ;  /* 0x0000ffff0c027812 */ /* 0x000fe400078ec0ff */
[----:B--2---:R-:W-:-:S02]  /*5130*/  SHF.R.U32.HI R9, RZ, 0x8, R22 ;  /* 0x00000008ff097819 */ /* 0x004fc40000011616 */
[----:B------:R-:W-:Y:S02]  /*5140*/  PRMT R21, R10, 0x5410, R13 ;  /* 0x000054100a157816 */ /* 0x000fe4000000000d */
[----:B------:R-:W-:Y:S01]  /*5150*/  LOP3.LUT R10, R12, 0xff, RZ, 0xc0, !PT ;  /* 0x000000ff0c0a7812 */ /* 0x000fe200078ec0ff */
[----:B------:R2:W-:Y:S01]  /*5160*/  MUFU.EX2 R242, R7 ;  /* 0x0000000700f27308 */ /* 0x0005e20000000800 */
[----:B------:R-:W-:Y:S01]  /*5170*/  PRMT R16, R27, 0x5410, R9 ;  /* 0x000054101b107816 */ /* 0x000fe20000000009 */
[----:B------:R-:W-:Y:S01]  /*5180*/  @!P6 HADD2 R77, -R44.H0_H0, -RZ.H0_H0 ;  /* 0xa00000ff2c4de230 */ /* 0x000fe20000000900 */
[----:B------:R-:W-:-:S04]  /*5190*/  LOP3.LUT R9, R28, 0xff, RZ, 0xc0, !PT ;  /* 0x000000ff1c097812 */ /* 0x000fc800078ec0ff */
[----:B------:R-:W-:Y:S02]  /*51a0*/  PRMT R19, R9, 0x5410, R31 ;  /* 0x0000541009137816 */ /* 0x000fe4000000001f */
[--C-:B-1----:R-:W-:Y:S02]  /*51b0*/  SHF.R.U32.HI R8, RZ, 0x10, R12.reuse ;  /* 0x00000010ff087819 */ /* 0x102fe4000001160c */
[----:B------:R-:W-:Y:S02]  /*51c0*/  SHF.R.U32.HI R12, RZ, 0x18, R12 ;  /* 0x00000018ff0c7819 */ /* 0x000fe4000001160c */
[----:B------:R-:W-:Y:S02]  /*51d0*/  @!P6 PRMT R44, R77, 0x5410, RZ ;  /* 0x000054104d2ce816 */ /* 0x000fe400000000ff */
[----:B--2---:R-:W-:Y:S02]  /*51e0*/  SHF.R.U32.HI R7, RZ, 0x8, R2 ;  /* 0x00000008ff077819 */ /* 0x004fe40000011602 */
[----:B------:R-:W-:Y:S01]  /*51f0*/  LOP3.LUT R2, R8, 0xff, RZ, 0xc0, !PT ;  /* 0x000000ff08027812 */ /* 0x000fe200078ec0ff */
[----:B------:R-:W-:Y:S01]  /*5200*/  FFMA.FTZ R8, R69, UR6, -R5 ;  /* 0x0000000645087c23 */ /* 0x000fe20008010805 */
[----:B------:R-:W-:-:S02]  /*5210*/  PRMT R18, R10, 0x5410, R7 ;  /* 0x000054100a127816 */ /* 0x000fc40000000007 */
[----:B------:R-:W-:Y:S01]  /*5220*/  SHF.R.U32.HI R7, RZ, 0x8, R34 ;  /* 0x00000008ff077819 */ /* 0x000fe20000011622 */
[----:B------:R1:W-:Y:S01]  /*5230*/  MUFU.EX2 R31, R8 ;  /* 0x00000008001f7308 */ /* 0x0003e20000000800 */
[----:B------:R-:W-:Y:S02]  /*5240*/  PRMT R17, R2, 0x5410, R12 ;  /* 0x0000541002117816 */ /* 0x000fe4000000000c */
[----:B------:R-:W-:Y:S02]  /*5250*/  LOP3.LUT R2, R15, 0xffff, RZ, 0xc0, !PT ;  /* 0x0000ffff0f027812 */ /* 0x000fe400078ec0ff */
[----:B------:R-:W-:Y:S02]  /*5260*/  LOP3.LUT R9, R7, 0xffff, RZ, 0xc0, !PT ;  /* 0x0000ffff07097812 */ /* 0x000fe400078ec0ff */
[----:B------:R-:W-:Y:S02]  /*5270*/  SHF.R.U32.HI R10, RZ, 0x10, R15 ;  /* 0x00000010ff0a7819 */ /* 0x000fe4000001160f */
[----:B------:R-:W-:-:S02]  /*5280*/  LOP3.LUT R12, R15, 0xff, RZ, 0xc0, !PT ;  /* 0x000000ff0f0c7812 */ /* 0x000fc400078ec0ff */
[----:B------:R-:W-:Y:S02]  /*5290*/  SHF.R.U32.HI R7, RZ, 0x8, R2 ;  /* 0x00000008ff077819 */ /* 0x000fe40000011602 */
[----:B------:R-:W-:Y:S01]  /*52a0*/  ISETP.LE.U32.AND P6, PT, R9, UR13, PT ;  /* 0x0000000d09007c0c */ /* 0x000fe2000bfc3070 */
[----:B------:R-:W-:Y:S01]  /*52b0*/  IMAD.U32 R9, RZ, RZ, UR13 ;  /* 0x0000000dff097e24 */ /* 0x000fe2000f8e00ff */
[----:B------:R-:W-:Y:S01]  /*52c0*/  LOP3.LUT R2, R10, 0xff, RZ, 0xc0, !PT ;  /* 0x000000ff0a027812 */ /* 0x000fe200078ec0ff */
[----:B-1----:R-:W-:Y:S01]  /*52d0*/  FFMA.FTZ R8, R71, UR6, -R5 ;  /* 0x0000000647087c23 */ /* 0x002fe20008010805 */
[----:B------:R-:W-:Y:S01]  /*52e0*/  PRMT R12, R12, 0x5410, R7 ;  /* 0x000054100c0c7816 */ /* 0x000fe20000000007 */
[--C-:B------:R-:W-:Y:S02]  /*52f0*/  FFMA.FTZ R7, R72, UR6, -R5.reuse ;  /* 0x0000000648077c23 */ /* 0x100fe40008010805 */
[----:B------:R1:W2:Y:S08]  /*5300*/  MUFU.EX2 R60, R8 ;  /* 0x00000008003c7308 */ /* 0x0002b00000000800 */
[----:B------:R-:W-:Y:S01]  /*5310*/  MUFU.EX2 R239, R7 ;  /* 0x0000000700ef7308 */ /* 0x000fe20000000800 */
[----:B-1----:R-:W-:-:S07]  /*5320*/  FFMA.FTZ R8, R70, UR6, -R5 ;  /* 0x0000000646087c23 */ /* 0x002fce0008010805 */
[----:B------:R1:W3:Y:S02]  /*5330*/  MUFU.EX2 R240, R8 ;  /* 0x0000000800f07308 */ /* 0x0002e40000000800 */
[----:B-1----:R-:W-:Y:S01]  /*5340*/  PRMT R8, R2, 0x5410, R11 ;  /* 0x0000541002087816 */ /* 0x002fe2000000000b */
[--C-:B------:R-:W-:Y:S01]  /*5350*/  FFMA.FTZ R11, R68, UR6, -R6.reuse ;  /* 0x00000006440b7c23 */ /* 0x100fe20008010806 */
[----:B------:R-:W-:Y:S01]  /*5360*/  LEA R2, R9, UR13, 0x10 ;  /* 0x0000000d09027c11 */ /* 0x000fe2000f8e80ff */
[----:B------:R-:W-:Y:S01]  /*5370*/  FFMA.FTZ R9, R73, UR6, -R6 ;  /* 0x0000000649097c23 */ /* 0x000fe20008010806 */
[--C-:B------:R-:W-:Y:S01]  /*5380*/  FFMA.FTZ R6, R59, UR6, -R5.reuse ;  /* 0x000000063b067c23 */ /* 0x100fe20008010805 */
[----:B------:R-:W-:Y:S01]  /*5390*/  FFMA.FTZ R5, R55, UR6, -R5 ;  /* 0x0000000637057c23 */ /* 0x000fe20008010805 */
[----:B------:R-:W-:Y:S01]  /*53a0*/  MUFU.EX2 R231, R11 ;  /* 0x0000000b00e77308 */ /* 0x000fe20000000800 */
[--C-:B------:R-:W-:Y:S02]  /*53b0*/  HSET2.LE.AND R15, R24, R2.reuse, PT ;  /* 0x00000002180f7233 */ /* 0x100fe40003803000 */
[----:B------:R-:W-:-:S02]  /*53c0*/  HSET2.LE.AND R24, R17, R2, PT ;  /* 0x0000000211187233 */ /* 0x000fc40003803000 */
[--C-:B------:R-:W-:Y:S02]  /*53d0*/  HSET2.LE.AND R17, R12, R2.reuse, PT ;  /* 0x000000020c117233 */ /* 0x100fe40003803000 */
[--C-:B------:R-:W-:Y:S01]  /*53e0*/  HSET2.LE.AND R13, R36, R2.reuse, PT ;  /* 0x00000002240d7233 */ /* 0x100fe20003803000 */
[----:B------:R2:W-:Y:S01]  /*53f0*/  MUFU.EX2 R238, R6 ;  /* 0x0000000600ee7308 */ /* 0x0005e20000000800 */
[--C-:B------:R-:W-:Y:S02]  /*5400*/  HSET2.LE.AND R14, R35, R2.reuse, PT ;  /* 0x00000002230e7233 */ /* 0x100fe40003803000 */
[--C-:B------:R-:W-:Y:S02]  /*5410*/  HSET2.LE.AND R22, R33, R2.reuse, PT ;  /* 0x0000000221167233 */ /* 0x100fe40003803000 */
[--C-:B------:R-:W-:Y:S02]  /*5420*/  HSET2.LE.AND R23, R32, R2.reuse, PT ;  /* 0x0000000220177233 */ /* 0x100fe40003803000 */
[--C-:B------:R-:W-:Y:S01]  /*5430*/  HSET2.LE.AND R29, R29, R2.reuse, PT ;  /* 0x000000021d1d7233 */ /* 0x100fe20003803000 */
[----:B------:R-:W1:Y:S01]  /*5440*/  MUFU.EX2 R241, R5 ;  /* 0x0000000500f17308 */ /* 0x000e620000000800 */
[--C-:B------:R-:W-:Y:S01]  /*5450*/  HSET2.LE.AND R30, R30, R2.reuse, PT ;  /* 0x000000021e1e7233 */ /* 0x100fe20003803000 */
[----:B------:R-:W4:Y:S01]  /*5460*/  LDSM.16.MT88.4 R32, [R197+0xb000] ;  /* 0x00b00000c520783b */ /* 0x000f220000004200 */
[----:B------:R-:W-:-:S02]  /*5470*/  HSET2.LE.AND R7, R26, R2, PT ;  /* 0x000000021a077233 */ /* 0x000fc40003803000 */
[--C-:B------:R-:W-:Y:S02]  /*5480*/  HSET2.LE.AND R10, R25, R2.reuse, PT ;  /* 0x00000002190a7233 */ /* 0x100fe40003803000 */
[--C-:B------:R-:W-:Y:S01]  /*5490*/  HSET2.LE.AND R21, R21, R2.reuse, PT ;  /* 0x0000000215157233 */ /* 0x100fe20003803000 */
[----:B------:R5:W4:Y:S01]  /*54a0*/  MUFU.EX2 R237, R9 ;  /* 0x0000000900ed7308 */ /* 0x000b220000000800 */
[--C-:B------:R-:W-:Y:S02]  /*54b0*/  HSET2.LE.AND R16, R16, R2.reuse, PT ;  /* 0x0000000210107233 */ /* 0x100fe40003803000 */
[--C-:B------:R-:W-:Y:S02]  /*54c0*/  HSET2.LE.AND R19, R19, R2.reuse, PT ;  /* 0x0000000213137233 */ /* 0x100fe40003803000 */
[--C-:B------:R-:W-:Y:S02]  /*54d0*/  HSET2.LE.AND R18, R18, R2.reuse, PT ;  /* 0x0000000212127233 */ /* 0x100fe40003803000 */
[----:B------:R-:W-:-:S02]  /*54e0*/  HSET2.LE.AND R12, R8, R2, PT ;  /* 0x00000002080c7233 */ /* 0x000fc40003803000 */
[----:B--2---:R-:W-:Y:S02]  /*54f0*/  F2FP.F16.F32.PACK_AB R6, R60, R31 ;  /* 0x0000001f3c06723e */ /* 0x004fe400000000ff */
[----:B---3--:R-:W-:Y:S02]  /*5500*/  F2FP.F16.F32.PACK_AB R2, R239, R240 ;  /* 0x000000f0ef02723e */ /* 0x008fe400000000ff */
[C---:B------:R-:W-:Y:S02]  /*5510*/  PRMT R219, R6.reuse, 0x7632, R219 ;  /* 0x0000763206db7816 */ /* 0x040fe400000000db */
[----:B------:R-:W-:Y:S02]  /*5520*/  PRMT R218, R6, 0x7610, R218 ;  /* 0x0000761006da7816 */ /* 0x000fe400000000da */
[C---:B------:R-:W-:Y:S01]  /*5530*/  PRMT R215, R2.reuse, 0x7610, R215 ;  /* 0x0000761002d77816 */ /* 0x040fe200000000d7 */
[----:B------:R-:W-:Y:S01]  /*5540*/  @!P1 HADD2 R81, -R219.H0_H0, -RZ.H0_H0 ;  /* 0xa00000ffdb519230 */ /* 0x000fe20000000900 */
[----:B------:R-:W-:Y:S01]  /*5550*/  PRMT R214, R2, 0x7632, R214 ;  /* 0x0000763202d67816 */ /* 0x000fe200000000d6 */
[----:B------:R-:W-:Y:S01]  /*5560*/  @!P4 HADD2 R83, -R218.H0_H0, -RZ.H0_H0 ;  /* 0xa00000ffda53c230 */ /* 0x000fe20000000900 */
[----:B-1----:R-:W-:-:S02]  /*5570*/  F2FP.F16.F32.PACK_AB R2, R241, R238 ;  /* 0x000000eef102723e */ /* 0x002fc400000000ff */
[----:B------:R-:W-:Y:S02]  /*5580*/  F2FP.F16.F32.PACK_AB R6, R105, R106 ;  /* 0x0000006a6906723e */ /* 0x000fe400000000ff */
[----:B------:R-:W-:Y:S02]  /*5590*/  F2FP.F16.F32.PACK_AB R0, R236, R231 ;  /* 0x000000e7ec00723e */ /* 0x000fe400000000ff */
[C---:B------:R-:W-:Y:S02]  /*55a0*/  PRMT R187, R2.reuse, 0x7610, R187 ;  /* 0x0000761002bb7816 */ /* 0x040fe400000000bb */
[----:B------:R-:W-:Y:S02]  /*55b0*/  PRMT R186, R2, 0x7632, R186 ;  /* 0x0000763202ba7816 */ /* 0x000fe400000000ba */
[C---:B------:R-:W-:Y:S02]  /*55c0*/  PRMT R28, R6.reuse, 0x7610, R28 ;  /* 0x00007610061c7816 */ /* 0x040fe4000000001c */
[----:B------:R-:W-:-:S02]  /*55d0*/  PRMT R27, R6, 0x7632, R27 ;  /* 0x00007632061b7816 */ /* 0x000fc4000000001b */
[----:B------:R-:W-:Y:S02]  /*55e0*/  F2FP.F16.F32.PACK_AB R2, R95, R104 ;  /* 0x000000685f02723e */ /* 0x000fe400000000ff */
[C---:B------:R-:W-:Y:S02]  /*55f0*/  PRMT R175, R0.reuse, 0x7610, R175 ;  /* 0x0000761000af7816 */ /* 0x040fe400000000af */
[----:B------:R-:W-:Y:S02]  /*5600*/  PRMT R174, R0, 0x7632, R174 ;  /* 0x0000763200ae7816 */ /* 0x000fe400000000ae */
[----:B------:R-:W-:Y:S02]  /*5610*/  PRMT R0, R28, 0x5410, R27 ;  /* 0x000054101c007816 */ /* 0x000fe4000000001b */
[C---:B------:R-:W-:Y:S02]  /*5620*/  PRMT R26, R2.reuse, 0x7610, R26 ;  /* 0x00007610021a7816 */ /* 0x040fe4000000001a */
[----:B------:R-:W-:-:S02]  /*5630*/  PRMT R25, R2, 0x7632, R25 ;  /* 0x0000763202197816 */ /* 0x000fc40000000019 */
[----:B------:R-:W-:Y:S02]  /*5640*/  LOP3.LUT R8, R7, R0, RZ, 0xc0, !PT ;  /* 0x0000000007087212 */ /* 0x000fe400078ec0ff */
[----:B------:R-:W-:Y:S02]  /*5650*/  PRMT R0, R26, 0x5410, R25 ;  /* 0x000054101a007816 */ /* 0x000fe40000000019 */
[----:B------:R-:W-:Y:S02]  /*5660*/  F2FP.F16.F32.PACK_AB R2, R94, R108 ;  /* 0x0000006c5e02723e */ /* 0x000fe400000000ff */
[----:B-----5:R-:W-:Y:S02]  /*5670*/  LOP3.LUT R9, R10, R0, RZ, 0xc0, !PT ;  /* 0x000000000a097212 */ /* 0x020fe400078ec0ff */
[----:B------:R-:W-:Y:S02]  /*5680*/  PRMT R0, R185, 0x5410, R184 ;  /* 0x00005410b9007816 */ /* 0x000fe400000000b8 */
[----:B------:R-:W-:-:S02]  /*5690*/  PRMT R183, R2, 0x7610, R183 ;  /* 0x0000761002b77816 */ /* 0x000fc400000000b7 */
[----:B------:R-:W-:Y:S02]  /*56a0*/  PRMT R182, R2, 0x7632, R182 ;  /* 0x0000763202b67816 */ /* 0x000fe400000000b6 */
[----:B------:R-:W-:Y:S02]  /*56b0*/  LOP3.LUT R10, R13, R0, RZ, 0xc0, !PT ;  /* 0x000000000d0a7212 */ /* 0x000fe400078ec0ff */
[----:B------:R-:W-:Y:S02]  /*56c0*/  PRMT R0, R183, 0x5410, R182 ;  /* 0x00005410b7007816 */ /* 0x000fe400000000b6 */
[----:B------:R-:W-:Y:S02]  /*56d0*/  F2FP.F16.F32.PACK_AB R5, R79, R62 ;  /* 0x0000003e4f05723e */ /* 0x000fe400000000ff */
[----:B------:R-:W-:Y:S02]  /*56e0*/  LOP3.LUT R11, R14, R0, RZ, 0xc0, !PT ;  /* 0x000000000e0b7212 */ /* 0x000fe400078ec0ff */
[----:B------:R-:W-:-:S02]  /*56f0*/  PRMT R0, R181, 0x5410, R180 ;  /* 0x00005410b5007816 */ /* 0x000fc400000000b4 */
[C---:B------:R-:W-:Y:S02]  /*5700*/  PRMT R229, R5.reuse, 0x7610, R229 ;  /* 0x0000761005e57816 */ /* 0x040fe400000000e5 */
[----:B------:R-:W-:Y:S01]  /*5710*/  PRMT R228, R5, 0x7632, R228 ;  /* 0x0000763205e47816 */ /* 0x000fe200000000e4 */
[C---:B------:R-:W-:Y:S01]  /*5720*/  HMMA.16816.F32 R152, R8.reuse, R148, RZ ;  /* 0x000000940898723c */ /* 0x040fe200000018ff */
[----:B------:R-:W-:Y:S01]  /*5730*/  LOP3.LUT R128, R15, R0, RZ, 0xc0, !PT ;  /* 0x000000000f807212 */ /* 0x000fe200078ec0ff */
[----:B------:R-:W-:Y:S01]  /*5740*/  @!P2 HADD2 R80, -R229.H0_H0, -RZ.H0_H0 ;  /* 0xa00000ffe550a230 */ /* 0x000fe20000000900 */
[----:B------:R-:W-:Y:S01]  /*5750*/  PRMT R0, R229, 0x5410, R228 ;  /* 0x00005410e5007816 */ /* 0x000fe200000000e4 */
[----:B------:R-:W-:Y:S01]  /*5760*/  @!P6 HADD2 R3, -R228.H0_H0, -RZ.H0_H0 ;  /* 0xa00000ffe403e230 */ /* 0x000fe20000000900 */
[----:B----4-:R-:W-:Y:S01]  /*5770*/  F2FP.F16.F32.PACK_AB R4, R237, R246 ;  /* 0x000000f6ed04723e */ /* 0x010fe200000000ff */
[----:B------:R-:W-:Y:S01]  /*5780*/  HMMA.16816.F32 R68, R8, R32, RZ ;  /* 0x000000200844723c */ /* 0x000fe200000018ff */
[----:B------:R-:W-:-:S02]  /*5790*/  LOP3.LUT R6, R16, R0, RZ, 0xc0, !PT ;  /* 0x0000000010067212 */ /* 0x000fc400078ec0ff */
[----:B------:R-:W-:Y:S02]  /*57a0*/  PRMT R0, R218, 0x5410, R219 ;  /* 0x00005410da007816 */ /* 0x000fe400000000db */
[C---:B------:R-:W-:Y:S01]  /*57b0*/  PRMT R179, R4.reuse, 0x7610, R179 ;  /* 0x0000761004b37816 */ /* 0x040fe200000000b3 */
[C---:B------:R-:W-:Y:S01]  /*57c0*/  HMMA.16816.F32 R144, R8.reuse, R232, RZ ;  /* 0x000000e80890723c */ /* 0x040fe200000018ff */
[----:B------:R-:W-:Y:S02]  /*57d0*/  PRMT R178, R4, 0x7632, R178 ;  /* 0x0000763204b27816 */ /* 0x000fe400000000b2 */
[----:B------:R-:W-:Y:S02]  /*57e0*/  F2FP.F16.F32.PACK_AB R2, R247, R250 ;  /* 0x000000faf702723e */ /* 0x000fe400000000ff */
[----:B------:R-:W-:Y:S01]  /*57f0*/  LOP3.LUT R7, R19, R0, RZ, 0xc0, !PT ;  /* 0x0000000013077212 */ /* 0x000fe200078ec0ff */
[----:B------:R-:W-:Y:S01]  /*5800*/  HMMA.16816.F32 R52, R8, R220, RZ ;  /* 0x000000dc0834723c */ /* 0x000fe200000018ff */
[----:B------:R-:W-:-:S02]  /*5810*/  PRMT R0, R179, 0x5410, R178 ;  /* 0x00005410b3007816 */ /* 0x000fc400000000b2 */
[C---:B------:R-:W-:Y:S02]  /*5820*/  PRMT R177, R2.reuse, 0x7610, R177 ;  /* 0x0000761002b17816 */ /* 0x040fe400000000b1 */
[----:B------:R-:W-:Y:S02]  /*5830*/  PRMT R176, R2, 0x7632, R176 ;  /* 0x0000763202b07816 */ /* 0x000fe400000000b0 */
[----:B------:R-:W-:Y:S02]  /*5840*/  LOP3.LUT R129, R21, R0, RZ, 0xc0, !PT ;  /* 0x0000000015817212 */ /* 0x000fe400078ec0ff */
[----:B------:R-:W-:Y:S02]  /*5850*/  PRMT R0, R177, 0x5410, R176 ;  /* 0x00005410b1007816 */ /* 0x000fe400000000b0 */
[----:B------:R-:W-:Y:S02]  /*5860*/  F2FP.F16.F32.PACK_AB R5, R244, R245 ;  /* 0x000000f5f405723e */ /* 0x000fe400000000ff */
[----:B------:R-:W-:-:S02]  /*5870*/  LOP3.LUT R130, R22, R0, RZ, 0xc0, !PT ;  /* 0x0000000016827212 */ /* 0x000fc400078ec0ff */
[----:B------:R-:W-:Y:S02]  /*5880*/  PRMT R0, R175, 0x5410, R174 ;  /* 0x00005410af007816 */ /* 0x000fe400000000ae */
[C---:B------:R-:W-:Y:S02]  /*5890*/  PRMT R217, R5.reuse, 0x7610, R217 ;  /* 0x0000761005d97816 */ /* 0x040fe400000000d9 */
[----:B------:R-:W-:Y:S02]  /*58a0*/  PRMT R216, R5, 0x7632, R216 ;  /* 0x0000763205d87816 */ /* 0x000fe400000000d8 */
[----:B------:R-:W-:Y:S01]  /*58b0*/  LOP3.LUT R131, R23, R0, RZ, 0xc0, !PT ;  /* 0x0000000017837212 */ /* 0x000fe200078ec0ff */
[----:B------:R-:W-:Y:S01]  /*58c0*/  @!P3 HADD2 R84, -R217.H0_H0, -RZ.H0_H0 ;  /* 0xa00000ffd954b230 */ /* 0x000fe20000000900 */
[----:B------:R-:W-:Y:S01]  /*58d0*/  PRMT R0, R217, 0x5410, R216 ;  /* 0x00005410d9007816 */ /* 0x000fe200000000d8 */
[----:B------:R-:W-:Y:S01]  /*58e0*/  LDSM.16.MT88.4 R20, [R202+0xb000] ;  /* 0x00b00000ca14783b */ /* 0x000fe20000004200 */
[----:B------:R-:W-:-:S02]  /*58f0*/  F2FP.F16.F32.PACK_AB R5, R242, R243 ;  /* 0x000000f3f205723e */ /* 0x000fc400000000ff */
[----:B------:R-:W-:Y:S01]  /*5900*/  LOP3.LUT R124, R18, R0, RZ, 0xc0, !PT ;  /* 0x00000000127c7212 */ /* 0x000fe200078ec0ff */
[C---:B------:R-:W-:Y:S01]  /*5910*/  HMMA.16816.F32 R152, R128.reuse, R224, R152 ;  /* 0x000000e08098723c */ /* 0x040fe20000001898 */
[----:B------:R-:W-:Y:S02]  /*5920*/  PRMT R0, R215, 0x5410, R214 ;  /* 0x00005410d7007816 */ /* 0x000fe400000000d6 */
[C---:B------:R-:W-:Y:S02]  /*5930*/  PRMT R213, R5.reuse, 0x7610, R213 ;  /* 0x0000761005d57816 */ /* 0x040fe400000000d5 */
[----:B------:R-:W-:Y:S01]  /*5940*/  PRMT R211, R5, 0x7632, R211 ;  /* 0x0000763205d37816 */ /* 0x000fe200000000d3 */
[C---:B------:R-:W-:Y:S01]  /*5950*/  HMMA.16816.F32 R144, R128.reuse, R140, R144 ;  /* 0x0000008c8090723c */ /* 0x040fe20000001890 */
[----:B------:R-:W-:Y:S01]  /*5960*/  LOP3.LUT R125, R24, R0, RZ, 0xc0, !PT ;  /* 0x00000000187d7212 */ /* 0x000fe200078ec0ff */
[----:B------:R-:W-:Y:S01]  /*5970*/  @!P5 HADD2 R89, -R213.H0_H0, -RZ.H0_H0 ;  /* 0xa00000ffd559d230 */ /* 0x000fe20000000900 */
[----:B------:R-:W-:Y:S01]  /*5980*/  PRMT R0, R213, 0x5410, R211 ;  /* 0x00005410d5007816 */ /* 0x000fe200000000d3 */
[----:B------:R-:W-:Y:S01]  /*5990*/  FADD.FTZ R24, R78, R61 ;  /* 0x0000003d4e187221 */ /* 0x000fe20000010000 */
[----:B------:R-:W-:Y:S01]  /*59a0*/  LOP3.LUT R2, R37, 0xffff, RZ, 0xc0, !PT ;  /* 0x0000ffff25027812 */ /* 0x000fe200078ec0ff */
[----:B------:R-:W-:Y:S01]  /*59b0*/  HMMA.16816.F32 R52, R128, R64, R52 ;  /* 0x000000408034723c */ /* 0x000fe20000001834 */
[----:B------:R-:W-:Y:S01]  /*59c0*/  LOP3.LUT R126, R29, R0, RZ, 0xc0, !PT ;  /* 0x000000001d7e7212 */ /* 0x000fe200078ec0ff */
[----:B------:R-:W-:Y:S01]  /*59d0*/  FADD.FTZ R29, R93, R92 ;  /* 0x0000005c5d1d7221 */ /* 0x000fe20000010000 */
[----:B------:R-:W-:-:S02]  /*59e0*/  SHF.R.U32.HI R2, RZ, 0x8, R2 ;  /* 0x00000008ff027819 */ /* 0x000fc40000011602 */
[----:B------:R-:W-:Y:S01]  /*59f0*/  PRMT R0, R187, 0x5410, R186 ;  /* 0x00005410bb007816 */ /* 0x000fe200000000ba */
[----:B------:R-:W-:Y:S01]  /*5a00*/  FADD.FTZ R29, R62, R29 ;  /* 0x0000001d3e1d7221 */ /* 0x000fe20000010000 */
[----:B------:R-:W-:Y:S02]  /*5a10*/  LOP3.LUT R2, R2, 0xffff, RZ, 0xc0, !PT ;  /* 0x0000ffff02027812 */ /* 0x000fe400078ec0ff */
[----:B------:R-:W-:Y:S01]  /*5a20*/  LOP3.LUT R127, R30, R0, RZ, 0xc0, !PT ;  /* 0x000000001e7f7212 */ /* 0x000fe200078ec0ff */
[----:B------:R-:W-:Y:S01]  /*5a30*/  FADD.FTZ R30, R104, R95 ;  /* 0x0000005f681e7221 */ /* 0x000fe20000010000 */
[----:B------:R-:W-:Y:S02]  /*5a40*/  SHF.R.U32.HI R0, RZ, 0x10, R37 ;  /* 0x00000010ff007819 */ /* 0x000fe40000011625 */
[----:B------:R-:W-:Y:S01]  /*5a50*/  @!P2 PRMT R229, R80, 0x5410, RZ ;  /* 0x0000541050e5a816 */ /* 0x000fe200000000ff */
[----:B------:R-:W-:Y:S01]  /*5a60*/  FADD.FTZ R30, R108, R30 ;  /* 0x0000001e6c1e7221 */ /* 0x000fe20000010000 */
[----:B------:R-:W-:-:S02]  /*5a70*/  ISETP.LE.U32.AND P2, PT, R2, UR13, PT ;  /* 0x0000000d02007c0c */ /* 0x000fc4000bf43070 */
[----:B------:R-:W-:Y:S02]  /*5a80*/  LOP3.LUT R0, R0, 0xff, RZ, 0xc0, !PT ;  /* 0x000000ff00007812 */ /* 0x000fe400078ec0ff */
[----:B------:R-:W-:Y:S01]  /*5a90*/  @!P6 PRMT R228, R3, 0x5410, RZ ;  /* 0x0000541003e4e816 */ /* 0x000fe200000000ff */
[----:B------:R-:W-:Y:S01]  /*5aa0*/  FADD.FTZ R3, R106, R105 ;  /* 0x000000696a037221 */ /* 0x000fe20000010000 */
[----:B------:R-:W-:Y:S02]  /*5ab0*/  ISETP.LE.U32.AND P6, PT, R0, UR13, PT ;  /* 0x0000000d00007c0c */ /* 0x000fe4000bfc3070 */
[----:B------:R-:W-:Y:S01]  /*5ac0*/  SHF.R.U32.HI R0, RZ, 0x18, R37 ;  /* 0x00000018ff007819 */ /* 0x000fe20000011625 */
[----:B------:R-:W-:Y:S01]  /*5ad0*/  FADD.FTZ R3, R109, R3 ;  /* 0x000000036d037221 */ /* 0x000fe20000010000 */
[----:B------:R-:W-:Y:S02]  /*5ae0*/  @!P4 PRMT R218, R83, 0x5410, RZ ;  /* 0x0000541053dac816 */ /* 0x000fe400000000ff */
[----:B------:R-:W-:Y:S01]  /*5af0*/  ISETP.LE.U32.AND P4, PT, R0, UR13, PT ;  /* 0x0000000d00007c0c */ /* 0x000fe2000bf83070 */
[----:B------:R-:W-:Y:S01]  /*5b00*/  @!P2 HADD2 R85, -R216.H0_H0, -RZ.H0_H0 ;  /* 0xa00000ffd855a230 */ /* 0x000fe20000000900 */
[----:B------:R-:W-:-:S02]  /*5b10*/  SHF.R.U32.HI R0, RZ, 0x8, R82 ;  /* 0x00000008ff007819 */ /* 0x000fc40000011652 */
[----:B------:R-:W-:Y:S02]  /*5b20*/  LOP3.LUT R2, R46, 0xff, RZ, 0xc0, !PT ;  /* 0x000000ff2e027812 */ /* 0x000fe400078ec0ff */
[----:B------:R-:W-:Y:S01]  /*5b30*/  LOP3.LUT R0, R0, 0xffff, RZ, 0xc0, !PT ;  /* 0x0000ffff00007812 */ /* 0x000fe200078ec0ff */
[----:B------:R-:W-:Y:S01]  /*5b40*/  @!P6 HADD2 R87, -R215.H0_H0, -RZ.H0_H0 ;  /* 0xa00000ffd757e230 */ /* 0x000fe20000000900 */
[----:B------:R-:W-:Y:S02]  /*5b50*/  @!P2 PRMT R216, R85, 0x5410, RZ ;  /* 0x0000541055d8a816 */ /* 0x000fe400000000ff */
[----:B------:R-:W-:Y:S02]  /*5b60*/  ISETP.LE.U32.AND P2, PT, R0, UR13, PT ;  /* 0x0000000d00007c0c */ /* 0x000fe4000bf43070 */
[----:B------:R-:W-:Y:S01]  /*5b70*/  LOP3.LUT R0, R86, 0xff, RZ, 0xc0, !PT ;  /* 0x000000ff56007812 */ /* 0x000fe200078ec0ff */
[----:B------:R-:W-:Y:S01]  /*5b80*/  @!P4 HADD2 R88, -R214.H0_H0, -RZ.H0_H0 ;  /* 0xa00000ffd658c230 */ /* 0x000fe20000000900 */
[----:B------:R-:W-:-:S02]  /*5b90*/  @!P6 PRMT R215, R87, 0x5410, RZ ;  /* 0x0000541057d7e816 */ /* 0x000fc400000000ff */
[----:B------:R-:W-:Y:S02]  /*5ba0*/  ISETP.LE.U32.AND P6, PT, R0, UR13, PT ;  /* 0x0000000d00007c0c */ /* 0x000fe4000bfc3070 */
[----:B------:R-:W-:Y:S02]  /*5bb0*/  LOP3.LUT R0, R46, 0xffff, RZ, 0xc0, !PT ;  /* 0x0000ffff2e007812 */ /* 0x000fe400078ec0ff */
[----:B------:R-:W-:Y:S02]  /*5bc0*/  @!P4 PRMT R214, R88, 0x5410, RZ ;  /* 0x0000541058d6c816 */ /* 0x000fe400000000ff */
[----:B------:R-:W-:Y:S01]  /*5bd0*/  SHF.R.U32.HI R0, RZ, 0x8, R0 ;  /* 0x00000008ff007819 */ /* 0x000fe20000011600 */
[----:B------:R-:W-:Y:S01]  /*5be0*/  @!P2 HADD2 R90, -R211.H0_H0, -RZ.H0_H0 ;  /* 0xa00000ffd35aa230 */ /* 0x000fe20000000900 */
[----:B------:R-:W-:Y:S02]  /*5bf0*/  @!P5 PRMT R213, R89, 0x5410, RZ ;  /* 0x0000541059d5d816 */ /* 0x000fe400000000ff */
[----:B------:R-:W-:-:S02]  /*5c00*/  LOP3.LUT R0, R0, 0xffff, RZ, 0xc0, !PT ;  /* 0x0000ffff00007812 */ /* 0x000fc400078ec0ff */
[----:B------:R-:W-:Y:S01]  /*5c10*/  ISETP.LE.U32.AND P4, PT, R2, UR13, PT ;  /* 0x0000000d02007c0c */ /* 0x000fe2000bf83070 */
[----:B------:R-:W-:Y:S01]  /*5c20*/  @!P6 HADD2 R91, -R187.H0_H0, -RZ.H0_H0 ;  /* 0xa00000ffbb5be230 */ /* 0x000fe20000000900 */
[----:B------:R-:W-:Y:S02]  /*5c30*/  ISETP.LE.U32.AND P5, PT, R0, UR13, PT ;  /* 0x0000000d00007c0c */ /* 0x000fe4000bfa3070 */
[----:B------:R-:W-:Y:S02]  /*5c40*/  SHF.R.U32.HI R0, RZ, 0x18, R46 ;  /* 0x00000018ff007819 */ /* 0x000fe4000001162e */
[----:B------:R-:W-:Y:S02]  /*5c50*/  @!P6 PRMT R187, R91, 0x5410, RZ ;  /* 0x000054105bbbe816 */ /* 0x000fe400000000ff */
[----:B------:R-:W-:Y:S02]  /*5c60*/  ISETP.LE.U32.AND P6, PT, R0, UR13, PT ;  /* 0x0000000d00007c0c */ /* 0x000fe4000bfc3070 */
[----:B------:R-:W-:-:S02]  /*5c70*/  @!P1 PRMT R219, R81, 0x5410, RZ ;  /* 0x0000541051db9816 */ /* 0x000fc400000000ff */
[----:B------:R-:W-:Y:S01]  /*5c80*/  ISETP.LE.U32.AND P1, PT, R40, UR13, PT ;  /* 0x0000000d28007c0c */ /* 0x000fe2000bf23070 */
[----:B------:R-:W-:Y:S01]  /*5c90*/  @!P4 HADD2 R97, -R28.H0_H0, -RZ.H0_H0 ;  /* 0xa00000ff1c61c230 */ /* 0x000fe20000000900 */
[----:B------:R-:W-:Y:S01]  /*5ca0*/  SHF.R.U32.HI R0, RZ, 0x8, R99 ;  /* 0x00000008ff007819 */ /* 0x000fe20000011663 */
[----:B------:R-:W-:Y:S01]  /*5cb0*/  @!P5 HADD2 R100, -R27.H0_H0, -RZ.H0_H0 ;  /* 0xa00000ff1b64d230 */ /* 0x000fe20000000900 */
[----:B------:R-:W-:Y:S01]  /*5cc0*/  @!P3 PRMT R217, R84, 0x5410, RZ ;  /* 0x0000541054d9b816 */ /* 0x000fe200000000ff */
[----:B------:R-:W1:Y:S01]  /*5cd0*/  LDSM.16.MT88.4 R80, [R197+0xb800] ;  /* 0x00b80000c550783b */ /* 0x000e620000004200 */
[----:B------:R-:W-:Y:S01]  /*5ce0*/  LOP3.LUT R0, R0, 0xffff, RZ, 0xc0, !PT ;  /* 0x0000ffff00007812 */ /* 0x000fe200078ec0ff */
[----:B------:R-:W-:Y:S01]  /*5cf0*/  HMMA.16816.F32 R84, R8, R192, RZ ;  /* 0x000000c00854723c */ /* 0x000fe200000018ff */
[----:B------:R-:W-:Y:S01]  /*5d00*/  @!P4 PRMT R28, R97, 0x5410, RZ ;  /* 0x00005410611cc816 */ /* 0x000fe200000000ff */
[----:B------:R-:W-:Y:S01]  /*5d10*/  @!P6 HADD2 R107, -R25.H0_H0, -RZ.H0_H0 ;  /* 0xa00000ff196be230 */ /* 0x000fe20000000900 */
[----:B------:R-:W-:-:S02]  /*5d20*/  ISETP.LE.U32.AND P4, PT, R0, UR13, PT ;  /* 0x0000000d00007c0c */ /* 0x000fc4000bf83070 */
[----:B------:R-:W-:Y:S01]  /*5d30*/  ISETP.LE.U32.AND P3, PT, R43, UR13, PT ;  /* 0x0000000d2b007c0c */ /* 0x000fe2000bf63070 */
[----:B------:R-:W-:Y:S01]  /*5d40*/  @!P1 HADD2 R96, -R186.H0_H0, -RZ.H0_H0 ;  /* 0xa00000ffba609230 */ /* 0x000fe20000000900 */
[----:B------:R-:W-:Y:S02]  /*5d50*/  LOP3.LUT R0, R122, 0xff, RZ, 0xc0, !PT ;  /* 0x000000ff7a007812 */ /* 0x000fe400078ec0ff */
[----:B------:R-:W-:Y:S02]  /*5d60*/  @!P6 PRMT R25, R107, 0x5410, RZ ;  /* 0x000054106b19e816 */ /* 0x000fe400000000ff */
[----:B------:R-:W-:Y:S02]  /*5d70*/  ISETP.LE.U32.AND P6, PT, R0, UR13, PT ;  /* 0x0000000d00007c0c */ /* 0x000fe4000bfc3070 */
[----:B------:R-:W-:Y:S02]  /*5d80*/  SHF.R.U32.HI R2, RZ, 0x10, R46 ;  /* 0x00000010ff027819 */ /* 0x000fe4000001162e */
[----:B------:R-:W-:Y:S01]  /*5d90*/  LOP3.LUT R0, R63, 0xffff, RZ, 0xc0, !PT ;  /* 0x0000ffff3f007812 */ /* 0x000fe200078ec0ff */
[----:B------:R-:W-:Y:S01]  /*5da0*/  @!P4 HADD2 R113, -R184.H0_H0, -RZ.H0_H0 ;  /* 0xa00000ffb871c230 */ /* 0x000fe20000000900 */
[----:B------:R-:W-:Y:S01]  /*5db0*/  @!P1 PRMT R186, R96, 0x5410, RZ ;  /* 0x0000541060ba9816 */ /* 0x000fe200000000ff */
[----:B------:R-:W-:Y:S01]  /*5dc0*/  @!P3 HADD2 R112, -R185.H0_H0, -RZ.H0_H0 ;  /* 0xa00000ffb970b230 */ /* 0x000fe20000000900 */
[----:B------:R-:W-:-:S02]  /*5dd0*/  ISETP.LE.U32.AND P1, PT, R98, UR13, PT ;  /* 0x0000000d62007c0c */ /* 0x000fc4000bf23070 */
[----:B------:R-:W-:Y:S01]  /*5de0*/  LOP3.LUT R2, R2, 0xff, RZ, 0xc0, !PT ;  /* 0x000000ff02027812 */ /* 0x000fe200078ec0ff */
[----:B------:R-:W-:Y:S01]  /*5df0*/  LDSM.16.MT88.4 R96, [R199+0xb800] ;  /* 0x00b80000c760783b */ /* 0x000fe20000004200 */
[----:B------:R-:W-:Y:S01]  /*5e00*/  SHF.R.U32.HI R0, RZ, 0x8, R0 ;  /* 0x00000008ff007819 */ /* 0x000fe20000011600 */
[----:B------:R-:W-:Y:S01]  /*5e10*/  @!P6 HADD2 R114, -R183.H0_H0, -RZ.H0_H0 ;  /* 0xa00000ffb772e230 */ /* 0x000fe20000000900 */
[----:B------:R-:W-:Y:S02]  /*5e20*/  @!P2 PRMT R211, R90, 0x5410, RZ ;  /* 0x000054105ad3a816 */ /* 0x000fe400000000ff */
[----:B------:R-:W-:Y:S02]  /*5e30*/  ISETP.LE.U32.AND P2, PT, R2, UR13, PT ;  /* 0x0000000d02007c0c */ /* 0x000fe4000bf43070 */
[----:B------:R-:W-:Y:S02]  /*5e40*/  LOP3.LUT R0, R0, 0xffff, RZ, 0xc0, !PT ;  /* 0x0000ffff00007812 */ /* 0x000fe400078ec0ff */
[----:B------:R-:W-:Y:S01]  /*5e50*/  LOP3.LUT R2, R63, 0xff, RZ, 0xc0, !PT ;  /* 0x000000ff3f027812 */ /* 0x000fe200078ec0ff */
[----:B------:R-:W-:Y:S01]  /*5e60*/  @!P1 HADD2 R115, -R182.H0_H0, -RZ.H0_H0 ;  /* 0xa00000ffb6739230 */ /* 0x000fe20000000900 */
[----:B------:R-:W-:-:S02]  /*5e70*/  @!P4 PRMT R184, R113, 0x5410, RZ ;  /* 0x0000541071b8c816 */ /* 0x000fc400000000ff */
[----:B------:R-:W-:Y:S02]  /*5e80*/  @!P3 PRMT R185, R112, 0x5410, RZ ;  /* 0x0000541070b9b816 */ /* 0x000fe400000000ff */
[----:B------:R-:W-:Y:S01]  /*5e90*/  ISETP.LE.U32.AND P4, PT, R0, UR13, PT ;  /* 0x0000000d00007c0c */ /* 0x000fe2000bf83070 */
[----:B-1----:R-:W-:Y:S01]  /*5ea0*/  HMMA.16816.F32 R68, R128, R80, R68 ;  /* 0x000000508044723c */ /* 0x002fe20000001844 */
[----:B------:R-:W-:Y:S01]  /*5eb0*/  ISETP.LE.U32.AND P3, PT, R2, UR13, PT ;  /* 0x0000000d02007c0c */ /* 0x000fe2000bf63070 */
[----:B------:R-:W-:Y:S01]  /*5ec0*/  @!P2 HADD2 R101, -R26.H0_H0, -RZ.H0_H0 ;  /* 0xa00000ff1a65a230 */ /* 0x000fe20000000900 */
[--C-:B------:R-:W-:Y:S02]  /*5ed0*/  SHF.R.U32.HI R0, RZ, 0x18, R63.reuse ;  /* 0x00000018ff007819 */ /* 0x100fe4000001163f */
[----:B------:R-:W-:Y:S02]  /*5ee0*/  SHF.R.U32.HI R2, RZ, 0x10, R63 ;  /* 0x00000010ff027819 */ /* 0x000fe4000001163f */
[----:B------:R-:W-:-:S02]  /*5ef0*/  @!P6 PRMT R183, R114, 0x5410, RZ ;  /* 0x0000541072b7e816 */ /* 0x000fc400000000ff */
[----:B------:R-:W-:Y:S02]  /*5f00*/  ISETP.LE.U32.AND P6, PT, R0, UR13, PT ;  /* 0x0000000d00007c0c */ /* 0x000fe4000bfc3070 */
[----:B------:R-:W-:Y:S01]  /*5f10*/  LOP3.LUT R0, R2, 0xff, RZ, 0xc0, !PT ;  /* 0x000000ff02007812 */ /* 0x000fe200078ec0ff */
[----:B------:R-:W-:Y:S01]  /*5f20*/  @!P4 HADD2 R118, -R180.H0_H0, -RZ.H0_H0 ;  /* 0xa00000ffb476c230 */ /* 0x000fe20000000900 */
[----:B------:R-:W-:Y:S01]  /*5f30*/  @!P1 PRMT R182, R115, 0x5410, RZ ;  /* 0x0000541073b69816 */ /* 0x000fe200000000ff */
[----:B------:R-:W-:Y:S01]  /*5f40*/  @!P3 HADD2 R117, -R181.H0_H0, -RZ.H0_H0 ;  /* 0xa00000ffb575b230 */ /* 0x000fe20000000900 */
[----:B------:R-:W-:Y:S01]  /*5f50*/  ISETP.LE.U32.AND P1, PT, R0, UR13, PT ;  /* 0x0000000d00007c0c */ /* 0x000fe2000bf23070 */
[----:B------:R-:W-:Y:S01]  /*5f60*/  LDSM.16.MT88.4 R112, [R202+0xb800] ;  /* 0x00b80000ca70783b */ /* 0x000fe20000004200 */
[----:B------:R-:W-:Y:S02]  /*5f70*/  LOP3.LUT R4, R17, R39, RZ, 0xc0, !PT ;  /* 0x0000002711047212 */ /* 0x000fe400078ec0ff */
[----:B------:R-:W-:Y:S01]  /*5f80*/  LOP3.LUT R0, R119, 0xff, RZ, 0xc0, !PT ;  /* 0x000000ff77007812 */ /* 0x000fe200078ec0ff */
[----:B------:R-:W1:Y:S01]  /*5f90*/  LDSM.16.MT88.4 R16, [R201+0xb000] ;  /* 0x00b00000c910783b */ /* 0x000e620000004200 */
[----:B------:R-:W-:Y:S01]  /*5fa0*/  LOP3.LUT R5, R12, R38, RZ, 0xc0, !PT ;  /* 0x000000260c057212 */ /* 0x000fe200078ec0ff */
[----:B------:R-:W-:Y:S01]  /*5fb0*/  @!P6 HADD2 R159, -R178.H0_H0, -RZ.H0_H0 ;  /* 0xa00000ffb29fe230 */ /* 0x000fe20000000900 */
[----:B------:R-:W-:Y:S01]  /*5fc0*/  SHF.R.U32.HI R2, RZ, 0x8, R121 ;  /* 0x00000008ff027819 */ /* 0x000fe20000011679 */
[----:B------:R-:W2:Y:S01]  /*5fd0*/  LDSM.16.MT88.4 R12, [R201+0xb800] ;  /* 0x00b80000c90c783b */ /* 0x000ea20000004200 */
[----:B------:R-:W-:Y:S01]  /*5fe0*/  @!P3 PRMT R181, R117, 0x5410, RZ ;  /* 0x0000541075b5b816 */ /* 0x000fe200000000ff */
[----:B------:R-:W-:Y:S01]  /*5ff0*/  HMMA.16816.F32 R36, R8, R188, RZ ;  /* 0x000000bc0824723c */ /* 0x000fe200000018ff */
[----:B------:R-:W-:Y:S01]  /*6000*/  ISETP.LE.U32.AND P3, PT, R0, UR13, PT ;  /* 0x0000000d00007c0c */ /* 0x000fe2000bf63070 */
[----:B------:R-:W-:Y:S01]  /*6010*/  @!P1 HADD2 R120, -R179.H0_H0, -RZ.H0_H0 ;  /* 0xa00000ffb3789230 */ /* 0x000fe20000000900 */
[----:B------:R-:W-:-:S02]  /*6020*/  LOP3.LUT R0, R2, 0xffff, RZ, 0xc0, !PT ;  /* 0x0000ffff02007812 */ /* 0x000fc400078ec0ff */
[----:B------:R-:W-:Y:S01]  /*6030*/  @!P5 PRMT R27, R100, 0x5410, RZ ;  /* 0x00005410641bd816 */ /* 0x000fe200000000ff */
[C---:B------:R-:W-:Y:S01]  /*6040*/  HMMA.16816.F32 R104, R4.reuse, R20, RZ ;  /* 0x000000140468723c */ /* 0x040fe200000018ff */
[----:B------:R-:W-:Y:S02]  /*6050*/  @!P2 PRMT R26, R101, 0x5410, RZ ;  /* 0x00005410651aa816 */ /* 0x000fe400000000ff */
[----:B------:R-:W-:Y:S02]  /*6060*/  ISETP.LE.U32.AND P5, PT, R103, UR13, PT ;  /* 0x0000000d67007c0c */ /* 0x000fe4000bfa3070 */
[----:B------:R-:W-:Y:S01]  /*6070*/  ISETP.LE.U32.AND P2, PT, R102, UR13, PT ;  /* 0x0000000d66007c0c */ /* 0x000fe2000bf43070 */
[----:B------:R-:W-:Y:S01]  /*6080*/  HMMA.16816.F32 R168, R4, R148, RZ ;  /* 0x0000009404a8723c */ /* 0x000fe200000018ff */
[----:B------:R-:W-:Y:S01]  /*6090*/  @!P4 PRMT R180, R118, 0x5410, RZ ;  /* 0x0000541076b4c816 */ /* 0x000fe200000000ff */
[----:B------:R-:W-:Y:S01]  /*60a0*/  @!P3 HADD2 R156, -R175.H0_H0, -RZ.H0_H0 ;  /* 0xa00000ffaf9cb230 */ /* 0x000fe20000000900 */
[----:B------:R-:W-:-:S02]  /*60b0*/  ISETP.LE.U32.AND P4, PT, R0, UR13, PT ;  /* 0x0000000d00007c0c */ /* 0x000fc4000bf83070 */
[----:B------:R-:W-:Y:S01]  /*60c0*/  @!P1 PRMT R179, R120, 0x5410, RZ ;  /* 0x0000541078b39816 */ /* 0x000fe200000000ff */
[----:B------:R-:W-:Y:S01]  /*60d0*/  HMMA.16816.F32 R100, R8, R20, RZ ;  /* 0x000000140864723c */ /* 0x000fe200000018ff */
[----:B------:R-:W-:Y:S02]  /*60e0*/  SHF.R.S32.HI R2, RZ, 0x1f, R116 ;  /* 0x0000001fff027819 */ /* 0x000fe40000011474 */
[----:B------:R-:W-:Y:S01]  /*60f0*/  IADD3 R0, P1, R116, UR4, RZ ;  /* 0x0000000474007c10 */ /* 0x000fe2000ff3e0ff */
[----:B------:R-:W-:Y:S01]  /*6100*/  @!P5 HADD2 R157, -R177.H0_H0, -RZ.H0_H0 ;  /* 0xa00000ffb19dd230 */ /* 0x000fe20000000900 */
[----:B------:R-:W-:Y:S01]  /*6110*/  @!P6 PRMT R178, R159, 0x5410, RZ ;  /* 0x000054109fb2e816 */ /* 0x000fe200000000ff */
[C---:B------:R-:W-:Y:S01]  /*6120*/  HMMA.16816.F32 R72, R4.reuse, R32, RZ ;  /* 0x000000200448723c */ /* 0x040fe200000018ff */
[----:B------:R-:W-:Y:S01]  /*6130*/  IMAD.U32 R20, RZ, RZ, UR4 ;  /* 0x00000004ff147e24 */ /* 0x000fe2000f8e00ff */
[----:B------:R-:W-:Y:S01]  /*6140*/  ULDC.64 UR4, c[0x0][0x2a8] ;  /* 0x0000aa0000047ab9 */ /* 0x000fe20000000a00 */
[----:B------:R-:W-:Y:S01]  /*6150*/  @!P2 HADD2 R164, -R174.H0_H0, -RZ.H0_H0 ;  /* 0xa00000ffaea4a230 */ /* 0x000fe20000000900 */
[----:B------:R-:W-:Y:S01]  /*6160*/  @!P5 PRMT R177, R157, 0x5410, RZ ;  /* 0x000054109db1d816 */ /* 0x000fe200000000ff */
[----:B------:R-:W-:Y:S01]  /*6170*/  @!P4 HADD2 R158, -R176.H0_H0, -RZ.H0_H0 ;  /* 0xa00000ffb09ec230 */ /* 0x000fe20000000900 */
[----:B------:R-:W-:Y:S01]  /*6180*/  LEA.HI.X.SX32 R2, R20, R2, 0x1, P1 ;  /* 0x0000000214027211 */ /* 0x000fe200008f0eff */
[----:B------:R-:W-:Y:S01]  /*6190*/  HMMA.16816.F32 R160, R4, R232, RZ ;  /* 0x000000e804a0723c */ /* 0x000fe200000018ff */
[----:B------:R-:W-:Y:S01]  /*61a0*/  LEA R20, P1, R0, UR4, 0x1 ;  /* 0x0000000400147c11 */ /* 0x000fe2000f8208ff */
[----:B------:R-:W-:Y:S01]  /*61b0*/  USHF.L.U32 UR4, UR39, 0x6, URZ ;  /* 0x0000000627047899 */ /* 0x000fe2000800063f */
[----:B------:R-:W-:-:S02]  /*61c0*/  @!P4 PRMT R176, R158, 0x5410, RZ ;  /* 0x000054109eb0c816 */ /* 0x000fc400000000ff */
[----:B------:R-:W-:Y:S01]  /*61d0*/  LEA.HI.X R21, R0, UR5, R2, 0x1, P1 ;  /* 0x0000000500157c11 */ /* 0x000fe200088f0c02 */
[----:B------:R-:W-:Y:S01]  /*61e0*/  USHF.L.U32 UR5, UR39, 0x3, URZ ;  /* 0x0000000327057899 */ /* 0x000fe2000800063f */
[----:B------:R-:W-:Y:S01]  /*61f0*/  FADD.FTZ R0, R31, R24 ;  /* 0x000000181f007221 */ /* 0x000fe20000010000 */
[----:B------:R-:W-:Y:S01]  /*6200*/  FADD.FTZ R2, R110, R3 ;  /* 0x000000036e027221 */ /* 0x000fe20000010000 */
[----:B------:R-:W-:Y:S01]  /*6210*/  HMMA.16816.F32 R168, R124, R224, R168 ;  /* 0x000000e07ca8723c */ /* 0x000fe200000018a8 */
[----:B------:R3:W-:Y:S01]  /*6220*/  STG.E.U16 desc[UR24][R20.64], R28 ;  /* 0x0000001c14007986 */ /* 0x0007e2000c101518 */
[----:B------:R-:W-:Y:S01]  /*6230*/  FADD.FTZ R3, R60, R0 ;  /* 0x000000003c037221 */ /* 0x000fe20000010000 */
[----:B------:R-:W-:Y:S01]  /*6240*/  IMAD.U32 R0, RZ, RZ, UR5 ;  /* 0x00000005ff007e24 */ /* 0x000fe2000f8e00ff */
[----:B------:R-:W-:Y:S01]  /*6250*/  @!P3 PRMT R175, R156, 0x5410, RZ ;  /* 0x000054109cafb816 */ /* 0x000fe200000000ff */
[----:B------:R-:W-:Y:S01]  /*6260*/  STG.E.U16 desc[UR24][R20.64+0x2], R27 ;  /* 0x0000021b14007986 */ /* 0x000fe2000c101518 */
[----:B-1----:R-:W-:Y:S01]  /*6270*/  HMMA.16816.F32 R116, R8, R16, RZ ;  /* 0x000000100874723c */ /* 0x002fe200000018ff */
[----:B------:R-:W-:-:S04]  /*6280*/  IMAD.WIDE R32, R0, 0x2, R20 ;  /* 0x0000000200207825 */ /* 0x000fc800078e0214 */
[----:B------:R-:W-:Y:S01]  /*6290*/  FADD.FTZ R224, R94, R30 ;  /* 0x0000001e5ee07221 */ /* 0x000fe20000010000 */
[----:B------:R-:W-:Y:S01]  /*62a0*/  @!P2 PRMT R174, R164, 0x5410, RZ ;  /* 0x00005410a4aea816 */ /* 0x000fe200000000ff */
[----:B------:R-:W-:Y:S01]  /*62b0*/  UIMAD UR39, UR39, 0x48, URZ ;  /* 0x00000048272778a4 */ /* 0x000fe2000f8e023f */
[----:B------:R-:W-:Y:S01]  /*62c0*/  FADD.FTZ R3, R240, R3 ;  /* 0x00000003f0037221 */ /* 0x000fe20000010000 */
[C---:B------:R-:W-:Y:S01]  /*62d0*/  HMMA.16816.F32 R120, R4.reuse, R16, RZ ;  /* 0x000000100478723c */ /* 0x040fe200000018ff */
[----:B------:R-:W-:Y:S03]  /*62e0*/  STG.E.U16 desc[UR24][R32.64], R26 ;  /* 0x0000001a20007986 */ /* 0x000fe6000c101518 */
[----:B------:R-:W-:Y:S01]  /*62f0*/  IMAD.U32 R0, RZ, RZ, UR39 ;  /* 0x00000027ff007e24 */ /* 0x000fe2000f8e00ff */
[----:B------:R1:W-:Y:S01]  /*6300*/  STG.E.U16 desc[UR24][R32.64+0x2], R25 ;  /* 0x0000021920007986 */ /* 0x0003e2000c101518 */
[----:B------:R-:W-:Y:S01]  /*6310*/  HMMA.16816.F32 R40, R4, R188, RZ ;  /* 0x000000bc0428723c */ /* 0x000fe200000018ff */
[----:B------:R-:W-:Y:S01]  /*6320*/  FADD.FTZ R17, R79, R29 ;  /* 0x0000001d4f117221 */ /* 0x000fe20000010000 */
[----:B------:R-:W-:Y:S01]  /*6330*/  FADD.FTZ R16, R111, R2 ;  /* 0x000000026f107221 */ /* 0x000fe20000010000 */
[----:B------:R-:W-:-:S03]  /*6340*/  IMAD.U32 R2, RZ, RZ, UR4 ;  /* 0x00000004ff027e24 */ /* 0x000fc6000f8e00ff */
[----:B------:R-:W-:Y:S01]  /*6350*/  HMMA.16816.F32 R56, R4, R220, RZ ;  /* 0x000000dc0438723c */ /* 0x000fe200000018ff */
[----:B------:R-:W-:-:S04]  /*6360*/  IMAD.WIDE R30, R2, 0x2, R20 ;  /* 0x00000002021e7825 */ /* 0x000fc800078e0214 */
[----:B------:R-:W-:Y:S01]  /*6370*/  FADD.FTZ R2, R246, R224 ;  /* 0x000000e0f6027221 */ /* 0x000fe20000010000 */
[----:B---3--:R-:W-:Y:S01]  /*6380*/  IMAD.WIDE R28, R0, 0x2, R20 ;  /* 0x00000002001c7825 */ /* 0x008fe200078e0214 */
[C---:B------:R-:W-:Y:S01]  /*6390*/  HMMA.16816.F32 R88, R4.reuse, R192, RZ ;  /* 0x000000c00458723c */ /* 0x040fe200000018ff */
[----:B------:R-:W-:Y:S02]  /*63a0*/  STG.E.U16 desc[UR24][R30.64], R45 ;  /* 0x0000002d1e007986 */ /* 0x000fe4000c101518 */
[----:B------:R-:W-:Y:S02]  /*63b0*/  FADD.FTZ R0, R245, R17 ;  /* 0x00000011f5007221 */ /* 0x000fe40000010000 */
[----:B------:R-:W-:Y:S01]  /*63c0*/  STG.E.U16 desc[UR24][R30.64+0x2], R47 ;  /* 0x0000022f1e007986 */ /* 0x000fe2000c101518 */
[C---:B------:R-:W-:Y:S01]  /*63d0*/  HMMA.16816.F32 R164, R4.reuse, R150, RZ ;  /* 0x0000009604a4723c */ /* 0x040fe200000018ff */
[----:B------:R-:W-:Y:S02]  /*63e0*/  FADD.FTZ R0, R244, R0 ;  /* 0x00000000f4007221 */ /* 0x000fe40000010000 */
[----:B------:R3:W-:Y:S02]  /*63f0*/  STG.E.U16 desc[UR24][R28.64], R44 ;  /* 0x0000002c1c007986 */ /* 0x0007e4000c101518 */
[----:B------:R-:W-:Y:S01]  /*6400*/  FADD.FTZ R0, R243, R0 ;  /* 0x00000000f3007221 */ /* 0x000fe20000010000 */
[----:B------:R-:W-:Y:S01]  /*6410*/  HMMA.16816.F32 R156, R4, R234, RZ ;  /* 0x000000ea049c723c */ /* 0x000fe200000018ff */
[----:B------:R4:W-:Y:S02]  /*6420*/  STG.E.U16 desc[UR24][R28.64+0x2], R230 ;  /* 0x000002e61c007986 */ /* 0x0009e4000c101518 */
[----:B------:R-:W-:-:S02]  /*6430*/  FADD.FTZ R240, R242, R0 ;  /* 0x00000000f2f07221 */ /* 0x000fc40000010000 */
[----:B------:R4:W-:Y:S01]  /*6440*/  STG.E.U16 desc[UR24][R20.64+0x10], R185 ;  /* 0x000010b914007986 */ /* 0x0009e2000c101518 */
[C---:B-1----:R-:W-:Y:S03]  /*6450*/  HMMA.16816.F32 R24, R4.reuse, R190, RZ ;  /* 0x000000be0418723c */ /* 0x042fe600000018ff */
[----:B------:R4:W-:Y:S03]  /*6460*/  STG.E.U16 desc[UR24][R20.64+0x12], R184 ;  /* 0x000012b814007986 */ /* 0x0009e6000c101518 */
[C---:B------:R-:W-:Y:S01]  /*6470*/  HMMA.16816.F32 R60, R4.reuse, R222, RZ ;  /* 0x000000de043c723c */ /* 0x040fe200000018ff */
[----:B------:R4:W-:Y:S04]  /*6480*/  STG.E.U16 desc[UR24][R32.64+0x10], R183 ;  /* 0x000010b720007986 */ /* 0x0009e8000c101518 */
[----:B------:R4:W-:Y:S01]  /*6490*/  STG.E.U16 desc[UR24][R32.64+0x12], R182 ;  /* 0x000012b620007986 */ /* 0x0009e2000c101518 */
[C---:B------:R-:W-:Y:S03]  /*64a0*/  HMMA.16816.F32 R76, R4.reuse, R34, RZ ;  /* 0x00000022044c723c */ /* 0x040fe600000018ff */
[----:B------:R4:W-:Y:S03]  /*64b0*/  STG.E.U16 desc[UR24][R30.64+0x10], R229 ;  /* 0x000010e51e007986 */ /* 0x0009e6000c101518 */
[C---:B------:R-:W-:Y:S01]  /*64c0*/  HMMA.16816.F32 R92, R4.reuse, R194, RZ ;  /* 0x000000c2045c723c */ /* 0x040fe200000018ff */
[----:B------:R4:W-:Y:S04]  /*64d0*/  STG.E.U16 desc[UR24][R30.64+0x12], R228 ;  /* 0x000012e41e007986 */ /* 0x0009e8000c101518 */
[----:B------:R4:W-:Y:S01]  /*64e0*/  STG.E.U16 desc[UR24][R28.64+0x10], R218 ;  /* 0x000010da1c007986 */ /* 0x0009e2000c101518 */
[C---:B------:R-:W-:Y:S03]  /*64f0*/  HMMA.16816.F32 R108, R4.reuse, R22, RZ ;  /* 0x00000016046c723c */ /* 0x040fe600000018ff */
[----:B------:R4:W-:Y:S03]  /*6500*/  STG.E.U16 desc[UR24][R28.64+0x12], R219 ;  /* 0x000012db1c007986 */ /* 0x0009e6000c101518 */
[----:B------:R-:W-:Y:S01]  /*6510*/  HMMA.16816.F32 R4, R4, R18, RZ ;  /* 0x000000120404723c */ /* 0x000fe200000018ff */
[----:B------:R4:W-:Y:S04]  /*6520*/  STG.E.U16 desc[UR24][R20.64+0x20], R181 ;  /* 0x000020b514007986 */ /* 0x0009e8000c101518 */
[----:B------:R4:W-:Y:S01]  /*6530*/  STG.E.U16 desc[UR24][R20.64+0x22], R180 ;  /* 0x000022b414007986 */ /* 0x0009e2000c101518 */
[C---:B------:R-:W-:Y:S03]  /*6540*/  HMMA.16816.F32 R160, R124.reuse, R140, R160 ;  /* 0x0000008c7ca0723c */ /* 0x040fe600000018a0 */
[----:B------:R4:W-:Y:S03]  /*6550*/  STG.E.U16 desc[UR24][R32.64+0x20], R179 ;  /* 0x000020b320007986 */ /* 0x0009e6000c101518 */
[C---:B------:R-:W-:Y:S01]  /*6560*/  HMMA.16816.F32 R40, R124.reuse, R48, R40 ;  /* 0x000000307c28723c */ /* 0x040fe20000001828 */
        /* <DEDUP_REMOVED lines=12> */
[C---:B--2---:R-:W-:Y:S03]  /*6630*/  HMMA.16816.F32 R120, R124.reuse, R12, R120 ;  /* 0x0000000c7c78723c */ /* 0x044fe60000001878 */
[----:B------:R4:W-:Y:S03]  /*6640*/  STG.E.U16 desc[UR24][R32.64+0x32], R174 ;  /* 0x000032ae20007986 */ /* 0x0009e6000c101518 */
[C---:B------:R-:W-:Y:S01]  /*6650*/  HMMA.16816.F32 R164, R124.reuse, R226, R164 ;  /* 0x000000e27ca4723c */ /* 0x040fe200000018a4 */
[----:B------:R4:W-:Y:S04]  /*6660*/  STG.E.U16 desc[UR24][R30.64+0x30], R213 ;  /* 0x000030d51e007986 */ /* 0x0009e8000c101518 */
[----:B------:R4:W-:Y:S01]  /*6670*/  STG.E.U16 desc[UR24][R30.64+0x32], R211 ;  /* 0x000032d31e007986 */ /* 0x0009e2000c101518 */
[C---:B------:R-:W-:Y:S03]  /*6680*/  HMMA.16816.F32 R156, R124.reuse, R142, R156 ;  /* 0x0000008e7c9c723c */ /* 0x040fe6000000189c */
[----:B------:R4:W-:Y:S03]  /*6690*/  STG.E.U16 desc[UR24][R28.64+0x30], R187 ;  /* 0x000030bb1c007986 */ /* 0x0009e6000c101518 */
[C---:B---3--:R-:W-:Y:S01]  /*66a0*/  HMMA.16816.F32 R44, R124.reuse, R50, R24 ;  /* 0x000000327c2c723c */ /* 0x048fe20000001818 */
[----:B------:R4:W-:Y:S05]  /*66b0*/  STG.E.U16 desc[UR24][R28.64+0x32], R186 ;  /* 0x000032ba1c007986 */ /* 0x0009ea000c101518 */
[C---:B------:R-:W-:Y:S06]  /*66c0*/  HMMA.16816.F32 R60, R124.reuse, R66, R60 ;  /* 0x000000427c3c723c */ /* 0x040fec000000183c */
[C---:B------:R-:W-:Y:S06]  /*66d0*/  HMMA.16816.F32 R76, R124.reuse, R82, R76 ;  /* 0x000000527c4c723c */ /* 0x040fec000000184c */
[C---:B------:R-:W-:Y:S06]  /*66e0*/  HMMA.16816.F32 R92, R124.reuse, R98, R92 ;  /* 0x000000627c5c723c */ /* 0x040fec000000185c */
[C---:B------:R-:W-:Y:S06]  /*66f0*/  HMMA.16816.F32 R108, R124.reuse, R114, R108 ;  /* 0x000000727c6c723c */ /* 0x040fec000000186c */
[----:B------:R-:W-:Y:S06]  /*6700*/  HMMA.16816.F32 R124, R124, R14, R4 ;  /* 0x0000000e7c7c723c */ /* 0x000fec0000001804 */
[----:B------:R-:W-:Y:S06]  /*6710*/  HMMA.16816.F32 R4, R8, R34, RZ ;  /* 0x000000220804723c */ /* 0x000fec00000018ff */
[----:B------:R-:W-:Y:S06]  /*6720*/  HMMA.16816.F32 R100, R128, R112, R100 ;  /* 0x000000708064723c */ /* 0x000fec0000001864 */
[C---:B------:R-:W-:Y:S06]  /*6730*/  HMMA.16816.F32 R148, R8.reuse, R150, RZ ;  /* 0x000000960894723c */ /* 0x040fec00000018ff */
[----:B------:R-:W-:Y:S06]  /*6740*/  HMMA.16816.F32 R232, R8, R234, RZ ;  /* 0x000000ea08e8723c */ /* 0x000fec00000018ff */
[----:B------:R-:W-:Y:S06]  /*6750*/  HMMA.16816.F32 R80, R128, R82, R4 ;  /* 0x000000528050723c */ /* 0x000fec0000001804 */
[C---:B------:R-:W-:Y:S06]  /*6760*/  HMMA.16816.F32 R4, R8.reuse, R22, RZ ;  /* 0x000000160804723c */ /* 0x040fec00000018ff */
[C---:B------:R-:W-:Y:S06]  /*6770*/  HMMA.16816.F32 R188, R8.reuse, R190, RZ ;  /* 0x000000be08bc723c */ /* 0x040fec00000018ff */
[C---:B------:R-:W-:Y:S06]  /*6780*/  HMMA.16816.F32 R220, R8.reuse, R222, RZ ;  /* 0x000000de08dc723c */ /* 0x040fec00000018ff */
[----:B------:R-:W-:Y:S06]  /*6790*/  HMMA.16816.F32 R192, R8, R194, RZ ;  /* 0x000000c208c0723c */ /* 0x000fec00000018ff */
[----:B------:R-:W-:Y:S06]  /*67a0*/  HMMA.16816.F32 R112, R128, R114, R4 ;  /* 0x000000728070723c */ /* 0x000fec0000001804 */
[----:B------:R-:W-:Y:S01]  /*67b0*/  HMMA.16816.F32 R8, R8, R18, RZ ;  /* 0x000000120808723c */ /* 0x000fe200000018ff */
[----:B------:R-:W-:Y:S01]  /*67c0*/  FADD.FTZ R4, R237, R2 ;  /* 0x00000002ed047221 */ /* 0x000fe20000010000 */
[----:B------:R-:W-:Y:S01]  /*67d0*/  FADD.FTZ R2, R239, R3 ;  /* 0x00000003ef027221 */ /* 0x000fe20000010000 */
[----:B------:R-:W-:Y:S01]  /*67e0*/  IADD3 R3, P1, R20, -0x40, RZ ;  /* 0xffffffc014037810 */ /* 0x000fe20007f3e0ff */
[----:B------:R-:W-:Y:S01]  /*67f0*/  FADD.FTZ R5, R251, R16 ;  /* 0x00000010fb057221 */ /* 0x000fe20000010000 */
[----:B------:R-:W-:Y:S01]  /*6800*/  FADD.FTZ R4, R231, R4 ;  /* 0x00000004e7047221 */ /* 0x000fe20000010000 */
[C---:B------:R-:W-:Y:S01]  /*6810*/  HMMA.16816.F32 R36, R128.reuse, R48, R36 ;  /* 0x000000308024723c */ /* 0x040fe20000001824 */
[----:B------:R-:W-:Y:S01]  /*6820*/  IADD3.X R0, R21, -0x1, RZ, P1, !PT ;  /* 0xffffffff15007810 */ /* 0x000fe20000ffe4ff */
[----:B------:R4:W-:Y:S01]  /*6830*/  STL [R1+0x7c], R3 ;  /* 0x00007c0301007387 */ /* 0x0009e20000100800 */
[----:B------:R-:W-:Y:S01]  /*6840*/  FADD.FTZ R5, R250, R5 ;  /* 0x00000005fa057221 */ /* 0x000fe20000010000 */
[----:B------:R-:W-:Y:S01]  /*6850*/  FADD.FTZ R2, R238, R2 ;  /* 0x00000002ee027221 */ /* 0x000fe20000010000 */
[----:B------:R-:W-:Y:S01]  /*6860*/  FADD.FTZ R236, R236, R4 ;  /* 0x00000004ecec7221 */ /* 0x000fe20000010000 */
[----:B------:R4:W-:Y:S01]  /*6870*/  STL [R1+0x78], R0 ;  /* 0x0000780001007387 */ /* 0x0009e20000100800 */
[----:B------:R-:W-:Y:S01]  /*6880*/  HMMA.16816.F32 R84, R128, R96, R84 ;  /* 0x000000608054723c */ /* 0x000fe20000001854 */
[----:B------:R-:W-:-:S05]  /*6890*/  FADD.FTZ R241, R241, R2 ;  /* 0x00000002f1f17221 */ /* 0x000fca0000010000 */
[C---:B------:R-:W-:Y:S06]  /*68a0*/  HMMA.16816.F32 R116, R128.reuse, R12, R116 ;  /* 0x0000000c8074723c */ /* 0x040fec0000001874 */
[C---:B------:R-:W-:Y:S06]  /*68b0*/  HMMA.16816.F32 R148, R128.reuse, R226, R148 ;  /* 0x000000e28094723c */ /* 0x040fec0000001894 */
[C---:B------:R-:W-:Y:S06]  /*68c0*/  HMMA.16816.F32 R140, R128.reuse, R142, R232 ;  /* 0x0000008e808c723c */ /* 0x040fec00000018e8 */
[----:B------:R-:W-:Y:S01]  /*68d0*/  HMMA.16816.F32 R48, R128, R50, R188 ;  /* 0x000000328030723c */ /* 0x000fe200000018bc */
[----:B------:R-:W-:-:S05]  /*68e0*/  FADD.FTZ R233, R247, R5 ;  /* 0x00000005f7e97221 */ /* 0x000fca0000010000 */
[C---:B------:R-:W-:Y:S06]  /*68f0*/  HMMA.16816.F32 R64, R128.reuse, R66, R220 ;  /* 0x000000428040723c */ /* 0x040fec00000018dc */
[C---:B------:R-:W-:Y:S06]  /*6900*/  HMMA.16816.F32 R96, R128.reuse, R98, R192 ;  /* 0x000000628060723c */ /* 0x040fec00000018c0 */
[----:B------:R-:W-:Y:S01]  /*6910*/  HMMA.16816.F32 R128, R128, R14, R8 ;  /* 0x0000000e8080723c */ /* 0x000fe20000001808 */
[----:B------:R-:W-:-:S08]  /*6920*/  NOP ;  /* 0x0000000000007918 */ /* 0x000fd00000000000 */
[----:B----4-:R-:W-:-:S15]  /*6930*/  @!P0 BRA `(.L_x_1371) ;  /* 0x00000144006c8947 */ /* 0x010fde0003800000 */
[----:B------:R-:W2:Y:S01]  /*6940*/  LDL R225, [R1+0xb8] ;  /* 0x0000b80001e17983 */ /* 0x000ea20000100800 */
[----:B------:R-:W-:Y:S01]  /*6950*/  ULDC UR4, c[0x0][0x2d0] ;  /* 0x0000b40000047ab9 */ /* 0x000fe20000000800 */
[----:B------:R-:W-:-:S04]  /*6960*/  DEPBAR.LE SB0, 0x0 ;  /* 0x000080000000791a */ /* 0x000fc80000000000 */
[----:B------:R-:W3:Y:S01]  /*6970*/  LDL.64 R26, [R1+0xd8] ;  /* 0x0000d800011a7983 */ /* 0x000ee20000100a00 */
[----:B------:R-:W-:Y:S01]  /*6980*/  BAR.SYNC.DEFER_BLOCKING 0x0 ;  /* 0x0000000000007b1d */ /* 0x000fe20000010000 */
[----:B------:R-:W-:Y:S01]  /*6990*/  ISETP.GE.AND P3, PT, R136, UR4, PT ;  /* 0x0000000488007c0c */ /* 0x000fe2000bf66270 */
[----:B------:R-:W-:Y:S02]  /*69a0*/  UIADD3 UR42, UR27, -0x2, URZ ;  /* 0xfffffffe1b2a7890 */ /* 0x000fe4000fffe03f */
[----:B------:R-:W-:Y:S02]  /*69b0*/  UISETP.GE.AND UP0, UPT, UR27, 0x3, UPT ;  /* 0x000000031b00788c */ /* 0x000fe4000bf06270 */
[----:B------:R-:W-:Y:S02]  /*69c0*/  UIMAD UR5, UR14, UR42, URZ ;  /* 0x0000002a0e0572a4 */ /* 0x000fe4000f8e023f */
[----:B------:R-:W-:-:S06]  /*69d0*/  IMAD.U32 R2, RZ, RZ, UR42 ;  /* 0x0000002aff027e24 */ /* 0x000fcc000f8e00ff */
[----:B------:R-:W1:Y:S08]  /*69e0*/  @!P3 LDC.64 R10, c[0x0][0x220] ;  /* 0x00008800ff0abb82 */ /* 0x000e700000000a00 */
[----:B------:R-:W4:Y:S01]  /*69f0*/  @!P3 LDC.64 R8, c[0x0][0x220] ;  /* 0x00008800ff08bb82 */ /* 0x000f220000000a00 */
[----:B------:R-:W-:Y:S01]  /*6a00*/  @P3 STS.128 [R212+0xa000], RZ ;  /* 0x00a000ffd4003388 */ /* 0x000fe20000000c00 */
[----:B--2---:R-:W-:Y:S01]  /*6a10*/  ISETP.GE.AND P2, PT, R225, UR4, PT ;  /* 0x00000004e1007c0c */ /* 0x004fe2000bf46270 */
[----:B------:R-:W-:-:S04]  /*6a20*/  USHF.R.S32.HI UR4, URZ, 0x1f, UR42 ;  /* 0x0000001f3f047899 */ /* 0x000fc8000801142a */
[----:B------:R-:W-:Y:S01]  /*6a30*/  UIMAD UR4, UR4, UR15, UR5 ;  /* 0x0000000f040472a4 */ /* 0x000fe2000f8e0205 */
[----:B---3--:R-:W-:-:S05]  /*6a40*/  IMAD.WIDE.U32 R2, R2, UR15, R26 ;  /* 0x0000000f02027c25 */ /* 0x008fca000f8e001a */
[----:B------:R-:W-:Y:S01]  /*6a50*/  VIADD R3, R3, UR4 ;  /* 0x0000000403037c36 */ /* 0x000fe20008000000 */
[C---:B------:R-:W-:Y:S01]  /*6a60*/  IADD3 R0, P0, R2.reuse, UR19, RZ ;  /* 0x0000001302007c10 */ /* 0x040fe2000ff1e0ff */
[----:B------:R-:W2:Y:S01]  /*6a70*/  @!P2 LDC.64 R6, c[0x0][0x220] ;  /* 0x00008800ff06ab82 */ /* 0x000ea20000000a00 */
[----:B-1----:R-:W-:Y:S02]  /*6a80*/  @!P3 LEA R10, P5, R2, R10, 0x1 ;  /* 0x0000000a020ab211 */ /* 0x002fe400078a08ff */
[----:B------:R-:W-:Y:S02]  /*6a90*/  IADD3.X R5, R3, UR18, RZ, P0, !PT ;  /* 0x0000001203057c10 */ /* 0x000fe400087fe4ff */
[----:B----4-:R-:W-:Y:S02]  /*6aa0*/  @!P3 LEA R8, P4, R0, R8, 0x1 ;  /* 0x000000080008b211 */ /* 0x010fe400078808ff */
[----:B------:R-:W-:Y:S01]  /*6ab0*/  @!P3 LEA.HI.X R11, R2, R11, R3, 0x1, P5 ;  /* 0x0000000b020bb211 */ /* 0x000fe200028f0c03 */
[----:B------:R-:W1:Y:S01]  /*6ac0*/  @!P2 LDC.64 R12, c[0x0][0x220] ;  /* 0x00008800ff0cab82 */ /* 0x000e620000000a00 */
[----:B------:R-:W-:-:S03]  /*6ad0*/  @!P3 LEA.HI.X R9, R0, R9, R5, 0x1, P4 ;  /* 0x000000090009b211 */ /* 0x000fc600020f0c05 */
[----:B------:R-:W-:Y:S01]  /*6ae0*/  @!PT LDS RZ, [RZ] ;  /* 0x00000000fffff984 */ /* 0x000fe20000000800 */
[----:B------:R-:W-:Y:S01]  /*6af0*/  @!PT LDS RZ, [RZ] ;  /* 0x00000000fffff984 */ /* 0x000fe20000000800 */
[----:B------:R-:W-:Y:S01]  /*6b00*/  @!PT LDS RZ, [RZ] ;  /* 0x00000000fffff984 */ /* 0x000fe20000000800 */
[----:B------:R-:W-:Y:S04]  /*6b10*/  @!P3 LDGSTS.E.BYPASS.LTC128B.128 [R212+0xa000], desc[UR24][R10.64] ;  /* 0x0a0000000ad4bfae */ /* 0x000fe8000b901d58 */
[----:B------:R-:W-:Y:S01]  /*6b20*/  @P2 STS.128 [R212+0xb000], RZ ;  /* 0x00b000ffd4002388 */ /* 0x000fe20000000c00 */
[----:B--2---:R-:W-:-:S04]  /*6b30*/  @!P2 LEA R6, P1, R2, R6, 0x1 ;  /* 0x000000060206a211 */ /* 0x004fc800078208ff */
[----:B------:R-:W-:Y:S02]  /*6b40*/  @!P2 LEA.HI.X R7, R2, R7, R3, 0x1, P1 ;  /* 0x000000070207a211 */ /* 0x000fe400008f0c03 */
[----:B-1----:R-:W-:-:S03]  /*6b50*/  @!P2 LEA R4, P0, R0, R12, 0x1 ;  /* 0x0000000c0004a211 */ /* 0x002fc600078008ff */
[----:B------:R-:W-:Y:S01]  /*6b60*/  @!PT LDS RZ, [RZ] ;  /* 0x00000000fffff984 */ /* 0x000fe20000000800 */
[----:B------:R-:W-:Y:S01]  /*6b70*/  @!PT LDS RZ, [RZ] ;  /* 0x00000000fffff984 */ /* 0x000fe20000000800 */
[----:B------:R-:W-:Y:S01]  /*6b80*/  @!PT LDS RZ, [RZ] ;  /* 0x00000000fffff984 */ /* 0x000fe20000000800 */
[----:B------:R-:W-:Y:S01]  /*6b90*/  @!P2 LDGSTS.E.BYPASS.LTC128B.128 [R212+0xb000], desc[UR24][R6.64+0x80] ;  /* 0x0b00008006d4afae */ /* 0x000fe2000b901d58 */
[----:B------:R-:W-:-:S03]  /*6ba0*/  @!P2 LEA.HI.X R5, R0, R13, R5, 0x1, P0 ;  /* 0x0000000d0005a211 */ /* 0x000fc600000f0c05 */
[----:B------:R-:W-:Y:S01]  /*6bb0*/  @P3 STS.128 [R212+0xa800], RZ ;  /* 0x00a800ffd4003388 */ /* 0x000fe20000000c00 */
[----:B------:R-:W-:-:S03]  /*6bc0*/  PLOP3.LUT P0, PT, PT, PT, UP0, 0x80, 0x0 ;  /* 0x000000000000781c */ /* 0x000fc60003f0f008 */
        /* <DEDUP_REMOVED lines=10> */
[----:B------:R-:W3:Y:S04]  /*6c70*/  LDSM.16.M88.4 R12, [R198+0x2000] ;  /* 0x00200000c60c783b */ /* 0x000ee80000000200 */
[----:B------:R-:W4:Y:S04]  /*6c80*/  LDSM.16.M88.4 R180, [R196+0x8800] ;  /* 0x00880000c4b4783b */ /* 0x000f280000000200 */
[----:B------:R-:W5:Y:S04]  /*6c90*/  LDSM.16.M88.4 R16, [R198] ;  /* 0x00000000c610783b */ /* 0x000f680000000200 */
[----:B------:R-:W-:Y:S04]  /*6ca0*/  LDSM.16.M88.4 R24, [R210] ;  /* 0x00000000d218783b */ /* 0x000fe80000000200 */
[----:B-1----:R-:W-:Y:S04]  /*6cb0*/  LDSM.16.M88.4 R8, [R200] ;  /* 0x00000000c808783b */ /* 0x002fe80000000200 */
[----:B--2---:R-:W1:Y:S04]  /*6cc0*/  LDSM.16.M88.4 R4, [R200+0x2000] ;  /* 0x00200000c804783b */ /* 0x004e680000000200 */
[----:B------:R-:W2:Y:S04]  /*6cd0*/  LDSM.16.M88.4 R176, [R207] ;  /* 0x00000000cfb0783b */ /* 0x000ea80000000200 */
[----:B------:R-:W0:Y:S01]  /*6ce0*/  LDGDEPBAR ;  /* 0x00000000000079af */ /* 0x000e220000000000 */
[C---:B---3--:R-:W-:Y:S06]  /*6cf0*/  HMMA.16816.F32 R224, R12.reuse, R184, RZ ;  /* 0x000000b80ce0723c */ /* 0x048fec00000018ff */
[C---:B----4-:R-:W-:Y:S06]  /*6d00*/  HMMA.16816.F32 R216, R12.reuse, R180, RZ ;  /* 0x000000b40cd8723c */ /* 0x050fec00000018ff */
[C---:B------:R-:W-:Y:S06]  /*6d10*/  HMMA.16816.F32 R220, R12.reuse, R186, RZ ;  /* 0x000000ba0cdc723c */ /* 0x040fec00000018ff */
[----:B------:R-:W-:Y:S06]  /*6d20*/  HMMA.16816.F32 R192, R12, R182, RZ ;  /* 0x000000b60cc0723c */ /* 0x000fec00000018ff */
[C---:B-----5:R-:W-:Y:S06]  /*6d30*/  HMMA.16816.F32 R188, R16.reuse, R184, RZ ;  /* 0x000000b810bc723c */ /* 0x060fec00000018ff */
[C---:B------:R-:W-:Y:S06]  /*6d40*/  HMMA.16816.F32 R228, R16.reuse, R186, RZ ;  /* 0x000000ba10e4723c */ /* 0x040fec00000018ff */
[C---:B------:R-:W-:Y:S06]  /*6d50*/  HMMA.16816.F32 R12, R16.reuse, R180, RZ ;  /* 0x000000b4100c723c */ /* 0x040fec00000018ff */
[----:B------:R-:W-:Y:S06]  /*6d60*/  HMMA.16816.F32 R16, R16, R182, RZ ;  /* 0x000000b61010723c */ /* 0x000fec00000018ff */
[C---:B-1----:R-:W-:Y:S06]  /*6d70*/  HMMA.16816.F32 R180, R4.reuse, R24, R216 ;  /* 0x0000001804b4723c */ /* 0x042fec00000018d8 */
[----:B------:R-:W-:Y:S06]  /*6d80*/  HMMA.16816.F32 R192, R4, R26, R192 ;  /* 0x0000001a04c0723c */ /* 0x000fec00000018c0 */
[----:B------:R-:W-:Y:S01]  /*6d90*/  HMMA.16816.F32 R184, R8, R24, R12 ;  /* 0x0000001808b8723c */ /* 0x000fe2000000180c */
[----:B------:R-:W-:Y:S05]  /*6da0*/  LDSM.16.M88.4 R12, [R204+0x8800] ;  /* 0x00880000cc0c783b */ /* 0x000fea0000000200 */
[C---:B--2---:R-:W-:Y:S06]  /*6db0*/  HMMA.16816.F32 R224, R4.reuse, R176, R224 ;  /* 0x000000b004e0723c */ /* 0x044fec00000018e0 */
[----:B------:R-:W-:Y:S01]  /*6dc0*/  HMMA.16816.F32 R216, R4, R178, R220 ;  /* 0x000000b204d8723c */ /* 0x000fe200000018dc */
[----:B------:R-:W1:Y:S05]  /*6dd0*/  LDSM.16.M88.4 R4, [R206+0x2000] ;  /* 0x00200000ce04783b */ /* 0x000e6a0000000200 */
[C---:B------:R-:W-:Y:S01]  /*6de0*/  HMMA.16816.F32 R24, R8.reuse, R26, R16 ;  /* 0x0000001a0818723c */ /* 0x040fe20000001810 */
[----:B------:R-:W2:Y:S05]  /*6df0*/  LDSM.16.M88.4 R16, [R204+0x8000] ;  /* 0x00800000cc10783b */ /* 0x000eaa0000000200 */
[C---:B------:R-:W-:Y:S06]  /*6e00*/  HMMA.16816.F32 R188, R8.reuse, R176, R188 ;  /* 0x000000b008bc723c */ /* 0x040fec00000018bc */
[----:B------:R-:W-:Y:S01]  /*6e10*/  HMMA.16816.F32 R176, R8, R178, R228 ;  /* 0x000000b208b0723c */ /* 0x000fe200000018e4 */
[----:B------:R-:W3:Y:S05]  /*6e20*/  LDSM.16.M88.4 R8, [R206] ;  /* 0x00000000ce08783b */ /* 0x000eea0000000200 */
[C---:B-1----:R-:W-:Y:S06]  /*6e30*/  HMMA.16816.F32 R192, R4.reuse, R14, R192 ;  /* 0x0000000e04c0723c */ /* 0x042fec00000018c0 */
[C---:B--2---:R-:W-:Y:S06]  /*6e40*/  HMMA.16816.F32 R220, R4.reuse, R16, R224 ;  /* 0x0000001004dc723c */ /* 0x044fec00000018e0 */
[----:B------:R-:W-:Y:S06]  /*6e50*/  HMMA.16816.F32 R224, R4, R12, R180 ;  /* 0x0000000c04e0723c */ /* 0x000fec00000018b4 */
[-C--:B---3--:R-:W-:Y:S06]  /*6e60*/  HMMA.16816.F32 R180, R8, R18.reuse, R176 ;  /* 0x0000001208b4723c */ /* 0x088fec00000018b0 */
[----:B------:R-:W-:Y:S01]  /*6e70*/  HMMA.16816.F32 R216, R4, R18, R216 ;  /* 0x0000001204d8723c */ /* 0x000fe200000018d8 */
[----:B------:R-:W-:Y:S05]  /*6e80*/  LDSM.16.M88.4 R4, [R205+0x2000] ;  /* 0x00200000cd04783b */ /* 0x000fea0000000200 */
[C---:B------:R-:W-:Y:S01]  /*6e90*/  HMMA.16816.F32 R188, R8.reuse, R16, R188 ;  /* 0x0000001008bc723c */ /* 0x040fe200000018bc */
[----:B------:R-:W1:Y:S05]  /*6ea0*/  LDSM.16.M88.4 R16, [R203] ;  /* 0x00000000cb10783b */ /* 0x000e6a0000000200 */
[C---:B------:R-:W-:Y:S06]  /*6eb0*/  HMMA.16816.F32 R176, R8.reuse, R12, R184 ;  /* 0x0000000c08b0723c */ /* 0x040fec00000018b8 */
[----:B------:R-:W-:Y:S01]  /*6ec0*/  HMMA.16816.F32 R24, R8, R14, R24 ;  /* 0x0000000e0818723c */ /* 0x000fe20000001818 */
[----:B------:R-:W2:Y:S04]  /*6ed0*/  LDSM.16.M88.4 R12, [R203+0x800] ;  /* 0x00080000cb0c783b */ /* 0x000ea80000000200 */
[----:B------:R-:W3:Y:S01]  /*6ee0*/  LDSM.16.M88.4 R8, [R205] ;  /* 0x00000000cd08783b */ /* 0x000ee20000000200 */
[C---:B-1----:R-:W-:Y:S06]  /*6ef0*/  HMMA.16816.F32 R220, R4.reuse, R16, R220 ;  /* 0x0000001004dc723c */ /* 0x042fec00000018dc */
[C---:B------:R-:W-:Y:S06]  /*6f00*/  HMMA.16816.F32 R216, R4.reuse, R18, R216 ;  /* 0x0000001204d8723c */ /* 0x040fec00000018d8 */
[C---:B--2---:R-:W-:Y:S06]  /*6f10*/  HMMA.16816.F32 R224, R4.reuse, R12, R224 ;  /* 0x0000000c04e0723c */ /* 0x044fec00000018e0 */
[----:B------:R-:W-:Y:S01]  /*6f20*/  HMMA.16816.F32 R192, R4, R14, R192 ;  /* 0x0000000e04c0723c */ /* 0x000fe200000018c0 */
[----:B------:R-:W-:Y:S05]  /*6f30*/  LDSM.16.M88.4 R4, [R198+0x6000] ;  /* 0x00600000c604783b */ /* 0x000fea0000000200 */
[C---:B---3--:R-:W-:Y:S06]  /*6f40*/  HMMA.16816.F32 R184, R8.reuse, R16, R188 ;  /* 0x0000001008b8723c */ /* 0x048fec00000018bc */
[C---:B------:R-:W-:Y:S01]  /*6f50*/  HMMA.16816.F32 R180, R8.reuse, R18, R180 ;  /* 0x0000001208b4723c */ /* 0x040fe200000018b4 */
[----:B------:R-:W1:Y:S05]  /*6f60*/  LDSM.16.M88.4 R16, [R196+0x9000] ;  /* 0x00900000c410783b */ /* 0x000e6a0000000200 */
[C---:B------:R-:W-:Y:S06]  /*6f70*/  HMMA.16816.F32 R176, R8.reuse, R12, R176 ;  /* 0x0000000c08b0723c */ /* 0x040fec00000018b0 */
[----:B------:R-:W-:Y:S01]  /*6f80*/  HMMA.16816.F32 R24, R8, R14, R24 ;  /* 0x0000000e0818723c */ /* 0x000fe20000001818 */
[----:B------:R-:W2:Y:S04]  /*6f90*/  LDSM.16.M88.4 R12, [R196+0x9800] ;  /* 0x00980000c40c783b */ /* 0x000ea80000000200 */
[----:B------:R-:W3:Y:S01]  /*6fa0*/  LDSM.16.M88.4 R8, [R198+0x4000] ;  /* 0x00400000c608783b */ /* 0x000ee20000000200 */
[C---:B-1----:R-:W-:Y:S06]  /*6fb0*/  HMMA.16816.F32 R220, R4.reuse, R16, R220 ;  /* 0x0000001004dc723c */ /* 0x042fec00000018dc */
[C---:B------:R-:W-:Y:S06]  /*6fc0*/  HMMA.16816.F32 R216, R4.reuse, R18, R216 ;  /* 0x0000001204d8723c */ /* 0x040fec00000018d8 */
[C---:B--2---:R-:W-:Y:S06]  /*6fd0*/  HMMA.16816.F32 R224, R4.reuse, R12, R224 ;  /* 0x0000000c04e0723c */ /* 0x044fec00000018e0 */
[----:B------:R-:W-:Y:S01]  /*6fe0*/  HMMA.16816.F32 R188, R4, R14, R192 ;  /* 0x0000000e04bc723c */ /* 0x000fe200000018c0 */
[----:B------:R-:W-:Y:S05]  /*6ff0*/  LDSM.16.M88.4 R4, [R200+0x6000] ;  /* 0x00600000c804783b */ /* 0x000fea0000000200 */
[C---:B---3--:R-:W-:Y:S06]  /*7000*/  HMMA.16816.F32 R184, R8.reuse, R16, R184 ;  /* 0x0000001008b8723c */ /* 0x048fec00000018b8 */
[C---:B------:R-:W-:Y:S01]  /*7010*/  HMMA.16816.F32 R180, R8.reuse, R18, R180 ;  /* 0x0000001208b4723c */ /* 0x040fe200000018b4 */
[----:B------:R-:W1:Y:S05]  /*7020*/  LDSM.16.M88.4 R16, [R209] ;  /* 0x00000000d110783b */ /* 0x000e6a0000000200 */
[C---:B------:R-:W-:Y:S06]  /*7030*/  HMMA.16816.F32 R176, R8.reuse, R12, R176 ;  /* 0x0000000c08b0723c */ /* 0x040fec00000018b0 */
[----:B------:R-:W-:Y:S01]  /*7040*/  HMMA.16816.F32 R24, R8, R14, R24 ;  /* 0x0000000e0818723c */ /* 0x000fe20000001818 */
[----:B------:R-:W2:Y:S04]  /*7050*/  LDSM.16.M88.4 R12, [R208] ;  /* 0x00000000d00c783b */ /* 0x000ea80000000200 */
        /* <DEDUP_REMOVED lines=25> */
[----:B------:R-:W-:-:S04]  /*71f0*/  DEPBAR.LE SB0, 0x0 ;  /* 0x000080000000791a */ /* 0x000fc80000000000 */
[C---:B-1----:R-:W-:Y:S06]  /*7200*/  HMMA.16816.F32 R224, R4.reuse, R14, R188 ;  /* 0x0000000e04e0723c */ /* 0x042fec00000018bc */
[C---:B------:R-:W-:Y:S06]  /*7210*/  HMMA.16816.F32 R192, R4.reuse, R12, R192 ;  /* 0x0000000c04c0723c */ /* 0x040fec00000018c0 */
[-C--:B--2---:R-:W-:Y:S06]  /*7220*/  HMMA.16816.F32 R220, R4, R16.reuse, R220 ;  /* 0x0000001004dc723c */ /* 0x084fec00000018dc */
[C---:B---3--:R-:W-:Y:S06]  /*7230*/  HMMA.16816.F32 R188, R8.reuse, R16, R184 ;  /* 0x0000001008bc723c */ /* 0x048fec00000018b8 */
[C---:B------:R-:W-:Y:S06]  /*7240*/  HMMA.16816.F32 R184, R8.reuse, R18, R180 ;  /* 0x0000001208b8723c */ /* 0x040fec00000018b4 */
[----:B------:R-:W-:Y:S06]  /*7250*/  HMMA.16816.F32 R180, R8, R12, R176 ;  /* 0x0000000c08b4723c */ /* 0x000fec00000018b0 */
[----:B------:R-:W-:Y:S06]  /*7260*/  HMMA.16816.F32 R216, R4, R18, R216 ;  /* 0x0000001204d8723c */ /* 0x000fec00000018d8 */
[----:B------:R-:W-:Y:S01]  /*7270*/  HMMA.16816.F32 R176, R8, R14, R24 ;  /* 0x0000000e08b0723c */ /* 0x000fe20000001818 */
[----:B------:R-:W-:Y:S06]  /*7280*/  BAR.SYNC.DEFER_BLOCKING 0x0 ;  /* 0x0000000000007b1d */ /* 0x000fec0000010000 */
[----:B------:R-:W-:-:S02]  /*7290*/  NOP ;  /* 0x0000000000007918 */ /* 0x000fc40000000000 */
[----:B------:R-:W-:-:S15]  /*72a0*/  @!P0 BRA `(.L_x_1372) ;  /* 0x0000000000b88947 */ /* 0x000fde0003800000 */
[----:B------:R-:W2:Y:S01]  /*72b0*/  LDL.64 R234, [R1+0xc0] ;  /* 0x0000c00001ea7983 */ /* 0x000ea20000100a00 */
[----:B------:R-:W1:Y:S01]  /*72c0*/  @!P3 LDC.64 R6, c[0x0][0x218] ;  /* 0x00008600ff06bb82 */ /* 0x000e620000000a00 */
[----:B------:R-:W-:Y:S01]  /*72d0*/  UIADD3 UR5, UR27, -0x3, URZ ;  /* 0xfffffffd1b057890 */ /* 0x000fe2000fffe03f */
[----:B------:R-:W-:Y:S01]  /*72e0*/  BSSY B0, `(.L_x_1373) ;  /* 0x0000029000007945 */ /* 0x000fe20003800000 */
[----:B------:R3:W-:Y:S02]  /*72f0*/  @P3 STS.128 [R212+0x8000], RZ ;  /* 0x008000ffd4003388 */ /* 0x0007e40000000c00 */
[----:B------:R-:W-:Y:S02]  /*7300*/  USHF.R.S32.HI UR4, URZ, 0x1f, UR5 ;  /* 0x0000001f3f047899 */ /* 0x000fe40008011405 */
[----:B------:R-:W-:Y:S01]  /*7310*/  UIMAD UR40, UR40, UR5, URZ ;  /* 0x00000005282872a4 */ /* 0x000fe2000f8e023f */
[----:B------:R-:W4:Y:S01]  /*7320*/  @!P2 LDC.64 R4, c[0x0][0x218] ;  /* 0x00008600ff04ab82 */ /* 0x000f220000000a00 */
[----:B------:R-:W-:-:S02]  /*7330*/  IMAD.U32 R2, RZ, RZ, UR5 ;  /* 0x00000005ff027e24 */ /* 0x000fc4000f8e00ff */
[----:B------:R-:W-:-:S05]  /*7340*/  UIMAD UR4, UR4, UR41, UR40 ;  /* 0x00000029040472a4 */ /* 0x000fca000f8e0228 */
[----:B------:R-:W5:Y:S01]  /*7350*/  @!P3 LDC.64 R10, c[0x0][0x218] ;  /* 0x00008600ff0abb82 */ /* 0x000f620000000a00 */
[----:B--2---:R-:W-:-:S04]  /*7360*/  IMAD.WIDE.U32 R2, R2, UR41, R234 ;  /* 0x0000002902027c25 */ /* 0x004fc8000f8e00ea */
[----:B------:R-:W-:Y:S01]  /*7370*/  VIADD R3, R3, UR4 ;  /* 0x0000000403037c36 */ /* 0x000fe20008000000 */
[C---:B-1----:R-:W-:Y:S02]  /*7380*/  @!P3 LEA R6, P5, R2.reuse, R6, 0x1 ;  /* 0x000000060206b211 */ /* 0x042fe400078a08ff */
[C---:B----4-:R-:W-:Y:S02]  /*7390*/  @!P2 LEA R4, P1, R2.reuse, R4, 0x1 ;  /* 0x000000040204a211 */ /* 0x050fe400078208ff */
[C---:B------:R-:W-:Y:S02]  /*73a0*/  IADD3 R0, P4, R2.reuse, UR17, RZ ;  /* 0x0000001102007c10 */ /* 0x040fe4000ff9e0ff */
[C-C-:B------:R-:W-:Y:S02]  /*73b0*/  @!P3 LEA.HI.X R7, R2.reuse, R7, R3.reuse, 0x1, P5 ;  /* 0x000000070207b211 */ /* 0x140fe400028f0c03 */
[----:B------:R-:W-:Y:S02]  /*73c0*/  @!P2 LEA.HI.X R5, R2, R5, R3, 0x1, P1 ;  /* 0x000000050205a211 */ /* 0x000fe400008f0c03 */
[----:B------:R-:W-:Y:S01]  /*73d0*/  IADD3.X R8, R3, UR16, RZ, P4, !PT ;  /* 0x0000001003087c10 */ /* 0x000fe2000a7fe4ff */
[----:B------:R-:W-:Y:S01]  /*73e0*/  @!PT LDS RZ, [RZ] ;  /* 0x00000000fffff984 */ /* 0x000fe20000000800 */
[----:B------:R-:W-:Y:S01]  /*73f0*/  @!PT LDS RZ, [RZ] ;  /* 0x00000000fffff984 */ /* 0x000fe20000000800 */
[----:B------:R-:W-:Y:S01]  /*7400*/  @!PT LDS RZ, [RZ] ;  /* 0x00000000fffff984 */ /* 0x000fe20000000800 */
[----:B------:R3:W-:Y:S01]  /*7410*/  @!P3 LDGSTS.E.BYPASS.LTC128B.128 [R212+0x8000], desc[UR24][R6.64] ;  /* 0x0800000006d4bfae */ /* 0x0007e2000b901d58 */
[----:B-----5:R-:W-:-:S03]  /*7420*/  @!P3 LEA R2, P1, R0, R10, 0x1 ;  /* 0x0000000a0002b211 */ /* 0x020fc600078208ff */
        /* <DEDUP_REMOVED lines=20> */
.L_x_1374:
[----:B------:R-:W-:Y:S05]  /*7570*/  BSYNC B0 ;  /* 0x0000000000007941 */ /* 0x000fea0003800000 */
.L_x_1373:
[----:B------:R-:W0:Y:S02]  /*7580*/  LDGDEPBAR ;  /* 0x00000000000079af */ /* 0x000e240000000000 */
.L_x_1372:
[----:B------:R-:W2:Y:S04]  /*7590*/  LDL.64 R10, [R1+0x38] ;  /* 0x00003800010a7983 */ /* 0x000ea80000100a00 */
[----:B-1-3--:R-:W3:Y:S04]  /*75a0*/  LDL R2, [R1+0xd0] ;  /* 0x0000d00001027983 */ /* 0x00aee80000100800 */
[----:B------:R-:W4:Y:S01]  /*75b0*/  LDL.64 R4, [R1+0x30] ;  /* 0x0000300001047983 */ /* 0x000f220000100a00 */
[----:B------:R-:W1:Y:S03]  /*75c0*/  S2R R3, SR_TID.X ;  /* 0x0000000000037919 */ /* 0x000e660000002100 */
        /* <DEDUP_REMOVED lines=15> */
[----:B-1----:R-:W-:-:S03]  /*76c0*/  IMAD.SHL.U32 R3, R3, 0x2, RZ ;  /* 0x0000000203037824 */ /* 0x002fc600078e00ff */
[----:B------:R-:W-:Y:S04]  /*76d0*/  STL [R1+0xf0], R196 ;  /* 0x0000f0c401007387 */ /* 0x000fe80000100800 */
[----:B------:R-:W4:Y:S01]  /*76e0*/  LDL.64 R250, [R1+0xe8] ;  /* 0x0000e80001fa7983 */ /* 0x000f220000100a00 */
[----:B------:R-:W-:Y:S01]  /*76f0*/  LOP3.LUT R3, R3, 0x6, RZ, 0xc0, !PT ;  /* 0x0000000603037812 */ /* 0x000fe200078ec0ff */
[----:B------:R-:W-:-:S04]  /*7700*/  IMAD.U32 R0, RZ, RZ, UR42 ;  /* 0x0000002aff007e24 */ /* 0x000fc8000f8e00ff */
[----:B------:R-:W-:-:S05]  /*7710*/  IMAD R0, R0, 0x20, R3 ;  /* 0x0000002000007824 */ /* 0x000fca00078e0203 */
[C---:B------:R-:W-:Y:S01]  /*7720*/  ISETP.GE.AND P1, PT, R0.reuse, R138, PT ;  /* 0x0000008a0000720c */ /* 0x040fe20003f26270 */
[----:B------:R-:W-:-:S03]  /*7730*/  VIADD R9, R0, 0x9 ;  /* 0x0000000900097836 */ /* 0x000fc60000000000 */
[----:B------:R-:W-:Y:S01]  /*7740*/  FSEL R12, R188, -INF , !P1 ;  /* 0xff800000bc0c7808 */ /* 0x000fe20004800000 */
[----:B------:R-:W-:Y:S01]  /*7750*/  VIADD R6, R0, 0x10 ;  /* 0x0000001000067836 */ /* 0x000fe20000000000 */
[----:B------:R-:W-:-:S04]  /*7760*/  ISETP.GE.AND P4, PT, R9, R138, PT ;  /* 0x0000008a0900720c */ /* 0x000fc80003f86270 */
[----:B------:R-:W-:Y:S02]  /*7770*/  ISETP.GE.AND P1, PT, R6, R138, PT ;  /* 0x0000008a0600720c */ /* 0x000fe40003f26270 */
[----:B------:R-:W-:Y:S02]  /*7780*/  FSEL R17, R185, -INF , !P4 ;  /* 0xff800000b9117808 */ /* 0x000fe40006000000 */
[----:B------:R-:W-:Y:S01]  /*7790*/  FSEL R16, R180, -INF , !P1 ;  /* 0xff800000b4107808 */ /* 0x000fe20004800000 */
[----:B------:R-:W-:-:S05]  /*77a0*/  VIADD R3, R0, 0x19 ;  /* 0x0000001900037836 */ /* 0x000fca0000000000 */
[----:B------:R-:W-:-:S04]  /*77b0*/  ISETP.GE.AND P1, PT, R3, R138, PT ;  /* 0x0000008a0300720c */ /* 0x000fc80003f26270 */
[----:B------:R-:W-:Y:S01]  /*77c0*/  FSEL R13, R177, -INF , !P1 ;  /* 0xff800000b10d7808 */ /* 0x000fe20004800000 */
[----:B------:R-:W-:Y:S01]  /*77d0*/  STL [R1+0x128], R138 ;  /* 0x0001288a01007387 */ /* 0x000fe20000100800 */
[----:B--2---:R-:W-:Y:S02]  /*77e0*/  IMAD.MOV.U32 R235, RZ, RZ, R11 ;  /* 0x000000ffffeb7224 */ /* 0x004fe400078e000b */
[C---:B------:R-:W-:Y:S02]  /*77f0*/  VIADD R11, R0.reuse, 0x1 ;  /* 0x00000001000b7836 */ /* 0x040fe40000000000 */
[----:B------:R-:W-:Y:S02]  /*7800*/  IMAD.MOV.U32 R234, RZ, RZ, R10 ;  /* 0x000000ffffea7224 */ /* 0x000fe400078e000a */
[----:B------:R-:W-:Y:S01]  /*7810*/  VIADD R10, R0, 0x8 ;  /* 0x00000008000a7836 */ /* 0x000fe20000000000 */
[----:B------:R-:W-:Y:S01]  /*7820*/  ISETP.GE.AND P6, PT, R11, R138, PT ;  /* 0x0000008a0b00720c */ /* 0x000fe20003fc6270 */
[----:B---3--:R-:W-:Y:S01]  /*7830*/  IMAD.MOV.U32 R211, RZ, RZ, R2 ;  /* 0x000000ffffd37224 */ /* 0x008fe200078e0002 */
[----:B------:R-:W-:-:S02]  /*7840*/  FMNMX.FTZ R2, R133, R12, !PT ;  /* 0x0000000c85027209 */ /* 0x000fc40007810000 */
[----:B------:R-:W-:Y:S02]  /*7850*/  ISETP.GE.AND P5, PT, R10, R138, PT ;  /* 0x0000008a0a00720c */ /* 0x000fe40003fa6270 */
[----:B------:R-:W-:Y:S02]  /*7860*/  FSEL R19, R189, -INF , !P6 ;  /* 0xff800000bd137808 */ /* 0x000fe40007000000 */
[----:B------:R-:W-:Y:S02]  /*7870*/  FSEL R18, R184, -INF , !P5 ;  /* 0xff800000b8127808 */ /* 0x000fe40006800000 */
[----:B------:R-:W-:Y:S01]  /*7880*/  FMNMX.FTZ R2, R19, R2, !PT ;  /* 0x0000000213027209 */ /* 0x000fe20007810000 */
[----:B----4-:R-:W-:Y:S02]  /*7890*/  IMAD.MOV.U32 R231, RZ, RZ, R5 ;  /* 0x000000ffffe77224 */ /* 0x010fe400078e0005 */
[----:B------:R-:W-:Y:S01]  /*78a0*/  VIADD R5, R0, 0x11 ;  /* 0x0000001100057836 */ /* 0x000fe20000000000 */
[----:B------:R-:W-:Y:S01]  /*78b0*/  FMNMX.FTZ R2, R18, R2, !PT ;  /* 0x0000000212027209 */ /* 0x000fe20007810000 */
[----:B------:R-:W-:-:S02]  /*78c0*/  IMAD.MOV.U32 R230, RZ, RZ, R4 ;  /* 0x000000ffffe67224 */ /* 0x000fc400078e0004 */
[----:B------:R-:W-:Y:S01]  /*78d0*/  VIADD R4, R0, 0x18 ;  /* 0x0000001800047836 */ /* 0x000fe20000000000 */
[----:B------:R-:W-:Y:S02]  /*78e0*/  ISETP.GE.AND P5, PT, R5, R138, PT ;  /* 0x0000008a0500720c */ /* 0x000fe40003fa6270 */
[----:B------:R-:W-:Y:S02]  /*78f0*/  FMNMX.FTZ R2, R17, R2, !PT ;  /* 0x0000000211027209 */ /* 0x000fe40007810000 */
[----:B------:R-:W-:Y:S02]  /*7900*/  ISETP.GE.AND P4, PT, R4, R138, PT ;  /* 0x0000008a0400720c */ /* 0x000fe40003f86270 */
[----:B------:R-:W-:Y:S02]  /*7910*/  FSEL R15, R181, -INF , !P5 ;  /* 0xff800000b50f7808 */ /* 0x000fe40006800000 */
[----:B------:R-:W-:Y:S02]  /*7920*/  FMNMX.FTZ R2, R16, R2, !PT ;  /* 0x0000000210027209 */ /* 0x000fe40007810000 */
[----:B------:R-:W-:-:S02]  /*7930*/  FSEL R14, R176, -INF , !P4 ;  /* 0xff800000b00e7808 */ /* 0x000fc40006000000 */
[----:B------:R-:W-:-:S04]  /*7940*/  FMNMX.FTZ R2, R15, R2, !PT ;  /* 0x000000020f027209 */ /* 0x000fc80007810000 */
[----:B------:R-:W-:-:S04]  /*7950*/  FMNMX.FTZ R2, R14, R2, !PT ;  /* 0x000000020e027209 */ /* 0x000fc80007810000 */
[----:B------:R-:W-:-:S05]  /*7960*/  FMNMX.FTZ R2, R13, R2, !PT ;  /* 0x000000020d027209 */ /* 0x000fca0007810000 */
[----:B------:R-:W1:Y:S02]  /*7970*/  SHFL.BFLY PT, R22, R2, 0x2, 0x1f ;  /* 0x0c401f0002167f89 */ /* 0x000e6400000e0000 */
[----:B-1----:R-:W-:-:S05]  /*7980*/  FMNMX.FTZ R2, R2, R22, !PT ;  /* 0x0000001602027209 */ /* 0x002fca0007810000 */
[----:B------:R-:W1:Y:S01]  /*7990*/  SHFL.BFLY PT, R22, R2, 0x1, 0x1f ;  /* 0x0c201f0002167f89 */ /* 0x000e6200000e0000 */
[-C--:B------:R-:W-:Y:S02]  /*79a0*/  ISETP.GE.AND P6, PT, R0, R139.reuse, PT ;  /* 0x0000008b0000720c */ /* 0x080fe40003fc6270 */
[----:B------:R-:W-:Y:S02]  /*79b0*/  ISETP.GE.AND P4, PT, R11, R139, PT ;  /* 0x0000008b0b00720c */ /* 0x000fe40003f86270 */
[----:B-1----:R-:W-:-:S04]  /*79c0*/  FMNMX.FTZ R214, R2, R22, !PT ;  /* 0x0000001602d67209 */ /* 0x002fc80007810000 */
[----:B------:R-:W-:-:S04]  /*79d0*/  FSETP.NEU.FTZ.AND P1, PT, R214, -INF , PT ;  /* 0xff800000d600780b */ /* 0x000fc80003f3d000 */
[----:B------:R-:W-:-:S05]  /*79e0*/  FSEL R2, R214, RZ, P1 ;  /* 0x000000ffd6027208 */ /* 0x000fca0000800000 */
[----:B------:R-:W-:Y:S01]  /*79f0*/  FADD.FTZ R22, R133, -R2 ;  /* 0x8000000285167221 */ /* 0x000fe20000010000 */
[----:B------:R-:W-:Y:S01]  /*7a00*/  FMUL.FTZ R2, R214, UR6 ;  /* 0x00000006d6027c20 */ /* 0x000fe20008410000 */
[----:B------:R-:W-:-:S04]  /*7a10*/  ISETP.GE.AND P5, PT, R0, R173, PT ;  /* 0x000000ad0000720c */ /* 0x000fc80003fa6270 */
[----:B------:R-:W-:Y:S02]  /*7a20*/  FSEL R2, R2, RZ, P1 ;  /* 0x000000ff02027208 */ /* 0x000fe40000800000 */
[----:B------:R-:W-:Y:S01]  /*7a30*/  ISETP.GE.AND P1, PT, R0, R172, PT ;  /* 0x000000ac0000720c */ /* 0x000fe20003f26270 */
[----:B------:R-:W-:Y:S01]  /*7a40*/  FMUL.FTZ R0, R22, UR6 ;  /* 0x0000000616007c20 */ /* 0x000fe20008410000 */
[----:B------:R-:W-:Y:S01]  /*7a50*/  FSEL R137, R191, -INF , !P4 ;  /* 0xff800000bf897808 */ /* 0x000fe20006000000 */
[--C-:B------:R-:W-:Y:S01]  /*7a60*/  FFMA.FTZ R176, R17, UR6, -R2.reuse ;  /* 0x0000000611b07c23 */ /* 0x100fe20008010802 */
[--C-:B------:R-:W-:Y:S01]  /*7a70*/  FFMA.FTZ R12, R12, UR6, -R2.reuse ;  /* 0x000000060c0c7c23 */ /* 0x100fe20008010802 */
[----:B------:R-:W-:Y:S02]  /*7a80*/  FSEL R17, R190, -INF , !P6 ;  /* 0xff800000be117808 */ /* 0x000fe40007000000 */
[-C--:B------:R-:W-:Y:S02]  /*7a90*/  ISETP.GE.AND P6, PT, R10, R139.reuse, PT ;  /* 0x0000008b0a00720c */ /* 0x080fe40003fc6270 */
[----:B------:R-:W-:Y:S01]  /*7aa0*/  ISETP.GE.AND P4, PT, R9, R139, PT ;  /* 0x0000008b0900720c */ /* 0x000fe20003f86270 */
[--C-:B------:R-:W-:Y:S01]  /*7ab0*/  FFMA.FTZ R174, R19, UR6, -R2.reuse ;  /* 0x0000000613ae7c23 */ /* 0x100fe20008010802 */
[--C-:B------:R-:W-:Y:S01]  /*7ac0*/  FFMA.FTZ R175, R18, UR6, -R2.reuse ;  /* 0x0000000612af7c23 */ /* 0x100fe20008010802 */
[--C-:B------:R-:W-:Y:S01]  /*7ad0*/  FFMA.FTZ R177, R16, UR6, -R2.reuse ;  /* 0x0000000610b17c23 */ /* 0x100fe20008010802 */
[--C-:B------:R-:W-:Y:S01]  /*7ae0*/  FFMA.FTZ R180, R15, UR6, -R2.reuse ;  /* 0x000000060fb47c23 */ /* 0x100fe20008010802 */
[--C-:B------:R-:W-:Y:S01]  /*7af0*/  FFMA.FTZ R188, R14, UR6, -R2.reuse ;  /* 0x000000060ebc7c23 */ /* 0x100fe20008010802 */
[----:B------:R-:W-:Y:S01]  /*7b00*/  FFMA.FTZ R189, R13, UR6, -R2 ;  /* 0x000000060dbd7c23 */ /* 0x000fe20008010802 */
[----:B------:R-:W1:Y:S01]  /*7b10*/  MUFU.EX2 R0, R0 ;  /* 0x0000000000007308 */ /* 0x000e620000000800 */
[----:B------:R-:W-:-:S02]  /*7b20*/  FSEL R136, R186, -INF , !P6 ;  /* 0xff800000ba887808 */ /* 0x000fc40007000000 */
[----:B------:R-:W-:Y:S02]  /*7b30*/  FSEL R133, R187, -INF , !P4 ;  /* 0xff800000bb857808 */ /* 0x000fe40006000000 */
[----:B------:R-:W-:-:S03]  /*7b40*/  ISETP.GE.AND P6, PT, R6, R139, PT ;  /* 0x0000008b0600720c */ /* 0x000fc60003fc6270 */
[----:B------:R-:W2:Y:S01]  /*7b50*/  MUFU.EX2 R2, R12 ;  /* 0x0000000c00027308 */ /* 0x000ea20000000800 */
[-C--:B------:R-:W-:Y:S02]  /*7b60*/  ISETP.GE.AND P4, PT, R5, R139.reuse, PT ;  /* 0x0000008b0500720c */ /* 0x080fe40003f86270 */
[----:B------:R-:W-:Y:S02]  /*7b70*/  FSEL R35, R182, -INF , !P6 ;  /* 0xff800000b6237808 */ /* 0x000fe40007000000 */
[----:B------:R-:W-:Y:S02]  /*7b80*/  FSEL R34, R183, -INF , !P4 ;  /* 0xff800000b7227808 */ /* 0x000fe40006000000 */
[-C--:B------:R-:W-:Y:S02]  /*7b90*/  ISETP.GE.AND P6, PT, R4, R139.reuse, PT ;  /* 0x0000008b0400720c */ /* 0x080fe40003fc6270 */
[----:B------:R-:W-:Y:S02]  /*7ba0*/  ISETP.GE.AND P4, PT, R3, R139, PT ;  /* 0x0000008b0300720c */ /* 0x000fe40003f86270 */
        /* <DEDUP_REMOVED lines=8> */
[----:B------:R-:W-:Y:S02]  /*7c30*/  FSEL R23, R216, -INF , !P5 ;  /* 0xff800000d8177808 */ /* 0x000fe40006800000 */
[----:B------:R-:W-:Y:S01]  /*7c40*/  FSEL R22, R218, -INF , !P1 ;  /* 0xff800000da167808 */ /* 0x000fe20004800000 */
[-C--:B-1----:R-:W-:Y:S01]  /*7c50*/  FMUL.FTZ R152, R152, R0.reuse ;  /* 0x0000000098987220 */ /* 0x082fe20000410000 */
[----:B------:R-:W-:Y:S01]  /*7c60*/  FSEL R25, R221, -INF , !P6 ;  /* 0xff800000dd197808 */ /* 0x000fe20007000000 */
[-C--:B------:R-:W-:Y:S01]  /*7c70*/  FMUL.FTZ R153, R153, R0.reuse ;  /* 0x0000000099997220 */ /* 0x080fe20000410000 */
[----:B------:R-:W-:Y:S01]  /*7c80*/  FSEL R24, R223, -INF , !P4 ;  /* 0xff800000df187808 */ /* 0x000fe20006000000 */
[-C--:B------:R-:W-:Y:S01]  /*7c90*/  FMUL.FTZ R246, R148, R0.reuse ;  /* 0x0000000094f67220 */ /* 0x080fe20000410000 */
[C---:B------:R-:W-:Y:S01]  /*7ca0*/  ISETP.GE.AND P5, PT, R6.reuse, R173, PT ;  /* 0x000000ad0600720c */ /* 0x040fe20003fa6270 */
[----:B------:R-:W-:Y:S01]  /*7cb0*/  FMUL.FTZ R222, R149, R0 ;  /* 0x0000000095de7220 */ /* 0x000fe20000410000 */
[----:B------:R-:W-:Y:S01]  /*7cc0*/  ISETP.GE.AND P1, PT, R6, R172, PT ;  /* 0x000000ac0600720c */ /* 0x000fe20003f26270 */
        /* <DEDUP_REMOVED lines=28> */
[----:B--2---:R-:W-:Y:S01]  /*7e90*/  FFMA.FTZ R6, R233, R0, R2 ;  /* 0x00000000e9067223 */ /* 0x004fe20000010002 */
[----:B------:R-:W-:-:S02]  /*7ea0*/  FMNMX.FTZ R0, R132, R17, !PT ;  /* 0x0000001184007209 */ /* 0x000fc40007810000 */
[CC--:B------:R-:W-:Y:S02]  /*7eb0*/  ISETP.GE.AND P6, PT, R9.reuse, R173.reuse, PT ;  /* 0x000000ad0900720c */ /* 0x0c0fe40003fc6270 */
[----:B------:R-:W-:Y:S02]  /*7ec0*/  ISETP.GE.AND P4, PT, R9, R172, PT ;  /* 0x000000ac0900720c */ /* 0x000fe40003f86270 */
[----:B------:R-:W-:Y:S02]  /*7ed0*/  FMNMX.FTZ R0, R137, R0, !PT ;  /* 0x0000000089007209 */ /* 0x000fe40007810000 */
[----:B------:R-:W-:Y:S02]  /*7ee0*/  FSEL R16, R217, -INF , !P6 ;  /* 0xff800000d9107808 */ /* 0x000fe40007000000 */
[----:B------:R-:W-:Y:S02]  /*7ef0*/  FSEL R15, R219, -INF , !P4 ;  /* 0xff800000db0f7808 */ /* 0x000fe40006000000 */
[----:B------:R-:W-:-:S02]  /*7f00*/  ISETP.GE.AND P6, PT, R5, R173, PT ;  /* 0x000000ad0500720c */ /* 0x000fc40003fc6270 */
[----:B------:R-:W-:Y:S02]  /*7f10*/  ISETP.GE.AND P4, PT, R5, R172, PT ;  /* 0x000000ac0500720c */ /* 0x000fe40003f86270 */
[----:B------:R-:W-:Y:S02]  /*7f20*/  FMNMX.FTZ R5, R136, R0, !PT ;  /* 0x0000000088057209 */ /* 0x000fe40007810000 */
[----:B------:R-:W1:Y:S02]  /*7f30*/  MUFU.EX2 R0, R174 ;  /* 0x000000ae00007308 */ /* 0x000e640000000800 */
[----:B------:R-:W-:Y:S02]  /*7f40*/  FMNMX.FTZ R5, R133, R5, !PT ;  /* 0x0000000585057209 */ /* 0x000fe40007810000 */
[----:B------:R-:W-:Y:S02]  /*7f50*/  FSEL R14, R192, -INF , !P5 ;  /* 0xff800000c00e7808 */ /* 0x000fe40006800000 */
[----:B------:R-:W-:-:S02]  /*7f60*/  FSEL R13, R194, -INF , !P1 ;  /* 0xff800000c20d7808 */ /* 0x000fc40004800000 */
[C---:B------:R-:W-:Y:S02]  /*7f70*/  ISETP.GE.AND P5, PT, R4.reuse, R173, PT ;  /* 0x000000ad0400720c */ /* 0x040fe40003fa6270 */
[----:B------:R-:W-:Y:S02]  /*7f80*/  ISETP.GE.AND P1, PT, R4, R172, PT ;  /* 0x000000ac0400720c */ /* 0x000fe40003f26270 */
[----:B------:R-:W-:Y:S02]  /*7f90*/  FMNMX.FTZ R4, R35, R5, !PT ;  /* 0x0000000523047209 */ /* 0x000fe40007810000 */
[----:B------:R-:W-:Y:S02]  /*7fa0*/  FSEL R12, R193, -INF , !P6 ;  /* 0xff800000c10c7808 */ /* 0x000fe40007000000 */
[----:B------:R-:W-:Y:S02]  /*7fb0*/  FMNMX.FTZ R4, R34, R4, !PT ;  /* 0x0000000422047209 */ /* 0x000fe40007810000 */
[----:B------:R-:W-:-:S02]  /*7fc0*/  FSEL R11, R195, -INF , !P4 ;  /* 0xff800000c30b7808 */ /* 0x000fc40006000000 */
[C---:B------:R-:W-:Y:S02]  /*7fd0*/  ISETP.GE.AND P6, PT, R3.reuse, R173, PT ;  /* 0x000000ad0300720c */ /* 0x040fe40003fc6270 */
[----:B------:R-:W-:Y:S02]  /*7fe0*/  ISETP.GE.AND P4, PT, R3, R172, PT ;  /* 0x000000ac0300720c */ /* 0x000fe40003f86270 */
[----:B------:R-:W-:Y:S01]  /*7ff0*/  FMNMX.FTZ R3, R27, R4, !PT ;  /* 0x000000041b037209 */ /* 0x000fe20007810000 */
[C---:B-1----:R-:W-:Y:S01]  /*8000*/  FADD.FTZ R117, R0.reuse, R6 ;  /* 0x0000000600757221 */ /* 0x042fe20000010000 */
[----:B------:R-:W-:Y:S02]  /*8010*/  F2FP.F16.F32.PACK_AB R53, R0, R2 ;  /* 0x000000020035723e */ /* 0x000fe400000000ff */
        /* <DEDUP_REMOVED lines=12> */
[----:B------:R-:W-:Y:S02]  /*80e0*/  FSEL R10, R224, -INF , !P5 ;  /* 0xff800000e00a7808 */ /* 0x000fe40006800000 */
[----:B------:R-:W-:Y:S02]  /*80f0*/  FMNMX.FTZ R2, R12, R2, !PT ;  /* 0x000000020c027209 */ /* 0x000fe40007810000 */
[----:B------:R-:W-:-:S02]  /*8100*/  FSEL R6, R226, -INF , !P1 ;  /* 0xff800000e2067808 */ /* 0x000fc40004800000 */
[----:B------:R-:W-:Y:S02]  /*8110*/  FMNMX.FTZ R3, R11, R3, !PT ;  /* 0x000000030b037209 */ /* 0x000fe40007810000 */
[----:B------:R-:W-:Y:S02]  /*8120*/  FSEL R9, R225, -INF , !P6 ;  /* 0xff800000e1097808 */ /* 0x000fe40007000000 */
[----:B------:R-:W-:Y:S02]  /*8130*/  FMNMX.FTZ R2, R10, R2, !PT ;  /* 0x000000020a027209 */ /* 0x000fe40007810000 */
[----:B------:R-:W-:Y:S02]  /*8140*/  FSEL R5, R227, -INF , !P4 ;  /* 0xff800000e3057808 */ /* 0x000fe40006000000 */
[----:B------:R-:W-:Y:S02]  /*8150*/  FMNMX.FTZ R3, R6, R3, !PT ;  /* 0x0000000306037209 */ /* 0x000fe40007810000 */
[----:B------:R-:W-:-:S02]  /*8160*/  FMNMX.FTZ R2, R9, R2, !PT ;  /* 0x0000000209027209 */ /* 0x000fc40007810000 */
[----:B-1----:R-:W-:Y:S02]  /*8170*/  FMNMX.FTZ R4, R0, R36, !PT ;  /* 0x0000002400047209 */ /* 0x002fe40007810000 */
[----:B------:R-:W-:Y:S02]  /*8180*/  FMNMX.FTZ R0, R5, R3, !PT ;  /* 0x0000000305007209 */ /* 0x000fe40007810000 */
[----:B------:R-:W1:Y:S04]  /*8190*/  SHFL.BFLY PT, R3, R2, 0x2, 0x1f ;  /* 0x0c401f0002037f89 */ /* 0x000e6800000e0000 */
[----:B------:R-:W2:Y:S04]  /*81a0*/  SHFL.BFLY PT, R36, R0, 0x2, 0x1f ;  /* 0x0c401f0000247f89 */ /* 0x000ea800000e0000 */
[----:B------:R-:W3:Y:S01]  /*81b0*/  SHFL.BFLY PT, R37, R4, 0x1, 0x1f ;  /* 0x0c201f0004257f89 */ /* 0x000ee200000e0000 */
[----:B-1----:R-:W-:-:S02]  /*81c0*/  FMNMX.FTZ R3, R2, R3, !PT ;  /* 0x0000000302037209 */ /* 0x002fc40007810000 */
[----:B--2---:R-:W-:-:S03]  /*81d0*/  FMNMX.FTZ R2, R0, R36, !PT ;  /* 0x0000002400027209 */ /* 0x004fc60007810000 */
[----:B------:R-:W1:Y:S01]  /*81e0*/  SHFL.BFLY PT, R36, R3, 0x1, 0x1f ;  /* 0x0c201f0003247f89 */ /* 0x000e6200000e0000 */
[----:B---3--:R-:W-:-:S03]  /*81f0*/  FMNMX.FTZ R213, R4, R37, !PT ;  /* 0x0000002504d57209 */ /* 0x008fc60007810000 */
[----:B------:R-:W2:Y:S01]  /*8200*/  SHFL.BFLY PT, R4, R2, 0x1, 0x1f ;  /* 0x0c201f0002047f89 */ /* 0x000ea200000e0000 */
[----:B------:R-:W-:-:S04]  /*8210*/  FSETP.NEU.FTZ.AND P1, PT, R213, -INF , PT ;  /* 0xff800000d500780b */ /* 0x000fc80003f3d000 */
[----:B------:R-:W-:-:S05]  /*8220*/  FSEL R0, R213, RZ, P1 ;  /* 0x000000ffd5007208 */ /* 0x000fca0000800000 */
[----:B------:R-:W-:Y:S01]  /*8230*/  FADD.FTZ R37, R132, -R0 ;  /* 0x8000000084257221 */ /* 0x000fe20000010000 */
[----:B------:R-:W-:Y:S01]  /*8240*/  FMUL.FTZ R0, R213, UR6 ;  /* 0x00000006d5007c20 */ /* 0x000fe20008410000 */
[----:B------:R-:W-:-:S04]  /*8250*/  IMAD.MOV.U32 R193, RZ, RZ, R49 ;  /* 0x000000ffffc17224 */ /* 0x000fc800078e0031 */
[----:B------:R-:W-:Y:S02]  /*8260*/  FSEL R0, R0, RZ, P1 ;  /* 0x000000ff00007208 */ /* 0x000fe40000800000 */
[----:B-1----:R-:W-:Y:S02]  /*8270*/  FMNMX.FTZ R232, R3, R36, !PT ;  /* 0x0000002403e87209 */ /* 0x002fe40007810000 */
[----:B--2---:R-:W-:Y:S01]  /*8280*/  FMNMX.FTZ R215, R2, R4, !PT ;  /* 0x0000000402d77209 */ /* 0x004fe20007810000 */
[--C-:B------:R-:W-:Y:S01]  /*8290*/  FFMA.FTZ R17, R17, UR6, -R0.reuse ;  /* 0x0000000611117c23 */ /* 0x100fe20008010800 */
[--C-:B------:R-:W-:Y:S01]  /*82a0*/  FFMA.FTZ R36, R137, UR6, -R0.reuse ;  /* 0x0000000689247c23 */ /* 0x100fe20008010800 */
[--C-:B------:R-:W-:Y:S01]  /*82b0*/  FFMA.FTZ R49, R136, UR6, -R0.reuse ;  /* 0x0000000688317c23 */ /* 0x100fe20008010800 */
[--C-:B------:R-:W-:Y:S01]  /*82c0*/  FFMA.FTZ R52, R133, UR6, -R0.reuse ;  /* 0x0000000685347c23 */ /* 0x100fe20008010800 */
[--C-:B------:R-:W-:Y:S01]  /*82d0*/  FFMA.FTZ R64, R35, UR6, -R0.reuse ;  /* 0x0000000623407c23 */ /* 0x100fe20008010800 */
[--C-:B------:R-:W-:Y:S01]  /*82e0*/  FFMA.FTZ R65, R34, UR6, -R0.reuse ;  /* 0x0000000622417c23 */ /* 0x100fe20008010800 */
[--C-:B------:R-:W-:Y:S01]  /*82f0*/  FFMA.FTZ R96, R27, UR6, -R0.reuse ;  /* 0x000000061b607c23 */ /* 0x100fe20008010800 */
[----:B------:R-:W-:Y:S01]  /*8300*/  FFMA.FTZ R97, R26, UR6, -R0 ;  /* 0x000000061a617c23 */ /* 0x000fe20008010800 */
[C---:B------:R-:W-:Y:S01]  /*8310*/  FMUL.FTZ R2, R232.reuse, UR6 ;  /* 0x00000006e8027c20 */ /* 0x040fe20008410000 */
[----:B------:R-:W-:Y:S01]  /*8320*/  FSETP.NEU.FTZ.AND P4, PT, R232, -INF , PT ;  /* 0xff800000e800780b */ /* 0x000fe20003f9d000 */
[C---:B------:R-:W-:Y:S01]  /*8330*/  FMUL.FTZ R0, R215.reuse, UR6 ;  /* 0x00000006d7007c20 */ /* 0x040fe20008410000 */
[----:B------:R-:W-:Y:S01]  /*8340*/  FSETP.NEU.FTZ.AND P1, PT, R215, -INF , PT ;  /* 0xff800000d700780b */ /* 0x000fe20003f3d000 */
[----:B------:R-:W-:Y:S01]  /*8350*/  ULOP3.LUT UR4, UR42, UR29, URZ, 0x3c, !UPT ;  /* 0x0000001d2a047292 */ /* 0x000fe2000f8e3c3f */
[----:B------:R-:W-:-:S02]  /*8360*/  FSEL R2, R2, RZ, P4 ;  /* 0x000000ff02027208 */ /* 0x000fc40002000000 */
[----:B------:R-:W-:-:S03]  /*8370*/  FSEL R0, R0, RZ, P1 ;  /* 0x000000ff00007208 */ /* 0x000fc60000800000 */
[--C-:B------:R-:W-:Y:S01]  /*8380*/  FFMA.FTZ R116, R14, UR6, -R2.reuse ;  /* 0x000000060e747c23 */ /* 0x100fe20008010802 */
[--C-:B------:R-:W-:Y:S01]  /*8390*/  FFMA.FTZ R132, R10, UR6, -R2.reuse ;  /* 0x000000060a847c23 */ /* 0x100fe20008010802 */
[----:B------:R-:W-:Y:S01]  /*83a0*/  FFMA.FTZ R129, R9, UR6, -R2 ;  /* 0x0000000609817c23 */ /* 0x000fe20008010802 */
        /* <DEDUP_REMOVED lines=8> */
[----:B------:R-:W-:Y:S01]  /*8430*/  LOP3.LUT R0, R231, UR4, RZ, 0x3c, !PT ;  /* 0x00000004e7007c12 */ /* 0x000fe2000f8e3cff */
[----:B------:R-:W-:-:S04]  /*8440*/  FFMA.FTZ R34, R19, UR6, -R2 ;  /* 0x0000000613227c23 */ /* 0x000fc80008010802 */
[----:B------:R-:W-:-:S04]  /*8450*/  IMAD.WIDE.U32 R148, R0, -0x326172a9, RZ ;  /* 0xcd9e8d5700947825 */ /* 0x000fc800078e00ff */
[--C-:B------:R-:W-:Y:S01]  /*8460*/  FFMA.FTZ R48, R25, UR6, -R2.reuse ;  /* 0x0000000619307c23 */ /* 0x100fe20008010802 */
[--C-:B------:R-:W-:Y:S01]  /*8470*/  FFMA.FTZ R100, R23, UR6, -R2.reuse ;  /* 0x0000000617647c23 */ /* 0x100fe20008010802 */
[--C-:B------:R-:W-:Y:S01]  /*8480*/  FFMA.FTZ R112, R16, UR6, -R2.reuse ;  /* 0x0000000610707c23 */ /* 0x100fe20008010802 */
[----:B------:R-:W-:Y:S01]  /*8490*/  FFMA.FTZ R128, R12, UR6, -R2 ;  /* 0x000000060c807c23 */ /* 0x000fe20008010802 */
[----:B------:R-:W-:-:S05]  /*84a0*/  LOP3.LUT R2, R149, UR38, R250, 0x96, !PT ;  /* 0x0000002695027c12 */ /* 0x000fca000f8e96fa */
[----:B------:R-:W-:Y:S01]  /*84b0*/  IMAD.WIDE.U32 R2, R2, -0x2daee0ad, RZ ;  /* 0xd2511f5302027825 */ /* 0x000fe200078e00ff */
[----:B------:R-:W-:-:S04]  /*84c0*/  FSEL R4, R215, RZ, P1 ;  /* 0x000000ffd7047208 */ /* 0x000fc80000800000 */
[----:B------:R-:W-:Y:S01]  /*84d0*/  LOP3.LUT R0, R3, UR36, R234, 0x96, !PT ;  /* 0x0000002403007c12 */ /* 0x000fe2000f8e96ea */
[----:B------:R-:W-:-:S04]  /*84e0*/  FADD.FTZ R6, R134, -R4 ;  /* 0x8000000486067221 */ /* 0x000fc80000010000 */
[----:B------:R-:W-:Y:S01]  /*84f0*/  IMAD.WIDE.U32 R4, R0, -0x326172a9, RZ ;  /* 0xcd9e8d5700047825 */ /* 0x000fe200078e00ff */
[----:B------:R-:W-:-:S05]  /*8500*/  LOP3.LUT R0, R249, UR37, R148, 0x96, !PT ;  /* 0x00000025f9007c12 */ /* 0x000fca000f8e9694 */
[----:B------:R-:W-:-:S05]  /*8510*/  IMAD.WIDE.U32 R12, R0, -0x2daee0ad, RZ ;  /* 0xd2511f53000c7825 */ /* 0x000fca00078e00ff */
[----:B------:R-:W-:-:S05]  /*8520*/  LOP3.LUT R0, R13, UR34, R2, 0x96, !PT ;  /* 0x000000220d007c12 */ /* 0x000fca000f8e9602 */
[----:B------:R-:W-:Y:S01]  /*8530*/  IMAD.WIDE.U32 R18, R0, -0x326172a9, RZ ;  /* 0xcd9e8d5700127825 */ /* 0x000fe200078e00ff */
[----:B------:R-:W-:-:S04]  /*8540*/  LOP3.LUT R3, R5, UR35, R248, 0x96, !PT ;  /* 0x0000002305037c12 */ /* 0x000fc8000f8e96f8 */
[----:B------:R-:W-:Y:S01]  /*8550*/  LOP3.LUT R0, R19, UR33, R4, 0x96, !PT ;  /* 0x0000002113007c12 */ /* 0x000fe2000f8e9604 */
[----:B------:R-:W-:-:S04]  /*8560*/  IMAD.WIDE.U32 R2, R3, -0x2daee0ad, RZ ;  /* 0xd2511f5303027825 */ /* 0x000fc800078e00ff */
[----:B------:R-:W-:Y:S01]  /*8570*/  IMAD.WIDE.U32 R22, R0, -0x2daee0ad, RZ ;  /* 0xd2511f5300167825 */ /* 0x000fe200078e00ff */
[----:B------:R-:W-:-:S04]  /*8580*/  LOP3.LUT R3, R3, UR32, R12, 0x96, !PT ;  /* 0x0000002003037c12 */ /* 0x000fc8000f8e960c */
[----:B------:R-:W-:Y:S01]  /*8590*/  LOP3.LUT R0, R23, UR30, R2, 0x96, !PT ;  /* 0x0000001e17007c12 */ /* 0x000fe2000f8e9602 */
[----:B------:R-:W-:-:S04]  /*85a0*/  IMAD.WIDE.U32 R2, R3, -0x326172a9, RZ ;  /* 0xcd9e8d5703027825 */ /* 0x000fc800078e00ff */
[----:B------:R-:W-:-:S05]  /*85b0*/  IMAD.WIDE.U32 R4, R0, -0x326172a9, RZ ;  /* 0xcd9e8d5700047825 */ /* 0x000fca00078e00ff */
[----:B------:R-:W-:-:S04]  /*85c0*/  LOP3.LUT R0, R5, UR23, R2, 0x96, !PT ;  /* 0x0000001705007c12 */ /* 0x000fc8000f8e9602 */
[----:B------:R-:W-:-:S04]  /*85d0*/  LOP3.LUT R2, R0, 0xff, RZ, 0xc0, !PT ;  /* 0x000000ff00027812 */ /* 0x000fc800078ec0ff */
[----:B------:R-:W-:Y:S02]  /*85e0*/  ISETP.LE.U32.AND P6, PT, R2, UR13, PT ;  /* 0x0000000d02007c0c */ /* 0x000fe4000bfc3070 */
[----:B------:R-:W-:-:S04]  /*85f0*/  LOP3.LUT R2, R0, 0xffff, RZ, 0xc0, !PT ;  /* 0x0000ffff00027812 */ /* 0x000fc800078ec0ff */
[----:B------:R-:W-:Y:S01]  /*8600*/  SHF.R.U32.HI R2, RZ, 0x8, R2 ;  /* 0x00000008ff027819 */ /* 0x000fe20000011602 */
[----:B------:R-:W-:-:S03]  /*8610*/  FMUL.FTZ R13, R37, UR6 ;  /* 0x00000006250d7c20 */ /* 0x000fc60008410000 */
[----:B------:R-:W-:Y:S01]  /*8620*/  LOP3.LUT R2, R2, 0xffff, RZ, 0xc0, !PT ;  /* 0x0000ffff02027812 */ /* 0x000fe200078ec0ff */
[----:B------:R1:W-:Y:S03]  /*8630*/  MUFU.EX2 R12, R17 ;  /* 0x00000011000c7308 */ /* 0x0003e60000000800 */
[----:B------:R-:W-:-:S05]  /*8640*/  ISETP.LE.U32.AND P5, PT, R2, UR13, PT ;  /* 0x0000000d02007c0c */ /* 0x000fca000bfa3070 */
[----:B------:R2:W-:Y:S01]  /*8650*/  MUFU.EX2 R2, R13 ;  /* 0x0000000d00027308 */ /* 0x0005e20000000800 */
[----:B-1----:R-:W-:Y:S01]  /*8660*/  LOP3.LUT R17, R3, UR31, R18, 0x96, !PT ;  /* 0x0000001f03117c12 */ /* 0x002fe2000f8e9612 */
[----:B------:R-:W-:-:S06]  /*8670*/  FMUL.FTZ R3, R6, UR6 ;  /* 0x0000000606037c20 */ /* 0x000fcc0008410000 */
[----:B------:R-:W-:Y:S01]  /*8680*/  MUFU.EX2 R11, R9 ;  /* 0x00000009000b7308 */ /* 0x000fe20000000800 */
[----:B--2---:R-:W-:-:S07]  /*8690*/  SHF.R.U32.HI R13, RZ, 0x18, R0 ;  /* 0x00000018ff0d7819 */ /* 0x004fce0000011600 */
[----:B------:R-:W1:Y:S01]  /*86a0*/  MUFU.EX2 R10, R10 ;  /* 0x0000000a000a7308 */ /* 0x000e620000000800 */
[----:B------:R-:W-:-:S07]  /*86b0*/  ISETP.LE.U32.AND P1, PT, R13, UR13, PT ;  /* 0x0000000d0d007c0c */ /* 0x000fce000bf23070 */
[----:B------:R-:W2:Y:S08]  /*86c0*/  MUFU.EX2 R6, R3 ;  /* 0x0000000300067308 */ /* 0x000eb00000000800 */
[----:B------:R-:W3:Y:S01]  /*86d0*/  MUFU.EX2 R13, R36 ;  /* 0x00000024000d7308 */ /* 0x000ee20000000800 */
[----:B------:R-:W-:Y:S02]  /*86e0*/  SHF.R.U32.HI R0, RZ, 0x10, R0 ;  /* 0x00000010ff007819 */ /* 0x000fe40000011600 */
[----:B-1----:R-:W-:-:S02]  /*86f0*/  F2FP.F16.F32.PACK_AB R113, R10, R11 ;  /* 0x0000000b0a71723e */ /* 0x002fc400000000ff */
[----:B------:R-:W-:-:S03]  /*8700*/  LOP3.LUT R0, R0, 0xff, RZ, 0xc0, !PT ;  /* 0x000000ff00007812 */ /* 0x000fc600078ec0ff */
[----:B------:R2:W1:Y:S08]  /*8710*/  MUFU.EX2 R9, R14 ;  /* 0x0000000e00097308 */ /* 0x0004700000000800 */
[----:B------:R-:W4:Y:S01]  /*8720*/  MUFU.EX2 R3, R15 ;  /* 0x0000000f00037308 */ /* 0x000f220000000800 */
[----:B--2---:R-:W-:Y:S01]  /*8730*/  FFMA.FTZ R14, R241, R6, R11 ;  /* 0x00000006f10e7223 */ /* 0x004fe2000001000b */
[----:B------:R-:W-:-:S02]  /*8740*/  FSEL R11, R232, RZ, P4 ;  /* 0x000000ffe80b7208 */ /* 0x000fc40002000000 */
[----:B------:R-:W-:Y:S02]  /*8750*/  ISETP.LE.U32.AND P4, PT, R0, UR13, PT ;  /* 0x0000000d00007c0c */ /* 0x000fe4000bf83070 */
[----:B---3--:R-:W-:-:S04]  /*8760*/  F2FP.F16.F32.PACK_AB R0, R13, R12 ;  /* 0x0000000c0d00723e */ /* 0x008fc800000000ff */
[C---:B------:R-:W-:Y:S02]  /*8770*/  PRMT R25, R0.reuse, 0x7632, R25 ;  /* 0x0000763200197816 */ /* 0x040fe40000000019 */
[----:B------:R-:W-:Y:S01]  /*8780*/  PRMT R26, R0, 0x7610, R26 ;  /* 0x00007610001a7816 */ /* 0x000fe2000000001a */
[----:B------:R-:W-:Y:S01]  /*8790*/  FADD.FTZ R0, R135, -R11 ;  /* 0x8000000b87007221 */ /* 0x000fe20000010000 */
[----:B------:R-:W-:-:S03]  /*87a0*/  FADD.FTZ R14, R10, R14 ;  /* 0x0000000e0a0e7221 */ /* 0x000fc60000010000 */
[----:B------:R-:W-:Y:S01]  /*87b0*/  FMUL.FTZ R0, R0, UR6 ;  /* 0x0000000600007c20 */ /* 0x000fe20008410000 */
[----:B-1----:R-:W-:Y:S01]  /*87c0*/  FADD.FTZ R10, R9, R14 ;  /* 0x0000000e090a7221 */ /* 0x002fe20000010000 */
[----:B----4-:R-:W-:Y:S02]  /*87d0*/  F2FP.F16.F32.PACK_AB R68, R3, R9 ;  /* 0x000000090344723e */ /* 0x010fe400000000ff */
[----:B------:R-:W-:Y:S08]  /*87e0*/  MUFU.EX2 R9, R34 ;  /* 0x0000002200097308 */ /* 0x000ff00000000800 */
[----:B------:R-:W1:Y:S01]  /*87f0*/  MUFU.EX2 R0, R0 ;  /* 0x0000000000007308 */ /* 0x000e620000000800 */
[-C--:B------:R-:W-:Y:S01]  /*8800*/  FMUL.FTZ R226, R146, R2.reuse ;  /* 0x0000000292e27220 */ /* 0x080fe20000410000 */
[----:B------:R-:W-:Y:S01]  /*8810*/  FFMA.FTZ R16, R236, R2, R12 ;  /* 0x00000002ec107223 */ /* 0x000fe2000001000c */
[----:B------:R-:W-:Y:S01]  /*8820*/  STL [R1+0x12c], R214 ;  /* 0x00012cd601007387 */ /* 0x000fe20000100800 */
[----:B------:R-:W-:-:S02]  /*8830*/  IMAD.MOV.U32 R241, RZ, RZ, R231 ;  /* 0x000000fffff17224 */ /* 0x000fc400078e00e7 */
[-C--:B------:R-:W-:Y:S01]  /*8840*/  FMUL.FTZ R231, R95, R6.reuse ;  /* 0x000000065fe77220 */ /* 0x080fe20000410000 */
[----:B------:R-:W-:Y:S01]  /*8850*/  FMUL.FTZ R227, R79, R6 ;  /* 0x000000064fe37220 */ /* 0x000fe20000410000 */
[----:B------:R2:W-:Y:S01]  /*8860*/  STL [R1+0x130], R139 ;  /* 0x0001308b01007387 */ /* 0x0005e20000100800 */
[-C--:B-1----:R-:W-:Y:S01]  /*8870*/  FFMA.FTZ R12, R240, R0.reuse, R9 ;  /* 0x00000000f00c7223 */ /* 0x082fe20000010009 */
[----:B------:R-:W-:Y:S01]  /*8880*/  FMUL.FTZ R224, R76, R0 ;  /* 0x000000004ce07220 */ /* 0x000fe20000410000 */
[----:B------:R-:W-:Y:S02]  /*8890*/  IMAD.MOV.U32 R240, RZ, RZ, R230 ;  /* 0x000000fffff07224 */ /* 0x000fe400078e00e6 */
[-C--:B------:R-:W-:Y:S01]  /*88a0*/  FMUL.FTZ R230, R94, R6.reuse ;  /* 0x000000065ee67220 */ /* 0x080fe20000410000 */
[----:B------:R-:W-:Y:S02]  /*88b0*/  IMAD.MOV.U32 R76, RZ, RZ, R226 ;  /* 0x000000ffff4c7224 */ /* 0x000fe400078e00e2 */
[----:B------:R-:W-:Y:S01]  /*88c0*/  FMUL.FTZ R226, R78, R6 ;  /* 0x000000064ee27220 */ /* 0x000fe20000410000 */
[----:B------:R-:W3:Y:S04]  /*88d0*/  LDL.LU.64 R94, [R1+0x8] ;  /* 0x00000800015e7983 */ /* 0x000ee80000300a00 */
[----:B------:R-:W4:Y:S01]  /*88e0*/  LDL.LU.64 R78, [R1] ;  /* 0x00000000014e7983 */ /* 0x000f220000300a00 */
[----:B------:R-:W-:-:S02]  /*88f0*/  @!P4 HADD2 R81, -R26.H0_H0, -RZ.H0_H0 ;  /* 0xa00000ff1a51c230 */ /* 0x000fc40000000900 */
[----:B------:R-:W-:Y:S01]  /*8900*/  FADD.FTZ R101, R3, R10 ;  /* 0x0000000a03657221 */ /* 0x000fe20000010000 */
[----:B------:R-:W-:Y:S02]  /*8910*/  LOP3.LUT R3, R4, 0xff, RZ, 0xc0, !PT ;  /* 0x000000ff04037812 */ /* 0x000fe400078ec0ff */
[C---:B------:R-:W-:Y:S02]  /*8920*/  PRMT R27, R53.reuse, 0x7610, R27 ;  /* 0x00007610351b7816 */ /* 0x040fe4000000001b */
[----:B------:R-:W-:Y:S02]  /*8930*/  PRMT R24, R53, 0x7632, R24 ;  /* 0x0000763235187816 */ /* 0x000fe40000000018 */
[----:B------:R-:W-:Y:S02]  /*8940*/  PRMT R53, R26, 0x5410, R25 ;  /* 0x000054101a357816 */ /* 0x000fe40000000019 */
[----:B------:R-:W-:Y:S02]  /*8950*/  @!P4 PRMT R26, R81, 0x5410, RZ ;  /* 0x00005410511ac816 */ /* 0x000fe400000000ff */
[----:B------:R-:W-:-:S02]  /*8960*/  ISETP.LE.U32.AND P4, PT, R3, UR13, PT ;  /* 0x0000000d03007c0c */ /* 0x000fc4000bf83070 */
[----:B------:R-:W-:Y:S01]  /*8970*/  SHF.R.U32.HI R3, RZ, 0x10, R4 ;  /* 0x00000010ff037819 */ /* 0x000fe20000011604 */
[----:B------:R-:W-:Y:S01]  /*8980*/  @!P1 HADD2 R80, -R25.H0_H0, -RZ.H0_H0 ;  /* 0xa00000ff19509230 */ /* 0x000fe20000000900 */
[----:B------:R-:W-:Y:S01]  /*8990*/  MUFU.EX2 R35, R175 ;  /* 0x000000af00237308 */ /* 0x000fe20000000800 */
[----:B------:R-:W-:Y:S02]  /*89a0*/  LOP3.LUT R5, R4, 0xffff, RZ, 0xc0, !PT ;  /* 0x0000ffff04057812 */ /* 0x000fe400078ec0ff */
[----:B------:R-:W-:Y:S01]  /*89b0*/  LOP3.LUT R3, R3, 0xff, RZ, 0xc0, !PT ;  /* 0x000000ff03037812 */ /* 0x000fe200078ec0ff */
[----:B------:R-:W-:-:S04]  /*89c0*/  @!P5 HADD2 R84, -R24.H0_H0, -RZ.H0_H0 ;  /* 0xa00000ff1854d230 */ /* 0x000fc80000000900 */
[----:B------:R-:W1:Y:S01]  /*89d0*/  MUFU.EX2 R14, R176 ;  /* 0x000000b0000e7308 */ /* 0x000e620000000800 */
[----:B------:R-:W-:Y:S02]  /*89e0*/  @!P1 PRMT R25, R80, 0x5410, RZ ;  /* 0x0000541050199816 */ /* 0x000fe400000000ff */
[----:B------:R-:W-:Y:S02]  /*89f0*/  SHF.R.U32.HI R4, RZ, 0x18, R4 ;  /* 0x00000018ff047819 */ /* 0x000fe40000011604 */
[----:B------:R-:W-:Y:S02]  /*8a00*/  ISETP.LE.U32.AND P1, PT, R3, UR13, PT ;  /* 0x0000000d03007c0c */ /* 0x000fe4000bf23070 */
[----:B------:R-:W-:Y:S01]  /*8a10*/  SHF.R.U32.HI R3, RZ, 0x8, R5 ;  /* 0x00000008ff037819 */ /* 0x000fe20000011605 */
[----:B------:R-:W-:Y:S01]  /*8a20*/  @!P6 HADD2 R85, -R27.H0_H0, -RZ.H0_H0 ;  /* 0xa00000ff1b55e230 */ /* 0x000fe20000000900 */
[----:B------:R-:W-:Y:S01]  /*8a30*/  PRMT R145, R27, 0x5410, R24 ;  /* 0x000054101b917816 */ /* 0x000fe20000000018 */
[----:B------:R-:W-:Y:S01]  /*8a40*/  IMAD.MOV.U32 R194, RZ, RZ, R208 ;  /* 0x000000ffffc27224 */ /* 0x000fe200078e00d0 */
[----:B------:R-:W-:Y:S01]  /*8a50*/  @!P5 PRMT R24, R84, 0x5410, RZ ;  /* 0x000054105418d816 */ /* 0x000fe200000000ff */
[----:B------:R-:W-:Y:S01]  /*8a60*/  IMAD.MOV.U32 R219, RZ, RZ, R204 ;  /* 0x000000ffffdb7224 */ /* 0x000fe200078e00cc */
[----:B------:R-:W-:Y:S01]  /*8a70*/  ISETP.LE.U32.AND P5, PT, R4, UR13, PT ;  /* 0x0000000d04007c0c */ /* 0x000fe2000bfa3070 */
[-C--:B------:R-:W-:Y:S01]  /*8a80*/  FMUL.FTZ R249, R142, R2.reuse ;  /* 0x000000028ef97220 */ /* 0x080fe20000410000 */
[----:B------:R-:W-:Y:S01]  /*8a90*/  LOP3.LUT R3, R3, 0xffff, RZ, 0xc0, !PT ;  /* 0x0000ffff03037812 */ /* 0x000fe200078ec0ff */
[----:B------:R-:W-:Y:S01]  /*8aa0*/  FMUL.FTZ R4, R50, R2 ;  /* 0x0000000232047220 */ /* 0x000fe20000410000 */
[----:B------:R-:W-:-:S02]  /*8ab0*/  IMAD.MOV.U32 R192, RZ, RZ, R207 ;  /* 0x000000ffffc07224 */ /* 0x000fc400078e00cf */
[-C--:B------:R-:W-:Y:S01]  /*8ac0*/  FMUL.FTZ R142, R118, R2.reuse ;  /* 0x00000002768e7220 */ /* 0x080fe20000410000 */
[----:B------:R-:W-:Y:S02]  /*8ad0*/  IMAD.MOV.U32 R217, RZ, RZ, R201 ;  /* 0x000000ffffd97224 */ /* 0x000fe400078e00c9 */
[----:B------:R-:W-:Y:S01]  /*8ae0*/  FMUL.FTZ R197, R150, R2 ;  /* 0x0000000296c57220 */ /* 0x000fe20000410000 */
[----:B------:R-:W-:Y:S02]  /*8af0*/  IMAD.MOV.U32 R118, RZ, RZ, R194 ;  /* 0x000000ffff767224 */ /* 0x000fe400078e00c2 */
[----:B------:R-:W-:Y:S01]  /*8b00*/  FMUL.FTZ R225, R77, R0 ;  /* 0x000000004de17220 */ /* 0x000fe20000410000 */
[----:B------:R-:W-:Y:S01]  /*8b10*/  @!P6 PRMT R27, R85, 0x5410, RZ ;  /* 0x00005410551be816 */ /* 0x000fe200000000ff */
[-C--:B------:R-:W-:Y:S01]  /*8b20*/  FMUL.FTZ R199, R151, R2.reuse ;  /* 0x0000000297c77220 */ /* 0x080fe20000410000 */
[----:B------:R-:W-:Y:S01]  /*8b30*/  FMUL.FTZ R150, R102, R2 ;  /* 0x0000000266967220 */ /* 0x000fe20000410000 */
[----:B------:R-:W-:Y:S01]  /*8b40*/  IMAD.MOV.U32 R194, RZ, RZ, R220 ;  /* 0x000000ffffc27224 */ /* 0x000fe200078e00dc */
[----:B------:R-:W-:Y:S01]  /*8b50*/  ISETP.LE.U32.AND P6, PT, R3, UR13, PT ;  /* 0x0000000d03007c0c */ /* 0x000fe2000bfc3070 */
[----:B------:R-:W-:-:S02]  /*8b60*/  IMAD.MOV.U32 R77, RZ, RZ, R228 ;  /* 0x000000ffff4d7224 */ /* 0x000fc400078e00e4 */
[----:B------:R-:W-:Y:S01]  /*8b70*/  FMUL.FTZ R151, R103, R2 ;  /* 0x0000000267977220 */ /* 0x000fe20000410000 */
[----:B------:R-:W-:Y:S02]  /*8b80*/  IMAD.MOV.U32 R102, RZ, RZ, R4 ;  /* 0x000000ffff667224 */ /* 0x000fe400078e0004 */
[-C--:B------:R-:W-:Y:S01]  /*8b90*/  FMUL.FTZ R220, R72, R0.reuse ;  /* 0x0000000048dc7220 */ /* 0x080fe20000410000 */
[----:B------:R-:W-:Y:S02]  /*8ba0*/  IMAD.MOV.U32 R248, RZ, RZ, R219 ;  /* 0x000000fffff87224 */ /* 0x000fe400078e00db */
[----:B------:R-:W-:Y:S01]  /*8bb0*/  FMUL.FTZ R228, R92, R0 ;  /* 0x000000005ce47220 */ /* 0x000fe20000410000 */
[----:B------:R-:W-:Y:S01]  /*8bc0*/  FMUL.FTZ R3, R147, R2 ;  /* 0x0000000293037220 */ /* 0x000fe20000410000 */
[----:B------:R-:W-:Y:S02]  /*8bd0*/  IMAD.MOV.U32 R103, RZ, RZ, R193 ;  /* 0x000000ffff677224 */ /* 0x000fe400078e00c1 */
[----:B------:R-:W-:Y:S01]  /*8be0*/  FMUL.FTZ R168, R168, R0 ;  /* 0x00000000a8a87220 */ /* 0x000fe20000410000 */
[----:B------:R-:W-:-:S02]  /*8bf0*/  IMAD.MOV.U32 R37, RZ, RZ, R192 ;  /* 0x000000ffff257224 */ /* 0x000fc400078e00c0 */
[-C--:B------:R-:W-:Y:S01]  /*8c00*/  FMUL.FTZ R169, R169, R0.reuse ;  /* 0x00000000a9a97220 */ /* 0x080fe20000410000 */
[----:B------:R-:W-:Y:S02]  /*8c10*/  IMAD.MOV.U32 R195, RZ, RZ, R217 ;  /* 0x000000ffffc37224 */ /* 0x000fe400078e00d9 */
[-C--:B------:R-:W-:Y:S01]  /*8c20*/  FMUL.FTZ R164, R164, R0.reuse ;  /* 0x00000000a4a47220 */ /* 0x080fe20000410000 */
[----:B------:R-:W-:Y:S02]  /*8c30*/  IMAD.MOV.U32 R219, RZ, RZ, R216 ;  /* 0x000000ffffdb7224 */ /* 0x000fe400078e00d8 */
[-C--:B------:R-:W-:Y:S01]  /*8c40*/  FMUL.FTZ R165, R165, R0.reuse ;  /* 0x00000000a5a57220 */ /* 0x080fe20000410000 */
[----:B------:R-:W-:Y:S02]  /*8c50*/  IMAD.MOV.U32 R72, RZ, RZ, R221 ;  /* 0x000000ffff487224 */ /* 0x000fe400078e00dd */
[----:B------:R-:W-:Y:S01]  /*8c60*/  FMUL.FTZ R160, R160, R0 ;  /* 0x00000000a0a07220 */ /* 0x000fe20000410000 */
[----:B------:R-:W-:-:S02]  /*8c70*/  IMAD.MOV.U32 R92, RZ, RZ, R229 ;  /* 0x000000ffff5c7224 */ /* 0x000fc400078e00e5 */
[----:B------:R-:W-:Y:S01]  /*8c80*/  FMUL.FTZ R161, R161, R0 ;  /* 0x00000000a1a17220 */ /* 0x000fe20000410000 */
[----:B------:R-:W-:-:S04]  /*8c90*/  IMAD.WIDE.U32 R4, R17, -0x2daee0ad, RZ ;  /* 0xd2511f5311047825 */ /* 0x000fc800078e00ff */
        /* <DEDUP_REMOVED lines=23> */
[----:B-1----:R-:W-:Y:S01]  /*8e10*/  F2FP.F16.F32.PACK_AB R0, R14, R35 ;  /* 0x000000230e00723e */ /* 0x002fe200000000ff */
[----:B------:R1:W-:Y:S01]  /*8e20*/  MUFU.EX2 R10, R49 ;  /* 0x00000031000a7308 */ /* 0x0003e20000000800 */
[----:B------:R-:W-:Y:S01]  /*8e30*/  FMUL.FTZ R143, R119, R2 ;  /* 0x00000002778f7220 */ /* 0x000fe20000410000 */
[----:B------:R-:W-:Y:S01]  /*8e40*/  IMAD.MOV.U32 R119, RZ, RZ, R3 ;  /* 0x000000ffff777224 */ /* 0x000fe200078e0003 */
[----:B------:R-:W-:-:S05]  /*8e50*/  LOP3.LUT R3, R5, UR26, R22, 0x96, !PT ;  /* 0x0000001a05037c12 */ /* 0x000fca000f8e9616 */
[----:B------:R-:W2:Y:S01]  /*8e60*/  MUFU.EX2 R17, R52 ;  /* 0x0000003400117308 */ /* 0x000ea20000000800 */
[C---:B------:R-:W-:Y:S02]  /*8e70*/  PRMT R23, R0.reuse, 0x7610, R23 ;  /* 0x0000761000177816 */ /* 0x040fe40000000017 */
[----:B------:R-:W-:Y:S02]  /*8e80*/  PRMT R22, R0, 0x7632, R22 ;  /* 0x0000763200167816 */ /* 0x000fe40000000016 */
[----:B------:R-:W-:Y:S01]  /*8e90*/  SHF.R.U32.HI R0, RZ, 0x10, R3 ;  /* 0x00000010ff007819 */ /* 0x000fe20000011603 */
[----:B------:R-:W-:Y:S02]  /*8ea0*/  @!P4 HADD2 R44, -R23.H0_H0, -RZ.H0_H0 ;  /* 0xa00000ff172cc230 */ /* 0x000fe40000000900 */
[----:B------:R-:W-:Y:S01]  /*8eb0*/  IMAD.MOV.U32 R146, RZ, RZ, R212 ;  /* 0x000000ffff927224 */ /* 0x000fe200078e00d4 */
[----:B------:R-:W-:Y:S01]  /*8ec0*/  LOP3.LUT R0, R0, 0xff, RZ, 0xc0, !PT ;  /* 0x000000ff00007812 */ /* 0x000fe200078ec0ff */
[-C--:B------:R-:W-:Y:S01]  /*8ed0*/  FMUL.FTZ R212, R71, R2.reuse ;  /* 0x0000000247d47220 */ /* 0x080fe20000410000 */
[----:B-1----:R-:W-:Y:S01]  /*8ee0*/  PRMT R49, R23, 0x5410, R22 ;  /* 0x0000541017317816 */ /* 0x002fe20000000016 */
[----:B------:R-:W-:Y:S01]  /*8ef0*/  IMAD.MOV.U32 R244, RZ, RZ, R211 ;  /* 0x000000fffff47224 */ /* 0x000fe200078e00d3 */
[----:B------:R-:W-:Y:S01]  /*8f00*/  @!P4 PRMT R23, R44, 0x5410, RZ ;  /* 0x000054102c17c816 */ /* 0x000fe200000000ff */
[-C--:B------:R-:W-:Y:S01]  /*8f10*/  FMUL.FTZ R204, R98, R2.reuse ;  /* 0x0000000262cc7220 */ /* 0x080fe20000410000 */
[----:B------:R-:W-:Y:S01]  /*8f20*/  FMUL.FTZ R71, R99, R2 ;  /* 0x0000000263477220 */ /* 0x000fe20000410000 */
[----:B------:R-:W-:Y:S01]  /*8f30*/  ISETP.LE.U32.AND P4, PT, R0, UR13, PT ;  /* 0x0000000d00007c0c */ /* 0x000fe2000bf83070 */
[----:B------:R-:W-:-:S02]  /*8f40*/  @!P6 HADD2 R7, -R22.H0_H0, -RZ.H0_H0 ;  /* 0xa00000ff1607e230 */ /* 0x000fc40000000900 */
[-C--:B------:R-:W-:Y:S01]  /*8f50*/  FMUL.FTZ R154, R154, R2.reuse ;  /* 0x000000029a9a7220 */ /* 0x080fe20000410000 */
[-C--:B------:R-:W-:Y:S01]  /*8f60*/  FMUL.FTZ R155, R155, R2.reuse ;  /* 0x000000029b9b7220 */ /* 0x080fe20000410000 */
[-C--:B------:R-:W-:Y:S01]  /*8f70*/  FMUL.FTZ R238, R38, R2.reuse ;  /* 0x0000000226ee7220 */ /* 0x080fe20000410000 */
[-C--:B------:R-:W-:Y:S01]  /*8f80*/  FMUL.FTZ R233, R39, R2.reuse ;  /* 0x0000000227e97220 */ /* 0x080fe20000410000 */
[-C--:B------:R-:W-:Y:S01]  /*8f90*/  FMUL.FTZ R147, R51, R2.reuse ;  /* 0x0000000233937220 */ /* 0x080fe20000410000 */
[-C--:B------:R-:W-:Y:S01]  /*8fa0*/  FMUL.FTZ R211, R54, R2.reuse ;  /* 0x0000000236d37220 */ /* 0x080fe20000410000 */
        /* <DEDUP_REMOVED lines=12> */
[----:B------:R-:W-:-:S02]  /*9070*/  LOP3.LUT R0, R3, 0xff, RZ, 0xc0, !PT ;  /* 0x000000ff03007812 */ /* 0x000fc400078ec0ff */
[----:B------:R-:W-:Y:S02]  /*9080*/  F2FP.F16.F32.PACK_AB R2, R17, R10 ;  /* 0x0000000a1102723e */ /* 0x000fe400000000ff */
[----:B------:R-:W-:Y:S01]  /*9090*/  @!P6 PRMT R22, R7, 0x5410, RZ ;  /* 0x000054100716e816 */ /* 0x000fe200000000ff */
[----:B------:R-:W-:Y:S01]  /*90a0*/  IMAD.MOV.U32 R36, RZ, RZ, R246 ;  /* 0x000000ffff247224 */ /* 0x000fe200078e00f6 */
[----:B------:R-:W-:Y:S02]  /*90b0*/  PRMT R186, R2, 0x7610, R186 ;  /* 0x0000761002ba7816 */ /* 0x000fe400000000ba */
[----:B------:R-:W-:Y:S01]  /*90c0*/  ISETP.LE.U32.AND P6, PT, R0, UR13, PT ;  /* 0x0000000d00007c0c */ /* 0x000fe2000bfc3070 */
[----:B------:R-:W-:Y:S01]  /*90d0*/  MUFU.EX2 R15, R64 ;  /* 0x00000040000f7308 */ /* 0x000fe20000000800 */
[----:B------:R-:W-:Y:S01]  /*90e0*/  PRMT R185, R2, 0x7632, R185 ;  /* 0x0000763202b97816 */ /* 0x000fe200000000b9 */
[----:B------:R-:W-:-:S06]  /*90f0*/  @!P1 HADD2 R8, -R186.H0_H0, -RZ.H0_H0 ;  /* 0xa00000ffba089230 */ /* 0x000fcc0000000900 */
[----:B------:R1:W2:Y:S01]  /*9100*/  MUFU.EX2 R0, R48 ;  /* 0x0000003000007308 */ /* 0x0002a20000000800 */
[----:B------:R-:W-:-:S07]  /*9110*/  SHF.R.U32.HI R2, RZ, 0x18, R3 ;  /* 0x00000018ff027819 */ /* 0x000fce0000011603 */
[----:B------:R-:W2:Y:S08]  /*9120*/  MUFU.EX2 R246, R65 ;  /* 0x0000004100f67308 */ /* 0x000eb00000000800 */
[----:B------:R-:W-:Y:S01]  /*9130*/  MUFU.EX2 R34, R177 ;  /* 0x000000b100227308 */ /* 0x000fe20000000800 */
[----:B-1----:R-:W-:Y:S02]  /*9140*/  PRMT R48, R186, 0x5410, R185 ;  /* 0x00005410ba307816 */ /* 0x002fe400000000b9 */
[----:B------:R-:W-:-:S02]  /*9150*/  @!P1 PRMT R186, R8, 0x5410, RZ ;  /* 0x0000541008ba9816 */ /* 0x000fc400000000ff */
[----:B------:R-:W-:-:S03]  /*9160*/  ISETP.LE.U32.AND P1, PT, R2, UR13, PT ;  /* 0x0000000d02007c0c */ /* 0x000fc6000bf23070 */
[----:B------:R-:W1:Y:S01]  /*9170*/  MUFU.EX2 R19, R180 ;  /* 0x000000b400137308 */ /* 0x000e620000000800 */
[----:B------:R-:W-:Y:S01]  /*9180*/  LOP3.LUT R2, R3, 0xffff, RZ, 0xc0, !PT ;  /* 0x0000ffff03027812 */ /* 0x000fe200078ec0ff */
[----:B------:R-:W-:Y:S01]  /*9190*/  FADD.FTZ R11, R13, R16 ;  /* 0x000000100d0b7221 */ /* 0x000fe20000010000 */
[----:B------:R-:W-:Y:S02]  /*91a0*/  @!P5 HADD2 R38, -R185.H0_H0, -RZ.H0_H0 ;  /* 0xa00000ffb926d230 */ /* 0x000fe40000000900 */
[----:B------:R-:W-:Y:S01]  /*91b0*/  SHF.R.U32.HI R2, RZ, 0x8, R2 ;  /* 0x00000008ff027819 */ /* 0x000fe20000011602 */
[C---:B--2---:R-:W-:Y:S01]  /*91c0*/  FADD.FTZ R18, R0.reuse, R12 ;  /* 0x0000000c00127221 */ /* 0x044fe20000010000 */
[----:B------:R-:W-:Y:S02]  /*91d0*/  F2FP.F16.F32.PACK_AB R16, R0, R9 ;  /* 0x000000090010723e */ /* 0x000fe400000000ff */
[----:B------:R-:W-:Y:S02]  /*91e0*/  F2FP.F16.F32.PACK_AB R0, R246, R15 ;  /* 0x0000000ff600723e */ /* 0x000fe400000000ff */
[----:B------:R-:W-:-:S02]  /*91f0*/  LOP3.LUT R2, R2, 0xffff, RZ, 0xc0, !PT ;  /* 0x0000ffff02027812 */ /* 0x000fc400078ec0ff */
[----:B------:R-:W-:Y:S02]  /*9200*/  @!P5 PRMT R185, R38, 0x5410, RZ ;  /* 0x0000541026b9d816 */ /* 0x000fe400000000ff */
[----:B------:R-:W-:Y:S02]  /*9210*/  PRMT R181, R0, 0x7632, R181 ;  /* 0x0000763200b57816 */ /* 0x000fe400000000b5 */
[----:B------:R-:W-:Y:S02]  /*9220*/  ISETP.LE.U32.AND P5, PT, R2, UR13, PT ;  /* 0x0000000d02007c0c */ /* 0x000fe4000bfa3070 */
[----:B-1----:R-:W-:Y:S01]  /*9230*/  F2FP.F16.F32.PACK_AB R2, R19, R34 ;  /* 0x000000221302723e */ /* 0x002fe200000000ff */
[----:B------:R-:W-:Y:S02]  /*9240*/  IMAD.MOV.U32 R131, RZ, RZ, R223 ;  /* 0x000000ffff837224 */ /* 0x000fe400078e00df */
[----:B------:R-:W-:Y:S01]  /*9250*/  FMUL.FTZ R223, R75, R6 ;  /* 0x000000064bdf7220 */ /* 0x000fe20000410000 */
[----:B------:R-:W-:-:S02]  /*9260*/  IMAD.MOV.U32 R130, RZ, RZ, R222 ;  /* 0x000000ffff827224 */ /* 0x000fc400078e00de */
[----:B------:R-:W-:Y:S01]  /*9270*/  FMUL.FTZ R222, R74, R6 ;  /* 0x000000064ade7220 */ /* 0x000fe20000410000 */
[----:B------:R-:W-:Y:S01]  /*9280*/  PRMT R182, R0, 0x7610, R182 ;  /* 0x0000761000b67816 */ /* 0x000fe200000000b6 */
[----:B------:R-:W-:Y:S01]  /*9290*/  @!P1 HADD2 R40, -R181.H0_H0, -RZ.H0_H0 ;  /* 0xa00000ffb5289230 */ /* 0x000fe20000000900 */
[----:B------:R-:W-:Y:S01]  /*92a0*/  PRMT R184, R2, 0x7610, R184 ;  /* 0x0000761002b87816 */ /* 0x000fe200000000b8 */
[----:B------:R-:W-:Y:S01]  /*92b0*/  IMAD.WIDE.U32 R74, R252, -0x326172a9, RZ ;  /* 0xcd9e8d57fc4a7825 */ /* 0x000fe200078e00ff */
[----:B------:R-:W-:Y:S02]  /*92c0*/  PRMT R183, R2, 0x7632, R183 ;  /* 0x0000763202b77816 */ /* 0x000fe400000000b7 */
[----:B------:R-:W-:Y:S02]  /*92d0*/  LOP3.LUT R2, R4, 0xff, RZ, 0xc0, !PT ;  /* 0x000000ff04027812 */ /* 0x000fe400078ec0ff */
[----:B------:R-:W-:Y:S02]  /*92e0*/  PRMT R38, R182, 0x5410, R181 ;  /* 0x00005410b6267816 */ /* 0x000fe400000000b5 */
[----:B------:R-:W-:-:S02]  /*92f0*/  @!P1 PRMT R181, R40, 0x5410, RZ ;  /* 0x0000541028b59816 */ /* 0x000fc400000000ff */
[----:B------:R-:W-:Y:S02]  /*9300*/  LOP3.LUT R0, R149, UR38, R74, 0x96, !PT ;  /* 0x0000002695007c12 */ /* 0x000fe4000f8e964a */
[----:B------:R-:W-:Y:S01]  /*9310*/  ISETP.LE.U32.AND P1, PT, R2, UR13, PT ;  /* 0x0000000d02007c0c */ /* 0x000fe2000bf23070 */
[----:B------:R-:W-:Y:S02]  /*9320*/  IMAD.MOV.U32 R73, RZ, RZ, R195 ;  /* 0x000000ffff497224 */ /* 0x000fe400078e00c3 */
[-C--:B------:R-:W-:Y:S01]  /*9330*/  FMUL.FTZ R170, R170, R6.reuse ;  /* 0x00000006aaaa7220 */ /* 0x080fe20000410000 */
[----:B------:R-:W-:Y:S02]  /*9340*/  IMAD.MOV.U32 R93, RZ, RZ, R194 ;  /* 0x000000ffff5d7224 */ /* 0x000fe400078e00c2 */
[-C--:B------:R-:W-:Y:S01]  /*9350*/  FMUL.FTZ R171, R171, R6.reuse ;  /* 0x00000006abab7220 */ /* 0x080fe20000410000 */
[----:B------:R-:W-:Y:S02]  /*9360*/  IMAD.MOV.U32 R44, RZ, RZ, R219 ;  /* 0x000000ffff2c7224 */ /* 0x000fe400078e00db */
        /* <DEDUP_REMOVED lines=25> */
[----:B------:R-:W-:Y:S01]  /*9500*/  IMAD.WIDE.U32 R6, R0, -0x2daee0ad, RZ ;  /* 0xd2511f5300067825 */ /* 0x000fe200078e00ff */
[----:B------:R-:W-:-:S03]  /*9510*/  LOP3.LUT R9, R4, 0xffff, RZ, 0xc0, !PT ;  /* 0x0000ffff04097812 */ /* 0x000fc600078ec0ff */
[----:B------:R-:W-:Y:S01]  /*9520*/  @!P5 HADD2 R39, -R183.H0_H0, -RZ.H0_H0 ;  /* 0xa00000ffb727d230 */ /* 0x000fe20000000900 */
[--C-:B------:R-:W-:Y:S02]  /*9530*/  SHF.R.U32.HI R8, RZ, 0x10, R4.reuse ;  /* 0x00000010ff087819 */ /* 0x100fe40000011604 */
[----:B------:R-:W-:Y:S01]  /*9540*/  SHF.R.U32.HI R5, RZ, 0x18, R4 ;  /* 0x00000018ff057819 */ /* 0x000fe20000011604 */
[----:B------:R-:W-:Y:S01]  /*9550*/  IMAD.MOV.U32 R74, RZ, RZ, R44 ;  /* 0x000000ffff4a7224 */ /* 0x000fe200078e002c */
[----:B------:R-:W-:Y:S01]  /*9560*/  PRMT R44, R184, 0x5410, R183 ;  /* 0x00005410b82c7816 */ /* 0x000fe200000000b7 */
[----:B------:R-:W-:Y:S01]  /*9570*/  IMAD.MOV.U32 R75, RZ, RZ, R52 ;  /* 0x000000ffff4b7224 */ /* 0x000fe200078e0034 */
[----:B------:R-:W-:Y:S01]  /*9580*/  @!P5 PRMT R183, R39, 0x5410, RZ ;  /* 0x0000541027b7d816 */ /* 0x000fe200000000ff */
[----:B------:R-:W-:Y:S01]  /*9590*/  IMAD.MOV.U32 R52, RZ, RZ, R93 ;  /* 0x000000ffff347224 */ /* 0x000fe200078e005d */
[----:B------:R-:W-:Y:S01]  /*95a0*/  ISETP.LE.U32.AND P5, PT, R5, UR13, PT ;  /* 0x0000000d05007c0c */ /* 0x000fe2000bfa3070 */
[----:B------:R-:W-:-:S02]  /*95b0*/  IMAD.MOV.U32 R93, RZ, RZ, R92 ;  /* 0x000000ffff5d7224 */ /* 0x000fc400078e005c */
[----:B------:R-:W-:Y:S02]  /*95c0*/  IMAD.MOV.U32 R92, RZ, RZ, R77 ;  /* 0x000000ffff5c7224 */ /* 0x000fe400078e004d */
[----:B------:R-:W-:Y:S02]  /*95d0*/  IMAD.MOV.U32 R77, RZ, RZ, R76 ;  /* 0x000000ffff4d7224 */ /* 0x000fe400078e004c */
[----:B------:R-:W-:Y:S02]  /*95e0*/  IMAD.MOV.U32 R76, RZ, RZ, R119 ;  /* 0x000000ffff4c7224 */ /* 0x000fe400078e0077 */
[----:B------:R-:W-:Y:S02]  /*95f0*/  IMAD.MOV.U32 R119, RZ, RZ, R118 ;  /* 0x000000ffff777224 */ /* 0x000fe400078e0076 */
[----:B------:R-:W-:Y:S02]  /*9600*/  IMAD.MOV.U32 R118, RZ, RZ, R103 ;  /* 0x000000ffff767224 */ /* 0x000fe400078e0067 */
[----:B------:R-:W-:-:S02]  /*9610*/  IMAD.MOV.U32 R103, RZ, RZ, R102 ;  /* 0x000000ffff677224 */ /* 0x000fc400078e0066 */
[----:B------:R-:W-:Y:S01]  /*9620*/  IMAD.MOV.U32 R102, RZ, RZ, R147 ;  /* 0x000000ffff667224 */ /* 0x000fe200078e0093 */
[----:B----4-:R-:W-:-:S05]  /*9630*/  LOP3.LUT R2, R79, UR37, R148, 0x96, !PT ;  /* 0x000000254f027c12 */ /* 0x010fca000f8e9694 */
[----:B------:R-:W-:Y:S01]  /*9640*/  IMAD.WIDE.U32 R2, R2, -0x2daee0ad, RZ ;  /* 0xd2511f5302027825 */ /* 0x000fe200078e00ff */
[----:B---3--:R-:W-:-:S04]  /*9650*/  LOP3.LUT R4, R7, UR36, R94, 0x96, !PT ;  /* 0x0000002407047c12 */ /* 0x008fc8000f8e965e */
[----:B------:R-:W-:Y:S01]  /*9660*/  LOP3.LUT R0, R3, UR34, R6, 0x96, !PT ;  /* 0x0000002203007c12 */ /* 0x000fe2000f8e9606 */
[----:B------:R-:W-:-:S04]  /*9670*/  IMAD.WIDE.U32 R6, R4, -0x326172a9, RZ ;  /* 0xcd9e8d5704067825 */ /* 0x000fc800078e00ff */
[----:B------:R-:W-:Y:S01]  /*9680*/  IMAD.WIDE.U32 R4, R0, -0x326172a9, RZ ;  /* 0xcd9e8d5700047825 */ /* 0x000fe200078e00ff */
[----:B------:R-:W-:-:S03]  /*9690*/  LOP3.LUT R7, R7, UR35, R78, 0x96, !PT ;  /* 0x0000002307077c12 */ /* 0x000fc6000f8e964e */
[----:B------:R-:W-:Y:S01]  /*96a0*/  IMAD.MOV.U32 R78, RZ, RZ, R131 ;  /* 0x000000ffff4e7224 */ /* 0x000fe200078e0083 */
[----:B------:R-:W-:Y:S01]  /*96b0*/  LOP3.LUT R3, R5, UR33, R6, 0x96, !PT ;  /* 0x0000002105037c12 */ /* 0x000fe2000f8e9606 */
[----:B------:R-:W-:Y:S02]  /*96c0*/  IMAD.MOV.U32 R131, RZ, RZ, R130 ;  /* 0x000000ffff837224 */ /* 0x000fe400078e0082 */
[----:B------:R-:W-:Y:S02]  /*96d0*/  IMAD.MOV.U32 R147, RZ, RZ, R245 ;  /* 0x000000ffff937224 */ /* 0x000fe400078e00f5 */
[----:B------:R-:W-:Y:S01]  /*96e0*/  IMAD.MOV.U32 R130, RZ, RZ, R244 ;  /* 0x000000ffff827224 */ /* 0x000fe200078e00f4 */
[----:B------:R-:W-:Y:S01]  /*96f0*/  MUFU.EX2 R245, R188 ;  /* 0x000000bc00f57308 */ /* 0x000fe20000000800 */
[----:B------:R-:W-:-:S04]  /*9700*/  IMAD.WIDE.U32 R6, R7, -0x2daee0ad, RZ ;  /* 0xd2511f5307067825 */ /* 0x000fc800078e00ff */
[----:B------:R-:W-:Y:S02]  /*9710*/  @!P6 HADD2 R42, -R184.H0_H0, -RZ.H0_H0 ;  /* 0xa00000ffb82ae230 */ /* 0x000fe40000000900 */
[----:B------:R-:W-:Y:S01]  /*9720*/  IMAD.WIDE.U32 R12, R3, -0x2daee0ad, RZ ;  /* 0xd2511f53030c7825 */ /* 0x000fe200078e00ff */
[----:B------:R-:W1:Y:S01]  /*9730*/  MUFU.EX2 R244, R189 ;  /* 0x000000bd00f47308 */ /* 0x000e620000000800 */
[----:B------:R-:W-:Y:S02]  /*9740*/  LOP3.LUT R3, R7, UR32, R2, 0x96, !PT ;  /* 0x0000002007037c12 */ /* 0x000fe4000f8e9602 */
[----:B------:R-:W-:Y:S02]  /*9750*/  LOP3.LUT R0, R8, 0xff, RZ, 0xc0, !PT ;  /* 0x000000ff08007812 */ /* 0x000fe400078ec0ff */
[----:B------:R-:W-:Y:S01]  /*9760*/  LOP3.LUT R2, R13, UR30, R6, 0x96, !PT ;  /* 0x0000001e0d027c12 */ /* 0x000fe2000f8e9606 */
[----:B------:R-:W-:Y:S01]  /*9770*/  IMAD.WIDE.U32 R6, R3, -0x326172a9, RZ ;  /* 0xcd9e8d5703067825 */ /* 0x000fe200078e00ff */
[----:B------:R-:W-:-:S02]  /*9780*/  @!P6 PRMT R184, R42, 0x5410, RZ ;  /* 0x000054102ab8e816 */ /* 0x000fc400000000ff */
[----:B------:R-:W-:Y:S01]  /*9790*/  ISETP.LE.U32.AND P6, PT, R0, UR13, PT ;  /* 0x0000000d00007c0c */ /* 0x000fe2000bfc3070 */
[----:B------:R-:W-:Y:S01]  /*97a0*/  IMAD.WIDE.U32 R2, R2, -0x326172a9, RZ ;  /* 0xcd9e8d5702027825 */ /* 0x000fe200078e00ff */
[----:B------:R-:W-:-:S03]  /*97b0*/  SHF.R.U32.HI R0, RZ, 0x8, R9 ;  /* 0x00000008ff007819 */ /* 0x000fc60000011609 */
[----:B------:R-:W-:Y:S01]  /*97c0*/  @!P4 HADD2 R41, -R182.H0_H0, -RZ.H0_H0 ;  /* 0xa00000ffb629c230 */ /* 0x000fe20000000900 */
[----:B------:R-:W-:Y:S02]  /*97d0*/  LOP3.LUT R9, R7, UR31, R4, 0x96, !PT ;  /* 0x0000001f07097c12 */ /* 0x000fe4000f8e9604 */
[----:B------:R-:W-:Y:S02]  /*97e0*/  LOP3.LUT R0, R0, 0xffff, RZ, 0xc0, !PT ;  /* 0x0000ffff00007812 */ /* 0x000fe400078ec0ff */
[----:B------:R-:W-:Y:S02]  /*97f0*/  LOP3.LUT R4, R3, UR23, R6, 0x96, !PT ;  /* 0x0000001703047c12 */ /* 0x000fe4000f8e9606 */
[----:B-1----:R-:W-:Y:S02]  /*9800*/  F2FP.F16.F32.PACK_AB R5, R244, R245 ;  /* 0x000000f5f405723e */ /* 0x002fe400000000ff */
[----:B------:R-:W-:Y:S02]  /*9810*/  @!P4 PRMT R182, R41, 0x5410, RZ ;  /* 0x0000541029b6c816 */ /* 0x000fe400000000ff */
[----:B------:R-:W-:-:S02]  /*9820*/  ISETP.LE.U32.AND P4, PT, R0, UR13, PT ;  /* 0x0000000d00007c0c */ /* 0x000fc4000bf83070 */
[----:B------:R-:W-:Y:S01]  /*9830*/  LOP3.LUT R0, R4, 0xffff, RZ, 0xc0, !PT ;  /* 0x0000ffff04007812 */ /* 0x000fe200078ec0ff */
[----:B------:R-:W-:Y:S01]  /*9840*/  IMAD.MOV.U32 R94, RZ, RZ, R240 ;  /* 0x000000ffff5e7224 */ /* 0x000fe200078e00f0 */
[C---:B------:R-:W-:Y:S01]  /*9850*/  PRMT R180, R5.reuse, 0x7610, R180 ;  /* 0x0000761005b47816 */ /* 0x040fe200000000b4 */
[----:B------:R-:W-:Y:S01]  /*9860*/  IMAD.MOV.U32 R95, RZ, RZ, R241 ;  /* 0x000000ffff5f7224 */ /* 0x000fe200078e00f1 */
[----:B------:R-:W-:Y:S01]  /*9870*/  MUFU.EX2 R240, R96 ;  /* 0x0000006000f07308 */ /* 0x000fe20000000800 */
[----:B------:R-:W-:Y:S02]  /*9880*/  SHF.R.U32.HI R0, RZ, 0x8, R0 ;  /* 0x00000008ff007819 */ /* 0x000fe40000011600 */
[----:B------:R-:W-:Y:S01]  /*9890*/  @!P1 HADD2 R43, -R180.H0_H0, -RZ.H0_H0 ;  /* 0xa00000ffb42b9230 */ /* 0x000fe20000000900 */
[----:B------:R-:W-:-:S04]  /*98a0*/  PRMT R179, R5, 0x7632, R179 ;  /* 0x0000763205b37816 */ /* 0x000fc800000000b3 */
[----:B------:R-:W1:Y:S01]  /*98b0*/  MUFU.EX2 R241, R97 ;  /* 0x0000006100f17308 */ /* 0x000e620000000800 */
[----:B------:R-:W-:Y:S01]  /*98c0*/  LOP3.LUT R0, R0, 0xffff, RZ, 0xc0, !PT ;  /* 0x0000ffff00007812 */ /* 0x000fe200078ec0ff */
[----:B------:R-:W-:Y:S01]  /*98d0*/  IMAD.MOV.U32 R79, RZ, RZ, R36 ;  /* 0x000000ffff4f7224 */ /* 0x000fe200078e0024 */
[----:B------:R-:W-:Y:S02]  /*98e0*/  PRMT R36, R180, 0x5410, R179 ;  /* 0x00005410b4247816 */ /* 0x000fe400000000b3 */
[----:B------:R-:W-:Y:S01]  /*98f0*/  @!P1 PRMT R180, R43, 0x5410, RZ ;  /* 0x000054102bb49816 */ /* 0x000fe200000000ff */
[----:B------:R-:W-:Y:S01]  /*9900*/  @!P4 HADD2 R45, -R179.H0_H0, -RZ.H0_H0 ;  /* 0xa00000ffb32dc230 */ /* 0x000fe20000000900 */
[----:B------:R-:W-:Y:S02]  /*9910*/  ISETP.LE.U32.AND P1, PT, R0, UR13, PT ;  /* 0x0000000d00007c0c */ /* 0x000fe4000bf23070 */
[----:B------:R-:W-:Y:S02]  /*9920*/  LOP3.LUT R0, R4, 0xff, RZ, 0xc0, !PT ;  /* 0x000000ff04007812 */ /* 0x000fe400078ec0ff */
[----:B------:R-:W-:-:S02]  /*9930*/  @!P4 PRMT R179, R45, 0x5410, RZ ;  /* 0x000054102db3c816 */ /* 0x000fc400000000ff */
[----:B------:R-:W-:Y:S02]  /*9940*/  ISETP.LE.U32.AND P4, PT, R0, UR13, PT ;  /* 0x0000000d00007c0c */ /* 0x000fe4000bf83070 */
[C---:B------:R-:W-:Y:S02]  /*9950*/  PRMT R13, R16.reuse, 0x7632, R13 ;  /* 0x00007632100d7816 */ /* 0x040fe4000000000d */
[----:B-1----:R-:W-:Y:S02]  /*9960*/  F2FP.F16.F32.PACK_AB R0, R241, R240 ;  /* 0x000000f0f100723e */ /* 0x002fe400000000ff */
[----:B------:R-:W-:Y:S01]  /*9970*/  PRMT R5, R16, 0x7610, R5 ;  /* 0x0000761010057816 */ /* 0x000fe20000000005 */
[----:B------:R-:W-:Y:S01]  /*9980*/  @!P1 HADD2 R50, -R13.H0_H0, -RZ.H0_H0 ;  /* 0xa00000ff0d329230 */ /* 0x000fe20000000900 */
[----:B------:R-:W-:Y:S02]  /*9990*/  PRMT R177, R0, 0x7632, R177 ;  /* 0x0000763200b17816 */ /* 0x000fe400000000b1 */
[----:B------:R-:W-:-:S02]  /*99a0*/  LOP3.LUT R6, R2, 0xff, RZ, 0xc0, !PT ;  /* 0x000000ff02067812 */ /* 0x000fc400078ec0ff */
[----:B------:R-:W-:Y:S01]  /*99b0*/  PRMT R178, R0, 0x7610, R178 ;  /* 0x0000761000b27816 */ /* 0x000fe200000000b2 */
[----:B------:R-:W-:Y:S01]  /*99c0*/  @!P5 HADD2 R46, -R177.H0_H0, -RZ.H0_H0 ;  /* 0xa00000ffb12ed230 */ /* 0x000fe20000000900 */
[----:B------:R-:W-:Y:S02]  /*99d0*/  PRMT R39, R5, 0x5410, R13 ;  /* 0x0000541005277816 */ /* 0x000fe4000000000d */
[----:B------:R-:W-:Y:S02]  /*99e0*/  @!P1 PRMT R13, R50, 0x5410, RZ ;  /* 0x00005410320d9816 */ /* 0x000fe400000000ff */
[----:B------:R-:W-:Y:S02]  /*99f0*/  LOP3.LUT R3, R2, 0xffff, RZ, 0xc0, !PT ;  /* 0x0000ffff02037812 */ /* 0x000fe400078ec0ff */
[----:B------:R-:W-:Y:S01]  /*9a00*/  SHF.R.U32.HI R7, RZ, 0x10, R2 ;  /* 0x00000010ff077819 */ /* 0x000fe20000011602 */
[----:B------:R-:W1:Y:S01]  /*9a10*/  MUFU.EX2 R0, R100 ;  /* 0x0000006400007308 */ /* 0x000e620000000800 */
[----:B------:R-:W-:-:S02]  /*9a20*/  ISETP.LE.U32.AND P1, PT, R6, UR13, PT ;  /* 0x0000000d06007c0c */ /* 0x000fc4000bf23070 */
[----:B------:R-:W-:Y:S02]  /*9a30*/  SHF.R.U32.HI R2, RZ, 0x18, R2 ;  /* 0x00000018ff027819 */ /* 0x000fe40000011602 */
[----:B------:R-:W-:-:S03]  /*9a40*/  PRMT R16, R178, 0x5410, R177 ;  /* 0x00005410b2107816 */ /* 0x000fc600000000b1 */
[----:B------:R-:W2:Y:S01]  /*9a50*/  MUFU.EX2 R6, R112 ;  /* 0x0000007000067308 */ /* 0x000ea20000000800 */
[----:B------:R-:W-:Y:S02]  /*9a60*/  @!P5 PRMT R177, R46, 0x5410, RZ ;  /* 0x000054102eb1d816 */ /* 0x000fe400000000ff */
[----:B------:R-:W-:Y:S02]  /*9a70*/  ISETP.LE.U32.AND P5, PT, R2, UR13, PT ;  /* 0x0000000d02007c0c */ /* 0x000fe4000bfa3070 */
[----:B------:R-:W-:Y:S01]  /*9a80*/  SHF.R.U32.HI R2, RZ, 0x8, R3 ;  /* 0x00000008ff027819 */ /* 0x000fe20000011603 */
[----:B------:R-:W-:Y:S02]  /*9a90*/  @!P6 HADD2 R47, -R178.H0_H0, -RZ.H0_H0 ;  /* 0xa00000ffb22fe230 */ /* 0x000fe40000000900 */
[----:B------:R-:W-:Y:S01]  /*9aa0*/  @!P4 HADD2 R51, -R5.H0_H0, -RZ.H0_H0 ;  /* 0xa00000ff0533c230 */ /* 0x000fe20000000900 */
[----:B------:R-:W-:Y:S02]  /*9ab0*/  LOP3.LUT R3, R7, 0xff, RZ, 0xc0, !PT ;  /* 0x000000ff07037812 */ /* 0x000fe400078ec0ff */
[----:B------:R-:W-:Y:S01]  /*9ac0*/  LOP3.LUT R2, R2, 0xffff, RZ, 0xc0, !PT ;  /* 0x0000ffff02027812 */ /* 0x000fe200078ec0ff */
[----:B------:R-:W-:Y:S01]  /*9ad0*/  FADD.FTZ R8, R35, R117 ;  /* 0x0000007523087221 */ /* 0x000fe20000010000 */
[----:B------:R-:W-:-:S02]  /*9ae0*/  @!P6 PRMT R178, R47, 0x5410, RZ ;  /* 0x000054102fb2e816 */ /* 0x000fc400000000ff */
[----:B------:R-:W-:Y:S02]  /*9af0*/  @!P4 PRMT R5, R51, 0x5410, RZ ;  /* 0x000054103305c816 */ /* 0x000fe400000000ff */
[----:B------:R-:W-:Y:S02]  /*9b00*/  ISETP.LE.U32.AND P6, PT, R3, UR13, PT ;  /* 0x0000000d03007c0c */ /* 0x000fe4000bfc3070 */
[----:B------:R-:W-:Y:S01]  /*9b10*/  ISETP.LE.U32.AND P4, PT, R2, UR13, PT ;  /* 0x0000000d02007c0c */ /* 0x000fe2000bf83070 */
[----:B------:R-:W-:-:S04]  /*9b20*/  IMAD.WIDE.U32 R2, R9, -0x2daee0ad, RZ ;  /* 0xd2511f5309027825 */ /* 0x000fc800078e00ff */
[----:B------:R-:W-:Y:S01]  /*9b30*/  FADD.FTZ R11, R10, R11 ;  /* 0x0000000b0a0b7221 */ /* 0x000fe20000010000 */
[----:B------:R-:W-:Y:S01]  /*9b40*/  FADD.FTZ R14, R14, R8 ;  /* 0x000000080e0e7221 */ /* 0x000fe20000010000 */
[----:B-1----:R-:W-:Y:S01]  /*9b50*/  FADD.FTZ R10, R0, R18 ;  /* 0x00000012000a7221 */ /* 0x002fe20000010000 */
[----:B--2---:R-:W-:Y:S02]  /*9b60*/  F2FP.F16.F32.PACK_AB R8, R6, R0 ;  /* 0x000000000608723e */ /* 0x004fe400000000ff */
[----:B------:R-:W-:Y:S01]  /*9b70*/  LOP3.LUT R0, R3, UR26, R12, 0x96, !PT ;  /* 0x0000001a03007c12 */ /* 0x000fe2000f8e960c */
[----:B------:R-:W-:Y:S01]  /*9b80*/  IMAD.MOV.U32 R189, RZ, RZ, R52 ;  /* 0x000000ffffbd7224 */ /* 0x000fe200078e0034 */
[----:B------:R-:W-:Y:S01]  /*9b90*/  PRMT R176, R8, 0x7610, R176 ;  /* 0x0000761008b07816 */ /* 0x000fe200000000b0 */
[----:B------:R-:W-:Y:S01]  /*9ba0*/  IMAD.MOV.U32 R52, RZ, RZ, R233 ;  /* 0x000000ffff347224 */ /* 0x000fe200078e00e9 */
[----:B------:R-:W-:Y:S01]  /*9bb0*/  LOP3.LUT R7, R0, 0xffff, RZ, 0xc0, !PT ;  /* 0x0000ffff00077812 */ /* 0x000fe200078ec0ff */
[----:B------:R-:W-:Y:S01]  /*9bc0*/  MUFU.EX2 R9, R116 ;  /* 0x0000007400097308 */ /* 0x000fe20000000800 */
[----:B------:R-:W-:-:S02]  /*9bd0*/  PRMT R175, R8, 0x7632, R175 ;  /* 0x0000763208af7816 */ /* 0x000fc400000000af */
[----:B------:R-:W-:Y:S01]  /*9be0*/  SHF.R.U32.HI R7, RZ, 0x8, R7 ;  /* 0x00000008ff077819 */ /* 0x000fe20000011607 */
[----:B------:R-:W-:-:S04]  /*9bf0*/  @!P1 HADD2 R54, -R176.H0_H0, -RZ.H0_H0 ;  /* 0xa00000ffb0369230 */ /* 0x000fc80000000900 */
[----:B------:R-:W1:Y:S01]  /*9c00*/  MUFU.EX2 R233, R128 ;  /* 0x0000008000e97308 */ /* 0x000e620000000800 */
[----:B------:R-:W-:Y:S01]  /*9c10*/  IMAD.MOV.U32 R117, RZ, RZ, R93 ;  /* 0x000000ffff757224 */ /* 0x000fe200078e005d */
[----:B------:R-:W-:Y:S01]  /*9c20*/  LOP3.LUT R7, R7, 0xffff, RZ, 0xc0, !PT ;  /* 0x0000ffff07077812 */ /* 0x000fe200078ec0ff */
[----:B------:R-:W-:Y:S01]  /*9c30*/  IMAD.MOV.U32 R93, RZ, RZ, R37 ;  /* 0x000000ffff5d7224 */ /* 0x000fe200078e0025 */
[----:B------:R-:W-:Y:S01]  /*9c40*/  PRMT R37, R176, 0x5410, R175 ;  /* 0x00005410b0257816 */ /* 0x000fe200000000af */
[----:B------:R-:W-:Y:S01]  /*9c50*/  @!P4 HADD2 R55, -R175.H0_H0, -RZ.H0_H0 ;  /* 0xa00000ffaf37c230 */ /* 0x000fe20000000900 */
[----:B------:R-:W-:Y:S02]  /*9c60*/  @!P1 PRMT R176, R54, 0x5410, RZ ;  /* 0x0000541036b09816 */ /* 0x000fe400000000ff */
[----:B------:R-:W-:Y:S01]  /*9c70*/  ISETP.LE.U32.AND P1, PT, R7, UR13, PT ;  /* 0x0000000d07007c0c */ /* 0x000fe2000bf23070 */
[----:B------:R-:W-:Y:S01]  /*9c80*/  FADD.FTZ R7, R6, R10 ;  /* 0x0000000a06077221 */ /* 0x000fe20000010000 */
[----:B------:R-:W-:-:S02]  /*9c90*/  LOP3.LUT R6, R0, 0xff, RZ, 0xc0, !PT ;  /* 0x000000ff00067812 */ /* 0x000fc400078ec0ff */
[----:B------:R-:W-:Y:S02]  /*9ca0*/  @!P4 PRMT R175, R55, 0x5410, RZ ;  /* 0x0000541037afc816 */ /* 0x000fe400000000ff */
[----:B------:R-:W-:Y:S02]  /*9cb0*/  ISETP.LE.U32.AND P4, PT, R6, UR13, PT ;  /* 0x0000000d06007c0c */ /* 0x000fe4000bf83070 */
[C---:B------:R-:W-:Y:S02]  /*9cc0*/  PRMT R174, R68.reuse, 0x7610, R174 ;  /* 0x0000761044ae7816 */ /* 0x040fe400000000ae */
[----:B-1----:R-:W-:Y:S01]  /*9cd0*/  F2FP.F16.F32.PACK_AB R6, R233, R9 ;  /* 0x00000009e906723e */ /* 0x002fe200000000ff */
[----:B------:R-:W-:Y:S01]  /*9ce0*/  IMAD.MOV.U32 R47, RZ, RZ, R95 ;  /* 0x000000ffff2f7224 */ /* 0x000fe200078e005f */
[----:B------:R-:W-:Y:S01]  /*9cf0*/  PRMT R137, R68, 0x7632, R137 ;  /* 0x0000763244897816 */ /* 0x000fe20000000089 */
[----:B------:R-:W-:Y:S01]  /*9d00*/  @!P6 HADD2 R56, -R174.H0_H0, -RZ.H0_H0 ;  /* 0xa00000ffae38e230 */ /* 0x000fe20000000900 */
[C---:B------:R-:W-:Y:S01]  /*9d10*/  PRMT R135, R6.reuse, 0x7632, R135 ;  /* 0x0000763206877816 */ /* 0x040fe20000000087 */
[----:B------:R-:W-:Y:S01]  /*9d20*/  IMAD.MOV.U32 R95, RZ, RZ, R79 ;  /* 0x000000ffff5f7224 */ /* 0x000fe200078e004f */
[----:B------:R-:W-:Y:S01]  /*9d30*/  PRMT R136, R6, 0x7610, R136 ;  /* 0x0000761006887816 */ /* 0x000fe20000000088 */
[----:B------:R-:W-:Y:S01]  /*9d40*/  IMAD.MOV.U32 R79, RZ, RZ, R76 ;  /* 0x000000ffff4f7224 */ /* 0x000fe200078e004c */
[----:B------:R-:W-:Y:S01]  /*9d50*/  LOP3.LUT R6, R2, 0xff, RZ, 0xc0, !PT ;  /* 0x000000ff02067812 */ /* 0x000fe200078ec0ff */
[----:B------:R-:W-:Y:S01]  /*9d60*/  IMAD.MOV.U32 R97, RZ, RZ, R73 ;  /* 0x000000ffff617224 */ /* 0x000fe200078e0049 */
[----:B------:R-:W-:Y:S01]  /*9d70*/  PRMT R18, R174, 0x5410, R137 ;  /* 0x00005410ae127816 */ /* 0x000fe20000000089 */
[----:B------:R-:W-:-:S02]  /*9d80*/  IMAD.MOV.U32 R76, RZ, RZ, R236 ;  /* 0x000000ffff4c7224 */ /* 0x000fc400078e00ec */
[----:B------:R-:W-:Y:S01]  /*9d90*/  IMAD.MOV.U32 R73, RZ, RZ, R237 ;  /* 0x000000ffff497224 */ /* 0x000fe200078e00ed */
[----:B------:R-:W-:Y:S01]  /*9da0*/  MUFU.EX2 R236, R132 ;  /* 0x0000008400ec7308 */ /* 0x000fe20000000800 */
[----:B------:R-:W-:Y:S01]  /*9db0*/  @!P1 HADD2 R57, -R135.H0_H0, -RZ.H0_H0 ;  /* 0xa00000ff87399230 */ /* 0x000fe20000000900 */
[----:B------:R-:W-:Y:S02]  /*9dc0*/  @!P6 PRMT R174, R56, 0x5410, RZ ;  /* 0x0000541038aee816 */ /* 0x000fe400000000ff */
[----:B------:R-:W-:-:S04]  /*9dd0*/  ISETP.LE.U32.AND P6, PT, R6, UR13, PT ;  /* 0x0000000d06007c0c */ /* 0x000fc8000bfc3070 */
[----:B------:R-:W1:Y:S01]  /*9de0*/  MUFU.EX2 R237, R129 ;  /* 0x0000008100ed7308 */ /* 0x000e620000000800 */
[--C-:B------:R-:W-:Y:S02]  /*9df0*/  SHF.R.U32.HI R6, RZ, 0x18, R2.reuse ;  /* 0x00000018ff067819 */ /* 0x100fe40000011602 */
[----:B------:R-:W-:Y:S02]  /*9e00*/  LOP3.LUT R3, R2, 0xffff, RZ, 0xc0, !PT ;  /* 0x0000ffff02037812 */ /* 0x000fe400078ec0ff */
[----:B------:R-:W-:Y:S02]  /*9e10*/  PRMT R65, R136, 0x5410, R135 ;  /* 0x0000541088417816 */ /* 0x000fe40000000087 */
[----:B------:R-:W-:Y:S02]  /*9e20*/  @!P1 PRMT R135, R57, 0x5410, RZ ;  /* 0x0000541039879816 */ /* 0x000fe400000000ff */
[----:B------:R-:W-:Y:S02]  /*9e30*/  SHF.R.U32.HI R2, RZ, 0x10, R2 ;  /* 0x00000010ff027819 */ /* 0x000fe40000011602 */
[----:B------:R-:W-:-:S02]  /*9e40*/  ISETP.LE.U32.AND P1, PT, R6, UR13, PT ;  /* 0x0000000d06007c0c */ /* 0x000fc4000bf23070 */
[----:B------:R-:W-:Y:S01]  /*9e50*/  SHF.R.U32.HI R6, RZ, 0x8, R3 ;  /* 0x00000008ff067819 */ /* 0x000fe20000011603 */
[----:B------:R-:W-:Y:S01]  /*9e60*/  @!P5 HADD2 R59, -R137.H0_H0, -RZ.H0_H0 ;  /* 0xa00000ff893bd230 */ /* 0x000fe20000000900 */
[----:B------:R-:W-:Y:S02]  /*9e70*/  LOP3.LUT R3, R2, 0xff, RZ, 0xc0, !PT ;  /* 0x000000ff02037812 */ /* 0x000fe400078ec0ff */
[----:B------:R-:W-:Y:S02]  /*9e80*/  LOP3.LUT R2, R6, 0xffff, RZ, 0xc0, !PT ;  /* 0x0000ffff06027812 */ /* 0x000fe400078ec0ff */
[----:B------:R-:W-:Y:S02]  /*9e90*/  @!P5 PRMT R137, R59, 0x5410, RZ ;  /* 0x000054103b89d816 */ /* 0x000fe400000000ff */
[----:B------:R-:W-:Y:S02]  /*9ea0*/  ISETP.LE.U32.AND P5, PT, R2, UR13, PT ;  /* 0x0000000d02007c0c */ /* 0x000fe4000bfa3070 */
[----:B-1----:R-:W-:Y:S01]  /*9eb0*/  F2FP.F16.F32.PACK_AB R2, R237, R236 ;  /* 0x000000eced02723e */ /* 0x002fe200000000ff */
[----:B------:R-:W-:-:S03]  /*9ec0*/  IMAD.MOV.U32 R54, RZ, RZ, R234 ;  /* 0x000000ffff367224 */ /* 0x000fc600078e00ea */
[----:B------:R-:W-:Y:S01]  /*9ed0*/  PRMT R134, R2, 0x7610, R134 ;  /* 0x0000761002867816 */ /* 0x000fe20000000086 */
[----:B------:R-:W-:Y:S01]  /*9ee0*/  IMAD.MOV.U32 R55, RZ, RZ, R235 ;  /* 0x000000ffff377224 */ /* 0x000fe200078e00eb */
[----:B------:R1:W-:Y:S03]  /*9ef0*/  MUFU.EX2 R234, R133 ;  /* 0x0000008500ea7308 */ /* 0x0003e60000000800 */
[----:B------:R-:W-:-:S05]  /*9f00*/  @!P6 HADD2 R60, -R134.H0_H0, -RZ.H0_H0 ;  /* 0xa00000ff863ce230 */ /* 0x000fca0000000900 */
[----:B------:R-:W2:Y:S01]  /*9f10*/  MUFU.EX2 R235, R140 ;  /* 0x0000008c00eb7308 */ /* 0x000ea20000000800 */
[----:B------:R-:W-:Y:S01]  /*9f20*/  @!P4 HADD2 R58, -R136.H0_H0, -RZ.H0_H0 ;  /* 0xa00000ff883ac230 */ /* 0x000fe20000000900 */
[----:B-1----:R-:W-:Y:S02]  /*9f30*/  PRMT R133, R2, 0x7632, R133 ;  /* 0x0000763202857816 */ /* 0x002fe40000000085 */
[----:B------:R-:W-:Y:S02]  /*9f40*/  SHF.R.U32.HI R2, RZ, 0x18, R4 ;  /* 0x00000018ff027819 */ /* 0x000fe40000011604 */
[----:B------:R-:W-:Y:S02]  /*9f50*/  PRMT R64, R134, 0x5410, R133 ;  /* 0x0000541086407816 */ /* 0x000fe40000000085 */
[----:B------:R-:W-:Y:S02]  /*9f60*/  @!P6 PRMT R134, R60, 0x5410, RZ ;  /* 0x000054103c86e816 */ /* 0x000fe400000000ff */
[----:B------:R-:W-:-:S02]  /*9f70*/  ISETP.LE.U32.AND P6, PT, R2, UR13, PT ;  /* 0x0000000d02007c0c */ /* 0x000fc4000bfc3070 */
[----:B------:R-:W-:Y:S01]  /*9f80*/  SHF.R.U32.HI R2, RZ, 0x10, R4 ;  /* 0x00000010ff027819 */ /* 0x000fe20000011604 */
[----:B------:R-:W-:Y:S01]  /*9f90*/  @!P5 HADD2 R61, -R133.H0_H0, -RZ.H0_H0 ;  /* 0xa00000ff853dd230 */ /* 0x000fe20000000900 */
[----:B------:R-:W-:Y:S02]  /*9fa0*/  @!P4 PRMT R136, R58, 0x5410, RZ ;  /* 0x000054103a88c816 */ /* 0x000fe400000000ff */
[----:B------:R-:W-:Y:S02]  /*9fb0*/  ISETP.LE.U32.AND P4, PT, R3, UR13, PT ;  /* 0x0000000d03007c0c */ /* 0x000fe4000bf83070 */
[----:B------:R-:W-:Y:S01]  /*9fc0*/  LOP3.LUT R2, R2, 0xff, RZ, 0xc0, !PT ;  /* 0x000000ff02027812 */ /* 0x000fe200078ec0ff */
[----:B------:R-:W-:Y:S01]  /*9fd0*/  IMAD.MOV.U32 R42, RZ, RZ, R72 ;  /* 0x000000ffff2a7224 */ /* 0x000fe200078e0048 */
[----:B------:R-:W-:Y:S02]  /*9fe0*/  @!P5 PRMT R133, R61, 0x5410, RZ ;  /* 0x000054103d85d816 */ /* 0x000fe400000000ff */
[----:B--2---:R-:W-:Y:S01]  /*9ff0*/  F2FP.F16.F32.PACK_AB R3, R235, R234 ;  /* 0x000000eaeb03723e */ /* 0x004fe200000000ff */
[----:B------:R-:W-:Y:S01]  /*a000*/  IMAD.MOV.U32 R72, RZ, RZ, R211 ;  /* 0x000000ffff487224 */ /* 0x000fe200078e00d3 */
[----:B------:R-:W-:Y:S01]  /*a010*/  ISETP.LE.U32.AND P5, PT, R2, UR13, PT ;  /* 0x0000000d02007c0c */ /* 0x000fe2000bfa3070 */
[----:B------:R-:W-:Y:S01]  /*a020*/  MUFU.EX2 R211, R144 ;  /* 0x0000009000d37308 */ /* 0x000fe20000000800 */
[----:B------:R-:W-:-:S02]  /*a030*/  PRMT R132, R3, 0x7610, R132 ;  /* 0x0000761003847816 */ /* 0x000fc40000000084 */
[----:B------:R-:W-:-:S05]  /*a040*/  PRMT R35, R3, 0x7632, R35 ;  /* 0x0000763203237816 */ /* 0x000fca0000000023 */
[----:B------:R-:W1:Y:S01]  /*a050*/  MUFU.EX2 R2, R141 ;  /* 0x0000008d00027308 */ /* 0x000e620000000800 */
[----:B------:R-:W-:Y:S01]  /*a060*/  SHF.R.U32.HI R3, RZ, 0x10, R0 ;  /* 0x00000010ff037819 */ /* 0x000fe20000011600 */
[----:B------:R-:W-:Y:S01]  /*a070*/  @!P4 HADD2 R62, -R132.H0_H0, -RZ.H0_H0 ;  /* 0xa00000ff843ec230 */ /* 0x000fe20000000900 */
[----:B------:R-:W-:Y:S02]  /*a080*/  PRMT R51, R132, 0x5410, R35 ;  /* 0x0000541084337816 */ /* 0x000fe40000000023 */
[----:B------:R-:W-:Y:S02]  /*a090*/  LOP3.LUT R3, R3, 0xff, RZ, 0xc0, !PT ;  /* 0x000000ff03037812 */ /* 0x000fe400078ec0ff */
[----:B------:R-:W-:Y:S02]  /*a0a0*/  @!P4 PRMT R132, R62, 0x5410, RZ ;  /* 0x000054103e84c816 */ /* 0x000fe400000000ff */
[----:B------:R-:W-:Y:S01]  /*a0b0*/  ISETP.LE.U32.AND P4, PT, R3, UR13, PT ;  /* 0x0000000d03007c0c */ /* 0x000fe2000bf83070 */
[----:B------:R-:W-:-:S02]  /*a0c0*/  IMAD.MOV.U32 R188, RZ, RZ, R74 ;  /* 0x000000ffffbc7224 */ /* 0x000fc400078e004a */
[----:B------:R-:W-:Y:S02]  /*a0d0*/  IMAD.MOV.U32 R74, RZ, RZ, R247 ;  /* 0x000000ffff4a7224 */ /* 0x000fe400078e00f7 */
[----:B------:R-:W-:Y:S01]  /*a0e0*/  FADD.FTZ R6, R34, R14 ;  /* 0x0000000e22067221 */ /* 0x000fe20000010000 */
[----:B-1----:R-:W-:Y:S01]  /*a0f0*/  FADD.FTZ R247, R2, R101 ;  /* 0x0000006502f77221 */ /* 0x002fe20000010000 */
[----:B------:R-:W-:Y:S01]  /*a100*/  F2FP.F16.F32.PACK_AB R2, R211, R2 ;  /* 0x00000002d302723e */ /* 0x000fe200000000ff */
[----:B------:R-:W-:Y:S02]  /*a110*/  @!P1 HADD2 R63, -R35.H0_H0, -RZ.H0_H0 ;  /* 0xa00000ff233f9230 */ /* 0x000fe40000000900 */
[----:B------:R-:W-:Y:S01]  /*a120*/  IMAD.MOV.U32 R46, RZ, RZ, R94 ;  /* 0x000000ffff2e7224 */ /* 0x000fe200078e005e */
[----:B------:R-:W-:Y:S02]  /*a130*/  SHF.R.U32.HI R0, RZ, 0x18, R0 ;  /* 0x00000018ff007819 */ /* 0x000fe40000011600 */
[----:B------:R-:W-:Y:S01]  /*a140*/  PRMT R34, R2, 0x7632, R34 ;  /* 0x0000763202227816 */ /* 0x000fe20000000022 */
[----:B------:R-:W-:Y:S01]  /*a150*/  @!P4 HADD2 R66, -R2.H0_H0, -RZ.H0_H0 ;  /* 0xa00000ff0242c230 */ /* 0x000fe20000000900 */
[----:B------:R-:W-:-:S02]  /*a160*/  @!P1 PRMT R35, R63, 0x5410, RZ ;  /* 0x000054103f239816 */ /* 0x000fc400000000ff */
[C---:B------:R-:W-:Y:S02]  /*a170*/  @P4 PRMT R187, R2.reuse, 0x7610, R187 ;  /* 0x0000761002bb4816 */ /* 0x040fe400000000bb */
[----:B------:R-:W-:Y:S02]  /*a180*/  PRMT R50, R2, 0x5410, R34 ;  /* 0x0000541002327816 */ /* 0x000fe40000000022 */
[----:B------:R-:W-:Y:S02]  /*a190*/  ISETP.LE.U32.AND P1, PT, R0, UR13, PT ;  /* 0x0000000d00007c0c */ /* 0x000fe4000bf23070 */
[----:B------:R-:W-:Y:S02]  /*a1a0*/  LOP3.LUT R2, R149, UR38, R250, 0x96, !PT ;  /* 0x0000002695027c12 */ /* 0x000fe4000f8e96fa */
[----:B------:R-:W-:Y:S01]  /*a1b0*/  LOP3.LUT R0, R55, UR7, R46, 0x96, !PT ;  /* 0x0000000737007c12 */ /* 0x000fe2000f8e962e */
[----:B------:R-:W-:Y:S02]  /*a1c0*/  IMAD.MOV.U32 R41, RZ, RZ, R78 ;  /* 0x000000ffff297224 */ /* 0x000fe400078e004e */
[----:B------:R-:W-:-:S02]  /*a1d0*/  IMAD.MOV.U32 R40, RZ, RZ, R75 ;  /* 0x000000ffff287224 */ /* 0x000fc400078e004b */
[----:B------:R-:W-:Y:S02]  /*a1e0*/  IMAD.MOV.U32 R78, RZ, RZ, R239 ;  /* 0x000000ffff4e7224 */ /* 0x000fe400078e00ef */
[----:B------:R-:W-:Y:S02]  /*a1f0*/  IMAD.MOV.U32 R75, RZ, RZ, R238 ;  /* 0x000000ffff4b7224 */ /* 0x000fe400078e00ee */
[----:B------:R-:W-:-:S04]  /*a200*/  IMAD.WIDE.U32 R2, R2, -0x2daee0ad, RZ ;  /* 0xd2511f5302027825 */ /* 0x000fc800078e00ff */
[----:B------:R-:W-:Y:S01]  /*a210*/  IMAD.WIDE.U32 R238, R0, -0x326172a9, RZ ;  /* 0xcd9e8d5700ee7825 */ /* 0x000fe200078e00ff */
[----:B------:R-:W-:Y:S01]  /*a220*/  LOP3.LUT R0, R3, UR36, R54, 0x96, !PT ;  /* 0x0000002403007c12 */ /* 0x000fe2000f8e9636 */
[----:B------:R-:W-:Y:S03]  /*a230*/  STG.E.U16 desc[UR24][R20.64+-0x40], R27 ;  /* 0xffffc01b14007986 */ /* 0x000fe6000c101518 */
[----:B------:R-:W-:Y:S01]  /*a240*/  LOP3.LUT R3, R239, UR37, R148, 0x96, !PT ;  /* 0x00000025ef037c12 */ /* 0x000fe2000f8e9694 */
[----:B------:R-:W-:Y:S01]  /*a250*/  IMAD.MOV.U32 R96, RZ, RZ, R92 ;  /* 0x000000ffff607224 */ /* 0x000fe200078e005c */
[----:B------:R-:W-:Y:S01]  /*a260*/  STG.E.U16 desc[UR24][R20.64+-0x3e], R24 ;  /* 0xffffc21814007986 */ /* 0x000fe2000c101518 */
[----:B------:R-:W-:Y:S02]  /*a270*/  IMAD.MOV.U32 R92, RZ, RZ, R248 ;  /* 0x000000ffff5c7224 */ /* 0x000fe400078e00f8 */
[----:B------:R-:W-:Y:S01]  /*a280*/  FADD.FTZ R11, R17, R11 ;  /* 0x0000000b110b7221 */ /* 0x000fe20000010000 */
[----:B------:R-:W-:Y:S01]  /*a290*/  FADD.FTZ R248, R9, R7 ;  /* 0x0000000709f87221 */ /* 0x000fe20000010000 */
[----:B------:R1:W-:Y:S01]  /*a2a0*/  STG.E.U16 desc[UR24][R32.64+-0x40], R26 ;  /* 0xffffc01a20007986 */ /* 0x0003e2000c101518 */
[----:B------:R-:W-:-:S02]  /*a2b0*/  IMAD.MOV.U32 R94, RZ, RZ, R77 ;  /* 0x000000ffff5e7224 */ /* 0x000fc400078e004d */
[----:B------:R-:W-:Y:S02]  /*a2c0*/  IMAD.MOV.U32 R77, RZ, RZ, R249 ;  /* 0x000000ffff4d7224 */ /* 0x000fe400078e00f9 */
[----:B------:R-:W-:Y:S01]  /*a2d0*/  FADD.FTZ R249, R15, R11 ;  /* 0x0000000b0ff97221 */ /* 0x000fe20000010000 */
[----:B------:R-:W-:-:S04]  /*a2e0*/  IMAD.WIDE.U32 R10, R0, -0x326172a9, RZ ;  /* 0xcd9e8d57000a7825 */ /* 0x000fc800078e00ff */
[----:B-1----:R-:W-:Y:S01]  /*a2f0*/  FADD.FTZ R26, R19, R6 ;  /* 0x00000006131a7221 */ /* 0x002fe20000010000 */
        /* <DEDUP_REMOVED lines=10> */
[----:B------:R-:W-:Y:S01]  /*a3a0*/  IMAD.WIDE.U32 R2, R2, -0x326172a9, RZ ;  /* 0xcd9e8d5702027825 */ /* 0x000fe200078e00ff */
[----:B------:R-:W-:Y:S01]  /*a3b0*/  STG.E.U16 desc[UR24][R32.64+-0x3e], R25 ;  /* 0xffffc21920007986 */ /* 0x000fe2000c101518 */
[----:B------:R-:W-:-:S03]  /*a3c0*/  LOP3.LUT R8, R7, UR31, R8, 0x96, !PT ;  /* 0x0000001f07087c12 */ /* 0x000fc6000f8e9608 */
[----:B------:R-:W-:Y:S02]  /*a3d0*/  LOP3.LUT R0, R3, UR23, R6, 0x96, !PT ;  /* 0x0000001703007c12 */ /* 0x000fe4000f8e9606 */
[----:B------:R-:W-:Y:S01]  /*a3e0*/  SHF.R.U32.HI R6, RZ, 0x10, R2 ;  /* 0x00000010ff067819 */ /* 0x000fe20000011602 */
[----:B------:R1:W-:Y:S01]  /*a3f0*/  STG.E.U16 desc[UR24][R30.64+-0x40], R5 ;  /* 0xffffc0051e007986 */ /* 0x0003e2000c101518 */
[C---:B------:R-:W-:Y:S02]  /*a400*/  LOP3.LUT R3, R2.reuse, 0xffff, RZ, 0xc0, !PT ;  /* 0x0000ffff02037812 */ /* 0x040fe400078ec0ff */
[----:B------:R-:W-:Y:S01]  /*a410*/  LOP3.LUT R7, R2, 0xff, RZ, 0xc0, !PT ;  /* 0x000000ff02077812 */ /* 0x000fe200078ec0ff */
[----:B------:R2:W-:Y:S01]  /*a420*/  STG.E.U16 desc[UR24][R30.64+-0x3e], R13 ;  /* 0xffffc20d1e007986 */ /* 0x0005e2000c101518 */
[----:B------:R-:W-:-:S04]  /*a430*/  SHF.R.U32.HI R3, RZ, 0x8, R3 ;  /* 0x00000008ff037819 */ /* 0x000fc80000011603 */
[----:B------:R-:W-:Y:S02]  /*a440*/  PRMT R14, R7, 0x5410, R3 ;  /* 0x00005410070e7816 */ /* 0x000fe40000000003 */
[----:B------:R-:W-:Y:S02]  /*a450*/  PRMT R4, R113, 0x7610, R4 ;  /* 0x0000761071047816 */ /* 0x000fe40000000004 */
[----:B-1----:R-:W-:Y:S02]  /*a460*/  SHF.R.U32.HI R5, RZ, 0x18, R2 ;  /* 0x00000018ff057819 */ /* 0x002fe40000011602 */
[----:B------:R-:W-:-:S04]  /*a470*/  LOP3.LUT R2, R6, 0xff, RZ, 0xc0, !PT ;  /* 0x000000ff06027812 */ /* 0x000fc800078ec0ff */
[----:B--2---:R-:W-:Y:S02]  /*a480*/  PRMT R13, R2, 0x5410, R5 ;  /* 0x00005410020d7816 */ /* 0x004fe40000000005 */
[----:B------:R-:W-:-:S04]  /*a490*/  LOP3.LUT R2, R0, 0xffff, RZ, 0xc0, !PT ;  /* 0x0000ffff00027812 */ /* 0x000fc800078ec0ff */
[----:B------:R-:W-:Y:S02]  /*a4a0*/  SHF.R.U32.HI R3, RZ, 0x8, R2 ;  /* 0x00000008ff037819 */ /* 0x000fe40000011602 */
[----:B------:R-:W-:-:S04]  /*a4b0*/  LOP3.LUT R2, R0, 0xff, RZ, 0xc0, !PT ;  /* 0x000000ff00027812 */ /* 0x000fc800078ec0ff */
[----:B------:R-:W-:Y:S02]  /*a4c0*/  PRMT R11, R2, 0x5410, R3 ;  /* 0x00005410020b7816 */ /* 0x000fe40000000003 */
[----:B------:R-:W-:Y:S01]  /*a4d0*/  SHF.R.U32.HI R3, RZ, 0x10, R0 ;  /* 0x00000010ff037819 */ /* 0x000fe20000011600 */
[----:B------:R-:W-:Y:S01]  /*a4e0*/  @!P5 HADD2 R67, -R4.H0_H0, -RZ.H0_H0 ;  /* 0xa00000ff0443d230 */ /* 0x000fe20000000900 */
[----:B------:R-:W-:Y:S02]  /*a4f0*/  PRMT R12, R113, 0x7632, R12 ;  /* 0x00007632710c7816 */ /* 0x000fe4000000000c */
[----:B------:R-:W-:Y:S02]  /*a500*/  SHF.R.U32.HI R2, RZ, 0x18, R0 ;  /* 0x00000018ff027819 */ /* 0x000fe40000011600 */
[----:B------:R-:W-:Y:S02]  /*a510*/  LOP3.LUT R0, R3, 0xff, RZ, 0xc0, !PT ;  /* 0x000000ff03007812 */ /* 0x000fe400078ec0ff */
[----:B------:R-:W-:-:S02]  /*a520*/  PRMT R17, R4, 0x5410, R12 ;  /* 0x0000541004117816 */ /* 0x000fc4000000000c */
[----:B------:R-:W-:Y:S02]  /*a530*/  @!P5 PRMT R4, R67, 0x5410, RZ ;  /* 0x000054104304d816 */ /* 0x000fe400000000ff */
[----:B------:R-:W-:Y:S01]  /*a540*/  PRMT R9, R0, 0x5410, R2 ;  /* 0x0000541000097816 */ /* 0x000fe20000000002 */
[----:B------:R-:W-:Y:S02]  /*a550*/  IMAD.WIDE.U32 R2, R8, -0x2daee0ad, RZ ;  /* 0xd2511f5308027825 */ /* 0x000fe400078e00ff */
[----:B------:R1:W-:Y:S02]  /*a560*/  STG.E.U16 desc[UR24][R28.64+-0x40], R4 ;  /* 0xffffc0041c007986 */ /* 0x0003e4000c101518 */
[----:B------:R-:W-:Y:S02]  /*a570*/  IMAD.U32 R0, RZ, RZ, UR13 ;  /* 0x0000000dff007e24 */ /* 0x000fe4000f8e00ff */
[----:B------:R-:W-:-:S05]  /*a580*/  IMAD.MOV.U32 R5, RZ, RZ, 0x7054 ;  /* 0x00007054ff057424 */ /* 0x000fca00078e00ff */
[----:B------:R-:W-:Y:S02]  /*a590*/  PRMT R0, R0, R5, UR13 ;  /* 0x0000000d00007e16 */ /* 0x000fe40008000005 */
[----:B-1----:R-:W-:-:S04]  /*a5a0*/  LOP3.LUT R4, R3, UR26, R10, 0x96, !PT ;  /* 0x0000001a03047c12 */ /* 0x002fc8000f8e960a */
[----:B------:R-:W-:-:S04]  /*a5b0*/  LOP3.LUT R5, R4, 0xffff, RZ, 0xc0, !PT ;  /* 0x0000ffff04057812 */ /* 0x000fc800078ec0ff */
[----:B------:R-:W-:Y:S02]  /*a5c0*/  SHF.R.U32.HI R6, RZ, 0x8, R5 ;  /* 0x00000008ff067819 */ /* 0x000fe40000011605 */
[----:B------:R-:W-:-:S04]  /*a5d0*/  LOP3.LUT R5, R4, 0xff, RZ, 0xc0, !PT ;  /* 0x000000ff04057812 */ /* 0x000fc800078ec0ff */
[----:B------:R-:W-:Y:S02]  /*a5e0*/  PRMT R7, R5, 0x5410, R6 ;  /* 0x0000541005077816 */ /* 0x000fe40000000006 */
[--C-:B------:R-:W-:Y:S02]  /*a5f0*/  SHF.R.U32.HI R6, RZ, 0x10, R4.reuse ;  /* 0x00000010ff067819 */ /* 0x100fe40000011604 */
[----:B------:R-:W-:Y:S02]  /*a600*/  SHF.R.U32.HI R5, RZ, 0x18, R4 ;  /* 0x00000018ff057819 */ /* 0x000fe40000011604 */
[----:B------:R-:W-:Y:S02]  /*a610*/  LOP3.LUT R4, R6, 0xff, RZ, 0xc0, !PT ;  /* 0x000000ff06047812 */ /* 0x000fe400078ec0ff */
[----:B------:R-:W-:Y:S02]  /*a620*/  LOP3.LUT R3, R2, 0xffff, RZ, 0xc0, !PT ;  /* 0x0000ffff02037812 */ /* 0x000fe400078ec0ff */
[----:B------:R-:W-:-:S02]  /*a630*/  PRMT R6, R4, 0x5410, R5 ;  /* 0x0000541004067816 */ /* 0x000fc40000000005 */
[----:B------:R-:W-:Y:S02]  /*a640*/  SHF.R.U32.HI R4, RZ, 0x8, R3 ;  /* 0x00000008ff047819 */ /* 0x000fe40000011603 */
[----:B------:R-:W-:-:S04]  /*a650*/  LOP3.LUT R3, R2, 0xff, RZ, 0xc0, !PT ;  /* 0x000000ff02037812 */ /* 0x000fc800078ec0ff */
[----:B------:R-:W-:Y:S02]  /*a660*/  PRMT R5, R3, 0x5410, R4 ;  /* 0x0000541003057816 */ /* 0x000fe40000000004 */
[--C-:B------:R-:W-:Y:S02]  /*a670*/  SHF.R.U32.HI R4, RZ, 0x10, R2.reuse ;  /* 0x00000010ff047819 */ /* 0x100fe40000011602 */
[----:B------:R-:W-:Y:S02]  /*a680*/  SHF.R.U32.HI R3, RZ, 0x18, R2 ;  /* 0x00000018ff037819 */ /* 0x000fe40000011602 */
[----:B------:R-:W-:-:S04]  /*a690*/  LOP3.LUT R2, R4, 0xff, RZ, 0xc0, !PT ;  /* 0x000000ff04027812 */ /* 0x000fc800078ec0ff */
[----:B------:R-:W-:Y:S02]  /*a6a0*/  PRMT R15, R2, 0x5410, R3 ;  /* 0x00005410020f7816 */ /* 0x000fe40000000003 */
[----:B------:R-:W-:-:S05]  /*a6b0*/  HSET2.LE.AND R2, R14, R0, PT ;  /* 0x000000000e027233 */ /* 0x000fca0003803000 */
[----:B------:R-:W-:Y:S02]  /*a6c0*/  LOP3.LUT R10, R2, R49, RZ, 0xc0, !PT ;  /* 0x00000031020a7212 */ /* 0x000fe400078ec0ff */
[--C-:B------:R-:W-:Y:S02]  /*a6d0*/  HSET2.LE.AND R2, R13, R0.reuse, PT ;  /* 0x000000000d027233 */ /* 0x100fe40003803000 */
[--C-:B------:R-:W-:Y:S01]  /*a6e0*/  HSET2.LE.AND R3, R11, R0.reuse, PT ;  /* 0x000000000b037233 */ /* 0x100fe20003803000 */
[----:B------:R-:W-:Y:S02]  /*a6f0*/  IMAD.MOV.U32 R43, RZ, RZ, R130 ;  /* 0x000000ffff2b7224 */ /* 0x000fe400078e0082 */
[----:B------:R-:W-:Y:S01]  /*a700*/  LOP3.LUT R11, R2, R48, RZ, 0xc0, !PT ;  /* 0x00000030020b7212 */ /* 0x000fe200078ec0ff */
[----:B------:R-:W-:Y:S01]  /*a710*/  IMAD.WIDE.U32 R24, R252, -0x326172a9, RZ ;  /* 0xcd9e8d57fc187825 */ /* 0x000fe200078e00ff */
[--C-:B------:R-:W-:Y:S02]  /*a720*/  HSET2.LE.AND R2, R5, R0.reuse, PT ;  /* 0x0000000005027233 */ /* 0x100fe40003803000 */
[----:B------:R-:W-:-:S03]  /*a730*/  HSET2.LE.AND R4, R9, R0, PT ;  /* 0x0000000009047233 */ /* 0x000fc60003803000 */
[----:B------:R-:W-:Y:S02]  /*a740*/  LOP3.LUT R130, R2, R36, RZ, 0xc0, !PT ;  /* 0x0000002402827212 */ /* 0x000fe400078ec0ff */
[----:B------:R-:W-:Y:S02]  /*a750*/  LOP3.LUT R2, R25, R43, RZ, 0x3c, !PT ;  /* 0x0000002b19027212 */ /* 0x000fe400078e3cff */
[----:B------:R-:W-:Y:S02]  /*a760*/  LOP3.LUT R8, R3, R145, RZ, 0xc0, !PT ;  /* 0x0000009103087212 */ /* 0x000fe400078ec0ff */
[----:B------:R-:W-:Y:S02]  /*a770*/  LOP3.LUT R9, R4, R53, RZ, 0xc0, !PT ;  /* 0x0000003504097212 */ /* 0x000fe400078ec0ff */
[--C-:B------:R-:W-:Y:S02]  /*a780*/  HSET2.LE.AND R4, R7, R0.reuse, PT ;  /* 0x0000000007047233 */ /* 0x100fe40003803000 */
[----:B------:R-:W-:Y:S01]  /*a790*/  HSET2.LE.AND R3, R6, R0, PT ;  /* 0x0000000006037233 */ /* 0x000fe20003803000 */
[----:B------:R-:W-:Y:S01]  /*a7a0*/  IMAD.WIDE.U32 R6, R2, -0x2daee0ad, RZ ;  /* 0xd2511f5302067825 */ /* 0x000fe200078e00ff */
[----:B------:R-:W-:Y:S03]  /*a7b0*/  STL.64 [R1+0x8], R24 ;  /* 0x0000081801007387 */ /* 0x000fe60000100a00 */
[----:B------:R-:W-:Y:S01]  /*a7c0*/  IMAD.MOV.U32 R62, RZ, RZ, R197 ;  /* 0x000000ffff3e7224 */ /* 0x000fe200078e00c5 */
[----:B------:R-:W-:Y:S04]  /*a7d0*/  STL.64 [R1], R6 ;  /* 0x0000000601007387 */ /* 0x000fe80000100a00 */
[----:B------:R-:W2:Y:S01]  /*a7e0*/  LDL.LU R197, [R1+0x138] ;  /* 0x0001380001c57983 */ /* 0x000ea20000300800 */
[----:B------:R-:W-:-:S03]  /*a7f0*/  IMAD.MOV.U32 R63, RZ, RZ, R199 ;  /* 0x000000ffff3f7224 */ /* 0x000fc600078e00c7 */
[----:B------:R-:W3:Y:S01]  /*a800*/  LDL.LU R199, [R1+0x134] ;  /* 0x0001340001c77983 */ /* 0x000ee20000300800 */
[----:B------:R-:W-:Y:S01]  /*a810*/  LOP3.LUT R2, R7, UR7, R46, 0x96, !PT ;  /* 0x0000000707027c12 */ /* 0x000fe2000f8e962e */
[----:B------:R-:W-:Y:S02]  /*a820*/  IMAD.MOV.U32 R45, RZ, RZ, R97 ;  /* 0x000000ffff2d7224 */ /* 0x000fe400078e0061 */
[----:B------:R-:W-:Y:S02]  /*a830*/  IMAD.MOV.U32 R43, RZ, RZ, R42 ;  /* 0x000000ffff2b7224 */ /* 0x000fe400078e002a */
[----:B------:R-:W-:Y:S02]  /*a840*/  IMAD.MOV.U32 R97, RZ, RZ, R94 ;  /* 0x000000ffff617224 */ /* 0x000fe400078e005e */
[----:B------:R-:W-:Y:S02]  /*a850*/  IMAD.MOV.U32 R42, RZ, RZ, R79 ;  /* 0x000000ffff2a7224 */ /* 0x000fe400078e004f */
[----:B------:R-:W-:-:S02]  /*a860*/  IMAD.MOV.U32 R79, RZ, RZ, R78 ;  /* 0x000000ffff4f7224 */ /* 0x000fc400078e004e */
[----:B------:R-:W-:Y:S02]  /*a870*/  IMAD.MOV.U32 R94, RZ, RZ, R74 ;  /* 0x000000ffff5e7224 */ /* 0x000fe400078e004a */
[----:B------:R-:W-:Y:S02]  /*a880*/  @!P6 HADD2 R70, -R12.H0_H0, -RZ.H0_H0 ;  /* 0xa00000ff0c46e230 */ /* 0x000fe40000000900 */
[----:B------:R-:W-:Y:S02]  /*a890*/  IMAD.MOV.U32 R78, RZ, RZ, R75 ;  /* 0x000000ffff4e7224 */ /* 0x000fe400078e004b */
[----:B------:R-:W-:Y:S02]  /*a8a0*/  IMAD.MOV.U32 R74, RZ, RZ, R72 ;  /* 0x000000ffff4a7224 */ /* 0x000fe400078e0048 */
[----:B------:R-:W-:Y:S02]  /*a8b0*/  IMAD.MOV.U32 R75, RZ, RZ, R243 ;  /* 0x000000ffff4b7224 */ /* 0x000fe400078e00f3 */
[----:B------:R-:W-:-:S02]  /*a8c0*/  IMAD.MOV.U32 R72, RZ, RZ, R242 ;  /* 0x000000ffff487224 */ /* 0x000fc400078e00f2 */
[----:B------:R-:W-:Y:S01]  /*a8d0*/  IMAD.WIDE.U32 R242, R2, -0x326172a9, RZ ;  /* 0xcd9e8d5702f27825 */ /* 0x000fe200078e00ff */
[----:B------:R-:W-:Y:S02]  /*a8e0*/  LOP3.LUT R129, R3, R38, RZ, 0xc0, !PT ;  /* 0x0000002603817212 */ /* 0x000fe400078ec0ff */
[----:B------:R-:W-:Y:S02]  /*a8f0*/  @!P6 PRMT R12, R70, 0x5410, RZ ;  /* 0x00005410460ce816 */ /* 0x000fe400000000ff */
[----:B------:R-:W-:Y:S02]  /*a900*/  LOP3.LUT R3, R149, UR38, R24, 0x96, !PT ;  /* 0x0000002695037c12 */ /* 0x000fe4000f8e9618 */
[----:B------:R-:W-:Y:S01]  /*a910*/  LOP3.LUT R2, R243, UR37, R148, 0x96, !PT ;  /* 0x00000025f3027c12 */ /* 0x000fe2000f8e9694 */
[----:B------:R1:W-:Y:S01]  /*a920*/  STG.E.U16 desc[UR24][R28.64+-0x3e], R12 ;  /* 0xffffc20c1c007986 */ /* 0x0003e2000c101518 */
[----:B------:R-:W-:Y:S01]  /*a930*/  LOP3.LUT R128, R4, R44, RZ, 0xc0, !PT ;  /* 0x0000002c04807212 */ /* 0x000fe200078ec0ff */
[----:B------:R-:W-:-:S05]  /*a940*/  IMAD.WIDE.U32 R4, R3, -0x2daee0ad, RZ ;  /* 0xd2511f5303047825 */ /* 0x000fca00078e00ff */
[----:B------:R-:W-:Y:S01]  /*a950*/  LOP3.LUT R3, R5, UR36, R6, 0x96, !PT ;  /* 0x0000002405037c12 */ /* 0x000fe2000f8e9606 */
[----:B-1----:R-:W-:-:S05]  /*a960*/  IMAD.WIDE.U32 R12, R2, -0x2daee0ad, RZ ;  /* 0xd2511f53020c7825 */ /* 0x002fca00078e00ff */
[----:B------:R-:W-:Y:S01]  /*a970*/  LOP3.LUT R2, R13, UR34, R4, 0x96, !PT ;  /* 0x000000220d027c12 */ /* 0x000fe2000f8e9604 */
[----:B------:R-:W-:-:S04]  /*a980*/  IMAD.WIDE.U32 R4, R3, -0x326172a9, RZ ;  /* 0xcd9e8d5703047825 */ /* 0x000fc800078e00ff */
[----:B------:R-:W-:Y:S01]  /*a990*/  IMAD.WIDE.U32 R6, R2, -0x326172a9, RZ ;  /* 0xcd9e8d5702067825 */ /* 0x000fe200078e00ff */
[----:B------:R-:W-:-:S04]  /*a9a0*/  LOP3.LUT R2, R5, UR35, R242, 0x96, !PT ;  /* 0x0000002305027c12 */ /* 0x000fc8000f8e96f2 */
[----:B------:R-:W-:Y:S01]  /*a9b0*/  LOP3.LUT R3, R7, UR33, R4, 0x96, !PT ;  /* 0x0000002107037c12 */ /* 0x000fe2000f8e9604 */
[----:B------:R-:W-:Y:S01]  /*a9c0*/  IMAD.WIDE.U32 R4, R2, -0x2daee0ad, RZ ;  /* 0xd2511f5302047825 */ /* 0x000fe200078e00ff */
[----:B------:R-:W-:-:S03]  /*a9d0*/  HSET2.LE.AND R2, R15, R0, PT ;  /* 0x000000000f027233 */ /* 0x000fc60003803000 */
[----:B------:R-:W-:Y:S01]  /*a9e0*/  IMAD.WIDE.U32 R24, R3, -0x2daee0ad, RZ ;  /* 0xd2511f5303187825 */ /* 0x000fe200078e00ff */
[----:B------:R-:W-:-:S04]  /*a9f0*/  LOP3.LUT R5, R5, UR32, R12, 0x96, !PT ;  /* 0x0000002005057c12 */ /* 0x000fc8000f8e960c */
[----:B------:R-:W-:Y:S01]  /*aa00*/  LOP3.LUT R4, R25, UR30, R4, 0x96, !PT ;  /* 0x0000001e19047c12 */ /* 0x000fe2000f8e9604 */
[----:B------:R-:W-:Y:S01]  /*aa10*/  IMAD.MOV.U32 R61, RZ, RZ, R131 ;  /* 0x000000ffff3d7224 */ /* 0x000fe200078e0083 */
[----:B------:R-:W-:Y:S01]  /*aa20*/  LOP3.LUT R131, R2, R16, RZ, 0xc0, !PT ;  /* 0x0000001002837212 */ /* 0x000fe200078ec0ff */
[----:B------:R-:W-:Y:S01]  /*aa30*/  IMAD.WIDE.U32 R2, R5, -0x326172a9, RZ ;  /* 0xcd9e8d5705027825 */ /* 0x000fe200078e00ff */
[----:B------:R1:W-:Y:S03]  /*aa40*/  STG.E.U16 desc[UR24][R20.64+-0x2e], R22 ;  /* 0xffffd21614007986 */ /* 0x0003e6000c101518 */
[----:B------:R-:W-:-:S05]  /*aa50*/  IMAD.WIDE.U32 R4, R4, -0x326172a9, RZ ;  /* 0xcd9e8d5704047825 */ /* 0x000fca00078e00ff */
[----:B------:R-:W-:Y:S02]  /*aa60*/  LOP3.LUT R2, R5, UR23, R2, 0x96, !PT ;  /* 0x0000001705027c12 */ /* 0x000fe4000f8e9602 */
[C---:B------:R-:W-:Y:S02]  /*aa70*/  LOP3.LUT R7, R4.reuse, 0xff, RZ, 0xc0, !PT ;  /* 0x000000ff04077812 */ /* 0x040fe400078ec0ff */
[----:B-1----:R-:W-:Y:S02]  /*aa80*/  LOP3.LUT R22, R3, UR31, R6, 0x96, !PT ;  /* 0x0000001f03167c12 */ /* 0x002fe4000f8e9606 */
[----:B------:R-:W-:Y:S02]  /*aa90*/  LOP3.LUT R3, R4, 0xffff, RZ, 0xc0, !PT ;  /* 0x0000ffff04037812 */ /* 0x000fe400078ec0ff */
[--C-:B------:R-:W-:Y:S02]  /*aaa0*/  SHF.R.U32.HI R5, RZ, 0x10, R4.reuse ;  /* 0x00000010ff057819 */ /* 0x100fe40000011604 */
[----:B------:R-:W-:-:S02]  /*aab0*/  SHF.R.U32.HI R6, RZ, 0x18, R4 ;  /* 0x00000018ff067819 */ /* 0x000fc40000011604 */
[----:B------:R-:W-:Y:S02]  /*aac0*/  SHF.R.U32.HI R4, RZ, 0x8, R3 ;  /* 0x00000008ff047819 */ /* 0x000fe40000011603 */
[----:B------:R-:W-:-:S04]  /*aad0*/  LOP3.LUT R3, R5, 0xff, RZ, 0xc0, !PT ;  /* 0x000000ff05037812 */ /* 0x000fc800078ec0ff */
[----:B------:R-:W-:Y:S02]  /*aae0*/  PRMT R6, R3, 0x5410, R6 ;  /* 0x0000541003067816 */ /* 0x000fe40000000006 */
[C---:B------:R-:W-:Y:S02]  /*aaf0*/  LOP3.LUT R3, R2.reuse, 0xffff, RZ, 0xc0, !PT ;  /* 0x0000ffff02037812 */ /* 0x040fe400078ec0ff */
[----:B------:R-:W-:Y:S02]  /*ab00*/  PRMT R7, R7, 0x5410, R4 ;  /* 0x0000541007077816 */ /* 0x000fe40000000004 */
[----:B------:R-:W-:Y:S02]  /*ab10*/  SHF.R.U32.HI R4, RZ, 0x8, R3 ;  /* 0x00000008ff047819 */ /* 0x000fe40000011603 */
[----:B------:R-:W-:-:S04]  /*ab20*/  LOP3.LUT R3, R2, 0xff, RZ, 0xc0, !PT ;  /* 0x000000ff02037812 */ /* 0x000fc800078ec0ff */
[----:B------:R-:W-:Y:S02]  /*ab30*/  PRMT R5, R3, 0x5410, R4 ;  /* 0x0000541003057816 */ /* 0x000fe40000000004 */
[--C-:B------:R-:W-:Y:S02]  /*ab40*/  SHF.R.U32.HI R4, RZ, 0x10, R2.reuse ;  /* 0x00000010ff047819 */ /* 0x100fe40000011602 */
[----:B------:R-:W-:Y:S02]  /*ab50*/  SHF.R.U32.HI R3, RZ, 0x18, R2 ;  /* 0x00000018ff037819 */ /* 0x000fe40000011602 */
[----:B------:R-:W-:-:S04]  /*ab60*/  LOP3.LUT R2, R4, 0xff, RZ, 0xc0, !PT ;  /* 0x000000ff04027812 */ /* 0x000fc800078ec0ff */
[----:B------:R-:W-:Y:S02]  /*ab70*/  PRMT R16, R2, 0x5410, R3 ;  /* 0x0000541002107816 */ /* 0x000fe40000000003 */
[--C-:B------:R-:W-:Y:S02]  /*ab80*/  HSET2.LE.AND R2, R7, R0.reuse, PT ;  /* 0x0000000007027233 */ /* 0x100fe40003803000 */
[--C-:B------:R-:W-:Y:S02]  /*ab90*/  HSET2.LE.AND R3, R6, R0.reuse, PT ;  /* 0x0000000006037233 */ /* 0x100fe40003803000 */
[--C-:B------:R-:W-:Y:S02]  /*aba0*/  HSET2.LE.AND R4, R5, R0.reuse, PT ;  /* 0x0000000005047233 */ /* 0x100fe40003803000 */
[----:B------:R-:W-:Y:S02]  /*abb0*/  LOP3.LUT R6, R2, R37, RZ, 0xc0, !PT ;  /* 0x0000002502067212 */ /* 0x000fe400078ec0ff */
[----:B------:R-:W-:Y:S01]  /*abc0*/  HSET2.LE.AND R2, R16, R0, PT ;  /* 0x0000000010027233 */ /* 0x000fe20003803000 */
[----:B------:R-:W-:Y:S01]  /*abd0*/  IMAD.MOV.U32 R60, RZ, RZ, R95 ;  /* 0x000000ffff3c7224 */ /* 0x000fe200078e005f */
[----:B------:R-:W-:-:S02]  /*abe0*/  LOP3.LUT R7, R3, R18, RZ, 0xc0, !PT ;  /* 0x0000001203077212 */ /* 0x000fc400078ec0ff */
[----:B------:R-:W-:Y:S02]  /*abf0*/  LOP3.LUT R4, R4, R39, RZ, 0xc0, !PT ;  /* 0x0000002704047212 */ /* 0x000fe400078ec0ff */
[----:B------:R-:W-:Y:S01]  /*ac00*/  LOP3.LUT R5, R2, R17, RZ, 0xc0, !PT ;  /* 0x0000001102057212 */ /* 0x000fe200078ec0ff */
[----:B------:R-:W-:Y:S02]  /*ac10*/  IMAD.MOV.U32 R59, RZ, RZ, R42 ;  /* 0x000000ffff3b7224 */ /* 0x000fe400078e002a */
[----:B------:R-:W-:Y:S02]  /*ac20*/  IMAD.MOV.U32 R56, RZ, RZ, R45 ;  /* 0x000000ffff387224 */ /* 0x000fe400078e002d */
[----:B------:R-:W-:Y:S02]  /*ac30*/  IMAD.MOV.U32 R57, RZ, RZ, R43 ;  /* 0x000000ffff397224 */ /* 0x000fe400078e002b */
        /* <DEDUP_REMOVED lines=16> */
[----:B------:R-:W-:Y:S01]  /*ad40*/  IMAD.MOV.U32 R43, RZ, RZ, R92 ;  /* 0x000000ffff2b7224 */ /* 0x000fe200078e005c */
[----:B------:R1:W5:Y:S01]  /*ad50*/  LDL.LU R139, [R1+0x130] ;  /* 0x00013000018b7983 */ /* 0x0003620000300800 */
[----:B------:R-:W-:Y:S02]  /*ad60*/  IMAD.MOV.U32 R19, RZ, RZ, R214 ;  /* 0x000000ffff137224 */ /* 0x000fe400078e00d6 */
[----:B------:R-:W-:Y:S01]  /*ad70*/  IMAD.MOV.U32 R92, RZ, RZ, R138 ;  /* 0x000000ffff5c7224 */ /* 0x000fe200078e008a */
[----:B------:R-:W4:Y:S04]  /*ad80*/  LDL.LU R214, [R1+0x12c] ;  /* 0x00012c0001d67983 */ /* 0x000f280000300800 */
[----:B------:R1:W5:Y:S04]  /*ad90*/  LDL.LU R138, [R1+0x128] ;  /* 0x00012800018a7983 */ /* 0x0003680000300800 */
[----:B--2---:R-:W2:Y:S02]  /*ada0*/  LDSM.16.MT88.4 R12, [R197+0xa000] ;  /* 0x00a00000c50c783b */ /* 0x004ea40000004200 */
[-C--:B--2---:R-:W-:Y:S06]  /*adb0*/  HMMA.16816.F32 R152, R8, R12.reuse, R152 ;  /* 0x0000000c0898723c */ /* 0x084fec0000001898 */
[C---:B------:R-:W-:Y:S06]  /*adc0*/  HMMA.16816.F32 R168, R4.reuse, R12, R168 ;  /* 0x0000000c04a8723c */ /* 0x040fec00000018a8 */
[-C--:B------:R-:W-:Y:S06]  /*add0*/  HMMA.16816.F32 R164, R4, R14.reuse, R164 ;  /* 0x0000000e04a4723c */ /* 0x080fec00000018a4 */
[C---:B------:R-:W-:Y:S01]  /*ade0*/  HMMA.16816.F32 R36, R8.reuse, R14, R60 ;  /* 0x0000000e0824723c */ /* 0x040fe2000000183c */
[----:B---3--:R-:W2:Y:S05]  /*adf0*/  LDSM.16.MT88.4 R12, [R199+0xa000] ;  /* 0x00a00000c70c783b */ /* 0x008eaa0000004200 */
[----:B--2---:R-:W-:Y:S07]  /*ae00*/  HMMA.16816.F32 R144, R8, R12, R56 ;  /* 0x0000000c0890723c */ /* 0x004fee0000001838 */
[----:B------:R-:W-:-:S02]  /*ae10*/  IMAD.MOV.U32 R56, RZ, RZ, R42 ;  /* 0x000000ffff387224 */ /* 0x000fc400078e002a */
[----:B------:R-:W-:Y:S02]  /*ae20*/  IMAD.MOV.U32 R42, RZ, RZ, R93 ;  /* 0x000000ffff2a7224 */ /* 0x000fe400078e005d */
[----:B------:R-:W-:Y:S02]  /*ae30*/  IMAD.MOV.U32 R93, RZ, RZ, R202 ;  /* 0x000000ffff5d7224 */ /* 0x000fe400078e00ca */
[----:B------:R-:W2:Y:S01]  /*ae40*/  LDL.LU R202, [R1+0x124] ;  /* 0x0001240001ca7983 */ /* 0x000ea20000300800 */
[----:B------:R-:W-:Y:S02]  /*ae50*/  IMAD.MOV.U32 R58, RZ, RZ, R94 ;  /* 0x000000ffff3a7224 */ /* 0x000fe400078e005e */
[----:B------:R-:W-:Y:S02]  /*ae60*/  IMAD.MOV.U32 R94, RZ, RZ, R201 ;  /* 0x000000ffff5e7224 */ /* 0x000fe400078e00c9 */
[----:B------:R-:W3:Y:S01]  /*ae70*/  LDL.LU R201, [R1+0x120] ;  /* 0x0001200001c97983 */ /* 0x000ee20000300800 */
[----:B------:R-:W-:-:S02]  /*ae80*/  IMAD.MOV.U32 R140, RZ, RZ, R189 ;  /* 0x000000ffff8c7224 */ /* 0x000fc400078e00bd */
[----:B------:R-:W-:Y:S02]  /*ae90*/  IMAD.MOV.U32 R141, RZ, RZ, R188 ;  /* 0x000000ffff8d7224 */ /* 0x000fe400078e00bc */
[----:B------:R-:W-:Y:S02]  /*aea0*/  IMAD.MOV.U32 R188, RZ, RZ, R40 ;  /* 0x000000ffffbc7224 */ /* 0x000fe400078e0028 */
[----:B------:R-:W-:Y:S02]  /*aeb0*/  IMAD.MOV.U32 R189, RZ, RZ, R41 ;  /* 0x000000ffffbd7224 */ /* 0x000fe400078e0029 */
[----:B------:R-:W-:Y:S02]  /*aec0*/  IMAD.MOV.U32 R40, RZ, RZ, R78 ;  /* 0x000000ffff287224 */ /* 0x000fe400078e004e */
[----:B------:R-:W-:Y:S01]  /*aed0*/  IMAD.MOV.U32 R41, RZ, RZ, R52 ;  /* 0x000000ffff297224 */ /* 0x000fe200078e0034 */
[C---:B------:R-:W-:Y:S06]  /*aee0*/  HMMA.16816.F32 R160, R4.reuse, R12, R160 ;  /* 0x0000000c04a0723c */ /* 0x040fec00000018a0 */
[-C--:B------:R-:W-:Y:S06]  /*aef0*/  HMMA.16816.F32 R156, R4, R14.reuse, R156 ;  /* 0x0000000e049c723c */ /* 0x080fec000000189c */
[----:B------:R-:W-:Y:S01]  /*af00*/  HMMA.16816.F32 R40, R8, R14, R40 ;  /* 0x0000000e0828723c */ /* 0x000fe20000001828 */
[----:B------:R-:W-:-:S02]  /*af10*/  IMAD.MOV.U32 R57, RZ, RZ, R95 ;  /* 0x000000ffff397224 */ /* 0x000fc400078e005f */
[----:B------:R-:W-:Y:S02]  /*af20*/  IMAD.MOV.U32 R59, RZ, RZ, R79 ;  /* 0x000000ffff3b7224 */ /* 0x000fe400078e004f */
[----:B------:R-:W-:Y:S02]  /*af30*/  IMAD.MOV.U32 R78, RZ, RZ, R119 ;  /* 0x000000ffff4e7224 */ /* 0x000fe400078e0077 */
[----:B------:R-:W-:Y:S02]  /*af40*/  IMAD.MOV.U32 R79, RZ, RZ, R118 ;  /* 0x000000ffff4f7224 */ /* 0x000fe400078e0076 */
[----:B------:R-:W-:Y:S02]  /*af50*/  @!P1 HADD2 R69, -R34.H0_H0, -RZ.H0_H0 ;  /* 0xa00000ff22459230 */ /* 0x000fe40000000900 */
[----:B------:R-:W-:Y:S02]  /*af60*/  IMAD.MOV.U32 R16, RZ, RZ, R103 ;  /* 0x000000ffff107224 */ /* 0x000fe400078e0067 */
[----:B------:R-:W-:Y:S01]  /*af70*/  IMAD.MOV.U32 R17, RZ, RZ, R102 ;  /* 0x000000ffff117224 */ /* 0x000fe200078e0066 */
[----:B------:R-:W-:Y:S01]  /*af80*/  @!P1 PRMT R34, R69, 0x5410, RZ ;  /* 0x0000541045229816 */ /* 0x000fe200000000ff */
[----:B------:R-:W-:-:S02]  /*af90*/  IMAD.MOV.U32 R119, RZ, RZ, R71 ;  /* 0x000000ffff777224 */ /* 0x000fc400078e0047 */
[----:B------:R-:W-:Y:S02]  /*afa0*/  IMAD.MOV.U32 R95, RZ, RZ, R212 ;  /* 0x000000ffff5f7224 */ /* 0x000fe400078e00d4 */
[----:B------:R-:W-:Y:S02]  /*afb0*/  IMAD.MOV.U32 R97, RZ, RZ, R117 ;  /* 0x000000ffff617224 */ /* 0x000fe400078e0075 */
[----:B------:R-:W-:Y:S02]  /*afc0*/  IMAD.MOV.U32 R100, RZ, RZ, R210 ;  /* 0x000000ffff647224 */ /* 0x000fe400078e00d2 */
[----:B------:R-:W-:Y:S02]  /*afd0*/  IMAD.MOV.U32 R101, RZ, RZ, R209 ;  /* 0x000000ffff657224 */ /* 0x000fe400078e00d1 */
[----:B------:R-:W-:Y:S02]  /*afe0*/  IMAD.MOV.U32 R116, RZ, RZ, R206 ;  /* 0x000000ffff747224 */ /* 0x000fe400078e00ce */
[----:B------:R-:W-:Y:S01]  /*aff0*/  IMAD.MOV.U32 R112, RZ, RZ, R198 ;  /* 0x000000ffff707224 */ /* 0x000fe200078e00c6 */
[----:B------:R-:W-:Y:S01]  /*b000*/  @!P4 PRMT R187, R66, 0x5410, RZ ;  /* 0x0000541042bbc816 */ /* 0x000fe200000000ff */
[----:B------:R-:W-:Y:S01]  /*b010*/  IMAD.MOV.U32 R102, RZ, RZ, R208 ;  /* 0x000000ffff667224 */ /* 0x000fe200078e00d0 */
[----:B------:R1:W5:Y:S01]  /*b020*/  LDL.LU R212, [R1+0x11c] ;  /* 0x00011c0001d47983 */ /* 0x0003620000300800 */
[----:B------:R-:W-:-:S02]  /*b030*/  IMAD.MOV.U32 R103, RZ, RZ, R207 ;  /* 0x000000ffff677224 */ /* 0x000fc400078e00cf */
[----:B------:R-:W-:Y:S01]  /*b040*/  IMAD.MOV.U32 R117, RZ, RZ, R205 ;  /* 0x000000ffff757224 */ /* 0x000fe200078e00cd */
[----:B------:R1:W5:Y:S01]  /*b050*/  LDL.LU R210, [R1+0x118] ;  /* 0x0001180001d27983 */ /* 0x0003620000300800 */
[----:B------:R-:W-:Y:S02]  /*b060*/  IMAD.MOV.U32 R118, RZ, RZ, R204 ;  /* 0x000000ffff767224 */ /* 0x000fe400078e00cc */
[----:B------:R-:W-:-:S04]  /*b070*/  IMAD.WIDE.U32 R2, R22, -0x2daee0ad, RZ ;  /* 0xd2511f5316027825 */ /* 0x000fc800078e00ff */
[----:B------:R-:W-:Y:S02]  /*b080*/  IMAD.MOV.U32 R148, RZ, RZ, R203 ;  /* 0x000000ffff947224 */ /* 0x000fe400078e00cb */
[----:B------:R-:W-:Y:S02]  /*b090*/  IMAD.MOV.U32 R149, RZ, RZ, R200 ;  /* 0x000000ffff957224 */ /* 0x000fe400078e00c8 */
[----:B------:R-:W-:Y:S01]  /*b0a0*/  IMAD.MOV.U32 R113, RZ, RZ, R196 ;  /* 0x000000ffff717224 */ /* 0x000fe200078e00c4 */
[----:B------:R-:W-:Y:S04]  /*b0b0*/  STG.E.U16 desc[UR24][R20.64+-0x30], R23 ;  /* 0xffffd01714007986 */ /* 0x000fe8000c101518 */
[----:B------:R1:W5:Y:S04]  /*b0c0*/  LDL.LU R209, [R1+0x114] ;  /* 0x0001140001d17983 */ /* 0x0003680000300800 */
[----:B------:R1:W5:Y:S04]  /*b0d0*/  LDL.LU R208, [R1+0x110] ;  /* 0x0001100001d07983 */ /* 0x0003680000300800 */
[----:B--2---:R-:W2:Y:S04]  /*b0e0*/  LDSM.16.MT88.4 R12, [R202+0xa000] ;  /* 0x00a00000ca0c783b */ /* 0x004ea80000004200 */
[----:B------:R-:W-:Y:S04]  /*b0f0*/  STG.E.U16 desc[UR24][R32.64+-0x30], R186 ;  /* 0xffffd0ba20007986 */ /* 0x000fe8000c101518 */
[----:B------:R-:W-:Y:S04]  /*b100*/  STG.E.U16 desc[UR24][R32.64+-0x2e], R185 ;  /* 0xffffd2b920007986 */ /* 0x000fe8000c101518 */
[----:B------:R1:W5:Y:S01]  /*b110*/  LDL.LU R207, [R1+0x10c] ;  /* 0x00010c0001cf7983 */ /* 0x0003620000300800 */
[-C--:B--2---:R-:W-:Y:S06]  /*b120*/  HMMA.16816.F32 R44, R8, R12.reuse, R56 ;  /* 0x0000000c082c723c */ /* 0x084fec0000001838 */
[----:B------:R-:W-:Y:S06]  /*b130*/  HMMA.16816.F32 R52, R4, R12, R80 ;  /* 0x0000000c0434723c */ /* 0x000fec0000001850 */
[-C--:B------:R-:W-:Y:S01]  /*b140*/  HMMA.16816.F32 R60, R8, R14.reuse, R76 ;  /* 0x0000000e083c723c */ /* 0x080fe2000000184c */
[----:B------:R-:W-:Y:S04]  /*b150*/  STG.E.U16 desc[UR24][R30.64+-0x30], R176 ;  /* 0xffffd0b01e007986 */ /* 0x000fe8000c101518 */
[----:B------:R-:W-:Y:S01]  /*b160*/  STG.E.U16 desc[UR24][R30.64+-0x2e], R175 ;  /* 0xffffd2af1e007986 */ /* 0x000fe2000c101518 */
[----:B------:R-:W-:Y:S03]  /*b170*/  HMMA.16816.F32 R56, R4, R14, R84 ;  /* 0x0000000e0438723c */ /* 0x000fe60000001854 */
[----:B---3--:R-:W2:Y:S04]  /*b180*/  LDSM.16.MT88.4 R12, [R201+0xa000] ;  /* 0x00a00000c90c783b */ /* 0x008ea80000004200 */
[----:B------:R1:W5:Y:S04]  /*b190*/  LDL.LU R206, [R1+0x108] ;  /* 0x0001080001ce7983 */ /* 0x0003680000300800 */
[----:B------:R-:W-:Y:S04]  /*b1a0*/  STG.E.U16 desc[UR24][R28.64+-0x30], R174 ;  /* 0xffffd0ae1c007986 */ /* 0x000fe8000c101518 */
[----:B------:R-:W-:Y:S04]  /*b1b0*/  STG.E.U16 desc[UR24][R28.64+-0x2e], R137 ;  /* 0xffffd2891c007986 */ /* 0x000fe8000c101518 */
[----:B------:R1:W5:Y:S01]  /*b1c0*/  LDL.LU R205, [R1+0x104] ;  /* 0x0001040001cd7983 */ /* 0x0003620000300800 */
[----:B--2---:R-:W-:Y:S06]  /*b1d0*/  HMMA.16816.F32 R68, R8, R12, R72 ;  /* 0x0000000c0844723c */ /* 0x004fec0000001848 */
[-C--:B------:R-:W-:Y:S06]  /*b1e0*/  HMMA.16816.F32 R76, R4, R14.reuse, R216 ;  /* 0x0000000e044c723c */ /* 0x080fec00000018d8 */
[----:B------:R-:W-:Y:S01]  /*b1f0*/  HMMA.16816.F32 R80, R8, R14, R16 ;  /* 0x0000000e0850723c */ /* 0x000fe20000001810 */
[----:B------:R-:W-:Y:S04]  /*b200*/  LDSM.16.MT88.4 R16, [R202+0xb000] ;  /* 0x00b00000ca10783b */ /* 0x000fe80000004200 */
[----:B------:R-:W-:Y:S01]  /*b210*/  STG.E.U16 desc[UR24][R20.64+-0x20], R184 ;  /* 0xffffe0b814007986 */ /* 0x000fe2000c101518 */
[----:B------:R-:W-:Y:S03]  /*b220*/  HMMA.16816.F32 R72, R4, R12, R192 ;  /* 0x0000000c0448723c */ /* 0x000fe600000018c0 */
[----:B------:R-:W2:Y:S04]  /*b230*/  LDSM.16.MT88.4 R12, [R197+0xb000] ;  /* 0x00b00000c50c783b */ /* 0x000ea80000004200 */
[----:B------:R-:W-:Y:S04]  /*b240*/  STG.E.U16 desc[UR24][R20.64+-0x1e], R183 ;  /* 0xffffe2b714007986 */ /* 0x000fe8000c101518 */
[----:B------:R1:W5:Y:S01]  /*b250*/  LDL.LU R204, [R1+0x100] ;  /* 0x0001000001cc7983 */ /* 0x0003620000300800 */
[-C--:B--2---:R-:W-:Y:S06]  /*b260*/  HMMA.16816.F32 R192, R8, R12.reuse, R92 ;  /* 0x0000000c08c0723c */ /* 0x084fec000000185c */
[----:B------:R-:W-:Y:S06]  /*b270*/  HMMA.16816.F32 R84, R4, R12, R220 ;  /* 0x0000000c0454723c */ /* 0x000fec00000018dc */
[----:B------:R-:W-:Y:S06]  /*b280*/  HMMA.16816.F32 R188, R8, R14, R188 ;  /* 0x0000000e08bc723c */ /* 0x000fec00000018bc */
[C---:B------:R-:W-:Y:S06]  /*b290*/  HMMA.16816.F32 R104, R4.reuse, R16, R104 ;  /* 0x000000100468723c */ /* 0x040fec0000001868 */
[----:B------:R-:W-:Y:S06]  /*b2a0*/  HMMA.16816.F32 R108, R4, R18, R108 ;  /* 0x00000012046c723c */ /* 0x000fec000000186c */
        /* <DEDUP_REMOVED lines=9> */
[C---:B------:R-:W-:Y:S06]  /*b340*/  HMMA.16816.F32 R220, R8.reuse, R14, R116 ;  /* 0x0000000e08dc723c */ /* 0x040fec0000001874 */
[----:B------:R-:W-:Y:S01]  /*b350*/  HMMA.16816.F32 R16, R8, R18, R112 ;  /* 0x000000120810723c */ /* 0x000fe20000001870 */
[----:B------:R-:W-:Y:S05]  /*b360*/  LDSM.16.MT88.4 R112, [R202+0xb800] ;  /* 0x00b80000ca70783b */ /* 0x000fea0000004200 */
[----:B------:R-:W-:Y:S01]  /*b370*/  HMMA.16816.F32 R152, R128, R148, R152 ;  /* 0x000000948098723c */ /* 0x000fe20000001898 */
[----:B------:R-:W-:Y:S04]  /*b380*/  STG.E.U16 desc[UR24][R30.64+-0x20], R136 ;  /* 0xffffe0881e007986 */ /* 0x000fe8000c101518 */
[----:B------:R-:W-:Y:S01]  /*b390*/  STG.E.U16 desc[UR24][R30.64+-0x1e], R135 ;  /* 0xffffe2871e007986 */ /* 0x000fe2000c101518 */
[C---:B------:R-:W-:Y:S03]  /*b3a0*/  HMMA.16816.F32 R100, R4.reuse, R14, R228 ;  /* 0x0000000e0464723c */ /* 0x040fe600000018e4 */
[----:B------:R-:W2:Y:S04]  /*b3b0*/  LDSM.16.MT88.4 R12, [R201+0xb000] ;  /* 0x00b00000c90c783b */ /* 0x000ea80000004200 */
[----:B------:R1:W5:Y:S04]  /*b3c0*/  LDL.LU R200, [R1+0xf8] ;  /* 0x0000f80001c87983 */ /* 0x0003680000300800 */
[----:B------:R-:W-:Y:S04]  /*b3d0*/  STG.E.U16 desc[UR24][R28.64+-0x20], R187 ;  /* 0xffffe0bb1c007986 */ /* 0x000fe8000c101518 */
[----:B------:R-:W-:Y:S04]  /*b3e0*/  STG.E.U16 desc[UR24][R28.64+-0x1e], R34 ;  /* 0xffffe2221c007986 */ /* 0x000fe8000c101518 */
[----:B------:R1:W5:Y:S01]  /*b3f0*/  LDL.LU R198, [R1+0xf4] ;  /* 0x0000f40001c67983 */ /* 0x0003620000300800 */
[C---:B--2---:R-:W-:Y:S06]  /*b400*/  HMMA.16816.F32 R120, R4.reuse, R12, R120 ;  /* 0x0000000c0478723c */ /* 0x044fec0000001878 */
[----:B------:R-:W-:Y:S06]  /*b410*/  HMMA.16816.F32 R116, R4, R14, R124 ;  /* 0x0000000e0474723c */ /* 0x000fec000000187c */
[----:B------:R-:W-:Y:S01]  /*b420*/  HMMA.16816.F32 R228, R8, R12, R140 ;  /* 0x0000000c08e4723c */ /* 0x000fe2000000188c */
[----:B------:R-:W-:Y:S01]  /*b430*/  LOP3.LUT R4, R3, UR26, R24, 0x96, !PT ;  /* 0x0000001a03047c12 */ /* 0x000fe2000f8e9618 */
[----:B------:R-:W2:Y:S01]  /*b440*/  LDSM.16.MT88.4 R140, [R199+0xa800] ;  /* 0x00a80000c78c783b */ /* 0x000ea20000004200 */
[----:B------:R-:W-:-:S02]  /*b450*/  SHF.R.U32.HI R6, RZ, 0x10, R2 ;  /* 0x00000010ff067819 */ /* 0x000fc40000011602 */
[C---:B------:R-:W-:Y:S01]  /*b460*/  LOP3.LUT R3, R2.reuse, 0xffff, RZ, 0xc0, !PT ;  /* 0x0000ffff02037812 */ /* 0x040fe200078ec0ff */
[----:B------:R-:W-:Y:S01]  /*b470*/  STG.E.U16 desc[UR24][R20.64+-0x10], R180 ;  /* 0xfffff0b414007986 */ /* 0x000fe2000c101518 */
[----:B------:R-:W-:Y:S02]  /*b480*/  LOP3.LUT R7, R2, 0xff, RZ, 0xc0, !PT ;  /* 0x000000ff02077812 */ /* 0x000fe400078ec0ff */
[----:B------:R-:W-:Y:S01]  /*b490*/  SHF.R.U32.HI R5, RZ, 0x18, R2 ;  /* 0x00000018ff057819 */ /* 0x000fe20000011602 */
[----:B------:R-:W-:Y:S01]  /*b4a0*/  STG.E.U16 desc[UR24][R20.64+-0xe], R179 ;  /* 0xfffff2b314007986 */ /* 0x000fe2000c101518 */
[----:B------:R-:W-:Y:S02]  /*b4b0*/  LOP3.LUT R2, R6, 0xff, RZ, 0xc0, !PT ;  /* 0x000000ff06027812 */ /* 0x000fe400078ec0ff */
[----:B------:R-:W-:Y:S01]  /*b4c0*/  SHF.R.U32.HI R3, RZ, 0x8, R3 ;  /* 0x00000008ff037819 */ /* 0x000fe20000011603 */
[----:B------:R-:W-:Y:S01]  /*b4d0*/  HMMA.16816.F32 R12, R8, R14, R96 ;  /* 0x0000000e080c723c */ /* 0x000fe20000001860 */
[----:B------:R-:W-:Y:S01]  /*b4e0*/  SHF.R.U32.HI R6, RZ, 0x18, R4 ;  /* 0x00000018ff067819 */ /* 0x000fe20000011604 */
[----:B------:R-:W-:Y:S01]  /*b4f0*/  LDSM.16.MT88.4 R96, [R199+0xb800] ;  /* 0x00b80000c760783b */ /* 0x000fe20000004200 */
[----:B------:R-:W-:-:S02]  /*b500*/  PRMT R7, R7, 0x5410, R3 ;  /* 0x0000541007077816 */ /* 0x000fc40000000003 */
[----:B------:R-:W-:Y:S01]  /*b510*/  SHF.R.U32.HI R3, RZ, 0x10, R4 ;  /* 0x00000010ff037819 */ /* 0x000fe20000011604 */
[----:B------:R1:W5:Y:S01]  /*b520*/  LDL.LU R196, [R1+0xf0] ;  /* 0x0000f00001c47983 */ /* 0x0003620000300800 */
[----:B------:R-:W-:Y:S02]  /*b530*/  PRMT R8, R2, 0x5410, R5 ;  /* 0x0000541002087816 */ /* 0x000fe40000000005 */
[C---:B------:R-:W-:Y:S02]  /*b540*/  LOP3.LUT R2, R4.reuse, 0xffff, RZ, 0xc0, !PT ;  /* 0x0000ffff04027812 */ /* 0x040fe400078ec0ff */
[----:B------:R-:W-:Y:S02]  /*b550*/  LOP3.LUT R5, R4, 0xff, RZ, 0xc0, !PT ;  /* 0x000000ff04057812 */ /* 0x000fe400078ec0ff */
[----:B------:R-:W-:Y:S02]  /*b560*/  SHF.R.U32.HI R4, RZ, 0x8, R2 ;  /* 0x00000008ff047819 */ /* 0x000fe40000011602 */
[----:B------:R-:W-:-:S02]  /*b570*/  LOP3.LUT R3, R3, 0xff, RZ, 0xc0, !PT ;  /* 0x000000ff03037812 */ /* 0x000fc400078ec0ff */
[--C-:B------:R-:W-:Y:S02]  /*b580*/  HSET2.LE.AND R2, R7, R0.reuse, PT ;  /* 0x0000000007027233 */ /* 0x100fe40003803000 */
[----:B------:R-:W-:Y:S02]  /*b590*/  PRMT R5, R5, 0x5410, R4 ;  /* 0x0000541005057816 */ /* 0x000fe40000000004 */
[----:B------:R-:W-:Y:S02]  /*b5a0*/  PRMT R4, R3, 0x5410, R6 ;  /* 0x0000541003047816 */ /* 0x000fe40000000006 */
[----:B------:R-:W-:Y:S02]  /*b5b0*/  LOP3.LUT R126, R2, R64, RZ, 0xc0, !PT ;  /* 0x00000040027e7212 */ /* 0x000fe400078ec0ff */
[--C-:B------:R-:W-:Y:S02]  /*b5c0*/  HSET2.LE.AND R2, R8, R0.reuse, PT ;  /* 0x0000000008027233 */ /* 0x100fe40003803000 */
[----:B------:R-:W-:-:S02]  /*b5d0*/  HSET2.LE.AND R4, R4, R0, PT ;  /* 0x0000000004047233 */ /* 0x000fc40003803000 */
[----:B------:R-:W-:Y:S02]  /*b5e0*/  HSET2.LE.AND R3, R5, R0, PT ;  /* 0x0000000005037233 */ /* 0x000fe40003803000 */
[----:B------:R-:W-:Y:S02]  /*b5f0*/  LOP3.LUT R127, R2, R51, RZ, 0xc0, !PT ;  /* 0x00000033027f7212 */ /* 0x000fe400078ec0ff */
[----:B------:R-:W-:Y:S02]  /*b600*/  LOP3.LUT R125, R4, R50, RZ, 0xc0, !PT ;  /* 0x00000032047d7212 */ /* 0x000fe400078ec0ff */
[----:B------:R-:W3:Y:S01]  /*b610*/  LDSM.16.MT88.4 R48, [R202+0xa800] ;  /* 0x00a80000ca30783b */ /* 0x000ee20000004200 */
[----:B------:R-:W-:-:S03]  /*b620*/  LOP3.LUT R124, R3, R65, RZ, 0xc0, !PT ;  /* 0x00000041037c7212 */ /* 0x000fc600078ec0ff */
[----:B------:R-:W4:Y:S01]  /*b630*/  LDSM.16.MT88.4 R64, [R201+0xa800] ;  /* 0x00a80000c940783b */ /* 0x000f220000004200 */
[----:B--2---:R-:W-:Y:S03]  /*b640*/  HMMA.16816.F32 R144, R128, R140, R144 ;  /* 0x0000008c8090723c */ /* 0x004fe60000001890 */
[----:B------:R-:W2:Y:S03]  /*b650*/  LDSM.16.MT88.4 R4, [R201+0xb800] ;  /* 0x00b80000c904783b */ /* 0x000ea60000004200 */
[C---:B------:R-:W-:Y:S06]  /*b660*/  HMMA.16816.F32 R168, R124.reuse, R148, R168 ;  /* 0x000000947ca8723c */ /* 0x040fec00000018a8 */
[-C--:B------:R-:W-:Y:S06]  /*b670*/  HMMA.16816.F32 R164, R124, R150.reuse, R164 ;  /* 0x000000967ca4723c */ /* 0x080fec00000018a4 */
[----:B------:R-:W-:Y:S06]  /*b680*/  HMMA.16816.F32 R148, R128, R150, R36 ;  /* 0x000000968094723c */ /* 0x000fec0000001824 */
        /* <DEDUP_REMOVED lines=10> */
[----:B------:R-:W-:Y:S01]  /*b730*/  HMMA.16816.F32 R64, R128, R66, R80 ;  /* 0x000000428040723c */ /* 0x000fe20000001850 */
[----:B------:R-:W3:Y:S01]  /*b740*/  LDSM.16.MT88.4 R80, [R197+0xb800] ;  /* 0x00b80000c550783b */ /* 0x000ee20000004200 */
[----:B------:R-:W-:-:S04]  /*b750*/  FADD.FTZ R2, R211, R247 ;  /* 0x000000f7d3027221 */ /* 0x000fc80000010000 */
[C---:B------:R-:W-:Y:S06]  /*b760*/  HMMA.16816.F32 R88, R124.reuse, R96, R88 ;  /* 0x000000607c58723c */ /* 0x040fec0000001858 */
[C---:B------:R-:W-:Y:S06]  /*b770*/  HMMA.16816.F32 R104, R124.reuse, R112, R104 ;  /* 0x000000707c68723c */ /* 0x040fec0000001868 */
[C---:B------:R-:W-:Y:S06]  /*b780*/  HMMA.16816.F32 R108, R124.reuse, R114, R108 ;  /* 0x000000727c6c723c */ /* 0x040fec000000186c */
[----:B--2---:R-:W-:Y:S01]  /*b790*/  HMMA.16816.F32 R120, R124, R4, R120 ;  /* 0x000000047c78723c */ /* 0x004fe20000001878 */
[----:B------:R-:W-:Y:S01]  /*b7a0*/  FADD.FTZ R3, R233, R248 ;  /* 0x000000f8e9037221 */ /* 0x000fe20000010000 */
[----:B------:R-:W-:-:S03]  /*b7b0*/  FADD.FTZ R2, R234, R2 ;  /* 0x00000002ea027221 */ /* 0x000fc60000010000 */
[----:B------:R-:W-:Y:S01]  /*b7c0*/  FADD.FTZ R3, R236, R3 ;  /* 0x00000003ec037221 */ /* 0x000fe20000010000 */
[C---:B---3--:R-:W-:Y:S06]  /*b7d0*/  HMMA.16816.F32 R76, R124.reuse, R82, R92 ;  /* 0x000000527c4c723c */ /* 0x048fec000000185c */
[C---:B------:R-:W-:Y:S06]  /*b7e0*/  HMMA.16816.F32 R72, R124.reuse, R80, R84 ;  /* 0x000000507c48723c */ /* 0x040fec0000001854 */
[C---:B------:R-:W-:Y:S06]  /*b7f0*/  HMMA.16816.F32 R92, R124.reuse, R98, R100 ;  /* 0x000000627c5c723c */ /* 0x040fec0000001864 */
[----:B------:R-:W-:Y:S06]  /*b800*/  HMMA.16816.F32 R124, R124, R6, R116 ;  /* 0x000000067c7c723c */ /* 0x000fec0000001874 */
[----:B------:R-:W-:Y:S07]  /*b810*/  HMMA.16816.F32 R116, R128, R4, R228 ;  /* 0x000000048074723c */ /* 0x000fee00000018e4 */
[----:B------:R-:W-:Y:S01]  /*b820*/  FADD.FTZ R4, R246, R249 ;  /* 0x000000f9f6047221 */ /* 0x000fe20000010000 */
[----:B------:R-:W-:-:S03]  /*b830*/  IADD3 R5, P1, R20, -0x80, RZ ;  /* 0xffffff8014057810 */ /* 0x000fc60007f3e0ff */
[----:B------:R-:W-:-:S04]  /*b840*/  FADD.FTZ R4, R240, R4 ;  /* 0x00000004f0047221 */ /* 0x000fc80000010000 */
[----:B------:R-:W-:Y:S01]  /*b850*/  FADD.FTZ R236, R241, R4 ;  /* 0x00000004f1ec7221 */ /* 0x000fe20000010000 */
[----:B------:R-:W-:Y:S01]  /*b860*/  FADD.FTZ R241, R235, R2 ;  /* 0x00000002ebf17221 */ /* 0x000fe20000010000 */
[----:B------:R-:W-:Y:S01]  /*b870*/  IADD3.X R2, R21, -0x1, RZ, P1, !PT ;  /* 0xffffffff15027810 */ /* 0x000fe20000ffe4ff */
[----:B------:R-:W-:Y:S04]  /*b880*/  STG.E.U16 desc[UR24][R32.64+-0x10], R178 ;  /* 0xfffff0b220007986 */ /* 0x000fe8000c101518 */
[----:B------:R-:W-:Y:S04]  /*b890*/  STG.E.U16 desc[UR24][R32.64+-0xe], R177 ;  /* 0xfffff2b120007986 */ /* 0x000fe8000c101518 */
[----:B------:R-:W-:Y:S04]  /*b8a0*/  STG.E.U16 desc[UR24][R30.64+-0x10], R134 ;  /* 0xfffff0861e007986 */ /* 0x000fe8000c101518 */
[----:B------:R2:W-:Y:S04]  /*b8b0*/  STG.E.U16 desc[UR24][R30.64+-0xe], R133 ;  /* 0xfffff2851e007986 */ /* 0x0005e8000c101518 */
[----:B------:R-:W-:Y:S04]  /*b8c0*/  STL [R1+0x7c], R5 ;  /* 0x00007c0501007387 */ /* 0x000fe80000100800 */
[----:B------:R-:W-:Y:S04]  /*b8d0*/  STG.E.U16 desc[UR24][R28.64+-0xe], R35 ;  /* 0xfffff2231c007986 */ /* 0x000fe8000c101518 */
[----:B------:R-:W-:Y:S01]  /*b8e0*/  STL [R1+0x78], R2 ;  /* 0x0000780201007387 */ /* 0x000fe20000100800 */
[----:B------:R-:W-:Y:S01]  /*b8f0*/  HMMA.16816.F32 R68, R128, R80, R192 ;  /* 0x000000508044723c */ /* 0x000fe200000018c0 */
[----:B------:R-:W-:-:S05]  /*b900*/  FADD.FTZ R233, R245, R26 ;  /* 0x0000001af5e97221 */ /* 0x000fca0000010000 */
[C---:B------:R-:W-:Y:S01]  /*b910*/  HMMA.16816.F32 R84, R128.reuse, R96, R224 ;  /* 0x000000608054723c */ /* 0x040fe200000018e0 */
[----:B------:R3:W-:Y:S05]  /*b920*/  STG.E.U16 desc[UR24][R28.64+-0x10], R132 ;  /* 0xfffff0841c007986 */ /* 0x0007ea000c101518 */
[----:B------:R-:W-:Y:S01]  /*b930*/  HMMA.16816.F32 R100, R128, R112, R216 ;  /* 0x000000708064723c */ /* 0x000fe200000018d8 */
[----:B------:R-:W-:Y:S01]  /*b940*/  FADD.FTZ R233, R244, R233 ;  /* 0x000000e9f4e97221 */ /* 0x000fe20000010000 */
[----:B------:R-:W-:-:S04]  /*b950*/  FADD.FTZ R240, R237, R3 ;  /* 0x00000003edf07221 */ /* 0x000fc80000010000 */
[----:B------:R-:W-:Y:S01]  /*b960*/  HMMA.16816.F32 R80, R128, R82, R188 ;  /* 0x000000528050723c */ /* 0x000fe200000018bc */
[----:B--2---:R-:W-:-:S05]  /*b970*/  IMAD.MOV.U32 R133, RZ, RZ, R214 ;  /* 0x000000ffff857224 */ /* 0x004fca00078e00d6 */
[----:B------:R-:W-:Y:S01]  /*b980*/  HMMA.16816.F32 R96, R128, R98, R220 ;  /* 0x000000628060723c */ /* 0x000fe200000018dc */
[----:B------:R-:W-:-:S05]  /*b990*/  IMAD.MOV.U32 R134, RZ, RZ, R215 ;  /* 0x000000ffff867224 */ /* 0x000fca00078e00d7 */
[----:B------:R-:W-:Y:S01]  /*b9a0*/  HMMA.16816.F32 R112, R128, R114, R16 ;  /* 0x000000728070723c */ /* 0x000fe20000001810 */
[----:B------:R-:W-:-:S05]  /*b9b0*/  IMAD.MOV.U32 R135, RZ, RZ, R232 ;  /* 0x000000ffff877224 */ /* 0x000fca00078e00e8 */
[----:B------:R-:W-:Y:S01]  /*b9c0*/  HMMA.16816.F32 R128, R128, R6, R12 ;  /* 0x000000068080723c */ /* 0x000fe2000000180c */
[----:B---3--:R-:W-:Y:S01]  /*b9d0*/  IMAD.MOV.U32 R132, RZ, RZ, R213 ;  /* 0x000000ffff847224 */ /* 0x008fe200078e00d5 */
[----:B------:R-:W-:-:S07]  /*b9e0*/  NOP ;  /* 0x0000000000007918 */ /* 0x000fce0000000000 */
        /* <DEDUP_REMOVED lines=19> */
[----:B-----5:R-:W-:Y:S01]  /*bb20*/  @P3 STS.128 [R212+0xa000], RZ ;  /* 0x00a000ffd4003388 */ /* 0x020fe20000000c00 */
        /* <DEDUP_REMOVED lines=33> */
[----:B-1----:R-:W1:Y:S04]  /*bd40*/  LDSM.16.M88.4 R12, [R198+0x2000] ;  /* 0x00200000c60c783b */ /* 0x002e680000000200 */
[----:B------:R-:W4:Y:S04]  /*bd50*/  LDSM.16.M88.4 R176, [R196+0x8800] ;  /* 0x00880000c4b0783b */ /* 0x000f280000000200 */
[----:B------:R-:W4:Y:S04]  /*bd60*/  LDSM.16.M88.4 R16, [R198] ;  /* 0x00000000c610783b */ /* 0x000f280000000200 */
[----:B------:R-:W-:Y:S04]  /*bd70*/  LDSM.16.M88.4 R24, [R210] ;  /* 0x00000000d218783b */ /* 0x000fe80000000200 */
[----:B--2---:R-:W-:Y:S04]  /*bd80*/  LDSM.16.M88.4 R8, [R200] ;  /* 0x00000000c808783b */ /* 0x004fe80000000200 */
[----:B---3--:R-:W2:Y:S04]  /*bd90*/  LDSM.16.M88.4 R4, [R200+0x2000] ;  /* 0x00200000c804783b */ /* 0x008ea80000000200 */
[----:B------:R-:W3:Y:S04]  /*bda0*/  LDSM.16.M88.4 R132, [R207] ;  /* 0x00000000cf84783b */ /* 0x000ee80000000200 */
[----:B------:R-:W0:Y:S01]  /*bdb0*/  LDGDEPBAR ;  /* 0x00000000000079af */ /* 0x000e220000000000 */
[C---:B-1----:R-:W-:Y:S06]  /*bdc0*/  HMMA.16816.F32 R220, R12.reuse, R180, RZ ;  /* 0x000000b40cdc723c */ /* 0x042fec00000018ff */
[C---:B----4-:R-:W-:Y:S06]  /*bdd0*/  HMMA.16816.F32 R192, R12.reuse, R176, RZ ;  /* 0x000000b00cc0723c */ /* 0x050fec00000018ff */
[C---:B------:R-:W-:Y:S06]  /*bde0*/  HMMA.16816.F32 R216, R12.reuse, R182, RZ ;  /* 0x000000b60cd8723c */ /* 0x040fec00000018ff */
[----:B------:R-:W-:Y:S06]  /*bdf0*/  HMMA.16816.F32 R188, R12, R178, RZ ;  /* 0x000000b20cbc723c */ /* 0x000fec00000018ff */
[C---:B------:R-:W-:Y:S06]  /*be00*/  HMMA.16816.F32 R184, R16.reuse, R180, RZ ;  /* 0x000000b410b8723c */ /* 0x040fec00000018ff */
[C---:B------:R-:W-:Y:S06]  /*be10*/  HMMA.16816.F32 R224, R16.reuse, R182, RZ ;  /* 0x000000b610e0723c */ /* 0x040fec00000018ff */
[C---:B------:R-:W-:Y:S06]  /*be20*/  HMMA.16816.F32 R12, R16.reuse, R176, RZ ;  /* 0x000000b0100c723c */ /* 0x040fec00000018ff */
[----:B------:R-:W-:Y:S06]  /*be30*/  HMMA.16816.F32 R16, R16, R178, RZ ;  /* 0x000000b21010723c */ /* 0x000fec00000018ff */
[C---:B--2---:R-:W-:Y:S06]  /*be40*/  HMMA.16816.F32 R176, R4.reuse, R24, R192 ;  /* 0x0000001804b0723c */ /* 0x044fec00000018c0 */
[----:B------:R-:W-:Y:S06]  /*be50*/  HMMA.16816.F32 R188, R4, R26, R188 ;  /* 0x0000001a04bc723c */ /* 0x000fec00000018bc */
[----:B------:R-:W-:Y:S01]  /*be60*/  HMMA.16816.F32 R180, R8, R24, R12 ;  /* 0x0000001808b4723c */ /* 0x000fe2000000180c */
[----:B------:R-:W-:Y:S05]  /*be70*/  LDSM.16.M88.4 R12, [R204+0x8800] ;  /* 0x00880000cc0c783b */ /* 0x000fea0000000200 */
[C---:B---3--:R-:W-:Y:S06]  /*be80*/  HMMA.16816.F32 R220, R4.reuse, R132, R220 ;  /* 0x0000008404dc723c */ /* 0x048fec00000018dc */
        /* <DEDUP_REMOVED lines=70> */
[C---:B--2---:R-:W-:Y:S06]  /*c2f0*/  HMMA.16816.F32 R188, R4.reuse, R12, R188 ;  /* 0x0000000c04bc723c */ /* 0x044fec00000018bc */
[----:B------:R-:W-:Y:S06]  /*c300*/  HMMA.16816.F32 R184, R4, R14, R184 ;  /* 0x0000000e04b8723c */ /* 0x000fec00000018b8 */
[C---:B---3--:R-:W-:Y:S06]  /*c310*/  HMMA.16816.F32 R180, R8.reuse, R16, R180 ;  /* 0x0000001008b4723c */ /* 0x048fec00000018b4 */
[C---:B------:R-:W-:Y:S06]  /*c320*/  HMMA.16816.F32 R176, R8.reuse, R18, R176 ;  /* 0x0000001208b0723c */ /* 0x040fec00000018b0 */
        /* <DEDUP_REMOVED lines=54> */
.L_x_1377:
[----:B------:R-:W-:Y:S05]  /*c690*/  BSYNC B0 ;  /* 0x0000000000007941 */ /* 0x000fea0003800000 */
.L_x_1376:
[----:B------:R-:W0:Y:S02]  /*c6a0*/  LDGDEPBAR ;  /* 0x00000000000079af */ /* 0x000e240000000000 */
.L_x_1375:
[----:B-1----:R-:W3:Y:S04]  /*c6b0*/  LDL.64 R6, [R1+0x38] ;  /* 0x0000380001067983 */ /* 0x002ee80000100a00 */
[----:B------:R-:W4:Y:S01]  /*c6c0*/  LDL.64 R4, [R1+0x30] ;  /* 0x0000300001047983 */ /* 0x000f220000100a00 */
[----:B--2---:R-:W-:Y:S01]  /*c6d0*/  IMAD.U32 R2, RZ, RZ, UR42 ;  /* 0x0000002aff027e24 */ /* 0x004fe2000f8e00ff */
[----:B------:R-:W-:Y:S01]  /*c6e0*/  ULOP3.LUT UR4, UR42, UR29, URZ, 0x3c, !UPT ;  /* 0x0000001d2a047292 */ /* 0x000fe2000f8e3c3f */
[----:B------:R-:W1:Y:S01]  /*c6f0*/  S2R R3, SR_TID.X ;  /* 0x0000000000037919 */ /* 0x000e620000002100 */
        /* <DEDUP_REMOVED lines=8> */
[----:B------:R-:W-:Y:S02]  /*c780*/  STL [R1+0x110], R208 ;  /* 0x000110d001007387 */ /* 0x000fe40000100800 */
[----:B------:R-:W-:Y:S02]  /*c790*/  LOP3.LUT R3, R3, 0x6, RZ, 0xc0, !PT ;  /* 0x0000000603037812 */ /* 0x000fe400078ec0ff */
[----:B------:R-:W-:Y:S03]  /*c7a0*/  STL [R1+0x10c], R207 ;  /* 0x00010ccf01007387 */ /* 0x000fe60000100800 */
[----:B------:R-:W-:Y:S01]  /*c7b0*/  IMAD R2, R2, 0x20, R3 ;  /* 0x0000002002027824 */ /* 0x000fe200078e0203 */
[----:B------:R-:W-:Y:S03]  /*c7c0*/  STL [R1+0x108], R206 ;  /* 0x000108ce01007387 */ /* 0x000fe60000100800 */
[C---:B------:R-:W-:Y:S01]  /*c7d0*/  VIADD R10, R2.reuse, 0x10 ;  /* 0x00000010020a7836 */ /* 0x040fe20000000000 */
[C---:B------:R-:W-:Y:S01]  /*c7e0*/  ISETP.GE.AND P1, PT, R2.reuse, R138, PT ;  /* 0x0000008a0200720c */ /* 0x040fe20003f26270 */
[C---:B------:R-:W-:Y:S01]  /*c7f0*/  VIADD R9, R2.reuse, 0x11 ;  /* 0x0000001102097836 */ /* 0x040fe20000000000 */
[----:B------:R-:W-:Y:S01]  /*c800*/  STL [R1+0x104], R205 ;  /* 0x000104cd01007387 */ /* 0x000fe20000100800 */
[----:B------:R-:W-:Y:S01]  /*c810*/  VIADD R8, R2, 0x18 ;  /* 0x0000001802087836 */ /* 0x000fe20000000000 */
[----:B------:R-:W-:-:S02]  /*c820*/  FSEL R11, R180, -INF , !P1 ;  /* 0xff800000b40b7808 */ /* 0x000fc40004800000 */
[----:B------:R-:W-:Y:S01]  /*c830*/  ISETP.GE.AND P1, PT, R10, R138, PT ;  /* 0x0000008a0a00720c */ /* 0x000fe20003f26270 */
[----:B------:R-:W-:Y:S01]  /*c840*/  STL [R1+0x100], R204 ;  /* 0x000100cc01007387 */ /* 0x000fe20000100800 */
[----:B------:R-:W-:Y:S02]  /*c850*/  FMNMX.FTZ R3, R214, R11, !PT ;  /* 0x0000000bd6037209 */ /* 0x000fe40007810000 */
[----:B------:R-:W-:Y:S01]  /*c860*/  FSEL R15, R132, -INF , !P1 ;  /* 0xff800000840f7808 */ /* 0x000fe20004800000 */
[----:B------:R-:W-:Y:S04]  /*c870*/  STL [R1+0xfc], R203 ;  /* 0x0000fccb01007387 */ /* 0x000fe80000100800 */
[----:B------:R-:W-:Y:S04]  /*c880*/  STL [R1+0xf8], R200 ;  /* 0x0000f8c801007387 */ /* 0x000fe80000100800 */
[----:B------:R-:W-:Y:S04]  /*c890*/  STL [R1+0xf4], R198 ;  /* 0x0000f4c601007387 */ /* 0x000fe80000100800 */
[----:B------:R-:W-:Y:S04]  /*c8a0*/  STL [R1+0xf0], R196 ;  /* 0x0000f0c401007387 */ /* 0x000fe80000100800 */
[----:B------:R-:W-:Y:S01]  /*c8b0*/  STL [R1+0x128], R138 ;  /* 0x0001288a01007387 */ /* 0x000fe20000100800 */
[----:B---3--:R-:W-:-:S02]  /*c8c0*/  IMAD.MOV.U32 R244, RZ, RZ, R6 ;  /* 0x000000fffff47224 */ /* 0x008fc400078e0006 */
[C---:B------:R-:W-:Y:S02]  /*c8d0*/  VIADD R6, R2.reuse, 0x1 ;  /* 0x0000000102067836 */ /* 0x040fe40000000000 */
[----:B----4-:R-:W-:Y:S02]  /*c8e0*/  IMAD.MOV.U32 R223, RZ, RZ, R5 ;  /* 0x000000ffffdf7224 */ /* 0x010fe400078e0005 */
[----:B------:R-:W-:Y:S01]  /*c8f0*/  VIADD R5, R2, 0x8 ;  /* 0x0000000802057836 */ /* 0x000fe20000000000 */
[-C--:B------:R-:W-:Y:S01]  /*c900*/  ISETP.GE.AND P6, PT, R6, R138.reuse, PT ;  /* 0x0000008a0600720c */ /* 0x080fe20003fc6270 */
[----:B------:R-:W-:Y:S02]  /*c910*/  IMAD.MOV.U32 R222, RZ, RZ, R4 ;  /* 0x000000ffffde7224 */ /* 0x000fe400078e0004 */
[C---:B------:R-:W-:Y:S01]  /*c920*/  VIADD R4, R2.reuse, 0x9 ;  /* 0x0000000902047836 */ /* 0x040fe20000000000 */
[-C--:B------:R-:W-:Y:S01]  /*c930*/  ISETP.GE.AND P5, PT, R5, R138.reuse, PT ;  /* 0x0000008a0500720c */ /* 0x080fe20003fa6270 */
[----:B------:R-:W-:Y:S01]  /*c940*/  IMAD.MOV.U32 R245, RZ, RZ, R7 ;  /* 0x000000fffff57224 */ /* 0x000fe200078e0007 */
[----:B------:R-:W-:Y:S01]  /*c950*/  FSEL R18, R181, -INF , !P6 ;  /* 0xff800000b5127808 */ /* 0x000fe20007000000 */
[----:B------:R-:W-:Y:S01]  /*c960*/  VIADD R7, R2, 0x19 ;  /* 0x0000001902077836 */ /* 0x000fe20000000000 */
[----:B------:R-:W-:-:S02]  /*c970*/  ISETP.GE.AND P4, PT, R4, R138, PT ;  /* 0x0000008a0400720c */ /* 0x000fc40003f86270 */
[----:B------:R-:W-:Y:S02]  /*c980*/  FSEL R17, R176, -INF , !P5 ;  /* 0xff800000b0117808 */ /* 0x000fe40006800000 */
[----:B------:R-:W-:Y:S02]  /*c990*/  FMNMX.FTZ R3, R18, R3, !PT ;  /* 0x0000000312037209 */ /* 0x000fe40007810000 */
[----:B------:R-:W-:Y:S02]  /*c9a0*/  FSEL R16, R177, -INF , !P4 ;  /* 0xff800000b1107808 */ /* 0x000fe40006000000 */
[----:B------:R-:W-:Y:S02]  /*c9b0*/  FMNMX.FTZ R3, R17, R3, !PT ;  /* 0x0000000311037209 */ /* 0x000fe40007810000 */
[----:B------:R-:W-:Y:S02]  /*c9c0*/  ISETP.GE.AND P5, PT, R9, R138, PT ;  /* 0x0000008a0900720c */ /* 0x000fe40003fa6270 */
[----:B------:R-:W-:-:S02]  /*c9d0*/  FMNMX.FTZ R3, R16, R3, !PT ;  /* 0x0000000310037209 */ /* 0x000fc40007810000 */
        /* <DEDUP_REMOVED lines=8> */
[----:B------:R-:W-:Y:S02]  /*ca60*/  ISETP.GE.AND P6, PT, R2, R139, PT ;  /* 0x0000008b0200720c */ /* 0x000fe40003fc6270 */
[----:B------:R-:W-:Y:S02]  /*ca70*/  FMNMX.FTZ R3, R12, R3, !PT ;  /* 0x000000030c037209 */ /* 0x000fe40007810000 */
[----:B------:R-:W-:Y:S02]  /*ca80*/  ISETP.GE.AND P4, PT, R6, R139, PT ;  /* 0x0000008b0600720c */ /* 0x000fe40003f86270 */
[----:B------:R-:W-:Y:S01]  /*ca90*/  ISETP.GE.AND P5, PT, R2, R173, PT ;  /* 0x000000ad0200720c */ /* 0x000fe20003fa6270 */
[----:B------:R-:W1:Y:S01]  /*caa0*/  SHFL.BFLY PT, R19, R3, 0x2, 0x1f ;  /* 0x0c401f0003137f89 */ /* 0x000e6200000e0000 */
[----:B------:R-:W-:-:S02]  /*cab0*/  FSEL R137, R183, -INF , !P4 ;  /* 0xff800000b7897808 */ /* 0x000fc40006000000 */
[----:B------:R-:W-:-:S04]  /*cac0*/  ISETP.GE.AND P4, PT, R4, R139, PT ;  /* 0x0000008b0400720c */ /* 0x000fc80003f86270 */
[----:B------:R-:W-:Y:S02]  /*cad0*/  FSEL R35, R179, -INF , !P4 ;  /* 0xff800000b3237808 */ /* 0x000fe40006000000 */
[----:B------:R-:W-:-:S04]  /*cae0*/  ISETP.GE.AND P4, PT, R9, R139, PT ;  /* 0x0000008b0900720c */ /* 0x000fc80003f86270 */
[----:B------:R-:W-:Y:S02]  /*caf0*/  FSEL R176, R135, -INF , !P4 ;  /* 0xff80000087b07808 */ /* 0x000fe40006000000 */
[----:B------:R-:W-:-:S04]  /*cb00*/  ISETP.GE.AND P4, PT, R7, R139, PT ;  /* 0x0000008b0700720c */ /* 0x000fc80003f86270 */
[----:B------:R-:W-:Y:S02]  /*cb10*/  FSEL R174, R27, -INF , !P4 ;  /* 0xff8000001bae7808 */ /* 0x000fe40006000000 */
[-C--:B------:R-:W-:Y:S02]  /*cb20*/  ISETP.GE.AND P4, PT, R6, R172.reuse, PT ;  /* 0x000000ac0600720c */ /* 0x080fe40003f86270 */
[----:B-1----:R-:W-:Y:S02]  /*cb30*/  FMNMX.FTZ R3, R3, R19, !PT ;  /* 0x0000001303037209 */ /* 0x002fe40007810000 */
[----:B------:R-:W-:Y:S02]  /*cb40*/  FSEL R25, R219, -INF , !P4 ;  /* 0xff800000db197808 */ /* 0x000fe40006000000 */
[----:B------:R-:W-:Y:S01]  /*cb50*/  ISETP.GE.AND P4, PT, R4, R172, PT ;  /* 0x000000ac0400720c */ /* 0x000fe20003f86270 */
[----:B------:R-:W1:Y:S03]  /*cb60*/  SHFL.BFLY PT, R19, R3, 0x1, 0x1f ;  /* 0x0c201f0003137f89 */ /* 0x000e6600000e0000 */
[----:B------:R-:W-:-:S02]  /*cb70*/  FSEL R24, R195, -INF , !P4 ;  /* 0xff800000c3187808 */ /* 0x000fc40006000000 */
[----:B------:R-:W-:Y:S02]  /*cb80*/  ISETP.GE.AND P4, PT, R9, R172, PT ;  /* 0x000000ac0900720c */ /* 0x000fe40003f86270 */
[----:B-1----:R-:W-:-:S04]  /*cb90*/  FMNMX.FTZ R133, R3, R19, !PT ;  /* 0x0000001303857209 */ /* 0x002fc80007810000 */
[C---:B------:R-:W-:Y:S01]  /*cba0*/  FSETP.NEU.FTZ.AND P1, PT, R133.reuse, -INF , PT ;  /* 0xff8000008500780b */ /* 0x040fe20003f3d000 */
[----:B------:R1:W-:Y:S03]  /*cbb0*/  STL [R1+0x134], R133 ;  /* 0x0001348501007387 */ /* 0x0003e60000100800 */
[----:B------:R-:W-:-:S05]  /*cbc0*/  FSEL R3, R133, RZ, P1 ;  /* 0x000000ff85037208 */ /* 0x000fca0000800000 */
[----:B------:R-:W-:Y:S01]  /*cbd0*/  FADD.FTZ R19, R214, -R3 ;  /* 0x80000003d6137221 */ /* 0x000fe20000010000 */
[----:B------:R-:W-:-:S05]  /*cbe0*/  FMUL.FTZ R3, R133, UR6 ;  /* 0x0000000685037c20 */ /* 0x000fca0008410000 */
[----:B------:R-:W-:Y:S02]  /*cbf0*/  FSEL R3, R3, RZ, P1 ;  /* 0x000000ff03037208 */ /* 0x000fe40000800000 */
[----:B------:R-:W-:Y:S01]  /*cc00*/  ISETP.GE.AND P1, PT, R2, R172, PT ;  /* 0x000000ac0200720c */ /* 0x000fe20003f26270 */
[----:B------:R-:W-:Y:S02]  /*cc10*/  FMUL.FTZ R2, R19, UR6 ;  /* 0x0000000613027c20 */ /* 0x000fe40008410000 */
[--C-:B------:R-:W-:Y:S01]  /*cc20*/  FFMA.FTZ R132, R18, UR6, -R3.reuse ;  /* 0x0000000612847c23 */ /* 0x100fe20008010803 */
[----:B------:R-:W-:Y:S01]  /*cc30*/  FSEL R18, R182, -INF , !P6 ;  /* 0xff800000b6127808 */ /* 0x000fe20007000000 */
[--C-:B------:R-:W-:Y:S01]  /*cc40*/  FFMA.FTZ R11, R11, UR6, -R3.reuse ;  /* 0x000000060b0b7c23 */ /* 0x100fe20008010803 */
[-C--:B------:R-:W-:Y:S01]  /*cc50*/  ISETP.GE.AND P6, PT, R5, R139.reuse, PT ;  /* 0x0000008b0500720c */ /* 0x080fe20003fc6270 */
[--C-:B------:R-:W-:Y:S01]  /*cc60*/  FFMA.FTZ R180, R17, UR6, -R3.reuse ;  /* 0x0000000611b47c23 */ /* 0x100fe20008010803 */
[----:B------:R-:W2:Y:S01]  /*cc70*/  MUFU.EX2 R2, R2 ;  /* 0x0000000200027308 */ /* 0x000ea20000000800 */
[--C-:B------:R-:W-:Y:S01]  /*cc80*/  FFMA.FTZ R177, R16, UR6, -R3.reuse ;  /* 0x0000000610b17c23 */ /* 0x100fe20008010803 */
[----:B------:R-:W-:Y:S01]  /*cc90*/  FSEL R136, R178, -INF , !P6 ;  /* 0xff800000b2887808 */ /* 0x000fe20007000000 */
[--C-:B------:R-:W-:Y:S01]  /*cca0*/  FFMA.FTZ R181, R15, UR6, -R3.reuse ;  /* 0x000000060fb57c23 */ /* 0x100fe20008010803 */
[-C--:B------:R-:W-:Y:S01]  /*ccb0*/  ISETP.GE.AND P6, PT, R10, R139.reuse, PT ;  /* 0x0000008b0a00720c */ /* 0x080fe20003fc6270 */
[--C-:B------:R-:W-:Y:S01]  /*ccc0*/  FFMA.FTZ R211, R14, UR6, -R3.reuse ;  /* 0x000000060ed37c23 */ /* 0x100fe20008010803 */
[--C-:B------:R-:W-:Y:S01]  /*ccd0*/  FFMA.FTZ R214, R13, UR6, -R3.reuse ;  /* 0x000000060dd67c23 */ /* 0x100fe20008010803 */
[----:B------:R-:W-:Y:S01]  /*cce0*/  FFMA.FTZ R220, R12, UR6, -R3 ;  /* 0x000000060cdc7c23 */ /* 0x000fe20008010803 */
[----:B------:R-:W-:Y:S01]  /*ccf0*/  FSEL R34, R134, -INF , !P6 ;  /* 0xff80000086227808 */ /* 0x000fe20007000000 */
[----:B------:R-:W-:Y:S01]  /*cd00*/  MUFU.EX2 R3, R132 ;  /* 0x0000008400037308 */ /* 0x000fe20000000800 */
[----:B------:R-:W-:-:S02]  /*cd10*/  ISETP.GE.AND P6, PT, R8, R139, PT ;  /* 0x0000008b0800720c */ /* 0x000fc40003fc6270 */
[----:B------:R-:W-:Y:S02]  /*cd20*/  FSEL R16, R218, -INF , !P1 ;  /* 0xff800000da107808 */ /* 0x000fe40004800000 */
[----:B------:R-:W-:Y:S02]  /*cd30*/  FSEL R175, R26, -INF , !P6 ;  /* 0xff8000001aaf7808 */ /* 0x000fe40007000000 */
[-C--:B------:R-:W-:Y:S01]  /*cd40*/  ISETP.GE.AND P6, PT, R6, R173.reuse, PT ;  /* 0x000000ad0600720c */ /* 0x080fe20003fc6270 */
[-C--:B--2---:R-:W-:Y:S01]  /*cd50*/  FMUL.FTZ R246, R145, R2.reuse ;  /* 0x0000000291f67220 */ /* 0x084fe20000410000 */
[----:B------:R-:W-:Y:S01]  /*cd60*/  FSEL R6, R216, -INF , !P5 ;  /* 0xff800000d8067808 */ /* 0x000fe20006800000 */
[-C--:B------:R-:W-:Y:S01]  /*cd70*/  FMUL.FTZ R197, R152, R2.reuse ;  /* 0x0000000298c57220 */ /* 0x080fe20000410000 */
[----:B------:R-:W-:Y:S01]  /*cd80*/  FSEL R17, R217, -INF , !P6 ;  /* 0xff800000d9117808 */ /* 0x000fe20007000000 */
[-C--:B------:R-:W-:Y:S01]  /*cd90*/  FMUL.FTZ R199, R153, R2.reuse ;  /* 0x0000000299c77220 */ /* 0x080fe20000410000 */
[-C--:B------:R-:W-:Y:S01]  /*cda0*/  ISETP.GE.AND P6, PT, R4, R173.reuse, PT ;  /* 0x000000ad0400720c */ /* 0x080fe20003fc6270 */
[-C--:B------:R-:W-:Y:S01]  /*cdb0*/  FMUL.FTZ R216, R148, R2.reuse ;  /* 0x0000000294d87220 */ /* 0x080fe20000410000 */
[----:B------:R-:W2:Y:S01]  /*cdc0*/  MUFU.EX2 R4, R11 ;  /* 0x0000000b00047308 */ /* 0x000ea20000000800 */
[-C--:B------:R-:W-:Y:S01]  /*cdd0*/  FMUL.FTZ R217, R149, R2.reuse ;  /* 0x0000000295d97220 */ /* 0x080fe20000410000 */
[----:B------:R-:W-:Y:S01]  /*cde0*/  FSEL R23, R193, -INF , !P6 ;  /* 0xff800000c1177808 */ /* 0x000fe20007000000 */
        /* <DEDUP_REMOVED lines=28> */
[----:B------:R-:W-:Y:S01]  /*cfb0*/  F2FP.F16.F32.PACK_AB R68, R3, R4 ;  /* 0x000000040344723e */ /* 0x000fe200000000ff */
[----:B------:R-:W-:Y:S01]  /*cfc0*/  IMAD.MOV.U32 R233, RZ, RZ, R226 ;  /* 0x000000ffffe97224 */ /* 0x000fe200078e00e2 */
[----:B------:R-:W-:Y:S01]  /*cfd0*/  ISETP.GE.AND P5, PT, R5, R173, PT ;  /* 0x000000ad0500720c */ /* 0x000fe20003fa6270 */
[----:B------:R-:W-:Y:S01]  /*cfe0*/  FADD.FTZ R101, R3, R2 ;  /* 0x0000000203657221 */ /* 0x000fe20000010000 */
[----:B------:R-:W-:-:S02]  /*cff0*/  FMNMX.FTZ R2, R213, R18, !PT ;  /* 0x00000012d5027209 */ /* 0x000fc40007810000 */
[----:B------:R-:W-:Y:S02]  /*d000*/  FMNMX.FTZ R3, R232, R6, !PT ;  /* 0x00000006e8037209 */ /* 0x000fe40007810000 */
[----:B------:R-:W-:Y:S02]  /*d010*/  FMNMX.FTZ R4, R137, R2, !PT ;  /* 0x0000000289047209 */ /* 0x000fe40007810000 */
[----:B------:R-:W-:Y:S02]  /*d020*/  ISETP.GE.AND P1, PT, R5, R172, PT ;  /* 0x000000ac0500720c */ /* 0x000fe40003f26270 */
[----:B------:R-:W-:Y:S02]  /*d030*/  FSEL R26, R192, -INF , !P5 ;  /* 0xff800000c01a7808 */ /* 0x000fe40006800000 */
[----:B------:R-:W-:Y:S02]  /*d040*/  FMNMX.FTZ R2, R215, R16, !PT ;  /* 0x00000010d7027209 */ /* 0x000fe40007810000 */
[----:B------:R-:W-:-:S02]  /*d050*/  FMNMX.FTZ R3, R17, R3, !PT ;  /* 0x0000000311037209 */ /* 0x000fc40007810000 */
[----:B------:R-:W-:Y:S02]  /*d060*/  ISETP.GE.AND P5, PT, R10, R173, PT ;  /* 0x000000ad0a00720c */ /* 0x000fe40003fa6270 */
[----:B------:R-:W-:Y:S02]  /*d070*/  FSEL R27, R194, -INF , !P1 ;  /* 0xff800000c21b7808 */ /* 0x000fe40004800000 */
[----:B------:R-:W-:Y:S02]  /*d080*/  FMNMX.FTZ R2, R25, R2, !PT ;  /* 0x0000000219027209 */ /* 0x000fe40007810000 */
[----:B------:R-:W-:Y:S02]  /*d090*/  FMNMX.FTZ R3, R26, R3, !PT ;  /* 0x000000031a037209 */ /* 0x000fe40007810000 */
[----:B------:R-:W-:Y:S02]  /*d0a0*/  FMNMX.FTZ R4, R136, R4, !PT ;  /* 0x0000000488047209 */ /* 0x000fe40007810000 */
[----:B------:R-:W-:-:S02]  /*d0b0*/  ISETP.GE.AND P1, PT, R10, R172, PT ;  /* 0x000000ac0a00720c */ /* 0x000fc40003f26270 */
[----:B------:R-:W-:Y:S02]  /*d0c0*/  ISETP.GE.AND P6, PT, R9, R173, PT ;  /* 0x000000ad0900720c */ /* 0x000fe40003fc6270 */
[----:B------:R-:W-:Y:S02]  /*d0d0*/  FSEL R22, R188, -INF , !P5 ;  /* 0xff800000bc167808 */ /* 0x000fe40006800000 */
[----:B------:R-:W-:Y:S02]  /*d0e0*/  FMNMX.FTZ R2, R27, R2, !PT ;  /* 0x000000021b027209 */ /* 0x000fe40007810000 */
[----:B------:R-:W-:Y:S02]  /*d0f0*/  FMNMX.FTZ R3, R23, R3, !PT ;  /* 0x0000000317037209 */ /* 0x000fe40007810000 */
[----:B------:R-:W-:Y:S02]  /*d100*/  FMNMX.FTZ R4, R35, R4, !PT ;  /* 0x0000000423047209 */ /* 0x000fe40007810000 */
[----:B------:R-:W-:-:S02]  /*d110*/  ISETP.GE.AND P5, PT, R8, R173, PT ;  /* 0x000000ad0800720c */ /* 0x000fc40003fa6270 */
[----:B------:R-:W-:Y:S02]  /*d120*/  FSEL R19, R190, -INF , !P1 ;  /* 0xff800000be137808 */ /* 0x000fe40004800000 */
[----:B------:R-:W-:Y:S02]  /*d130*/  FSEL R15, R189, -INF , !P6 ;  /* 0xff800000bd0f7808 */ /* 0x000fe40007000000 */
[----:B------:R-:W-:Y:S02]  /*d140*/  FMNMX.FTZ R2, R24, R2, !PT ;  /* 0x0000000218027209 */ /* 0x000fe40007810000 */
[----:B------:R-:W-:Y:S02]  /*d150*/  FMNMX.FTZ R3, R22, R3, !PT ;  /* 0x0000000316037209 */ /* 0x000fe40007810000 */
[----:B------:R-:W-:Y:S02]  /*d160*/  FMNMX.FTZ R4, R34, R4, !PT ;  /* 0x0000000422047209 */ /* 0x000fe40007810000 */
[----:B------:R-:W-:-:S02]  /*d170*/  ISETP.GE.AND P1, PT, R8, R172, PT ;  /* 0x000000ac0800720c */ /* 0x000fc40003f26270 */
[----:B------:R-:W-:Y:S02]  /*d180*/  FSEL R14, R191, -INF , !P4 ;  /* 0xff800000bf0e7808 */ /* 0x000fe40006000000 */
[----:B------:R-:W-:Y:S02]  /*d190*/  ISETP.GE.AND P6, PT, R7, R173, PT ;  /* 0x000000ad0700720c */ /* 0x000fe40003fc6270 */
[----:B------:R-:W-:Y:S02]  /*d1a0*/  FSEL R13, R184, -INF , !P5 ;  /* 0xff800000b80d7808 */ /* 0x000fe40006800000 */
[----:B------:R-:W-:Y:S02]  /*d1b0*/  FMNMX.FTZ R2, R19, R2, !PT ;  /* 0x0000000213027209 */ /* 0x000fe40007810000 */
[----:B------:R-:W-:Y:S02]  /*d1c0*/  FMNMX.FTZ R3, R15, R3, !PT ;  /* 0x000000030f037209 */ /* 0x000fe40007810000 */
[----:B------:R-:W-:-:S02]  /*d1d0*/  FMNMX.FTZ R4, R176, R4, !PT ;  /* 0x00000004b0047209 */ /* 0x000fc40007810000 */
[----:B------:R-:W-:Y:S02]  /*d1e0*/  FSEL R11, R186, -INF , !P1 ;  /* 0xff800000ba0b7808 */ /* 0x000fe40004800000 */
[----:B------:R-:W-:Y:S02]  /*d1f0*/  FSEL R12, R185, -INF , !P6 ;  /* 0xff800000b90c7808 */ /* 0x000fe40007000000 */
[----:B------:R-:W-:Y:S02]  /*d200*/  FMNMX.FTZ R2, R14, R2, !PT ;  /* 0x000000020e027209 */ /* 0x000fe40007810000 */
[----:B------:R-:W-:Y:S02]  /*d210*/  FMNMX.FTZ R3, R13, R3, !PT ;  /* 0x000000030d037209 */ /* 0x000fe40007810000 */
[----:B------:R-:W-:Y:S02]  /*d220*/  FMNMX.FTZ R5, R175, R4, !PT ;  /* 0x00000004af057209 */ /* 0x000fe40007810000 */
[----:B------:R-:W-:-:S02]  /*d230*/  FMNMX.FTZ R4, R11, R2, !PT ;  /* 0x000000020b047209 */ /* 0x000fc40007810000 */
[----:B------:R-:W-:Y:S02]  /*d240*/  FMNMX.FTZ R3, R12, R3, !PT ;  /* 0x000000030c037209 */ /* 0x000fe40007810000 */
[----:B------:R-:W-:Y:S02]  /*d250*/  ISETP.GE.AND P4, PT, R7, R172, PT ;  /* 0x000000ac0700720c */ /* 0x000fe40003f86270 */
[----:B------:R-:W-:Y:S01]  /*d260*/  FMNMX.FTZ R2, R174, R5, !PT ;  /* 0x00000005ae027209 */ /* 0x000fe20007810000 */
[----:B------:R-:W1:Y:S01]  /*d270*/  SHFL.BFLY PT, R7, R3, 0x2, 0x1f ;  /* 0x0c401f0003077f89 */ /* 0x000e6200000e0000 */
[----:B------:R-:W-:-:S03]  /*d280*/  FSEL R10, R187, -INF , !P4 ;  /* 0xff800000bb0a7808 */ /* 0x000fc60006000000 */
[----:B------:R-:W2:Y:S01]  /*d290*/  SHFL.BFLY PT, R5, R2, 0x2, 0x1f ;  /* 0x0c401f0002057f89 */ /* 0x000ea200000e0000 */
[----:B------:R-:W-:-:S05]  /*d2a0*/  FMNMX.FTZ R4, R10, R4, !PT ;  /* 0x000000040a047209 */ /* 0x000fca0007810000 */
[----:B------:R-:W3:Y:S01]  /*d2b0*/  SHFL.BFLY PT, R8, R4, 0x2, 0x1f ;  /* 0x0c401f0004087f89 */ /* 0x000ee200000e0000 */
[----:B-1----:R-:W-:Y:S02]  /*d2c0*/  FMNMX.FTZ R3, R3, R7, !PT ;  /* 0x0000000703037209 */ /* 0x002fe40007810000 */
[----:B--2---:R-:W-:-:S03]  /*d2d0*/  FMNMX.FTZ R2, R2, R5, !PT ;  /* 0x0000000502027209 */ /* 0x004fc60007810000 */
[----:B------:R-:W1:Y:S04]  /*d2e0*/  SHFL.BFLY PT, R7, R3, 0x1, 0x1f ;  /* 0x0c201f0003077f89 */ /* 0x000e6800000e0000 */
[----:B------:R-:W2:Y:S01]  /*d2f0*/  SHFL.BFLY PT, R5, R2, 0x1, 0x1f ;  /* 0x0c201f0002057f89 */ /* 0x000ea200000e0000 */
[----:B---3--:R-:W-:-:S05]  /*d300*/  FMNMX.FTZ R4, R4, R8, !PT ;  /* 0x0000000804047209 */ /* 0x008fca0007810000 */
[----:B------:R-:W3:Y:S01]  /*d310*/  SHFL.BFLY PT, R8, R4, 0x1, 0x1f ;  /* 0x0c201f0004087f89 */ /* 0x000ee200000e0000 */
[----:B-1----:R-:W-:Y:S02]  /*d320*/  FMNMX.FTZ R135, R3, R7, !PT ;  /* 0x0000000703877209 */ /* 0x002fe40007810000 */
[----:B--2---:R-:W-:-:S03]  /*d330*/  FMNMX.FTZ R132, R2, R5, !PT ;  /* 0x0000000502847209 */ /* 0x004fc60007810000 */
[C---:B------:R-:W-:Y:S01]  /*d340*/  FMUL.FTZ R2, R135.reuse, UR6 ;  /* 0x0000000687027c20 */ /* 0x040fe20008410000 */
[----:B------:R-:W-:Y:S02]  /*d350*/  FSETP.NEU.FTZ.AND P4, PT, R135, -INF , PT ;  /* 0xff8000008700780b */ /* 0x000fe40003f9d000 */
[----:B------:R-:W-:Y:S02]  /*d360*/  FSETP.NEU.FTZ.AND P5, PT, R132, -INF , PT ;  /* 0xff8000008400780b */ /* 0x000fe40003fbd000 */
[----:B---3--:R-:W-:Y:S02]  /*d370*/  FMNMX.FTZ R134, R4, R8, !PT ;  /* 0x0000000804867209 */ /* 0x008fe40007810000 */
[----:B------:R-:W-:Y:S02]  /*d380*/  FSEL R3, R132, RZ, P5 ;  /* 0x000000ff84037208 */ /* 0x000fe40002800000 */
[----:B------:R-:W-:Y:S02]  /*d390*/  FSEL R4, R2, RZ, P4 ;  /* 0x000000ff02047208 */ /* 0x000fe40002000000 */
[C---:B------:R-:W-:Y:S01]  /*d3a0*/  FSETP.NEU.FTZ.AND P1, PT, R134.reuse, -INF , PT ;  /* 0xff8000008600780b */ /* 0x040fe20003f3d000 */
[----:B------:R-:W-:Y:S01]  /*d3b0*/  FADD.FTZ R52, R213, -R3 ;  /* 0x80000003d5347221 */ /* 0x000fe20000010000 */
[----:B------:R-:W-:Y:S01]  /*d3c0*/  FMUL.FTZ R3, R134, UR6 ;  /* 0x0000000686037c20 */ /* 0x000fe20008410000 */
[--C-:B------:R-:W-:Y:S01]  /*d3d0*/  FFMA.FTZ R2, R6, UR6, -R4.reuse ;  /* 0x0000000606027c23 */ /* 0x100fe20008010804 */
[----:B------:R-:W-:Y:S01]  /*d3e0*/  FMUL.FTZ R6, R132, UR6 ;  /* 0x0000000684067c20 */ /* 0x000fe20008410000 */
[----:B------:R-:W-:Y:S01]  /*d3f0*/  FSEL R5, R135, RZ, P4 ;  /* 0x000000ff87057208 */ /* 0x000fe20002000000 */
[--C-:B------:R-:W-:Y:S01]  /*d400*/  FFMA.FTZ R112, R22, UR6, -R4.reuse ;  /* 0x0000000616707c23 */ /* 0x100fe20008010804 */
[----:B------:R1:W-:Y:S01]  /*d410*/  MUFU.EX2 R9, R2 ;  /* 0x0000000200097308 */ /* 0x0003e20000000800 */
[----:B------:R-:W-:Y:S01]  /*d420*/  FSEL R3, R3, RZ, P1 ;  /* 0x000000ff03037208 */ /* 0x000fe20000800000 */
[--C-:B------:R-:W-:Y:S01]  /*d430*/  FFMA.FTZ R113, R15, UR6, -R4.reuse ;  /* 0x000000060f717c23 */ /* 0x100fe20008010804 */
[----:B------:R-:W-:Y:S01]  /*d440*/  FSEL R6, R6, RZ, P5 ;  /* 0x000000ff06067208 */ /* 0x000fe20002800000 */
[----:B------:R-:W-:Y:S01]  /*d450*/  FADD.FTZ R5, R232, -R5 ;  /* 0x80000005e8057221 */ /* 0x000fe20000010000 */
        /* <DEDUP_REMOVED lines=11> */
[--C-:B------:R-:W-:Y:S01]  /*d510*/  FFMA.FTZ R6, R25, UR6, -R3.reuse ;  /* 0x0000000619067c23 */ /* 0x100fe20008010803 */
[--C-:B-1----:R-:W-:Y:S01]  /*d520*/  FFMA.FTZ R2, R17, UR6, -R4.reuse ;  /* 0x0000000611027c23 */ /* 0x102fe20008010804 */
[----:B------:R-:W-:Y:S01]  /*d530*/  FMUL.FTZ R5, R5, UR6 ;  /* 0x0000000605057c20 */ /* 0x000fe20008410000 */
[--C-:B------:R-:W-:Y:S01]  /*d540*/  FFMA.FTZ R17, R27, UR6, -R3.reuse ;  /* 0x000000061b117c23 */ /* 0x100fe20008010803 */
[--C-:B------:R-:W-:Y:S01]  /*d550*/  FFMA.FTZ R136, R19, UR6, -R3.reuse ;  /* 0x0000000613887c23 */ /* 0x100fe20008010803 */
[----:B------:R1:W2:Y:S01]  /*d560*/  MUFU.EX2 R8, R2 ;  /* 0x0000000200087308 */ /* 0x0002a20000000800 */
[--C-:B------:R-:W-:Y:S01]  /*d570*/  FFMA.FTZ R128, R11, UR6, -R3.reuse ;  /* 0x000000060b807c23 */ /* 0x100fe20008010803 */
[----:B------:R-:W-:Y:S01]  /*d580*/  FFMA.FTZ R129, R10, UR6, -R3 ;  /* 0x000000060a817c23 */ /* 0x000fe20008010803 */
[--C-:B------:R-:W-:Y:S01]  /*d590*/  FFMA.FTZ R25, R23, UR6, -R4.reuse ;  /* 0x0000000617197c23 */ /* 0x100fe20008010804 */
[--C-:B------:R-:W-:Y:S01]  /*d5a0*/  FFMA.FTZ R18, R26, UR6, -R4.reuse ;  /* 0x000000061a127c23 */ /* 0x100fe20008010804 */
[----:B------:R-:W-:Y:S01]  /*d5b0*/  FFMA.FTZ R116, R12, UR6, -R4 ;  /* 0x000000060c747c23 */ /* 0x000fe20008010804 */
[----:B------:R-:W-:-:S02]  /*d5c0*/  PRMT R26, R68, 0x7610, R26 ;  /* 0x00007610441a7816 */ /* 0x000fc4000000001a */
[----:B------:R-:W-:Y:S08]  /*d5d0*/  MUFU.EX2 R6, R6 ;  /* 0x0000000600067308 */ /* 0x000ff00000000800 */
[----:B------:R-:W3:Y:S01]  /*d5e0*/  MUFU.EX2 R5, R5 ;  /* 0x0000000500057308 */ /* 0x000ee20000000800 */
[----:B-1----:R-:W-:Y:S01]  /*d5f0*/  FFMA.FTZ R2, R16, UR6, -R3 ;  /* 0x0000000610027c23 */ /* 0x002fe20008010803 */
[----:B--2---:R-:W-:-:S06]  /*d600*/  F2FP.F16.F32.PACK_AB R69, R8, R9 ;  /* 0x000000090845723e */ /* 0x004fcc00000000ff */
[----:B------:R1:W2:Y:S01]  /*d610*/  MUFU.EX2 R7, R2 ;  /* 0x0000000200077308 */ /* 0x0002a20000000800 */
[-C--:B---3--:R-:W-:Y:S01]  /*d620*/  FFMA.FTZ R4, R240, R5.reuse, R9 ;  /* 0x00000005f0047223 */ /* 0x088fe20000010009 */
[-C--:B------:R-:W-:Y:S01]  /*d630*/  FMUL.FTZ R232, R76, R5.reuse ;  /* 0x000000054ce87220 */ /* 0x080fe20000410000 */
[----:B------:R-:W-:Y:S02]  /*d640*/  IMAD.MOV.U32 R240, RZ, RZ, R222 ;  /* 0x000000fffff07224 */ /* 0x000fe400078e00de */
[-C--:B------:R-:W-:Y:S01]  /*d650*/  FMUL.FTZ R168, R168, R5.reuse ;  /* 0x00000005a8a87220 */ /* 0x080fe20000410000 */
[----:B------:R-:W-:Y:S01]  /*d660*/  FADD.FTZ R14, R8, R4 ;  /* 0x00000004080e7221 */ /* 0x000fe20000010000 */
[-C--:B------:R-:W-:Y:S01]  /*d670*/  FMUL.FTZ R169, R169, R5.reuse ;  /* 0x00000005a9a97220 */ /* 0x080fe20000410000 */
[-C--:B------:R-:W-:Y:S01]  /*d680*/  FMUL.FTZ R164, R164, R5.reuse ;  /* 0x00000005a4a47220 */ /* 0x080fe20000410000 */
[-C--:B------:R-:W-:Y:S01]  /*d690*/  FMUL.FTZ R165, R165, R5.reuse ;  /* 0x00000005a5a57220 */ /* 0x080fe20000410000 */
[----:B-1----:R-:W-:Y:S01]  /*d6a0*/  FSEL R2, R134, RZ, P1 ;  /* 0x000000ff86027208 */ /* 0x002fe20000800000 */
[----:B------:R-:W-:Y:S01]  /*d6b0*/  FMUL.FTZ R160, R160, R5 ;  /* 0x00000005a0a07220 */ /* 0x000fe20000410000 */
[----:B--2---:R-:W-:Y:S01]  /*d6c0*/  F2FP.F16.F32.PACK_AB R140, R6, R7 ;  /* 0x00000007068c723e */ /* 0x004fe200000000ff */
[-C--:B------:R-:W-:Y:S01]  /*d6d0*/  FMUL.FTZ R161, R161, R5.reuse ;  /* 0x00000005a1a17220 */ /* 0x080fe20000410000 */
[----:B------:R-:W-:Y:S01]  /*d6e0*/  FMUL.FTZ R156, R156, R5 ;  /* 0x000000059c9c7220 */ /* 0x000fe20000410000 */
[----:B------:R-:W-:Y:S01]  /*d6f0*/  FADD.FTZ R2, R215, -R2 ;  /* 0x80000002d7027221 */ /* 0x000fe20000010000 */
[----:B------:R-:W-:-:S02]  /*d700*/  IMAD.MOV.U32 R215, RZ, RZ, R216 ;  /* 0x000000ffffd77224 */ /* 0x000fc400078e00d8 */
[-C--:B------:R-:W-:Y:S01]  /*d710*/  FMUL.FTZ R157, R157, R5.reuse ;  /* 0x000000059d9d7220 */ /* 0x080fe20000410000 */
[----:B------:R-:W-:Y:S01]  /*d720*/  FMUL.FTZ R216, R56, R5 ;  /* 0x0000000538d87220 */ /* 0x000fe20000410000 */
[----:B------:R-:W-:-:S06]  /*d730*/  FMUL.FTZ R2, R2, UR6 ;  /* 0x0000000602027c20 */ /* 0x000fcc0008410000 */
[----:B------:R-:W1:Y:S02]  /*d740*/  MUFU.EX2 R2, R2 ;  /* 0x0000000200027308 */ /* 0x000e640000000800 */
[-C--:B-1----:R-:W-:Y:S01]  /*d750*/  FFMA.FTZ R3, R241, R2.reuse, R7 ;  /* 0x00000002f1037223 */ /* 0x082fe20000010007 */
[----:B------:R-:W-:Y:S02]  /*d760*/  IMAD.MOV.U32 R241, RZ, RZ, R223 ;  /* 0x000000fffff17224 */ /* 0x000fe400078e00df */
[-C--:B------:R-:W-:Y:S01]  /*d770*/  FMUL.FTZ R251, R95, R2.reuse ;  /* 0x000000025ffb7220 */ /* 0x080fe20000410000 */
[----:B------:R-:W-:Y:S02]  /*d780*/  IMAD.MOV.U32 R95, RZ, RZ, R233 ;  /* 0x000000ffff5f7224 */ /* 0x000fe400078e00e9 */
[----:B------:R-:W-:Y:S01]  /*d790*/  FADD.FTZ R16, R6, R3 ;  /* 0x0000000306107221 */ /* 0x000fe20000010000 */
[----:B------:R-:W-:Y:S01]  /*d7a0*/  FMUL.FTZ R233, R77, R5 ;  /* 0x000000054de97220 */ /* 0x000fe20000410000 */
[----:B------:R-:W-:Y:S01]  /*d7b0*/  LOP3.LUT R3, R241, UR4, RZ, 0x3c, !PT ;  /* 0x00000004f1037c12 */ /* 0x000fe2000f8e3cff */
[----:B------:R-:W2:Y:S01]  /*d7c0*/  LDL.LU.64 R76, [R1+0x8] ;  /* 0x00000800014c7983 */ /* 0x000ea20000300a00 */
[----:B------:R-:W-:Y:S01]  /*d7d0*/  FMUL.FTZ R231, R75, R2 ;  /* 0x000000024be77220 */ /* 0x000fe20000410000 */
[----:B------:R-:W-:-:S02]  /*d7e0*/  IMAD.MOV.U32 R75, RZ, RZ, R234 ;  /* 0x000000ffff4b7224 */ /* 0x000fc400078e00ea */
[----:B------:R-:W-:Y:S01]  /*d7f0*/  FMUL.FTZ R234, R78, R2 ;  /* 0x000000024eea7220 */ /* 0x000fe20000410000 */
[----:B------:R-:W-:-:S04]  /*d800*/  IMAD.WIDE.U32 R152, R3, -0x326172a9, RZ ;  /* 0xcd9e8d5703987825 */ /* 0x000fc800078e00ff */
[-C--:B------:R-:W-:Y:S01]  /*d810*/  FMUL.FTZ R170, R170, R2.reuse ;  /* 0x00000002aaaa7220 */ /* 0x080fe20000410000 */
[-C--:B------:R-:W-:Y:S01]  /*d820*/  FMUL.FTZ R171, R171, R2.reuse ;  /* 0x00000002abab7220 */ /* 0x080fe20000410000 */
[-C--:B------:R-:W-:Y:S01]  /*d830*/  FMUL.FTZ R166, R166, R2.reuse ;  /* 0x00000002a6a67220 */ /* 0x080fe20000410000 */
[----:B------:R-:W-:Y:S01]  /*d840*/  IMAD.MOV.U32 R78, RZ, RZ, R235 ;  /* 0x000000ffff4e7224 */ /* 0x000fe200078e00eb */
[----:B------:R-:W-:Y:S01]  /*d850*/  LOP3.LUT R3, R153, UR38, R250, 0x96, !PT ;  /* 0x0000002699037c12 */ /* 0x000fe2000f8e96fa */
[-C--:B------:R-:W-:Y:S01]  /*d860*/  FMUL.FTZ R167, R167, R2.reuse ;  /* 0x00000002a7a77220 */ /* 0x080fe20000410000 */
[-C--:B------:R-:W-:Y:S01]  /*d870*/  FMUL.FTZ R162, R162, R2.reuse ;  /* 0x00000002a2a27220 */ /* 0x080fe20000410000 */
[-C--:B------:R-:W-:Y:S01]  /*d880*/  FMUL.FTZ R163, R163, R2.reuse ;  /* 0x00000002a3a37220 */ /* 0x080fe20000410000 */
[----:B------:R-:W-:Y:S01]  /*d890*/  FMUL.FTZ R158, R158, R2 ;  /* 0x000000029e9e7220 */ /* 0x000fe20000410000 */
[----:B------:R-:W-:Y:S01]  /*d8a0*/  IMAD.WIDE.U32 R22, R3, -0x2daee0ad, RZ ;  /* 0xd2511f5303167825 */ /* 0x000fe200078e00ff */
[----:B------:R-:W-:-:S03]  /*d8b0*/  LOP3.LUT R3, R239, UR37, R152, 0x96, !PT ;  /* 0x00000025ef037c12 */ /* 0x000fc6000f8e9698 */
[-C--:B------:R-:W-:Y:S01]  /*d8c0*/  FMUL.FTZ R159, R159, R2.reuse ;  /* 0x000000029f9f7220 */ /* 0x080fe20000410000 */
[-C--:B------:R-:W-:Y:S01]  /*d8d0*/  FMUL.FTZ R194, R46, R2.reuse ;  /* 0x000000022ec27220 */ /* 0x080fe20000410000 */
[----:B------:R-:W-:Y:S01]  /*d8e0*/  FMUL.FTZ R195, R47, R2 ;  /* 0x000000022fc37220 */ /* 0x000fe20000410000 */
[----:B------:R-:W-:Y:S01]  /*d8f0*/  LOP3.LUT R6, R23, UR36, R244, 0x96, !PT ;  /* 0x0000002417067c12 */ /* 0x000fe2000f8e96f4 */
[----:B------:R-:W-:-:S04]  /*d900*/  IMAD.WIDE.U32 R8, R3, -0x2daee0ad, RZ ;  /* 0xd2511f5303087825 */ /* 0x000fc800078e00ff */
        /* <DEDUP_REMOVED lines=12> */
[-C--:B------:R-:W-:Y:S01]  /*d9d0*/  FMUL.FTZ R107, R107, R2.reuse ;  /* 0x000000026b6b7220 */ /* 0x080fe20000410000 */
[-C--:B------:R-:W-:Y:S01]  /*d9e0*/  FMUL.FTZ R110, R110, R2.reuse ;  /* 0x000000026e6e7220 */ /* 0x080fe20000410000 */
[----:B------:R-:W-:Y:S01]  /*d9f0*/  LOP3.LUT R3, R11, UR33, R6, 0x96, !PT ;  /* 0x000000210b037c12 */ /* 0x000fe2000f8e9606 */
[----:B------:R-:W-:Y:S01]  /*da00*/  IMAD.WIDE.U32 R6, R7, -0x2daee0ad, RZ ;  /* 0xd2511f5307067825 */ /* 0x000fe200078e00ff */
[----:B------:R-:W-:Y:S03]  /*da10*/  MUFU.EX2 R11, R49 ;  /* 0x00000031000b7308 */ /* 0x000fe60000000800 */
        /* <DEDUP_REMOVED lines=9> */
[----:B------:R-:W-:Y:S01]  /*dab0*/  IMAD.WIDE.U32 R6, R3, -0x326172a9, RZ ;  /* 0xcd9e8d5703067825 */ /* 0x000fe200078e00ff */
[----:B------:R-:W-:Y:S02]  /*dac0*/  LOP3.LUT R15, R9, UR31, R10, 0x96, !PT ;  /* 0x0000001f090f7c12 */ /* 0x000fe4000f8e960a */
[----:B------:R-:W-:Y:S01]  /*dad0*/  MUFU.EX2 R10, R48 ;  /* 0x00000030000a7308 */ /* 0x000fe20000000800 */
[----:B------:R-:W-:Y:S01]  /*dae0*/  IMAD.MOV.U32 R238, RZ, RZ, R224 ;  /* 0x000000ffffee7224 */ /* 0x000fe200078e00e0 */
[----:B------:R-:W-:Y:S01]  /*daf0*/  LOP3.LUT R3, R7, UR23, R8, 0x96, !PT ;  /* 0x0000001707037c12 */ /* 0x000fe2000f8e9608 */
[----:B------:R-:W-:-:S03]  /*db00*/  FMUL.FTZ R224, R60, R5 ;  /* 0x000000053ce07220 */ /* 0x000fc60000410000 */
[C---:B------:R-:W-:Y:S02]  /*db10*/  LOP3.LUT R4, R3.reuse, 0xff, RZ, 0xc0, !PT ;  /* 0x000000ff03047812 */ /* 0x040fe400078ec0ff */
[----:B------:R-:W-:Y:S01]  /*db20*/  SHF.R.U32.HI R13, RZ, 0x18, R3 ;  /* 0x00000018ff0d7819 */ /* 0x000fe20000011603 */
[----:B------:R-:W1:Y:S01]  /*db30*/  MUFU.EX2 R8, R18 ;  /* 0x0000001200087308 */ /* 0x000e620000000800 */
[----:B------:R-:W-:Y:S02]  /*db40*/  ISETP.LE.U32.AND P6, PT, R4, UR13, PT ;  /* 0x0000000d04007c0c */ /* 0x000fe4000bfc3070 */
[----:B------:R-:W-:Y:S02]  /*db50*/  LOP3.LUT R4, R3, 0xffff, RZ, 0xc0, !PT ;  /* 0x0000ffff03047812 */ /* 0x000fe400078ec0ff */
[----:B------:R-:W-:Y:S02]  /*db60*/  ISETP.LE.U32.AND P1, PT, R13, UR13, PT ;  /* 0x0000000d0d007c0c */ /* 0x000fe4000bf23070 */
[----:B------:R-:W-:-:S02]  /*db70*/  SHF.R.U32.HI R9, RZ, 0x8, R4 ;  /* 0x00000008ff097819 */ /* 0x000fc40000011604 */
[----:B------:R-:W-:Y:S01]  /*db80*/  SHF.R.U32.HI R13, RZ, 0x10, R3 ;  /* 0x00000010ff0d7819 */ /* 0x000fe20000011603 */
[----:B------:R-:W3:Y:S01]  /*db90*/  MUFU.EX2 R4, R25 ;  /* 0x0000001900047308 */ /* 0x000ee20000000800 */
[----:B------:R-:W-:Y:S02]  /*dba0*/  LOP3.LUT R9, R9, 0xffff, RZ, 0xc0, !PT ;  /* 0x0000ffff09097812 */ /* 0x000fe400078ec0ff */
[----:B------:R-:W-:Y:S01]  /*dbb0*/  LOP3.LUT R13, R13, 0xff, RZ, 0xc0, !PT ;  /* 0x000000ff0d0d7812 */ /* 0x000fe200078ec0ff */
[----:B------:R-:W-:Y:S01]  /*dbc0*/  @!P6 HADD2 R100, -R26.H0_H0, -RZ.H0_H0 ;  /* 0xa00000ff1a64e230 */ /* 0x000fe20000000900 */
[----:B------:R-:W-:Y:S01]  /*dbd0*/  ISETP.LE.U32.AND P5, PT, R9, UR13, PT ;  /* 0x0000000d09007c0c */ /* 0x000fe2000bfa3070 */
[----:B-1----:R-:W-:Y:S02]  /*dbe0*/  FADD.FTZ R14, R8, R14 ;  /* 0x0000000e080e7221 */ /* 0x002fe40000010000 */
[----:B------:R1:W4:Y:S01]  /*dbf0*/  MUFU.EX2 R9, R17 ;  /* 0x0000001100097308 */ /* 0x0003220000000800 */
[----:B------:R-:W-:Y:S01]  /*dc00*/  ISETP.LE.U32.AND P4, PT, R13, UR13, PT ;  /* 0x0000000d0d007c0c */ /* 0x000fe2000bf83070 */
[C---:B---3--:R-:W-:Y:S01]  /*dc10*/  FADD.FTZ R80, R4.reuse, R14 ;  /* 0x0000000e04507221 */ /* 0x048fe20000010000 */
[----:B------:R-:W-:-:S05]  /*dc20*/  F2FP.F16.F32.PACK_AB R49, R4, R8 ;  /* 0x000000080431723e */ /* 0x000fca00000000ff */
[----:B------:R3:W-:Y:S01]  /*dc30*/  MUFU.EX2 R14, R53 ;  /* 0x00000035000e7308 */ /* 0x0007e20000000800 */
[----:B------:R-:W-:-:S04]  /*dc40*/  PRMT R25, R68, 0x7632, R25 ;  /* 0x0000763244197816 */ /* 0x000fc80000000019 */
[----:B------:R-:W-:Y:S01]  /*dc50*/  PRMT R144, R26, 0x5410, R25 ;  /* 0x000054101a907816 */ /* 0x000fe20000000019 */
[----:B-1----:R-:W-:Y:S01]  /*dc60*/  FMUL.FTZ R17, R52, UR6 ;  /* 0x0000000634117c20 */ /* 0x002fe20008410000 */
[----:B------:R-:W-:Y:S01]  /*dc70*/  @!P5 HADD2 R97, -R25.H0_H0, -RZ.H0_H0 ;  /* 0xa00000ff1961d230 */ /* 0x000fe20000000900 */
[----:B------:R-:W1:Y:S01]  /*dc80*/  MUFU.EX2 R4, R24 ;  /* 0x0000001800047308 */ /* 0x000e620000000800 */
[----:B----4-:R-:W-:Y:S01]  /*dc90*/  FADD.FTZ R8, R9, R16 ;  /* 0x0000001009087221 */ /* 0x010fe20000010000 */
[----:B------:R-:W-:Y:S02]  /*dca0*/  @!P6 PRMT R26, R100, 0x5410, RZ ;  /* 0x00005410641ae816 */ /* 0x000fe400000000ff */
[----:B------:R-:W-:-:S04]  /*dcb0*/  @!P5 PRMT R25, R97, 0x5410, RZ ;  /* 0x000054106119d816 */ /* 0x000fc800000000ff */
[----:B------:R-:W4:Y:S01]  /*dcc0*/  MUFU.EX2 R3, R17 ;  /* 0x0000001100037308 */ /* 0x000f220000000800 */
[----:B---3--:R-:W-:Y:S02]  /*dcd0*/  IMAD.MOV.U32 R53, RZ, RZ, R193 ;  /* 0x000000ffff357224 */ /* 0x008fe400078e00c1 */
[----:B------:R-:W-:Y:S01]  /*dce0*/  FMUL.FTZ R193, R45, R5 ;  /* 0x000000052dc17220 */ /* 0x000fe20000410000 */
[C---:B-1----:R-:W-:Y:S01]  /*dcf0*/  FADD.FTZ R68, R4.reuse, R8 ;  /* 0x0000000804447221 */ /* 0x042fe20000010000 */
[----:B------:R-:W-:Y:S02]  /*dd00*/  F2FP.F16.F32.PACK_AB R48, R4, R9 ;  /* 0x000000090430723e */ /* 0x000fe400000000ff */
[----:B------:R-:W-:Y:S02]  /*dd10*/  LOP3.LUT R4, R6, 0xff, RZ, 0xc0, !PT ;  /* 0x000000ff06047812 */ /* 0x000fe400078ec0ff */
[----:B------:R-:W-:Y:S01]  /*dd20*/  SHF.R.U32.HI R8, RZ, 0x18, R6 ;  /* 0x00000018ff087819 */ /* 0x000fe20000011606 */
[-C--:B----4-:R-:W-:Y:S01]  /*dd30*/  FMUL.FTZ R222, R102, R3.reuse ;  /* 0x0000000366de7220 */ /* 0x090fe20000410000 */
[----:B------:R-:W-:Y:S01]  /*dd40*/  FMUL.FTZ R223, R103, R3 ;  /* 0x0000000367df7220 */ /* 0x000fe20000410000 */
[----:B------:R-:W-:-:S02]  /*dd50*/  IMAD.MOV.U32 R103, RZ, RZ, R249 ;  /* 0x000000ffff677224 */ /* 0x000fc400078e00f9 */
[-C--:B------:R-:W-:Y:S01]  /*dd60*/  FMUL.FTZ R249, R93, R5.reuse ;  /* 0x000000055df97220 */ /* 0x080fe20000410000 */
[----:B------:R-:W-:Y:S02]  /*dd70*/  IMAD.MOV.U32 R102, RZ, RZ, R248 ;  /* 0x000000ffff667224 */ /* 0x000fe400078e00f8 */
[----:B------:R-:W-:Y:S01]  /*dd80*/  FMUL.FTZ R248, R92, R5 ;  /* 0x000000055cf87220 */ /* 0x000fe20000410000 */
[-C--:B------:R-:W-:Y:S01]  /*dd90*/  FFMA.FTZ R34, R236, R3.reuse, R10 ;  /* 0x00000003ec227223 */ /* 0x080fe2000001000a */
[----:B------:R-:W3:Y:S01]  /*dda0*/  LDL.LU.64 R92, [R1] ;  /* 0x00000000015c7983 */ /* 0x000ee20000300a00 */
[----:B------:R-:W-:Y:S01]  /*ddb0*/  F2FP.F16.F32.PACK_AB R10, R11, R10 ;  /* 0x0000000a0b0a723e */ /* 0x000fe200000000ff */
[-C--:B------:R-:W-:Y:S01]  /*ddc0*/  FMUL.FTZ R27, R55, R3.reuse ;  /* 0x00000003371b7220 */ /* 0x080fe20000410000 */
[-C--:B------:R-:W-:Y:S01]  /*ddd0*/  FMUL.FTZ R149, R142, R3.reuse ;  /* 0x000000038e957220 */ /* 0x080fe20000410000 */
[-C--:B------:R-:W-:Y:S01]  /*dde0*/  FMUL.FTZ R148, R143, R3.reuse ;  /* 0x000000038f947220 */ /* 0x080fe20000410000 */
[----:B------:R-:W-:Y:S01]  /*ddf0*/  PRMT R24, R10, 0x7610, R24 ;  /* 0x000076100a187816 */ /* 0x000fe20000000018 */
[-C--:B------:R-:W-:Y:S01]  /*de00*/  FMUL.FTZ R203, R98, R3.reuse ;  /* 0x0000000362cb7220 */ /* 0x080fe20000410000 */
[----:B------:R-:W-:Y:S01]  /*de10*/  PRMT R19, R10, 0x7632, R19 ;  /* 0x000076320a137816 */ /* 0x000fe20000000013 */
[-C--:B------:R-:W-:Y:S01]  /*de20*/  FMUL.FTZ R142, R118, R3.reuse ;  /* 0x00000003768e7220 */ /* 0x080fe20000410000 */
[----:B------:R-:W-:Y:S01]  /*de30*/  FMUL.FTZ R143, R119, R3 ;  /* 0x00000003778f7220 */ /* 0x000fe20000410000 */
[----:B------:R-:W-:Y:S01]  /*de40*/  @!P4 HADD2 R96, -R24.H0_H0, -RZ.H0_H0 ;  /* 0xa00000ff1860c230 */ /* 0x000fe20000000900 */
[----:B------:R-:W-:Y:S01]  /*de50*/  PRMT R97, R24, 0x5410, R19 ;  /* 0x0000541018617816 */ /* 0x000fe20000000013 */
[----:B------:R-:W-:-:S02]  /*de60*/  @!P1 HADD2 R85, -R19.H0_H0, -RZ.H0_H0 ;  /* 0xa00000ff13559230 */ /* 0x000fc40000000900 */
[-C--:B------:R-:W-:Y:S01]  /*de70*/  FMUL.FTZ R192, R150, R3.reuse ;  /* 0x0000000396c07220 */ /* 0x080fe20000410000 */
[-C--:B------:R-:W-:Y:S01]  /*de80*/  FMUL.FTZ R236, R151, R3.reuse ;  /* 0x0000000397ec7220 */ /* 0x080fe20000410000 */
[----:B------:R-:W-:Y:S01]  /*de90*/  @!P4 PRMT R24, R96, 0x5410, RZ ;  /* 0x000054106018c816 */ /* 0x000fe200000000ff */
[-C--:B------:R-:W-:Y:S01]  /*dea0*/  FMUL.FTZ R96, R99, R3.reuse ;  /* 0x0000000363607220 */ /* 0x080fe20000410000 */
[-C--:B------:R-:W-:Y:S01]  /*deb0*/  FMUL.FTZ R99, R115, R3.reuse ;  /* 0x0000000373637220 */ /* 0x080fe20000410000 */
[----:B------:R-:W-:Y:S01]  /*dec0*/  ISETP.LE.U32.AND P4, PT, R4, UR13, PT ;  /* 0x0000000d04007c0c */ /* 0x000fe2000bf83070 */
[-C--:B------:R-:W-:Y:S01]  /*ded0*/  FMUL.FTZ R115, R131, R3.reuse ;  /* 0x0000000383737220 */ /* 0x080fe20000410000 */
[----:B------:R-:W-:Y:S01]  /*dee0*/  LOP3.LUT R4, R6, 0xffff, RZ, 0xc0, !PT ;  /* 0x0000ffff06047812 */ /* 0x000fe200078ec0ff */
[----:B------:R-:W-:Y:S01]  /*def0*/  IMAD.MOV.U32 R131, RZ, RZ, R27 ;  /* 0x000000ffff837224 */ /* 0x000fe200078e001b */
[----:B------:R-:W-:Y:S01]  /*df00*/  MUFU.EX2 R7, R180 ;  /* 0x000000b400077308 */ /* 0x000fe20000000800 */
[----:B------:R-:W-:Y:S01]  /*df10*/  SHF.R.U32.HI R6, RZ, 0x10, R6 ;  /* 0x00000010ff067819 */ /* 0x000fe20000011606 */
[-C--:B------:R-:W-:Y:S01]  /*df20*/  FMUL.FTZ R239, R146, R3.reuse ;  /* 0x0000000392ef7220 */ /* 0x080fe20000410000 */
[----:B------:R-:W-:Y:S01]  /*df30*/  SHF.R.U32.HI R4, RZ, 0x8, R4 ;  /* 0x00000008ff047819 */ /* 0x000fe20000011604 */
[-C--:B------:R-:W-:Y:S01]  /*df40*/  FMUL.FTZ R98, R114, R3.reuse ;  /* 0x0000000372627220 */ /* 0x080fe20000410000 */
[----:B------:R-:W-:Y:S01]  /*df50*/  LOP3.LUT R6, R6, 0xff, RZ, 0xc0, !PT ;  /* 0x000000ff06067812 */ /* 0x000fe200078ec0ff */
[----:B------:R-:W-:Y:S01]  /*df60*/  IMAD.MOV.U32 R118, RZ, RZ, R230 ;  /* 0x000000ffff767224 */ /* 0x000fe200078e00e6 */
[----:B------:R-:W-:Y:S01]  /*df70*/  @!P1 PRMT R19, R85, 0x5410, RZ ;  /* 0x0000541055139816 */ /* 0x000fe200000000ff */
[----:B------:R-:W1:Y:S01]  /*df80*/  MUFU.EX2 R27, R177 ;  /* 0x000000b1001b7308 */ /* 0x000e620000000800 */
[----:B------:R-:W-:Y:S01]  /*df90*/  ISETP.LE.U32.AND P1, PT, R8, UR13, PT ;  /* 0x0000000d08007c0c */ /* 0x000fe2000bf23070 */
[-C--:B------:R-:W-:Y:S01]  /*dfa0*/  FMUL.FTZ R85, R147, R3.reuse ;  /* 0x0000000393557220 */ /* 0x080fe20000410000 */
[----:B------:R-:W-:Y:S01]  /*dfb0*/  IMAD.MOV.U32 R119, RZ, RZ, R227 ;  /* 0x000000ffff777224 */ /* 0x000fe200078e00e3 */
[----:B------:R-:W-:Y:S01]  /*dfc0*/  LOP3.LUT R4, R4, 0xffff, RZ, 0xc0, !PT ;  /* 0x0000ffff04047812 */ /* 0x000fe200078ec0ff */
        /* <DEDUP_REMOVED lines=20> */
[----:B------:R-:W-:Y:S01]  /*e110*/  ISETP.LE.U32.AND P5, PT, R6, UR13, PT ;  /* 0x0000000d06007c0c */ /* 0x000fe2000bfa3070 */
[----:B------:R-:W-:Y:S01]  /*e120*/  IMAD.WIDE.U32 R2, R15, -0x2daee0ad, RZ ;  /* 0xd2511f530f027825 */ /* 0x000fe200078e00ff */
[----:B-1----:R-:W-:Y:S01]  /*e130*/  F2FP.F16.F32.PACK_AB R6, R27, R7 ;  /* 0x000000071b06723e */ /* 0x002fe200000000ff */
[----:B------:R-:W1:Y:S01]  /*e140*/  MUFU.EX2 R15, R35 ;  /* 0x00000023000f7308 */ /* 0x000e620000000800 */
[----:B------:R-:W-:Y:S01]  /*e150*/  ISETP.LE.U32.AND P6, PT, R4, UR13, PT ;  /* 0x0000000d04007c0c */ /* 0x000fe2000bfc3070 */
[----:B------:R-:W-:Y:S01]  /*e160*/  IMAD.MOV.U32 R74, RZ, RZ, R213 ;  /* 0x000000ffff4a7224 */ /* 0x000fe200078e00d5 */
[C---:B------:R-:W-:Y:S01]  /*e170*/  PRMT R18, R6.reuse, 0x7610, R18 ;  /* 0x0000761006127816 */ /* 0x040fe20000000012 */
[----:B------:R-:W-:Y:S01]  /*e180*/  IMAD.MOV.U32 R79, RZ, RZ, R83 ;  /* 0x000000ffff4f7224 */ /* 0x000fe200078e0053 */
[----:B------:R-:W-:Y:S01]  /*e190*/  LOP3.LUT R4, R3, UR26, R12, 0x96, !PT ;  /* 0x0000001a03047c12 */ /* 0x000fe2000f8e960c */
[----:B------:R-:W-:Y:S01]  /*e1a0*/  IMAD.MOV.U32 R94, RZ, RZ, R82 ;  /* 0x000000ffff5e7224 */ /* 0x000fe200078e0052 */
[----:B------:R-:W-:Y:S01]  /*e1b0*/  PRMT R191, R6, 0x7632, R191 ;  /* 0x0000763206bf7816 */ /* 0x000fe200000000bf */
[----:B------:R-:W-:Y:S01]  /*e1c0*/  @!P4 HADD2 R43, -R18.H0_H0, -RZ.H0_H0 ;  /* 0xa00000ff122bc230 */ /* 0x000fe20000000900 */
[----:B------:R-:W-:Y:S01]  /*e1d0*/  SHF.R.U32.HI R6, RZ, 0x10, R4 ;  /* 0x00000010ff067819 */ /* 0x000fe20000011604 */
[----:B------:R-:W-:Y:S01]  /*e1e0*/  IMAD.MOV.U32 R213, RZ, RZ, R217 ;  /* 0x000000ffffd57224 */ /* 0x000fe200078e00d9 */
[----:B------:R-:W-:Y:S01]  /*e1f0*/  PRMT R52, R18, 0x5410, R191 ;  /* 0x0000541012347816 */ /* 0x000fe200000000bf */
[----:B------:R-:W-:Y:S01]  /*e200*/  IMAD.MOV.U32 R87, RZ, RZ, R149 ;  /* 0x000000ffff577224 */ /* 0x000fe200078e0095 */
[----:B------:R-:W-:Y:S01]  /*e210*/  LOP3.LUT R6, R6, 0xff, RZ, 0xc0, !PT ;  /* 0x000000ff06067812 */ /* 0x000fe200078ec0ff */
[----:B------:R-:W-:Y:S01]  /*e220*/  IMAD.MOV.U32 R86, RZ, RZ, R148 ;  /* 0x000000ffff567224 */ /* 0x000fe200078e0094 */
[----:B------:R-:W-:Y:S01]  /*e230*/  @!P4 PRMT R18, R43, 0x5410, RZ ;  /* 0x000054102b12c816 */ /* 0x000fe200000000ff */
[----:B------:R-:W-:-:S02]  /*e240*/  IMAD.MOV.U32 R43, RZ, RZ, R192 ;  /* 0x000000ffff2b7224 */ /* 0x000fc400078e00c0 */
[----:B------:R-:W-:Y:S02]  /*e250*/  @!P6 HADD2 R36, -R191.H0_H0, -RZ.H0_H0 ;  /* 0xa00000ffbf24e230 */ /* 0x000fe40000000900 */
[----:B------:R-:W-:Y:S01]  /*e260*/  IMAD.MOV.U32 R82, RZ, RZ, R229 ;  /* 0x000000ffff527224 */ /* 0x000fe200078e00e5 */
[----:B------:R-:W-:Y:S01]  /*e270*/  ISETP.LE.U32.AND P4, PT, R6, UR13, PT ;  /* 0x0000000d06007c0c */ /* 0x000fe2000bf83070 */
[----:B------:R-:W-:Y:S02]  /*e280*/  IMAD.MOV.U32 R83, RZ, RZ, R228 ;  /* 0x000000ffff537224 */ /* 0x000fe400078e00e4 */
[-C--:B------:R-:W-:Y:S01]  /*e290*/  FMUL.FTZ R148, R40, R5.reuse ;  /* 0x0000000528947220 */ /* 0x080fe20000410000 */
[----:B------:R-:W-:Y:S02]  /*e2a0*/  IMAD.MOV.U32 R130, RZ, RZ, R225 ;  /* 0x000000ffff827224 */ /* 0x000fe400078e00e1 */
        /* <DEDUP_REMOVED lines=16> */
[----:B-1----:R-:W-:Y:S01]  /*e3b0*/  F2FP.F16.F32.PACK_AB R6, R15, R14 ;  /* 0x0000000e0f06723e */ /* 0x002fe200000000ff */
[----:B------:R-:W-:Y:S01]  /*e3c0*/  MUFU.EX2 R12, R181 ;  /* 0x000000b5000c7308 */ /* 0x000fe20000000800 */
[----:B------:R-:W-:-:S02]  /*e3d0*/  LOP3.LUT R5, R4, 0xff, RZ, 0xc0, !PT ;  /* 0x000000ff04057812 */ /* 0x000fc400078ec0ff */
[----:B------:R-:W-:-:S05]  /*e3e0*/  @!P6 PRMT R191, R36, 0x5410, RZ ;  /* 0x0000541024bfe816 */ /* 0x000fca00000000ff */
[----:B------:R-:W1:Y:S01]  /*e3f0*/  MUFU.EX2 R16, R211 ;  /* 0x000000d300107308 */ /* 0x000e620000000800 */
[----:B------:R-:W-:Y:S02]  /*e400*/  PRMT R190, R6, 0x7632, R190 ;  /* 0x0000763206be7816 */ /* 0x000fe400000000be */
[----:B------:R-:W-:Y:S02]  /*e410*/  ISETP.LE.U32.AND P6, PT, R5, UR13, PT ;  /* 0x0000000d05007c0c */ /* 0x000fe4000bfc3070 */
[----:B------:R-:W-:-:S03]  /*e420*/  SHF.R.U32.HI R5, RZ, 0x18, R4 ;  /* 0x00000018ff057819 */ /* 0x000fc60000011604 */
[----:B------:R-:W-:Y:S01]  /*e430*/  MUFU.EX2 R13, R64 ;  /* 0x00000040000d7308 */ /* 0x000fe20000000800 */
[----:B------:R-:W-:Y:S02]  /*e440*/  LOP3.LUT R4, R4, 0xffff, RZ, 0xc0, !PT ;  /* 0x0000ffff04047812 */ /* 0x000fe400078ec0ff */
[----:B------:R-:W-:-:S05]  /*e450*/  PRMT R189, R6, 0x7610, R189 ;  /* 0x0000761006bd7816 */ /* 0x000fca00000000bd */
[----:B------:R-:W4:Y:S01]  /*e460*/  MUFU.EX2 R17, R65 ;  /* 0x0000004100117308 */ /* 0x000f220000000800 */
[----:B------:R-:W-:Y:S01]  /*e470*/  @!P1 HADD2 R37, -R190.H0_H0, -RZ.H0_H0 ;  /* 0xa00000ffbe259230 */ /* 0x000fe20000000900 */
[----:B------:R-:W-:Y:S01]  /*e480*/  SHF.R.U32.HI R4, RZ, 0x8, R4 ;  /* 0x00000008ff047819 */ /* 0x000fe20000011604 */
[----:B------:R-:W-:Y:S01]  /*e490*/  @!P5 HADD2 R38, -R189.H0_H0, -RZ.H0_H0 ;  /* 0xa00000ffbd26d230 */ /* 0x000fe20000000900 */
[----:B------:R-:W-:Y:S02]  /*e4a0*/  PRMT R45, R189, 0x5410, R190 ;  /* 0x00005410bd2d7816 */ /* 0x000fe400000000be */
[----:B------:R-:W-:Y:S02]  /*e4b0*/  @!P1 PRMT R190, R37, 0x5410, RZ ;  /* 0x0000541025be9816 */ /* 0x000fe400000000ff */
[----:B------:R-:W-:Y:S02]  /*e4c0*/  LOP3.LUT R4, R4, 0xffff, RZ, 0xc0, !PT ;  /* 0x0000ffff04047812 */ /* 0x000fe400078ec0ff */
[----:B------:R-:W-:-:S02]  /*e4d0*/  ISETP.LE.U32.AND P1, PT, R5, UR13, PT ;  /* 0x0000000d05007c0c */ /* 0x000fc4000bf23070 */
[----:B------:R-:W-:Y:S02]  /*e4e0*/  @!P5 PRMT R189, R38, 0x5410, RZ ;  /* 0x0000541026bdd816 */ /* 0x000fe400000000ff */
[----:B-1----:R-:W-:Y:S02]  /*e4f0*/  F2FP.F16.F32.PACK_AB R5, R16, R12 ;  /* 0x0000000c1005723e */ /* 0x002fe400000000ff */
[----:B------:R-:W-:Y:S02]  /*e500*/  ISETP.LE.U32.AND P5, PT, R4, UR13, PT ;  /* 0x0000000d04007c0c */ /* 0x000fe4000bfa3070 */
[----:B----4-:R-:W-:Y:S02]  /*e510*/  F2FP.F16.F32.PACK_AB R4, R17, R13 ;  /* 0x0000000d1104723e */ /* 0x010fe400000000ff */
[----:B------:R-:W-:Y:S02]  /*e520*/  PRMT R188, R5, 0x7610, R188 ;  /* 0x0000761005bc7816 */ /* 0x000fe400000000bc */
[----:B------:R-:W-:-:S02]  /*e530*/  PRMT R185, R4, 0x7632, R185 ;  /* 0x0000763204b97816 */ /* 0x000fc400000000b9 */
[----:B------:R-:W-:Y:S01]  /*e540*/  PRMT R187, R5, 0x7632, R187 ;  /* 0x0000763205bb7816 */ /* 0x000fe200000000bb */
[----:B------:R-:W-:Y:S01]  /*e550*/  @!P6 HADD2 R42, -R188.H0_H0, -RZ.H0_H0 ;  /* 0xa00000ffbc2ae230 */ /* 0x000fe20000000900 */
[----:B------:R-:W-:Y:S01]  /*e560*/  PRMT R186, R4, 0x7610, R186 ;  /* 0x0000761004ba7816 */ /* 0x000fe200000000ba */
[----:B------:R-:W-:Y:S02]  /*e570*/  @!P1 HADD2 R40, -R185.H0_H0, -RZ.H0_H0 ;  /* 0xa00000ffb9289230 */ /* 0x000fe40000000900 */
[----:B------:R-:W-:Y:S01]  /*e580*/  IMAD.MOV.U32 R73, RZ, RZ, R95 ;  /* 0x000000ffff497224 */ /* 0x000fe200078e005f */
[----:B------:R-:W-:Y:S01]  /*e590*/  LOP3.LUT R5, R2, 0xff, RZ, 0xc0, !PT ;  /* 0x000000ff02057812 */ /* 0x000fe200078ec0ff */
[----:B------:R-:W-:Y:S02]  /*e5a0*/  IMAD.MOV.U32 R95, RZ, RZ, R79 ;  /* 0x000000ffff5f7224 */ /* 0x000fe400078e004f */
[----:B------:R-:W-:Y:S02]  /*e5b0*/  IMAD.MOV.U32 R79, RZ, RZ, R75 ;  /* 0x000000ffff4f7224 */ /* 0x000fe400078e004b */
[----:B------:R-:W-:-:S02]  /*e5c0*/  IMAD.MOV.U32 R75, RZ, RZ, R131 ;  /* 0x000000ffff4b7224 */ /* 0x000fc400078e0083 */
[----:B------:R-:W-:Y:S02]  /*e5d0*/  IMAD.MOV.U32 R131, RZ, RZ, R118 ;  /* 0x000000ffff837224 */ /* 0x000fe400078e0076 */
[----:B------:R-:W-:Y:S01]  /*e5e0*/  IMAD.MOV.U32 R118, RZ, RZ, R9 ;  /* 0x000000ffff767224 */ /* 0x000fe200078e0009 */
[----:B------:R-:W-:Y:S02]  /*e5f0*/  LOP3.LUT R9, R2, 0xffff, RZ, 0xc0, !PT ;  /* 0x0000ffff02097812 */ /* 0x000fe400078ec0ff */
[----:B--2---:R-:W-:Y:S01]  /*e600*/  LOP3.LUT R4, R153, UR38, R76, 0x96, !PT ;  /* 0x0000002699047c12 */ /* 0x004fe2000f8e964c */
[----:B------:R-:W-:Y:S01]  /*e610*/  IMAD.MOV.U32 R77, RZ, RZ, R43 ;  /* 0x000000ffff4d7224 */ /* 0x000fe200078e002b */
[----:B------:R-:W-:Y:S01]  /*e620*/  PRMT R43, R188, 0x5410, R187 ;  /* 0x00005410bc2b7816 */ /* 0x000fe200000000bb */
[----:B------:R-:W-:Y:S01]  /*e630*/  IMAD.MOV.U32 R76, RZ, RZ, R53 ;  /* 0x000000ffff4c7224 */ /* 0x000fe200078e0035 */
[----:B------:R-:W-:Y:S01]  /*e640*/  @!P6 PRMT R188, R42, 0x5410, RZ ;  /* 0x000054102abce816 */ /* 0x000fe200000000ff */
[----:B------:R-:W-:Y:S01]  /*e650*/  IMAD.MOV.U32 R53, RZ, RZ, R94 ;  /* 0x000000ffff357224 */ /* 0x000fe200078e005e */
[----:B------:R-:W-:Y:S01]  /*e660*/  PRMT R42, R186, 0x5410, R185 ;  /* 0x00005410ba2a7816 */ /* 0x000fe200000000b9 */
[----:B------:R-:W-:Y:S01]  /*e670*/  IMAD.MOV.U32 R94, RZ, RZ, R78 ;  /* 0x000000ffff5e7224 */ /* 0x000fe200078e004e */
[----:B------:R-:W-:Y:S01]  /*e680*/  @!P1 PRMT R185, R40, 0x5410, RZ ;  /* 0x0000541028b99816 */ /* 0x000fe200000000ff */
[----:B------:R-:W-:Y:S01]  /*e690*/  IMAD.MOV.U32 R78, RZ, RZ, R74 ;  /* 0x000000ffff4e7224 */ /* 0x000fe200078e004a */
[----:B------:R-:W-:Y:S01]  /*e6a0*/  ISETP.LE.U32.AND P1, PT, R5, UR13, PT ;  /* 0x0000000d05007c0c */ /* 0x000fe2000bf23070 */
[----:B------:R-:W-:Y:S01]  /*e6b0*/  IMAD.MOV.U32 R74, RZ, RZ, R119 ;  /* 0x000000ffff4a7224 */ /* 0x000fe200078e0077 */
[----:B------:R-:W-:Y:S01]  /*e6c0*/  SHF.R.U32.HI R5, RZ, 0x18, R2 ;  /* 0x00000018ff057819 */ /* 0x000fe20000011602 */
[----:B------:R-:W-:Y:S01]  /*e6d0*/  IMAD.MOV.U32 R119, RZ, RZ, R8 ;  /* 0x000000ffff777224 */ /* 0x000fe200078e0008 */
[----:B------:R-:W-:-:S02]  /*e6e0*/  SHF.R.U32.HI R8, RZ, 0x10, R2 ;  /* 0x00000010ff087819 */ /* 0x000fc40000011602 */
[----:B------:R-:W-:Y:S01]  /*e6f0*/  LOP3.LUT R2, R243, UR37, R152, 0x96, !PT ;  /* 0x00000025f3027c12 */ /* 0x000fe2000f8e9698 */
[----:B------:R-:W-:Y:S01]  /*e700*/  FADD.FTZ R10, R11, R34 ;  /* 0x000000220b0a7221 */ /* 0x000fe20000010000 */
[----:B------:R-:W-:Y:S01]  /*e710*/  FADD.FTZ R11, R7, R101 ;  /* 0x00000065070b7221 */ /* 0x000fe20000010000 */
[----:B------:R-:W-:-:S04]  /*e720*/  IMAD.WIDE.U32 R6, R4, -0x2daee0ad, RZ ;  /* 0xd2511f5304067825 */ /* 0x000fc800078e00ff */
[----:B------:R-:W-:Y:S02]  /*e730*/  @!P5 HADD2 R39, -R187.H0_H0, -RZ.H0_H0 ;  /* 0xa00000ffbb27d230 */ /* 0x000fe40000000900 */
[----:B------:R-:W-:-:S03]  /*e740*/  IMAD.WIDE.U32 R2, R2, -0x2daee0ad, RZ ;  /* 0xd2511f5302027825 */ /* 0x000fc600078e00ff */
[----:B------:R-:W-:Y:S02]  /*e750*/  @!P5 PRMT R187, R39, 0x5410, RZ ;  /* 0x0000541027bbd816 */ /* 0x000fe400000000ff */
[----:B------:R-:W-:Y:S02]  /*e760*/  LOP3.LUT R3, R3, UR34, R6, 0x96, !PT ;  /* 0x0000002203037c12 */ /* 0x000fe4000f8e9606 */
[----:B------:R-:W-:Y:S02]  /*e770*/  ISETP.LE.U32.AND P5, PT, R5, UR13, PT ;  /* 0x0000000d05007c0c */ /* 0x000fe4000bfa3070 */
[----:B------:R-:W-:Y:S01]  /*e780*/  LOP3.LUT R8, R8, 0xff, RZ, 0xc0, !PT ;  /* 0x000000ff08087812 */ /* 0x000fe200078ec0ff */
[----:B------:R-:W-:Y:S02]  /*e790*/  IMAD.MOV.U32 R64, RZ, RZ, R240 ;  /* 0x000000ffff407224 */ /* 0x000fe400078e00f0 */
[----:B------:R-:W-:Y:S01]  /*e7a0*/  IMAD.MOV.U32 R65, RZ, RZ, R241 ;  /* 0x000000ffff417224 */ /* 0x000fe200078e00f1 */
[----:B------:R-:W-:Y:S01]  /*e7b0*/  ISETP.LE.U32.AND P6, PT, R8, UR13, PT ;  /* 0x0000000d08007c0c */ /* 0x000fe2000bfc3070 */
[----:B------:R-:W-:Y:S08]  /*e7c0*/  MUFU.EX2 R241, R214 ;  /* 0x000000d600f17308 */ /* 0x000ff00000000800 */
[----:B------:R-:W1:Y:S01]  /*e7d0*/  MUFU.EX2 R240, R220 ;  /* 0x000000dc00f07308 */ /* 0x000e620000000800 */
[----:B------:R-:W-:-:S05]  /*e7e0*/  @!P4 HADD2 R41, -R186.H0_H0, -RZ.H0_H0 ;  /* 0xa00000ffba29c230 */ /* 0x000fca0000000900 */
[----:B------:R-:W-:Y:S02]  /*e7f0*/  @!P4 PRMT R186, R41, 0x5410, RZ ;  /* 0x0000541029bac816 */ /* 0x000fe400000000ff */
[----:B---3--:R-:W-:-:S05]  /*e800*/  LOP3.LUT R4, R7, UR36, R92, 0x96, !PT ;  /* 0x0000002407047c12 */ /* 0x008fca000f8e965c */
[----:B------:R-:W-:-:S04]  /*e810*/  IMAD.WIDE.U32 R6, R4, -0x326172a9, RZ ;  /* 0xcd9e8d5704067825 */ /* 0x000fc800078e00ff */
[----:B------:R-:W-:Y:S01]  /*e820*/  IMAD.WIDE.U32 R4, R3, -0x326172a9, RZ ;  /* 0xcd9e8d5703047825 */ /* 0x000fe200078e00ff */
[----:B------:R-:W-:-:S04]  /*e830*/  LOP3.LUT R7, R7, UR35, R242, 0x96, !PT ;  /* 0x0000002307077c12 */ /* 0x000fc8000f8e96f2 */
[----:B------:R-:W-:Y:S01]  /*e840*/  LOP3.LUT R3, R5, UR33, R6, 0x96, !PT ;  /* 0x0000002105037c12 */ /* 0x000fe2000f8e9606 */
[----:B------:R-:W-:Y:S01]  /*e850*/  IMAD.WIDE.U32 R6, R7, -0x2daee0ad, RZ ;  /* 0xd2511f5307067825 */ /* 0x000fe200078e00ff */
[----:B------:R-:W-:-:S03]  /*e860*/  SHF.R.U32.HI R5, RZ, 0x8, R9 ;  /* 0x00000008ff057819 */ /* 0x000fc60000011609 */
[----:B------:R-:W-:Y:S01]  /*e870*/  IMAD.WIDE.U32 R8, R3, -0x2daee0ad, RZ ;  /* 0xd2511f5303087825 */ /* 0x000fe200078e00ff */
[----:B------:R-:W-:-:S04]  /*e880*/  LOP3.LUT R3, R7, UR32, R2, 0x96, !PT ;  /* 0x0000002007037c12 */ /* 0x000fc8000f8e9602 */
[----:B------:R-:W-:Y:S01]  /*e890*/  LOP3.LUT R2, R9, UR30, R6, 0x96, !PT ;  /* 0x0000001e09027c12 */ /* 0x000fe2000f8e9606 */
[----:B------:R-:W-:Y:S01]  /*e8a0*/  IMAD.WIDE.U32 R6, R3, -0x326172a9, RZ ;  /* 0xcd9e8d5703067825 */ /* 0x000fe200078e00ff */
[----:B------:R-:W-:-:S03]  /*e8b0*/  LOP3.LUT R5, R5, 0xffff, RZ, 0xc0, !PT ;  /* 0x0000ffff05057812 */ /* 0x000fc600078ec0ff */
[----:B------:R-:W-:Y:S01]  /*e8c0*/  IMAD.WIDE.U32 R2, R2, -0x326172a9, RZ ;  /* 0xcd9e8d5702027825 */ /* 0x000fe200078e00ff */
[----:B------:R-:W-:-:S04]  /*e8d0*/  ISETP.LE.U32.AND P4, PT, R5, UR13, PT ;  /* 0x0000000d05007c0c */ /* 0x000fc8000bf83070 */
[----:B------:R-:W-:Y:S02]  /*e8e0*/  LOP3.LUT R5, R3, UR23, R6, 0x96, !PT ;  /* 0x0000001703057c12 */ /* 0x000fe4000f8e9606 */
[----:B-1----:R-:W-:Y:S02]  /*e8f0*/  F2FP.F16.F32.PACK_AB R6, R240, R241 ;  /* 0x000000f1f006723e */ /* 0x002fe400000000ff */
[----:B------:R-:W-:Y:S02]  /*e900*/  LOP3.LUT R7, R7, UR31, R4, 0x96, !PT ;  /* 0x0000001f07077c12 */ /* 0x000fe4000f8e9604 */
[----:B------:R-:W-:Y:S02]  /*e910*/  LOP3.LUT R4, R5, 0xffff, RZ, 0xc0, !PT ;  /* 0x0000ffff05047812 */ /* 0x000fe400078ec0ff */
[----:B------:R-:W-:Y:S02]  /*e920*/  PRMT R184, R6, 0x7610, R184 ;  /* 0x0000761006b87816 */ /* 0x000fe400000000b8 */
[----:B------:R-:W-:-:S02]  /*e930*/  SHF.R.U32.HI R4, RZ, 0x8, R4 ;  /* 0x00000008ff047819 */ /* 0x000fc40000011604 */
[----:B------:R-:W-:Y:S01]  /*e940*/  PRMT R183, R6, 0x7632, R183 ;  /* 0x0000763206b77816 */ /* 0x000fe200000000b7 */
[----:B------:R-:W-:Y:S01]  /*e950*/  @!P1 HADD2 R44, -R184.H0_H0, -RZ.H0_H0 ;  /* 0xa00000ffb82c9230 */ /* 0x000fe20000000900 */
[----:B------:R-:W-:Y:S02]  /*e960*/  LOP3.LUT R4, R4, 0xffff, RZ, 0xc0, !PT ;  /* 0x0000ffff04047812 */ /* 0x000fe400078ec0ff */
[----:B------:R-:W-:Y:S01]  /*e970*/  PRMT R36, R184, 0x5410, R183 ;  /* 0x00005410b8247816 */ /* 0x000fe200000000b7 */
[----:B------:R-:W-:Y:S01]  /*e980*/  @!P4 HADD2 R46, -R183.H0_H0, -RZ.H0_H0 ;  /* 0xa00000ffb72ec230 */ /* 0x000fe20000000900 */
[----:B------:R-:W-:Y:S02]  /*e990*/  @!P1 PRMT R184, R44, 0x5410, RZ ;  /* 0x000054102cb89816 */ /* 0x000fe400000000ff */
[----:B------:R-:W-:Y:S02]  /*e9a0*/  ISETP.LE.U32.AND P1, PT, R4, UR13, PT ;  /* 0x0000000d04007c0c */ /* 0x000fe4000bf23070 */
[----:B------:R-:W-:-:S02]  /*e9b0*/  LOP3.LUT R4, R5, 0xff, RZ, 0xc0, !PT ;  /* 0x000000ff05047812 */ /* 0x000fc400078ec0ff */
[----:B------:R-:W-:Y:S02]  /*e9c0*/  @!P4 PRMT R183, R46, 0x5410, RZ ;  /* 0x000054102eb7c816 */ /* 0x000fe400000000ff */
[----:B------:R-:W-:Y:S01]  /*e9d0*/  ISETP.LE.U32.AND P4, PT, R4, UR13, PT ;  /* 0x0000000d04007c0c */ /* 0x000fe2000bf83070 */
[----:B------:R-:W-:Y:S01]  /*e9e0*/  FADD.FTZ R9, R14, R10 ;  /* 0x0000000a0e097221 */ /* 0x000fe20000010000 */
[----:B------:R-:W-:-:S03]  /*e9f0*/  PRMT R14, R69, 0x7610, R14 ;  /* 0x00007610450e7816 */ /* 0x000fc6000000000e */
[----:B------:R-:W-:Y:S01]  /*ea00*/  FADD.FTZ R10, R15, R9 ;  /* 0x000000090f0a7221 */ /* 0x000fe20000010000 */
[----:B------:R-:W-:Y:S02]  /*ea10*/  PRMT R15, R69, 0x7632, R15 ;  /* 0x00007632450f7816 */ /* 0x000fe4000000000f */
[----:B------:R-:W2:Y:S05]  /*ea20*/  LDL R69, [R1+0xd0] ;  /* 0x0000d00001457983 */ /* 0x000eaa0000100800 */
[----:B------:R-:W-:Y:S01]  /*ea30*/  @!P4 HADD2 R54, -R14.H0_H0, -RZ.H0_H0 ;  /* 0xa00000ff0e36c230 */ /* 0x000fe20000000900 */
[----:B------:R-:W-:-:S04]  /*ea40*/  PRMT R41, R14, 0x5410, R15 ;  /* 0x000054100e297816 */ /* 0x000fc8000000000f */
[----:B------:R-:W-:Y:S02]  /*ea50*/  @!P4 PRMT R14, R54, 0x5410, RZ ;  /* 0x00005410360ec816 */ /* 0x000fe400000000ff */
[----:B------:R-:W3:Y:S01]  /*ea60*/  LDL R54, [R1+0xbc] ;  /* 0x0000bc0001367983 */ /* 0x000ee20000100800 */
        /* <DEDUP_REMOVED lines=12> */
[----:B------:R-:W-:Y:S01]  /*eb30*/  IMAD.MOV.U32 R130, RZ, RZ, R239 ;  /* 0x000000ffff827224 */ /* 0x000fe200078e00ef */
[----:B------:R-:W-:Y:S08]  /*eb40*/  MUFU.EX2 R238, R81 ;  /* 0x0000005100ee7308 */ /* 0x000ff00000000800 */
[----:B------:R-:W1:Y:S01]  /*eb50*/  MUFU.EX2 R239, R84 ;  /* 0x0000005400ef7308 */ /* 0x000e620000000800 */
[----:B------:R-:W-:Y:S01]  /*eb60*/  @!P1 HADD2 R51, -R15.H0_H0, -RZ.H0_H0 ;  /* 0xa00000ff0f339230 */ /* 0x000fe20000000900 */
[----:B------:R-:W-:-:S04]  /*eb70*/  LOP3.LUT R3, R2, 0xffff, RZ, 0xc0, !PT ;  /* 0x0000ffff02037812 */ /* 0x000fc800078ec0ff */
[----:B------:R-:W-:Y:S02]  /*eb80*/  @!P1 PRMT R15, R51, 0x5410, RZ ;  /* 0x00005410330f9816 */ /* 0x000fe400000000ff */
[----:B-1----:R-:W-:-:S04]  /*eb90*/  F2FP.F16.F32.PACK_AB R4, R239, R238 ;  /* 0x000000eeef04723e */ /* 0x002fc800000000ff */
[C---:B------:R-:W-:Y:S02]  /*eba0*/  PRMT R181, R4.reuse, 0x7632, R181 ;  /* 0x0000763204b57816 */ /* 0x040fe400000000b5 */
[----:B------:R-:W-:Y:S02]  /*ebb0*/  PRMT R182, R4, 0x7610, R182 ;  /* 0x0000761004b67816 */ /* 0x000fe400000000b6 */
[----:B------:R-:W-:Y:S01]  /*ebc0*/  LOP3.LUT R4, R2, 0xff, RZ, 0xc0, !PT ;  /* 0x000000ff02047812 */ /* 0x000fe200078ec0ff */
[----:B------:R-:W-:-:S03]  /*ebd0*/  @!P5 HADD2 R50, -R181.H0_H0, -RZ.H0_H0 ;  /* 0xa00000ffb532d230 */ /* 0x000fc60000000900 */
[----:B------:R-:W-:Y:S02]  /*ebe0*/  ISETP.LE.U32.AND P1, PT, R4, UR13, PT ;  /* 0x0000000d04007c0c */ /* 0x000fe4000bf23070 */
[--C-:B------:R-:W-:Y:S02]  /*ebf0*/  SHF.R.U32.HI R4, RZ, 0x18, R2.reuse ;  /* 0x00000018ff047819 */ /* 0x100fe40000011602 */
        /* <DEDUP_REMOVED lines=10> */
[----:B------:R-:W-:Y:S01]  /*eca0*/  ISETP.LE.U32.AND P4, PT, R2, UR13, PT ;  /* 0x0000000d02007c0c */ /* 0x000fe2000bf83070 */
[----:B------:R-:W-:-:S05]  /*ecb0*/  IMAD.WIDE.U32 R2, R7, -0x2daee0ad, RZ ;  /* 0xd2511f5307027825 */ /* 0x000fca00078e00ff */
[----:B------:R-:W-:Y:S01]  /*ecc0*/  LOP3.LUT R4, R3, UR26, R8, 0x96, !PT ;  /* 0x0000001a03047c12 */ /* 0x000fe2000f8e9608 */
[----:B------:R-:W-:Y:S01]  /*ecd0*/  IMAD.MOV.U32 R220, RZ, RZ, R236 ;  /* 0x000000ffffdc7224 */ /* 0x000fe200078e00ec */
[C---:B------:R-:W-:Y:S01]  /*ece0*/  PRMT R180, R49.reuse, 0x7610, R180 ;  /* 0x0000761031b47816 */ /* 0x040fe200000000b4 */
[----:B------:R-:W-:Y:S01]  /*ecf0*/  MUFU.EX2 R6, R112 ;  /* 0x0000007000067308 */ /* 0x000fe20000000800 */
[----:B------:R-:W-:Y:S02]  /*ed00*/  LOP3.LUT R7, R4, 0xffff, RZ, 0xc0, !PT ;  /* 0x0000ffff04077812 */ /* 0x000fe400078ec0ff */
[----:B------:R-:W-:Y:S02]  /*ed10*/  PRMT R179, R49, 0x7632, R179 ;  /* 0x0000763231b37816 */ /* 0x000fe400000000b3 */
[----:B------:R-:W-:-:S03]  /*ed20*/  SHF.R.U32.HI R7, RZ, 0x8, R7 ;  /* 0x00000008ff077819 */ /* 0x000fc60000011607 */
[----:B------:R-:W1:Y:S01]  /*ed30*/  MUFU.EX2 R236, R113 ;  /* 0x0000007100ec7308 */ /* 0x000e620000000800 */
[----:B------:R-:W-:Y:S01]  /*ed40*/  @!P1 HADD2 R55, -R180.H0_H0, -RZ.H0_H0 ;  /* 0xa00000ffb4379230 */ /* 0x000fe20000000900 */
[----:B------:R-:W-:Y:S01]  /*ed50*/  LOP3.LUT R7, R7, 0xffff, RZ, 0xc0, !PT ;  /* 0x0000ffff07077812 */ /* 0x000fe200078ec0ff */
[----:B------:R-:W-:Y:S01]  /*ed60*/  @!P4 HADD2 R56, -R179.H0_H0, -RZ.H0_H0 ;  /* 0xa00000ffb338c230 */ /* 0x000fe20000000900 */
[----:B------:R-:W-:Y:S02]  /*ed70*/  PRMT R40, R180, 0x5410, R179 ;  /* 0x00005410b4287816 */ /* 0x000fe400000000b3 */
[----:B------:R-:W-:Y:S02]  /*ed80*/  @!P1 PRMT R180, R55, 0x5410, RZ ;  /* 0x0000541037b49816 */ /* 0x000fe400000000ff */
[----:B------:R-:W-:Y:S02]  /*ed90*/  ISETP.LE.U32.AND P1, PT, R7, UR13, PT ;  /* 0x0000000d07007c0c */ /* 0x000fe4000bf23070 */
[----:B------:R-:W-:-:S02]  /*eda0*/  LOP3.LUT R7, R4, 0xff, RZ, 0xc0, !PT ;  /* 0x000000ff04077812 */ /* 0x000fc400078ec0ff */
[----:B------:R-:W-:Y:S02]  /*edb0*/  @!P4 PRMT R179, R56, 0x5410, RZ ;  /* 0x0000541038b3c816 */ /* 0x000fe400000000ff */
[----:B------:R-:W-:Y:S02]  /*edc0*/  ISETP.LE.U32.AND P4, PT, R7, UR13, PT ;  /* 0x0000000d07007c0c */ /* 0x000fe4000bf83070 */
[----:B------:R-:W-:Y:S02]  /*edd0*/  PRMT R178, R48, 0x7610, R178 ;  /* 0x0000761030b27816 */ /* 0x000fe400000000b2 */
[----:B-1----:R-:W-:Y:S02]  /*ede0*/  F2FP.F16.F32.PACK_AB R7, R236, R6 ;  /* 0x00000006ec07723e */ /* 0x002fe400000000ff */
        /* <DEDUP_REMOVED lines=9> */
[----:B------:R-:W-:Y:S01]  /*ee80*/  MUFU.EX2 R215, R117 ;  /* 0x0000007500d77308 */ /* 0x000fe20000000800 */
[----:B------:R-:W-:Y:S01]  /*ee90*/  @!P1 HADD2 R58, -R175.H0_H0, -RZ.H0_H0 ;  /* 0xa00000ffaf3a9230 */ /* 0x000fe20000000900 */
[----:B------:R-:W-:-:S02]  /*eea0*/  @!P6 PRMT R178, R57, 0x5410, RZ ;  /* 0x0000541039b2e816 */ /* 0x000fc400000000ff */
        /* <DEDUP_REMOVED lines=14> */
[----:B-1----:R-:W-:-:S04]  /*ef90*/  F2FP.F16.F32.PACK_AB R2, R237, R215 ;  /* 0x000000d7ed02723e */ /* 0x002fc800000000ff */
[C---:B------:R-:W-:Y:S02]  /*efa0*/  PRMT R174, R2.reuse, 0x7610, R174 ;  /* 0x0000761002ae7816 */ /* 0x040fe400000000ae */
[----:B------:R-:W-:-:S03]  /*efb0*/  PRMT R137, R2, 0x7632, R137 ;  /* 0x0000763202897816 */ /* 0x000fc60000000089 */
[----:B------:R-:W-:Y:S01]  /*efc0*/  @!P6 HADD2 R61, -R174.H0_H0, -RZ.H0_H0 ;  /* 0xa00000ffae3de230 */ /* 0x000fe20000000900 */
[----:B------:R-:W-:Y:S02]  /*efd0*/  SHF.R.U32.HI R2, RZ, 0x18, R5 ;  /* 0x00000018ff027819 */ /* 0x000fe40000011605 */
[----:B------:R-:W-:Y:S02]  /*efe0*/  PRMT R50, R174, 0x5410, R137 ;  /* 0x00005410ae327816 */ /* 0x000fe40000000089 */
[----:B------:R-:W-:Y:S02]  /*eff0*/  @!P6 PRMT R174, R61, 0x5410, RZ ;  /* 0x000054103daee816 */ /* 0x000fe400000000ff */
[----:B------:R-:W-:Y:S02]  /*f000*/  ISETP.LE.U32.AND P6, PT, R2, UR13, PT ;  /* 0x0000000d02007c0c */ /* 0x000fe4000bfc3070 */
[----:B------:R-:W-:Y:S01]  /*f010*/  SHF.R.U32.HI R2, RZ, 0x10, R5 ;  /* 0x00000010ff027819 */ /* 0x000fe20000011605 */
[----:B------:R-:W-:Y:S01]  /*f020*/  IMAD.MOV.U32 R84, RZ, RZ, R213 ;  /* 0x000000ffff547224 */ /* 0x000fe200078e00d5 */
[----:B------:R-:W-:Y:S01]  /*f030*/  MUFU.EX2 R214, R129 ;  /* 0x0000008100d67308 */ /* 0x000fe20000000800 */
[----:B------:R-:W-:Y:S01]  /*f040*/  @!P5 HADD2 R62, -R137.H0_H0, -RZ.H0_H0 ;  /* 0xa00000ff893ed230 */ /* 0x000fe20000000900 */
[----:B------:R-:W-:-:S06]  /*f050*/  LOP3.LUT R2, R2, 0xff, RZ, 0xc0, !PT ;  /* 0x000000ff02027812 */ /* 0x000fcc00078ec0ff */
[----:B------:R-:W1:Y:S01]  /*f060*/  MUFU.EX2 R213, R128 ;  /* 0x0000008000d57308 */ /* 0x000e620000000800 */
[----:B------:R-:W-:Y:S01]  /*f070*/  @!P5 PRMT R137, R62, 0x5410, RZ ;  /* 0x000054103e89d816 */ /* 0x000fe200000000ff */
[----:B------:R-:W-:Y:S01]  /*f080*/  @!P4 HADD2 R59, -R176.H0_H0, -RZ.H0_H0 ;  /* 0xa00000ffb03bc230 */ /* 0x000fe20000000900 */
[----:B------:R-:W-:-:S05]  /*f090*/  ISETP.LE.U32.AND P5, PT, R2, UR13, PT ;  /* 0x0000000d02007c0c */ /* 0x000fca000bfa3070 */
[----:B------:R4:W4:Y:S01]  /*f0a0*/  MUFU.EX2 R2, R136 ;  /* 0x0000008800027308 */ /* 0x0009220000000800 */
[----:B------:R-:W-:Y:S02]  /*f0b0*/  @!P4 PRMT R176, R59, 0x5410, RZ ;  /* 0x000054103bb0c816 */ /* 0x000fe400000000ff */
[----:B------:R-:W-:-:S05]  /*f0c0*/  ISETP.LE.U32.AND P4, PT, R3, UR13, PT ;  /* 0x0000000d03007c0c */ /* 0x000fca000bf83070 */
[----:B------:R-:W4:Y:S01]  /*f0d0*/  MUFU.EX2 R211, R141 ;  /* 0x0000008d00d37308 */ /* 0x000f220000000800 */
[----:B-1----:R-:W-:Y:S01]  /*f0e0*/  F2FP.F16.F32.PACK_AB R3, R214, R213 ;  /* 0x000000d5d603723e */ /* 0x002fe200000000ff */
[----:B------:R-:W-:Y:S01]  /*f0f0*/  UIADD3 UR4, UR29, -0x4498517b, URZ ;  /* 0xbb67ae851d047890 */ /* 0x000fe2000fffe03f */
[----:B------:R-:W-:Y:S02]  /*f100*/  IMAD.MOV.U32 R46, RZ, RZ, R64 ;  /* 0x000000ffff2e7224 */ /* 0x000fe400078e0040 */
[----:B------:R-:W-:Y:S01]  /*f110*/  IMAD.MOV.U32 R113, RZ, RZ, R245 ;  /* 0x000000ffff717224 */ /* 0x000fe200078e00f5 */
[C---:B----4-:R-:W-:Y:S01]  /*f120*/  PRMT R136, R3.reuse, 0x7610, R136 ;  /* 0x0000761003887816 */ /* 0x050fe20000000088 */
[----:B------:R-:W-:Y:S01]  /*f130*/  FADD.FTZ R242, R2, R68 ;  /* 0x0000004402f27221 */ /* 0x000fe20000010000 */
[----:B------:R-:W-:Y:S01]  /*f140*/  PRMT R35, R3, 0x7632, R35 ;  /* 0x0000763203237816 */ /* 0x000fe20000000023 */
[----:B------:R-:W-:Y:S02]  /*f150*/  FADD.FTZ R11, R27, R11 ;  /* 0x0000000b1b0b7221 */ /* 0x000fe40000010000 */
[----:B------:R-:W-:Y:S01]  /*f160*/  @!P4 HADD2 R63, -R136.H0_H0, -RZ.H0_H0 ;  /* 0xa00000ff883fc230 */ /* 0x000fe20000000900 */
[----:B------:R-:W-:-:S02]  /*f170*/  F2FP.F16.F32.PACK_AB R2, R211, R2 ;  /* 0x00000002d302723e */ /* 0x000fc400000000ff */
[----:B------:R-:W-:Y:S02]  /*f180*/  SHF.R.U32.HI R3, RZ, 0x18, R4 ;  /* 0x00000018ff037819 */ /* 0x000fe40000011604 */
[C---:B------:R-:W-:Y:S02]  /*f190*/  PRMT R34, R2.reuse, 0x7610, R34 ;  /* 0x0000761002227816 */ /* 0x040fe40000000022 */
[----:B------:R-:W-:Y:S01]  /*f1a0*/  PRMT R27, R2, 0x7632, R27 ;  /* 0x00007632021b7816 */ /* 0x000fe2000000001b */
[----:B------:R-:W-:Y:S01]  /*f1b0*/  IMAD.MOV.U32 R112, RZ, RZ, R244 ;  /* 0x000000ffff707224 */ /* 0x000fe200078e00f4 */
[----:B------:R-:W-:Y:S02]  /*f1c0*/  PRMT R49, R136, 0x5410, R35 ;  /* 0x0000541088317816 */ /* 0x000fe40000000023 */
[----:B------:R-:W-:Y:S02]  /*f1d0*/  LOP3.LUT R2, R113, UR4, R46, 0x96, !PT ;  /* 0x0000000471027c12 */ /* 0x000fe4000f8e962e */
[----:B------:R-:W-:-:S02]  /*f1e0*/  @!P4 PRMT R136, R63, 0x5410, RZ ;  /* 0x000054103f88c816 */ /* 0x000fc400000000ff */
[----:B------:R-:W-:Y:S02]  /*f1f0*/  ISETP.LE.U32.AND P4, PT, R3, UR13, PT ;  /* 0x0000000d03007c0c */ /* 0x000fe4000bf83070 */
[----:B------:R-:W-:Y:S01]  /*f200*/  SHF.R.U32.HI R3, RZ, 0x10, R4 ;  /* 0x00000010ff037819 */ /* 0x000fe20000011604 */
[----:B------:R-:W-:Y:S02]  /*f210*/  @!P1 HADD2 R66, -R35.H0_H0, -RZ.H0_H0 ;  /* 0xa00000ff23429230 */ /* 0x000fe40000000900 */
[----:B------:R-:W-:-:S04]  /*f220*/  IMAD.WIDE.U32 R244, R2, -0x326172a9, RZ ;  /* 0xcd9e8d5702f47825 */ /* 0x000fc800078e00ff */
[----:B------:R-:W-:Y:S01]  /*f230*/  FADD.FTZ R9, R12, R11 ;  /* 0x0000000b0c097221 */ /* 0x000fe20000010000 */
[----:B------:R-:W-:Y:S01]  /*f240*/  FADD.FTZ R8, R13, R10 ;  /* 0x0000000a0d087221 */ /* 0x000fe20000010000 */
[----:B------:R-:W-:Y:S02]  /*f250*/  LOP3.LUT R2, R23, UR36, R112, 0x96, !PT ;  /* 0x0000002417027c12 */ /* 0x000fe4000f8e9670 */
[----:B------:R-:W-:Y:S01]  /*f260*/  LOP3.LUT R3, R3, 0xff, RZ, 0xc0, !PT ;  /* 0x000000ff03037812 */ /* 0x000fe200078ec0ff */
[----:B------:R-:W-:Y:S01]  /*f270*/  FADD.FTZ R64, R16, R9 ;  /* 0x0000000910407221 */ /* 0x000fe20000010000 */
[----:B------:R-:W-:Y:S01]  /*f280*/  FADD.FTZ R243, R17, R8 ;  /* 0x0000000811f37221 */ /* 0x000fe20000010000 */
[----:B------:R-:W-:Y:S01]  /*f290*/  @!P1 PRMT R35, R66, 0x5410, RZ ;  /* 0x0000541042239816 */ /* 0x000fe200000000ff */
[----:B------:R-:W-:Y:S01]  /*f2a0*/  IMAD.WIDE.U32 R8, R2, -0x326172a9, RZ ;  /* 0xcd9e8d5702087825 */ /* 0x000fe200078e00ff */
[----:B------:R-:W-:Y:S02]  /*f2b0*/  ISETP.LE.U32.AND P1, PT, R3, UR13, PT ;  /* 0x0000000d03007c0c */ /* 0x000fe4000bf23070 */
[----:B------:R-:W-:-:S02]  /*f2c0*/  LOP3.LUT R3, R245, UR37, R152, 0x96, !PT ;  /* 0x00000025f5037c12 */ /* 0x000fc4000f8e9698 */
[----:B------:R-:W-:-:S03]  /*f2d0*/  LOP3.LUT R2, R9, UR35, R244, 0x96, !PT ;  /* 0x0000002309027c12 */ /* 0x000fc6000f8e96f4 */
[----:B------:R-:W-:-:S04]  /*f2e0*/  IMAD.WIDE.U32 R10, R3, -0x2daee0ad, RZ ;  /* 0xd2511f53030a7825 */ /* 0x000fc800078e00ff */
[----:B------:R-:W-:Y:S01]  /*f2f0*/  IMAD.WIDE.U32 R2, R2, -0x2daee0ad, RZ ;  /* 0xd2511f5302027825 */ /* 0x000fe200078e00ff */
[----:B------:R-:W-:-:S04]  /*f300*/  LOP3.LUT R4, R11, UR34, R22, 0x96, !PT ;  /* 0x000000220b047c12 */ /* 0x000fc8000f8e9616 */
[----:B------:R-:W-:Y:S01]  /*f310*/  LOP3.LUT R7, R3, UR32, R10, 0x96, !PT ;  /* 0x0000002003077c12 */ /* 0x000fe2000f8e960a */
[----:B------:R-:W-:-:S05]  /*f320*/  IMAD.WIDE.U32 R10, R4, -0x326172a9, RZ ;  /* 0xcd9e8d57040a7825 */ /* 0x000fca00078e00ff */
[----:B------:R-:W-:-:S05]  /*f330*/  LOP3.LUT R3, R11, UR33, R8, 0x96, !PT ;  /* 0x000000210b037c12 */ /* 0x000fca000f8e9608 */
[----:B------:R-:W-:-:S05]  /*f340*/  IMAD.WIDE.U32 R12, R3, -0x2daee0ad, RZ ;  /* 0xd2511f53030c7825 */ /* 0x000fca00078e00ff */
[----:B------:R-:W-:Y:S01]  /*f350*/  LOP3.LUT R2, R13, UR30, R2, 0x96, !PT ;  /* 0x0000001e0d027c12 */ /* 0x000fe2000f8e9602 */
[----:B------:R-:W-:-:S04]  /*f360*/  IMAD.WIDE.U32 R8, R7, -0x326172a9, RZ ;  /* 0xcd9e8d5707087825 */ /* 0x000fc800078e00ff */
[----:B------:R-:W-:Y:S01]  /*f370*/  IMAD.WIDE.U32 R2, R2, -0x326172a9, RZ ;  /* 0xcd9e8d5702027825 */ /* 0x000fe200078e00ff */
[----:B------:R-:W-:-:S04]  /*f380*/  LOP3.LUT R10, R9, UR31, R10, 0x96, !PT ;  /* 0x0000001f090a7c12 */ /* 0x000fc8000f8e960a */
[----:B------:R-:W-:Y:S02]  /*f390*/  LOP3.LUT R4, R3, UR23, R8, 0x96, !PT ;  /* 0x0000001703047c12 */ /* 0x000fe4000f8e9608 */
[--C-:B------:R-:W-:Y:S02]  /*f3a0*/  SHF.R.U32.HI R8, RZ, 0x10, R2.reuse ;  /* 0x00000010ff087819 */ /* 0x100fe40000011602 */
[C---:B------:R-:W-:Y:S02]  /*f3b0*/  LOP3.LUT R3, R2.reuse, 0xffff, RZ, 0xc0, !PT ;  /* 0x0000ffff02037812 */ /* 0x040fe400078ec0ff */
[----:B------:R-:W-:Y:S02]  /*f3c0*/  LOP3.LUT R9, R2, 0xff, RZ, 0xc0, !PT ;  /* 0x000000ff02097812 */ /* 0x000fe400078ec0ff */
[----:B------:R-:W-:Y:S01]  /*f3d0*/  SHF.R.U32.HI R7, RZ, 0x18, R2 ;  /* 0x00000018ff077819 */ /* 0x000fe20000011602 */
[----:B------:R-:W-:Y:S01]  /*f3e0*/  STG.E.U16 desc[UR24][R20.64+-0x80], R26 ;  /* 0xffff801a14007986 */ /* 0x000fe2000c101518 */
[----:B------:R-:W-:-:S03]  /*f3f0*/  LOP3.LUT R2, R8, 0xff, RZ, 0xc0, !PT ;  /* 0x000000ff08027812 */ /* 0x000fc600078ec0ff */
[----:B------:R-:W-:Y:S01]  /*f400*/  STG.E.U16 desc[UR24][R20.64+-0x7e], R25 ;  /* 0xffff821914007986 */ /* 0x000fe2000c101518 */
[----:B------:R-:W-:-:S03]  /*f410*/  SHF.R.U32.HI R3, RZ, 0x8, R3 ;  /* 0x00000008ff037819 */ /* 0x000fc60000011603 */
[----:B------:R-:W-:Y:S04]  /*f420*/  STG.E.U16 desc[UR24][R32.64+-0x80], R24 ;  /* 0xffff801820007986 */ /* 0x000fe8000c101518 */
[----:B------:R-:W-:Y:S04]  /*f430*/  STG.E.U16 desc[UR24][R32.64+-0x7e], R19 ;  /* 0xffff821320007986 */ /* 0x000fe8000c101518 */
[----:B------:R1:W-:Y:S01]  /*f440*/  STG.E.U16 desc[UR24][R30.64+-0x80], R14 ;  /* 0xffff800e1e007986 */ /* 0x0003e2000c101518 */
[----:B------:R-:W-:Y:S02]  /*f450*/  PRMT R16, R9, 0x5410, R3 ;  /* 0x0000541009107816 */ /* 0x000fe40000000003 */
[----:B------:R-:W-:-:S02]  /*f460*/  SHF.R.U32.HI R8, RZ, 0x18, R4 ;  /* 0x00000018ff087819 */ /* 0x000fc40000011604 */
[----:B-1----:R-:W-:Y:S02]  /*f470*/  PRMT R14, R2, 0x5410, R7 ;  /* 0x00005410020e7816 */ /* 0x002fe40000000007 */
[----:B------:R-:W-:-:S04]  /*f480*/  LOP3.LUT R2, R4, 0xffff, RZ, 0xc0, !PT ;  /* 0x0000ffff04027812 */ /* 0x000fc800078ec0ff */
[----:B------:R-:W-:Y:S02]  /*f490*/  SHF.R.U32.HI R3, RZ, 0x8, R2 ;  /* 0x00000008ff037819 */ /* 0x000fe40000011602 */
[----:B------:R-:W-:Y:S02]  /*f4a0*/  LOP3.LUT R2, R4, 0xff, RZ, 0xc0, !PT ;  /* 0x000000ff04027812 */ /* 0x000fe400078ec0ff */
[----:B------:R-:W-:Y:S02]  /*f4b0*/  SHF.R.U32.HI R7, RZ, 0x10, R4 ;  /* 0x00000010ff077819 */ /* 0x000fe40000011604 */
[----:B------:R-:W-:Y:S01]  /*f4c0*/  PRMT R11, R2, 0x5410, R3 ;  /* 0x00005410020b7816 */ /* 0x000fe20000000003 */
[----:B------:R-:W-:Y:S01]  /*f4d0*/  IMAD.WIDE.U32 R2, R10, -0x2daee0ad, RZ ;  /* 0xd2511f530a027825 */ /* 0x000fe200078e00ff */
[----:B------:R-:W-:-:S04]  /*f4e0*/  LOP3.LUT R7, R7, 0xff, RZ, 0xc0, !PT ;  /* 0x000000ff07077812 */ /* 0x000fc800078ec0ff */
[----:B------:R-:W-:Y:S02]  /*f4f0*/  LOP3.LUT R4, R3, UR26, R12, 0x96, !PT ;  /* 0x0000001a03047c12 */ /* 0x000fe4000f8e960c */
[----:B------:R-:W-:Y:S02]  /*f500*/  PRMT R9, R7, 0x5410, R8 ;  /* 0x0000541007097816 */ /* 0x000fe40000000008 */
        /* <DEDUP_REMOVED lines=16> */
[----:B------:R-:W-:Y:S01]  /*f610*/  HSET2.LE.AND R2, R16, R0, PT ;  /* 0x0000000010027233 */ /* 0x000fe20003803000 */
[----:B------:R-:W-:Y:S01]  /*f620*/  IMAD.MOV.U32 R47, RZ, RZ, R65 ;  /* 0x000000ffff2f7224 */ /* 0x000fe200078e0041 */
[----:B------:R-:W-:-:S03]  /*f630*/  PRMT R5, R140, 0x7632, R5 ;  /* 0x000076328c057816 */ /* 0x000fc60000000005 */
[----:B------:R-:W-:Y:S02]  /*f640*/  LOP3.LUT R10, R2, R52, RZ, 0xc0, !PT ;  /* 0x00000034020a7212 */ /* 0x000fe400078ec0ff */
[--C-:B------:R-:W-:Y:S01]  /*f650*/  HSET2.LE.AND R2, R14, R0.reuse, PT ;  /* 0x000000000e027233 */ /* 0x100fe20003803000 */
[----:B------:R-:W-:Y:S01]  /*f660*/  IMAD.MOV.U32 R65, RZ, RZ, R93 ;  /* 0x000000ffff417224 */ /* 0x000fe200078e005d */
[--C-:B------:R-:W-:Y:S01]  /*f670*/  HSET2.LE.AND R3, R11, R0.reuse, PT ;  /* 0x000000000b037233 */ /* 0x100fe20003803000 */
[----:B------:R-:W-:Y:S02]  /*f680*/  IMAD.MOV.U32 R93, RZ, RZ, R252 ;  /* 0x000000ffff5d7224 */ /* 0x000fe400078e00fc */
[----:B------:R-:W-:Y:S01]  /*f690*/  FADD.FTZ R252, R6, R80 ;  /* 0x0000005006fc7221 */ /* 0x000fe20000010000 */
[----:B------:R-:W-:Y:S01]  /*f6a0*/  HSET2.LE.AND R4, R9, R0, PT ;  /* 0x0000000009047233 */ /* 0x000fe20003803000 */
[----:B------:R-:W-:Y:S01]  /*f6b0*/  @!P6 HADD2 R72, -R5.H0_H0, -RZ.H0_H0 ;  /* 0xa00000ff0548e230 */ /* 0x000fe20000000900 */
[----:B------:R-:W-:-:S02]  /*f6c0*/  PRMT R6, R140, 0x7610, R6 ;  /* 0x000076108c067816 */ /* 0x000fc40000000006 */
[----:B------:R-:W-:Y:S02]  /*f6d0*/  LOP3.LUT R11, R2, R45, RZ, 0xc0, !PT ;  /* 0x0000002d020b7212 */ /* 0x000fe400078ec0ff */
[--C-:B------:R-:W-:Y:S01]  /*f6e0*/  HSET2.LE.AND R2, R7, R0.reuse, PT ;  /* 0x0000000007027233 */ /* 0x100fe20003803000 */
[----:B------:R-:W-:Y:S01]  /*f6f0*/  IMAD.MOV.U32 R44, RZ, RZ, R101 ;  /* 0x000000ffff2c7224 */ /* 0x000fe200078e0065 */
[----:B------:R-:W-:Y:S01]  /*f700*/  PRMT R37, R6, 0x5410, R5 ;  /* 0x0000541006257816 */ /* 0x000fe20000000005 */
[----:B------:R-:W-:Y:S01]  /*f710*/  IMAD.MOV.U32 R101, RZ, RZ, R131 ;  /* 0x000000ffff657224 */ /* 0x000fe200078e0083 */
[----:B------:R-:W-:Y:S01]  /*f720*/  LOP3.LUT R9, R4, R97, RZ, 0xc0, !PT ;  /* 0x0000006104097212 */ /* 0x000fe200078ec0ff */
[----:B------:R-:W-:Y:S01]  /*f730*/  IMAD.MOV.U32 R131, RZ, RZ, R130 ;  /* 0x000000ffff837224 */ /* 0x000fe200078e0082 */
[----:B------:R-:W-:Y:S02]  /*f740*/  @!P6 PRMT R5, R72, 0x5410, RZ ;  /* 0x000054104805e816 */ /* 0x000fe400000000ff */
[----:B------:R-:W-:-:S02]  /*f750*/  HSET2.LE.AND R4, R13, R0, PT ;  /* 0x000000000d047233 */ /* 0x000fc40003803000 */
[----:B------:R-:W-:Y:S01]  /*f760*/  LOP3.LUT R130, R2, R36, RZ, 0xc0, !PT ;  /* 0x0000002402827212 */ /* 0x000fe200078ec0ff */
[----:B---3--:R-:W-:Y:S01]  /*f770*/  VIADD R2, R54, 0x4 ;  /* 0x0000000436027836 */ /* 0x008fe20000000000 */
[----:B------:R-:W-:Y:S01]  /*f780*/  STG.E.U16 desc[UR24][R30.64+-0x7e], R15 ;  /* 0xffff820f1e007986 */ /* 0x000fe2000c101518 */
[----:B------:R-:W-:Y:S01]  /*f790*/  @!P5 HADD2 R67, -R6.H0_H0, -RZ.H0_H0 ;  /* 0xa00000ff0643d230 */ /* 0x000fe20000000900 */
[----:B------:R-:W-:Y:S02]  /*f7a0*/  LOP3.LUT R128, R4, R43, RZ, 0xc0, !PT ;  /* 0x0000002b04807212 */ /* 0x000fe400078ec0ff */
[----:B------:R1:W-:Y:S02]  /*f7b0*/  STG.E.U16 desc[UR24][R28.64+-0x7e], R5 ;  /* 0xffff82051c007986 */ /* 0x0003e4000c101518 */
[----:B------:R-:W-:-:S05]  /*f7c0*/  @!P5 PRMT R6, R67, 0x5410, RZ ;  /* 0x000054104306d816 */ /* 0x000fca00000000ff */
[----:B------:R3:W-:Y:S01]  /*f7d0*/  STG.E.U16 desc[UR24][R28.64+-0x80], R6 ;  /* 0xffff80061c007986 */ /* 0x0007e2000c101518 */
[----:B-1----:R-:W-:-:S05]  /*f7e0*/  IMAD.WIDE.U32 R4, R2, -0x326172a9, RZ ;  /* 0xcd9e8d5702047825 */ /* 0x002fca00078e00ff */
[----:B--2---:R-:W-:-:S05]  /*f7f0*/  LOP3.LUT R2, R5, R69, RZ, 0x3c, !PT ;  /* 0x0000004505027212 */ /* 0x004fca00078e3cff */
[----:B---3--:R-:W-:-:S05]  /*f800*/  IMAD.WIDE.U32 R6, R2, -0x2daee0ad, RZ ;  /* 0xd2511f5302067825 */ /* 0x008fca00078e00ff */
[----:B------:R-:W-:Y:S01]  /*f810*/  LOP3.LUT R2, R7, UR4, R46, 0x96, !PT ;  /* 0x0000000407027c12 */ /* 0x000fe2000f8e962e */
[----:B------:R-:W-:Y:S02]  /*f820*/  IMAD.MOV.U32 R46, RZ, RZ, R84 ;  /* 0x000000ffff2e7224 */ /* 0x000fe400078e0054 */
[----:B------:R-:W-:Y:S02]  /*f830*/  IMAD.MOV.U32 R84, RZ, RZ, R220 ;  /* 0x000000ffff547224 */ /* 0x000fe400078e00dc */
[----:B------:R-:W-:Y:S02]  /*f840*/  IMAD.MOV.U32 R69, RZ, RZ, R44 ;  /* 0x000000ffff457224 */ /* 0x000fe400078e002c */
[----:B------:R-:W-:Y:S02]  /*f850*/  IMAD.MOV.U32 R220, RZ, RZ, R131 ;  /* 0x000000ffffdc7224 */ /* 0x000fe400078e0083 */
[----:B------:R-:W-:Y:S02]  /*f860*/  IMAD.MOV.U32 R44, RZ, RZ, R81 ;  /* 0x000000ffff2c7224 */ /* 0x000fe400078e0051 */
[----:B------:R-:W-:-:S02]  /*f870*/  IMAD.MOV.U32 R131, RZ, RZ, R85 ;  /* 0x000000ffff837224 */ /* 0x000fc400078e0055 */
[----:B------:R-:W-:Y:S01]  /*f880*/  IMAD.MOV.U32 R85, RZ, RZ, R247 ;  /* 0x000000ffff557224 */ /* 0x000fe200078e00f7 */
[----:B------:R1:W-:Y:S01]  /*f890*/  STL.64 [R1], R4 ;  /* 0x0000000401007387 */ /* 0x0003e20000100a00 */
[----:B------:R-:W-:Y:S02]  /*f8a0*/  IMAD.MOV.U32 R62, RZ, RZ, R44 ;  /* 0x000000ffff3e7224 */ /* 0x000fe400078e002c */
[----:B------:R-:W-:Y:S01]  /*f8b0*/  IMAD.MOV.U32 R44, RZ, RZ, R85 ;  /* 0x000000ffff2c7224 */ /* 0x000fe200078e0055 */
[----:B------:R2:W-:Y:S01]  /*f8c0*/  STL.64 [R1+0x8], R6 ;  /* 0x0000080601007387 */ /* 0x0005e20000100a00 */
[----:B------:R-:W-:Y:S02]  /*f8d0*/  IMAD.MOV.U32 R85, RZ, RZ, R133 ;  /* 0x000000ffff557224 */ /* 0x000fe400078e0085 */
[----:B------:R-:W-:Y:S01]  /*f8e0*/  IMAD.MOV.U32 R56, RZ, RZ, R197 ;  /* 0x000000ffff387224 */ /* 0x000fe200078e00c5 */
[----:B------:R3:W5:Y:S04]  /*f8f0*/  LDL.LU R133, [R1+0x134] ;  /* 0x0001340001857983 */ /* 0x0007680000300800 */
[----:B------:R-:W4:Y:S01]  /*f900*/  LDL.LU R197, [R1+0x130] ;  /* 0x0001300001c57983 */ /* 0x000f220000300800 */
[----:B------:R-:W-:-:S02]  /*f910*/  LOP3.LUT R8, R3, R144, RZ, 0xc0, !PT ;  /* 0x0000009003087212 */ /* 0x000fc400078ec0ff */
[----:B------:R-:W-:Y:S01]  /*f920*/  HSET2.LE.AND R3, R12, R0, PT ;  /* 0x000000000c037233 */ /* 0x000fe20003803000 */
[----:B------:R-:W-:Y:S02]  /*f930*/  IMAD.MOV.U32 R81, RZ, RZ, R246 ;  /* 0x000000ffff517224 */ /* 0x000fe400078e00f6 */
[----:B------:R-:W-:Y:S02]  /*f940*/  IMAD.WIDE.U32 R246, R2, -0x326172a9, RZ ;  /* 0xcd9e8d5702f67825 */ /* 0x000fe400078e00ff */
[----:B------:R-:W-:Y:S02]  /*f950*/  LOP3.LUT R129, R3, R42, RZ, 0xc0, !PT ;  /* 0x0000002a03817212 */ /* 0x000fe400078ec0ff */
[----:B------:R-:W-:Y:S02]  /*f960*/  LOP3.LUT R3, R153, UR38, R4, 0x96, !PT ;  /* 0x0000002699037c12 */ /* 0x000fe4000f8e9604 */
[----:B------:R-:W-:-:S03]  /*f970*/  LOP3.LUT R2, R247, UR37, R152, 0x96, !PT ;  /* 0x00000025f7027c12 */ /* 0x000fc6000f8e9698 */
[----:B-1----:R-:W-:-:S04]  /*f980*/  IMAD.WIDE.U32 R4, R3, -0x2daee0ad, RZ ;  /* 0xd2511f5303047825 */ /* 0x002fc800078e00ff */
[----:B------:R-:W-:Y:S01]  /*f990*/  IMAD.WIDE.U32 R12, R2, -0x2daee0ad, RZ ;  /* 0xd2511f53020c7825 */ /* 0x000fe200078e00ff */
[----:B------:R-:W-:-:S04]  /*f9a0*/  LOP3.LUT R3, R5, UR36, R6, 0x96, !PT ;  /* 0x0000002405037c12 */ /* 0x000fc8000f8e9606 */
[----:B------:R-:W-:Y:S01]  /*f9b0*/  LOP3.LUT R2, R13, UR34, R4, 0x96, !PT ;  /* 0x000000220d027c12 */ /* 0x000fe2000f8e9604 */
[----:B------:R-:W-:-:S04]  /*f9c0*/  IMAD.WIDE.U32 R4, R3, -0x326172a9, RZ ;  /* 0xcd9e8d5703047825 */ /* 0x000fc800078e00ff */
[----:B--2---:R-:W-:Y:S01]  /*f9d0*/  IMAD.WIDE.U32 R6, R2, -0x326172a9, RZ ;  /* 0xcd9e8d5702067825 */ /* 0x004fe200078e00ff */
[----:B------:R-:W-:-:S04]  /*f9e0*/  LOP3.LUT R2, R5, UR35, R246, 0x96, !PT ;  /* 0x0000002305027c12 */ /* 0x000fc8000f8e96f6 */
[----:B------:R-:W-:Y:S01]  /*f9f0*/  LOP3.LUT R3, R7, UR33, R4, 0x96, !PT ;  /* 0x0000002107037c12 */ /* 0x000fe2000f8e9604 */
[----:B------:R-:W-:-:S05]  /*fa00*/  IMAD.WIDE.U32 R4, R2, -0x2daee0ad, RZ ;  /* 0xd2511f5302047825 */ /* 0x000fca00078e00ff */
[----:B------:R-:W-:Y:S01]  /*fa10*/  LOP3.LUT R5, R5, UR32, R12, 0x96, !PT ;  /* 0x0000002005057c12 */ /* 0x000fe2000f8e960c */
[----:B------:R-:W-:Y:S02]  /*fa20*/  IMAD.MOV.U32 R57, RZ, RZ, R199 ;  /* 0x000000ffff397224 */ /* 0x000fe400078e00c7 */
[----:B------:R-:W2:Y:S01]  /*fa30*/  LDL.LU R199, [R1+0x12c] ;  /* 0x00012c0001c77983 */ /* 0x000ea20000300800 */
[----:B------:R-:W-:Y:S02]  /*fa40*/  IMAD.MOV.U32 R58, RZ, RZ, R154 ;  /* 0x000000ffff3a7224 */ /* 0x000fe400078e009a */
[----:B------:R-:W-:Y:S02]  /*fa50*/  IMAD.MOV.U32 R59, RZ, RZ, R155 ;  /* 0x000000ffff3b7224 */ /* 0x000fe400078e009b */
[----:B------:R-:W-:Y:S02]  /*fa60*/  IMAD.MOV.U32 R63, RZ, RZ, R84 ;  /* 0x000000ffff3f7224 */ /* 0x000fe400078e0054 */
[----:B------:R-:W-:-:S02]  /*fa70*/  IMAD.MOV.U32 R84, RZ, RZ, R81 ;  /* 0x000000ffff547224 */ /* 0x000fc400078e0051 */
[----:B------:R-:W-:Y:S02]  /*fa80*/  IMAD.MOV.U32 R81, RZ, RZ, R220 ;  /* 0x000000ffff517224 */ /* 0x000fe400078e00dc */
[----:B------:R-:W-:Y:S01]  /*fa90*/  IMAD.MOV.U32 R220, RZ, RZ, R131 ;  /* 0x000000ffffdc7224 */ /* 0x000fe200078e0083 */
[----:B------:R-:W-:Y:S04]  /*faa0*/  STG.E.U16 desc[UR24][R20.64+-0x70], R18 ;  /* 0xffff901214007986 */ /* 0x000fe8000c101518 */
[----:B----4-:R-:W1:Y:S02]  /*fab0*/  LDSM.16.MT88.4 R12, [R197+0xa000] ;  /* 0x00a00000c50c783b */ /* 0x010e640000004200 */
[----:B-1----:R-:W-:Y:S07]  /*fac0*/  HMMA.16816.F32 R152, R8, R12, R56 ;  /* 0x0000000c0898723c */ /* 0x002fee0000001838 */
        /* <DEDUP_REMOVED lines=22> */
[----:B------:R3:W5:Y:S01]  /*fc30*/  LDL.LU R138, [R1+0x128] ;  /* 0x00012800018a7983 */ /* 0x0007620000300800 */
[----:B------:R-:W-:-:S03]  /*fc40*/  IMAD.MOV.U32 R87, RZ, RZ, R202 ;  /* 0x000000ffff577224 */ /* 0x000fc600078e00ca */
[----:B------:R-:W4:Y:S01]  /*fc50*/  LDL.LU R202, [R1+0x124] ;  /* 0x0001240001ca7983 */ /* 0x000f220000300800 */
[----:B------:R-:W-:Y:S02]  /*fc60*/  IMAD.MOV.U32 R59, RZ, RZ, R220 ;  /* 0x000000ffff3b7224 */ /* 0x000fe400078e00dc */
[----:B------:R-:W-:Y:S02]  /*fc70*/  IMAD.MOV.U32 R220, RZ, RZ, R92 ;  /* 0x000000ffffdc7224 */ /* 0x000fe400078e005c */
[----:B------:R-:W-:-:S04]  /*fc80*/  IMAD.MOV.U32 R92, RZ, RZ, R73 ;  /* 0x000000ffff5c7224 */ /* 0x000fc800078e0049 */
[----:B------:R-:W-:Y:S02]  /*fc90*/  IMAD.MOV.U32 R18, RZ, RZ, R92 ;  /* 0x000000ffff127224 */ /* 0x000fe400078e005c */
[----:B------:R-:W-:Y:S02]  /*fca0*/  IMAD.MOV.U32 R92, RZ, RZ, R201 ;  /* 0x000000ffff5c7224 */ /* 0x000fe400078e00c9 */
[----:B------:R-:W3:Y:S01]  /*fcb0*/  LDL.LU R201, [R1+0x120] ;  /* 0x0001200001c97983 */ /* 0x000ee20000300800 */
[----:B------:R-:W-:Y:S01]  /*fcc0*/  IMAD.WIDE.U32 R24, R3, -0x2daee0ad, RZ ;  /* 0xd2511f5303187825 */ /* 0x000fe200078e00ff */
[----:B------:R-:W-:-:S04]  /*fcd0*/  HSET2.LE.AND R2, R17, R0, PT ;  /* 0x0000000011027233 */ /* 0x000fc80003803000 */
[----:B------:R-:W-:Y:S02]  /*fce0*/  LOP3.LUT R4, R25, UR30, R4, 0x96, !PT ;  /* 0x0000001e19047c12 */ /* 0x000fe4000f8e9604 */
[----:B------:R-:W-:Y:S01]  /*fcf0*/  LOP3.LUT R131, R2, R38, RZ, 0xc0, !PT ;  /* 0x0000002602837212 */ /* 0x000fe200078ec0ff */
[----:B------:R-:W-:-:S04]  /*fd00*/  IMAD.WIDE.U32 R2, R5, -0x326172a9, RZ ;  /* 0xcd9e8d5705027825 */ /* 0x000fc800078e00ff */
[----:B------:R-:W-:Y:S01]  /*fd10*/  IMAD.WIDE.U32 R4, R4, -0x326172a9, RZ ;  /* 0xcd9e8d5704047825 */ /* 0x000fe200078e00ff */
[----:B------:R-:W-:-:S04]  /*fd20*/  LOP3.LUT R22, R3, UR31, R6, 0x96, !PT ;  /* 0x0000001f03167c12 */ /* 0x000fc8000f8e9606 */
[----:B------:R-:W-:Y:S02]  /*fd30*/  LOP3.LUT R2, R5, UR23, R2, 0x96, !PT ;  /* 0x0000001705027c12 */ /* 0x000fe4000f8e9602 */
[C---:B------:R-:W-:Y:S02]  /*fd40*/  LOP3.LUT R3, R4.reuse, 0xffff, RZ, 0xc0, !PT ;  /* 0x0000ffff04037812 */ /* 0x040fe400078ec0ff */
[--C-:B------:R-:W-:Y:S02]  /*fd50*/  SHF.R.U32.HI R5, RZ, 0x10, R4.reuse ;  /* 0x00000010ff057819 */ /* 0x100fe40000011604 */
[----:B------:R-:W-:Y:S02]  /*fd60*/  LOP3.LUT R7, R4, 0xff, RZ, 0xc0, !PT ;  /* 0x000000ff04077812 */ /* 0x000fe400078ec0ff */
[----:B------:R-:W-:Y:S02]  /*fd70*/  SHF.R.U32.HI R6, RZ, 0x18, R4 ;  /* 0x00000018ff067819 */ /* 0x000fe40000011604 */
[----:B------:R-:W-:-:S02]  /*fd80*/  SHF.R.U32.HI R4, RZ, 0x8, R3 ;  /* 0x00000008ff047819 */ /* 0x000fc40000011603 */
        /* <DEDUP_REMOVED lines=17> */
[----:B------:R-:W-:Y:S01]  /*fea0*/  LOP3.LUT R7, R3, R39, RZ, 0xc0, !PT ;  /* 0x0000002703077212 */ /* 0x000fe200078ec0ff */
[----:B------:R-:W-:Y:S01]  /*feb0*/  IMAD.MOV.U32 R61, RZ, RZ, R46 ;  /* 0x000000ffff3d7224 */ /* 0x000fe200078e002e */
[----:B------:R-:W-:-:S02]  /*fec0*/  LOP3.LUT R4, R4, R41, RZ, 0xc0, !PT ;  /* 0x0000002904047212 */ /* 0x000fc400078ec0ff */
[----:B------:R-:W-:-:S04]  /*fed0*/  LOP3.LUT R5, R2, R37, RZ, 0xc0, !PT ;  /* 0x0000002502057212 */ /* 0x000fc800078ec0ff */
[----:B------:R-:W-:Y:S06]  /*fee0*/  HMMA.16816.F32 R36, R8, R14, R60 ;  /* 0x0000000e0824723c */ /* 0x000fec000000183c */
[C---:B------:R-:W-:Y:S06]  /*fef0*/  HMMA.16816.F32 R168, R4.reuse, R12, R168 ;  /* 0x0000000c04a8723c */ /* 0x040fec00000018a8 */
[----:B------:R-:W-:Y:S01]  /*ff00*/  HMMA.16816.F32 R164, R4, R14, R164 ;  /* 0x0000000e04a4723c */ /* 0x000fe200000018a4 */
[----:B--2---:R-:W1:Y:S01]  /*ff10*/  LDSM.16.MT88.4 R12, [R199+0xa000] ;  /* 0x00a00000c70c783b */ /* 0x004e620000004200 */
        /* <DEDUP_REMOVED lines=11> */
[-C--:B-1----:R-:W-:Y:S06]  /*ffd0*/  HMMA.16816.F32 R144, R8, R12.reuse, R56 ;  /* 0x0000000c0890723c */ /* 0x082fec0000001838 */
[C---:B------:R-:W-:Y:S06]  /*ffe0*/  HMMA.16816.F32 R160, R4.reuse, R12, R160 ;  /* 0x0000000c04a0723c */ /* 0x040fec00000018a0 */
[-C--:B------:R-:W-:Y:S06]  /*fff0*/  HMMA.16816.F32 R156, R4, R14.reuse, R156 ;  /* 0x0000000e049c723c */ /* 0x080fec000000189c */
[----:B------:R-:W-:Y:S01]  /*10000*/  HMMA.16816.F32 R40, R8, R14, R60 ;  /* 0x0000000e0828723c */ /* 0x000fe2000000183c */
[----:B------:R-:W-:-:S02]  /*10010*/  IMAD.MOV.U32 R56, RZ, RZ, R53 ;  /* 0x000000ffff387224 */ /* 0x000fc400078e0035 */
[----:B------:R-:W-:Y:S02]  /*10020*/  IMAD.MOV.U32 R57, RZ, RZ, R95 ;  /* 0x000000ffff397224 */ /* 0x000fe400078e005f */
[----:B------:R-:W-:Y:S02]  /*10030*/  IMAD.MOV.U32 R58, RZ, RZ, R94 ;  /* 0x000000ffff3a7224 */ /* 0x000fe400078e005e */
[----:B------:R-:W-:Y:S02]  /*10040*/  IMAD.MOV.U32 R59, RZ, RZ, R75 ;  /* 0x000000ffff3b7224 */ /* 0x000fe400078e004b */
[----:B------:R-:W-:Y:S02]  /*10050*/  IMAD.MOV.U32 R80, RZ, RZ, R102 ;  /* 0x000000ffff507224 */ /* 0x000fe400078e0066 */
[----:B------:R-:W-:Y:S02]  /*10060*/  IMAD.MOV.U32 R19, RZ, RZ, R77 ;  /* 0x000000ffff137224 */ /* 0x000fe400078e004d */
[----:B------:R-:W-:-:S02]  /*10070*/  @!P1 HADD2 R71, -R34.H0_H0, -RZ.H0_H0 ;  /* 0xa00000ff22479230 */ /* 0x000fc40000000900 */
[----:B------:R-:W-:Y:S02]  /*10080*/  IMAD.MOV.U32 R77, RZ, RZ, R73 ;  /* 0x000000ffff4d7224 */ /* 0x000fe400078e0049 */
[----:B------:R-:W-:Y:S01]  /*10090*/  @!P4 HADD2 R70, -R27.H0_H0, -RZ.H0_H0 ;  /* 0xa00000ff1b46c230 */ /* 0x000fe20000000900 */
[----:B------:R-:W-:Y:S02]  /*100a0*/  PRMT R48, R34, 0x5410, R27 ;  /* 0x0000541022307816 */ /* 0x000fe4000000001b */
[----:B------:R-:W-:Y:S02]  /*100b0*/  @!P1 PRMT R34, R71, 0x5410, RZ ;  /* 0x0000541047229816 */ /* 0x000fe400000000ff */
[----:B------:R-:W-:Y:S01]  /*100c0*/  @!P4 PRMT R27, R70, 0x5410, RZ ;  /* 0x00005410461bc816 */ /* 0x000fe200000000ff */
[----:B------:R-:W-:Y:S02]  /*100d0*/  IMAD.MOV.U32 R17, RZ, RZ, R93 ;  /* 0x000000ffff117224 */ /* 0x000fe400078e005d */
[----:B------:R-:W-:Y:S01]  /*100e0*/  IMAD.MOV.U32 R93, RZ, RZ, R212 ;  /* 0x000000ffff5d7224 */ /* 0x000fe200078e00d4 */
[----:B----4-:R-:W1:Y:S01]  /*100f0*/  LDSM.16.MT88.4 R12, [R202+0xa000] ;  /* 0x00a00000ca0c783b */ /* 0x010e620000004200 */
[----:B------:R-:W-:-:S02]  /*10100*/  IMAD.MOV.U32 R94, RZ, RZ, R210 ;  /* 0x000000ffff5e7224 */ /* 0x000fc400078e00d2 */
[----:B------:R-:W-:Y:S01]  /*10110*/  IMAD.MOV.U32 R95, RZ, RZ, R100 ;  /* 0x000000ffff5f7224 */ /* 0x000fe200078e0064 */
[----:B------:R2:W5:Y:S01]  /*10120*/  LDL.LU R212, [R1+0x11c] ;  /* 0x00011c0001d47983 */ /* 0x0005620000300800 */
[-C--:B-1----:R-:W-:Y:S06]  /*10130*/  HMMA.16816.F32 R44, R8, R12.reuse, R56 ;  /* 0x0000000c082c723c */ /* 0x082fec0000001838 */
[----:B------:R-:W-:Y:S06]  /*10140*/  HMMA.16816.F32 R52, R4, R12, R148 ;  /* 0x0000000c0434723c */ /* 0x000fec0000001894 */
[-C--:B------:R-:W-:Y:S01]  /*10150*/  HMMA.16816.F32 R60, R8, R14.reuse, R80 ;  /* 0x0000000e083c723c */ /* 0x080fe20000001850 */
[----:B------:R-:W-:Y:S01]  /*10160*/  IMAD.MOV.U32 R16, RZ, RZ, R65 ;  /* 0x000000ffff107224 */ /* 0x000fe200078e0041 */
[----:B------:R-:W-:Y:S04]  /*10170*/  LDSM.16.MT88.4 R148, [R197+0xa800] ;  /* 0x00a80000c594783b */ /* 0x000fe80000004200 */
[----:B------:R-:W-:Y:S01]  /*10180*/  HMMA.16816.F32 R56, R4, R14, R192 ;  /* 0x0000000e0438723c */ /* 0x000fe200000018c0 */
[----:B---3--:R-:W1:Y:S01]  /*10190*/  LDSM.16.MT88.4 R12, [R201+0xa000] ;  /* 0x00a00000c90c783b */ /* 0x008e620000004200 */
[----:B------:R-:W-:-:S02]  /*101a0*/  IMAD.MOV.U32 R141, RZ, RZ, R101 ;  /* 0x000000ffff8d7224 */ /* 0x000fc400078e0065 */
[----:B------:R-:W-:Y:S01]  /*101b0*/  IMAD.MOV.U32 R100, RZ, RZ, R209 ;  /* 0x000000ffff647224 */ /* 0x000fe200078e00d1 */
[----:B------:R2:W5:Y:S01]  /*101c0*/  LDL.LU R210, [R1+0x118] ;  /* 0x0001180001d27983 */ /* 0x0005620000300800 */
[-C--:B-1----:R-:W-:Y:S06]  /*101d0*/  HMMA.16816.F32 R68, R8, R12.reuse, R76 ;  /* 0x0000000c0844723c */ /* 0x082fec000000184c */
[----:B------:R-:W-:Y:S06]  /*101e0*/  HMMA.16816.F32 R72, R4, R12, R216 ;  /* 0x0000000c0448723c */ /* 0x000fec00000018d8 */
[-C--:B------:R-:W-:Y:S01]  /*101f0*/  HMMA.16816.F32 R80, R8, R14.reuse, R84 ;  /* 0x0000000e0850723c */ /* 0x080fe20000001854 */
[----:B------:R-:W-:Y:S01]  /*10200*/  IMAD.MOV.U32 R101, RZ, RZ, R208 ;  /* 0x000000ffff657224 */ /* 0x000fe200078e00d0 */
[----:B------:R2:W5:Y:S04]  /*10210*/  LDL.LU R209, [R1+0x114] ;  /* 0x0001140001d17983 */ /* 0x0005680000300800 */
[----:B------:R-:W-:Y:S01]  /*10220*/  HMMA.16816.F32 R76, R4, R14, R224 ;  /* 0x0000000e044c723c */ /* 0x000fe200000018e0 */
[----:B------:R-:W1:Y:S01]  /*10230*/  LDSM.16.MT88.4 R12, [R197+0xb000] ;  /* 0x00b00000c50c783b */ /* 0x000e620000004200 */
[----:B------:R-:W-:-:S02]  /*10240*/  IMAD.MOV.U32 R102, RZ, RZ, R207 ;  /* 0x000000ffff667224 */ /* 0x000fc400078e00cf */
[----:B------:R-:W-:Y:S02]  /*10250*/  IMAD.MOV.U32 R103, RZ, RZ, R206 ;  /* 0x000000ffff677224 */ /* 0x000fe400078e00ce */
[----:B------:R-:W-:Y:S02]  /*10260*/  IMAD.MOV.U32 R116, RZ, RZ, R205 ;  /* 0x000000ffff747224 */ /* 0x000fe400078e00cd */
[----:B------:R-:W-:Y:S02]  /*10270*/  IMAD.MOV.U32 R117, RZ, RZ, R204 ;  /* 0x000000ffff757224 */ /* 0x000fe400078e00cc */
[----:B------:R-:W-:Y:S02]  /*10280*/  IMAD.MOV.U32 R118, RZ, RZ, R203 ;  /* 0x000000ffff767224 */ /* 0x000fe400078e00cb */
[----:B------:R-:W-:Y:S02]  /*10290*/  IMAD.MOV.U32 R119, RZ, RZ, R96 ;  /* 0x000000ffff777224 */ /* 0x000fe400078e0060 */
[----:B------:R-:W-:-:S04]  /*102a0*/  IMAD.WIDE.U32 R2, R22, -0x2daee0ad, RZ ;  /* 0xd2511f5316027825 */ /* 0x000fc800078e00ff */
[----:B------:R-:W-:Y:S02]  /*102b0*/  IMAD.MOV.U32 R140, RZ, RZ, R220 ;  /* 0x000000ffff8c7224 */ /* 0x000fe400078e00dc */
[----:B------:R-:W-:Y:S02]  /*102c0*/  IMAD.MOV.U32 R97, RZ, RZ, R196 ;  /* 0x000000ffff617224 */ /* 0x000fe400078e00c4 */
[----:B------:R-:W-:Y:S01]  /*102d0*/  IMAD.MOV.U32 R26, RZ, RZ, R64 ;  /* 0x000000ffff1a7224 */ /* 0x000fe200078e0040 */
[----:B------:R-:W-:Y:S01]  /*102e0*/  HMMA.16816.F32 R152, R128, R148, R152 ;  /* 0x000000948098723c */ /* 0x000fe20000001898 */
[----:B------:R-:W-:Y:S04]  /*102f0*/  STG.E.U16 desc[UR24][R20.64+-0x6e], R191 ;  /* 0xffff92bf14007986 */ /* 0x000fe8000c101518 */
[----:B------:R2:W5:Y:S01]  /*10300*/  LDL.LU R208, [R1+0x110] ;  /* 0x0001100001d07983 */ /* 0x0005620000300800 */
[-C--:B-1----:R-:W-:Y:S06]  /*10310*/  HMMA.16816.F32 R216, R8, R12.reuse, R92 ;  /* 0x0000000c08d8723c */ /* 0x082fec000000185c */
[----:B------:R-:W-:Y:S06]  /*10320*/  HMMA.16816.F32 R84, R4, R12, R228 ;  /* 0x0000000c0454723c */ /* 0x000fec00000018e4 */
[----:B------:R-:W-:Y:S01]  /*10330*/  HMMA.16816.F32 R192, R8, R14, R16 ;  /* 0x0000000e08c0723c */ /* 0x000fe20000001810 */
[----:B------:R-:W-:Y:S01]  /*10340*/  LDSM.16.MT88.4 R16, [R202+0xb000] ;  /* 0x00b00000ca10783b */ /* 0x000fe20000004200 */
[----:B------:R-:W-:-:S02]  /*10350*/  IMAD.MOV.U32 R220, RZ, RZ, R200 ;  /* 0x000000ffffdc7224 */ /* 0x000fc400078e00c8 */
[----:B------:R-:W-:Y:S01]  /*10360*/  IMAD.MOV.U32 R96, RZ, RZ, R198 ;  /* 0x000000ffff607224 */ /* 0x000fe200078e00c6 */
[----:B------:R-:W-:Y:S01]  /*10370*/  LDSM.16.MT88.4 R64, [R201+0xa800] ;  /* 0x00a80000c940783b */ /* 0x000fe20000004200 */
[----:B------:R-:W-:Y:S03]  /*10380*/  HMMA.16816.F32 R92, R4, R14, R232 ;  /* 0x0000000e045c723c */ /* 0x000fe600000018e8 */
[----:B------:R-:W1:Y:S04]  /*10390*/  LDSM.16.MT88.4 R12, [R199+0xb000] ;  /* 0x00b00000c70c783b */ /* 0x000e680000004200 */
[----:B------:R-:W-:Y:S04]  /*103a0*/  STG.E.U16 desc[UR24][R32.64+-0x70], R189 ;  /* 0xffff90bd20007986 */ /* 0x000fe8000c101518 */
[----:B------:R-:W-:Y:S04]  /*103b0*/  STG.E.U16 desc[UR24][R32.64+-0x6e], R190 ;  /* 0xffff92be20007986 */ /* 0x000fe8000c101518 */
[----:B------:R2:W5:Y:S01]  /*103c0*/  LDL.LU R207, [R1+0x10c] ;  /* 0x00010c0001cf7983 */ /* 0x0005620000300800 */
[-C--:B-1----:R-:W-:Y:S06]  /*103d0*/  HMMA.16816.F32 R228, R8, R12.reuse, R100 ;  /* 0x0000000c08e4723c */ /* 0x082fec0000001864 */
[----:B------:R-:W-:Y:S06]  /*103e0*/  HMMA.16816.F32 R88, R4, R12, R88 ;  /* 0x0000000c0458723c */ /* 0x000fec0000001858 */
[----:B------:R-:W-:Y:S06]  /*103f0*/  HMMA.16816.F32 R224, R8, R14, R116 ;  /* 0x0000000e08e0723c */ /* 0x000fec0000001874 */
[C---:B------:R-:W-:Y:S06]  /*10400*/  HMMA.16816.F32 R104, R4.reuse, R16, R104 ;  /* 0x000000100468723c */ /* 0x040fec0000001868 */
[----:B------:R-:W-:Y:S06]  /*10410*/  HMMA.16816.F32 R108, R4, R18, R108 ;  /* 0x00000012046c723c */ /* 0x000fec000000186c */
[----:B------:R-:W-:Y:S01]  /*10420*/  HMMA.16816.F32 R220, R8, R16, R220 ;  /* 0x0000001008dc723c */ /* 0x000fe200000018dc */
[----:B------:R-:W-:Y:S04]  /*10430*/  STG.E.U16 desc[UR24][R30.64+-0x70], R180 ;  /* 0xffff90b41e007986 */ /* 0x000fe8000c101518 */
[----:B------:R-:W-:Y:S01]  /*10440*/  STG.E.U16 desc[UR24][R30.64+-0x6e], R179 ;  /* 0xffff92b31e007986 */ /* 0x000fe2000c101518 */
[----:B------:R-:W-:Y:S03]  /*10450*/  HMMA.16816.F32 R100, R4, R14, R248 ;  /* 0x0000000e0464723c */ /* 0x000fe600000018f8 */
[----:B------:R-:W1:Y:S03]  /*10460*/  LDSM.16.MT88.4 R12, [R201+0xb000] ;  /* 0x00b00000c90c783b */ /* 0x000e660000004200 */
[----:B------:R-:W-:Y:S01]  /*10470*/  HMMA.16816.F32 R16, R8, R18, R96 ;  /* 0x000000120810723c */ /* 0x000fe20000001860 */
[----:B------:R-:W-:Y:S04]  /*10480*/  LDSM.16.MT88.4 R96, [R199+0xb800] ;  /* 0x00b80000c760783b */ /* 0x000fe80000004200 */
[----:B------:R2:W5:Y:S04]  /*10490*/  LDL.LU R206, [R1+0x108] ;  /* 0x0001080001ce7983 */ /* 0x0005680000300800 */
[----:B------:R-:W-:Y:S04]  /*104a0*/  STG.E.U16 desc[UR24][R28.64+-0x70], R178 ;  /* 0xffff90b21c007986 */ /* 0x000fe8000c101518 */
[----:B------:R-:W-:Y:S04]  /*104b0*/  STG.E.U16 desc[UR24][R28.64+-0x6e], R177 ;  /* 0xffff92b11c007986 */ /* 0x000fe8000c101518 */
[----:B------:R2:W5:Y:S01]  /*104c0*/  LDL.LU R205, [R1+0x104] ;  /* 0x0001040001cd7983 */ /* 0x0005620000300800 */
[C---:B-1----:R-:W-:Y:S06]  /*104d0*/  HMMA.16816.F32 R120, R4.reuse, R12, R120 ;  /* 0x0000000c0478723c */ /* 0x042fec0000001878 */
[----:B------:R-:W-:Y:S06]  /*104e0*/  HMMA.16816.F32 R116, R4, R14, R124 ;  /* 0x0000000e0474723c */ /* 0x000fec000000187c */
[----:B------:R-:W-:Y:S01]  /*104f0*/  HMMA.16816.F32 R232, R8, R12, R140 ;  /* 0x0000000c08e8723c */ /* 0x000fe2000000188c */
[----:B------:R-:W-:Y:S01]  /*10500*/  LOP3.LUT R4, R3, UR26, R24, 0x96, !PT ;  /* 0x0000001a03047c12 */ /* 0x000fe2000f8e9618 */
[----:B------:R-:W1:Y:S01]  /*10510*/  LDSM.16.MT88.4 R140, [R199+0xa800] ;  /* 0x00a80000c78c783b */ /* 0x000e620000004200 */
        /* <DEDUP_REMOVED lines=10> */
[----:B------:R-:W3:Y:S01]  /*105c0*/  LDSM.16.MT88.4 R112, [R202+0xb800] ;  /* 0x00b80000ca70783b */ /* 0x000ee20000004200 */
[----:B------:R-:W-:-:S02]  /*105d0*/  PRMT R7, R7, 0x5410, R3 ;  /* 0x0000541007077816 */ /* 0x000fc40000000003 */
[----:B------:R-:W-:Y:S01]  /*105e0*/  SHF.R.U32.HI R3, RZ, 0x10, R4 ;  /* 0x00000010ff037819 */ /* 0x000fe20000011604 */
[----:B------:R2:W5:Y:S01]  /*105f0*/  LDL.LU R204, [R1+0x100] ;  /* 0x0001000001cc7983 */ /* 0x0005620000300800 */
[----:B------:R-:W-:Y:S02]  /*10600*/  PRMT R8, R2, 0x5410, R5 ;  /* 0x0000541002087816 */ /* 0x000fe40000000005 */
[C---:B------:R-:W-:Y:S01]  /*10610*/  LOP3.LUT R2, R4.reuse, 0xffff, RZ, 0xc0, !PT ;  /* 0x0000ffff04027812 */ /* 0x040fe200078ec0ff */
[----:B-1----:R-:W-:Y:S01]  /*10620*/  HMMA.16816.F32 R144, R128, R140, R144 ;  /* 0x0000008c8090723c */ /* 0x002fe20000001890 */
[----:B------:R-:W-:Y:S01]  /*10630*/  LOP3.LUT R5, R4, 0xff, RZ, 0xc0, !PT ;  /* 0x000000ff04057812 */ /* 0x000fe200078ec0ff */
[----:B------:R-:W-:Y:S01]  /*10640*/  STG.E.U16 desc[UR24][R32.64+-0x60], R186 ;  /* 0xffffa0ba20007986 */ /* 0x000fe2000c101518 */
[----:B------:R-:W-:Y:S02]  /*10650*/  SHF.R.U32.HI R4, RZ, 0x8, R2 ;  /* 0x00000008ff047819 */ /* 0x000fe40000011602 */
[----:B------:R-:W-:Y:S01]  /*10660*/  LOP3.LUT R3, R3, 0xff, RZ, 0xc0, !PT ;  /* 0x000000ff03037812 */ /* 0x000fe200078ec0ff */
[----:B------:R-:W-:Y:S01]  /*10670*/  STG.E.U16 desc[UR24][R32.64+-0x5e], R185 ;  /* 0xffffa2b920007986 */ /* 0x000fe2000c101518 */
[----:B------:R-:W-:-:S02]  /*10680*/  HSET2.LE.AND R2, R7, R0, PT ;  /* 0x0000000007027233 */ /* 0x000fc40003803000 */
[----:B------:R-:W-:Y:S01]  /*10690*/  PRMT R5, R5, 0x5410, R4 ;  /* 0x0000541005057816 */ /* 0x000fe20000000004 */
[----:B------:R2:W5:Y:S01]  /*106a0*/  LDL.LU R203, [R1+0xfc] ;  /* 0x0000fc0001cb7983 */ /* 0x0005620000300800 */
[----:B------:R-:W-:Y:S02]  /*106b0*/  PRMT R4, R3, 0x5410, R6 ;  /* 0x0000541003047816 */ /* 0x000fe40000000006 */
[----:B------:R-:W-:Y:S01]  /*106c0*/  LOP3.LUT R126, R2, R50, RZ, 0xc0, !PT ;  /* 0x00000032027e7212 */ /* 0x000fe200078ec0ff */
[----:B------:R-:W-:Y:S01]  /*106d0*/  STG.E.U16 desc[UR24][R30.64+-0x60], R176 ;  /* 0xffffa0b01e007986 */ /* 0x000fe2000c101518 */
[--C-:B------:R-:W-:Y:S02]  /*106e0*/  HSET2.LE.AND R2, R8, R0.reuse, PT ;  /* 0x0000000008027233 */ /* 0x100fe40003803000 */
[--C-:B------:R-:W-:Y:S01]  /*106f0*/  HSET2.LE.AND R3, R5, R0.reuse, PT ;  /* 0x0000000005037233 */ /* 0x100fe20003803000 */
[----:B------:R-:W-:Y:S01]  /*10700*/  STG.E.U16 desc[UR24][R30.64+-0x5e], R175 ;  /* 0xffffa2af1e007986 */ /* 0x000fe2000c101518 */
[----:B------:R-:W-:-:S02]  /*10710*/  HSET2.LE.AND R4, R4, R0, PT ;  /* 0x0000000004047233 */ /* 0x000fc40003803000 */
[----:B------:R-:W-:Y:S01]  /*10720*/  LOP3.LUT R127, R2, R49, RZ, 0xc0, !PT ;  /* 0x00000031027f7212 */ /* 0x000fe200078ec0ff */
[----:B------:R2:W5:Y:S01]  /*10730*/  LDL.LU R200, [R1+0xf8] ;  /* 0x0000f80001c87983 */ /* 0x0005620000300800 */
[----:B------:R-:W-:Y:S02]  /*10740*/  LOP3.LUT R124, R3, R51, RZ, 0xc0, !PT ;  /* 0x00000033037c7212 */ /* 0x000fe400078ec0ff */
[----:B------:R-:W-:Y:S01]  /*10750*/  LOP3.LUT R125, R4, R48, RZ, 0xc0, !PT ;  /* 0x00000030047d7212 */ /* 0x000fe200078ec0ff */
[----:B------:R-:W-:Y:S01]  /*10760*/  FADD.FTZ R2, R236, R252 ;  /* 0x000000fcec027221 */ /* 0x000fe20000010000 */
[----:B------:R-:W-:Y:S04]  /*10770*/  LDSM.16.MT88.4 R48, [R202+0xa800] ;  /* 0x00a80000ca30783b */ /* 0x000fe80000004200 */
[----:B------:R-:W1:Y:S01]  /*10780*/  LDSM.16.MT88.4 R4, [R201+0xb800] ;  /* 0x00b80000c904783b */ /* 0x000e620000004200 */
[C---:B------:R-:W-:Y:S03]  /*10790*/  HMMA.16816.F32 R168, R124.reuse, R148, R168 ;  /* 0x000000947ca8723c */ /* 0x040fe600000018a8 */
[----:B------:R-:W-:Y:S03]  /*107a0*/  STG.E.U16 desc[UR24][R28.64+-0x60], R34 ;  /* 0xffffa0221c007986 */ /* 0x000fe6000c101518 */
[-C--:B------:R-:W-:Y:S01]  /*107b0*/  HMMA.16816.F32 R164, R124, R150.reuse, R164 ;  /* 0x000000967ca4723c */ /* 0x080fe200000018a4 */
[----:B------:R-:W-:Y:S04]  /*107c0*/  STG.E.U16 desc[UR24][R28.64+-0x5e], R27 ;  /* 0xffffa21b1c007986 */ /* 0x000fe8000c101518 */
[----:B------:R2:W5:Y:S01]  /*107d0*/  LDL.LU R198, [R1+0xf4] ;  /* 0x0000f40001c67983 */ /* 0x0005620000300800 */
[----:B------:R-:W-:Y:S06]  /*107e0*/  HMMA.16816.F32 R148, R128, R150, R36 ;  /* 0x000000968094723c */ /* 0x000fec0000001824 */
[C---:B------:R-:W-:Y:S06]  /*107f0*/  HMMA.16816.F32 R160, R124.reuse, R140, R160 ;  /* 0x0000008c7ca0723c */ /* 0x040fec00000018a0 */
[----:B------:R-:W-:Y:S01]  /*10800*/  HMMA.16816.F32 R156, R124, R142, R156 ;  /* 0x0000008e7c9c723c */ /* 0x000fe2000000189c */
[----:B------:R-:W-:-:S05]  /*10810*/  FADD.FTZ R2, R215, R2 ;  /* 0x00000002d7027221 */ /* 0x000fca0000010000 */
[C---:B------:R-:W-:Y:S06]  /*10820*/  HMMA.16816.F32 R88, R124.reuse, R96, R88 ;  /* 0x000000607c58723c */ /* 0x040fec0000001858 */
[C---:B---3--:R-:W-:Y:S06]  /*10830*/  HMMA.16816.F32 R104, R124.reuse, R112, R104 ;  /* 0x000000707c68723c */ /* 0x048fec0000001868 */
[C---:B------:R-:W-:Y:S06]  /*10840*/  HMMA.16816.F32 R108, R124.reuse, R114, R108 ;  /* 0x000000727c6c723c */ /* 0x040fec000000186c */
[----:B-1----:R-:W-:Y:S01]  /*10850*/  HMMA.16816.F32 R120, R124, R4, R120 ;  /* 0x000000047c78723c */ /* 0x002fe20000001878 */
[----:B------:R-:W-:Y:S04]  /*10860*/  STG.E.U16 desc[UR24][R20.64+-0x50], R184 ;  /* 0xffffb0b814007986 */ /* 0x000fe8000c101518 */
[----:B------:R-:W-:Y:S01]  /*10870*/  STG.E.U16 desc[UR24][R20.64+-0x4e], R183 ;  /* 0xffffb2b714007986 */ /* 0x000fe2000c101518 */
[C---:B------:R-:W-:Y:S03]  /*10880*/  HMMA.16816.F32 R140, R128.reuse, R142, R40 ;  /* 0x0000008e808c723c */ /* 0x040fe60000001828 */
[----:B------:R2:W5:Y:S03]  /*10890*/  LDL.LU R196, [R1+0xf0] ;  /* 0x0000f00001c47983 */ /* 0x0005660000300800 */
        /* <DEDUP_REMOVED lines=8> */
[----:B------:R-:W1:Y:S04]  /*10920*/  LDSM.16.MT88.4 R80, [R197+0xb800] ;  /* 0x00b80000c550783b */ /* 0x000e680000004200 */
[----:B------:R2:W-:Y:S04]  /*10930*/  STG.E.U16 desc[UR24][R32.64+-0x50], R182 ;  /* 0xffffb0b620007986 */ /* 0x0005e8000c101518 */
[----:B------:R2:W-:Y:S04]  /*10940*/  STG.E.U16 desc[UR24][R32.64+-0x4e], R181 ;  /* 0xffffb2b520007986 */ /* 0x0005e8000c101518 */
[----:B------:R2:W-:Y:S04]  /*10950*/  STG.E.U16 desc[UR24][R30.64+-0x50], R174 ;  /* 0xffffb0ae1e007986 */ /* 0x0005e8000c101518 */
[----:B------:R2:W-:Y:S04]  /*10960*/  STG.E.U16 desc[UR24][R30.64+-0x4e], R137 ;  /* 0xffffb2891e007986 */ /* 0x0005e8000c101518 */
[----:B------:R2:W-:Y:S04]  /*10970*/  STG.E.U16 desc[UR24][R28.64+-0x50], R136 ;  /* 0xffffb0881c007986 */ /* 0x0005e8000c101518 */
[----:B------:R2:W-:Y:S01]  /*10980*/  STG.E.U16 desc[UR24][R28.64+-0x4e], R35 ;  /* 0xffffb2231c007986 */ /* 0x0005e2000c101518 */
[C---:B-1----:R-:W-:Y:S06]  /*10990*/  HMMA.16816.F32 R76, R124.reuse, R82, R92 ;  /* 0x000000527c4c723c */ /* 0x042fec000000185c */
[C---:B------:R-:W-:Y:S06]  /*109a0*/  HMMA.16816.F32 R72, R124.reuse, R80, R84 ;  /* 0x000000507c48723c */ /* 0x040fec0000001854 */
[C---:B------:R-:W-:Y:S06]  /*109b0*/  HMMA.16816.F32 R92, R124.reuse, R98, R100 ;  /* 0x000000627c5c723c */ /* 0x040fec0000001864 */
[----:B------:R-:W-:Y:S06]  /*109c0*/  HMMA.16816.F32 R124, R124, R6, R116 ;  /* 0x000000067c7c723c */ /* 0x000fec0000001874 */
[----:B------:R-:W-:Y:S07]  /*109d0*/  HMMA.16816.F32 R116, R128, R4, R232 ;  /* 0x000000048074723c */ /* 0x000fee00000018e8 */
[----:B------:R-:W-:Y:S01]  /*109e0*/  FADD.FTZ R233, R241, R26 ;  /* 0x0000001af1e97221 */ /* 0x000fe20000010000 */
[----:B------:R-:W-:-:S03]  /*109f0*/  IADD3 R4, P1, R20, -0xc0, RZ ;  /* 0xffffff4014047810 */ /* 0x000fc60007f3e0ff */
[----:B------:R-:W-:Y:S01]  /*10a00*/  FADD.FTZ R233, R240, R233 ;  /* 0x000000e9f0e97221 */ /* 0x000fe20000010000 */
[----:B------:R-:W-:Y:S01]  /*10a10*/  FADD.FTZ R240, R237, R2 ;  /* 0x00000002edf07221 */ /* 0x000fe20000010000 */
[----:B------:R-:W-:Y:S01]  /*10a20*/  IADD3.X R2, R21, -0x1, RZ, P1, !PT ;  /* 0xffffffff15027810 */ /* 0x000fe20000ffe4ff */
[----:B------:R2:W-:Y:S04]  /*10a30*/  STL [R1+0x7c], R4 ;  /* 0x00007c0401007387 */ /* 0x0005e80000100800 */
[----:B------:R2:W-:Y:S01]  /*10a40*/  STL [R1+0x78], R2 ;  /* 0x0000780201007387 */ /* 0x0005e20000100800 */
[----:B------:R-:W-:Y:S01]  /*10a50*/  FADD.FTZ R3, R211, R242 ;  /* 0x000000f2d3037221 */ /* 0x000fe20000010000 */
[----:B------:R-:W-:Y:S01]  /*10a60*/  HMMA.16816.F32 R68, R128, R80, R216 ;  /* 0x000000508044723c */ /* 0x000fe200000018d8 */
[----:B------:R-:W-:-:S02]  /*10a70*/  FADD.FTZ R236, R238, R243 ;  /* 0x000000f3eeec7221 */ /* 0x000fc40000010000 */
[----:B------:R-:W-:-:S03]  /*10a80*/  FADD.FTZ R3, R213, R3 ;  /* 0x00000003d5037221 */ /* 0x000fc60000010000 */
[----:B------:R-:W-:Y:S01]  /*10a90*/  HMMA.16816.F32 R84, R128, R96, R228 ;  /* 0x000000608054723c */ /* 0x000fe200000018e4 */
[----:B------:R-:W-:-:S05]  /*10aa0*/  FADD.FTZ R236, R239, R236 ;  /* 0x000000ecefec7221 */ /* 0x000fca0000010000 */
[----:B------:R-:W-:Y:S01]  /*10ab0*/  HMMA.16816.F32 R100, R128, R112, R220 ;  /* 0x000000708064723c */ /* 0x000fe200000018dc */
[----:B------:R-:W-:-:S05]  /*10ac0*/  FADD.FTZ R241, R214, R3 ;  /* 0x00000003d6f17221 */ /* 0x000fca0000010000 */
[C---:B------:R-:W-:Y:S06]  /*10ad0*/  HMMA.16816.F32 R80, R128.reuse, R82, R192 ;  /* 0x000000528050723c */ /* 0x040fec00000018c0 */
[C---:B------:R-:W-:Y:S06]  /*10ae0*/  HMMA.16816.F32 R96, R128.reuse, R98, R224 ;  /* 0x000000628060723c */ /* 0x040fec00000018e0 */
[C---:B------:R-:W-:Y:S06]  /*10af0*/  HMMA.16816.F32 R112, R128.reuse, R114, R16 ;  /* 0x000000728070723c */ /* 0x040fec0000001810 */
[----:B------:R-:W-:Y:S01]  /*10b00*/  HMMA.16816.F32 R128, R128, R6, R12 ;  /* 0x000000068080723c */ /* 0x000fe2000000180c */
[----:B------:R-:W-:-:S08]  /*10b10*/  NOP ;  /* 0x0000000000007918 */ /* 0x000fd00000000000 */
[----:B--2---:R-:W-:-:S15]  /*10b20*/  @!P0 BRA `(.L_x_1371) ;  /* 0x000000a000f08947 */ /* 0x004fde0003800000 */
        /* <DEDUP_REMOVED lines=201> */
.L_x_1380:
[----:B------:R-:W-:Y:S05]  /*117c0*/  BSYNC B0 ;  /* 0x0000000000007941 */ /* 0x000fea0003800000 */
.L_x_1379:
[----:B------:R-:W0:Y:S02]  /*117d0*/  LDGDEPBAR ;  /* 0x00000000000079af */ /* 0x000e240000000000 */
.L_x_1378:
[----:B-1----:R-:W3:Y:S04]  /*117e0*/  LDL.64 R6, [R1+0x30] ;  /* 0x0000300001067983 */ /* 0x002ee80000100a00 */
[----:B------:R-:W4:Y:S01]  /*117f0*/  LDL.64 R4, [R1+0x38] ;  /* 0x0000380001047983 */ /* 0x000f220000100a00 */
[----:B--2---:R-:W-:Y:S01]  /*11800*/  IMAD.U32 R2, RZ, RZ, UR42 ;  /* 0x0000002aff027e24 */ /* 0x004fe2000f8e00ff */
[----:B------:R-:W1:Y:S02]  /*11810*/  S2R R3, SR_TID.X ;  /* 0x0000000000037919 */ /* 0x000e640000002100 */
        /* <DEDUP_REMOVED lines=39> */
[----:B------:R-:W-:Y:S01]  /*11a90*/  ISETP.GE.AND P4, PT, R4, R138, PT ;  /* 0x0000008a0400720c */ /* 0x000fe20003f86270 */
[----:B------:R-:W-:Y:S01]  /*11aa0*/  IMAD.MOV.U32 R234, RZ, RZ, R226 ;  /* 0x000000ffffea7224 */ /* 0x000fe200078e00e2 */
[----:B------:R-:W-:Y:S01]  /*11ab0*/  FSEL R17, R180, -INF , !P5 ;  /* 0xff800000b4117808 */ /* 0x000fe20006800000 */
[----:B------:R-:W-:Y:S01]  /*11ac0*/  IMAD.MOV.U32 R235, RZ, RZ, R227 ;  /* 0x000000ffffeb7224 */ /* 0x000fe200078e00e3 */
[----:B------:R-:W-:Y:S01]  /*11ad0*/  FMNMX.FTZ R3, R18, R3, !PT ;  /* 0x0000000312037209 */ /* 0x000fe20007810000 */
[----:B------:R-:W-:Y:S01]  /*11ae0*/  IMAD.MOV.U32 R228, RZ, RZ, R224 ;  /* 0x000000ffffe47224 */ /* 0x000fe200078e00e0 */
[----:B------:R-:W-:Y:S01]  /*11af0*/  FSEL R16, R181, -INF , !P4 ;  /* 0xff800000b5107808 */ /* 0x000fe20006000000 */
[----:B------:R-:W-:Y:S01]  /*11b00*/  IMAD.MOV.U32 R229, RZ, RZ, R225 ;  /* 0x000000ffffe57224 */ /* 0x000fe200078e00e1 */
[----:B------:R-:W-:-:S02]  /*11b10*/  FMNMX.FTZ R3, R17, R3, !PT ;  /* 0x0000000311037209 */ /* 0x000fc40007810000 */
[-C--:B------:R-:W-:Y:S02]  /*11b20*/  ISETP.GE.AND P5, PT, R9, R138.reuse, PT ;  /* 0x0000008a0900720c */ /* 0x080fe40003fa6270 */
[----:B------:R-:W-:Y:S02]  /*11b30*/  FMNMX.FTZ R3, R16, R3, !PT ;  /* 0x0000000310037209 */ /* 0x000fe40007810000 */
[-C--:B------:R-:W-:Y:S02]  /*11b40*/  ISETP.GE.AND P4, PT, R8, R138.reuse, PT ;  /* 0x0000008a0800720c */ /* 0x080fe40003f86270 */
[----:B------:R-:W-:Y:S02]  /*11b50*/  FSEL R14, R177, -INF , !P5 ;  /* 0xff800000b10e7808 */ /* 0x000fe40006800000 */
[----:B------:R-:W-:Y:S02]  /*11b60*/  FMNMX.FTZ R3, R15, R3, !PT ;  /* 0x000000030f037209 */ /* 0x000fe40007810000 */
[----:B------:R-:W-:-:S02]  /*11b70*/  ISETP.GE.AND P1, PT, R7, R138, PT ;  /* 0x0000008a0700720c */ /* 0x000fc40003f26270 */
[----:B------:R-:W-:Y:S02]  /*11b80*/  FSEL R13, R24, -INF , !P4 ;  /* 0xff800000180d7808 */ /* 0x000fe40006000000 */
[----:B------:R-:W-:Y:S02]  /*11b90*/  FMNMX.FTZ R3, R14, R3, !PT ;  /* 0x000000030e037209 */ /* 0x000fe40007810000 */
[----:B------:R-:W-:Y:S02]  /*11ba0*/  FSEL R12, R25, -INF , !P1 ;  /* 0xff800000190c7808 */ /* 0x000fe40004800000 */
[----:B------:R-:W-:Y:S02]  /*11bb0*/  FMNMX.FTZ R3, R13, R3, !PT ;  /* 0x000000030d037209 */ /* 0x000fe40007810000 */
[----:B------:R-:W-:Y:S02]  /*11bc0*/  ISETP.GE.AND P6, PT, R2, R139, PT ;  /* 0x0000008b0200720c */ /* 0x000fe40003fc6270 */
[----:B------:R-:W-:-:S02]  /*11bd0*/  FMNMX.FTZ R3, R12, R3, !PT ;  /* 0x000000030c037209 */ /* 0x000fc40007810000 */
[----:B------:R-:W-:Y:S02]  /*11be0*/  ISETP.GE.AND P5, PT, R2, R173, PT ;  /* 0x000000ad0200720c */ /* 0x000fe40003fa6270 */
[-C--:B------:R-:W-:Y:S01]  /*11bf0*/  ISETP.GE.AND P4, PT, R6, R139.reuse, PT ;  /* 0x0000008b0600720c */ /* 0x080fe20003f86270 */
[----:B------:R-:W1:Y:S03]  /*11c00*/  SHFL.BFLY PT, R19, R3, 0x2, 0x1f ;  /* 0x0c401f0003137f89 */ /* 0x000e6600000e0000 */
[----:B------:R-:W-:Y:S02]  /*11c10*/  FSEL R137, R187, -INF , !P4 ;  /* 0xff800000bb897808 */ /* 0x000fe40006000000 */
[----:B------:R-:W-:Y:S02]  /*11c20*/  ISETP.GE.AND P4, PT, R4, R139, PT ;  /* 0x0000008b0400720c */ /* 0x000fe40003f86270 */
[----:B-1----:R-:W-:-:S05]  /*11c30*/  FMNMX.FTZ R3, R3, R19, !PT ;  /* 0x0000001303037209 */ /* 0x002fca0007810000 */
[----:B------:R-:W1:Y:S02]  /*11c40*/  SHFL.BFLY PT, R19, R3, 0x1, 0x1f ;  /* 0x0c201f0003137f89 */ /* 0x000e6400000e0000 */
[----:B-1----:R-:W-:Y:S02]  /*11c50*/  FMNMX.FTZ R239, R3, R19, !PT ;  /* 0x0000001303ef7209 */ /* 0x002fe40007810000 */
[----:B------:R-:W-:Y:S02]  /*11c60*/  FSEL R19, R186, -INF , !P6 ;  /* 0xff800000ba137808 */ /* 0x000fe40007000000 */
[----:B------:R-:W-:Y:S01]  /*11c70*/  FSETP.NEU.FTZ.AND P1, PT, R239, -INF , PT ;  /* 0xff800000ef00780b */ /* 0x000fe20003f3d000 */
[----:B------:R1:W-:Y:S01]  /*11c80*/  STL [R1+0x12c], R239 ;  /* 0x00012cef01007387 */ /* 0x0003e20000100800 */
[----:B------:R-:W-:Y:S02]  /*11c90*/  ISETP.GE.AND P6, PT, R5, R139, PT ;  /* 0x0000008b0500720c */ /* 0x000fe40003fc6270 */
[----:B------:R-:W-:Y:S01]  /*11ca0*/  FSEL R3, R239, RZ, P1 ;  /* 0x000000ffef037208 */ /* 0x000fe20000800000 */
[----:B------:R2:W-:Y:S01]  /*11cb0*/  STL [R1+0x134], R139 ;  /* 0x0001348b01007387 */ /* 0x0005e20000100800 */
[----:B------:R-:W-:-:S02]  /*11cc0*/  FSEL R136, R182, -INF , !P6 ;  /* 0xff800000b6887808 */ /* 0x000fc40007000000 */
[-C--:B------:R-:W-:Y:S01]  /*11cd0*/  ISETP.GE.AND P6, PT, R10, R139.reuse, PT ;  /* 0x0000008b0a00720c */ /* 0x080fe20003fc6270 */
[----:B------:R-:W-:Y:S01]  /*11ce0*/  FADD.FTZ R22, R133, -R3 ;  /* 0x8000000385167221 */ /* 0x000fe20000010000 */
[----:B------:R-:W-:Y:S01]  /*11cf0*/  FMUL.FTZ R3, R239, UR6 ;  /* 0x00000006ef037c20 */ /* 0x000fe20008410000 */
[----:B------:R-:W-:Y:S02]  /*11d00*/  FSEL R133, R183, -INF , !P4 ;  /* 0xff800000b7857808 */ /* 0x000fe40006000000 */
[----:B------:R-:W-:Y:S02]  /*11d10*/  ISETP.GE.AND P4, PT, R9, R139, PT ;  /* 0x0000008b0900720c */ /* 0x000fe40003f86270 */
[----:B------:R-:W-:Y:S02]  /*11d20*/  FSEL R3, R3, RZ, P1 ;  /* 0x000000ff03037208 */ /* 0x000fe40000800000 */
[-C--:B------:R-:W-:Y:S01]  /*11d30*/  ISETP.GE.AND P1, PT, R2, R172.reuse, PT ;  /* 0x000000ac0200720c */ /* 0x080fe20003f26270 */
[----:B------:R-:W-:Y:S01]  /*11d40*/  FMUL.FTZ R2, R22, UR6 ;  /* 0x0000000616027c20 */ /* 0x000fe20008410000 */
[----:B------:R-:W-:Y:S01]  /*11d50*/  FSEL R35, R178, -INF , !P6 ;  /* 0xff800000b2237808 */ /* 0x000fe20007000000 */
[--C-:B------:R-:W-:Y:S01]  /*11d60*/  FFMA.FTZ R177, R18, UR6, -R3.reuse ;  /* 0x0000000612b17c23 */ /* 0x100fe20008010803 */
[--C-:B------:R-:W-:Y:S01]  /*11d70*/  FFMA.FTZ R180, R16, UR6, -R3.reuse ;  /* 0x0000000610b47c23 */ /* 0x100fe20008010803 */
[----:B------:R-:W-:Y:S01]  /*11d80*/  FSEL R16, R220, -INF , !P5 ;  /* 0xff800000dc107808 */ /* 0x000fe20006800000 */
[--C-:B------:R-:W-:Y:S01]  /*11d90*/  FFMA.FTZ R11, R11, UR6, -R3.reuse ;  /* 0x000000060b0b7c23 */ /* 0x100fe20008010803 */
[----:B------:R-:W3:Y:S01]  /*11da0*/  MUFU.EX2 R2, R2 ;  /* 0x0000000200027308 */ /* 0x000ee20000000800 */
[----:B------:R-:W-:Y:S01]  /*11db0*/  FSEL R18, R222, -INF , !P1 ;  /* 0xff800000de127808 */ /* 0x000fe20004800000 */
[--C-:B------:R-:W-:Y:S01]  /*11dc0*/  FFMA.FTZ R181, R17, UR6, -R3.reuse ;  /* 0x0000000611b57c23 */ /* 0x100fe20008010803 */
[----:B------:R-:W-:Y:S01]  /*11dd0*/  ISETP.GE.AND P5, PT, R5, R173, PT ;  /* 0x000000ad0500720c */ /* 0x000fe20003fa6270 */
[--C-:B------:R-:W-:Y:S01]  /*11de0*/  FFMA.FTZ R184, R15, UR6, -R3.reuse ;  /* 0x000000060fb87c23 */ /* 0x100fe20008010803 */
[----:B------:R-:W-:Y:S01]  /*11df0*/  ISETP.GE.AND P1, PT, R5, R172, PT ;  /* 0x000000ac0500720c */ /* 0x000fe20003f26270 */
[--C-:B------:R-:W-:Y:S01]  /*11e00*/  FFMA.FTZ R211, R14, UR6, -R3.reuse ;  /* 0x000000060ed37c23 */ /* 0x100fe20008010803 */
[----:B------:R-:W-:Y:S01]  /*11e10*/  FSEL R176, R179, -INF , !P4 ;  /* 0xff800000b3b07808 */ /* 0x000fe20006000000 */
[--C-:B------:R-:W-:Y:S01]  /*11e20*/  FFMA.FTZ R213, R13, UR6, -R3.reuse ;  /* 0x000000060dd57c23 */ /* 0x100fe20008010803 */
[-C--:B------:R-:W-:Y:S01]  /*11e30*/  ISETP.GE.AND P6, PT, R8, R139.reuse, PT ;  /* 0x0000008b0800720c */ /* 0x080fe20003fc6270 */
[----:B------:R-:W-:Y:S01]  /*11e40*/  FFMA.FTZ R214, R12, UR6, -R3 ;  /* 0x000000060cd67c23 */ /* 0x000fe20008010803 */
[----:B------:R-:W-:Y:S01]  /*11e50*/  ISETP.GE.AND P4, PT, R7, R139, PT ;  /* 0x0000008b0700720c */ /* 0x000fe20003f86270 */
[----:B------:R-:W-:Y:S01]  /*11e60*/  MUFU.EX2 R3, R177 ;  /* 0x000000b100037308 */ /* 0x000fe20000000800 */
[----:B------:R-:W-:-:S02]  /*11e70*/  FSEL R175, R26, -INF , !P6 ;  /* 0xff8000001aaf7808 */ /* 0x000fc40007000000 */
[----:B------:R-:W-:Y:S01]  /*11e80*/  FSEL R174, R27, -INF , !P4 ;  /* 0xff8000001bae7808 */ /* 0x000fe20006000000 */
[----:B---3--:R-:W-:Y:S01]  /*11e90*/  FMUL.FTZ R5, R152, R2 ;  /* 0x0000000298057220 */ /* 0x008fe20000410000 */
[CC--:B------:R-:W-:Y:S02]  /*11ea0*/  ISETP.GE.AND P6, PT, R6.reuse, R173.reuse, PT ;  /* 0x000000ad0600720c */ /* 0x0c0fe40003fc6270 */
[----:B------:R-:W-:Y:S02]  /*11eb0*/  ISETP.GE.AND P4, PT, R6, R172, PT ;  /* 0x000000ac0600720c */ /* 0x000fe40003f86270 */
[----:B------:R3:W-:Y:S01]  /*11ec0*/  STL [R1+0x10], R5 ;  /* 0x0000100501007387 */ /* 0x0007e20000100800 */
[----:B------:R-:W-:Y:S02]  /*11ed0*/  FSEL R17, R221, -INF , !P6 ;  /* 0xff800000dd117808 */ /* 0x000fe40007000000 */
[----:B------:R-:W-:Y:S01]  /*11ee0*/  FSEL R26, R223, -INF , !P4 ;  /* 0xff800000df1a7808 */ /* 0x000fe20006000000 */
[----:B------:R-:W4:Y:S01]  /*11ef0*/  LDL.64 R226, [R1+0xe8] ;  /* 0x0000e80001e27983 */ /* 0x000f220000100a00 */
[----:B------:R-:W-:-:S02]  /*11f00*/  ISETP.GE.AND P6, PT, R4, R173, PT ;  /* 0x000000ad0400720c */ /* 0x000fc40003fc6270 */
[-C--:B------:R-:W-:Y:S02]  /*11f10*/  ISETP.GE.AND P4, PT, R4, R172.reuse, PT ;  /* 0x000000ac0400720c */ /* 0x080fe40003f86270 */
[----:B------:R-:W3:Y:S01]  /*11f20*/  MUFU.EX2 R4, R11 ;  /* 0x0000000b00047308 */ /* 0x000ee20000000800 */
[----:B------:R-:W-:Y:S02]  /*11f30*/  FSEL R27, R216, -INF , !P5 ;  /* 0xff800000d81b7808 */ /* 0x000fe40006800000 */
[----:B------:R-:W-:Y:S02]  /*11f40*/  FSEL R34, R218, -INF , !P1 ;  /* 0xff800000da227808 */ /* 0x000fe40004800000 */
[C---:B------:R-:W-:Y:S02]  /*11f50*/  ISETP.GE.AND P5, PT, R10.reuse, R173, PT ;  /* 0x000000ad0a00720c */ /* 0x040fe40003fa6270 */
[----:B------:R-:W-:Y:S01]  /*11f60*/  ISETP.GE.AND P1, PT, R10, R172, PT ;  /* 0x000000ac0a00720c */ /* 0x000fe20003f26270 */
[-C--:B------:R-:W-:Y:S01]  /*11f70*/  FMUL.FTZ R187, R149, R2.reuse ;  /* 0x0000000295bb7220 */ /* 0x080fe20000410000 */
[----:B------:R-:W-:Y:S01]  /*11f80*/  FSEL R24, R217, -INF , !P6 ;  /* 0xff800000d9187808 */ /* 0x000fe20007000000 */
[-C--:B------:R-:W-:Y:S01]  /*11f90*/  FMUL.FTZ R197, R153, R2.reuse ;  /* 0x0000000299c57220 */ /* 0x080fe20000410000 */
[----:B------:R-:W-:Y:S01]  /*11fa0*/  FSEL R23, R192, -INF , !P5 ;  /* 0xff800000c0177808 */ /* 0x000fe20006800000 */
        /* <DEDUP_REMOVED lines=30> */
[----:B---3--:R-:W-:Y:S01]  /*12190*/  FFMA.FTZ R2, R233, R2, R4 ;  /* 0x00000002e9027223 */ /* 0x008fe20000010004 */
[----:B------:R-:W-:-:S02]  /*121a0*/  F2FP.F16.F32.PACK_AB R68, R3, R4 ;  /* 0x000000040344723e */ /* 0x000fc400000000ff */
[----:B------:R-:W-:Y:S01]  /*121b0*/  FSEL R25, R219, -INF , !P4 ;  /* 0xff800000db197808 */ /* 0x000fe20006000000 */
[----:B------:R-:W-:Y:S01]  /*121c0*/  FADD.FTZ R112, R3, R2 ;  /* 0x0000000203707221 */ /* 0x000fe20000010000 */
        /* <DEDUP_REMOVED lines=10> */
[----:B------:R-:W-:-:S02]  /*12270*/  ISETP.GE.AND P6, PT, R9, R173, PT ;  /* 0x000000ad0900720c */ /* 0x000fc40003fc6270 */
[----:B------:R-:W-:Y:S02]  /*12280*/  FMNMX.FTZ R3, R24, R3, !PT ;  /* 0x0000000318037209 */ /* 0x000fe40007810000 */
[----:B------:R-:W-:Y:S02]  /*12290*/  ISETP.GE.AND P4, PT, R9, R172, PT ;  /* 0x000000ac0900720c */ /* 0x000fe40003f86270 */
[----:B------:R-:W-:Y:S02]  /*122a0*/  FMNMX.FTZ R2, R25, R2, !PT ;  /* 0x0000000219027209 */ /* 0x000fe40007810000 */
[----:B------:R-:W-:Y:S02]  /*122b0*/  FMNMX.FTZ R4, R35, R4, !PT ;  /* 0x0000000423047209 */ /* 0x000fe40007810000 */
[----:B------:R-:W-:Y:S02]  /*122c0*/  ISETP.GE.AND P5, PT, R8, R173, PT ;  /* 0x000000ad0800720c */ /* 0x000fe40003fa6270 */
[----:B------:R-:W-:-:S02]  /*122d0*/  FSEL R15, R193, -INF , !P6 ;  /* 0xff800000c10f7808 */ /* 0x000fc40007000000 */
[----:B------:R-:W-:Y:S02]  /*122e0*/  FMNMX.FTZ R3, R23, R3, !PT ;  /* 0x0000000317037209 */ /* 0x000fe40007810000 */
[----:B------:R-:W-:Y:S02]  /*122f0*/  ISETP.GE.AND P1, PT, R8, R172, PT ;  /* 0x000000ac0800720c */ /* 0x000fe40003f26270 */
[----:B------:R-:W-:Y:S02]  /*12300*/  FSEL R14, R195, -INF , !P4 ;  /* 0xff800000c30e7808 */ /* 0x000fe40006000000 */
[----:B------:R-:W-:Y:S02]  /*12310*/  FMNMX.FTZ R2, R22, R2, !PT ;  /* 0x0000000216027209 */ /* 0x000fe40007810000 */
[----:B------:R-:W-:Y:S02]  /*12320*/  FMNMX.FTZ R4, R176, R4, !PT ;  /* 0x00000004b0047209 */ /* 0x000fe40007810000 */
[----:B------:R-:W-:-:S02]  /*12330*/  ISETP.GE.AND P6, PT, R7, R173, PT ;  /* 0x000000ad0700720c */ /* 0x000fc40003fc6270 */
[----:B------:R-:W-:Y:S02]  /*12340*/  FSEL R13, R188, -INF , !P5 ;  /* 0xff800000bc0d7808 */ /* 0x000fe40006800000 */
[----:B------:R-:W-:Y:S02]  /*12350*/  FMNMX.FTZ R3, R15, R3, !PT ;  /* 0x000000030f037209 */ /* 0x000fe40007810000 */
[----:B------:R-:W-:Y:S02]  /*12360*/  FSEL R11, R190, -INF , !P1 ;  /* 0xff800000be0b7808 */ /* 0x000fe40004800000 */
[----:B------:R-:W-:Y:S02]  /*12370*/  FMNMX.FTZ R2, R14, R2, !PT ;  /* 0x000000020e027209 */ /* 0x000fe40007810000 */
[----:B------:R-:W-:Y:S02]  /*12380*/  FMNMX.FTZ R6, R175, R4, !PT ;  /* 0x00000004af067209 */ /* 0x000fe40007810000 */
[----:B------:R-:W-:-:S02]  /*12390*/  ISETP.GE.AND P4, PT, R7, R172, PT ;  /* 0x000000ac0700720c */ /* 0x000fc40003f86270 */
[----:B------:R-:W-:Y:S02]  /*123a0*/  FSEL R12, R189, -INF , !P6 ;  /* 0xff800000bd0c7808 */ /* 0x000fe40007000000 */
[----:B------:R-:W-:Y:S02]  /*123b0*/  FMNMX.FTZ R4, R13, R3, !PT ;  /* 0x000000030d047209 */ /* 0x000fe40007810000 */
[----:B------:R-:W-:Y:S02]  /*123c0*/  FMNMX.FTZ R5, R11, R2, !PT ;  /* 0x000000020b057209 */ /* 0x000fe40007810000 */
[----:B------:R-:W-:Y:S02]  /*123d0*/  FMNMX.FTZ R3, R174, R6, !PT ;  /* 0x00000006ae037209 */ /* 0x000fe40007810000 */
[----:B------:R-:W-:Y:S02]  /*123e0*/  FSEL R10, R191, -INF , !P4 ;  /* 0xff800000bf0a7808 */ /* 0x000fe40006000000 */
[----:B------:R-:W-:-:S02]  /*123f0*/  FMNMX.FTZ R2, R12, R4, !PT ;  /* 0x000000040c027209 */ /* 0x000fc40007810000 */
[----:B------:R-:W-:Y:S01]  /*12400*/  FMNMX.FTZ R5, R10, R5, !PT ;  /* 0x000000050a057209 */ /* 0x000fe20007810000 */
[----:B------:R-:W1:Y:S04]  /*12410*/  SHFL.BFLY PT, R4, R3, 0x2, 0x1f ;  /* 0x0c401f0003047f89 */ /* 0x000e6800000e0000 */
[----:B------:R-:W2:Y:S04]  /*12420*/  SHFL.BFLY PT, R6, R2, 0x2, 0x1f ;  /* 0x0c401f0002067f89 */ /* 0x000ea800000e0000 */
[----:B------:R-:W3:Y:S01]  /*12430*/  SHFL.BFLY PT, R7, R5, 0x2, 0x1f ;  /* 0x0c401f0005077f89 */ /* 0x000ee200000e0000 */
[----:B-1----:R-:W-:-:S02]  /*12440*/  FMNMX.FTZ R4, R3, R4, !PT ;  /* 0x0000000403047209 */ /* 0x002fc40007810000 */
[----:B--2---:R-:W-:Y:S02]  /*12450*/  FMNMX.FTZ R3, R2, R6, !PT ;  /* 0x0000000602037209 */ /* 0x004fe40007810000 */
[----:B---3--:R-:W-:-:S03]  /*12460*/  FMNMX.FTZ R2, R5, R7, !PT ;  /* 0x0000000705027209 */ /* 0x008fc60007810000 */
[----:B------:R-:W1:Y:S04]  /*12470*/  SHFL.BFLY PT, R6, R3, 0x1, 0x1f ;  /* 0x0c201f0003067f89 */ /* 0x000e6800000e0000 */
[----:B------:R-:W2:Y:S04]  /*12480*/  SHFL.BFLY PT, R7, R4, 0x1, 0x1f ;  /* 0x0c201f0004077f89 */ /* 0x000ea800000e0000 */
[----:B------:R-:W3:Y:S01]  /*12490*/  SHFL.BFLY PT, R5, R2, 0x1, 0x1f ;  /* 0x0c201f0002057f89 */ /* 0x000ee200000e0000 */
[----:B-1----:R-:W-:Y:S02]  /*124a0*/  FMNMX.FTZ R242, R3, R6, !PT ;  /* 0x0000000603f27209 */ /* 0x002fe40007810000 */
[----:B--2---:R-:W-:-:S02]  /*124b0*/  FMNMX.FTZ R215, R4, R7, !PT ;  /* 0x0000000704d77209 */ /* 0x004fc40007810000 */
[----:B------:R-:W-:Y:S02]  /*124c0*/  FSETP.NEU.FTZ.AND P4, PT, R242, -INF , PT ;  /* 0xff800000f200780b */ /* 0x000fe40003f9d000 */
[----:B---3--:R-:W-:Y:S01]  /*124d0*/  FMNMX.FTZ R237, R2, R5, !PT ;  /* 0x0000000502ed7209 */ /* 0x008fe20007810000 */
[----:B------:R-:W-:Y:S01]  /*124e0*/  FMUL.FTZ R2, R242, UR6 ;  /* 0x00000006f2027c20 */ /* 0x000fe20008410000 */
[----:B------:R-:W-:-:S04]  /*124f0*/  FSETP.NEU.FTZ.AND P5, PT, R215, -INF , PT ;  /* 0xff800000d700780b */ /* 0x000fc80003fbd000 */
[----:B------:R-:W-:Y:S02]  /*12500*/  FSEL R3, R215, RZ, P5 ;  /* 0x000000ffd7037208 */ /* 0x000fe40002800000 */
[----:B------:R-:W-:-:S03]  /*12510*/  FSEL R6, R2, RZ, P4 ;  /* 0x000000ff02067208 */ /* 0x000fc60002000000 */
[----:B------:R-:W-:Y:S01]  /*12520*/  FADD.FTZ R52, R132, -R3 ;  /* 0x8000000384347221 */ /* 0x000fe20000010000 */
[C---:B------:R-:W-:Y:S01]  /*12530*/  FMUL.FTZ R3, R237.reuse, UR6 ;  /* 0x00000006ed037c20 */ /* 0x040fe20008410000 */
[----:B------:R-:W-:Y:S01]  /*12540*/  FFMA.FTZ R2, R16, UR6, -R6 ;  /* 0x0000000610027c23 */ /* 0x000fe20008010806 */
[----:B------:R-:W-:-:S03]  /*12550*/  FSETP.NEU.FTZ.AND P1, PT, R237, -INF , PT ;  /* 0xff800000ed00780b */ /* 0x000fc60003f3d000 */
[----:B------:R1:W-:Y:S01]  /*12560*/  MUFU.EX2 R9, R2 ;  /* 0x0000000200097308 */ /* 0x0003e20000000800 */
[----:B------:R-:W-:Y:S02]  /*12570*/  FSEL R5, R3, RZ, P1 ;  /* 0x000000ff03057208 */ /* 0x000fe40000800000 */
[----:B------:R-:W-:Y:S01]  /*12580*/  FSEL R3, R242, RZ, P4 ;  /* 0x000000fff2037208 */ /* 0x000fe20002000000 */
[----:B-1----:R-:W-:-:S04]  /*12590*/  FFMA.FTZ R2, R17, UR6, -R6 ;  /* 0x0000000611027c23 */ /* 0x002fc80008010806 */
[----:B------:R1:W-:Y:S01]  /*125a0*/  MUFU.EX2 R8, R2 ;  /* 0x0000000200087308 */ /* 0x0003e20000000800 */
[----:B------:R-:W-:Y:S01]  /*125b0*/  FADD.FTZ R4, R135, -R3 ;  /* 0x8000000387047221 */ /* 0x000fe20000010000 */
[----:B------:R-:W-:Y:S01]  /*125c0*/  FMUL.FTZ R3, R215, UR6 ;  /* 0x00000006d7037c20 */ /* 0x000fe20008410000 */
[----:B-1----:R-:W-:-:S05]  /*125d0*/  FFMA.FTZ R2, R18, UR6, -R5 ;  /* 0x0000000612027c23 */ /* 0x002fca0008010805 */
[----:B------:R1:W-:Y:S01]  /*125e0*/  MUFU.EX2 R7, R2 ;  /* 0x0000000200077308 */ /* 0x0003e20000000800 */
[----:B------:R-:W-:Y:S02]  /*125f0*/  FSEL R3, R3, RZ, P5 ;  /* 0x000000ff03037208 */ /* 0x000fe40002800000 */
[----:B-1----:R-:W-:-:S05]  /*12600*/  FSEL R2, R237, RZ, P1 ;  /* 0x000000ffed027208 */ /* 0x002fca0000800000 */
[----:B------:R-:W-:-:S04]  /*12610*/  FADD.FTZ R2, R134, -R2 ;  /* 0x8000000286027221 */ /* 0x000fc80000010000 */
[----:B------:R-:W-:Y:S01]  /*12620*/  FMUL.FTZ R2, R2, UR6 ;  /* 0x0000000602027c20 */ /* 0x000fe20008410000 */
        /* <DEDUP_REMOVED lines=9> */
[----:B------:R-:W1:Y:S08]  /*126c0*/  MUFU.EX2 R2, R2 ;  /* 0x0000000200027308 */ /* 0x000e700000000800 */
[----:B------:R-:W2:Y:S01]  /*126d0*/  MUFU.EX2 R3, R3 ;  /* 0x0000000300037308 */ /* 0x000ea20000000800 */
[----:B------:R-:W-:Y:S01]  /*126e0*/  FMUL.FTZ R4, R4, UR6 ;  /* 0x0000000604047c20 */ /* 0x000fe20008410000 */
[--C-:B------:R-:W-:Y:S01]  /*126f0*/  FFMA.FTZ R17, R34, UR6, -R5.reuse ;  /* 0x0000000622117c23 */ /* 0x100fe20008010805 */
[--C-:B------:R-:W-:Y:S01]  /*12700*/  FFMA.FTZ R19, R25, UR6, -R5.reuse ;  /* 0x0000000619137c23 */ /* 0x100fe20008010805 */
[--C-:B------:R-:W-:Y:S01]  /*12710*/  FFMA.FTZ R144, R22, UR6, -R5.reuse ;  /* 0x0000000616907c23 */ /* 0x100fe20008010805 */
[--C-:B------:R-:W-:Y:S01]  /*12720*/  FFMA.FTZ R145, R14, UR6, -R5.reuse ;  /* 0x000000060e917c23 */ /* 0x100fe20008010805 */
[--C-:B------:R-:W-:Y:S01]  /*12730*/  FFMA.FTZ R129, R11, UR6, -R5.reuse ;  /* 0x000000060b817c23 */ /* 0x100fe20008010805 */
[----:B------:R-:W-:Y:S01]  /*12740*/  FFMA.FTZ R140, R10, UR6, -R5 ;  /* 0x000000060a8c7c23 */ /* 0x000fe20008010805 */
[----:B------:R-:W-:Y:S01]  /*12750*/  ULOP3.LUT UR4, UR42, UR29, URZ, 0x3c, !UPT ;  /* 0x0000001d2a047292 */ /* 0x000fe2000f8e3c3f */
[----:B-1----:R-:W-:Y:S01]  /*12760*/  FFMA.FTZ R5, R241, R2, R7 ;  /* 0x00000002f1057223 */ /* 0x002fe20000010007 */
[----:B------:R-:W-:Y:S01]  /*12770*/  IMAD.MOV.U32 R241, RZ, RZ, R229 ;  /* 0x000000fffff17224 */ /* 0x000fe200078e00e5 */
[----:B------:R-:W1:Y:S02]  /*12780*/  MUFU.EX2 R4, R4 ;  /* 0x0000000400047308 */ /* 0x000e640000000800 */
[C---:B--2---:R-:W-:Y:S01]  /*12790*/  FADD.FTZ R16, R3.reuse, R5 ;  /* 0x0000000503107221 */ /* 0x044fe20000010000 */
[----:B------:R-:W-:-:S02]  /*127a0*/  F2FP.F16.F32.PACK_AB R141, R3, R7 ;  /* 0x00000007038d723e */ /* 0x000fc400000000ff */
[----:B------:R-:W-:-:S05]  /*127b0*/  LOP3.LUT R3, R241, UR4, RZ, 0x3c, !PT ;  /* 0x00000004f1037c12 */ /* 0x000fca000f8e3cff */
[----:B------:R-:W-:-:S04]  /*127c0*/  IMAD.WIDE.U32 R152, R3, -0x326172a9, RZ ;  /* 0xcd9e8d5703987825 */ /* 0x000fc800078e00ff */
[----:B------:R-:W-:Y:S01]  /*127d0*/  FFMA.FTZ R113, R23, UR6, -R6 ;  /* 0x0000000617717c23 */ /* 0x000fe20008010806 */
[----:B----4-:R-:W-:Y:S01]  /*127e0*/  LOP3.LUT R3, R153, UR38, R226, 0x96, !PT ;  /* 0x0000002699037c12 */ /* 0x010fe2000f8e96e2 */
[--C-:B------:R-:W-:Y:S01]  /*127f0*/  FFMA.FTZ R18, R27, UR6, -R6.reuse ;  /* 0x000000061b127c23 */ /* 0x100fe20008010806 */
[--C-:B------:R-:W-:Y:S01]  /*12800*/  FFMA.FTZ R24, R24, UR6, -R6.reuse ;  /* 0x0000000618187c23 */ /* 0x100fe20008010806 */
[--C-:B------:R-:W-:Y:S01]  /*12810*/  FFMA.FTZ R116, R15, UR6, -R6.reuse ;  /* 0x000000060f747c23 */ /* 0x100fe20008010806 */
[--C-:B------:R-:W-:Y:S01]  /*12820*/  FFMA.FTZ R128, R13, UR6, -R6.reuse ;  /* 0x000000060d807c23 */ /* 0x100fe20008010806 */
[----:B------:R-:W-:Y:S01]  /*12830*/  FFMA.FTZ R117, R12, UR6, -R6 ;  /* 0x000000060c757c23 */ /* 0x000fe20008010806 */
[----:B------:R-:W-:-:S04]  /*12840*/  IMAD.WIDE.U32 R22, R3, -0x2daee0ad, RZ ;  /* 0xd2511f5303167825 */ /* 0x000fc800078e00ff */
[----:B-1----:R-:W-:Y:S01]  /*12850*/  FFMA.FTZ R6, R240, R4, R9 ;  /* 0x00000004f0067223 */ /* 0x002fe20000010009 */
[----:B------:R-:W-:Y:S02]  /*12860*/  LOP3.LUT R3, R245, UR37, R152, 0x96, !PT ;  /* 0x00000025f5037c12 */ /* 0x000fe4000f8e9698 */
[C---:B------:R-:W-:Y:S01]  /*12870*/  F2FP.F16.F32.PACK_AB R80, R8.reuse, R9 ;  /* 0x000000090850723e */ /* 0x040fe200000000ff */
[----:B------:R-:W-:Y:S02]  /*12880*/  FADD.FTZ R14, R8, R6 ;  /* 0x00000006080e7221 */ /* 0x000fe40000010000 */
        /* <DEDUP_REMOVED lines=16> */
[----:B------:R-:W-:Y:S02]  /*12990*/  LOP3.LUT R5, R3, 0xffff, RZ, 0xc0, !PT ;  /* 0x0000ffff03057812 */ /* 0x000fe400078ec0ff */
[----:B------:R-:W-:Y:S02]  /*129a0*/  LOP3.LUT R15, R9, UR31, R10, 0x96, !PT ;  /* 0x0000001f090f7c12 */ /* 0x000fe4000f8e960a */
[----:B------:R-:W-:-:S04]  /*129b0*/  SHF.R.U32.HI R9, RZ, 0x8, R5 ;  /* 0x00000008ff097819 */ /* 0x000fc80000011605 */
[----:B------:R-:W-:Y:S02]  /*129c0*/  LOP3.LUT R9, R9, 0xffff, RZ, 0xc0, !PT ;  /* 0x0000ffff09097812 */ /* 0x000fe400078ec0ff */
[--C-:B------:R-:W-:Y:S02]  /*129d0*/  SHF.R.U32.HI R13, RZ, 0x18, R3.reuse ;  /* 0x00000018ff0d7819 */ /* 0x100fe40000011603 */
[----:B------:R-:W-:Y:S02]  /*129e0*/  ISETP.LE.U32.AND P5, PT, R9, UR13, PT ;  /* 0x0000000d09007c0c */ /* 0x000fe4000bfa3070 */
[----:B------:R1:W-:Y:S01]  /*129f0*/  MUFU.EX2 R9, R17 ;  /* 0x0000001100097308 */ /* 0x0003e20000000800 */
[----:B------:R-:W-:Y:S02]  /*12a00*/  ISETP.LE.U32.AND P1, PT, R13, UR13, PT ;  /* 0x0000000d0d007c0c */ /* 0x000fe4000bf23070 */
[----:B------:R-:W-:Y:S01]  /*12a10*/  SHF.R.U32.HI R13, RZ, 0x10, R3 ;  /* 0x00000010ff0d7819 */ /* 0x000fe20000011603 */
[----:B-1----:R-:W-:-:S04]  /*12a20*/  FMUL.FTZ R17, R52, UR6 ;  /* 0x0000000634117c20 */ /* 0x002fc80008410000 */
[----:B------:R-:W1:Y:S01]  /*12a30*/  MUFU.EX2 R3, R17 ;  /* 0x0000001100037308 */ /* 0x000e620000000800 */
[----:B------:R-:W-:Y:S02]  /*12a40*/  IMAD.MOV.U32 R245, RZ, RZ, R221 ;  /* 0x000000fffff57224 */ /* 0x000fe400078e00dd */
[-C--:B------:R-:W-:Y:S01]  /*12a50*/  FMUL.FTZ R221, R73, R4.reuse ;  /* 0x0000000449dd7220 */ /* 0x080fe20000410000 */
[-C--:B-1----:R-:W-:Y:S01]  /*12a60*/  FMUL.FTZ R244, R151, R3.reuse ;  /* 0x0000000397f47220 */ /* 0x082fe20000410000 */
[-C--:B------:R-:W-:Y:S01]  /*12a70*/  FMUL.FTZ R151, R115, R3.reuse ;  /* 0x0000000373977220 */ /* 0x080fe20000410000 */
[----:B------:R-:W-:Y:S01]  /*12a80*/  FMUL.FTZ R115, R131, R3 ;  /* 0x0000000383737220 */ /* 0x000fe20000410000 */
[----:B------:R-:W-:Y:S02]  /*12a90*/  IMAD.MOV.U32 R131, RZ, RZ, R220 ;  /* 0x000000ffff837224 */ /* 0x000fe400078e00dc */
[----:B------:R-:W-:Y:S02]  /*12aa0*/  FMUL.FTZ R220, R72, R4 ;  /* 0x0000000448dc7220 */ /* 0x000fe40000410000 */
[----:B------:R-:W2:Y:S01]  /*12ab0*/  LDL.LU.64 R72, [R1] ;  /* 0x0000000001487983 */ /* 0x000ea20000300a00 */
[-C--:B------:R-:W-:Y:S01]  /*12ac0*/  FMUL.FTZ R227, R79, R2.reuse ;  /* 0x000000024fe37220 */ /* 0x080fe20000410000 */
[----:B------:R-:W-:Y:S01]  /*12ad0*/  FMUL.FTZ R230, R94, R2 ;  /* 0x000000025ee67220 */ /* 0x000fe20000410000 */
[----:B------:R-:W-:-:S02]  /*12ae0*/  IMAD.MOV.U32 R79, RZ, RZ, R225 ;  /* 0x000000ffff4f7224 */ /* 0x000fc400078e00e1 */
[-C--:B------:R-:W-:Y:S01]  /*12af0*/  FMUL.FTZ R225, R77, R4.reuse ;  /* 0x000000044de17220 */ /* 0x080fe20000410000 */
[----:B------:R-:W-:Y:S02]  /*12b00*/  IMAD.MOV.U32 R94, RZ, RZ, R224 ;  /* 0x000000ffff5e7224 */ /* 0x000fe400078e00e0 */
[----:B------:R-:W-:Y:S02]  /*12b10*/  FMUL.FTZ R224, R76, R4 ;  /* 0x000000044ce07220 */ /* 0x000fe40000410000 */
[----:B------:R-:W3:Y:S01]  /*12b20*/  LDL.LU.64 R76, [R1+0x8] ;  /* 0x00000800014c7983 */ /* 0x000ee20000300a00 */
[----:B------:R-:W1:Y:S08]  /*12b30*/  MUFU.EX2 R8, R18 ;  /* 0x0000001200087308 */ /* 0x000e700000000800 */
[----:B------:R-:W4:Y:S08]  /*12b40*/  MUFU.EX2 R5, R24 ;  /* 0x0000001800057308 */ /* 0x000f300000000800 */
[----:B------:R-:W4:Y:S01]  /*12b50*/  MUFU.EX2 R10, R48 ;  /* 0x00000030000a7308 */ /* 0x000f220000000800 */
[----:B-1----:R-:W-:-:S07]  /*12b60*/  FADD.FTZ R14, R8, R14 ;  /* 0x0000000e080e7221 */ /* 0x002fce0000010000 */
[----:B------:R1:W1:Y:S01]  /*12b70*/  MUFU.EX2 R11, R49 ;  /* 0x00000031000b7308 */ /* 0x0002620000000800 */
[----:B------:R-:W-:Y:S01]  /*12b80*/  LOP3.LUT R13, R13, 0xff, RZ, 0xc0, !PT ;  /* 0x000000ff0d0d7812 */ /* 0x000fe200078ec0ff */
[----:B----4-:R-:W-:-:S03]  /*12b90*/  FADD.FTZ R81, R5, R14 ;  /* 0x0000000e05517221 */ /* 0x010fc60000010000 */
[----:B------:R-:W-:Y:S01]  /*12ba0*/  ISETP.LE.U32.AND P4, PT, R13, UR13, PT ;  /* 0x0000000d0d007c0c */ /* 0x000fe2000bf83070 */
[----:B------:R-:W-:Y:S01]  /*12bb0*/  FFMA.FTZ R34, R236, R3, R10 ;  /* 0x00000003ec227223 */ /* 0x000fe2000001000a */
[----:B-1----:R-:W-:Y:S02]  /*12bc0*/  F2FP.F16.F32.PACK_AB R49, R5, R8 ;  /* 0x000000080531723e */ /* 0x002fe400000000ff */
[----:B------:R1:W4:Y:S01]  /*12bd0*/  MUFU.EX2 R5, R19 ;  /* 0x0000001300057308 */ /* 0x0003220000000800 */
[----:B------:R-:W-:Y:S02]  /*12be0*/  F2FP.F16.F32.PACK_AB R10, R11, R10 ;  /* 0x0000000a0b0a723e */ /* 0x000fe400000000ff */
[----:B------:R-:W-:Y:S02]  /*12bf0*/  PRMT R25, R68, 0x7632, R25 ;  /* 0x0000763244197816 */ /* 0x000fe40000000019 */
[----:B------:R-:W-:Y:S01]  /*12c00*/  PRMT R24, R10, 0x7610, R24 ;  /* 0x000076100a187816 */ /* 0x000fe20000000018 */
[----:B------:R-:W-:Y:S01]  /*12c10*/  FADD.FTZ R8, R9, R16 ;  /* 0x0000001009087221 */ /* 0x000fe20000010000 */
[----:B------:R-:W-:Y:S01]  /*12c20*/  PRMT R26, R68, 0x7610, R26 ;  /* 0x00007610441a7816 */ /* 0x000fe2000000001a */
[----:B------:R-:W-:-:S02]  /*12c30*/  @!P5 HADD2 R100, -R25.H0_H0, -RZ.H0_H0 ;  /* 0xa00000ff1964d230 */ /* 0x000fc40000000900 */
[----:B------:R-:W-:Y:S01]  /*12c40*/  @!P4 HADD2 R97, -R24.H0_H0, -RZ.H0_H0 ;  /* 0xa00000ff1861c230 */ /* 0x000fe20000000900 */
[----:B------:R-:W-:Y:S01]  /*12c50*/  PRMT R148, R26, 0x5410, R25 ;  /* 0x000054101a947816 */ /* 0x000fe20000000019 */
[----:B------:R-:W-:Y:S01]  /*12c60*/  FMUL.FTZ R27, R38, R3 ;  /* 0x00000003261b7220 */ /* 0x000fe20000410000 */
[----:B------:R-:W-:Y:S02]  /*12c70*/  @!P5 PRMT R25, R100, 0x5410, RZ ;  /* 0x000054106419d816 */ /* 0x000fe400000000ff */
[----:B-1----:R-:W-:Y:S01]  /*12c80*/  PRMT R19, R10, 0x7632, R19 ;  /* 0x000076320a137816 */ /* 0x002fe20000000013 */
[C---:B----4-:R-:W-:Y:S01]  /*12c90*/  FADD.FTZ R68, R5.reuse, R8 ;  /* 0x0000000805447221 */ /* 0x050fe20000010000 */
[----:B------:R-:W-:Y:S02]  /*12ca0*/  F2FP.F16.F32.PACK_AB R48, R5, R9 ;  /* 0x000000090530723e */ /* 0x000fe400000000ff */
[----:B------:R-:W-:Y:S01]  /*12cb0*/  LOP3.LUT R5, R6, 0xff, RZ, 0xc0, !PT ;  /* 0x000000ff06057812 */ /* 0x000fe200078ec0ff */
[-C--:B------:R-:W-:Y:S01]  /*12cc0*/  FMUL.FTZ R232, R82, R3.reuse ;  /* 0x0000000352e87220 */ /* 0x080fe20000410000 */
[----:B------:R-:W-:Y:S01]  /*12cd0*/  PRMT R100, R24, 0x5410, R19 ;  /* 0x0000541018647816 */ /* 0x000fe20000000013 */
[----:B------:R-:W-:Y:S01]  /*12ce0*/  FMUL.FTZ R82, R103, R3 ;  /* 0x0000000367527220 */ /* 0x000fe20000410000 */
[----:B------:R-:W-:Y:S01]  /*12cf0*/  @!P4 PRMT R24, R97, 0x5410, RZ ;  /* 0x000054106118c816 */ /* 0x000fe200000000ff */
[----:B------:R-:W-:Y:S01]  /*12d00*/  IMAD.MOV.U32 R103, RZ, RZ, R27 ;  /* 0x000000ffff677224 */ /* 0x000fe200078e001b */
[----:B------:R-:W-:Y:S01]  /*12d10*/  ISETP.LE.U32.AND P4, PT, R5, UR13, PT ;  /* 0x0000000d05007c0c */ /* 0x000fe2000bf83070 */
[----:B------:R-:W-:Y:S01]  /*12d20*/  MUFU.EX2 R27, R180 ;  /* 0x000000b4001b7308 */ /* 0x000fe20000000800 */
[----:B------:R-:W-:Y:S01]  /*12d30*/  LOP3.LUT R5, R6, 0xffff, RZ, 0xc0, !PT ;  /* 0x0000ffff06057812 */ /* 0x000fe200078ec0ff */
[----:B------:R-:W-:Y:S01]  /*12d40*/  @!P1 HADD2 R96, -R19.H0_H0, -RZ.H0_H0 ;  /* 0xa00000ff13609230 */ /* 0x000fe20000000900 */
[----:B------:R-:W-:Y:S01]  /*12d50*/  SHF.R.U32.HI R8, RZ, 0x18, R6 ;  /* 0x00000018ff087819 */ /* 0x000fe20000011606 */
[----:B------:R-:W-:-:S04]  /*12d60*/  @!P6 HADD2 R101, -R26.H0_H0, -RZ.H0_H0 ;  /* 0xa00000ff1a65e230 */ /* 0x000fc80000000900 */
[----:B------:R-:W1:Y:S01]  /*12d70*/  MUFU.EX2 R7, R181 ;  /* 0x000000b500077308 */ /* 0x000e620000000800 */
[----:B------:R-:W-:Y:S01]  /*12d80*/  @!P1 PRMT R19, R96, 0x5410, RZ ;  /* 0x0000541060139816 */ /* 0x000fe200000000ff */
[-C--:B------:R-:W-:Y:S01]  /*12d90*/  FMUL.FTZ R17, R142, R3.reuse ;  /* 0x000000038e117220 */ /* 0x080fe20000410000 */
[----:B------:R-:W-:Y:S01]  /*12da0*/  SHF.R.U32.HI R5, RZ, 0x8, R5 ;  /* 0x00000008ff057819 */ /* 0x000fe20000011605 */
[-C--:B------:R-:W-:Y:S01]  /*12db0*/  FMUL.FTZ R16, R143, R3.reuse ;  /* 0x000000038f107220 */ /* 0x080fe20000410000 */
[-C--:B------:R-:W-:Y:S01]  /*12dc0*/  FMUL.FTZ R206, R86, R3.reuse ;  /* 0x0000000356ce7220 */ /* 0x080fe20000410000 */
[-C--:B------:R-:W-:Y:S01]  /*12dd0*/  FMUL.FTZ R205, R87, R3.reuse ;  /* 0x0000000357cd7220 */ /* 0x080fe20000410000 */
[----:B------:R-:W-:Y:S01]  /*12de0*/  ISETP.LE.U32.AND P1, PT, R8, UR13, PT ;  /* 0x0000000d08007c0c */ /* 0x000fe2000bf23070 */
[-C--:B------:R-:W-:Y:S01]  /*12df0*/  FMUL.FTZ R251, R150, R3.reuse ;  /* 0x0000000396fb7220 */ /* 0x080fe20000410000 */
[----:B------:R-:W-:Y:S02]  /*12e00*/  IMAD.MOV.U32 R86, RZ, RZ, R200 ;  /* 0x000000ffff567224 */ /* 0x000fe400078e00c8 */
[----:B------:R-:W-:Y:S01]  /*12e10*/  FMUL.FTZ R142, R118, R3 ;  /* 0x00000003768e7220 */ /* 0x000fe20000410000 */
[----:B------:R-:W-:-:S02]  /*12e20*/  IMAD.MOV.U32 R87, RZ, RZ, R198 ;  /* 0x000000ffff577224 */ /* 0x000fc400078e00c6 */
[-C--:B------:R-:W-:Y:S01]  /*12e30*/  FMUL.FTZ R143, R119, R3.reuse ;  /* 0x00000003778f7220 */ /* 0x080fe20000410000 */
[----:B------:R-:W-:Y:S01]  /*12e40*/  IMAD.MOV.U32 R9, RZ, RZ, R202 ;  /* 0x000000ffff097224 */ /* 0x000fe200078e00ca */
[----:B------:R-:W-:Y:S01]  /*12e50*/  @!P6 PRMT R26, R101, 0x5410, RZ ;  /* 0x00005410651ae816 */ /* 0x000fe200000000ff */
[----:B------:R-:W-:Y:S01]  /*12e60*/  IMAD.MOV.U32 R8, RZ, RZ, R201 ;  /* 0x000000ffff087224 */ /* 0x000fe200078e00c9 */
[----:B------:R-:W-:Y:S01]  /*12e70*/  SHF.R.U32.HI R6, RZ, 0x10, R6 ;  /* 0x00000010ff067819 */ /* 0x000fe20000011606 */
[-C--:B------:R-:W-:Y:S01]  /*12e80*/  FMUL.FTZ R10, R146, R3.reuse ;  /* 0x00000003920a7220 */ /* 0x080fe20000410000 */
[-C--:B------:R-:W-:Y:S01]  /*12e90*/  FMUL.FTZ R236, R147, R3.reuse ;  /* 0x0000000393ec7220 */ /* 0x080fe20000410000 */
[-C--:B------:R-:W-:Y:S01]  /*12ea0*/  FMUL.FTZ R249, R83, R3.reuse ;  /* 0x0000000353f97220 */ /* 0x080fe20000410000 */
[-C--:B------:R-:W-:Y:S01]  /*12eb0*/  FMUL.FTZ R200, R98, R3.reuse ;  /* 0x0000000362c87220 */ /* 0x080fe20000410000 */
[-C--:B------:R-:W-:Y:S01]  /*12ec0*/  FMUL.FTZ R198, R99, R3.reuse ;  /* 0x0000000363c67220 */ /* 0x080fe20000410000 */
[----:B------:R-:W-:Y:S01]  /*12ed0*/  FMUL.FTZ R150, R114, R3 ;  /* 0x0000000372967220 */ /* 0x000fe20000410000 */
[----:B------:R-:W-:-:S02]  /*12ee0*/  IMAD.MOV.U32 R118, RZ, RZ, R218 ;  /* 0x000000ffff767224 */ /* 0x000fc400078e00da */
        /* <DEDUP_REMOVED lines=44> */
[----:B------:R-:W-:Y:S01]  /*131b0*/  LOP3.LUT R5, R5, 0xffff, RZ, 0xc0, !PT ;  /* 0x0000ffff05057812 */ /* 0x000fe200078ec0ff */
[----:B------:R-:W-:Y:S01]  /*131c0*/  IMAD.WIDE.U32 R2, R15, -0x2daee0ad, RZ ;  /* 0xd2511f530f027825 */ /* 0x000fe200078e00ff */
[----:B------:R-:W-:-:S02]  /*131d0*/  LOP3.LUT R6, R6, 0xff, RZ, 0xc0, !PT ;  /* 0x000000ff06067812 */ /* 0x000fc400078ec0ff */
[----:B------:R-:W-:Y:S01]  /*131e0*/  ISETP.LE.U32.AND P6, PT, R5, UR13, PT ;  /* 0x0000000d05007c0c */ /* 0x000fe2000bfc3070 */
[----:B------:R-:W-:Y:S01]  /*131f0*/  MUFU.EX2 R13, R64 ;  /* 0x00000040000d7308 */ /* 0x000fe20000000800 */
[----:B------:R-:W-:Y:S02]  /*13200*/  LOP3.LUT R5, R3, UR26, R12, 0x96, !PT ;  /* 0x0000001a03057c12 */ /* 0x000fe4000f8e960c */
[----:B------:R-:W-:Y:S02]  /*13210*/  ISETP.LE.U32.AND P5, PT, R6, UR13, PT ;  /* 0x0000000d06007c0c */ /* 0x000fe4000bfa3070 */
[----:B-1----:R-:W-:-:S03]  /*13220*/  F2FP.F16.F32.PACK_AB R6, R27, R7 ;  /* 0x000000071b06723e */ /* 0x002fc600000000ff */
[----:B------:R-:W1:Y:S01]  /*13230*/  MUFU.EX2 R12, R53 ;  /* 0x00000035000c7308 */ /* 0x000e620000000800 */
[C---:B------:R-:W-:Y:S02]  /*13240*/  PRMT R18, R6.reuse, 0x7610, R18 ;  /* 0x0000761006127816 */ /* 0x040fe40000000012 */
[----:B------:R-:W-:Y:S02]  /*13250*/  PRMT R186, R6, 0x7632, R186 ;  /* 0x0000763206ba7816 */ /* 0x000fe400000000ba */
[----:B------:R-:W-:Y:S01]  /*13260*/  SHF.R.U32.HI R6, RZ, 0x10, R5 ;  /* 0x00000010ff067819 */ /* 0x000fe20000011605 */
[----:B------:R-:W-:Y:S02]  /*13270*/  @!P4 HADD2 R43, -R18.H0_H0, -RZ.H0_H0 ;  /* 0xa00000ff122bc230 */ /* 0x000fe40000000900 */
[----:B------:R-:W-:Y:S01]  /*13280*/  IMAD.MOV.U32 R102, RZ, RZ, R52 ;  /* 0x000000ffff667224 */ /* 0x000fe200078e0034 */
[----:B------:R-:W-:Y:S02]  /*13290*/  LOP3.LUT R6, R6, 0xff, RZ, 0xc0, !PT ;  /* 0x000000ff06067812 */ /* 0x000fe400078ec0ff */
[----:B------:R-:W-:-:S02]  /*132a0*/  PRMT R52, R18, 0x5410, R186 ;  /* 0x0000541012347816 */ /* 0x000fc400000000ba */
[----:B------:R-:W-:Y:S02]  /*132b0*/  @!P4 PRMT R18, R43, 0x5410, RZ ;  /* 0x000054102b12c816 */ /* 0x000fe400000000ff */
[----:B------:R-:W-:Y:S02]  /*132c0*/  ISETP.LE.U32.AND P4, PT, R6, UR13, PT ;  /* 0x0000000d06007c0c */ /* 0x000fe4000bf83070 */
[----:B-1----:R-:W-:Y:S01]  /*132d0*/  F2FP.F16.F32.PACK_AB R6, R13, R12 ;  /* 0x0000000c0d06723e */ /* 0x002fe200000000ff */
[----:B------:R-:W-:Y:S02]  /*132e0*/  IMAD.MOV.U32 R240, RZ, RZ, R228 ;  /* 0x000000fffff07224 */ /* 0x000fe400078e00e4 */
[----:B------:R-:W-:Y:S02]  /*132f0*/  @!P6 HADD2 R36, -R186.H0_H0, -RZ.H0_H0 ;  /* 0xa00000ffba24e230 */ /* 0x000fe40000000900 */
[----:B------:R-:W-:Y:S01]  /*13300*/  IMAD.MOV.U32 R95, RZ, RZ, R217 ;  /* 0x000000ffff5f7224 */ /* 0x000fe200078e00d9 */
[----:B------:R-:W-:Y:S01]  /*13310*/  PRMT R185, R6, 0x7632, R185 ;  /* 0x0000763206b97816 */ /* 0x000fe200000000b9 */
        /* <DEDUP_REMOVED lines=31> */
[----:B------:R-:W-:Y:S01]  /*13510*/  IMAD.MOV.U32 R74, RZ, RZ, R14 ;  /* 0x000000ffff4a7224 */ /* 0x000fe200078e000e */
[----:B------:R-:W-:Y:S01]  /*13520*/  @!P6 PRMT R186, R36, 0x5410, RZ ;  /* 0x0000541024bae816 */ /* 0x000fe200000000ff */
[----:B------:R1:W-:Y:S01]  /*13530*/  MUFU.EX2 R14, R184 ;  /* 0x000000b8000e7308 */ /* 0x0003e20000000800 */
[----:B------:R-:W-:-:S02]  /*13540*/  IMAD.MOV.U32 R78, RZ, RZ, R16 ;  /* 0x000000ffff4e7224 */ /* 0x000fc400078e0010 */
[----:B------:R-:W-:Y:S01]  /*13550*/  @!P1 HADD2 R37, -R185.H0_H0, -RZ.H0_H0 ;  /* 0xa00000ffb9259230 */ /* 0x000fe20000000900 */
[----:B------:R-:W-:Y:S01]  /*13560*/  ISETP.LE.U32.AND P6, PT, R4, UR13, PT ;  /* 0x0000000d04007c0c */ /* 0x000fe2000bfc3070 */
[----:B------:R-:W-:Y:S01]  /*13570*/  IMAD.MOV.U32 R75, RZ, RZ, R17 ;  /* 0x000000ffff4b7224 */ /* 0x000fe200078e0011 */
[----:B------:R-:W-:Y:S02]  /*13580*/  SHF.R.U32.HI R4, RZ, 0x18, R5 ;  /* 0x00000018ff047819 */ /* 0x000fe40000011605 */
[----:B------:R-:W4:Y:S01]  /*13590*/  MUFU.EX2 R16, R211 ;  /* 0x000000d300107308 */ /* 0x000f220000000800 */
[----:B-1----:R-:W-:-:S07]  /*135a0*/  PRMT R184, R6, 0x7610, R184 ;  /* 0x0000761006b87816 */ /* 0x002fce00000000b8 */
[----:B------:R-:W-:Y:S01]  /*135b0*/  MUFU.EX2 R15, R35 ;  /* 0x00000023000f7308 */ /* 0x000fe20000000800 */
[----:B------:R-:W-:Y:S02]  /*135c0*/  PRMT R46, R184, 0x5410, R185 ;  /* 0x00005410b82e7816 */ /* 0x000fe400000000b9 */
[----:B------:R-:W-:-:S05]  /*135d0*/  @!P1 PRMT R185, R37, 0x5410, RZ ;  /* 0x0000541025b99816 */ /* 0x000fca00000000ff */
[----:B------:R-:W1:Y:S01]  /*135e0*/  MUFU.EX2 R17, R65 ;  /* 0x0000004100117308 */ /* 0x000e620000000800 */
[----:B------:R-:W-:Y:S02]  /*135f0*/  ISETP.LE.U32.AND P1, PT, R4, UR13, PT ;  /* 0x0000000d04007c0c */ /* 0x000fe4000bf23070 */
[----:B------:R-:W-:Y:S01]  /*13600*/  LOP3.LUT R4, R5, 0xffff, RZ, 0xc0, !PT ;  /* 0x0000ffff05047812 */ /* 0x000fe200078ec0ff */
[----:B------:R-:W-:-:S03]  /*13610*/  @!P5 HADD2 R38, -R184.H0_H0, -RZ.H0_H0 ;  /* 0xa00000ffb826d230 */ /* 0x000fc60000000900 */
[----:B------:R-:W-:-:S04]  /*13620*/  SHF.R.U32.HI R4, RZ, 0x8, R4 ;  /* 0x00000008ff047819 */ /* 0x000fc80000011604 */
[----:B------:R-:W-:Y:S02]  /*13630*/  LOP3.LUT R4, R4, 0xffff, RZ, 0xc0, !PT ;  /* 0x0000ffff04047812 */ /* 0x000fe400078ec0ff */
[----:B------:R-:W-:Y:S02]  /*13640*/  @!P5 PRMT R184, R38, 0x5410, RZ ;  /* 0x0000541026b8d816 */ /* 0x000fe400000000ff */
[----:B----4-:R-:W-:Y:S02]  /*13650*/  F2FP.F16.F32.PACK_AB R5, R16, R14 ;  /* 0x0000000e1005723e */ /* 0x010fe400000000ff */
[----:B------:R-:W-:Y:S02]  /*13660*/  ISETP.LE.U32.AND P5, PT, R4, UR13, PT ;  /* 0x0000000d04007c0c */ /* 0x000fe4000bfa3070 */
[----:B-1----:R-:W-:Y:S02]  /*13670*/  F2FP.F16.F32.PACK_AB R4, R17, R15 ;  /* 0x0000000f1104723e */ /* 0x002fe400000000ff */
[----:B------:R-:W-:-:S02]  /*13680*/  PRMT R183, R5, 0x7610, R183 ;  /* 0x0000761005b77816 */ /* 0x000fc400000000b7 */
[C---:B------:R-:W-:Y:S02]  /*13690*/  PRMT R180, R4.reuse, 0x7632, R180 ;  /* 0x0000763204b47816 */ /* 0x040fe400000000b4 */
[----:B------:R-:W-:Y:S01]  /*136a0*/  PRMT R182, R5, 0x7632, R182 ;  /* 0x0000763205b67816 */ /* 0x000fe200000000b6 */
[----:B------:R-:W-:Y:S01]  /*136b0*/  @!P6 HADD2 R42, -R183.H0_H0, -RZ.H0_H0 ;  /* 0xa00000ffb72ae230 */ /* 0x000fe20000000900 */
[----:B------:R-:W-:Y:S01]  /*136c0*/  PRMT R181, R4, 0x7610, R181 ;  /* 0x0000761004b57816 */ /* 0x000fe200000000b5 */
[----:B------:R-:W-:Y:S02]  /*136d0*/  IMAD.MOV.U32 R64, RZ, RZ, R53 ;  /* 0x000000ffff407224 */ /* 0x000fe400078e0035 */
[----:B------:R-:W-:Y:S02]  /*136e0*/  @!P1 HADD2 R40, -R180.H0_H0, -RZ.H0_H0 ;  /* 0xa00000ffb4289230 */ /* 0x000fe40000000900 */
[----:B------:R-:W-:Y:S01]  /*136f0*/  IMAD.MOV.U32 R53, RZ, RZ, R94 ;  /* 0x000000ffff357224 */ /* 0x000fe200078e005e */
[----:B------:R-:W-:Y:S01]  /*13700*/  PRMT R43, R183, 0x5410, R182 ;  /* 0x00005410b72b7816 */ /* 0x000fe200000000b6 */
[----:B------:R-:W-:Y:S01]  /*13710*/  IMAD.MOV.U32 R94, RZ, RZ, R78 ;  /* 0x000000ffff5e7224 */ /* 0x000fe200078e004e */
[----:B------:R-:W-:Y:S01]  /*13720*/  LOP3.LUT R5, R2, 0xff, RZ, 0xc0, !PT ;  /* 0x000000ff02057812 */ /* 0x000fe200078ec0ff */
[----:B------:R-:W-:Y:S01]  /*13730*/  IMAD.MOV.U32 R78, RZ, RZ, R118 ;  /* 0x000000ffff4e7224 */ /* 0x000fe200078e0076 */
[----:B------:R-:W-:Y:S01]  /*13740*/  @!P6 PRMT R183, R42, 0x5410, RZ ;  /* 0x000054102ab7e816 */ /* 0x000fe200000000ff */
[----:B------:R-:W-:Y:S01]  /*13750*/  IMAD.MOV.U32 R118, RZ, RZ, R102 ;  /* 0x000000ffff767224 */ /* 0x000fe200078e0066 */
[----:B------:R-:W-:Y:S01]  /*13760*/  PRMT R42, R181, 0x5410, R180 ;  /* 0x00005410b52a7816 */ /* 0x000fe200000000b4 */
[----:B------:R-:W-:Y:S01]  /*13770*/  IMAD.MOV.U32 R102, RZ, RZ, R86 ;  /* 0x000000ffff667224 */ /* 0x000fe200078e0056 */
[----:B------:R-:W-:Y:S01]  /*13780*/  @!P1 PRMT R180, R40, 0x5410, RZ ;  /* 0x0000541028b49816 */ /* 0x000fe200000000ff */
[----:B------:R-:W-:Y:S01]  /*13790*/  IMAD.MOV.U32 R86, RZ, RZ, R9 ;  /* 0x000000ffff567224 */ /* 0x000fe200078e0009 */
[----:B------:R-:W-:-:S02]  /*137a0*/  ISETP.LE.U32.AND P1, PT, R5, UR13, PT ;  /* 0x0000000d05007c0c */ /* 0x000fc4000bf23070 */
[----:B------:R-:W-:Y:S02]  /*137b0*/  LOP3.LUT R9, R2, 0xffff, RZ, 0xc0, !PT ;  /* 0x0000ffff02097812 */ /* 0x000fe400078ec0ff */
[----:B--2---:R-:W-:Y:S01]  /*137c0*/  LOP3.LUT R4, R153, UR38, R72, 0x96, !PT ;  /* 0x0000002699047c12 */ /* 0x004fe2000f8e9648 */
[----:B------:R-:W-:Y:S02]  /*137d0*/  IMAD.MOV.U32 R72, RZ, RZ, R95 ;  /* 0x000000ffff487224 */ /* 0x000fe400078e005f */
[----:B------:R-:W-:Y:S02]  /*137e0*/  IMAD.MOV.U32 R95, RZ, RZ, R79 ;  /* 0x000000ffff5f7224 */ /* 0x000fe400078e004f */
[----:B------:R-:W-:Y:S02]  /*137f0*/  IMAD.MOV.U32 R79, RZ, RZ, R119 ;  /* 0x000000ffff4f7224 */ /* 0x000fe400078e0077 */
[----:B------:R-:W-:Y:S02]  /*13800*/  IMAD.MOV.U32 R119, RZ, RZ, R103 ;  /* 0x000000ffff777224 */ /* 0x000fe400078e0067 */
[----:B------:R-:W-:Y:S01]  /*13810*/  IMAD.MOV.U32 R103, RZ, RZ, R87 ;  /* 0x000000ffff677224 */ /* 0x000fe200078e0057 */
[----:B------:R-:W-:Y:S01]  /*13820*/  SHF.R.U32.HI R5, RZ, 0x18, R2 ;  /* 0x00000018ff057819 */ /* 0x000fe20000011602 */
[----:B------:R-:W-:Y:S01]  /*13830*/  IMAD.MOV.U32 R87, RZ, RZ, R8 ;  /* 0x000000ffff577224 */ /* 0x000fe200078e0008 */
[----:B------:R-:W-:Y:S01]  /*13840*/  SHF.R.U32.HI R8, RZ, 0x10, R2 ;  /* 0x00000010ff087819 */ /* 0x000fe20000011602 */
[----:B------:R-:W-:Y:S01]  /*13850*/  IMAD.MOV.U32 R130, RZ, RZ, R10 ;  /* 0x000000ffff827224 */ /* 0x000fe200078e000a */
[----:B------:R-:W-:Y:S01]  /*13860*/  LOP3.LUT R2, R247, UR37, R152, 0x96, !PT ;  /* 0x00000025f7027c12 */ /* 0x000fe2000f8e9698 */
[----:B------:R-:W-:Y:S01]  /*13870*/  FADD.FTZ R10, R11, R34 ;  /* 0x000000220b0a7221 */ /* 0x000fe20000010000 */
[----:B------:R-:W-:Y:S01]  /*13880*/  FADD.FTZ R11, R7, R112 ;  /* 0x00000070070b7221 */ /* 0x000fe20000010000 */
[----:B------:R-:W-:-:S04]  /*13890*/  IMAD.WIDE.U32 R6, R4, -0x2daee0ad, RZ ;  /* 0xd2511f5304067825 */ /* 0x000fc800078e00ff */
[----:B------:R-:W-:Y:S02]  /*138a0*/  @!P5 HADD2 R39, -R182.H0_H0, -RZ.H0_H0 ;  /* 0xa00000ffb627d230 */ /* 0x000fe40000000900 */
[----:B------:R-:W-:Y:S01]  /*138b0*/  IMAD.WIDE.U32 R2, R2, -0x2daee0ad, RZ ;  /* 0xd2511f5302027825 */ /* 0x000fe200078e00ff */
[----:B---3--:R-:W-:-:S04]  /*138c0*/  LOP3.LUT R4, R7, UR36, R76, 0x96, !PT ;  /* 0x0000002407047c12 */ /* 0x008fc8000f8e964c */
[----:B------:R-:W-:Y:S01]  /*138d0*/  LOP3.LUT R3, R3, UR34, R6, 0x96, !PT ;  /* 0x0000002203037c12 */ /* 0x000fe2000f8e9606 */
[----:B------:R-:W-:Y:S01]  /*138e0*/  IMAD.WIDE.U32 R6, R4, -0x326172a9, RZ ;  /* 0xcd9e8d5704067825 */ /* 0x000fe200078e00ff */
[----:B------:R-:W-:Y:S02]  /*138f0*/  @!P5 PRMT R182, R39, 0x5410, RZ ;  /* 0x0000541027b6d816 */ /* 0x000fe400000000ff */
[----:B------:R-:W-:Y:S01]  /*13900*/  ISETP.LE.U32.AND P5, PT, R5, UR13, PT ;  /* 0x0000000d05007c0c */ /* 0x000fe2000bfa3070 */
[----:B------:R-:W-:Y:S01]  /*13910*/  IMAD.WIDE.U32 R4, R3, -0x326172a9, RZ ;  /* 0xcd9e8d5703047825 */ /* 0x000fe200078e00ff */
[----:B------:R-:W-:Y:S02]  /*13920*/  LOP3.LUT R3, R8, 0xff, RZ, 0xc0, !PT ;  /* 0x000000ff08037812 */ /* 0x000fe400078ec0ff */
[----:B------:R-:W-:Y:S01]  /*13930*/  LOP3.LUT R7, R7, UR35, R246, 0x96, !PT ;  /* 0x0000002307077c12 */ /* 0x000fe2000f8e96f6 */
[----:B------:R-:W-:Y:S01]  /*13940*/  IMAD.MOV.U32 R73, RZ, RZ, R72 ;  /* 0x000000ffff497224 */ /* 0x000fe200078e0048 */
[----:B------:R-:W-:Y:S01]  /*13950*/  LOP3.LUT R5, R5, UR33, R6, 0x96, !PT ;  /* 0x0000002105057c12 */ /* 0x000fe2000f8e9606 */
[----:B------:R-:W-:Y:S01]  /*13960*/  IMAD.MOV.U32 R72, RZ, RZ, R64 ;  /* 0x000000ffff487224 */ /* 0x000fe200078e0040 */
[----:B------:R-:W-:Y:S01]  /*13970*/  ISETP.LE.U32.AND P6, PT, R3, UR13, PT ;  /* 0x0000000d03007c0c */ /* 0x000fe2000bfc3070 */
[----:B------:R-:W-:Y:S01]  /*13980*/  IMAD.MOV.U32 R64, RZ, RZ, R130 ;  /* 0x000000ffff407224 */ /* 0x000fe200078e0082 */
[----:B------:R-:W-:Y:S01]  /*13990*/  SHF.R.U32.HI R3, RZ, 0x8, R9 ;  /* 0x00000008ff037819 */ /* 0x000fe20000011609 */
[----:B------:R-:W-:-:S02]  /*139a0*/  IMAD.MOV.U32 R130, RZ, RZ, R243 ;  /* 0x000000ffff827224 */ /* 0x000fc400078e00f3 */
[----:B------:R-:W-:Y:S01]  /*139b0*/  IMAD.MOV.U32 R93, RZ, RZ, R241 ;  /* 0x000000ffff5d7224 */ /* 0x000fe200078e00f1 */
[----:B------:R-:W-:Y:S01]  /*139c0*/  MUFU.EX2 R243, R213 ;  /* 0x000000d500f37308 */ /* 0x000fe20000000800 */
[----:B------:R-:W-:-:S04]  /*139d0*/  IMAD.WIDE.U32 R6, R7, -0x2daee0ad, RZ ;  /* 0xd2511f5307067825 */ /* 0x000fc800078e00ff */
[----:B------:R-:W-:-:S03]  /*139e0*/  IMAD.WIDE.U32 R8, R5, -0x2daee0ad, RZ ;  /* 0xd2511f5305087825 */ /* 0x000fc600078e00ff */
[----:B------:R-:W1:Y:S01]  /*139f0*/  MUFU.EX2 R241, R214 ;  /* 0x000000d600f17308 */ /* 0x000e620000000800 */
[----:B------:R-:W-:Y:S02]  /*13a00*/  LOP3.LUT R5, R3, 0xffff, RZ, 0xc0, !PT ;  /* 0x0000ffff03057812 */ /* 0x000fe400078ec0ff */
[----:B------:R-:W-:Y:S02]  /*13a10*/  LOP3.LUT R3, R7, UR32, R2, 0x96, !PT ;  /* 0x0000002007037c12 */ /* 0x000fe4000f8e9602 */
[----:B------:R-:W-:Y:S01]  /*13a20*/  LOP3.LUT R2, R9, UR30, R6, 0x96, !PT ;  /* 0x0000001e09027c12 */ /* 0x000fe2000f8e9606 */
[----:B------:R-:W-:Y:S02]  /*13a30*/  @!P4 HADD2 R41, -R181.H0_H0, -RZ.H0_H0 ;  /* 0xa00000ffb529c230 */ /* 0x000fe40000000900 */
[----:B------:R-:W-:-:S04]  /*13a40*/  IMAD.WIDE.U32 R6, R3, -0x326172a9, RZ ;  /* 0xcd9e8d5703067825 */ /* 0x000fc800078e00ff */
[----:B------:R-:W-:Y:S01]  /*13a50*/  IMAD.WIDE.U32 R2, R2, -0x326172a9, RZ ;  /* 0xcd9e8d5702027825 */ /* 0x000fe200078e00ff */
[----:B------:R-:W-:Y:S02]  /*13a60*/  @!P4 PRMT R181, R41, 0x5410, RZ ;  /* 0x0000541029b5c816 */ /* 0x000fe400000000ff */
[----:B------:R-:W-:Y:S02]  /*13a70*/  ISETP.LE.U32.AND P4, PT, R5, UR13, PT ;  /* 0x0000000d05007c0c */ /* 0x000fe4000bf83070 */
[----:B------:R-:W-:Y:S02]  /*13a80*/  LOP3.LUT R5, R3, UR23, R6, 0x96, !PT ;  /* 0x0000001703057c12 */ /* 0x000fe4000f8e9606 */
[----:B-1----:R-:W-:Y:S02]  /*13a90*/  F2FP.F16.F32.PACK_AB R6, R241, R243 ;  /* 0x000000f3f106723e */ /* 0x002fe400000000ff */
[----:B------:R-:W-:Y:S02]  /*13aa0*/  LOP3.LUT R7, R7, UR31, R4, 0x96, !PT ;  /* 0x0000001f07077c12 */ /* 0x000fe4000f8e9604 */
[----:B------:R-:W-:-:S02]  /*13ab0*/  LOP3.LUT R4, R5, 0xffff, RZ, 0xc0, !PT ;  /* 0x0000ffff05047812 */ /* 0x000fc400078ec0ff */
[C---:B------:R-:W-:Y:S01]  /*13ac0*/  PRMT R179, R6.reuse, 0x7610, R179 ;  /* 0x0000761006b37816 */ /* 0x040fe200000000b3 */
[----:B------:R-:W-:Y:S01]  /*13ad0*/  IMAD.MOV.U32 R76, RZ, RZ, R236 ;  /* 0x000000ffff4c7224 */ /* 0x000fe200078e00ec */
[----:B------:R-:W-:Y:S01]  /*13ae0*/  MOV R92, R240 ;  /* 0x000000f0005c7202 */ /* 0x000fe20000000f00 */
[----:B------:R-:W-:Y:S01]  /*13af0*/  MUFU.EX2 R236, R84 ;  /* 0x0000005400ec7308 */ /* 0x000fe20000000800 */
[----:B------:R-:W-:Y:S01]  /*13b00*/  SHF.R.U32.HI R4, RZ, 0x8, R4 ;  /* 0x00000008ff047819 */ /* 0x000fe20000011604 */
[----:B------:R-:W-:Y:S01]  /*13b10*/  @!P1 HADD2 R44, -R179.H0_H0, -RZ.H0_H0 ;  /* 0xa00000ffb32c9230 */ /* 0x000fe20000000900 */
[----:B------:R-:W-:-:S05]  /*13b20*/  PRMT R178, R6, 0x7632, R178 ;  /* 0x0000763206b27816 */ /* 0x000fca00000000b2 */
[----:B------:R-:W1:Y:S01]  /*13b30*/  MUFU.EX2 R240, R85 ;  /* 0x0000005500f07308 */ /* 0x000e620000000800 */
[----:B------:R-:W-:Y:S02]  /*13b40*/  LOP3.LUT R4, R4, 0xffff, RZ, 0xc0, !PT ;  /* 0x0000ffff04047812 */ /* 0x000fe400078ec0ff */
[----:B------:R-:W-:Y:S02]  /*13b50*/  PRMT R36, R179, 0x5410, R178 ;  /* 0x00005410b3247816 */ /* 0x000fe400000000b2 */
[----:B------:R-:W-:Y:S02]  /*13b60*/  @!P1 PRMT R179, R44, 0x5410, RZ ;  /* 0x000054102cb39816 */ /* 0x000fe400000000ff */
[----:B------:R-:W-:Y:S01]  /*13b70*/  ISETP.LE.U32.AND P1, PT, R4, UR13, PT ;  /* 0x0000000d04007c0c */ /* 0x000fe2000bf23070 */
[----:B------:R-:W-:Y:S02]  /*13b80*/  @!P4 HADD2 R45, -R178.H0_H0, -RZ.H0_H0 ;  /* 0xa00000ffb22dc230 */ /* 0x000fe40000000900 */
[----:B------:R-:W-:Y:S01]  /*13b90*/  FADD.FTZ R9, R12, R10 ;  /* 0x0000000a0c097221 */ /* 0x000fe20000010000 */
[----:B------:R-:W-:-:S02]  /*13ba0*/  LOP3.LUT R4, R5, 0xff, RZ, 0xc0, !PT ;  /* 0x000000ff05047812 */ /* 0x000fc400078ec0ff */
[----:B------:R-:W-:Y:S01]  /*13bb0*/  @!P4 PRMT R178, R45, 0x5410, RZ ;  /* 0x000054102db2c816 */ /* 0x000fe200000000ff */
[----:B------:R-:W-:Y:S01]  /*13bc0*/  FADD.FTZ R10, R13, R9 ;  /* 0x000000090d0a7221 */ /* 0x000fe20000010000 */
[----:B------:R-:W-:Y:S02]  /*13bd0*/  ISETP.LE.U32.AND P4, PT, R4, UR13, PT ;  /* 0x0000000d04007c0c */ /* 0x000fe4000bf83070 */
[----:B------:R-:W-:Y:S02]  /*13be0*/  PRMT R13, R80, 0x7632, R13 ;  /* 0x00007632500d7816 */ /* 0x000fe4000000000d */
[----:B-1----:R-:W-:Y:S02]  /*13bf0*/  F2FP.F16.F32.PACK_AB R4, R240, R236 ;  /* 0x000000ecf004723e */ /* 0x002fe400000000ff */
[----:B------:R-:W-:Y:S01]  /*13c00*/  PRMT R12, R80, 0x7610, R12 ;  /* 0x00007610500c7816 */ /* 0x000fe2000000000c */
[----:B------:R-:W-:Y:S01]  /*13c10*/  @!P1 HADD2 R51, -R13.H0_H0, -RZ.H0_H0 ;  /* 0xa00000ff0d339230 */ /* 0x000fe20000000900 */
[----:B------:R-:W-:-:S02]  /*13c20*/  PRMT R176, R4, 0x7632, R176 ;  /* 0x0000763204b07816 */ /* 0x000fc400000000b0 */
[----:B------:R-:W-:Y:S01]  /*13c30*/  LOP3.LUT R3, R2, 0xffff, RZ, 0xc0, !PT ;  /* 0x0000ffff02037812 */ /* 0x000fe200078ec0ff */
[----:B------:R-:W-:Y:S01]  /*13c40*/  IMAD.MOV.U32 R77, RZ, RZ, R233 ;  /* 0x000000ffff4d7224 */ /* 0x000fe200078e00e9 */
[----:B------:R-:W-:Y:S01]  /*13c50*/  PRMT R177, R4, 0x7610, R177 ;  /* 0x0000761004b17816 */ /* 0x000fe200000000b1 */
[----:B------:R-:W-:Y:S01]  /*13c60*/  MUFU.EX2 R6, R113 ;  /* 0x0000007100067308 */ /* 0x000fe20000000800 */
[----:B------:R-:W-:Y:S01]  /*13c70*/  LOP3.LUT R4, R2, 0xff, RZ, 0xc0, !PT ;  /* 0x000000ff02047812 */ /* 0x000fe200078ec0ff */
[----:B------:R-:W-:Y:S01]  /*13c80*/  @!P5 HADD2 R50, -R176.H0_H0, -RZ.H0_H0 ;  /* 0xa00000ffb032d230 */ /* 0x000fe20000000900 */
[----:B------:R-:W-:Y:S02]  /*13c90*/  PRMT R41, R12, 0x5410, R13 ;  /* 0x000054100c297816 */ /* 0x000fe4000000000d */
[C---:B------:R-:W-:Y:S02]  /*13ca0*/  PRMT R175, R49.reuse, 0x7610, R175 ;  /* 0x0000761031af7816 */ /* 0x040fe400000000af */
[----:B------:R-:W-:-:S02]  /*13cb0*/  PRMT R174, R49, 0x7632, R174 ;  /* 0x0000763231ae7816 */ /* 0x000fc400000000ae */
[C---:B------:R-:W-:Y:S02]  /*13cc0*/  PRMT R137, R48.reuse, 0x7610, R137 ;  /* 0x0000761030897816 */ /* 0x040fe40000000089 */
[----:B------:R-:W-:Y:S01]  /*13cd0*/  PRMT R136, R48, 0x7632, R136 ;  /* 0x0000763230887816 */ /* 0x000fe20000000088 */
[----:B------:R-:W-:Y:S01]  /*13ce0*/  MUFU.EX2 R213, R129 ;  /* 0x0000008100d57308 */ /* 0x000fe20000000800 */
[----:B------:R-:W-:-:S07]  /*13cf0*/  @!P1 PRMT R13, R51, 0x5410, RZ ;  /* 0x00005410330d9816 */ /* 0x000fce00000000ff */
[----:B------:R-:W-:Y:S01]  /*13d00*/  MUFU.EX2 R214, R140 ;  /* 0x0000008c00d67308 */ /* 0x000fe20000000800 */
[----:B------:R-:W-:Y:S01]  /*13d10*/  ISETP.LE.U32.AND P1, PT, R4, UR13, PT ;  /* 0x0000000d04007c0c */ /* 0x000fe2000bf23070 */
[----:B------:R-:W-:Y:S01]  /*13d20*/  UIADD3 UR4, UR29, -0x4498517b, URZ ;  /* 0xbb67ae851d047890 */ /* 0x000fe2000fffe03f */
[----:B------:R-:W-:Y:S01]  /*13d30*/  SHF.R.U32.HI R4, RZ, 0x18, R2 ;  /* 0x00000018ff047819 */ /* 0x000fe20000011602 */
[----:B------:R-:W-:Y:S01]  /*13d40*/  IMAD.MOV.U32 R45, RZ, RZ, R235 ;  /* 0x000000ffff2d7224 */ /* 0x000fe200078e00eb */
[----:B------:R-:W-:Y:S01]  /*13d50*/  PRMT R38, R177, 0x5410, R176 ;  /* 0x00005410b1267816 */ /* 0x000fe200000000b0 */
[----:B------:R-:W-:Y:S01]  /*13d60*/  IMAD.MOV.U32 R247, RZ, RZ, R72 ;  /* 0x000000fffff77224 */ /* 0x000fe200078e0048 */
[----:B------:R-:W-:Y:S01]  /*13d70*/  @!P5 PRMT R176, R50, 0x5410, RZ ;  /* 0x0000541032b0d816 */ /* 0x000fe200000000ff */
[----:B------:R-:W2:Y:S01]  /*13d80*/  LDL R80, [R1+0xd0] ;  /* 0x0000d00001507983 */ /* 0x000ea20000100800 */
[----:B------:R-:W-:Y:S02]  /*13d90*/  SHF.R.U32.HI R2, RZ, 0x10, R2 ;  /* 0x00000010ff027819 */ /* 0x000fe40000011602 */
[----:B------:R-:W-:-:S02]  /*13da0*/  ISETP.LE.U32.AND P5, PT, R4, UR13, PT ;  /* 0x0000000d04007c0c */ /* 0x000fc4000bfa3070 */
[----:B------:R-:W-:Y:S01]  /*13db0*/  SHF.R.U32.HI R4, RZ, 0x8, R3 ;  /* 0x00000008ff047819 */ /* 0x000fe20000011603 */
[----:B------:R-:W-:Y:S01]  /*13dc0*/  @!P6 HADD2 R47, -R177.H0_H0, -RZ.H0_H0 ;  /* 0xa00000ffb12fe230 */ /* 0x000fe20000000900 */
[----:B------:R-:W-:Y:S01]  /*13dd0*/  LOP3.LUT R3, R2, 0xff, RZ, 0xc0, !PT ;  /* 0x000000ff02037812 */ /* 0x000fe200078ec0ff */
[----:B------:R-:W-:Y:S01]  /*13de0*/  @!P4 HADD2 R54, -R12.H0_H0, -RZ.H0_H0 ;  /* 0xa00000ff0c36c230 */ /* 0x000fe20000000900 */
[----:B------:R-:W-:Y:S02]  /*13df0*/  LOP3.LUT R2, R4, 0xffff, RZ, 0xc0, !PT ;  /* 0x0000ffff04027812 */ /* 0x000fe400078ec0ff */
[----:B------:R-:W-:Y:S02]  /*13e00*/  @!P6 PRMT R177, R47, 0x5410, RZ ;  /* 0x000054102fb1e816 */ /* 0x000fe400000000ff */
[----:B------:R-:W-:Y:S02]  /*13e10*/  @!P4 PRMT R12, R54, 0x5410, RZ ;  /* 0x00005410360cc816 */ /* 0x000fe400000000ff */
[----:B------:R-:W-:-:S02]  /*13e20*/  ISETP.LE.U32.AND P6, PT, R3, UR13, PT ;  /* 0x0000000d03007c0c */ /* 0x000fc4000bfc3070 */
[----:B------:R-:W-:Y:S01]  /*13e30*/  ISETP.LE.U32.AND P4, PT, R2, UR13, PT ;  /* 0x0000000d02007c0c */ /* 0x000fe2000bf83070 */
[----:B------:R-:W-:-:S05]  /*13e40*/  IMAD.WIDE.U32 R2, R7, -0x2daee0ad, RZ ;  /* 0xd2511f5307027825 */ /* 0x000fca00078e00ff */
[----:B------:R-:W-:Y:S01]  /*13e50*/  LOP3.LUT R4, R3, UR26, R8, 0x96, !PT ;  /* 0x0000001a03047c12 */ /* 0x000fe2000f8e9608 */
[----:B------:R-:W1:Y:S03]  /*13e60*/  MUFU.EX2 R233, R116 ;  /* 0x0000007400e97308 */ /* 0x000e660000000800 */
[----:B------:R-:W-:Y:S01]  /*13e70*/  LOP3.LUT R7, R4, 0xffff, RZ, 0xc0, !PT ;  /* 0x0000ffff04077812 */ /* 0x000fe200078ec0ff */
[----:B------:R-:W-:-:S03]  /*13e80*/  @!P1 HADD2 R55, -R175.H0_H0, -RZ.H0_H0 ;  /* 0xa00000ffaf379230 */ /* 0x000fc60000000900 */
[----:B------:R-:W-:Y:S01]  /*13e90*/  SHF.R.U32.HI R7, RZ, 0x8, R7 ;  /* 0x00000008ff077819 */ /* 0x000fe20000011607 */
[----:B------:R-:W-:Y:S01]  /*13ea0*/  @!P4 HADD2 R56, -R174.H0_H0, -RZ.H0_H0 ;  /* 0xa00000ffae38c230 */ /* 0x000fe20000000900 */
[----:B------:R-:W-:Y:S02]  /*13eb0*/  PRMT R40, R175, 0x5410, R174 ;  /* 0x00005410af287816 */ /* 0x000fe400000000ae */
[----:B------:R-:W-:Y:S02]  /*13ec0*/  LOP3.LUT R7, R7, 0xffff, RZ, 0xc0, !PT ;  /* 0x0000ffff07077812 */ /* 0x000fe400078ec0ff */
[----:B------:R-:W-:Y:S02]  /*13ed0*/  @!P1 PRMT R175, R55, 0x5410, RZ ;  /* 0x0000541037af9816 */ /* 0x000fe400000000ff */
[----:B------:R-:W-:Y:S02]  /*13ee0*/  ISETP.LE.U32.AND P1, PT, R7, UR13, PT ;  /* 0x0000000d07007c0c */ /* 0x000fe4000bf23070 */
[----:B------:R-:W-:-:S02]  /*13ef0*/  LOP3.LUT R7, R4, 0xff, RZ, 0xc0, !PT ;  /* 0x000000ff04077812 */ /* 0x000fc400078ec0ff */
[----:B------:R-:W-:Y:S02]  /*13f00*/  @!P4 PRMT R174, R56, 0x5410, RZ ;  /* 0x0000541038aec816 */ /* 0x000fe400000000ff */
[----:B------:R-:W-:Y:S02]  /*13f10*/  ISETP.LE.U32.AND P4, PT, R7, UR13, PT ;  /* 0x0000000d07007c0c */ /* 0x000fe4000bf83070 */
[----:B-1----:R-:W-:Y:S01]  /*13f20*/  F2FP.F16.F32.PACK_AB R7, R233, R6 ;  /* 0x00000006e907723e */ /* 0x002fe200000000ff */
[----:B------:R-:W-:Y:S02]  /*13f30*/  @!P6 HADD2 R57, -R137.H0_H0, -RZ.H0_H0 ;  /* 0xa00000ff8939e230 */ /* 0x000fe40000000900 */
[----:B------:R-:W-:Y:S01]  /*13f40*/  IMAD.MOV.U32 R54, RZ, RZ, R92 ;  /* 0x000000ffff367224 */ /* 0x000fe200078e005c */
        /* <DEDUP_REMOVED lines=12> */
[----:B------:R-:W-:Y:S02]  /*14010*/  SHF.R.U32.HI R7, RZ, 0x18, R2 ;  /* 0x00000018ff077819 */ /* 0x000fe40000011602 */
        /* <DEDUP_REMOVED lines=15> */
[--C-:B------:R-:W-:Y:S01]  /*14110*/  SHF.R.U32.HI R2, RZ, 0x18, R5.reuse ;  /* 0x00000018ff027819 */ /* 0x100fe20000011605 */
[----:B------:R-:W-:Y:S01]  /*14120*/  @!P4 HADD2 R59, -R135.H0_H0, -RZ.H0_H0 ;  /* 0xa00000ff873bc230 */ /* 0x000fe20000000900 */
[----:B------:R-:W-:Y:S02]  /*14130*/  PRMT R50, R133, 0x5410, R132 ;  /* 0x0000541085327816 */ /* 0x000fe40000000084 */
[----:B------:R-:W-:Y:S02]  /*14140*/  @!P6 PRMT R133, R61, 0x5410, RZ ;  /* 0x000054103d85e816 */ /* 0x000fe400000000ff */
[----:B------:R-:W-:Y:S02]  /*14150*/  ISETP.LE.U32.AND P6, PT, R2, UR13, PT ;  /* 0x0000000d02007c0c */ /* 0x000fe4000bfc3070 */
[----:B------:R-:W-:Y:S01]  /*14160*/  SHF.R.U32.HI R2, RZ, 0x10, R5 ;  /* 0x00000010ff027819 */ /* 0x000fe20000011605 */
[----:B------:R-:W-:Y:S01]  /*14170*/  @!P5 HADD2 R62, -R132.H0_H0, -RZ.H0_H0 ;  /* 0xa00000ff843ed230 */ /* 0x000fe20000000900 */
[----:B------:R-:W-:-:S02]  /*14180*/  @!P4 PRMT R135, R59, 0x5410, RZ ;  /* 0x000054103b87c816 */ /* 0x000fc400000000ff */
[----:B------:R-:W-:Y:S02]  /*14190*/  ISETP.LE.U32.AND P4, PT, R3, UR13, PT ;  /* 0x0000000d03007c0c */ /* 0x000fe4000bf83070 */
[----:B------:R-:W-:Y:S02]  /*141a0*/  LOP3.LUT R2, R2, 0xff, RZ, 0xc0, !PT ;  /* 0x000000ff02027812 */ /* 0x000fe400078ec0ff */
[----:B------:R-:W-:Y:S02]  /*141b0*/  @!P5 PRMT R132, R62, 0x5410, RZ ;  /* 0x000054103e84d816 */ /* 0x000fe400000000ff */
[----:B------:R-:W-:Y:S02]  /*141c0*/  ISETP.LE.U32.AND P5, PT, R2, UR13, PT ;  /* 0x0000000d02007c0c */ /* 0x000fe4000bfa3070 */
[----:B------:R-:W-:-:S04]  /*141d0*/  F2FP.F16.F32.PACK_AB R2, R214, R213 ;  /* 0x000000d5d602723e */ /* 0x000fc800000000ff */
[C---:B------:R-:W-:Y:S01]  /*141e0*/  PRMT R35, R2.reuse, 0x7632, R35 ;  /* 0x0000763202237816 */ /* 0x040fe20000000023 */
[----:B------:R-:W-:Y:S01]  /*141f0*/  @!P4 HADD2 R63, -R2.H0_H0, -RZ.H0_H0 ;  /* 0xa00000ff023fc230 */ /* 0x000fe20000000900 */
[C---:B------:R-:W-:Y:S02]  /*14200*/  @P4 PRMT R211, R2.reuse, 0x7610, R211 ;  /* 0x0000761002d34816 */ /* 0x040fe400000000d3 */
[----:B------:R-:W-:Y:S02]  /*14210*/  PRMT R49, R2, 0x5410, R35 ;  /* 0x0000541002317816 */ /* 0x000fe40000000023 */
[----:B------:R-:W-:Y:S01]  /*14220*/  LOP3.LUT R2, R45, UR4, R54, 0x96, !PT ;  /* 0x000000042d027c12 */ /* 0x000fe2000f8e9636 */
[----:B------:R-:W-:Y:S02]  /*14230*/  IMAD.MOV.U32 R45, RZ, RZ, R247 ;  /* 0x000000ffff2d7224 */ /* 0x000fe400078e00f7 */
[----:B------:R-:W3:Y:S01]  /*14240*/  LDL R247, [R1+0xbc] ;  /* 0x0000bc0001f77983 */ /* 0x000ee20000100800 */
[----:B------:R-:W-:-:S03]  /*14250*/  IMAD.MOV.U32 R57, RZ, RZ, R197 ;  /* 0x000000ffff397224 */ /* 0x000fc600078e00c5 */
[----:B------:R-:W4:Y:S04]  /*14260*/  LDL.LU R56, [R1+0x10] ;  /* 0x0000100001387983 */ /* 0x000f280000300800 */
[----:B------:R-:W4:Y:S01]  /*14270*/  LDL.LU R197, [R1+0x138] ;  /* 0x0001380001c57983 */ /* 0x000f220000300800 */
[----:B------:R-:W-:Y:S01]  /*14280*/  IMAD.MOV.U32 R65, RZ, RZ, R73 ;  /* 0x000000ffff417224 */ /* 0x000fe200078e0049 */
[----:B------:R-:W1:Y:S01]  /*14290*/  MUFU.EX2 R3, R144 ;  /* 0x0000009000037308 */ /* 0x000e620000000800 */
[----:B------:R-:W-:Y:S02]  /*142a0*/  IMAD.MOV.U32 R73, RZ, RZ, R245 ;  /* 0x000000ffff497224 */ /* 0x000fe400078e00f5 */
[----:B------:R-:W-:-:S05]  /*142b0*/  IMAD.MOV.U32 R245, RZ, RZ, R187 ;  /* 0x000000fffff57224 */ /* 0x000fca00078e00bb */
[----:B------:R-:W1:Y:S01]  /*142c0*/  MUFU.EX2 R187, R145 ;  /* 0x0000009100bb7308 */ /* 0x000e620000000800 */
[----:B------:R-:W-:Y:S01]  /*142d0*/  IMAD.MOV.U32 R44, RZ, RZ, R234 ;  /* 0x000000ffff2c7224 */ /* 0x000fe200078e00ea */
[--C-:B------:R-:W-:Y:S02]  /*142e0*/  SHF.R.U32.HI R5, RZ, 0x18, R4.reuse ;  /* 0x00000018ff057819 */ /* 0x100fe40000011604 */
[----:B------:R-:W-:Y:S01]  /*142f0*/  SHF.R.U32.HI R4, RZ, 0x10, R4 ;  /* 0x00000010ff047819 */ /* 0x000fe20000011604 */
[----:B------:R-:W-:Y:S02]  /*14300*/  IMAD.MOV.U32 R72, RZ, RZ, R131 ;  /* 0x000000ffff487224 */ /* 0x000fe400078e0083 */
[----:B------:R-:W-:Y:S02]  /*14310*/  @!P1 HADD2 R66, -R35.H0_H0, -RZ.H0_H0 ;  /* 0xa00000ff23429230 */ /* 0x000fe40000000900 */
[----:B------:R-:W-:Y:S01]  /*14320*/  IMAD.MOV.U32 R131, RZ, RZ, R248 ;  /* 0x000000ffff837224 */ /* 0x000fe200078e00f8 */
[----:B------:R-:W-:Y:S01]  /*14330*/  LOP3.LUT R4, R4, 0xff, RZ, 0xc0, !PT ;  /* 0x000000ff04047812 */ /* 0x000fe200078ec0ff */
[----:B------:R-:W-:-:S04]  /*14340*/  IMAD.WIDE.U32 R234, R2, -0x326172a9, RZ ;  /* 0xcd9e8d5702ea7825 */ /* 0x000fc800078e00ff */
[----:B-1----:R-:W-:Y:S01]  /*14350*/  FADD.FTZ R248, R3, R68 ;  /* 0x0000004403f87221 */ /* 0x002fe20000010000 */
[----:B------:R-:W-:Y:S01]  /*14360*/  LOP3.LUT R2, R23, UR36, R44, 0x96, !PT ;  /* 0x0000002417027c12 */ /* 0x000fe2000f8e962c */
[----:B------:R-:W-:Y:S01]  /*14370*/  FADD.FTZ R11, R27, R11 ;  /* 0x0000000b1b0b7221 */ /* 0x000fe20000010000 */
[----:B------:R-:W-:Y:S01]  /*14380*/  @!P4 PRMT R211, R63, 0x5410, RZ ;  /* 0x000054103fd3c816 */ /* 0x000fe200000000ff */
[----:B------:R-:W-:Y:S01]  /*14390*/  IMAD.MOV.U32 R246, RZ, RZ, R76 ;  /* 0x000000fffff67224 */ /* 0x000fe200078e004c */
[----:B------:R-:W-:Y:S02]  /*143a0*/  @!P1 PRMT R35, R66, 0x5410, RZ ;  /* 0x0000541042239816 */ /* 0x000fe400000000ff */
[----:B------:R-:W-:Y:S01]  /*143b0*/  F2FP.F16.F32.PACK_AB R3, R187, R3 ;  /* 0x00000003bb03723e */ /* 0x000fe200000000ff */
[----:B------:R-:W-:Y:S01]  /*143c0*/  IMAD.MOV.U32 R76, RZ, RZ, R53 ;  /* 0x000000ffff4c7224 */ /* 0x000fe200078e0035 */
[----:B------:R-:W-:Y:S02]  /*143d0*/  ISETP.LE.U32.AND P4, PT, R5, UR13, PT ;  /* 0x0000000d05007c0c */ /* 0x000fe4000bf83070 */
[----:B------:R-:W-:Y:S01]  /*143e0*/  ISETP.LE.U32.AND P1, PT, R4, UR13, PT ;  /* 0x0000000d04007c0c */ /* 0x000fe2000bf23070 */
[----:B------:R-:W-:Y:S01]  /*143f0*/  IMAD.WIDE.U32 R4, R2, -0x326172a9, RZ ;  /* 0xcd9e8d5702047825 */ /* 0x000fe200078e00ff */
[----:B------:R-:W-:-:S02]  /*14400*/  PRMT R34, R3, 0x7610, R34 ;  /* 0x0000761003227816 */ /* 0x000fc40000000022 */
[----:B------:R-:W-:Y:S01]  /*14410*/  PRMT R27, R3, 0x7632, R27 ;  /* 0x00007632031b7816 */ /* 0x000fe2000000001b */
[----:B------:R-:W-:Y:S01]  /*14420*/  IMAD.MOV.U32 R53, RZ, RZ, R95 ;  /* 0x000000ffff357224 */ /* 0x000fe200078e005f */
[----:B------:R-:W-:Y:S01]  /*14430*/  LOP3.LUT R3, R235, UR37, R152, 0x96, !PT ;  /* 0x00000025eb037c12 */ /* 0x000fe2000f8e9698 */
[----:B------:R-:W-:Y:S02]  /*14440*/  IMAD.MOV.U32 R95, RZ, RZ, R75 ;  /* 0x000000ffff5f7224 */ /* 0x000fe400078e004b */
[----:B------:R-:W-:Y:S01]  /*14450*/  IMAD.MOV.U32 R75, RZ, RZ, R74 ;  /* 0x000000ffff4b7224 */ /* 0x000fe200078e004a */
[----:B------:R-:W-:Y:S01]  /*14460*/  LOP3.LUT R2, R5, UR35, R234, 0x96, !PT ;  /* 0x0000002305027c12 */ /* 0x000fe2000f8e96ea */
[----:B------:R-:W-:Y:S02]  /*14470*/  IMAD.MOV.U32 R74, RZ, RZ, R252 ;  /* 0x000000ffff4a7224 */ /* 0x000fe400078e00fc */
[----:B------:R-:W-:Y:S01]  /*14480*/  FADD.FTZ R252, R6, R81 ;  /* 0x0000005106fc7221 */ /* 0x000fe20000010000 */
[----:B------:R-:W-:-:S04]  /*14490*/  IMAD.WIDE.U32 R6, R3, -0x2daee0ad, RZ ;  /* 0xd2511f5303067825 */ /* 0x000fc800078e00ff */
[----:B------:R-:W-:Y:S01]  /*144a0*/  IMAD.WIDE.U32 R2, R2, -0x2daee0ad, RZ ;  /* 0xd2511f5302027825 */ /* 0x000fe200078e00ff */
[----:B------:R-:W-:-:S04]  /*144b0*/  LOP3.LUT R7, R7, UR34, R22, 0x96, !PT ;  /* 0x0000002207077c12 */ /* 0x000fc8000f8e9616 */
[----:B------:R-:W-:Y:S01]  /*144c0*/  LOP3.LUT R5, R3, UR32, R6, 0x96, !PT ;  /* 0x0000002003057c12 */ /* 0x000fe2000f8e9606 */
[----:B------:R-:W-:-:S04]  /*144d0*/  IMAD.WIDE.U32 R6, R7, -0x326172a9, RZ ;  /* 0xcd9e8d5707067825 */ /* 0x000fc800078e00ff */
[----:B------:R-:W-:Y:S01]  /*144e0*/  FADD.FTZ R9, R14, R11 ;  /* 0x0000000b0e097221 */ /* 0x000fe20000010000 */
[----:B------:R-:W-:Y:S01]  /*144f0*/  FADD.FTZ R8, R15, R10 ;  /* 0x0000000a0f087221 */ /* 0x000fe20000010000 */
[----:B------:R-:W-:Y:S01]  /*14500*/  LOP3.LUT R3, R7, UR33, R4, 0x96, !PT ;  /* 0x0000002107037c12 */ /* 0x000fe2000f8e9604 */
[----:B------:R-:W-:Y:S02]  /*14510*/  IMAD.MOV.U32 R112, RZ, RZ, R77 ;  /* 0x000000ffff707224 */ /* 0x000fe400078e004d */
[----:B------:R-:W-:Y:S02]  /*14520*/  IMAD.MOV.U32 R84, RZ, RZ, R64 ;  /* 0x000000ffff547224 */ /* 0x000fe400078e0040 */
[----:B------:R-:W-:Y:S01]  /*14530*/  FADD.FTZ R64, R16, R9 ;  /* 0x0000000910407221 */ /* 0x000fe20000010000 */
[----:B------:R-:W-:Y:S02]  /*14540*/  IMAD.MOV.U32 R77, RZ, RZ, R249 ;  /* 0x000000ffff4d7224 */ /* 0x000fe400078e00f9 */
[----:B------:R-:W-:Y:S01]  /*14550*/  FADD.FTZ R249, R17, R8 ;  /* 0x0000000811f97221 */ /* 0x000fe20000010000 */
[----:B------:R-:W-:-:S05]  /*14560*/  IMAD.WIDE.U32 R8, R3, -0x2daee0ad, RZ ;  /* 0xd2511f5303087825 */ /* 0x000fca00078e00ff */
[----:B------:R-:W-:Y:S01]  /*14570*/  LOP3.LUT R2, R9, UR30, R2, 0x96, !PT ;  /* 0x0000001e09027c12 */ /* 0x000fe2000f8e9602 */
[----:B------:R-:W-:-:S04]  /*14580*/  IMAD.WIDE.U32 R4, R5, -0x326172a9, RZ ;  /* 0xcd9e8d5705047825 */ /* 0x000fc800078e00ff */
[----:B------:R-:W-:Y:S01]  /*14590*/  IMAD.WIDE.U32 R2, R2, -0x326172a9, RZ ;  /* 0xcd9e8d5702027825 */ /* 0x000fe200078e00ff */
[----:B------:R-:W-:Y:S02]  /*145a0*/  LOP3.LUT R9, R5, UR31, R6, 0x96, !PT ;  /* 0x0000001f05097c12 */ /* 0x000fe4000f8e9606 */
[----:B------:R-:W-:Y:S02]  /*145b0*/  SHF.R.U32.HI R6, RZ, 0x10, R2 ;  /* 0x00000010ff067819 */ /* 0x000fe40000011602 */
[----:B------:R-:W-:Y:S02]  /*145c0*/  LOP3.LUT R4, R3, UR23, R4, 0x96, !PT ;  /* 0x0000001703047c12 */ /* 0x000fe4000f8e9604 */
[C---:B------:R-:W-:Y:S02]  /*145d0*/  LOP3.LUT R3, R2.reuse, 0xffff, RZ, 0xc0, !PT ;  /* 0x0000ffff02037812 */ /* 0x040fe400078ec0ff */
[----:B------:R-:W-:Y:S02]  /*145e0*/  LOP3.LUT R7, R2, 0xff, RZ, 0xc0, !PT ;  /* 0x000000ff02077812 */ /* 0x000fe400078ec0ff */
[----:B------:R-:W-:-:S02]  /*145f0*/  SHF.R.U32.HI R5, RZ, 0x18, R2 ;  /* 0x00000018ff057819 */ /* 0x000fc40000011602 */
[----:B------:R-:W-:Y:S02]  /*14600*/  LOP3.LUT R2, R6, 0xff, RZ, 0xc0, !PT ;  /* 0x000000ff06027812 */ /* 0x000fe400078ec0ff */
[----:B------:R-:W-:Y:S02]  /*14610*/  SHF.R.U32.HI R3, RZ, 0x8, R3 ;  /* 0x00000008ff037819 */ /* 0x000fe40000011603 */
[----:B------:R-:W-:Y:S02]  /*14620*/  PRMT R15, R2, 0x5410, R5 ;  /* 0x00005410020f7816 */ /* 0x000fe40000000005 */
[----:B------:R-:W-:Y:S02]  /*14630*/  LOP3.LUT R2, R4, 0xffff, RZ, 0xc0, !PT ;  /* 0x0000ffff04027812 */ /* 0x000fe400078ec0ff */
[----:B------:R-:W-:Y:S02]  /*14640*/  PRMT R16, R7, 0x5410, R3 ;  /* 0x0000541007107816 */ /* 0x000fe40000000003 */
[----:B------:R-:W-:-:S02]  /*14650*/  SHF.R.U32.HI R3, RZ, 0x8, R2 ;  /* 0x00000008ff037819 */ /* 0x000fc40000011602 */
[----:B------:R-:W-:Y:S02]  /*14660*/  LOP3.LUT R2, R4, 0xff, RZ, 0xc0, !PT ;  /* 0x000000ff04027812 */ /* 0x000fe400078ec0ff */
[--C-:B------:R-:W-:Y:S02]  /*14670*/  SHF.R.U32.HI R5, RZ, 0x10, R4.reuse ;  /* 0x00000010ff057819 */ /* 0x100fe40000011604 */
[----:B------:R-:W-:Y:S01]  /*14680*/  PRMT R14, R2, 0x5410, R3 ;  /* 0x00005410020e7816 */ /* 0x000fe20000000003 */
[----:B------:R-:W-:Y:S01]  /*14690*/  IMAD.WIDE.U32 R2, R9, -0x2daee0ad, RZ ;  /* 0xd2511f5309027825 */ /* 0x000fe200078e00ff */
[----:B------:R-:W-:Y:S02]  /*146a0*/  SHF.R.U32.HI R6, RZ, 0x18, R4 ;  /* 0x00000018ff067819 */ /* 0x000fe40000011604 */
[----:B------:R-:W-:Y:S02]  /*146b0*/  LOP3.LUT R5, R5, 0xff, RZ, 0xc0, !PT ;  /* 0x000000ff05057812 */ /* 0x000fe400078ec0ff */
[----:B------:R-:W-:-:S02]  /*146c0*/  LOP3.LUT R4, R3, UR26, R8, 0x96, !PT ;  /* 0x0000001a03047c12 */ /* 0x000fc4000f8e9608 */
[----:B------:R-:W-:Y:S02]  /*146d0*/  PRMT R7, R5, 0x5410, R6 ;  /* 0x0000541005077816 */ /* 0x000fe40000000006 */
[C---:B------:R-:W-:Y:S01]  /*146e0*/  LOP3.LUT R5, R4.reuse, 0xffff, RZ, 0xc0, !PT ;  /* 0x0000ffff04057812 */ /* 0x040fe200078ec0ff */
[----:B------:R-:W-:Y:S03]  /*146f0*/  STG.E.U16 desc[UR24][R20.64+-0xc0], R26 ;  /* 0xffff401a14007986 */ /* 0x000fe6000c101518 */
[----:B------:R-:W-:Y:S01]  /*14700*/  SHF.R.U32.HI R6, RZ, 0x8, R5 ;  /* 0x00000008ff067819 */ /* 0x000fe20000011605 */
[----:B------:R-:W-:Y:S01]  /*14710*/  STG.E.U16 desc[UR24][R20.64+-0xbe], R25 ;  /* 0xffff421914007986 */ /* 0x000fe2000c101518 */
[----:B------:R-:W-:-:S03]  /*14720*/  LOP3.LUT R5, R4, 0xff, RZ, 0xc0, !PT ;  /* 0x000000ff04057812 */ /* 0x000fc600078ec0ff */
[----:B------:R-:W-:Y:S04]  /*14730*/  STG.E.U16 desc[UR24][R32.64+-0xc0], R24 ;  /* 0xffff401820007986 */ /* 0x000fe8000c101518 */
[----:B------:R-:W-:Y:S04]  /*14740*/  STG.E.U16 desc[UR24][R32.64+-0xbe], R19 ;  /* 0xffff421320007986 */ /* 0x000fe8000c101518 */
[----:B------:R1:W-:Y:S01]  /*14750*/  STG.E.U16 desc[UR24][R30.64+-0xc0], R12 ;  /* 0xffff400c1e007986 */ /* 0x0003e2000c101518 */
[----:B------:R-:W-:Y:S02]  /*14760*/  LOP3.LUT R3, R2, 0xffff, RZ, 0xc0, !PT ;  /* 0x0000ffff02037812 */ /* 0x000fe400078ec0ff */
[----:B------:R-:W-:-:S02]  /*14770*/  PRMT R10, R141, 0x7632, R10 ;  /* 0x000076328d0a7816 */ /* 0x000fc4000000000a */
[----:B------:R-:W-:-:S03]  /*14780*/  PRMT R11, R141, 0x7610, R11 ;  /* 0x000076108d0b7816 */ /* 0x000fc6000000000b */
[----:B------:R-:W-:Y:S01]  /*14790*/  @!P6 HADD2 R71, -R10.H0_H0, -RZ.H0_H0 ;  /* 0xa00000ff0a47e230 */ /* 0x000fe20000000900 */
[----:B-1----:R-:W-:Y:S02]  /*147a0*/  PRMT R12, R5, 0x5410, R6 ;  /* 0x00005410050c7816 */ /* 0x002fe40000000006 */
[--C-:B------:R-:W-:Y:S02]  /*147b0*/  SHF.R.U32.HI R6, RZ, 0x10, R4.reuse ;  /* 0x00000010ff067819 */ /* 0x100fe40000011604 */
[----:B------:R-:W-:Y:S02]  /*147c0*/  SHF.R.U32.HI R5, RZ, 0x18, R4 ;  /* 0x00000018ff057819 */ /* 0x000fe40000011604 */
[----:B------:R-:W-:-:S04]  /*147d0*/  LOP3.LUT R4, R6, 0xff, RZ, 0xc0, !PT ;  /* 0x000000ff06047812 */ /* 0x000fc800078ec0ff */
[----:B------:R-:W-:Y:S02]  /*147e0*/  PRMT R6, R4, 0x5410, R5 ;  /* 0x0000541004067816 */ /* 0x000fe40000000005 */
[----:B------:R-:W-:Y:S02]  /*147f0*/  SHF.R.U32.HI R4, RZ, 0x8, R3 ;  /* 0x00000008ff047819 */ /* 0x000fe40000011603 */
[----:B------:R-:W-:-:S04]  /*14800*/  LOP3.LUT R3, R2, 0xff, RZ, 0xc0, !PT ;  /* 0x000000ff02037812 */ /* 0x000fc800078ec0ff */
[----:B------:R-:W-:Y:S02]  /*14810*/  PRMT R5, R3, 0x5410, R4 ;  /* 0x0000541003057816 */ /* 0x000fe40000000004 */
[--C-:B------:R-:W-:Y:S02]  /*14820*/  SHF.R.U32.HI R4, RZ, 0x10, R2.reuse ;  /* 0x00000010ff047819 */ /* 0x100fe40000011602 */
[----:B------:R-:W-:Y:S02]  /*14830*/  SHF.R.U32.HI R3, RZ, 0x18, R2 ;  /* 0x00000018ff037819 */ /* 0x000fe40000011602 */
[----:B------:R-:W-:Y:S02]  /*14840*/  LOP3.LUT R2, R4, 0xff, RZ, 0xc0, !PT ;  /* 0x000000ff04027812 */ /* 0x000fe400078ec0ff */
[----:B------:R-:W-:Y:S01]  /*14850*/  PRMT R37, R11, 0x5410, R10 ;  /* 0x000054100b257816 */ /* 0x000fe2000000000a */
[----:B------:R-:W-:Y:S01]  /*14860*/  @!P5 HADD2 R67, -R11.H0_H0, -RZ.H0_H0 ;  /* 0xa00000ff0b43d230 */ /* 0x000fe20000000900 */
[----:B------:R-:W-:-:S02]  /*14870*/  @!P6 PRMT R10, R71, 0x5410, RZ ;  /* 0x00005410470ae816 */ /* 0x000fc400000000ff */
[----:B------:R-:W-:Y:S02]  /*14880*/  PRMT R17, R2, 0x5410, R3 ;  /* 0x0000541002117816 */ /* 0x000fe40000000003 */
[----:B------:R-:W-:Y:S01]  /*14890*/  HSET2.LE.AND R2, R16, R0, PT ;  /* 0x0000000010027233 */ /* 0x000fe20003803000 */
[----:B------:R-:W-:Y:S01]  /*148a0*/  STG.E.U16 desc[UR24][R30.64+-0xbe], R13 ;  /* 0xffff420d1e007986 */ /* 0x000fe2000c101518 */
[----:B------:R-:W-:-:S03]  /*148b0*/  @!P5 PRMT R11, R67, 0x5410, RZ ;  /* 0x00005410430bd816 */ /* 0x000fc600000000ff */
[----:B------:R1:W-:Y:S04]  /*148c0*/  STG.E.U16 desc[UR24][R28.64+-0xbe], R10 ;  /* 0xffff420a1c007986 */ /* 0x0003e8000c101518 */
[----:B------:R2:W-:Y:S01]  /*148d0*/  STG.E.U16 desc[UR24][R28.64+-0xc0], R11 ;  /* 0xffff400b1c007986 */ /* 0x0005e2000c101518 */
[----:B------:R-:W-:Y:S02]  /*148e0*/  IMAD.MOV.U32 R44, RZ, RZ, R84 ;  /* 0x000000ffff2c7224 */ /* 0x000fe400078e0054 */
[----:B------:R-:W-:Y:S02]  /*148f0*/  IMAD.MOV.U32 R84, RZ, RZ, R130 ;  /* 0x000000ffff547224 */ /* 0x000fe400078e0082 */
[----:B------:R-:W-:Y:S01]  /*14900*/  IMAD.MOV.U32 R85, RZ, RZ, R246 ;  /* 0x000000ffff557224 */ /* 0x000fe200078e00f6 */
[----:B-1----:R-:W-:-:S02]  /*14910*/  LOP3.LUT R10, R2, R52, RZ, 0xc0, !PT ;  /* 0x00000034020a7212 */ /* 0x002fc400078ec0ff */
[----:B------:R-:W-:-:S05]  /*14920*/  HSET2.LE.AND R2, R15, R0, PT ;  /* 0x000000000f027233 */ /* 0x000fca0003803000 */
[----:B--2---:R-:W-:Y:S02]  /*14930*/  LOP3.LUT R11, R2, R46, RZ, 0xc0, !PT ;  /* 0x0000002e020b7212 */ /* 0x004fe400078ec0ff */
[----:B------:R-:W-:-:S05]  /*14940*/  HSET2.LE.AND R2, R5, R0, PT ;  /* 0x0000000005027233 */ /* 0x000fca0003803000 */
[----:B------:R-:W-:Y:S01]  /*14950*/  LOP3.LUT R130, R2, R36, RZ, 0xc0, !PT ;  /* 0x0000002402827212 */ /* 0x000fe200078ec0ff */
[----:B------:R-:W-:Y:S01]  /*14960*/  IMAD.MOV.U32 R47, RZ, RZ, R245 ;  /* 0x000000ffff2f7224 */ /* 0x000fe200078e00f5 */
[--C-:B------:R-:W-:Y:S01]  /*14970*/  HSET2.LE.AND R3, R14, R0.reuse, PT ;  /* 0x000000000e037233 */ /* 0x100fe20003803000 */
[----:B------:R-:W-:Y:S01]  /*14980*/  IMAD.MOV.U32 R245, RZ, RZ, R250 ;  /* 0x000000fffff57224 */ /* 0x000fe200078e00fa */
[----:B------:R-:W-:-:S03]  /*14990*/  HSET2.LE.AND R4, R7, R0, PT ;  /* 0x0000000007047233 */ /* 0x000fc60003803000 */
[----:B------:R-:W-:Y:S02]  /*149a0*/  LOP3.LUT R8, R3, R148, RZ, 0xc0, !PT ;  /* 0x0000009403087212 */ /* 0x000fe400078ec0ff */
[--C-:B------:R-:W-:Y:S01]  /*149b0*/  HSET2.LE.AND R3, R6, R0.reuse, PT ;  /* 0x0000000006037233 */ /* 0x100fe20003803000 */
[----:B------:R-:W-:Y:S01]  /*149c0*/  IMAD.MOV.U32 R113, RZ, RZ, R47 ;  /* 0x000000ffff717224 */ /* 0x000fe200078e002f */
[----:B------:R-:W-:Y:S01]  /*149d0*/  LOP3.LUT R9, R4, R100, RZ, 0xc0, !PT ;  /* 0x0000006404097212 */ /* 0x000fe200078ec0ff */
[----:B------:R-:W-:Y:S01]  /*149e0*/  IMAD.MOV.U32 R47, RZ, RZ, R244 ;  /* 0x000000ffff2f7224 */ /* 0x000fe200078e00f4 */
[----:B------:R-:W-:Y:S01]  /*149f0*/  HSET2.LE.AND R4, R12, R0, PT ;  /* 0x000000000c047233 */ /* 0x000fe20003803000 */
[----:B------:R-:W-:Y:S01]  /*14a00*/  IMAD.MOV.U32 R116, RZ, RZ, R245 ;  /* 0x000000ffff747224 */ /* 0x000fe200078e00f5 */
[----:B------:R-:W-:-:S03]  /*14a10*/  LOP3.LUT R129, R3, R42, RZ, 0xc0, !PT ;  /* 0x0000002a03817212 */ /* 0x000fc600078ec0ff */
[----:B------:R-:W-:Y:S01]  /*14a20*/  LOP3.LUT R128, R4, R43, RZ, 0xc0, !PT ;  /* 0x0000002b04807212 */ /* 0x000fe200078ec0ff */
[----:B---3--:R-:W-:-:S04]  /*14a30*/  VIADD R2, R247, 0x4 ;  /* 0x00000004f7027836 */ /* 0x008fc80000000000 */
[----:B------:R-:W-:-:S05]  /*14a40*/  IMAD.WIDE.U32 R246, R2, -0x326172a9, RZ ;  /* 0xcd9e8d5702f67825 */ /* 0x000fca00078e00ff */
[----:B------:R-:W-:Y:S01]  /*14a50*/  LOP3.LUT R2, R247, R80, RZ, 0x3c, !PT ;  /* 0x00000050f7027212 */ /* 0x000fe200078e3cff */
[----:B------:R-:W-:Y:S02]  /*14a60*/  IMAD.MOV.U32 R80, RZ, RZ, R65 ;  /* 0x000000ffff507224 */ /* 0x000fe400078e0041 */
[----:B------:R-:W-:Y:S02]  /*14a70*/  IMAD.MOV.U32 R65, RZ, RZ, R131 ;  /* 0x000000ffff417224 */ /* 0x000fe400078e0083 */
[----:B------:R-:W-:Y:S02]  /*14a80*/  IMAD.MOV.U32 R131, RZ, RZ, R251 ;  /* 0x000000ffff837224 */ /* 0x000fe400078e00fb */
[----:B------:R-:W-:-:S05]  /*14a90*/  IMAD.WIDE.U32 R250, R2, -0x2daee0ad, RZ ;  /* 0xd2511f5302fa7825 */ /* 0x000fca00078e00ff */
[----:B------:R-:W-:Y:S02]  /*14aa0*/  LOP3.LUT R2, R251, UR4, R54, 0x96, !PT ;  /* 0x00000004fb027c12 */ /* 0x000fe4000f8e9636 */
[----:B------:R-:W-:-:S03]  /*14ab0*/  LOP3.LUT R3, R153, UR38, R246, 0x96, !PT ;  /* 0x0000002699037c12 */ /* 0x000fc6000f8e96f6 */
[----:B------:R-:W-:-:S04]  /*14ac0*/  IMAD.WIDE.U32 R244, R2, -0x326172a9, RZ ;  /* 0xcd9e8d5702f47825 */ /* 0x000fc800078e00ff */
[----:B------:R-:W-:Y:S01]  /*14ad0*/  IMAD.WIDE.U32 R4, R3, -0x2daee0ad, RZ ;  /* 0xd2511f5303047825 */ /* 0x000fe200078e00ff */
[----:B------:R-:W-:-:S04]  /*14ae0*/  LOP3.LUT R2, R245, UR37, R152, 0x96, !PT ;  /* 0x00000025f5027c12 */ /* 0x000fc8000f8e9698 */
[----:B------:R-:W-:Y:S01]  /*14af0*/  LOP3.LUT R3, R5, UR36, R250, 0x96, !PT ;  /* 0x0000002405037c12 */ /* 0x000fe2000f8e96fa */
[----:B------:R-:W-:-:S05]  /*14b00*/  IMAD.WIDE.U32 R12, R2, -0x2daee0ad, RZ ;  /* 0xd2511f53020c7825 */ /* 0x000fca00078e00ff */
[----:B------:R-:W-:Y:S01]  /*14b10*/  LOP3.LUT R2, R13, UR34, R4, 0x96, !PT ;  /* 0x000000220d027c12 */ /* 0x000fe2000f8e9604 */
[----:B------:R-:W-:-:S04]  /*14b20*/  IMAD.WIDE.U32 R4, R3, -0x326172a9, RZ ;  /* 0xcd9e8d5703047825 */ /* 0x000fc800078e00ff */
[----:B------:R-:W-:Y:S01]  /*14b30*/  IMAD.WIDE.U32 R6, R2, -0x326172a9, RZ ;  /* 0xcd9e8d5702067825 */ /* 0x000fe200078e00ff */
[----:B------:R-:W-:-:S04]  /*14b40*/  LOP3.LUT R2, R5, UR35, R244, 0x96, !PT ;  /* 0x0000002305027c12 */ /* 0x000fc8000f8e96f4 */
[----:B------:R-:W-:Y:S01]  /*14b50*/  LOP3.LUT R3, R7, UR33, R4, 0x96, !PT ;  /* 0x0000002107037c12 */ /* 0x000fe2000f8e9604 */
[----:B------:R-:W-:-:S05]  /*14b60*/  IMAD.WIDE.U32 R4, R2, -0x2daee0ad, RZ ;  /* 0xd2511f5302047825 */ /* 0x000fca00078e00ff */
[----:B------:R-:W-:Y:S02]  /*14b70*/  LOP3.LUT R5, R5, UR32, R12, 0x96, !PT ;  /* 0x0000002005057c12 */ /* 0x000fe4000f8e960c */
[----:B----4-:R-:W1:Y:S01]  /*14b80*/  LDSM.16.MT88.4 R12, [R197+0xa000] ;  /* 0x00a00000c50c783b */ /* 0x010e620000004200 */
[----:B------:R-:W-:Y:S01]  /*14b90*/  IMAD.MOV.U32 R58, RZ, RZ, R154 ;  /* 0x000000ffff3a7224 */ /* 0x000fe200078e009a */
[----:B------:R-:W-:-:S07]  /*14ba0*/  MOV R59, R155 ;  /* 0x0000009b003b7202 */ /* 0x000fce0000000f00 */
[----:B-1----:R-:W-:Y:S07]  /*14bb0*/  HMMA.16816.F32 R152, R8, R12, R56 ;  /* 0x0000000c0898723c */ /* 0x002fee0000001838 */
[----:B------:R-:W-:Y:S02]  /*14bc0*/  IMAD.MOV.U32 R58, RZ, RZ, R44 ;  /* 0x000000ffff3a7224 */ /* 0x000fe400078e002c */
[----:B------:R-:W-:Y:S02]  /*14bd0*/  IMAD.MOV.U32 R57, RZ, RZ, R45 ;  /* 0x000000ffff397224 */ /* 0x000fe400078e002d */
[----:B------:R-:W-:-:S02]  /*14be0*/  IMAD.MOV.U32 R44, RZ, RZ, R139 ;  /* 0x000000ffff2c7224 */ /* 0x000fc400078e008b */
[----:B------:R1:W5:Y:S01]  /*14bf0*/  LDL.LU R139, [R1+0x134] ;  /* 0x00013400018b7983 */ /* 0x0003620000300800 */
[----:B------:R-:W-:-:S03]  /*14c00*/  IMAD.MOV.U32 R45, RZ, RZ, R199 ;  /* 0x000000ffff2d7224 */ /* 0x000fc600078e00c7 */
[----:B------:R-:W2:Y:S01]  /*14c10*/  LDL.LU R199, [R1+0x130] ;  /* 0x0001300001c77983 */ /* 0x000ea20000300800 */
[----:B------:R-:W-:Y:S01]  /*14c20*/  IMAD.WIDE.U32 R24, R3, -0x2daee0ad, RZ ;  /* 0xd2511f5303187825 */ /* 0x000fe200078e00ff */
[----:B------:R-:W-:-:S04]  /*14c30*/  HSET2.LE.AND R2, R17, R0, PT ;  /* 0x0000000011027233 */ /* 0x000fc80003803000 */
[----:B------:R-:W-:Y:S01]  /*14c40*/  LOP3.LUT R4, R25, UR30, R4, 0x96, !PT ;  /* 0x0000001e19047c12 */ /* 0x000fe2000f8e9604 */
[----:B------:R-:W-:Y:S01]  /*14c50*/  IMAD.MOV.U32 R54, RZ, RZ, R131 ;  /* 0x000000ffff367224 */ /* 0x000fe200078e0083 */
        /* <DEDUP_REMOVED lines=29> */
[----:B------:R-:W-:Y:S01]  /*14e30*/  LOP3.LUT R4, R4, R41, RZ, 0xc0, !PT ;  /* 0x0000002904047212 */ /* 0x000fe200078ec0ff */
[----:B------:R-:W-:Y:S01]  /*14e40*/  IMAD.MOV.U32 R62, RZ, RZ, R54 ;  /* 0x000000ffff3e7224 */ /* 0x000fe200078e0036 */
[----:B------:R-:W-:Y:S01]  /*14e50*/  LOP3.LUT R5, R2, R37, RZ, 0xc0, !PT ;  /* 0x0000002502057212 */ /* 0x000fe200078ec0ff */
[----:B------:R-:W-:-:S06]  /*14e60*/  IMAD.MOV.U32 R63, RZ, RZ, R47 ;  /* 0x000000ffff3f7224 */ /* 0x000fcc00078e002f */
        /* <DEDUP_REMOVED lines=27> */
[----:B------:R-:W3:Y:S01]  /*15020*/  LDL.LU R239, [R1+0x12c] ;  /* 0x00012c0001ef7983 */ /* 0x000ee20000300800 */
[----:B------:R-:W-:-:S03]  /*15030*/  IMAD.MOV.U32 R85, RZ, RZ, R138 ;  /* 0x000000ffff557224 */ /* 0x000fc600078e008a */
[----:B------:R1:W5:Y:S04]  /*15040*/  LDL.LU R138, [R1+0x128] ;  /* 0x00012800018a7983 */ /* 0x0003680000300800 */
[----:B--2---:R-:W2:Y:S02]  /*15050*/  LDSM.16.MT88.4 R12, [R199+0xa000] ;  /* 0x00a00000c70c783b */ /* 0x004ea40000004200 */
[----:B--2---:R-:W-:Y:S07]  /*15060*/  HMMA.16816.F32 R144, R8, R12, R56 ;  /* 0x0000000c0890723c */ /* 0x004fee0000001838 */
[----:B------:R-:W-:-:S02]  /*15070*/  IMAD.MOV.U32 R58, RZ, RZ, R79 ;  /* 0x000000ffff3a7224 */ /* 0x000fc400078e004f */
[----:B------:R-:W-:Y:S02]  /*15080*/  IMAD.MOV.U32 R79, RZ, RZ, R86 ;  /* 0x000000ffff4f7224 */ /* 0x000fe400078e0056 */
[----:B------:R-:W-:Y:S02]  /*15090*/  IMAD.MOV.U32 R86, RZ, RZ, R202 ;  /* 0x000000ffff567224 */ /* 0x000fe400078e00ca */
[----:B------:R-:W2:Y:S01]  /*150a0*/  LDL.LU R202, [R1+0x124] ;  /* 0x0001240001ca7983 */ /* 0x000ea20000300800 */
[----:B------:R-:W-:Y:S02]  /*150b0*/  IMAD.MOV.U32 R59, RZ, RZ, R78 ;  /* 0x000000ffff3b7224 */ /* 0x000fe400078e004e */
[----:B------:R-:W-:Y:S02]  /*150c0*/  IMAD.MOV.U32 R78, RZ, RZ, R87 ;  /* 0x000000ffff4e7224 */ /* 0x000fe400078e0057 */
[----:B------:R-:W-:Y:S02]  /*150d0*/  IMAD.MOV.U32 R87, RZ, RZ, R201 ;  /* 0x000000ffff577224 */ /* 0x000fe400078e00c9 */
[----:B------:R-:W4:Y:S01]  /*150e0*/  LDL.LU R201, [R1+0x120] ;  /* 0x0001200001c97983 */ /* 0x000f220000300800 */
[----:B------:R-:W-:Y:S01]  /*150f0*/  IMAD.MOV.U32 R60, RZ, RZ, R92 ;  /* 0x000000ffff3c7224 */ /* 0x000fe200078e005c */
[----:B------:R-:W-:Y:S01]  /*15100*/  MOV R62, R76 ;  /* 0x0000004c003e7202 */ /* 0x000fe20000000f00 */
[----:B------:R-:W-:-:S02]  /*15110*/  IMAD.MOV.U32 R61, RZ, RZ, R77 ;  /* 0x000000ffff3d7224 */ /* 0x000fc400078e004d */
        /* <DEDUP_REMOVED lines=12> */
[----:B------:R-:W-:Y:S02]  /*151e0*/  @!P4 HADD2 R69, -R27.H0_H0, -RZ.H0_H0 ;  /* 0xa00000ff1b45c230 */ /* 0x000fe40000000900 */
[----:B------:R-:W-:Y:S01]  /*151f0*/  IMAD.MOV.U32 R80, RZ, RZ, R118 ;  /* 0x000000ffff507224 */ /* 0x000fe200078e0076 */
[----:B------:R-:W-:Y:S02]  /*15200*/  PRMT R48, R34, 0x5410, R27 ;  /* 0x0000541022307816 */ /* 0x000fe4000000001b */
[----:B------:R-:W-:Y:S02]  /*15210*/  @!P1 PRMT R34, R70, 0x5410, RZ ;  /* 0x0000541046229816 */ /* 0x000fe400000000ff */
[----:B------:R-:W-:Y:S01]  /*15220*/  @!P4 PRMT R27, R69, 0x5410, RZ ;  /* 0x00005410451bc816 */ /* 0x000fe200000000ff */
[----:B------:R-:W-:Y:S01]  /*15230*/  IMAD.MOV.U32 R19, RZ, RZ, R93 ;  /* 0x000000ffff137224 */ /* 0x000fe200078e005d */
[----:B------:R1:W-:Y:S01]  /*15240*/  STG.E.U16 desc[UR24][R20.64+-0xb0], R18 ;  /* 0xffff501214007986 */ /* 0x0003e2000c101518 */
[----:B------:R-:W-:-:S02]  /*15250*/  IMAD.MOV.U32 R92, RZ, RZ, R212 ;  /* 0x000000ffff5c7224 */ /* 0x000fc400078e00d4 */
[----:B------:R-:W-:Y:S01]  /*15260*/  IMAD.MOV.U32 R93, RZ, RZ, R210 ;  /* 0x000000ffff5d7224 */ /* 0x000fe200078e00d2 */
[----:B------:R1:W5:Y:S01]  /*15270*/  LDL.LU R212, [R1+0x11c] ;  /* 0x00011c0001d47983 */ /* 0x0003620000300800 */
[----:B------:R-:W-:Y:S02]  /*15280*/  IMAD.MOV.U32 R94, RZ, RZ, R209 ;  /* 0x000000ffff5e7224 */ /* 0x000fe400078e00d1 */
[----:B------:R-:W-:Y:S01]  /*15290*/  IMAD.MOV.U32 R95, RZ, RZ, R101 ;  /* 0x000000ffff5f7224 */ /* 0x000fe200078e0065 */
[----:B------:R2:W5:Y:S01]  /*152a0*/  LDL.LU R210, [R1+0x118] ;  /* 0x0001180001d27983 */ /* 0x0005620000300800 */
[----:B-1----:R-:W-:-:S03]  /*152b0*/  IMAD.MOV.U32 R18, RZ, RZ, R65 ;  /* 0x000000ffff127224 */ /* 0x002fc600078e0041 */
[----:B------:R1:W5:Y:S01]  /*152c0*/  LDL.LU R209, [R1+0x114] ;  /* 0x0001140001d17983 */ /* 0x0003620000300800 */
[----:B------:R-:W-:Y:S02]  /*152d0*/  IMAD.MOV.U32 R65, RZ, RZ, R119 ;  /* 0x000000ffff417224 */ /* 0x000fe400078e0077 */
[----:B------:R-:W-:Y:S02]  /*152e0*/  IMAD.MOV.U32 R100, RZ, RZ, R208 ;  /* 0x000000ffff647224 */ /* 0x000fe400078e00d0 */
[----:B------:R-:W-:Y:S02]  /*152f0*/  IMAD.MOV.U32 R101, RZ, RZ, R207 ;  /* 0x000000ffff657224 */ /* 0x000fe400078e00cf */
[----:B------:R-:W-:Y:S02]  /*15300*/  IMAD.MOV.U32 R117, RZ, RZ, R203 ;  /* 0x000000ffff757224 */ /* 0x000fe400078e00cb */
[----:B------:R-:W-:Y:S01]  /*15310*/  IMAD.MOV.U32 R26, RZ, RZ, R64 ;  /* 0x000000ffff1a7224 */ /* 0x000fe200078e0040 */
[----:B------:R-:W-:Y:S01]  /*15320*/  STG.E.U16 desc[UR24][R20.64+-0xae], R186 ;  /* 0xffff52ba14007986 */ /* 0x000fe2000c101518 */
[----:B------:R-:W-:-:S02]  /*15330*/  IMAD.MOV.U32 R102, RZ, RZ, R206 ;  /* 0x000000ffff667224 */ /* 0x000fc400078e00ce */
[----:B------:R-:W-:Y:S01]  /*15340*/  IMAD.MOV.U32 R103, RZ, RZ, R205 ;  /* 0x000000ffff677224 */ /* 0x000fe200078e00cd */
[----:B------:R1:W5:Y:S01]  /*15350*/  LDL.LU R208, [R1+0x110] ;  /* 0x0001100001d07983 */ /* 0x0003620000300800 */
[----:B------:R-:W-:Y:S02]  /*15360*/  IMAD.MOV.U32 R116, RZ, RZ, R204 ;  /* 0x000000ffff747224 */ /* 0x000fe400078e00cc */
[----:B------:R-:W-:Y:S02]  /*15370*/  IMAD.MOV.U32 R118, RZ, RZ, R200 ;  /* 0x000000ffff767224 */ /* 0x000fe400078e00c8 */
[----:B------:R-:W-:Y:S02]  /*15380*/  IMAD.MOV.U32 R119, RZ, RZ, R198 ;  /* 0x000000ffff777224 */ /* 0x000fe400078e00c6 */
[----:B------:R-:W-:Y:S01]  /*15390*/  IMAD.WIDE.U32 R2, R22, -0x2daee0ad, RZ ;  /* 0xd2511f5316027825 */ /* 0x000fe200078e00ff */
[----:B--2---:R-:W2:Y:S03]  /*153a0*/  LDSM.16.MT88.4 R12, [R202+0xa000] ;  /* 0x00a00000ca0c783b */ /* 0x004ea60000004200 */
[----:B------:R-:W-:Y:S01]  /*153b0*/  IMAD.MOV.U32 R148, RZ, RZ, R196 ;  /* 0x000000ffff947224 */ /* 0x000fe200078e00c4 */
        /* <DEDUP_REMOVED lines=9> */
[----:B----4-:R-:W2:Y:S01]  /*15450*/  LDSM.16.MT88.4 R12, [R201+0xa000] ;  /* 0x00a00000c90c783b */ /* 0x010ea20000004200 */
[----:B------:R-:W-:-:S02]  /*15460*/  IMAD.MOV.U32 R96, RZ, RZ, R80 ;  /* 0x000000ffff607224 */ /* 0x000fc400078e0050 */
[----:B------:R-:W-:Y:S01]  /*15470*/  IMAD.MOV.U32 R98, RZ, RZ, R83 ;  /* 0x000000ffff627224 */ /* 0x000fe200078e0053 */
[----:B------:R1:W5:Y:S01]  /*15480*/  LDL.LU R206, [R1+0x108] ;  /* 0x0001080001ce7983 */ /* 0x0003620000300800 */
[----:B------:R-:W-:Y:S02]  /*15490*/  IMAD.MOV.U32 R99, RZ, RZ, R82 ;  /* 0x000000ffff637224 */ /* 0x000fe400078e0052 */
[----:B------:R-:W-:Y:S01]  /*154a0*/  IMAD.MOV.U32 R97, RZ, RZ, R65 ;  /* 0x000000ffff617224 */ /* 0x000fe200078e0041 */
[----:B------:R-:W-:Y:S04]  /*154b0*/  STG.E.U16 desc[UR24][R28.64+-0xb0], R137 ;  /* 0xffff50891c007986 */ /* 0x000fe8000c101518 */
[----:B------:R-:W-:Y:S04]  /*154c0*/  LDSM.16.MT88.4 R64, [R201+0xa800] ;  /* 0x00a80000c940783b */ /* 0x000fe80000004200 */
[----:B------:R-:W-:Y:S04]  /*154d0*/  STG.E.U16 desc[UR24][R28.64+-0xae], R136 ;  /* 0xffff52881c007986 */ /* 0x000fe8000c101518 */
[----:B------:R1:W5:Y:S01]  /*154e0*/  LDL.LU R205, [R1+0x104] ;  /* 0x0001040001cd7983 */ /* 0x0003620000300800 */
[----:B--2---:R-:W-:Y:S06]  /*154f0*/  HMMA.16816.F32 R68, R8, R12, R72 ;  /* 0x0000000c0844723c */ /* 0x004fec0000001848 */
[-C--:B------:R-:W-:Y:S06]  /*15500*/  HMMA.16816.F32 R76, R4, R14.reuse, R216 ;  /* 0x0000000e044c723c */ /* 0x080fec00000018d8 */
[----:B------:R-:W-:Y:S01]  /*15510*/  HMMA.16816.F32 R80, R8, R14, R84 ;  /* 0x0000000e0850723c */ /* 0x000fe20000001854 */
[----:B------:R-:W-:Y:S04]  /*15520*/  STG.E.U16 desc[UR24][R20.64+-0xa0], R183 ;  /* 0xffff60b714007986 */ /* 0x000fe8000c101518 */
[----:B------:R-:W-:Y:S01]  /*15530*/  STG.E.U16 desc[UR24][R20.64+-0x9e], R182 ;  /* 0xffff62b614007986 */ /* 0x000fe2000c101518 */
[----:B------:R-:W-:Y:S03]  /*15540*/  HMMA.16816.F32 R72, R4, R12, R192 ;  /* 0x0000000c0448723c */ /* 0x000fe600000018c0 */
[----:B------:R-:W2:Y:S04]  /*15550*/  LDSM.16.MT88.4 R12, [R197+0xb000] ;  /* 0x00b00000c50c783b */ /* 0x000ea80000004200 */
[----:B------:R1:W5:Y:S04]  /*15560*/  LDL.LU R204, [R1+0x100] ;  /* 0x0001000001cc7983 */ /* 0x0003680000300800 */
[----:B------:R-:W-:Y:S04]  /*15570*/  STG.E.U16 desc[UR24][R32.64+-0xa0], R181 ;  /* 0xffff60b520007986 */ /* 0x000fe8000c101518 */
[----:B------:R-:W-:Y:S04]  /*15580*/  STG.E.U16 desc[UR24][R32.64+-0x9e], R180 ;  /* 0xffff62b420007986 */ /* 0x000fe8000c101518 */
[----:B------:R1:W5:Y:S01]  /*15590*/  LDL.LU R203, [R1+0xfc] ;  /* 0x0000fc0001cb7983 */ /* 0x0003620000300800 */
[-C--:B--2---:R-:W-:Y:S06]  /*155a0*/  HMMA.16816.F32 R192, R8, R12.reuse, R92 ;  /* 0x0000000c08c0723c */ /* 0x084fec000000185c */
[----:B------:R-:W-:Y:S06]  /*155b0*/  HMMA.16816.F32 R84, R4, R12, R220 ;  /* 0x0000000c0454723c */ /* 0x000fec00000018dc */
[-C--:B------:R-:W-:Y:S01]  /*155c0*/  HMMA.16816.F32 R188, R8, R14.reuse, R16 ;  /* 0x0000000e08bc723c */ /* 0x080fe20000001810 */
        /* <DEDUP_REMOVED lines=15> */
[----:B------:R-:W2:Y:S03]  /*156c0*/  LDSM.16.MT88.4 R12, [R201+0xb000] ;  /* 0x00b00000c90c783b */ /* 0x000ea60000004200 */
[----:B------:R-:W-:Y:S01]  /*156d0*/  HMMA.16816.F32 R16, R8, R18, R148 ;  /* 0x000000120810723c */ /* 0x000fe20000001894 */
[----:B------:R-:W4:Y:S04]  /*156e0*/  LDSM.16.MT88.4 R148, [R197+0xa800] ;  /* 0x00a80000c594783b */ /* 0x000f280000004200 */
        /* <DEDUP_REMOVED lines=9> */
[----:B----4-:R-:W-:Y:S01]  /*15780*/  HMMA.16816.F32 R152, R128, R148, R152 ;  /* 0x000000948098723c */ /* 0x010fe20000001898 */
[----:B------:R-:W-:Y:S01]  /*15790*/  LOP3.LUT R7, R2, 0xff, RZ, 0xc0, !PT ;  /* 0x000000ff02077812 */ /* 0x000fe200078ec0ff */
[----:B------:R-:W-:Y:S01]  /*157a0*/  STG.E.U16 desc[UR24][R20.64+-0x90], R179 ;  /* 0xffff70b314007986 */ /* 0x000fe2000c101518 */
[----:B------:R-:W-:Y:S02]  /*157b0*/  SHF.R.U32.HI R5, RZ, 0x18, R2 ;  /* 0x00000018ff057819 */ /* 0x000fe40000011602 */
[----:B------:R-:W-:Y:S01]  /*157c0*/  LOP3.LUT R2, R6, 0xff, RZ, 0xc0, !PT ;  /* 0x000000ff06027812 */ /* 0x000fe200078ec0ff */
[----:B------:R-:W-:Y:S01]  /*157d0*/  STG.E.U16 desc[UR24][R20.64+-0x8e], R178 ;  /* 0xffff72b214007986 */ /* 0x000fe2000c101518 */
        /* <DEDUP_REMOVED lines=21> */
[----:B------:R-:W-:Y:S02]  /*15930*/  LOP3.LUT R125, R4, R48, RZ, 0xc0, !PT ;  /* 0x00000030047d7212 */ /* 0x000fe400078ec0ff */
        /* <DEDUP_REMOVED lines=17> */
[----:B------:R-:W4:Y:S01]  /*15a50*/  LDSM.16.MT88.4 R80, [R197+0xb800] ;  /* 0x00b80000c550783b */ /* 0x000f220000004200 */
[----:B------:R-:W-:Y:S01]  /*15a60*/  FADD.FTZ R2, R187, R248 ;  /* 0x000000f8bb027221 */ /* 0x000fe20000010000 */
[----:B------:R-:W-:Y:S01]  /*15a70*/  FADD.FTZ R3, R233, R252 ;  /* 0x000000fce9037221 */ /* 0x000fe20000010000 */
[----:B------:R-:W-:-:S02]  /*15a80*/  FADD.FTZ R233, R243, R26 ;  /* 0x0000001af3e97221 */ /* 0x000fc40000010000 */
[----:B------:R-:W-:Y:S01]  /*15a90*/  HMMA.16816.F32 R88, R124, R96, R88 ;  /* 0x000000607c58723c */ /* 0x000fe20000001858 */
[----:B------:R-:W-:-:S05]  /*15aa0*/  FADD.FTZ R2, R213, R2 ;  /* 0x00000002d5027221 */ /* 0x000fca0000010000 */
[----:B------:R-:W-:Y:S01]  /*15ab0*/  HMMA.16816.F32 R104, R124, R112, R104 ;  /* 0x000000707c68723c */ /* 0x000fe20000001868 */
[----:B------:R-:W-:-:S05]  /*15ac0*/  FADD.FTZ R233, R241, R233 ;  /* 0x000000e9f1e97221 */ /* 0x000fca0000010000 */
[C---:B------:R-:W-:Y:S06]  /*15ad0*/  HMMA.16816.F32 R108, R124.reuse, R114, R108 ;  /* 0x000000727c6c723c */ /* 0x040fec000000186c */
[C---:B--2---:R-:W-:Y:S01]  /*15ae0*/  HMMA.16816.F32 R120, R124.reuse, R4, R120 ;  /* 0x000000047c78723c */ /* 0x044fe20000001878 */
[----:B------:R-:W-:Y:S01]  /*15af0*/  FADD.FTZ R241, R214, R2 ;  /* 0x00000002d6f17221 */ /* 0x000fe20000010000 */
[----:B------:R-:W-:Y:S04]  /*15b00*/  STG.E.U16 desc[UR24][R32.64+-0x90], R177 ;  /* 0xffff70b120007986 */ /* 0x000fe8000c101518 */
[----:B------:R-:W-:Y:S01]  /*15b10*/  STG.E.U16 desc[UR24][R32.64+-0x8e], R176 ;  /* 0xffff72b020007986 */ /* 0x000fe2000c101518 */
[C---:B----4-:R-:W-:Y:S06]  /*15b20*/  HMMA.16816.F32 R76, R124.reuse, R82, R92 ;  /* 0x000000527c4c723c */ /* 0x050fec000000185c */
[C---:B------:R-:W-:Y:S06]  /*15b30*/  HMMA.16816.F32 R72, R124.reuse, R80, R84 ;  /* 0x000000507c48723c */ /* 0x040fec0000001854 */
[C---:B------:R-:W-:Y:S06]  /*15b40*/  HMMA.16816.F32 R92, R124.reuse, R98, R100 ;  /* 0x000000627c5c723c */ /* 0x040fec0000001864 */
[----:B------:R-:W-:Y:S06]  /*15b50*/  HMMA.16816.F32 R124, R124, R6, R116 ;  /* 0x000000067c7c723c */ /* 0x000fec0000001874 */
[----:B------:R-:W-:Y:S07]  /*15b60*/  HMMA.16816.F32 R116, R128, R4, R228 ;  /* 0x000000048074723c */ /* 0x000fee00000018e4 */
[----:B------:R-:W-:-:S04]  /*15b70*/  IADD3 R4, P1, R20, -0x100, RZ ;  /* 0xffffff0014047810 */ /* 0x000fc80007f3e0ff */
[----:B------:R-:W-:Y:S01]  /*15b80*/  IADD3.X R2, R21, -0x1, RZ, P1, !PT ;  /* 0xffffffff15027810 */ /* 0x000fe20000ffe4ff */
[----:B------:R-:W-:Y:S04]  /*15b90*/  STG.E.U16 desc[UR24][R30.64+-0x90], R133 ;  /* 0xffff70851e007986 */ /* 0x000fe8000c101518 */
[----:B------:R2:W-:Y:S04]  /*15ba0*/  STG.E.U16 desc[UR24][R30.64+-0x8e], R132 ;  /* 0xffff72841e007986 */ /* 0x0005e8000c101518 */
[----:B------:R1:W-:Y:S04]  /*15bb0*/  STL [R1+0x7c], R4 ;  /* 0x00007c0401007387 */ /* 0x0003e80000100800 */
[----:B------:R1:W-:Y:S04]  /*15bc0*/  STG.E.U16 desc[UR24][R28.64+-0x90], R211 ;  /* 0xffff70d31c007986 */ /* 0x0003e8000c101518 */
[----:B------:R1:W-:Y:S04]  /*15bd0*/  STG.E.U16 desc[UR24][R28.64+-0x8e], R35 ;  /* 0xffff72231c007986 */ /* 0x0003e8000c101518 */
[----:B------:R1:W-:Y:S01]  /*15be0*/  STL [R1+0x78], R2 ;  /* 0x0000780201007387 */ /* 0x0003e20000100800 */
[----:B------:R-:W-:Y:S01]  /*15bf0*/  HMMA.16816.F32 R68, R128, R80, R192 ;  /* 0x000000508044723c */ /* 0x000fe200000018c0 */
[----:B------:R-:W-:Y:S01]  /*15c00*/  FADD.FTZ R236, R236, R249 ;  /* 0x000000f9ecec7221 */ /* 0x000fe20000010000 */
[----:B------:R-:W-:-:S04]  /*15c10*/  FADD.FTZ R3, R232, R3 ;  /* 0x00000003e8037221 */ /* 0x000fc80000010000 */
[----:B------:R-:W-:Y:S01]  /*15c20*/  HMMA.16816.F32 R84, R128, R96, R224 ;  /* 0x000000608054723c */ /* 0x000fe200000018e0 */
[----:B------:R-:W-:-:S05]  /*15c30*/  FADD.FTZ R236, R240, R236 ;  /* 0x000000ecf0ec7221 */ /* 0x000fca0000010000 */
[----:B------:R-:W-:Y:S01]  /*15c40*/  HMMA.16816.F32 R100, R128, R112, R216 ;  /* 0x000000708064723c */ /* 0x000fe200000018d8 */
[----:B------:R-:W-:Y:S01]  /*15c50*/  FADD.FTZ R240, R238, R3 ;  /* 0x00000003eef07221 */ /* 0x000fe20000010000 */
[----:B--2---:R-:W-:-:S04]  /*15c60*/  IMAD.MOV.U32 R132, RZ, RZ, R215 ;  /* 0x000000ffff847224 */ /* 0x004fc800078e00d7 */
[----:B------:R-:W-:Y:S01]  /*15c70*/  HMMA.16816.F32 R80, R128, R82, R188 ;  /* 0x000000528050723c */ /* 0x000fe200000018bc */
[----:B---3--:R-:W-:-:S05]  /*15c80*/  IMAD.MOV.U32 R133, RZ, RZ, R239 ;  /* 0x000000ffff857224 */ /* 0x008fca00078e00ef */
[----:B------:R-:W-:Y:S01]  /*15c90*/  HMMA.16816.F32 R96, R128, R98, R220 ;  /* 0x000000628060723c */ /* 0x000fe200000018dc */
[----:B------:R-:W-:-:S05]  /*15ca0*/  IMAD.MOV.U32 R134, RZ, RZ, R237 ;  /* 0x000000ffff867224 */ /* 0x000fca00078e00ed */
[----:B------:R-:W-:Y:S01]  /*15cb0*/  HMMA.16816.F32 R112, R128, R114, R16 ;  /* 0x000000728070723c */ /* 0x000fe20000001810 */
[----:B------:R-:W-:-:S05]  /*15cc0*/  IMAD.MOV.U32 R135, RZ, RZ, R242 ;  /* 0x000000ffff877224 */ /* 0x000fca00078e00f2 */
        /* <DEDUP_REMOVED lines=148> */
[----:B------:R-:W-:Y:S06]  /*16610*/  HMMA.16816.F32 R180, R8, R12, R132 ;  /* 0x0000000c08b4723c */ /* 0x000fec0000001884 */
[-C--:B------:R-:W-:Y:S06]  /*16620*/  HMMA.16816.F32 R192, R4, R18.reuse, R192 ;  /* 0x0000001204c0723c */ /* 0x080fec00000018c0 */
        /* <DEDUP_REMOVED lines=54> */
.L_x_1383:
[----:B------:R-:W-:Y:S05]  /*16990*/  BSYNC B0 ;  /* 0x0000000000007941 */ /* 0x000fea0003800000 */
.L_x_1382:
[----:B------:R-:W0:Y:S02]  /*169a0*/  LDGDEPBAR ;  /* 0x00000000000079af */ /* 0x000e240000000000 */
.L_x_1381:
[----:B-1----:R-:W3:Y:S04]  /*169b0*/  LDL.LU.64 R6, [R1+0x30] ;  /* 0x0000300001067983 */ /* 0x002ee80000300a00 */
[----:B------:R-:W4:Y:S01]  /*169c0*/  LDL.LU.64 R4, [R1+0x38] ;  /* 0x0000380001047983 */ /* 0x000f220000300a00 */
[----:B--2---:R-:W-:-:S03]  /*169d0*/  IMAD.U32 R2, RZ, RZ, UR42 ;  /* 0x0000002aff027e24 */ /* 0x004fc6000f8e00ff */
[----:B------:R-:W-:Y:S04]  /*169e0*/  STL [R1+0x134], R32 ;  /* 0x0001342001007387 */ /* 0x000fe80000100800 */
[----:B------:R3:W-:Y:S04]  /*169f0*/  STL [R1+0x130], R33 ;  /* 0x0001302101007387 */ /* 0x0007e80000100800 */
        /* <DEDUP_REMOVED lines=16> */
[----:B------:R-:W2:Y:S01]  /*16b00*/  LDL.LU.64 R228, [R1+0xe8] ;  /* 0x0000e80001e47983 */ /* 0x000ea20000300a00 */
[----:B------:R-:W1:Y:S02]  /*16b10*/  S2R R3, SR_TID.X ;  /* 0x0000000000037919 */ /* 0x000e640000002100 */
[----:B-1----:R-:W-:-:S05]  /*16b20*/  IMAD.SHL.U32 R3, R3, 0x2, RZ ;  /* 0x0000000203037824 */ /* 0x002fca00078e00ff */
[----:B------:R-:W-:-:S05]  /*16b30*/  LOP3.LUT R3, R3, 0x6, RZ, 0xc0, !PT ;  /* 0x0000000603037812 */ /* 0x000fca00078ec0ff */
[----:B------:R-:W-:-:S04]  /*16b40*/  IMAD R2, R2, 0x20, R3 ;  /* 0x0000002002027824 */ /* 0x000fc800078e0203 */
[C---:B------:R-:W-:Y:S01]  /*16b50*/  VIADD R9, R2.reuse, 0x1 ;  /* 0x0000000102097836 */ /* 0x040fe20000000000 */
[C---:B------:R-:W-:Y:S01]  /*16b60*/  ISETP.GE.AND P1, PT, R2.reuse, R138, PT ;  /* 0x0000008a0200720c */ /* 0x040fe20003f26270 */
[----:B------:R-:W-:-:S03]  /*16b70*/  VIADD R8, R2, 0x8 ;  /* 0x0000000802087836 */ /* 0x000fc60000000000 */
[----:B------:R-:W-:Y:S02]  /*16b80*/  FSEL R11, R188, -INF , !P1 ;  /* 0xff800000bc0b7808 */ /* 0x000fe40004800000 */
[-C--:B------:R-:W-:Y:S02]  /*16b90*/  ISETP.GE.AND P4, PT, R9, R138.reuse, PT ;  /* 0x0000008a0900720c */ /* 0x080fe40003f86270 */
[----:B------:R-:W-:Y:S02]  /*16ba0*/  ISETP.GE.AND P3, PT, R8, R138, PT ;  /* 0x0000008a0800720c */ /* 0x000fe40003f66270 */
[----:B------:R-:W-:Y:S02]  /*16bb0*/  FSEL R22, R189, -INF , !P4 ;  /* 0xff800000bd167808 */ /* 0x000fe40006000000 */
[----:B------:R-:W-:Y:S02]  /*16bc0*/  FMNMX.FTZ R3, R239, R11, !PT ;  /* 0x0000000bef037209 */ /* 0x000fe40007810000 */
[----:B------:R-:W-:-:S02]  /*16bd0*/  FSEL R19, R184, -INF , !P3 ;  /* 0xff800000b8137808 */ /* 0x000fc40005800000 */
[----:B------:R-:W-:-:S04]  /*16be0*/  FMNMX.FTZ R3, R22, R3, !PT ;  /* 0x0000000316037209 */ /* 0x000fc80007810000 */
[----:B------:R-:W-:Y:S02]  /*16bf0*/  FMNMX.FTZ R3, R19, R3, !PT ;  /* 0x0000000313037209 */ /* 0x000fe40007810000 */
[C---:B------:R-:W-:Y:S02]  /*16c00*/  ISETP.GE.AND P5, PT, R2.reuse, R139, PT ;  /* 0x0000008b0200720c */ /* 0x040fe40003fa6270 */
[----:B------:R-:W-:Y:S02]  /*16c10*/  ISETP.GE.AND P6, PT, R2, R173, PT ;  /* 0x000000ad0200720c */ /* 0x000fe40003fc6270 */
[----:B------:R-:W-:Y:S02]  /*16c20*/  ISETP.GE.AND P4, PT, R9, R139, PT ;  /* 0x0000008b0900720c */ /* 0x000fe40003f86270 */
[----:B------:R-:W-:Y:S02]  /*16c30*/  FSEL R27, R190, -INF , !P5 ;  /* 0xff800000be1b7808 */ /* 0x000fe40006800000 */
[----:B------:R-:W-:-:S02]  /*16c40*/  FSEL R178, R191, -INF , !P4 ;  /* 0xff800000bfb27808 */ /* 0x000fc40006000000 */
[----:B------:R-:W-:Y:S01]  /*16c50*/  FSEL R25, R216, -INF , !P6 ;  /* 0xff800000d8197808 */ /* 0x000fe20007000000 */
[----:B------:R-:W-:Y:S01]  /*16c60*/  ULOP3.LUT UR4, UR42, UR29, URZ, 0x3c, !UPT ;  /* 0x0000001d2a047292 */ /* 0x000fe2000f8e3c3f */
[----:B---3--:R-:W-:Y:S02]  /*16c70*/  IMAD.MOV.U32 R33, RZ, RZ, R7 ;  /* 0x000000ffff217224 */ /* 0x008fe400078e0007 */
[C---:B------:R-:W-:Y:S02]  /*16c80*/  VIADD R7, R2.reuse, 0x9 ;  /* 0x0000000902077836 */ /* 0x040fe40000000000 */
[----:B------:R-:W-:Y:S02]  /*16c90*/  IMAD.MOV.U32 R32, RZ, RZ, R6 ;  /* 0x000000ffff207224 */ /* 0x000fe400078e0006 */
[----:B------:R-:W-:Y:S01]  /*16ca0*/  VIADD R6, R2, 0x10 ;  /* 0x0000001002067836 */ /* 0x000fe20000000000 */
[----:B------:R-:W-:Y:S01]  /*16cb0*/  ISETP.GE.AND P2, PT, R7, R138, PT ;  /* 0x0000008a0700720c */ /* 0x000fe20003f46270 */
[----:B----4-:R-:W-:-:S02]  /*16cc0*/  IMAD.MOV.U32 R231, RZ, RZ, R5 ;  /* 0x000000ffffe77224 */ /* 0x010fc400078e0005 */
[----:B------:R-:W-:Y:S01]  /*16cd0*/  VIADD R5, R2, 0x11 ;  /* 0x0000001102057836 */ /* 0x000fe20000000000 */
[-C--:B------:R-:W-:Y:S01]  /*16ce0*/  ISETP.GE.AND P1, PT, R6, R138.reuse, PT ;  /* 0x0000008a0600720c */ /* 0x080fe20003f26270 */
[----:B------:R-:W-:Y:S01]  /*16cf0*/  IMAD.MOV.U32 R230, RZ, RZ, R4 ;  /* 0x000000ffffe67224 */ /* 0x000fe200078e0004 */
[----:B------:R-:W-:Y:S01]  /*16d00*/  FSEL R18, R185, -INF , !P2 ;  /* 0xff800000b9127808 */ /* 0x000fe20005000000 */
[----:B------:R-:W-:Y:S01]  /*16d10*/  VIADD R4, R2, 0x18 ;  /* 0x0000001802047836 */ /* 0x000fe20000000000 */
[-C--:B------:R-:W-:Y:S02]  /*16d20*/  ISETP.GE.AND P3, PT, R5, R138.reuse, PT ;  /* 0x0000008a0500720c */ /* 0x080fe40003f66270 */
[----:B------:R-:W-:Y:S02]  /*16d30*/  FSEL R17, R180, -INF , !P1 ;  /* 0xff800000b4117808 */ /* 0x000fe40004800000 */
[----:B------:R-:W-:Y:S01]  /*16d40*/  FMNMX.FTZ R10, R18, R3, !PT ;  /* 0x00000003120a7209 */ /* 0x000fe20007810000 */
[----:B------:R-:W-:Y:S01]  /*16d50*/  VIADD R3, R2, 0x19 ;  /* 0x0000001902037836 */ /* 0x000fe20000000000 */
[----:B------:R-:W-:-:S02]  /*16d60*/  ISETP.GE.AND P2, PT, R4, R138, PT ;  /* 0x0000008a0400720c */ /* 0x000fc40003f46270 */
[----:B------:R-:W-:Y:S02]  /*16d70*/  FSEL R15, R181, -INF , !P3 ;  /* 0xff800000b50f7808 */ /* 0x000fe40005800000 */
[----:B------:R-:W-:Y:S02]  /*16d80*/  FMNMX.FTZ R10, R17, R10, !PT ;  /* 0x0000000a110a7209 */ /* 0x000fe40007810000 */
[----:B------:R-:W-:Y:S02]  /*16d90*/  ISETP.GE.AND P1, PT, R3, R138, PT ;  /* 0x0000008a0300720c */ /* 0x000fe40003f26270 */
[----:B------:R-:W-:Y:S02]  /*16da0*/  FSEL R14, R132, -INF , !P2 ;  /* 0xff800000840e7808 */ /* 0x000fe40005000000 */
[----:B------:R-:W-:Y:S02]  /*16db0*/  FMNMX.FTZ R10, R15, R10, !PT ;  /* 0x0000000a0f0a7209 */ /* 0x000fe40007810000 */
[----:B------:R-:W-:-:S02]  /*16dc0*/  FSEL R12, R133, -INF , !P1 ;  /* 0xff800000850c7808 */ /* 0x000fc40004800000 */
[----:B------:R-:W-:-:S04]  /*16dd0*/  FMNMX.FTZ R10, R14, R10, !PT ;  /* 0x0000000a0e0a7209 */ /* 0x000fc80007810000 */
[----:B------:R-:W-:Y:S02]  /*16de0*/  FMNMX.FTZ R10, R12, R10, !PT ;  /* 0x0000000a0c0a7209 */ /* 0x000fe40007810000 */
[----:B------:R-:W-:-:S03]  /*16df0*/  ISETP.GE.AND P1, PT, R2, R172, PT ;  /* 0x000000ac0200720c */ /* 0x000fc60003f26270 */
[----:B------:R-:W1:Y:S01]  /*16e00*/  SHFL.BFLY PT, R2, R10, 0x2, 0x1f ;  /* 0x0c401f000a027f89 */ /* 0x000e6200000e0000 */
[-C--:B------:R-:W-:Y:S02]  /*16e10*/  ISETP.GE.AND P3, PT, R8, R139.reuse, PT ;  /* 0x0000008b0800720c */ /* 0x080fe40003f66270 */
[-C--:B------:R-:W-:Y:S02]  /*16e20*/  ISETP.GE.AND P2, PT, R7, R139.reuse, PT ;  /* 0x0000008b0700720c */ /* 0x080fe40003f46270 */
[----:B------:R-:W-:Y:S02]  /*16e30*/  FSEL R177, R186, -INF , !P3 ;  /* 0xff800000bab17808 */ /* 0x000fe40005800000 */
[----:B------:R-:W-:Y:S02]  /*16e40*/  FSEL R176, R187, -INF , !P2 ;  /* 0xff800000bbb07808 */ /* 0x000fe40005000000 */
[-C--:B------:R-:W-:Y:S02]  /*16e50*/  ISETP.GE.AND P5, PT, R6, R139.reuse, PT ;  /* 0x0000008b0600720c */ /* 0x080fe40003fa6270 */
[----:B------:R-:W-:-:S02]  /*16e60*/  ISETP.GE.AND P4, PT, R5, R139, PT ;  /* 0x0000008b0500720c */ /* 0x000fc40003f86270 */
[-C--:B------:R-:W-:Y:S02]  /*16e70*/  ISETP.GE.AND P3, PT, R4, R139.reuse, PT ;  /* 0x0000008b0400720c */ /* 0x080fe40003f66270 */
[----:B------:R-:W-:Y:S02]  /*16e80*/  ISETP.GE.AND P2, PT, R3, R139, PT ;  /* 0x0000008b0300720c */ /* 0x000fe40003f46270 */
[----:B------:R-:W-:Y:S02]  /*16e90*/  FSEL R139, R218, -INF , !P1 ;  /* 0xff800000da8b7808 */ /* 0x000fe40004800000 */
[C---:B------:R-:W-:Y:S02]  /*16ea0*/  ISETP.GE.AND P1, PT, R7.reuse, R173, PT ;  /* 0x000000ad0700720c */ /* 0x040fe40003f26270 */
[----:B-1----:R-:W-:Y:S02]  /*16eb0*/  FMNMX.FTZ R2, R10, R2, !PT ;  /* 0x000000020a027209 */ /* 0x002fe40007810000 */
[----:B------:R-:W-:-:S03]  /*16ec0*/  ISETP.GE.AND P6, PT, R7, R172, PT ;  /* 0x000000ac0700720c */ /* 0x000fc60003fc6270 */
[----:B------:R-:W1:Y:S01]  /*16ed0*/  SHFL.BFLY PT, R7, R2, 0x1, 0x1f ;  /* 0x0c201f0002077f89 */ /* 0x000e6200000e0000 */
[----:B------:R-:W-:Y:S02]  /*16ee0*/  FSEL R174, R183, -INF , !P4 ;  /* 0xff800000b7ae7808 */ /* 0x000fe40006000000 */
[----:B------:R-:W-:Y:S02]  /*16ef0*/  ISETP.GE.AND P4, PT, R9, R172, PT ;  /* 0x000000ac0900720c */ /* 0x000fe40003f86270 */
[----:B------:R-:W-:Y:S02]  /*16f00*/  FSEL R35, R193, -INF , !P1 ;  /* 0xff800000c1237808 */ /* 0x000fe40004800000 */
[----:B------:R-:W-:Y:S02]  /*16f10*/  FSEL R180, R219, -INF , !P4 ;  /* 0xff800000dbb47808 */ /* 0x000fe40006000000 */
[-C--:B------:R-:W-:Y:S02]  /*16f20*/  ISETP.GE.AND P4, PT, R6, R173.reuse, PT ;  /* 0x000000ad0600720c */ /* 0x080fe40003f86270 */
[----:B------:R-:W-:-:S02]  /*16f30*/  ISETP.GE.AND P1, PT, R4, R173, PT ;  /* 0x000000ad0400720c */ /* 0x000fc40003f26270 */
[----:B------:R-:W-:Y:S02]  /*16f40*/  FSEL R34, R224, -INF , !P4 ;  /* 0xff800000e0227808 */ /* 0x000fe40006000000 */
[----:B------:R-:W-:Y:S02]  /*16f50*/  FSEL R24, R220, -INF , !P1 ;  /* 0xff800000dc187808 */ /* 0x000fe40004800000 */
[----:B------:R-:W-:Y:S02]  /*16f60*/  FSEL R138, R134, -INF , !P3 ;  /* 0xff800000868a7808 */ /* 0x000fe40005800000 */
[C---:B------:R-:W-:Y:S02]  /*16f70*/  ISETP.GE.AND P4, PT, R3.reuse, R173, PT ;  /* 0x000000ad0300720c */ /* 0x040fe40003f86270 */
[----:B------:R-:W-:Y:S02]  /*16f80*/  ISETP.GE.AND P1, PT, R3, R172, PT ;  /* 0x000000ac0300720c */ /* 0x000fe40003f26270 */
[----:B------:R-:W-:-:S02]  /*16f90*/  FSEL R134, R135, -INF , !P2 ;  /* 0xff80000087867808 */ /* 0x000fc40005000000 */
[----:B------:R-:W-:Y:S02]  /*16fa0*/  FMNMX.FTZ R3, R215, R27, !PT ;  /* 0x0000001bd7037209 */ /* 0x000fe40007810000 */
[----:B------:R-:W-:Y:S02]  /*16fb0*/  ISETP.GE.AND P2, PT, R8, R173, PT ;  /* 0x000000ad0800720c */ /* 0x000fe40003f46270 */
[----:B------:R-:W-:Y:S02]  /*16fc0*/  FMNMX.FTZ R3, R178, R3, !PT ;  /* 0x00000003b2037209 */ /* 0x000fe40007810000 */
[----:B------:R-:W-:Y:S02]  /*16fd0*/  FSEL R136, R192, -INF , !P2 ;  /* 0xff800000c0887808 */ /* 0x000fe40005000000 */
[----:B------:R-:W-:Y:S02]  /*16fe0*/  ISETP.GE.AND P2, PT, R5, R173, PT ;  /* 0x000000ad0500720c */ /* 0x000fe40003f46270 */
[----:B-1----:R-:W-:-:S02]  /*16ff0*/  FMNMX.FTZ R133, R2, R7, !PT ;  /* 0x0000000702857209 */ /* 0x002fc40007810000 */
[----:B------:R-:W-:Y:S02]  /*17000*/  FMNMX.FTZ R2, R177, R3, !PT ;  /* 0x00000003b1027209 */ /* 0x000fe40007810000 */
[----:B------:R-:W-:Y:S02]  /*17010*/  FSEL R26, R225, -INF , !P2 ;  /* 0xff800000e11a7808 */ /* 0x000fe40005000000 */
[----:B------:R-:W-:Y:S02]  /*17020*/  ISETP.GE.AND P2, PT, R4, R172, PT ;  /* 0x000000ac0400720c */ /* 0x000fe40003f46270 */
[----:B------:R-:W-:Y:S02]  /*17030*/  FMNMX.FTZ R4, R176, R2, !PT ;  /* 0x00000002b0047209 */ /* 0x000fe40007810000 */
[----:B------:R-:W-:Y:S01]  /*17040*/  LOP3.LUT R2, R33, UR4, RZ, 0x3c, !PT ;  /* 0x0000000421027c12 */ /* 0x000fe2000f8e3cff */
[----:B------:R-:W-:Y:S01]  /*17050*/  FMUL.FTZ R3, R133, UR6 ;  /* 0x0000000685037c20 */ /* 0x000fe20008410000 */
[----:B------:R-:W-:-:S02]  /*17060*/  FSEL R23, R221, -INF , !P4 ;  /* 0xff800000dd177808 */ /* 0x000fc40006000000 */
[----:B------:R-:W-:Y:S01]  /*17070*/  FSETP.NEU.FTZ.AND P4, PT, R133, -INF , PT ;  /* 0xff8000008500780b */ /* 0x000fe20003f9d000 */
[----:B------:R-:W-:Y:S01]  /*17080*/  IMAD.WIDE.U32 R28, R2, -0x326172a9, RZ ;  /* 0xcd9e8d57021c7825 */ /* 0x000fe200078e00ff */
[----:B------:R-:W-:Y:S02]  /*17090*/  FSEL R175, R182, -INF , !P5 ;  /* 0xff800000b6af7808 */ /* 0x000fe40006800000 */
[----:B------:R-:W-:Y:S02]  /*170a0*/  FSEL R2, R3, RZ, P4 ;  /* 0x000000ff03027208 */ /* 0x000fe40002000000 */
[----:B--2---:R-:W-:Y:S02]  /*170b0*/  LOP3.LUT R3, R29, UR38, R228, 0x96, !PT ;  /* 0x000000261d037c12 */ /* 0x004fe4000f8e96e4 */
[----:B------:R-:W-:Y:S02]  /*170c0*/  FMNMX.FTZ R4, R175, R4, !PT ;  /* 0x00000004af047209 */ /* 0x000fe40007810000 */
[----:B------:R-:W-:Y:S01]  /*170d0*/  ISETP.GE.AND P5, PT, R9, R173, PT ;  /* 0x000000ad0900720c */ /* 0x000fe20003fa6270 */
[----:B------:R-:W-:Y:S01]  /*170e0*/  IMAD.WIDE.U32 R248, R3, -0x2daee0ad, RZ ;  /* 0xd2511f5303f87825 */ /* 0x000fe200078e00ff */
[----:B------:R-:W-:-:S03]  /*170f0*/  FMNMX.FTZ R4, R174, R4, !PT ;  /* 0x00000004ae047209 */ /* 0x000fc60007810000 */
        /* <DEDUP_REMOVED lines=8> */
[----:B------:R-:W-:Y:S02]  /*17180*/  FSEL R137, R217, -INF , !P5 ;  /* 0xff800000d9897808 */ /* 0x000fe40006800000 */
[----:B------:R-:W-:-:S02]  /*17190*/  FMNMX.FTZ R3, R242, R25, !PT ;  /* 0x00000019f2037209 */ /* 0x000fc40007810000 */
[----:B------:R-:W-:Y:S02]  /*171a0*/  LOP3.LUT R2, R249, UR36, R230, 0x96, !PT ;  /* 0x00000024f9027c12 */ /* 0x000fe4000f8e96e6 */
[----:B------:R-:W-:Y:S02]  /*171b0*/  ISETP.GE.AND P5, PT, R6, R172, PT ;  /* 0x000000ac0600720c */ /* 0x000fe40003fa6270 */
[----:B------:R-:W-:Y:S02]  /*171c0*/  FMNMX.FTZ R4, R138, R4, !PT ;  /* 0x000000048a047209 */ /* 0x000fe40007810000 */
[----:B------:R-:W-:Y:S01]  /*171d0*/  FMNMX.FTZ R6, R137, R3, !PT ;  /* 0x0000000389067209 */ /* 0x000fe20007810000 */
[----:B------:R-:W-:Y:S01]  /*171e0*/  IMAD.WIDE.U32 R2, R2, -0x326172a9, RZ ;  /* 0xcd9e8d5702027825 */ /* 0x000fe200078e00ff */
[----:B------:R-:W-:Y:S02]  /*171f0*/  FMNMX.FTZ R4, R134, R4, !PT ;  /* 0x0000000486047209 */ /* 0x000fe40007810000 */
[----:B------:R-:W-:-:S02]  /*17200*/  ISETP.GE.AND P3, PT, R8, R172, PT ;  /* 0x000000ac0800720c */ /* 0x000fc40003f66270 */
[----:B------:R-:W-:Y:S01]  /*17210*/  LOP3.LUT R8, R3, UR35, R234, 0x96, !PT ;  /* 0x0000002303087c12 */ /* 0x000fe2000f8e96ea */
[----:B------:R-:W1:Y:S01]  /*17220*/  SHFL.BFLY PT, R132, R4, 0x2, 0x1f ;  /* 0x0c401f0004847f89 */ /* 0x000e6200000e0000 */
[----:B------:R-:W-:Y:S02]  /*17230*/  FMNMX.FTZ R3, R136, R6, !PT ;  /* 0x0000000688037209 */ /* 0x000fe40007810000 */
[----:B------:R-:W-:Y:S02]  /*17240*/  FSEL R179, R194, -INF , !P3 ;  /* 0xff800000c2b37808 */ /* 0x000fe40005800000 */
[----:B------:R-:W-:Y:S02]  /*17250*/  FMNMX.FTZ R3, R35, R3, !PT ;  /* 0x0000000323037209 */ /* 0x000fe40007810000 */
[----:B------:R-:W-:Y:S02]  /*17260*/  ISETP.GE.AND P3, PT, R5, R172, PT ;  /* 0x000000ac0500720c */ /* 0x000fe40003f66270 */
[----:B------:R-:W-:-:S02]  /*17270*/  LOP3.LUT R5, R235, UR37, R28, 0x96, !PT ;  /* 0x00000025eb057c12 */ /* 0x000fc4000f8e961c */
[----:B------:R-:W-:-:S03]  /*17280*/  FMNMX.FTZ R3, R34, R3, !PT ;  /* 0x0000000322037209 */ /* 0x000fc60007810000 */
[----:B------:R-:W-:Y:S01]  /*17290*/  IMAD.WIDE.U32 R14, R5, -0x2daee0ad, RZ ;  /* 0xd2511f53050e7825 */ /* 0x000fe200078e00ff */
[----:B------:R-:W-:-:S04]  /*172a0*/  FMNMX.FTZ R135, R26, R3, !PT ;  /* 0x000000031a877209 */ /* 0x000fc80007810000 */
[----:B------:R-:W-:Y:S02]  /*172b0*/  FMNMX.FTZ R135, R24, R135, !PT ;  /* 0x0000008718877209 */ /* 0x000fe40007810000 */
[----:B------:R-:W-:Y:S02]  /*172c0*/  LOP3.LUT R6, R15, UR34, R248, 0x96, !PT ;  /* 0x000000220f067c12 */ /* 0x000fe4000f8e96f8 */
[----:B------:R-:W-:-:S03]  /*172d0*/  FMNMX.FTZ R135, R23, R135, !PT ;  /* 0x0000008717877209 */ /* 0x000fc60007810000 */
[----:B------:R-:W-:Y:S01]  /*172e0*/  IMAD.WIDE.U32 R6, R6, -0x326172a9, RZ ;  /* 0xcd9e8d5706067825 */ /* 0x000fe200078e00ff */
[----:B-1----:R-:W-:Y:S01]  /*172f0*/  FMNMX.FTZ R132, R4, R132, !PT ;  /* 0x0000008404847209 */ /* 0x002fe20007810000 */
[----:B------:R-:W1:Y:S01]  /*17300*/  SHFL.BFLY PT, R15, R135, 0x2, 0x1f ;  /* 0x0c401f00870f7f89 */ /* 0x000e6200000e0000 */
[----:B------:R-:W-:Y:S02]  /*17310*/  FMNMX.FTZ R4, R237, R139, !PT ;  /* 0x0000008bed047209 */ /* 0x000fe40007810000 */
[----:B------:R-:W-:Y:S01]  /*17320*/  LOP3.LUT R10, R7, UR33, R2, 0x96, !PT ;  /* 0x00000021070a7c12 */ /* 0x000fe2000f8e9602 */
[----:B------:R-:W-:Y:S01]  /*17330*/  IMAD.WIDE.U32 R2, R8, -0x2daee0ad, RZ ;  /* 0xd2511f5308027825 */ /* 0x000fe200078e00ff */
[----:B------:R-:W-:Y:S01]  /*17340*/  FMNMX.FTZ R4, R180, R4, !PT ;  /* 0x00000004b4047209 */ /* 0x000fe20007810000 */
[----:B------:R-:W2:Y:S03]  /*17350*/  SHFL.BFLY PT, R17, R132, 0x1, 0x1f ;  /* 0x0c201f0084117f89 */ /* 0x000ea600000e0000 */
[----:B------:R-:W-:-:S02]  /*17360*/  LOP3.LUT R3, R3, UR32, R14, 0x96, !PT ;  /* 0x0000002003037c12 */ /* 0x000fc4000f8e960e */
[----:B------:R-:W-:Y:S02]  /*17370*/  FSEL R14, R195, -INF , !P6 ;  /* 0xff800000c30e7808 */ /* 0x000fe40007000000 */
[----:B------:R-:W-:Y:S01]  /*17380*/  FMNMX.FTZ R4, R179, R4, !PT ;  /* 0x00000004b3047209 */ /* 0x000fe20007810000 */
[----:B------:R-:W-:Y:S01]  /*17390*/  IMAD.WIDE.U32 R10, R10, -0x2daee0ad, RZ ;  /* 0xd2511f530a0a7825 */ /* 0x000fe200078e00ff */
[----:B------:R-:W-:Y:S02]  /*173a0*/  FSEL R12, R226, -INF , !P5 ;  /* 0xff800000e20c7808 */ /* 0x000fe40006800000 */
[----:B------:R-:W-:Y:S02]  /*173b0*/  FMNMX.FTZ R4, R14, R4, !PT ;  /* 0x000000040e047209 */ /* 0x000fe40007810000 */
[----:B------:R-:W-:Y:S02]  /*173c0*/  LOP3.LUT R5, R11, UR30, R2, 0x96, !PT ;  /* 0x0000001e0b057c12 */ /* 0x000fe4000f8e9602 */
[----:B------:R-:W-:-:S02]  /*173d0*/  FSEL R9, R227, -INF , !P3 ;  /* 0xff800000e3097808 */ /* 0x000fc40005800000 */
[----:B------:R-:W-:Y:S01]  /*173e0*/  FMNMX.FTZ R2, R12, R4, !PT ;  /* 0x000000040c027209 */ /* 0x000fe20007810000 */
[----:B------:R-:W-:-:S03]  /*173f0*/  IMAD.WIDE.U32 R4, R5, -0x326172a9, RZ ;  /* 0xcd9e8d5705047825 */ /* 0x000fc600078e00ff */
[----:B------:R-:W-:Y:S01]  /*17400*/  FMNMX.FTZ R11, R9, R2, !PT ;  /* 0x00000002090b7209 */ /* 0x000fe20007810000 */
[----:B------:R-:W-:Y:S01]  /*17410*/  IMAD.WIDE.U32 R2, R3, -0x326172a9, RZ ;  /* 0xcd9e8d5703027825 */ /* 0x000fe200078e00ff */
[----:B-1----:R-:W-:-:S04]  /*17420*/  FMNMX.FTZ R135, R135, R15, !PT ;  /* 0x0000000f87877209 */ /* 0x002fc80007810000 */
[----:B------:R-:W-:Y:S01]  /*17430*/  LOP3.LUT R22, R3, UR31, R6, 0x96, !PT ;  /* 0x0000001f03167c12 */ /* 0x000fe2000f8e9606 */
[----:B------:R-:W1:Y:S01]  /*17440*/  SHFL.BFLY PT, R18, R135, 0x1, 0x1f ;  /* 0x0c201f0087127f89 */ /* 0x000e6200000e0000 */
[----:B------:R-:W-:Y:S02]  /*17450*/  LOP3.LUT R3, R5, UR23, R2, 0x96, !PT ;  /* 0x0000001705037c12 */ /* 0x000fe4000f8e9602 */
[----:B------:R-:W-:Y:S02]  /*17460*/  FSEL R8, R222, -INF , !P2 ;  /* 0xff800000de087808 */ /* 0x000fe40005000000 */
[----:B--2---:R-:W-:Y:S02]  /*17470*/  FMNMX.FTZ R132, R132, R17, !PT ;  /* 0x0000001184847209 */ /* 0x004fe40007810000 */
[----:B------:R-:W-:Y:S02]  /*17480*/  LOP3.LUT R2, R3, 0xffff, RZ, 0xc0, !PT ;  /* 0x0000ffff03027812 */ /* 0x000fe400078ec0ff */
[----:B------:R-:W-:Y:S01]  /*17490*/  FSEL R7, R223, -INF , !P1 ;  /* 0xff800000df077808 */ /* 0x000fe20004800000 */
[----:B------:R-:W-:Y:S01]  /*174a0*/  FMUL.FTZ R15, R132, UR6 ;  /* 0x00000006840f7c20 */ /* 0x000fe20008410000 */
[----:B------:R-:W-:-:S02]  /*174b0*/  FMNMX.FTZ R11, R8, R11, !PT ;  /* 0x0000000b080b7209 */ /* 0x000fc40007810000 */
[----:B------:R-:W-:Y:S02]  /*174c0*/  SHF.R.U32.HI R2, RZ, 0x8, R2 ;  /* 0x00000008ff027819 */ /* 0x000fe40000011602 */
[----:B------:R-:W-:Y:S02]  /*174d0*/  FSETP.NEU.FTZ.AND P1, PT, R132, -INF , PT ;  /* 0xff8000008400780b */ /* 0x000fe40003f3d000 */
[----:B------:R-:W-:Y:S02]  /*174e0*/  FMNMX.FTZ R6, R7, R11, !PT ;  /* 0x0000000b07067209 */ /* 0x000fe40007810000 */
[----:B------:R-:W-:Y:S02]  /*174f0*/  LOP3.LUT R11, R2, 0xffff, RZ, 0xc0, !PT ;  /* 0x0000ffff020b7812 */ /* 0x000fe400078ec0ff */
[----:B------:R-:W-:Y:S01]  /*17500*/  FSEL R2, R15, RZ, P1 ;  /* 0x000000ff0f027208 */ /* 0x000fe20000800000 */
[----:B------:R-:W2:Y:S04]  /*17510*/  SHFL.BFLY PT, R17, R6, 0x2, 0x1f ;  /* 0x0c401f0006117f89 */ /* 0x000ea800000e0000 */
        /* <DEDUP_REMOVED lines=8> */
[----:B------:R-:W-:-:S02]  /*175a0*/  LOP3.LUT R2, R3, 0xff, RZ, 0xc0, !PT ;  /* 0x000000ff03027812 */ /* 0x000fc400078ec0ff */
[----:B-1----:R-:W-:Y:S02]  /*175b0*/  FMNMX.FTZ R135, R135, R18, !PT ;  /* 0x0000001287877209 */ /* 0x002fe40007810000 */
[----:B------:R-:W-:Y:S02]  /*175c0*/  ISETP.LE.U32.AND P6, PT, R2, UR13, PT ;  /* 0x0000000d02007c0c */ /* 0x000fe4000bfc3070 */
[--C-:B------:R-:W-:Y:S02]  /*175d0*/  SHF.R.U32.HI R2, RZ, 0x18, R3.reuse ;  /* 0x00000018ff027819 */ /* 0x100fe40000011603 */
[C---:B------:R-:W-:Y:S02]  /*175e0*/  FSETP.NEU.FTZ.AND P5, PT, R135.reuse, -INF , PT ;  /* 0xff8000008700780b */ /* 0x040fe40003fbd000 */
[----:B------:R-:W-:Y:S01]  /*175f0*/  ISETP.LE.U32.AND P2, PT, R2, UR13, PT ;  /* 0x0000000d02007c0c */ /* 0x000fe2000bf43070 */
[----:B------:R-:W-:Y:S01]  /*17600*/  FMUL.FTZ R2, R135, UR6 ;  /* 0x0000000687027c20 */ /* 0x000fe20008410000 */
[----:B------:R-:W-:-:S04]  /*17610*/  SHF.R.U32.HI R3, RZ, 0x10, R3 ;  /* 0x00000010ff037819 */ /* 0x000fc80000011603 */
[----:B------:R-:W-:Y:S02]  /*17620*/  FSEL R2, R2, RZ, P5 ;  /* 0x000000ff02027208 */ /* 0x000fe40002800000 */
[----:B------:R-:W-:Y:S02]  /*17630*/  LOP3.LUT R3, R3, 0xff, RZ, 0xc0, !PT ;  /* 0x000000ff03037812 */ /* 0x000fe400078ec0ff */
[----:B------:R-:W-:Y:S01]  /*17640*/  ISETP.LE.U32.AND P3, PT, R11, UR13, PT ;  /* 0x0000000d0b007c0c */ /* 0x000fe2000bf63070 */
        /* <DEDUP_REMOVED lines=8> */
[----:B--2---:R-:W-:-:S02]  /*176d0*/  FMNMX.FTZ R134, R6, R17, !PT ;  /* 0x0000001106867209 */ /* 0x004fc40007810000 */
[----:B------:R-:W-:Y:S02]  /*176e0*/  FSEL R11, R133, RZ, P4 ;  /* 0x000000ff850b7208 */ /* 0x000fe40002000000 */
[----:B------:R-:W-:Y:S02]  /*176f0*/  LOP3.LUT R2, R4, 0xff, RZ, 0xc0, !PT ;  /* 0x000000ff04027812 */ /* 0x000fe400078ec0ff */
[----:B------:R-:W-:Y:S02]  /*17700*/  ISETP.LE.U32.AND P4, PT, R3, UR13, PT ;  /* 0x0000000d03007c0c */ /* 0x000fe4000bf83070 */
[----:B------:R-:W-:Y:S01]  /*17710*/  FSEL R3, R132, RZ, P1 ;  /* 0x000000ff84037208 */ /* 0x000fe20000800000 */
[----:B------:R-:W1:Y:S01]  /*17720*/  SHFL.BFLY PT, R15, R134, 0x1, 0x1f ;  /* 0x0c201f00860f7f89 */ /* 0x000e6200000e0000 */
[----:B------:R-:W-:Y:S01]  /*17730*/  ISETP.LE.U32.AND P1, PT, R2, UR13, PT ;  /* 0x0000000d02007c0c */ /* 0x000fe2000bf23070 */
[----:B------:R-:W-:-:S04]  /*17740*/  FADD.FTZ R2, R239, -R11 ;  /* 0x8000000bef027221 */ /* 0x000fc80000010000 */
[----:B------:R-:W-:Y:S01]  /*17750*/  FMUL.FTZ R2, R2, UR6 ;  /* 0x0000000602027c20 */ /* 0x000fe20008410000 */
[----:B------:R-:W-:Y:S08]  /*17760*/  MUFU.EX2 R6, R181 ;  /* 0x000000b500067308 */ /* 0x000ff00000000800 */
[----:B------:R-:W2:Y:S08]  /*17770*/  MUFU.EX2 R2, R2 ;  /* 0x0000000200027308 */ /* 0x000eb00000000800 */
[----:B------:R-:W3:Y:S01]  /*17780*/  MUFU.EX2 R25, R182 ;  /* 0x000000b600197308 */ /* 0x000ee20000000800 */
[----:B-1----:R-:W-:Y:S01]  /*17790*/  FMNMX.FTZ R134, R134, R15, !PT ;  /* 0x0000000f86867209 */ /* 0x002fe20007810000 */
[----:B------:R-:W-:Y:S01]  /*177a0*/  FADD.FTZ R15, R215, -R3 ;  /* 0x80000003d70f7221 */ /* 0x000fe20000010000 */
[----:B------:R-:W-:-:S02]  /*177b0*/  FSEL R19, R135, RZ, P5 ;  /* 0x000000ff87137208 */ /* 0x000fc40002800000 */
[C---:B------:R-:W-:Y:S01]  /*177c0*/  FSETP.NEU.FTZ.AND P5, PT, R134.reuse, -INF , PT ;  /* 0xff8000008600780b */ /* 0x040fe20003fbd000 */
[----:B------:R-:W-:Y:S01]  /*177d0*/  FMUL.FTZ R3, R134, UR6 ;  /* 0x0000000686037c20 */ /* 0x000fe20008410000 */
[----:B--2---:R-:W-:Y:S01]  /*177e0*/  FFMA.FTZ R136, R233, R2, R6 ;  /* 0x00000002e9887223 */ /* 0x004fe20000010006 */
[----:B------:R-:W-:Y:S02]  /*177f0*/  SHF.R.U32.HI R11, RZ, 0x18, R4 ;  /* 0x00000018ff0b7819 */ /* 0x000fe40000011604 */
[----:B---3--:R-:W-:Y:S02]  /*17800*/  F2FP.F16.F32.PACK_AB R6, R25, R6 ;  /* 0x000000061906723e */ /* 0x008fe400000000ff */
[----:B------:R-:W-:Y:S02]  /*17810*/  FSEL R3, R3, RZ, P5 ;  /* 0x000000ff03037208 */ /* 0x000fe40002800000 */
[----:B------:R-:W-:Y:S02]  /*17820*/  PRMT R215, R6, 0x7610, R215 ;  /* 0x0000761006d77816 */ /* 0x000fe400000000d7 */
[----:B------:R-:W-:-:S02]  /*17830*/  LOP3.LUT R18, R4, 0xffff, RZ, 0xc0, !PT ;  /* 0x0000ffff04127812 */ /* 0x000fc400078ec0ff */
[----:B------:R-:W-:Y:S01]  /*17840*/  SHF.R.U32.HI R4, RZ, 0x10, R4 ;  /* 0x00000010ff047819 */ /* 0x000fe20000011604 */
[----:B------:R-:W-:Y:S01]  /*17850*/  @!P6 HADD2 R189, -R215.H0_H0, -RZ.H0_H0 ;  /* 0xa00000ffd7bde230 */ /* 0x000fe20000000900 */
[----:B------:R-:W-:Y:S01]  /*17860*/  PRMT R214, R6, 0x7632, R214 ;  /* 0x0000763206d67816 */ /* 0x000fe200000000d6 */
[--C-:B------:R-:W-:Y:S01]  /*17870*/  FFMA.FTZ R176, R14, UR6, -R3.reuse ;  /* 0x000000060eb07c23 */ /* 0x100fe20008010803 */
[----:B------:R-:W-:Y:S01]  /*17880*/  LOP3.LUT R4, R4, 0xff, RZ, 0xc0, !PT ;  /* 0x000000ff04047812 */ /* 0x000fe200078ec0ff */
[----:B------:R-:W-:Y:S01]  /*17890*/  IMAD.MOV.U32 R14, RZ, RZ, R230 ;  /* 0x000000ffff0e7224 */ /* 0x000fe200078e00e6 */
[----:B------:R-:W-:Y:S01]  /*178a0*/  FSEL R17, R134, RZ, P5 ;  /* 0x000000ff86117208 */ /* 0x000fe20002800000 */
[--C-:B------:R-:W-:Y:S01]  /*178b0*/  FFMA.FTZ R139, R139, UR6, -R3.reuse ;  /* 0x000000068b8b7c23 */ /* 0x100fe20008010803 */
[----:B------:R-:W-:Y:S01]  /*178c0*/  PRMT R230, R215, 0x5410, R214 ;  /* 0x00005410d7e67816 */ /* 0x000fe200000000d6 */
[--C-:B------:R-:W-:Y:S01]  /*178d0*/  FFMA.FTZ R180, R180, UR6, -R3.reuse ;  /* 0x00000006b4b47c23 */ /* 0x100fe20008010803 */
[--C-:B------:R-:W-:Y:S01]  /*178e0*/  FFMA.FTZ R179, R179, UR6, -R3.reuse ;  /* 0x00000006b3b37c23 */ /* 0x100fe20008010803 */
[--C-:B------:R-:W-:Y:S01]  /*178f0*/  FFMA.FTZ R226, R12, UR6, -R3.reuse ;  /* 0x000000060ce27c23 */ /* 0x100fe20008010803 */
[--C-:B------:R-:W-:Y:S01]  /*17900*/  FFMA.FTZ R228, R9, UR6, -R3.reuse ;  /* 0x0000000609e47c23 */ /* 0x100fe20008010803 */
[--C-:B------:R-:W-:Y:S01]  /*17910*/  FFMA.FTZ R223, R8, UR6, -R3.reuse ;  /* 0x0000000608df7c23 */ /* 0x100fe20008010803 */
[----:B------:R-:W-:Y:S01]  /*17920*/  FFMA.FTZ R222, R7, UR6, -R3 ;  /* 0x0000000607de7c23 */ /* 0x000fe20008010803 */
[----:B------:R-:W-:Y:S01]  /*17930*/  @!P6 PRMT R215, R189, 0x5410, RZ ;  /* 0x00005410bdd7e816 */ /* 0x000fe200000000ff */
[----:B------:R-:W-:Y:S01]  /*17940*/  FMUL.FTZ R3, R15, UR6 ;  /* 0x000000060f037c20 */ /* 0x000fe20008410000 */
[----:B------:R-:W-:-:S02]  /*17950*/  ISETP.LE.U32.AND P6, PT, R4, UR13, PT ;  /* 0x0000000d04007c0c */ /* 0x000fc4000bfc3070 */
[----:B------:R-:W-:Y:S01]  /*17960*/  SHF.R.U32.HI R4, RZ, 0x8, R18 ;  /* 0x00000008ff047819 */ /* 0x000fe20000011612 */
[----:B------:R-:W-:Y:S01]  /*17970*/  FADD.FTZ R6, R237, -R17 ;  /* 0x80000011ed067221 */ /* 0x000fe20000010000 */
[----:B------:R-:W-:Y:S01]  /*17980*/  MUFU.EX2 R5, R27 ;  /* 0x0000001b00057308 */ /* 0x000fe20000000800 */
[----:B------:R-:W-:Y:S01]  /*17990*/  @!P3 HADD2 R188, -R214.H0_H0, -RZ.H0_H0 ;  /* 0xa00000ffd6bcb230 */ /* 0x000fe20000000900 */
[----:B------:R-:W-:Y:S01]  /*179a0*/  LOP3.LUT R4, R4, 0xffff, RZ, 0xc0, !PT ;  /* 0x0000ffff04047812 */ /* 0x000fe200078ec0ff */
[----:B------:R-:W-:-:S05]  /*179b0*/  FMUL.FTZ R6, R6, UR6 ;  /* 0x0000000606067c20 */ /* 0x000fca0008410000 */
[----:B------:R-:W1:Y:S01]  /*179c0*/  MUFU.EX2 R24, R178 ;  /* 0x000000b200187308 */ /* 0x000e620000000800 */
[----:B------:R-:W-:Y:S02]  /*179d0*/  @!P3 PRMT R214, R188, 0x5410, RZ ;  /* 0x00005410bcd6b816 */ /* 0x000fe400000000ff */
[----:B------:R-:W-:-:S05]  /*179e0*/  ISETP.LE.U32.AND P3, PT, R4, UR13, PT ;  /* 0x0000000d04007c0c */ /* 0x000fca000bf63070 */
[----:B------:R-:W2:Y:S08]  /*179f0*/  MUFU.EX2 R3, R3 ;  /* 0x0000000300037308 */ /* 0x000eb00000000800 */
[----:B------:R-:W-:Y:S08]  /*17a00*/  MUFU.EX2 R9, R139 ;  /* 0x0000008b00097308 */ /* 0x000ff00000000800 */
[----:B------:R3:W4:Y:S01]  /*17a10*/  MUFU.EX2 R4, R6 ;  /* 0x0000000600047308 */ /* 0x0007220000000800 */
[----:B------:R-:W-:-:S07]  /*17a20*/  ISETP.LE.U32.AND P5, PT, R11, UR13, PT ;  /* 0x0000000d0b007c0c */ /* 0x000fce000bfa3070 */
[----:B------:R-:W4:Y:S01]  /*17a30*/  MUFU.EX2 R8, R180 ;  /* 0x000000b400087308 */ /* 0x000f220000000800 */
[----:B-1----:R-:W-:-:S07]  /*17a40*/  F2FP.F16.F32.PACK_AB R11, R24, R5 ;  /* 0x00000005180b723e */ /* 0x002fce00000000ff */
[----:B------:R-:W-:Y:S01]  /*17a50*/  MUFU.EX2 R26, R184 ;  /* 0x000000b8001a7308 */ /* 0x000fe20000000800 */
[----:B---3--:R-:W-:-:S07]  /*17a60*/  IMAD.WIDE.U32 R6, R22, -0x2daee0ad, RZ ;  /* 0xd2511f5316067825 */ /* 0x008fce00078e00ff */
[----:B------:R-:W1:Y:S01]  /*17a70*/  MUFU.EX2 R34, R185 ;  /* 0x000000b900227308 */ /* 0x000e620000000800 */
[----:B--2---:R-:W-:Y:S01]  /*17a80*/  FFMA.FTZ R35, R236, R3, R5 ;  /* 0x00000003ec237223 */ /* 0x004fe20000010005 */
[----:B------:R-:W-:Y:S02]  /*17a90*/  LOP3.LUT R5, R7, UR26, R10, 0x96, !PT ;  /* 0x0000001a07057c12 */ /* 0x000fe4000f8e960a */
[----:B------:R-:W-:Y:S01]  /*17aa0*/  PRMT R213, R11, 0x7632, R213 ;  /* 0x000076320bd57816 */ /* 0x000fe200000000d5 */
[----:B----4-:R-:W-:Y:S01]  /*17ab0*/  FFMA.FTZ R241, R241, R4, R9 ;  /* 0x00000004f1f17223 */ /* 0x010fe20000010009 */
[----:B------:R-:W-:Y:S02]  /*17ac0*/  SHF.R.U32.HI R10, RZ, 0x10, R5 ;  /* 0x00000010ff0a7819 */ /* 0x000fe40000011605 */
[----:B------:R-:W-:Y:S01]  /*17ad0*/  PRMT R211, R11, 0x7610, R211 ;  /* 0x000076100bd37816 */ /* 0x000fe200000000d3 */
[----:B------:R-:W-:Y:S01]  /*17ae0*/  @!P2 HADD2 R190, -R213.H0_H0, -RZ.H0_H0 ;  /* 0xa00000ffd5bea230 */ /* 0x000fe20000000900 */
[----:B------:R-:W-:Y:S01]  /*17af0*/  LOP3.LUT R10, R10, 0xff, RZ, 0xc0, !PT ;  /* 0x000000ff0a0a7812 */ /* 0x000fe200078ec0ff */
[C---:B------:R-:W-:Y:S01]  /*17b00*/  FADD.FTZ R137, R8.reuse, R241 ;  /* 0x000000f108897221 */ /* 0x040fe20000010000 */
[----:B------:R-:W-:Y:S01]  /*17b10*/  F2FP.F16.F32.PACK_AB R139, R8, R9 ;  /* 0x00000009088b723e */ /* 0x000fe200000000ff */
[----:B------:R-:W-:-:S02]  /*17b20*/  IMAD.MOV.U32 R15, RZ, RZ, R231 ;  /* 0x000000ffff0f7224 */ /* 0x000fc400078e00e7 */
[----:B------:R-:W-:Y:S01]  /*17b30*/  FMUL.FTZ R9, R97, R2 ;  /* 0x0000000261097220 */ /* 0x000fe20000410000 */
[----:B------:R-:W-:Y:S02]  /*17b40*/  PRMT R231, R211, 0x5410, R213 ;  /* 0x00005410d3e77816 */ /* 0x000fe400000000d5 */
[----:B-1----:R-:W-:Y:S01]  /*17b50*/  F2FP.F16.F32.PACK_AB R8, R34, R26 ;  /* 0x0000001a2208723e */ /* 0x002fe200000000ff */
[-C--:B------:R-:W-:Y:S01]  /*17b60*/  FMUL.FTZ R18, R64, R2.reuse ;  /* 0x0000000240127220 */ /* 0x080fe20000410000 */
[----:B------:R-:W-:Y:S01]  /*17b70*/  @!P2 PRMT R213, R190, 0x5410, RZ ;  /* 0x00005410bed5a816 */ /* 0x000fe200000000ff */
[-C--:B------:R-:W-:Y:S01]  /*17b80*/  FMUL.FTZ R205, R80, R2.reuse ;  /* 0x0000000250cd7220 */ /* 0x080fe20000410000 */
[----:B------:R-:W-:Y:S01]  /*17b90*/  ISETP.LE.U32.AND P2, PT, R10, UR13, PT ;  /* 0x0000000d0a007c0c */ /* 0x000fe2000bf43070 */
[----:B------:R-:W-:Y:S01]  /*17ba0*/  FMUL.FTZ R204, R101, R2 ;  /* 0x0000000265cc7220 */ /* 0x000fe20000410000 */
[----:B------:R-:W-:Y:S01]  /*17bb0*/  LOP3.LUT R183, R29, UR38, R246, 0x96, !PT ;  /* 0x000000261db77c12 */ /* 0x000fe2000f8e96f6 */
[----:B------:R-:W-:-:S02]  /*17bc0*/  IMAD.MOV.U32 R10, RZ, RZ, R32 ;  /* 0x000000ffff0a7224 */ /* 0x000fc400078e0020 */
[----:B------:R-:W-:Y:S02]  /*17bd0*/  @!P4 HADD2 R64, -R211.H0_H0, -RZ.H0_H0 ;  /* 0xa00000ffd340c230 */ /* 0x000fe40000000900 */
[----:B------:R-:W-:Y:S01]  /*17be0*/  IMAD.MOV.U32 R80, RZ, RZ, R28 ;  /* 0x000000ffff507224 */ /* 0x000fe200078e001c */
[----:B------:R-:W-:Y:S01]  /*17bf0*/  PRMT R195, R8, 0x7610, R195 ;  /* 0x0000761008c37816 */ /* 0x000fe200000000c3 */
        /* <DEDUP_REMOVED lines=30> */
[----:B------:R-:W-:Y:S01]  /*17de0*/  @!P1 HADD2 R65, -R195.H0_H0, -RZ.H0_H0 ;  /* 0xa00000ffc3419230 */ /* 0x000fe20000000900 */
[----:B------:R-:W-:-:S02]  /*17df0*/  @!P4 PRMT R211, R64, 0x5410, RZ ;  /* 0x0000541040d3c816 */ /* 0x000fc400000000ff */
[----:B------:R-:W-:Y:S02]  /*17e00*/  PRMT R194, R8, 0x7632, R194 ;  /* 0x0000763208c27816 */ /* 0x000fe400000000c2 */
[----:B------:R-:W-:Y:S01]  /*17e10*/  ISETP.LE.U32.AND P4, PT, R2, UR13, PT ;  /* 0x0000000d02007c0c */ /* 0x000fe2000bf83070 */
[----:B------:R-:W-:Y:S01]  /*17e20*/  MUFU.EX2 R22, R172 ;  /* 0x000000ac00167308 */ /* 0x000fe20000000800 */
[----:B------:R-:W-:Y:S02]  /*17e30*/  SHF.R.U32.HI R2, RZ, 0x18, R5 ;  /* 0x00000018ff027819 */ /* 0x000fe40000011605 */
[----:B------:R-:W-:Y:S02]  /*17e40*/  PRMT R100, R195, 0x5410, R194 ;  /* 0x00005410c3647816 */ /* 0x000fe400000000c2 */
[----:B------:R-:W-:-:S03]  /*17e50*/  @!P1 PRMT R195, R65, 0x5410, RZ ;  /* 0x0000541041c39816 */ /* 0x000fc600000000ff */
[----:B------:R-:W1:Y:S01]  /*17e60*/  MUFU.EX2 R23, R173 ;  /* 0x000000ad00177308 */ /* 0x000e620000000800 */
[----:B------:R-:W-:Y:S02]  /*17e70*/  ISETP.LE.U32.AND P1, PT, R2, UR13, PT ;  /* 0x0000000d02007c0c */ /* 0x000fe4000bf23070 */
[----:B------:R-:W-:Y:S01]  /*17e80*/  LOP3.LUT R2, R5, 0xffff, RZ, 0xc0, !PT ;  /* 0x0000ffff05027812 */ /* 0x000fe200078ec0ff */
[----:B------:R-:W-:-:S03]  /*17e90*/  @!P3 HADD2 R68, -R194.H0_H0, -RZ.H0_H0 ;  /* 0xa00000ffc244b230 */ /* 0x000fc60000000900 */
[----:B------:R-:W-:Y:S01]  /*17ea0*/  SHF.R.U32.HI R2, RZ, 0x8, R2 ;  /* 0x00000008ff027819 */ /* 0x000fe20000011602 */
[----:B------:R-:W-:-:S03]  /*17eb0*/  FADD.FTZ R5, R242, -R19 ;  /* 0x80000013f2057221 */ /* 0x000fc60000010000 */
[----:B------:R-:W-:Y:S02]  /*17ec0*/  LOP3.LUT R2, R2, 0xffff, RZ, 0xc0, !PT ;  /* 0x0000ffff02027812 */ /* 0x000fe400078ec0ff */
[----:B------:R-:W-:Y:S02]  /*17ed0*/  @!P3 PRMT R194, R68, 0x5410, RZ ;  /* 0x0000541044c2b816 */ /* 0x000fe400000000ff */
[----:B------:R-:W-:Y:S01]  /*17ee0*/  ISETP.LE.U32.AND P3, PT, R2, UR13, PT ;  /* 0x0000000d02007c0c */ /* 0x000fe2000bf63070 */
[----:B------:R-:W-:Y:S01]  /*17ef0*/  IMAD.MOV.U32 R81, RZ, RZ, R29 ;  /* 0x000000ffff517224 */ /* 0x000fe200078e001d */
[----:B-1----:R-:W-:Y:S01]  /*17f00*/  F2FP.F16.F32.PACK_AB R2, R23, R22 ;  /* 0x000000161702723e */ /* 0x002fe200000000ff */
[----:B------:R-:W-:Y:S02]  /*17f10*/  IMAD.MOV.U32 R11, RZ, RZ, R33 ;  /* 0x000000ffff0b7224 */ /* 0x000fe400078e0021 */
[----:B------:R-:W-:Y:S01]  /*17f20*/  FMUL.FTZ R5, R5, UR6 ;  /* 0x0000000605057c20 */ /* 0x000fe20008410000 */
[-C--:B------:R-:W-:Y:S01]  /*17f30*/  FMUL.FTZ R29, R54, R3.reuse ;  /* 0x00000003361d7220 */ /* 0x080fe20000410000 */
[-C--:B------:R-:W-:Y:S01]  /*17f40*/  FMUL.FTZ R33, R99, R3.reuse ;  /* 0x0000000363217220 */ /* 0x080fe20000410000 */
[-C--:B------:R-:W-:Y:S01]  /*17f50*/  FMUL.FTZ R198, R103, R3.reuse ;  /* 0x0000000367c67220 */ /* 0x080fe20000410000 */
[----:B------:R-:W-:Y:S01]  /*17f60*/  IMAD.MOV.U32 R99, RZ, RZ, R247 ;  /* 0x000000ffff637224 */ /* 0x000fe200078e00f7 */
[C---:B------:R-:W-:Y:S01]  /*17f70*/  PRMT R193, R2.reuse, 0x7610, R193 ;  /* 0x0000761002c17816 */ /* 0x040fe200000000c1 */
[-C--:B------:R-:W-:Y:S01]  /*17f80*/  FMUL.FTZ R247, R119, R3.reuse ;  /* 0x0000000377f77220 */ /* 0x080fe20000410000 */
[----:B------:R-:W-:Y:S01]  /*17f90*/  PRMT R192, R2, 0x7632, R192 ;  /* 0x0000763202c07816 */ /* 0x000fe200000000c0 */
[----:B------:R-:W-:Y:S01]  /*17fa0*/  IMAD.MOV.U32 R119, RZ, RZ, R29 ;  /* 0x000000ffff777224 */ /* 0x000fe200078e001d */
[----:B------:R1:W2:Y:S01]  /*17fb0*/  MUFU.EX2 R2, R5 ;  /* 0x0000000500027308 */ /* 0x0002a20000000800 */
[----:B------:R-:W-:Y:S01]  /*17fc0*/  FMUL.FTZ R29, R130, R3 ;  /* 0x00000003821d7220 */ /* 0x000fe20000410000 */
[----:B------:R-:W-:-:S06]  /*17fd0*/  IMAD.MOV.U32 R130, RZ, RZ, R198 ;  /* 0x000000ffff827224 */ /* 0x000fcc00078e00c6 */
[----:B------:R-:W3:Y:S08]  /*17fe0*/  MUFU.EX2 R19, R138 ;  /* 0x0000008a00137308 */ /* 0x000ef00000000800 */
[----:B------:R-:W-:Y:S08]  /*17ff0*/  MUFU.EX2 R208, R175 ;  /* 0x000000af00d07308 */ /* 0x000ff00000000800 */
[----:B------:R-:W4:Y:S01]  /*18000*/  MUFU.EX2 R198, R174 ;  /* 0x000000ae00c67308 */ /* 0x000f220000000800 */
[----:B------:R-:W-:Y:S01]  /*18010*/  FMUL.FTZ R212, R55, R3 ;  /* 0x0000000337d47220 */ /* 0x000fe20000410000 */
[----:B------:R-:W-:-:S02]  /*18020*/  @!P6 HADD2 R69, -R193.H0_H0, -RZ.H0_H0 ;  /* 0xa00000ffc145e230 */ /* 0x000fc40000000900 */
[-C--:B------:R-:W-:Y:S01]  /*18030*/  FMUL.FTZ R84, R98, R3.reuse ;  /* 0x0000000362547220 */ /* 0x080fe20000410000 */
[-C--:B------:R-:W-:Y:S01]  /*18040*/  FMUL.FTZ R27, R102, R3.reuse ;  /* 0x00000003661b7220 */ /* 0x080fe20000410000 */
[----:B------:R-:W-:Y:S02]  /*18050*/  IMAD.MOV.U32 R98, RZ, RZ, R246 ;  /* 0x000000ffff627224 */ /* 0x000fe400078e00f6 */
[-C--:B------:R-:W-:Y:S01]  /*18060*/  FMUL.FTZ R246, R118, R3.reuse ;  /* 0x0000000376f67220 */ /* 0x080fe20000410000 */
[----:B------:R-:W-:Y:S01]  /*18070*/  MUFU.EX2 R210, R186 ;  /* 0x000000ba00d27308 */ /* 0x000fe20000000800 */
[----:B------:R-:W-:Y:S01]  /*18080*/  MOV R103, R28 ;  /* 0x0000001c00677202 */ /* 0x000fe20000000f00 */
[----:B------:R-:W-:Y:S02]  /*18090*/  IMAD.MOV.U32 R118, RZ, RZ, R212 ;  /* 0x000000ffff767224 */ /* 0x000fe400078e00d4 */
[-C--:B-1----:R-:W-:Y:S01]  /*180a0*/  FMUL.FTZ R5, R114, R3.reuse ;  /* 0x0000000372057220 */ /* 0x082fe20000410000 */
[----:B------:R-:W-:-:S03]  /*180b0*/  FMUL.FTZ R28, R115, R3 ;  /* 0x00000003731c7220 */ /* 0x000fc60000410000 */
[----:B------:R-:W1:Y:S01]  /*180c0*/  MUFU.EX2 R196, R187 ;  /* 0x000000bb00c47308 */ /* 0x000e620000000800 */
[----:B------:R-:W-:Y:S01]  /*180d0*/  FMUL.FTZ R212, R131, R3 ;  /* 0x0000000383d47220 */ /* 0x000fe20000410000 */
[----:B------:R-:W-:Y:S01]  /*180e0*/  PRMT R64, R193, 0x5410, R192 ;  /* 0x00005410c1407816 */ /* 0x000fe200000000c0 */
[-C--:B--2---:R-:W-:Y:S01]  /*180f0*/  FMUL.FTZ R97, R61, R2.reuse ;  /* 0x000000023d617220 */ /* 0x084fe20000410000 */
[----:B------:R-:W-:Y:S01]  /*18100*/  IMAD.MOV.U32 R102, RZ, RZ, R84 ;  /* 0x000000ffff667224 */ /* 0x000fe200078e0054 */
[----:B------:R-:W-:Y:S01]  /*18110*/  @!P6 PRMT R193, R69, 0x5410, RZ ;  /* 0x0000541045c1e816 */ /* 0x000fe200000000ff */
[----:B------:R-:W-:Y:S02]  /*18120*/  IMAD.MOV.U32 R114, RZ, RZ, R80 ;  /* 0x000000ffff727224 */ /* 0x000fe400078e0050 */
[-C--:B------:R-:W-:Y:S01]  /*18130*/  FMUL.FTZ R168, R168, R2.reuse ;  /* 0x00000002a8a87220 */ /* 0x080fe20000410000 */
[----:B------:R-:W-:Y:S02]  /*18140*/  IMAD.MOV.U32 R115, RZ, RZ, R81 ;  /* 0x000000ffff737224 */ /* 0x000fe400078e0051 */
[----:B------:R-:W-:Y:S01]  /*18150*/  FMUL.FTZ R169, R169, R2 ;  /* 0x00000002a9a97220 */ /* 0x000fe20000410000 */
[----:B------:R-:W-:-:S02]  /*18160*/  IMAD.MOV.U32 R131, RZ, RZ, R27 ;  /* 0x000000ffff837224 */ /* 0x000fc400078e001b */
[-C--:B---3--:R-:W-:Y:S01]  /*18170*/  FFMA.FTZ R27, R240, R2.reuse, R19 ;  /* 0x00000002f01b7223 */ /* 0x088fe20000010013 */
        /* <DEDUP_REMOVED lines=31> */
[----:B------:R-:W-:Y:S01]  /*18370*/  IMAD.MOV.U32 R116, RZ, RZ, R18 ;  /* 0x000000ffff747224 */ /* 0x000fe200078e0012 */
[----:B------:R-:W-:Y:S01]  /*18380*/  SHF.R.U32.HI R18, RZ, 0x10, R6 ;  /* 0x00000010ff127819 */ /* 0x000fe20000011606 */
[----:B------:R-:W-:Y:S01]  /*18390*/  IMAD.MOV.U32 R117, RZ, RZ, R17 ;  /* 0x000000ffff757224 */ /* 0x000fe200078e0011 */
[C---:B------:R-:W-:Y:S01]  /*183a0*/  PRMT R189, R2.reuse, 0x7610, R189 ;  /* 0x0000761002bd7816 */ /* 0x040fe200000000bd */
[----:B------:R-:W-:Y:S01]  /*183b0*/  IMAD.MOV.U32 R8, RZ, RZ, R12 ;  /* 0x000000ffff087224 */ /* 0x000fe200078e000c */
[----:B------:R-:W-:-:S02]  /*183c0*/  PRMT R188, R2, 0x7632, R188 ;  /* 0x0000763202bc7816 */ /* 0x000fc400000000bc */
[C---:B------:R-:W-:Y:S02]  /*183d0*/  LOP3.LUT R2, R6.reuse, 0xff, RZ, 0xc0, !PT ;  /* 0x000000ff06027812 */ /* 0x040fe400078ec0ff */
[----:B------:R-:W-:Y:S02]  /*183e0*/  LOP3.LUT R17, R6, 0xffff, RZ, 0xc0, !PT ;  /* 0x0000ffff06117812 */ /* 0x000fe400078ec0ff */
[----:B------:R-:W-:Y:S01]  /*183f0*/  SHF.R.U32.HI R12, RZ, 0x18, R6 ;  /* 0x00000018ff0c7819 */ /* 0x000fe20000011606 */
        /* <DEDUP_REMOVED lines=21> */
[----:B------:R-:W-:Y:S01]  /*18550*/  ISETP.LE.U32.AND P6, PT, R2, UR13, PT ;  /* 0x0000000d02007c0c */ /* 0x000fe2000bfc3070 */
[----:B------:R-:W-:Y:S01]  /*18560*/  IMAD.MOV.U32 R76, RZ, RZ, R5 ;  /* 0x000000ffff4c7224 */ /* 0x000fe200078e0005 */
[----:B-1----:R-:W-:-:S02]  /*18570*/  F2FP.F16.F32.PACK_AB R3, R196, R210 ;  /* 0x000000d2c403723e */ /* 0x002fc400000000ff */
[----:B------:R-:W-:Y:S02]  /*18580*/  LOP3.LUT R2, R245, UR37, R114, 0x96, !PT ;  /* 0x00000025f5027c12 */ /* 0x000fe4000f8e9672 */
[----:B------:R-:W-:Y:S01]  /*18590*/  LOP3.LUT R5, R7, UR36, R250, 0x96, !PT ;  /* 0x0000002407057c12 */ /* 0x000fe2000f8e96fa */
[----:B------:R-:W-:Y:S01]  /*185a0*/  IMAD.MOV.U32 R70, RZ, RZ, R10 ;  /* 0x000000ffff467224 */ /* 0x000fe200078e000a */
[C---:B------:R-:W-:Y:S01]  /*185b0*/  PRMT R191, R3.reuse, 0x7610, R191 ;  /* 0x0000761003bf7816 */ /* 0x040fe200000000bf */
[----:B------:R-:W-:Y:S01]  /*185c0*/  IMAD.MOV.U32 R71, RZ, RZ, R11 ;  /* 0x000000ffff477224 */ /* 0x000fe200078e000b */
[----:B------:R-:W-:Y:S01]  /*185d0*/  PRMT R190, R3, 0x7632, R190 ;  /* 0x0000763203be7816 */ /* 0x000fe200000000be */
[----:B------:R-:W-:-:S04]  /*185e0*/  IMAD.WIDE.U32 R2, R2, -0x2daee0ad, RZ ;  /* 0xd2511f5302027825 */ /* 0x000fc800078e00ff */
[----:B------:R-:W-:Y:S01]  /*185f0*/  IMAD.WIDE.U32 R10, R5, -0x326172a9, RZ ;  /* 0xcd9e8d57050a7825 */ /* 0x000fe200078e00ff */
[----:B------:R-:W-:-:S04]  /*18600*/  LOP3.LUT R6, R3, UR34, R6, 0x96, !PT ;  /* 0x0000002203067c12 */ /* 0x000fc8000f8e9606 */
[----:B------:R-:W-:Y:S01]  /*18610*/  LOP3.LUT R3, R11, UR35, R244, 0x96, !PT ;  /* 0x000000230b037c12 */ /* 0x000fe2000f8e96f4 */
[----:B------:R-:W-:Y:S02]  /*18620*/  IMAD.MOV.U32 R245, RZ, RZ, R8 ;  /* 0x000000fffff57224 */ /* 0x000fe400078e0008 */
[----:B------:R-:W-:Y:S02]  /*18630*/  IMAD.MOV.U32 R244, RZ, RZ, R9 ;  /* 0x000000fffff47224 */ /* 0x000fe400078e0009 */
[----:B------:R-:W-:-:S04]  /*18640*/  IMAD.WIDE.U32 R8, R3, -0x2daee0ad, RZ ;  /* 0xd2511f5303087825 */ /* 0x000fc800078e00ff */
[----:B------:R-:W-:Y:S01]  /*18650*/  IMAD.WIDE.U32 R6, R6, -0x326172a9, RZ ;  /* 0xcd9e8d5706067825 */ /* 0x000fe200078e00ff */
[----:B------:R-:W-:-:S04]  /*18660*/  LOP3.LUT R3, R9, UR32, R2, 0x96, !PT ;  /* 0x0000002009037c12 */ /* 0x000fc8000f8e9602 */
[----:B------:R-:W-:Y:S01]  /*18670*/  LOP3.LUT R2, R7, UR33, R10, 0x96, !PT ;  /* 0x0000002107027c12 */ /* 0x000fe2000f8e960a */
[----:B------:R-:W-:Y:S01]  /*18680*/  IMAD.MOV.U32 R86, RZ, RZ, R67 ;  /* 0x000000ffff567224 */ /* 0x000fe200078e0043 */
[----:B------:R-:W-:Y:S01]  /*18690*/  MOV R67, R15 ;  /* 0x0000000f00437202 */ /* 0x000fe20000000f00 */
[----:B------:R-:W-:Y:S02]  /*186a0*/  IMAD.MOV.U32 R87, RZ, RZ, R66 ;  /* 0x000000ffff577224 */ /* 0x000fe400078e0042 */
[----:B------:R-:W-:Y:S02]  /*186b0*/  IMAD.MOV.U32 R66, RZ, RZ, R14 ;  /* 0x000000ffff427224 */ /* 0x000fe400078e000e */
[----:B------:R-:W-:-:S05]  /*186c0*/  IMAD.WIDE.U32 R14, R2, -0x2daee0ad, RZ ;  /* 0xd2511f53020e7825 */ /* 0x000fca00078e00ff */
[----:B------:R-:W-:Y:S01]  /*186d0*/  LOP3.LUT R2, R15, UR30, R8, 0x96, !PT ;  /* 0x0000001e0f027c12 */ /* 0x000fe2000f8e9608 */
[----:B------:R-:W-:-:S04]  /*186e0*/  IMAD.WIDE.U32 R10, R3, -0x326172a9, RZ ;  /* 0xcd9e8d57030a7825 */ /* 0x000fc800078e00ff */
[----:B------:R-:W-:Y:S02]  /*186f0*/  @!P5 HADD2 R40, -R192.H0_H0, -RZ.H0_H0 ;  /* 0xa00000ffc028d230 */ /* 0x000fe40000000900 */
[----:B------:R-:W-:-:S03]  /*18700*/  IMAD.WIDE.U32 R2, R2, -0x326172a9, RZ ;  /* 0xcd9e8d5702027825 */ /* 0x000fc600078e00ff */
[----:B------:R-:W-:Y:S01]  /*18710*/  @!P5 PRMT R192, R40, 0x5410, RZ ;  /* 0x0000541028c0d816 */ /* 0x000fe200000000ff */
[----:B------:R-:W-:Y:S01]  /*18720*/  IMAD.MOV.U32 R125, RZ, RZ, R205 ;  /* 0x000000ffff7d7224 */ /* 0x000fe200078e00cd */
[----:B------:R-:W-:Y:S01]  /*18730*/  LOP3.LUT R5, R2, 0xff, RZ, 0xc0, !PT ;  /* 0x000000ff02057812 */ /* 0x000fe200078ec0ff */
[----:B------:R-:W-:Y:S01]  /*18740*/  IMAD.MOV.U32 R40, RZ, RZ, R203 ;  /* 0x000000ffff287224 */ /* 0x000fe200078e00cb */
[----:B------:R-:W-:Y:S01]  /*18750*/  MUFU.EX2 R205, R224 ;  /* 0x000000e000cd7308 */ /* 0x000fe20000000800 */
[----:B------:R-:W-:Y:S01]  /*18760*/  @!P2 HADD2 R39, -R189.H0_H0, -RZ.H0_H0 ;  /* 0xa00000ffbd27a230 */ /* 0x000fe20000000900 */
[----:B------:R-:W-:Y:S02]  /*18770*/  ISETP.LE.U32.AND P5, PT, R5, UR13, PT ;  /* 0x0000000d05007c0c */ /* 0x000fe4000bfa3070 */
[----:B------:R-:W-:-:S04]  /*18780*/  SHF.R.U32.HI R5, RZ, 0x18, R2 ;  /* 0x00000018ff057819 */ /* 0x000fc80000011602 */
[----:B------:R-:W1:Y:S01]  /*18790*/  MUFU.EX2 R203, R225 ;  /* 0x000000e100cb7308 */ /* 0x000e620000000800 */
[----:B------:R-:W-:Y:S02]  /*187a0*/  PRMT R240, R189, 0x5410, R188 ;  /* 0x00005410bdf07816 */ /* 0x000fe400000000bc */
[----:B------:R-:W-:Y:S02]  /*187b0*/  LOP3.LUT R7, R11, UR31, R6, 0x96, !PT ;  /* 0x0000001f0b077c12 */ /* 0x000fe4000f8e9606 */
[----:B------:R-:W-:Y:S02]  /*187c0*/  @!P2 PRMT R189, R39, 0x5410, RZ ;  /* 0x0000541027bda816 */ /* 0x000fe400000000ff */
[----:B------:R-:W-:Y:S02]  /*187d0*/  LOP3.LUT R6, R2, 0xffff, RZ, 0xc0, !PT ;  /* 0x0000ffff02067812 */ /* 0x000fe400078ec0ff */
[----:B------:R-:W-:Y:S02]  /*187e0*/  SHF.R.U32.HI R2, RZ, 0x10, R2 ;  /* 0x00000010ff027819 */ /* 0x000fe40000011602 */
[----:B------:R-:W-:-:S02]  /*187f0*/  ISETP.LE.U32.AND P2, PT, R5, UR13, PT ;  /* 0x0000000d05007c0c */ /* 0x000fc4000bf43070 */
[----:B------:R-:W-:Y:S01]  /*18800*/  SHF.R.U32.HI R5, RZ, 0x8, R17 ;  /* 0x00000008ff057819 */ /* 0x000fe20000011611 */
[----:B------:R-:W-:Y:S01]  /*18810*/  @!P4 HADD2 R41, -R191.H0_H0, -RZ.H0_H0 ;  /* 0xa00000ffbf29c230 */ /* 0x000fe20000000900 */
[----:B------:R-:W-:Y:S02]  /*18820*/  LOP3.LUT R10, R3, UR23, R10, 0x96, !PT ;  /* 0x00000017030a7c12 */ /* 0x000fe4000f8e960a */
[----:B------:R-:W-:Y:S02]  /*18830*/  LOP3.LUT R3, R2, 0xff, RZ, 0xc0, !PT ;  /* 0x000000ff02037812 */ /* 0x000fe400078ec0ff */
[----:B------:R-:W-:Y:S02]  /*18840*/  LOP3.LUT R2, R5, 0xffff, RZ, 0xc0, !PT ;  /* 0x0000ffff05027812 */ /* 0x000fe400078ec0ff */
[----:B------:R-:W-:Y:S02]  /*18850*/  PRMT R60, R191, 0x5410, R190 ;  /* 0x00005410bf3c7816 */ /* 0x000fe400000000be */
[----:B------:R-:W-:-:S02]  /*18860*/  @!P4 PRMT R191, R41, 0x5410, RZ ;  /* 0x0000541029bfc816 */ /* 0x000fc400000000ff */
[----:B------:R-:W-:Y:S02]  /*18870*/  ISETP.LE.U32.AND P4, PT, R2, UR13, PT ;  /* 0x0000000d02007c0c */ /* 0x000fe4000bf83070 */
[----:B-1----:R-:W-:Y:S01]  /*18880*/  F2FP.F16.F32.PACK_AB R2, R205, R203 ;  /* 0x000000cbcd02723e */ /* 0x002fe200000000ff */
[----:B------:R-:W-:Y:S02]  /*18890*/  IMAD.MOV.U32 R250, RZ, RZ, R70 ;  /* 0x000000fffffa7224 */ /* 0x000fe400078e0046 */
[----:B------:R-:W-:Y:S02]  /*188a0*/  @!P1 HADD2 R38, -R188.H0_H0, -RZ.H0_H0 ;  /* 0xa00000ffbc269230 */ /* 0x000fe40000000900 */
[----:B------:R-:W-:Y:S01]  /*188b0*/  IMAD.MOV.U32 R251, RZ, RZ, R71 ;  /* 0x000000fffffb7224 */ /* 0x000fe200078e0047 */
[----:B------:R-:W-:Y:S01]  /*188c0*/  PRMT R187, R2, 0x7610, R187 ;  /* 0x0000761002bb7816 */ /* 0x000fe200000000bb */
[----:B------:R-:W-:Y:S02]  /*188d0*/  IMAD.MOV.U32 R39, RZ, RZ, R240 ;  /* 0x000000ffff277224 */ /* 0x000fe400078e00f0 */
[----:B------:R-:W-:-:S02]  /*188e0*/  IMAD.MOV.U32 R9, RZ, RZ, R76 ;  /* 0x000000ffff097224 */ /* 0x000fc400078e004c */
[----:B------:R-:W-:Y:S02]  /*188f0*/  IMAD.MOV.U32 R240, RZ, RZ, R99 ;  /* 0x000000fffff07224 */ /* 0x000fe400078e0063 */
[-C--:B------:R-:W-:Y:S01]  /*18900*/  FMUL.FTZ R99, R63, R4.reuse ;  /* 0x000000043f637220 */ /* 0x080fe20000410000 */
[----:B------:R-:W-:Y:S02]  /*18910*/  IMAD.MOV.U32 R77, RZ, RZ, R98 ;  /* 0x000000ffff4d7224 */ /* 0x000fe400078e0062 */
[----:B------:R-:W-:Y:S01]  /*18920*/  FMUL.FTZ R98, R62, R4 ;  /* 0x000000043e627220 */ /* 0x000fe20000410000 */
[----:B------:R-:W-:Y:S02]  /*18930*/  IMAD.MOV.U32 R76, RZ, RZ, R118 ;  /* 0x000000ffff4c7224 */ /* 0x000fe400078e0076 */
[----:B------:R-:W-:Y:S02]  /*18940*/  IMAD.MOV.U32 R62, RZ, RZ, R250 ;  /* 0x000000ffff3e7224 */ /* 0x000fe400078e00fa */
[----:B------:R-:W-:Y:S01]  /*18950*/  IMAD.MOV.U32 R63, RZ, RZ, R251 ;  /* 0x000000ffff3f7224 */ /* 0x000fe200078e00fb */
[----:B------:R-:W-:Y:S01]  /*18960*/  @!P1 PRMT R188, R38, 0x5410, RZ ;  /* 0x0000541026bc9816 */ /* 0x000fe200000000ff */
[----:B------:R-:W-:-:S02]  /*18970*/  IMAD.MOV.U32 R250, RZ, RZ, R206 ;  /* 0x000000fffffa7224 */ /* 0x000fc400078e00ce */
[----:B------:R-:W-:Y:S01]  /*18980*/  IMAD.MOV.U32 R251, RZ, RZ, R204 ;  /* 0x000000fffffb7224 */ /* 0x000fe200078e00cc */
[----:B------:R-:W-:Y:S01]  /*18990*/  MUFU.EX2 R206, R216 ;  /* 0x000000d800ce7308 */ /* 0x000fe20000000800 */
[----:B------:R-:W-:Y:S02]  /*189a0*/  IMAD.MOV.U32 R38, RZ, RZ, R76 ;  /* 0x000000ffff267224 */ /* 0x000fe400078e004c */
[----:B------:R-:W-:Y:S01]  /*189b0*/  @!P6 HADD2 R13, -R187.H0_H0, -RZ.H0_H0 ;  /* 0xa00000ffbb0de230 */ /* 0x000fe20000000900 */
[----:B------:R-:W-:Y:S01]  /*189c0*/  PRMT R186, R2, 0x7632, R186 ;  /* 0x0000763202ba7816 */ /* 0x000fe200000000ba */
[----:B------:R-:W-:Y:S01]  /*189d0*/  IMAD.MOV.U32 R76, RZ, RZ, R240 ;  /* 0x000000ffff4c7224 */ /* 0x000fe200078e00f0 */
[----:B------:R-:W-:Y:S02]  /*189e0*/  LOP3.LUT R2, R18, 0xff, RZ, 0xc0, !PT ;  /* 0x000000ff12027812 */ /* 0x000fe400078ec0ff */
[----:B------:R-:W1:Y:S01]  /*189f0*/  MUFU.EX2 R204, R177 ;  /* 0x000000b100cc7308 */ /* 0x000e620000000800 */
[----:B------:R-:W-:-:S02]  /*18a00*/  IMAD.MOV.U32 R240, RZ, RZ, R130 ;  /* 0x000000fffff07224 */ /* 0x000fc400078e0082 */
[----:B------:R-:W-:Y:S01]  /*18a10*/  FMUL.FTZ R130, R126, R4 ;  /* 0x000000047e827220 */ /* 0x000fe20000410000 */
[----:B------:R-:W-:Y:S02]  /*18a20*/  PRMT R126, R187, 0x5410, R186 ;  /* 0x00005410bb7e7816 */ /* 0x000fe400000000ba */
[----:B------:R-:W-:Y:S02]  /*18a30*/  @!P6 PRMT R187, R13, 0x5410, RZ ;  /* 0x000054100dbbe816 */ /* 0x000fe400000000ff */
[----:B------:R-:W-:Y:S02]  /*18a40*/  ISETP.LE.U32.AND P6, PT, R2, UR13, PT ;  /* 0x0000000d02007c0c */ /* 0x000fe4000bfc3070 */
[----:B------:R-:W-:Y:S01]  /*18a50*/  SHF.R.U32.HI R2, RZ, 0x8, R6 ;  /* 0x00000008ff027819 */ /* 0x000fe20000011606 */
[----:B------:R-:W-:-:S03]  /*18a60*/  @!P4 HADD2 R16, -R186.H0_H0, -RZ.H0_H0 ;  /* 0xa00000ffba10c230 */ /* 0x000fc60000000900 */
[----:B------:R-:W-:Y:S02]  /*18a70*/  LOP3.LUT R2, R2, 0xffff, RZ, 0xc0, !PT ;  /* 0x0000ffff02027812 */ /* 0x000fe400078ec0ff */
[----:B------:R-:W-:Y:S02]  /*18a80*/  @!P4 PRMT R186, R16, 0x5410, RZ ;  /* 0x0000541010bac816 */ /* 0x000fe400000000ff */
[----:B------:R-:W-:Y:S02]  /*18a90*/  ISETP.LE.U32.AND P4, PT, R2, UR13, PT ;  /* 0x0000000d02007c0c */ /* 0x000fe4000bf83070 */
[----:B-1----:R-:W-:Y:S02]  /*18aa0*/  F2FP.F16.F32.PACK_AB R2, R206, R204 ;  /* 0x000000ccce02723e */ /* 0x002fe400000000ff */
[----:B------:R-:W-:Y:S02]  /*18ab0*/  ISETP.LE.U32.AND P1, PT, R12, UR13, PT ;  /* 0x0000000d0c007c0c */ /* 0x000fe4000bf23070 */
[----:B------:R-:W-:-:S02]  /*18ac0*/  PRMT R185, R2, 0x7610, R185 ;  /* 0x0000761002b97816 */ /* 0x000fc400000000b9 */
[----:B------:R-:W-:Y:S02]  /*18ad0*/  PRMT R184, R2, 0x7632, R184 ;  /* 0x0000763202b87816 */ /* 0x000fe400000000b8 */
[----:B------:R-:W-:Y:S01]  /*18ae0*/  LOP3.LUT R2, R10, 0xffff, RZ, 0xc0, !PT ;  /* 0x0000ffff0a027812 */ /* 0x000fe200078ec0ff */
[----:B------:R-:W-:-:S03]  /*18af0*/  @!P6 HADD2 R36, -R185.H0_H0, -RZ.H0_H0 ;  /* 0xa00000ffb924e230 */ /* 0x000fc60000000900 */
[----:B------:R-:W-:Y:S01]  /*18b00*/  SHF.R.U32.HI R2, RZ, 0x8, R2 ;  /* 0x00000008ff027819 */ /* 0x000fe20000011602 */
[----:B------:R-:W-:Y:S01]  /*18b10*/  IMAD.MOV.U32 R11, RZ, RZ, R61 ;  /* 0x000000ffff0b7224 */ /* 0x000fe200078e003d */
[----:B------:R-:W1:Y:S01]  /*18b20*/  MUFU.EX2 R6, R217 ;  /* 0x000000d900067308 */ /* 0x000e620000000800 */
[----:B------:R-:W-:Y:S01]  /*18b30*/  IMAD.MOV.U32 R224, RZ, RZ, R114 ;  /* 0x000000ffffe07224 */ /* 0x000fe200078e0072 */
[----:B------:R-:W-:Y:S01]  /*18b40*/  LOP3.LUT R2, R2, 0xffff, RZ, 0xc0, !PT ;  /* 0x0000ffff02027812 */ /* 0x000fe200078ec0ff */
[----:B------:R-:W-:Y:S01]  /*18b50*/  IMAD.MOV.U32 R41, RZ, RZ, R125 ;  /* 0x000000ffff297224 */ /* 0x000fe200078e007d */
[----:B------:R-:W-:Y:S01]  /*18b60*/  PRMT R125, R185, 0x5410, R184 ;  /* 0x00005410b97d7816 */ /* 0x000fe200000000b8 */
[----:B------:R-:W-:Y:S02]  /*18b70*/  @!P3 HADD2 R44, -R190.H0_H0, -RZ.H0_H0 ;  /* 0xa00000ffbe2cb230 */ /* 0x000fe40000000900 */
[----:B------:R-:W-:Y:S02]  /*18b80*/  IMAD.MOV.U32 R118, RZ, RZ, R87 ;  /* 0x000000ffff767224 */ /* 0x000fe400078e0057 */
[----:B------:R-:W-:Y:S01]  /*18b90*/  @!P1 HADD2 R37, -R184.H0_H0, -RZ.H0_H0 ;  /* 0xa00000ffb8259230 */ /* 0x000fe20000000900 */
[----:B------:R-:W-:Y:S01]  /*18ba0*/  @!P6 PRMT R185, R36, 0x5410, RZ ;  /* 0x0000541024b9e816 */ /* 0x000fe200000000ff */
[----:B------:R-:W-:Y:S01]  /*18bb0*/  FMUL.FTZ R87, R59, R4 ;  /* 0x000000043b577220 */ /* 0x000fe20000410000 */
[----:B------:R-:W-:Y:S01]  /*18bc0*/  ISETP.LE.U32.AND P6, PT, R2, UR13, PT ;  /* 0x0000000d02007c0c */ /* 0x000fe2000bfc3070 */
[----:B------:R-:W-:Y:S01]  /*18bd0*/  IMAD.MOV.U32 R36, RZ, RZ, R224 ;  /* 0x000000ffff247224 */ /* 0x000fe200078e00e0 */
[----:B------:R-:W-:Y:S01]  /*18be0*/  LOP3.LUT R2, R10, 0xff, RZ, 0xc0, !PT ;  /* 0x000000ff0a027812 */ /* 0x000fe200078ec0ff */
[----:B------:R-:W-:-:S02]  /*18bf0*/  IMAD.MOV.U32 R59, RZ, RZ, R11 ;  /* 0x000000ffff3b7224 */ /* 0x000fc400078e000b */
[----:B------:R-:W-:Y:S01]  /*18c00*/  IMAD.MOV.U32 R224, RZ, RZ, R9 ;  /* 0x000000ffffe07224 */ /* 0x000fe200078e0009 */
[----:B------:R-:W-:Y:S01]  /*18c10*/  MUFU.EX2 R11, R219 ;  /* 0x000000db000b7308 */ /* 0x000fe20000000800 */
[----:B------:R-:W-:Y:S01]  /*18c20*/  IMAD.MOV.U32 R124, RZ, RZ, R119 ;  /* 0x000000ffff7c7224 */ /* 0x000fe200078e0077 */
[----:B------:R-:W-:Y:S02]  /*18c30*/  @!P3 PRMT R190, R44, 0x5410, RZ ;  /* 0x000054102cbeb816 */ /* 0x000fe400000000ff */
[----:B------:R-:W-:-:S04]  /*18c40*/  @!P1 PRMT R184, R37, 0x5410, RZ ;  /* 0x0000541025b89816 */ /* 0x000fc800000000ff */
[----:B------:R-:W2:Y:S01]  /*18c50*/  MUFU.EX2 R9, R218 ;  /* 0x000000da00097308 */ /* 0x000ea20000000800 */
[----:B------:R-:W-:Y:S02]  /*18c60*/  ISETP.LE.U32.AND P3, PT, R3, UR13, PT ;  /* 0x0000000d03007c0c */ /* 0x000fe4000bf63070 */
[----:B------:R-:W-:Y:S01]  /*18c70*/  ISETP.LE.U32.AND P1, PT, R2, UR13, PT ;  /* 0x0000000d02007c0c */ /* 0x000fe2000bf23070 */
[----:B------:R-:W-:Y:S01]  /*18c80*/  IMAD.WIDE.U32 R2, R7, -0x2daee0ad, RZ ;  /* 0xd2511f5307027825 */ /* 0x000fe200078e00ff */
[----:B------:R-:W-:-:S03]  /*18c90*/  MOV R17, R124 ;  /* 0x0000007c00117202 */ /* 0x000fc60000000f00 */
        /* <DEDUP_REMOVED lines=34> */
[----:B------:R-:W-:Y:S01]  /*18ec0*/  FADD.FTZ R12, R25, R136 ;  /* 0x00000088190c7221 */ /* 0x000fe20000010000 */
[----:B------:R-:W-:Y:S01]  /*18ed0*/  LOP3.LUT R4, R3, UR26, R14, 0x96, !PT ;  /* 0x0000001a03047c12 */ /* 0x000fe2000f8e960e */
[----:B------:R-:W3:Y:S01]  /*18ee0*/  MUFU.EX2 R5, R179 ;  /* 0x000000b300057308 */ /* 0x000ee20000000800 */
[----:B-1----:R-:W-:Y:S01]  /*18ef0*/  F2FP.F16.F32.PACK_AB R8, R6, R19 ;  /* 0x000000130608723e */ /* 0x002fe200000000ff */
[----:B------:R-:W-:Y:S01]  /*18f00*/  FADD.FTZ R12, R26, R12 ;  /* 0x0000000c1a0c7221 */ /* 0x000fe20000010000 */
[----:B------:R-:W-:-:S05]  /*18f10*/  IMAD.MOV.U32 R26, RZ, RZ, R62 ;  /* 0x000000ffff1a7224 */ /* 0x000fca00078e003e */
[----:B------:R-:W1:Y:S01]  /*18f20*/  MUFU.EX2 R14, R176 ;  /* 0x000000b0000e7308 */ /* 0x000e620000000800 */
[----:B------:R-:W-:Y:S01]  /*18f30*/  IMAD.MOV.U32 R62, RZ, RZ, R59 ;  /* 0x000000ffff3e7224 */ /* 0x000fe200078e003b */
[C---:B------:R-:W-:Y:S01]  /*18f40*/  PRMT R183, R8.reuse, 0x7610, R183 ;  /* 0x0000761008b77816 */ /* 0x040fe200000000b7 */
[----:B------:R-:W-:Y:S01]  /*18f50*/  IMAD.MOV.U32 R59, RZ, RZ, R251 ;  /* 0x000000ffff3b7224 */ /* 0x000fe200078e00fb */
[----:B------:R-:W-:Y:S01]  /*18f60*/  PRMT R182, R8, 0x7632, R182 ;  /* 0x0000763208b67816 */ /* 0x000fe200000000b6 */
[----:B------:R-:W-:Y:S01]  /*18f70*/  FADD.FTZ R8, R6, R27 ;  /* 0x0000001b06087221 */ /* 0x000fe20000010000 */
[----:B------:R-:W-:Y:S01]  /*18f80*/  IMAD.MOV.U32 R251, RZ, RZ, R240 ;  /* 0x000000fffffb7224 */ /* 0x000fe200078e00f0 */
[----:B--2---:R-:W-:Y:S01]  /*18f90*/  F2FP.F16.F32.PACK_AB R6, R11, R9 ;  /* 0x000000090b06723e */ /* 0x004fe200000000ff */
[----:B------:R-:W-:Y:S01]  /*18fa0*/  IMAD.MOV.U32 R240, RZ, RZ, R200 ;  /* 0x000000fffff07224 */ /* 0x000fe200078e00c8 */
[----:B------:R-:W-:Y:S02]  /*18fb0*/  MUFU.EX2 R220, R220 ;  /* 0x000000dc00dc7308 */ /* 0x000fe40000000800 */
[----:B------:R-:W-:-:S06]  /*18fc0*/  PRMT R181, R6, 0x7610, R181 ;  /* 0x0000761006b57816 */ /* 0x000fcc00000000b5 */
[----:B------:R-:W2:Y:S01]  /*18fd0*/  MUFU.EX2 R200, R221 ;  /* 0x000000dd00c87308 */ /* 0x000ea20000000800 */
[----:B------:R-:W-:Y:S01]  /*18fe0*/  @!P5 HADD2 R45, -R181.H0_H0, -RZ.H0_H0 ;  /* 0xa00000ffb52dd230 */ /* 0x000fe20000000900 */
[----:B------:R-:W-:Y:S01]  /*18ff0*/  PRMT R180, R6, 0x7632, R180 ;  /* 0x0000763206b47816 */ /* 0x000fe200000000b4 */
[----:B---3--:R-:W-:Y:S01]  /*19000*/  FADD.FTZ R15, R5, R137 ;  /* 0x00000089050f7221 */ /* 0x008fe20000010000 */
[----:B-1----:R-:W-:Y:S02]  /*19010*/  F2FP.F16.F32.PACK_AB R6, R14, R5 ;  /* 0x000000050e06723e */ /* 0x002fe400000000ff */
[----:B------:R-:W-:Y:S02]  /*19020*/  LOP3.LUT R5, R4, 0xff, RZ, 0xc0, !PT ;  /* 0x000000ff04057812 */ /* 0x000fe400078ec0ff */
[----:B------:R-:W-:Y:S02]  /*19030*/  PRMT R19, R181, 0x5410, R180 ;  /* 0x00005410b5137816 */ /* 0x000fe400000000b4 */
[----:B------:R-:W-:-:S02]  /*19040*/  @!P5 PRMT R181, R45, 0x5410, RZ ;  /* 0x000054102db5d816 */ /* 0x000fc400000000ff */
[----:B------:R-:W-:Y:S01]  /*19050*/  ISETP.LE.U32.AND P5, PT, R5, UR13, PT ;  /* 0x0000000d05007c0c */ /* 0x000fe2000bfa3070 */
[----:B------:R-:W-:Y:S01]  /*19060*/  @!P4 HADD2 R46, -R180.H0_H0, -RZ.H0_H0 ;  /* 0xa00000ffb42ec230 */ /* 0x000fe20000000900 */
[----:B--2---:R-:W-:-:S04]  /*19070*/  F2FP.F16.F32.PACK_AB R5, R200, R220 ;  /* 0x000000dcc805723e */ /* 0x004fc800000000ff */
[C---:B------:R-:W-:Y:S02]  /*19080*/  PRMT R177, R5.reuse, 0x7610, R177 ;  /* 0x0000761005b17816 */ /* 0x040fe400000000b1 */
[----:B------:R-:W-:Y:S02]  /*19090*/  PRMT R176, R5, 0x7632, R176 ;  /* 0x0000763205b07816 */ /* 0x000fe400000000b0 */
[----:B------:R-:W-:Y:S02]  /*190a0*/  LOP3.LUT R5, R2, 0xff, RZ, 0xc0, !PT ;  /* 0x000000ff02057812 */ /* 0x000fe400078ec0ff */
[----:B------:R-:W-:Y:S01]  /*190b0*/  @!P4 PRMT R180, R46, 0x5410, RZ ;  /* 0x000054102eb4c816 */ /* 0x000fe200000000ff */
[----:B------:R-:W-:Y:S01]  /*190c0*/  @!P5 HADD2 R49, -R177.H0_H0, -RZ.H0_H0 ;  /* 0xa00000ffb131d230 */ /* 0x000fe20000000900 */
[----:B------:R-:W-:Y:S01]  /*190d0*/  ISETP.LE.U32.AND P4, PT, R5, UR13, PT ;  /* 0x0000000d05007c0c */ /* 0x000fe2000bf83070 */
[----:B------:R-:W-:Y:S01]  /*190e0*/  IMAD.MOV.U32 R78, RZ, RZ, R224 ;  /* 0x000000ffff4e7224 */ /* 0x000fe200078e00e0 */
[----:B------:R-:W-:-:S02]  /*190f0*/  PRMT R179, R6, 0x7610, R179 ;  /* 0x0000761006b37816 */ /* 0x000fc400000000b3 */
[----:B------:R-:W-:Y:S02]  /*19100*/  PRMT R178, R6, 0x7632, R178 ;  /* 0x0000763206b27816 */ /* 0x000fe400000000b2 */
[----:B------:R-:W-:Y:S01]  /*19110*/  LOP3.LUT R5, R2, 0xffff, RZ, 0xc0, !PT ;  /* 0x0000ffff02057812 */ /* 0x000fe200078ec0ff */
[----:B------:R-:W-:Y:S01]  /*19120*/  IMAD.MOV.U32 R224, RZ, RZ, R250 ;  /* 0x000000ffffe07224 */ /* 0x000fe200078e00fa */
[--C-:B------:R-:W-:Y:S02]  /*19130*/  SHF.R.U32.HI R6, RZ, 0x10, R2.reuse ;  /* 0x00000010ff067819 */ /* 0x100fe40000011602 */
[----:B------:R-:W-:Y:S02]  /*19140*/  SHF.R.U32.HI R3, RZ, 0x18, R2 ;  /* 0x00000018ff037819 */ /* 0x000fe40000011602 */
[----:B------:R-:W-:Y:S02]  /*19150*/  SHF.R.U32.HI R2, RZ, 0x18, R10 ;  /* 0x00000018ff027819 */ /* 0x000fe4000001160a */
[----:B------:R-:W-:-:S02]  /*19160*/  MOV R250, R124 ;  /* 0x0000007c00fa7202 */ /* 0x000fc40000000f00 */
[----:B------:R-:W-:Y:S02]  /*19170*/  PRMT R124, R177, 0x5410, R176 ;  /* 0x00005410b17c7816 */ /* 0x000fe400000000b0 */
[----:B------:R-:W-:Y:S01]  /*19180*/  @!P5 PRMT R177, R49, 0x5410, RZ ;  /* 0x0000541031b1d816 */ /* 0x000fe200000000ff */
[----:B------:R-:W-:Y:S01]  /*19190*/  IMAD.MOV.U32 R79, RZ, RZ, R252 ;  /* 0x000000ffff4f7224 */ /* 0x000fe200078e00fc */
[----:B------:R-:W-:Y:S01]  /*191a0*/  ISETP.LE.U32.AND P5, PT, R2, UR13, PT ;  /* 0x0000000d02007c0c */ /* 0x000fe2000bfa3070 */
[----:B------:R-:W-:Y:S01]  /*191b0*/  IMAD.MOV.U32 R25, RZ, RZ, R207 ;  /* 0x000000ffff197224 */ /* 0x000fe200078e00cf */
[----:B------:R-:W-:Y:S01]  /*191c0*/  SHF.R.U32.HI R2, RZ, 0x10, R10 ;  /* 0x00000010ff027819 */ /* 0x000fe2000001160a */
[----:B------:R-:W-:Y:S01]  /*191d0*/  MUFU.EX2 R252, R227 ;  /* 0x000000e300fc7308 */ /* 0x000fe20000000800 */
[----:B------:R-:W-:Y:S02]  /*191e0*/  @!P6 HADD2 R43, -R182.H0_H0, -RZ.H0_H0 ;  /* 0xa00000ffb62be230 */ /* 0x000fe40000000900 */
[----:B------:R-:W-:Y:S01]  /*191f0*/  IMAD.MOV.U32 R37, RZ, RZ, R225 ;  /* 0x000000ffff257224 */ /* 0x000fe200078e00e1 */
[----:B------:R-:W-:Y:S01]  /*19200*/  LOP3.LUT R2, R2, 0xff, RZ, 0xc0, !PT ;  /* 0x000000ff02027812 */ /* 0x000fe200078ec0ff */
[----:B------:R-:W-:-:S03]  /*19210*/  IMAD.MOV.U32 R225, RZ, RZ, R17 ;  /* 0x000000ffffe17224 */ /* 0x000fc600078e0011 */
[----:B------:R-:W1:Y:S01]  /*19220*/  MUFU.EX2 R207, R229 ;  /* 0x000000e500cf7308 */ /* 0x000e620000000800 */
[----:B------:R-:W-:Y:S02]  /*19230*/  PRMT R17, R183, 0x5410, R182 ;  /* 0x00005410b7117816 */ /* 0x000fe400000000b6 */
[----:B------:R-:W-:Y:S02]  /*19240*/  @!P6 PRMT R182, R43, 0x5410, RZ ;  /* 0x000054102bb6e816 */ /* 0x000fe400000000ff */
[----:B------:R-:W-:Y:S02]  /*19250*/  ISETP.LE.U32.AND P6, PT, R2, UR13, PT ;  /* 0x0000000d02007c0c */ /* 0x000fe4000bfc3070 */
[----:B------:R-:W-:Y:S01]  /*19260*/  SHF.R.U32.HI R2, RZ, 0x8, R5 ;  /* 0x00000008ff027819 */ /* 0x000fe20000011605 */
[----:B------:R-:W-:Y:S01]  /*19270*/  @!P3 HADD2 R47, -R179.H0_H0, -RZ.H0_H0 ;  /* 0xa00000ffb32fb230 */ /* 0x000fe20000000900 */
[----:B------:R-:W-:Y:S02]  /*19280*/  PRMT R18, R179, 0x5410, R178 ;  /* 0x00005410b3127816 */ /* 0x000fe400000000b2 */
[----:B------:R-:W-:-:S02]  /*19290*/  LOP3.LUT R2, R2, 0xffff, RZ, 0xc0, !PT ;  /* 0x0000ffff02027812 */ /* 0x000fc400078ec0ff */
[----:B------:R-:W-:Y:S02]  /*192a0*/  @!P3 PRMT R179, R47, 0x5410, RZ ;  /* 0x000054102fb3b816 */ /* 0x000fe400000000ff */
[----:B------:R-:W-:Y:S02]  /*192b0*/  ISETP.LE.U32.AND P3, PT, R2, UR13, PT ;  /* 0x0000000d02007c0c */ /* 0x000fe4000bf63070 */
[----:B-1----:R-:W-:Y:S01]  /*192c0*/  F2FP.F16.F32.PACK_AB R2, R207, R252 ;  /* 0x000000fccf02723e */ /* 0x002fe200000000ff */
[----:B------:R-:W-:-:S03]  /*192d0*/  @!P1 HADD2 R42, -R183.H0_H0, -RZ.H0_H0 ;  /* 0xa00000ffb72a9230 */ /* 0x000fc60000000900 */
[C---:B------:R-:W-:Y:S02]  /*192e0*/  PRMT R175, R2.reuse, 0x7610, R175 ;  /* 0x0000761002af7816 */ /* 0x040fe400000000af */
[----:B------:R-:W-:-:S03]  /*192f0*/  PRMT R174, R2, 0x7632, R174 ;  /* 0x0000763202ae7816 */ /* 0x000fc600000000ae */
[----:B------:R-:W-:Y:S01]  /*19300*/  @!P4 HADD2 R51, -R175.H0_H0, -RZ.H0_H0 ;  /* 0xa00000ffaf33c230 */ /* 0x000fe20000000900 */
[----:B------:R-:W-:Y:S01]  /*19310*/  @!P1 PRMT R183, R42, 0x5410, RZ ;  /* 0x000054102ab79816 */ /* 0x000fe200000000ff */
[----:B------:R-:W-:Y:S01]  /*19320*/  IMAD.MOV.U32 R42, RZ, RZ, R66 ;  /* 0x000000ffff2a7224 */ /* 0x000fe200078e0042 */
[----:B------:R-:W-:Y:S01]  /*19330*/  SHF.R.U32.HI R2, RZ, 0x18, R4 ;  /* 0x00000018ff027819 */ /* 0x000fe20000011604 */
[----:B------:R-:W-:Y:S01]  /*19340*/  IMAD.MOV.U32 R43, RZ, RZ, R67 ;  /* 0x000000ffff2b7224 */ /* 0x000fe200078e0043 */
[----:B------:R-:W-:Y:S02]  /*19350*/  PRMT R67, R175, 0x5410, R174 ;  /* 0x00005410af437816 */ /* 0x000fe400000000ae */
[----:B------:R-:W-:Y:S02]  /*19360*/  @!P4 PRMT R175, R51, 0x5410, RZ ;  /* 0x0000541033afc816 */ /* 0x000fe400000000ff */
[----:B------:R-:W-:Y:S02]  /*19370*/  ISETP.LE.U32.AND P4, PT, R2, UR13, PT ;  /* 0x0000000d02007c0c */ /* 0x000fe4000bf83070 */
[----:B------:R-:W-:-:S02]  /*19380*/  LOP3.LUT R7, R4, 0xffff, RZ, 0xc0, !PT ;  /* 0x0000ffff04077812 */ /* 0x000fc400078ec0ff */
[----:B------:R-:W-:Y:S02]  /*19390*/  SHF.R.U32.HI R2, RZ, 0x10, R4 ;  /* 0x00000010ff027819 */ /* 0x000fe40000011604 */
[----:B------:R-:W-:Y:S02]  /*193a0*/  LOP3.LUT R4, R249, UR36, R42, 0x96, !PT ;  /* 0x00000024f9047c12 */ /* 0x000fe4000f8e962a */
[----:B------:R-:W2:Y:S01]  /*193b0*/  LDL R42, [R1+0xbc] ;  /* 0x0000bc00012a7983 */ /* 0x000ea20000100800 */
[----:B------:R-:W-:Y:S01]  /*193c0*/  SHF.R.U32.HI R7, RZ, 0x8, R7 ;  /* 0x00000008ff077819 */ /* 0x000fe20000011607 */
[----:B------:R-:W-:Y:S03]  /*193d0*/  MUFU.EX2 R217, R226 ;  /* 0x000000e200d97308 */ /* 0x000fe60000000800 */
[----:B------:R-:W-:-:S05]  /*193e0*/  LOP3.LUT R7, R7, 0xffff, RZ, 0xc0, !PT ;  /* 0x0000ffff07077812 */ /* 0x000fca00078ec0ff */
[----:B------:R-:W1:Y:S01]  /*193f0*/  MUFU.EX2 R216, R228 ;  /* 0x000000e400d87308 */ /* 0x000e620000000800 */
[----:B------:R-:W-:Y:S01]  /*19400*/  ISETP.LE.U32.AND P1, PT, R7, UR13, PT ;  /* 0x0000000d07007c0c */ /* 0x000fe2000bf23070 */
[----:B------:R-:W-:Y:S01]  /*19410*/  @!P3 HADD2 R54, -R174.H0_H0, -RZ.H0_H0 ;  /* 0xa00000ffae36b230 */ /* 0x000fe20000000900 */
[----:B------:R-:W-:Y:S01]  /*19420*/  LOP3.LUT R2, R2, 0xff, RZ, 0xc0, !PT ;  /* 0x000000ff02027812 */ /* 0x000fe200078ec0ff */
[----:B------:R-:W-:-:S03]  /*19430*/  UIADD3 UR4, UR29, -0x4498517b, URZ ;  /* 0xbb67ae851d047890 */ /* 0x000fc6000fffe03f */
[----:B------:R-:W-:Y:S01]  /*19440*/  @!P3 PRMT R174, R54, 0x5410, RZ ;  /* 0x0000541036aeb816 */ /* 0x000fe200000000ff */
[----:B------:R-:W-:Y:S01]  /*19450*/  MUFU.EX2 R219, R223 ;  /* 0x000000df00db7308 */ /* 0x000fe20000000800 */
[----:B------:R-:W-:-:S07]  /*19460*/  ISETP.LE.U32.AND P3, PT, R2, UR13, PT ;  /* 0x0000000d02007c0c */ /* 0x000fce000bf63070 */
[----:B------:R-:W3:Y:S01]  /*19470*/  MUFU.EX2 R218, R222 ;  /* 0x000000de00da7308 */ /* 0x000ee20000000800 */
[----:B-1----:R-:W-:Y:S01]  /*19480*/  F2FP.F16.F32.PACK_AB R2, R216, R217 ;  /* 0x000000d9d802723e */ /* 0x002fe200000000ff */
[----:B------:R-:W-:Y:S02]  /*19490*/  @!P1 HADD2 R48, -R176.H0_H0, -RZ.H0_H0 ;  /* 0xa00000ffb0309230 */ /* 0x000fe40000000900 */
[----:B------:R-:W-:Y:S01]  /*194a0*/  FADD.FTZ R5, R9, R8 ;  /* 0x0000000809057221 */ /* 0x000fe20000010000 */
[C---:B------:R-:W-:Y:S02]  /*194b0*/  PRMT R137, R2.reuse, 0x7610, R137 ;  /* 0x0000761002897816 */ /* 0x040fe40000000089 */
[----:B------:R-:W-:Y:S02]  /*194c0*/  PRMT R136, R2, 0x7632, R136 ;  /* 0x0000763202887816 */ /* 0x000fe40000000088 */
[----:B------:R-:W-:Y:S01]  /*194d0*/  LOP3.LUT R2, R43, UR4, R26, 0x96, !PT ;  /* 0x000000042b027c12 */ /* 0x000fe2000f8e961a */
[----:B------:R-:W-:Y:S01]  /*194e0*/  @!P2 HADD2 R50, -R178.H0_H0, -RZ.H0_H0 ;  /* 0xa00000ffb232a230 */ /* 0x000fe20000000900 */
[----:B------:R-:W-:Y:S01]  /*194f0*/  @!P1 PRMT R176, R48, 0x5410, RZ ;  /* 0x0000541030b09816 */ /* 0x000fe200000000ff */
[----:B------:R-:W-:Y:S01]  /*19500*/  FADD.FTZ R48, R11, R5 ;  /* 0x000000050b307221 */ /* 0x000fe20000010000 */
[----:B------:R-:W-:Y:S01]  /*19510*/  ISETP.LE.U32.AND P1, PT, R3, UR13, PT ;  /* 0x0000000d03007c0c */ /* 0x000fe2000bf23070 */
[----:B------:R-:W-:Y:S01]  /*19520*/  IMAD.WIDE.U32 R10, R2, -0x326172a9, RZ ;  /* 0xcd9e8d57020a7825 */ /* 0x000fe200078e00ff */
[----:B------:R-:W-:-:S02]  /*19530*/  LOP3.LUT R3, R6, 0xff, RZ, 0xc0, !PT ;  /* 0x000000ff06037812 */ /* 0x000fc400078ec0ff */
[----:B------:R-:W-:Y:S02]  /*19540*/  @!P2 PRMT R178, R50, 0x5410, RZ ;  /* 0x0000541032b2a816 */ /* 0x000fe400000000ff */
[----:B------:R-:W-:Y:S02]  /*19550*/  ISETP.LE.U32.AND P2, PT, R3, UR13, PT ;  /* 0x0000000d03007c0c */ /* 0x000fe4000bf43070 */
[----:B---3--:R-:W-:Y:S02]  /*19560*/  F2FP.F16.F32.PACK_AB R3, R218, R219 ;  /* 0x000000dbda03723e */ /* 0x008fe400000000ff */
[----:B------:R-:W-:Y:S02]  /*19570*/  LOP3.LUT R2, R11, UR37, R36, 0x96, !PT ;  /* 0x000000250b027c12 */ /* 0x000fe4000f8e9624 */
[C---:B------:R-:W-:Y:S02]  /*19580*/  PRMT R173, R3.reuse, 0x7610, R173 ;  /* 0x0000761003ad7816 */ /* 0x040fe400000000ad */
[----:B------:R-:W-:Y:S01]  /*19590*/  PRMT R172, R3, 0x7632, R172 ;  /* 0x0000763203ac7816 */ /* 0x000fe200000000ac */
[----:B------:R-:W-:-:S04]  /*195a0*/  IMAD.WIDE.U32 R2, R2, -0x2daee0ad, RZ ;  /* 0xd2511f5302027825 */ /* 0x000fc800078e00ff */
[----:B------:R-:W-:Y:S01]  /*195b0*/  IMAD.WIDE.U32 R8, R4, -0x326172a9, RZ ;  /* 0xcd9e8d5704087825 */ /* 0x000fe200078e00ff */
[----:B------:R-:W-:-:S04]  /*195c0*/  LOP3.LUT R6, R3, UR34, R248, 0x96, !PT ;  /* 0x0000002203067c12 */ /* 0x000fc8000f8e96f8 */
[----:B------:R-:W-:-:S05]  /*195d0*/  LOP3.LUT R3, R9, UR35, R10, 0x96, !PT ;  /* 0x0000002309037c12 */ /* 0x000fca000f8e960a */
[----:B------:R-:W-:-:S05]  /*195e0*/  IMAD.WIDE.U32 R4, R3, -0x2daee0ad, RZ ;  /* 0xd2511f5303047825 */ /* 0x000fca00078e00ff */
[----:B------:R-:W-:Y:S01]  /*195f0*/  LOP3.LUT R5, R5, UR32, R2, 0x96, !PT ;  /* 0x0000002005057c12 */ /* 0x000fe2000f8e9602 */
[----:B------:R-:W-:-:S04]  /*19600*/  IMAD.WIDE.U32 R2, R6, -0x326172a9, RZ ;  /* 0xcd9e8d5706027825 */ /* 0x000fc800078e00ff */
[----:B------:R-:W-:Y:S01]  /*19610*/  FADD.FTZ R13, R24, R35 ;  /* 0x00000023180d7221 */ /* 0x000fe20000010000 */
[----:B------:R-:W-:Y:S01]  /*19620*/  IMAD.MOV.U32 R35, RZ, RZ, R209 ;  /* 0x000000ffff237224 */ /* 0x000fe200078e00d1 */
[----:B------:R-:W-:Y:S01]  /*19630*/  LOP3.LUT R3, R3, UR33, R8, 0x96, !PT ;  /* 0x0000002103037c12 */ /* 0x000fe2000f8e9608 */
[----:B------:R-:W-:Y:S02]  /*19640*/  FADD.FTZ R127, R34, R12 ;  /* 0x0000000c227f7221 */ /* 0x000fe40000010000 */
[----:B------:R-:W-:Y:S02]  /*19650*/  IMAD.MOV.U32 R24, RZ, RZ, R35 ;  /* 0x000000ffff187224 */ /* 0x000fe400078e0023 */
[----:B------:R-:W-:-:S05]  /*19660*/  IMAD.WIDE.U32 R34, R3, -0x2daee0ad, RZ ;  /* 0xd2511f5303227825 */ /* 0x000fca00078e00ff */
[----:B------:R-:W-:Y:S01]  /*19670*/  LOP3.LUT R3, R35, UR30, R4, 0x96, !PT ;  /* 0x0000001e23037c12 */ /* 0x000fe2000f8e9604 */
[----:B------:R-:W-:-:S05]  /*19680*/  IMAD.WIDE.U32 R4, R5, -0x326172a9, RZ ;  /* 0xcd9e8d5705047825 */ /* 0x000fca00078e00ff */
[----:B------:R-:W-:Y:S01]  /*19690*/  LOP3.LUT R35, R5, UR31, R2, 0x96, !PT ;  /* 0x0000001f05237c12 */ /* 0x000fe2000f8e9602 */
[----:B------:R-:W-:-:S05]  /*196a0*/  IMAD.WIDE.U32 R2, R3, -0x326172a9, RZ ;  /* 0xcd9e8d5703027825 */ /* 0x000fca00078e00ff */
[----:B------:R-:W-:-:S04]  /*196b0*/  LOP3.LUT R4, R3, UR23, R4, 0x96, !PT ;  /* 0x0000001703047c12 */ /* 0x000fc8000f8e9604 */
[----:B------:R-:W-:Y:S01]  /*196c0*/  LOP3.LUT R5, R4, 0xffff, RZ, 0xc0, !PT ;  /* 0x0000ffff04057812 */ /* 0x000fe200078ec0ff */
[----:B------:R-:W-:-:S03]  /*196d0*/  FADD.FTZ R7, R22, R13 ;  /* 0x0000000d16077221 */ /* 0x000fc60000010000 */
[----:B------:R-:W-:Y:S02]  /*196e0*/  SHF.R.U32.HI R6, RZ, 0x8, R5 ;  /* 0x00000008ff067819 */ /* 0x000fe40000011605 */
[----:B------:R-:W-:Y:S01]  /*196f0*/  LOP3.LUT R5, R4, 0xff, RZ, 0xc0, !PT ;  /* 0x000000ff04057812 */ /* 0x000fe200078ec0ff */
[----:B------:R-:W-:-:S03]  /*19700*/  FADD.FTZ R209, R23, R7 ;  /* 0x0000000717d17221 */ /* 0x000fc60000010000 */
        /* <DEDUP_REMOVED lines=11> */
[----:B------:R-:W-:-:S05]  /*197c0*/  HSET2.LE.AND R2, R7, R0, PT ;  /* 0x0000000007027233 */ /* 0x000fca0003803000 */
[----:B------:R-:W-:Y:S01]  /*197d0*/  LOP3.LUT R8, R2, R230, RZ, 0xc0, !PT ;  /* 0x000000e602087212 */ /* 0x000fe200078ec0ff */
[----:B--2---:R-:W-:Y:S02]  /*197e0*/  VIADD R2, R42, 0x4 ;  /* 0x000000042a027836 */ /* 0x004fe40000000000 */
[----:B------:R-:W2:Y:S01]  /*197f0*/  LDL R42, [R1+0xd0] ;  /* 0x0000d000012a7983 */ /* 0x000ea20000100800 */
[----:B------:R-:W-:-:S04]  /*19800*/  LOP3.LUT R3, R3, 0xff, RZ, 0xc0, !PT ;  /* 0x000000ff03037812 */ /* 0x000fc800078ec0ff */
[----:B------:R-:W-:Y:S01]  /*19810*/  PRMT R9, R3, 0x5410, R4 ;  /* 0x0000541003097816 */ /* 0x000fe20000000004 */
[----:B------:R-:W-:-:S03]  /*19820*/  IMAD.WIDE.U32 R2, R2, -0x326172a9, RZ ;  /* 0xcd9e8d5702027825 */ /* 0x000fc600078e00ff */
[----:B------:R-:W-:-:S05]  /*19830*/  LOP3.LUT R4, R37, UR38, R2, 0x96, !PT ;  /* 0x0000002625047c12 */ /* 0x000fca000f8e9602 */
[----:B------:R-:W-:-:S04]  /*19840*/  IMAD.WIDE.U32 R10, R4, -0x2daee0ad, RZ ;  /* 0xd2511f53040a7825 */ /* 0x000fc800078e00ff */
[----:B------:R-:W-:Y:S02]  /*19850*/  IMAD.MOV.U32 R37, RZ, RZ, R24 ;  /* 0x000000ffff257224 */ /* 0x000fe400078e0018 */
[----:B------:R-:W-:Y:S01]  /*19860*/  IMAD.MOV.U32 R27, RZ, RZ, R63 ;  /* 0x000000ffff1b7224 */ /* 0x000fe200078e003f */
[----:B------:R-:W-:Y:S01]  /*19870*/  PRMT R138, R139, 0x7632, R138 ;  /* 0x000076328b8a7816 */ /* 0x000fe2000000008a */
[----:B------:R-:W-:-:S03]  /*19880*/  FADD.FTZ R14, R14, R15 ;  /* 0x0000000f0e0e7221 */ /* 0x000fc60000010000 */
[----:B------:R-:W-:Y:S01]  /*19890*/  PRMT R16, R139, 0x5410, R138 ;  /* 0x000054108b107816 */ /* 0x000fe2000000008a */
[----:B------:R-:W-:Y:S02]  /*198a0*/  IMAD.MOV.U32 R63, RZ, RZ, R65 ;  /* 0x000000ffff3f7224 */ /* 0x000fe400078e0041 */
[----:B------:R-:W-:Y:S02]  /*198b0*/  IMAD.MOV.U32 R229, RZ, RZ, R37 ;  /* 0x000000ffffe57224 */ /* 0x000fe400078e0025 */
[----:B------:R-:W-:Y:S02]  /*198c0*/  @!P2 HADD2 R53, -R173.H0_H0, -RZ.H0_H0 ;  /* 0xa00000ffad35a230 */ /* 0x000fe40000000900 */
[----:B------:R-:W-:Y:S02]  /*198d0*/  @!P1 HADD2 R52, -R172.H0_H0, -RZ.H0_H0 ;  /* 0xa00000ffac349230 */ /* 0x000fe40000000900 */
[----:B------:R-:W-:Y:S02]  /*198e0*/  @!P6 HADD2 R56, -R139.H0_H0, -RZ.H0_H0 ;  /* 0xa00000ff8b38e230 */ /* 0x000fe40000000900 */
[----:B------:R-:W-:-:S02]  /*198f0*/  @!P5 HADD2 R55, -R138.H0_H0, -RZ.H0_H0 ;  /* 0xa00000ff8a37d230 */ /* 0x000fc40000000900 */
[----:B------:R-:W-:Y:S02]  /*19900*/  @!P3 HADD2 R58, -R137.H0_H0, -RZ.H0_H0 ;  /* 0xa00000ff893ab230 */ /* 0x000fe40000000900 */
[----:B------:R-:W-:Y:S01]  /*19910*/  @!P4 HADD2 R57, -R136.H0_H0, -RZ.H0_H0 ;  /* 0xa00000ff8839c230 */ /* 0x000fe20000000900 */
[----:B------:R-:W-:Y:S02]  /*19920*/  PRMT R66, R173, 0x5410, R172 ;  /* 0x00005410ad427816 */ /* 0x000fe400000000ac */
[----:B------:R-:W-:Y:S02]  /*19930*/  PRMT R65, R137, 0x5410, R136 ;  /* 0x0000541089417816 */ /* 0x000fe40000000088 */
[----:B------:R-:W-:Y:S02]  /*19940*/  @!P2 PRMT R173, R53, 0x5410, RZ ;  /* 0x0000541035ada816 */ /* 0x000fe400000000ff */
[----:B------:R-:W-:Y:S02]  /*19950*/  @!P1 PRMT R172, R52, 0x5410, RZ ;  /* 0x0000541034ac9816 */ /* 0x000fe400000000ff */
[----:B------:R-:W-:-:S02]  /*19960*/  @!P6 PRMT R139, R56, 0x5410, RZ ;  /* 0x00005410388be816 */ /* 0x000fc400000000ff */
[----:B------:R-:W-:Y:S02]  /*19970*/  @!P5 PRMT R138, R55, 0x5410, RZ ;  /* 0x00005410378ad816 */ /* 0x000fe400000000ff */
[----:B------:R-:W-:Y:S02]  /*19980*/  @!P3 PRMT R137, R58, 0x5410, RZ ;  /* 0x000054103a89b816 */ /* 0x000fe400000000ff */
[----:B------:R-:W-:Y:S02]  /*19990*/  @!P4 PRMT R136, R57, 0x5410, RZ ;  /* 0x000054103988c816 */ /* 0x000fe400000000ff */
[----:B--2---:R-:W-:-:S05]  /*199a0*/  LOP3.LUT R3, R3, R42, RZ, 0x3c, !PT ;  /* 0x0000002a03037212 */ /* 0x004fca00078e3cff */
[----:B------:R-:W-:-:S05]  /*199b0*/  IMAD.WIDE.U32 R2, R3, -0x2daee0ad, RZ ;  /* 0xd2511f5303027825 */ /* 0x000fca00078e00ff */
[----:B------:R-:W-:-:S05]  /*199c0*/  LOP3.LUT R3, R3, UR4, R26, 0x96, !PT ;  /* 0x0000000403037c12 */ /* 0x000fca000f8e961a */
[----:B------:R-:W-:Y:S01]  /*199d0*/  IMAD.WIDE.U32 R4, R3, -0x326172a9, RZ ;  /* 0xcd9e8d5703047825 */ /* 0x000fe200078e00ff */
[----:B------:R-:W-:-:S04]  /*199e0*/  LOP3.LUT R6, R11, UR36, R2, 0x96, !PT ;  /* 0x000000240b067c12 */ /* 0x000fc8000f8e9602 */
[----:B------:R-:W-:-:S05]  /*199f0*/  LOP3.LUT R2, R5, UR37, R36, 0x96, !PT ;  /* 0x0000002505027c12 */ /* 0x000fca000f8e9624 */
[----:B------:R-:W-:-:S05]  /*19a00*/  IMAD.WIDE.U32 R2, R2, -0x2daee0ad, RZ ;  /* 0xd2511f5302027825 */ /* 0x000fca00078e00ff */
[----:B------:R-:W-:Y:S01]  /*19a10*/  LOP3.LUT R5, R3, UR34, R10, 0x96, !PT ;  /* 0x0000002203057c12 */ /* 0x000fe2000f8e960a */
[----:B------:R-:W-:-:S04]  /*19a20*/  IMAD.WIDE.U32 R10, R6, -0x326172a9, RZ ;  /* 0xcd9e8d57060a7825 */ /* 0x000fc800078e00ff */
[----:B------:R-:W-:Y:S01]  /*19a30*/  IMAD.WIDE.U32 R22, R5, -0x326172a9, RZ ;  /* 0xcd9e8d5705167825 */ /* 0x000fe200078e00ff */
[----:B------:R-:W-:-:S05]  /*19a40*/  LOP3.LUT R3, R11, UR35, R4, 0x96, !PT ;  /* 0x000000230b037c12 */ /* 0x000fca000f8e9604 */
[----:B------:R-:W-:Y:S01]  /*19a50*/  IMAD.WIDE.U32 R6, R3, -0x2daee0ad, RZ ;  /* 0xd2511f5303067825 */ /* 0x000fe200078e00ff */
[----:B------:R-:W-:-:S03]  /*19a60*/  LOP3.LUT R3, R23, UR33, R10, 0x96, !PT ;  /* 0x0000002117037c12 */ /* 0x000fc6000f8e960a */
[----:B------:R-:W-:Y:S02]  /*19a70*/  IMAD.MOV.U32 R36, RZ, RZ, R25 ;  /* 0x000000ffff247224 */ /* 0x000fe400078e0019 */
[----:B------:R-:W-:Y:S01]  /*19a80*/  IMAD.WIDE.U32 R24, R3, -0x2daee0ad, RZ ;  /* 0xd2511f5303187825 */ /* 0x000fe200078e00ff */
[----:B------:R-:W-:Y:S02]  /*19a90*/  LOP3.LUT R7, R7, UR32, R2, 0x96, !PT ;  /* 0x0000002007077c12 */ /* 0x000fe4000f8e9602 */
[--C-:B------:R-:W-:Y:S02]  /*19aa0*/  HSET2.LE.AND R2, R13, R0.reuse, PT ;  /* 0x000000000d027233 */ /* 0x100fe40003803000 */
[--C-:B------:R-:W-:Y:S02]  /*19ab0*/  HSET2.LE.AND R3, R12, R0.reuse, PT ;  /* 0x000000000c037233 */ /* 0x100fe40003803000 */
[----:B------:R-:W-:Y:S02]  /*19ac0*/  LOP3.LUT R6, R25, UR30, R6, 0x96, !PT ;  /* 0x0000001e19067c12 */ /* 0x000fe4000f8e9606 */
[----:B------:R-:W-:Y:S01]  /*19ad0*/  HSET2.LE.AND R4, R9, R0, PT ;  /* 0x0000000009047233 */ /* 0x000fe20003803000 */
[----:B------:R-:W-:Y:S01]  /*19ae0*/  IMAD.WIDE.U32 R26, R7, -0x326172a9, RZ ;  /* 0xcd9e8d57071a7825 */ /* 0x000fe200078e00ff */
[----:B------:R-:W-:-:S02]  /*19af0*/  LOP3.LUT R9, R2, R231, RZ, 0xc0, !PT ;  /* 0x000000e702097212 */ /* 0x000fc400078ec0ff */
[----:B------:R-:W-:Y:S01]  /*19b00*/  LOP3.LUT R10, R3, R100, RZ, 0xc0, !PT ;  /* 0x00000064030a7212 */ /* 0x000fe200078ec0ff */
[----:B------:R-:W-:Y:S01]  /*19b10*/  IMAD.WIDE.U32 R2, R6, -0x326172a9, RZ ;  /* 0xcd9e8d5706027825 */ /* 0x000fe200078e00ff */
[----:B------:R-:W-:-:S04]  /*19b20*/  LOP3.LUT R11, R4, R64, RZ, 0xc0, !PT ;  /* 0x00000040040b7212 */ /* 0x000fc800078ec0ff */
[----:B------:R-:W-:-:S04]  /*19b30*/  LOP3.LUT R5, R3, UR23, R26, 0x96, !PT ;  /* 0x0000001703057c12 */ /* 0x000fc8000f8e961a */
[----:B------:R-:W-:-:S04]  /*19b40*/  LOP3.LUT R4, R5, 0xffff, RZ, 0xc0, !PT ;  /* 0x0000ffff05047812 */ /* 0x000fc800078ec0ff */
[----:B------:R-:W-:Y:S02]  /*19b50*/  SHF.R.U32.HI R6, RZ, 0x8, R4 ;  /* 0x00000008ff067819 */ /* 0x000fe40000011604 */
[----:B------:R-:W-:Y:S02]  /*19b60*/  LOP3.LUT R4, R5, 0xff, RZ, 0xc0, !PT ;  /* 0x000000ff05047812 */ /* 0x000fe400078ec0ff */
[--C-:B------:R-:W-:Y:S02]  /*19b70*/  SHF.R.U32.HI R7, RZ, 0x10, R5.reuse ;  /* 0x00000010ff077819 */ /* 0x100fe40000011605 */
[----:B------:R-:W-:Y:S02]  /*19b80*/  PRMT R4, R4, 0x5410, R6 ;  /* 0x0000541004047816 */ /* 0x000fe40000000006 */
[----:B------:R-:W-:Y:S02]  /*19b90*/  SHF.R.U32.HI R6, RZ, 0x18, R5 ;  /* 0x00000018ff067819 */ /* 0x000fe40000011605 */
[----:B------:R-:W-:-:S02]  /*19ba0*/  LOP3.LUT R5, R7, 0xff, RZ, 0xc0, !PT ;  /* 0x000000ff07057812 */ /* 0x000fc400078ec0ff */
        /* <DEDUP_REMOVED lines=10> */
[----:B------:R-:W-:Y:S01]  /*19c50*/  LOP3.LUT R5, R2, R16, RZ, 0xc0, !PT ;  /* 0x0000001002057212 */ /* 0x000fe200078ec0ff */
[----:B------:R-:W-:Y:S02]  /*19c60*/  IMAD.MOV.U32 R2, RZ, RZ, R14 ;  /* 0x000000ffff027224 */ /* 0x000fe400078e000e */
[----:B------:R-:W1:Y:S01]  /*19c70*/  LDSM.16.MT88.4 R12, [R197+0xa000] ;  /* 0x00a00000c50c783b */ /* 0x000e620000004200 */
[--C-:B------:R-:W-:Y:S02]  /*19c80*/  HSET2.LE.AND R4, R4, R0.reuse, PT ;  /* 0x0000000004047233 */ /* 0x100fe40003803000 */
[--C-:B------:R-:W-:Y:S02]  /*19c90*/  HSET2.LE.AND R3, R6, R0.reuse, PT ;  /* 0x0000000006037233 */ /* 0x100fe40003803000 */
[----:B------:R-:W-:Y:S02]  /*19ca0*/  HSET2.LE.AND R7, R7, R0, PT ;  /* 0x0000000007077233 */ /* 0x000fe40003803000 */
[----:B------:R-:W-:Y:S01]  /*19cb0*/  MOV R231, R63 ;  /* 0x0000003f00e77202 */ /* 0x000fe20000000f00 */
[----:B------:R-:W-:-:S02]  /*19cc0*/  IMAD.MOV.U32 R63, RZ, RZ, R62 ;  /* 0x000000ffff3f7224 */ /* 0x000fc400078e003e */
[----:B------:R-:W-:Y:S02]  /*19cd0*/  IMAD.MOV.U32 R62, RZ, RZ, R59 ;  /* 0x000000ffff3e7224 */ /* 0x000fe400078e003b */
[----:B------:R-:W-:Y:S01]  /*19ce0*/  IMAD.MOV.U32 R59, RZ, RZ, R224 ;  /* 0x000000ffff3b7224 */ /* 0x000fe200078e00e0 */
[----:B------:R-:W-:Y:S01]  /*19cf0*/  LOP3.LUT R4, R4, R17, RZ, 0xc0, !PT ;  /* 0x0000001104047212 */ /* 0x000fe200078ec0ff */
[----:B------:R-:W-:Y:S01]  /*19d00*/  IMAD.MOV.U32 R224, RZ, RZ, R225 ;  /* 0x000000ffffe07224 */ /* 0x000fe200078e00e1 */
[----:B------:R-:W-:Y:S01]  /*19d10*/  LOP3.LUT R6, R3, R19, RZ, 0xc0, !PT ;  /* 0x0000001303067212 */ /* 0x000fe200078ec0ff */
[----:B------:R-:W-:Y:S01]  /*19d20*/  IMAD.MOV.U32 R225, RZ, RZ, R38 ;  /* 0x000000ffffe17224 */ /* 0x000fe200078e0026 */
[----:B------:R-:W-:Y:S01]  /*19d30*/  LOP3.LUT R7, R7, R18, RZ, 0xc0, !PT ;  /* 0x0000001207077212 */ /* 0x000fe200078ec0ff */
[----:B------:R-:W-:Y:S02]  /*19d40*/  IMAD.MOV.U32 R38, RZ, RZ, R39 ;  /* 0x000000ffff267224 */ /* 0x000fe400078e0027 */
[----:B------:R-:W-:-:S02]  /*19d50*/  IMAD.MOV.U32 R39, RZ, RZ, R44 ;  /* 0x000000ffff277224 */ /* 0x000fc400078e002c */
[----:B------:R-:W-:Y:S02]  /*19d60*/  IMAD.MOV.U32 R230, RZ, RZ, R36 ;  /* 0x000000ffffe67224 */ /* 0x000fe400078e0024 */
[----:B------:R-:W-:Y:S02]  /*19d70*/  IMAD.MOV.U32 R49, RZ, RZ, R38 ;  /* 0x000000ffff317224 */ /* 0x000fe400078e0026 */
[----:B------:R-:W-:Y:S01]  /*19d80*/  IMAD.MOV.U32 R50, RZ, RZ, R39 ;  /* 0x000000ffff327224 */ /* 0x000fe200078e0027 */
[-C--:B-1----:R-:W-:Y:S06]  /*19d90*/  HMMA.16816.F32 R152, R8, R12.reuse, R152 ;  /* 0x0000000c0898723c */ /* 0x082fec0000001898 */
[C---:B------:R-:W-:Y:S06]  /*19da0*/  HMMA.16816.F32 R168, R4.reuse, R12, R168 ;  /* 0x0000000c04a8723c */ /* 0x040fec00000018a8 */
[-C--:B------:R-:W-:Y:S06]  /*19db0*/  HMMA.16816.F32 R164, R4, R14.reuse, R164 ;  /* 0x0000000e04a4723c */ /* 0x080fec00000018a4 */
[----:B------:R-:W-:Y:S01]  /*19dc0*/  HMMA.16816.F32 R36, R8, R14, R148 ;  /* 0x0000000e0824723c */ /* 0x000fe20000001894 */
[----:B------:R-:W1:Y:S01]  /*19dd0*/  LDSM.16.MT88.4 R12, [R199+0xa000] ;  /* 0x00a00000c70c783b */ /* 0x000e620000004200 */
[----:B------:R-:W-:-:S02]  /*19de0*/  IMAD.MOV.U32 R42, RZ, RZ, R79 ;  /* 0x000000ffff2a7224 */ /* 0x000fc400078e004f */
[----:B------:R-:W-:Y:S02]  /*19df0*/  IMAD.MOV.U32 R79, RZ, RZ, R32 ;  /* 0x000000ffff4f7224 */ /* 0x000fe400078e0020 */
[----:B------:R-:W-:Y:S01]  /*19e00*/  IMAD.MOV.U32 R44, RZ, RZ, R41 ;  /* 0x000000ffff2c7224 */ /* 0x000fe200078e0029 */
[----:B------:R-:W-:Y:S01]  /*19e10*/  MOV R249, R62 ;  /* 0x0000003e00f97202 */ /* 0x000fe20000000f00 */
[----:B------:R-:W-:Y:S01]  /*19e20*/  IMAD.MOV.U32 R41, RZ, RZ, R40 ;  /* 0x000000ffff297224 */ /* 0x000fe200078e0028 */
[----:B------:R-:W2:Y:S01]  /*19e30*/  LDL.LU R32, [R1+0x134] ;  /* 0x0001340001207983 */ /* 0x000ea20000300800 */
[----:B------:R-:W-:Y:S02]  /*19e40*/  IMAD.MOV.U32 R40, RZ, RZ, R61 ;  /* 0x000000ffff287224 */ /* 0x000fe400078e003d */
        /* <DEDUP_REMOVED lines=25> */
[----:B------:R-:W-:Y:S01]  /*19fe0*/  IMAD.MOV.U32 R51, RZ, RZ, R220 ;  /* 0x000000ffff337224 */ /* 0x000fe200078e00dc */
[----:B------:R-:W2:Y:S01]  /*19ff0*/  LDL.LU R33, [R1+0x130] ;  /* 0x0001300001217983 */ /* 0x000ea20000300800 */
[----:B------:R-:W-:Y:S02]  /*1a000*/  IMAD.MOV.U32 R17, RZ, RZ, R30 ;  /* 0x000000ffff117224 */ /* 0x000fe400078e001e */
[----:B------:R-:W-:Y:S01]  /*1a010*/  IMAD.MOV.U32 R64, RZ, RZ, R31 ;  /* 0x000000ffff407224 */ /* 0x000fe200078e001f */
[----:B------:R-:W3:Y:S01]  /*1a020*/  LDL.LU R30, [R1+0x12c] ;  /* 0x00012c00011e7983 */ /* 0x000ee20000300800 */
[----:B------:R-:W-:-:S03]  /*1a030*/  IMAD.MOV.U32 R16, RZ, RZ, R28 ;  /* 0x000000ffff107224 */ /* 0x000fc600078e001c */
[----:B------:R-:W3:Y:S04]  /*1a040*/  LDL.LU R31, [R1+0x128] ;  /* 0x00012800011f7983 */ /* 0x000ee80000300800 */
[----:B------:R-:W4:Y:S01]  /*1a050*/  LDL.LU R28, [R1+0x124] ;  /* 0x00012400011c7983 */ /* 0x000f220000300800 */
[----:B-1----:R-:W-:Y:S06]  /*1a060*/  HMMA.16816.F32 R220, R8, R12, R76 ;  /* 0x0000000c08dc723c */ /* 0x002fec000000184c */
[----:B------:R-:W-:Y:S07]  /*1a070*/  HMMA.16816.F32 R76, R4, R14, R96 ;  /* 0x0000000e044c723c */ /* 0x000fee0000001860 */
[----:B------:R-:W-:-:S02]  /*1a080*/  IMAD.MOV.U32 R98, RZ, RZ, R29 ;  /* 0x000000ffff627224 */ /* 0x000fc400078e001d */
[----:B------:R-:W4:Y:S01]  /*1a090*/  LDL.LU R29, [R1+0x120] ;  /* 0x00012000011d7983 */ /* 0x000f220000300800 */
[----:B------:R-:W-:Y:S06]  /*1a0a0*/  HMMA.16816.F32 R68, R4, R12, R84 ;  /* 0x0000000c0444723c */ /* 0x000fec0000001854 */
[C---:B------:R-:W-:Y:S01]  /*1a0b0*/  HMMA.16816.F32 R116, R8.reuse, R14, R116 ;  /* 0x0000000e0874723c */ /* 0x040fe20000001874 */
[----:B------:R-:W1:Y:S05]  /*1a0c0*/  LDSM.16.MT88.4 R12, [R197+0xb000] ;  /* 0x00b00000c50c783b */ /* 0x000e6a0000004200 */
        /* <DEDUP_REMOVED lines=9> */
[----:B------:R-:W1:Y:S02]  /*1a160*/  LDSM.16.MT88.4 R16, [R202+0xb000] ;  /* 0x00b00000ca10783b */ /* 0x000e640000004200 */
        /* <DEDUP_REMOVED lines=8> */
[----:B------:R-:W-:Y:S01]  /*1a1f0*/  IMAD.MOV.U32 R99, RZ, RZ, R212 ;  /* 0x000000ffff637224 */ /* 0x000fe200078e00d4 */
[C---:B------:R-:W-:Y:S01]  /*1a200*/  HMMA.16816.F32 R104, R4.reuse, R16, R104 ;  /* 0x000000100468723c */ /* 0x040fe20000001868 */
[----:B------:R-:W-:Y:S02]  /*1a210*/  IMAD.MOV.U32 R114, RZ, RZ, R3 ;  /* 0x000000ffff727224 */ /* 0x000fe400078e0003 */
[----:B------:R-:W-:Y:S02]  /*1a220*/  IMAD.MOV.U32 R148, RZ, RZ, R204 ;  /* 0x000000ffff947224 */ /* 0x000fe400078e00cc */
[----:B------:R-:W-:Y:S01]  /*1a230*/  IMAD.MOV.U32 R149, RZ, RZ, R203 ;  /* 0x000000ffff957224 */ /* 0x000fe200078e00cb */
[----:B------:R-:W-:Y:S01]  /*1a240*/  HMMA.16816.F32 R108, R4, R18, R108 ;  /* 0x00000012046c723c */ /* 0x000fe2000000186c */
[----:B------:R-:W-:-:S02]  /*1a250*/  IMAD.MOV.U32 R113, RZ, RZ, R2 ;  /* 0x000000ffff717224 */ /* 0x000fc400078e0002 */
[----:B------:R-:W-:Y:S02]  /*1a260*/  IMAD.MOV.U32 R150, RZ, RZ, R200 ;  /* 0x000000ffff967224 */ /* 0x000fe400078e00c8 */
[----:B------:R-:W-:Y:S01]  /*1a270*/  IMAD.MOV.U32 R151, RZ, RZ, R198 ;  /* 0x000000ffff977224 */ /* 0x000fe200078e00c6 */
[----:B------:R-:W-:Y:S01]  /*1a280*/  HMMA.16816.F32 R248, R8, R16, R248 ;  /* 0x0000001008f8723c */ /* 0x000fe200000018f8 */
[----:B------:R-:W-:-:S04]  /*1a290*/  IMAD.WIDE.U32 R2, R35, -0x2daee0ad, RZ ;  /* 0xd2511f5323027825 */ /* 0x000fc800078e00ff */
[----:B------:R-:W-:Y:S01]  /*1a2a0*/  IMAD.MOV.U32 R140, RZ, RZ, R208 ;  /* 0x000000ffff8c7224 */ /* 0x000fe200078e00d0 */
[----:B------:R-:W-:Y:S06]  /*1a2b0*/  HMMA.16816.F32 R232, R8, R18, R232 ;  /* 0x0000001208e8723c */ /* 0x000fec00000018e8 */
[C---:B-1----:R-:W-:Y:S06]  /*1a2c0*/  HMMA.16816.F32 R120, R4.reuse, R12, R120 ;  /* 0x0000000c0478723c */ /* 0x042fec0000001878 */
[----:B------:R-:W-:Y:S06]  /*1a2d0*/  HMMA.16816.F32 R100, R4, R14, R128 ;  /* 0x0000000e0464723c */ /* 0x000fec0000001880 */
[C---:B------:R-:W-:Y:S01]  /*1a2e0*/  HMMA.16816.F32 R244, R8.reuse, R12, R244 ;  /* 0x0000000c08f4723c */ /* 0x040fe200000018f4 */
[----:B------:R-:W-:Y:S01]  /*1a2f0*/  LOP3.LUT R4, R27, UR31, R22, 0x96, !PT ;  /* 0x0000001f1b047c12 */ /* 0x000fe2000f8e9616 */
[----:B------:R-:W-:Y:S01]  /*1a300*/  IMAD.MOV.U32 R141, RZ, RZ, R207 ;  /* 0x000000ffff8d7224 */ /* 0x000fe200078e00cf */
[----:B------:R-:W-:Y:S01]  /*1a310*/  LOP3.LUT R5, R3, UR26, R34, 0x96, !PT ;  /* 0x0000001a03057c12 */ /* 0x000fe2000f8e9622 */
[----:B------:R-:W-:Y:S01]  /*1a320*/  IMAD.MOV.U32 R142, RZ, RZ, R206 ;  /* 0x000000ffff8e7224 */ /* 0x000fe200078e00ce */
[C---:B------:R-:W-:Y:S01]  /*1a330*/  LOP3.LUT R6, R2.reuse, 0xffff, RZ, 0xc0, !PT ;  /* 0x0000ffff02067812 */ /* 0x040fe200078ec0ff */
[----:B------:R-:W-:Y:S01]  /*1a340*/  HMMA.16816.F32 R16, R8, R14, R96 ;  /* 0x0000000e0810723c */ /* 0x000fe20000001860 */
[----:B------:R-:W-:Y:S01]  /*1a350*/  SHF.R.U32.HI R12, RZ, 0x18, R2 ;  /* 0x00000018ff0c7819 */ /* 0x000fe20000011602 */
[----:B------:R-:W-:Y:S01]  /*1a360*/  IMAD.MOV.U32 R143, RZ, RZ, R205 ;  /* 0x000000ffff8f7224 */ /* 0x000fe200078e00cd */
[----:B------:R-:W-:Y:S01]  /*1a370*/  SHF.R.U32.HI R6, RZ, 0x8, R6 ;  /* 0x00000008ff067819 */ /* 0x000fe20000011606 */
[----:B------:R-:W-:Y:S01]  /*1a380*/  IMAD.MOV.U32 R64, RZ, RZ, R210 ;  /* 0x000000ffff407224 */ /* 0x000fe200078e00d2 */
[----:B------:R-:W-:Y:S01]  /*1a390*/  MOV R112, R51 ;  /* 0x0000003300707202 */ /* 0x000fe20000000f00 */
[----:B------:R-:W-:Y:S01]  /*1a3a0*/  STG.E.U16 desc[UR24][R20.64+-0x100], R215 ;  /* 0xffff00d714007986 */ /* 0x000fe2000c101518 */
[----:B------:R-:W-:-:S02]  /*1a3b0*/  LOP3.LUT R11, R2, 0xff, RZ, 0xc0, !PT ;  /* 0x000000ff020b7812 */ /* 0x000fc400078ec0ff */
[----:B------:R-:W-:Y:S01]  /*1a3c0*/  SHF.R.U32.HI R10, RZ, 0x10, R2 ;  /* 0x00000010ff0a7819 */ /* 0x000fe20000011602 */
[----:B------:R-:W-:Y:S01]  /*1a3d0*/  IMAD.WIDE.U32 R2, R4, -0x2daee0ad, RZ ;  /* 0xd2511f5304027825 */ /* 0x000fe200078e00ff */
[----:B------:R-:W-:Y:S01]  /*1a3e0*/  PRMT R14, R11, 0x5410, R6 ;  /* 0x000054100b0e7816 */ /* 0x000fe20000000006 */
[----:B------:R-:W-:Y:S01]  /*1a3f0*/  STG.E.U16 desc[UR24][R20.64+-0xfe], R214 ;  /* 0xffff02d614007986 */ /* 0x000fe2000c101518 */
[----:B------:R-:W-:-:S03]  /*1a400*/  SHF.R.U32.HI R8, RZ, 0x10, R2 ;  /* 0x00000010ff087819 */ /* 0x000fc60000011602 */
[----:B------:R1:W5:Y:S01]  /*1a410*/  LDL.LU R212, [R1+0x11c] ;  /* 0x00011c0001d47983 */ /* 0x0003620000300800 */
[----:B------:R-:W-:Y:S02]  /*1a420*/  LOP3.LUT R4, R3, UR26, R24, 0x96, !PT ;  /* 0x0000001a03047c12 */ /* 0x000fe4000f8e9618 */
[C---:B------:R-:W-:Y:S01]  /*1a430*/  LOP3.LUT R3, R2.reuse, 0xffff, RZ, 0xc0, !PT ;  /* 0x0000ffff02037812 */ /* 0x040fe200078ec0ff */
[----:B------:R-:W-:Y:S01]  /*1a440*/  IMAD.MOV.U32 R129, RZ, RZ, R50 ;  /* 0x000000ffff817224 */ /* 0x000fe200078e0032 */
[----:B------:R-:W-:Y:S01]  /*1a450*/  LOP3.LUT R9, R2, 0xff, RZ, 0xc0, !PT ;  /* 0x000000ff02097812 */ /* 0x000fe200078ec0ff */
[----:B------:R-:W-:Y:S01]  /*1a460*/  IMAD.MOV.U32 R130, RZ, RZ, R49 ;  /* 0x000000ffff827224 */ /* 0x000fe200078e0031 */
[----:B------:R-:W-:Y:S01]  /*1a470*/  SHF.R.U32.HI R7, RZ, 0x18, R2 ;  /* 0x00000018ff077819 */ /* 0x000fe20000011602 */
[----:B------:R-:W-:Y:S01]  /*1a480*/  IMAD.MOV.U32 R131, RZ, RZ, R48 ;  /* 0x000000ffff837224 */ /* 0x000fe200078e0030 */
[----:B------:R-:W-:Y:S01]  /*1a490*/  LOP3.LUT R6, R10, 0xff, RZ, 0xc0, !PT ;  /* 0x000000ff0a067812 */ /* 0x000fe200078ec0ff */
[----:B------:R-:W-:Y:S01]  /*1a4a0*/  IMAD.MOV.U32 R98, RZ, RZ, R148 ;  /* 0x000000ffff627224 */ /* 0x000fe200078e0094 */
[----:B------:R-:W-:Y:S01]  /*1a4b0*/  LOP3.LUT R2, R8, 0xff, RZ, 0xc0, !PT ;  /* 0x000000ff08027812 */ /* 0x000fe200078ec0ff */
[----:B------:R-:W-:Y:S01]  /*1a4c0*/  IMAD.MOV.U32 R97, RZ, RZ, R149 ;  /* 0x000000ffff617224 */ /* 0x000fe200078e0095 */
[----:B------:R-:W-:Y:S01]  /*1a4d0*/  PRMT R13, R6, 0x5410, R12 ;  /* 0x00005410060d7816 */ /* 0x000fe2000000000c */
[----:B------:R-:W-:Y:S01]  /*1a4e0*/  IMAD.MOV.U32 R96, RZ, RZ, R150 ;  /* 0x000000ffff607224 */ /* 0x000fe200078e0096 */
[----:B------:R-:W-:Y:S01]  /*1a4f0*/  SHF.R.U32.HI R3, RZ, 0x8, R3 ;  /* 0x00000008ff037819 */ /* 0x000fe20000011603 */
[----:B------:R-:W-:Y:S01]  /*1a500*/  IMAD.MOV.U32 R115, RZ, RZ, R151 ;  /* 0x000000ffff737224 */ /* 0x000fe200078e0097 */
[----:B------:R-:W-:Y:S01]  /*1a510*/  PRMT R12, R2, 0x5410, R7 ;  /* 0x00005410020c7816 */ /* 0x000fe20000000007 */
[----:B------:R-:W-:Y:S01]  /*1a520*/  IMAD.MOV.U32 R82, RZ, RZ, R140 ;  /* 0x000000ffff527224 */ /* 0x000fe200078e008c */
[----:B------:R-:W-:Y:S01]  /*1a530*/  LOP3.LUT R2, R5, 0xffff, RZ, 0xc0, !PT ;  /* 0x0000ffff05027812 */ /* 0x000fe200078ec0ff */
[----:B------:R-:W-:Y:S01]  /*1a540*/  IMAD.MOV.U32 R81, RZ, RZ, R141 ;  /* 0x000000ffff517224 */ /* 0x000fe200078e008d */
[----:B------:R-:W-:Y:S01]  /*1a550*/  PRMT R11, R9, 0x5410, R3 ;  /* 0x00005410090b7816 */ /* 0x000fe20000000003 */
[----:B------:R-:W-:Y:S01]  /*1a560*/  IMAD.MOV.U32 R80, RZ, RZ, R142 ;  /* 0x000000ffff507224 */ /* 0x000fe200078e008e */
[----:B------:R-:W-:Y:S01]  /*1a570*/  SHF.R.U32.HI R3, RZ, 0x8, R2 ;  /* 0x00000008ff037819 */ /* 0x000fe20000011602 */
[----:B------:R-:W-:Y:S01]  /*1a580*/  IMAD.MOV.U32 R99, RZ, RZ, R143 ;  /* 0x000000ffff637224 */ /* 0x000fe200078e008f */
[----:B------:R-:W-:Y:S01]  /*1a590*/  LOP3.LUT R2, R5, 0xff, RZ, 0xc0, !PT ;  /* 0x000000ff05027812 */ /* 0x000fe200078ec0ff */
[----:B------:R-:W1:Y:S03]  /*1a5a0*/  LDSM.16.MT88.4 R148, [R197+0xa800] ;  /* 0x00a80000c594783b */ /* 0x000e660000004200 */
[----:B------:R-:W-:Y:S01]  /*1a5b0*/  PRMT R10, R2, 0x5410, R3 ;  /* 0x00005410020a7816 */ /* 0x000fe20000000003 */
[----:B------:R-:W3:Y:S01]  /*1a5c0*/  LDSM.16.MT88.4 R140, [R199+0xa800] ;  /* 0x00a80000c78c783b */ /* 0x000ee20000004200 */
[----:B------:R-:W-:-:S02]  /*1a5d0*/  SHF.R.U32.HI R3, RZ, 0x10, R5 ;  /* 0x00000010ff037819 */ /* 0x000fc40000011605 */
[C---:B------:R-:W-:Y:S01]  /*1a5e0*/  LOP3.LUT R2, R4.reuse, 0xffff, RZ, 0xc0, !PT ;  /* 0x0000ffff04027812 */ /* 0x040fe200078ec0ff */
[----:B------:R-:W4:Y:S01]  /*1a5f0*/  LDSM.16.MT88.4 R48, [R202+0xa800] ;  /* 0x00a80000ca30783b */ /* 0x000f220000004200 */
[----:B------:R-:W-:Y:S02]  /*1a600*/  SHF.R.U32.HI R8, RZ, 0x18, R5 ;  /* 0x00000018ff087819 */ /* 0x000fe40000011605 */
[----:B------:R-:W-:Y:S02]  /*1a610*/  SHF.R.U32.HI R6, RZ, 0x10, R4 ;  /* 0x00000010ff067819 */ /* 0x000fe40000011604 */
[----:B------:R-:W-:Y:S01]  /*1a620*/  MOV R83, R209 ;  /* 0x000000d100537202 */ /* 0x000fe20000000f00 */
[----:B------:R-:W-:Y:S01]  /*1a630*/  IMAD.MOV.U32 R25, RZ, RZ, R114 ;  /* 0x000000ffff197224 */ /* 0x000fe200078e0072 */
[----:B------:R-:W-:Y:S01]  /*1a640*/  LOP3.LUT R7, R4, 0xff, RZ, 0xc0, !PT ;  /* 0x000000ff04077812 */ /* 0x000fe200078ec0ff */
[----:B------:R1:W5:Y:S01]  /*1a650*/  LDL.LU R210, [R1+0x118] ;  /* 0x0001180001d27983 */ /* 0x0003620000300800 */
[----:B------:R-:W-:-:S02]  /*1a660*/  SHF.R.U32.HI R5, RZ, 0x18, R4 ;  /* 0x00000018ff057819 */ /* 0x000fc40000011604 */
[----:B------:R-:W-:Y:S01]  /*1a670*/  LOP3.LUT R4, R3, 0xff, RZ, 0xc0, !PT ;  /* 0x000000ff03047812 */ /* 0x000fe200078ec0ff */
[----:B------:R-:W-:Y:S01]  /*1a680*/  IMAD.MOV.U32 R23, RZ, RZ, R80 ;  /* 0x000000ffff177224 */ /* 0x000fe200078e0050 */
[----:B------:R-:W-:Y:S01]  /*1a690*/  SHF.R.U32.HI R3, RZ, 0x8, R2 ;  /* 0x00000008ff037819 */ /* 0x000fe20000011602 */
[----:B------:R-:W-:Y:S01]  /*1a6a0*/  IMAD.MOV.U32 R15, RZ, RZ, R81 ;  /* 0x000000ffff0f7224 */ /* 0x000fe200078e0051 */
[----:B------:R-:W-:Y:S01]  /*1a6b0*/  LOP3.LUT R2, R6, 0xff, RZ, 0xc0, !PT ;  /* 0x000000ff06027812 */ /* 0x000fe200078ec0ff */
[----:B------:R-:W-:Y:S01]  /*1a6c0*/  IMAD.MOV.U32 R35, RZ, RZ, R96 ;  /* 0x000000ffff237224 */ /* 0x000fe200078e0060 */
[----:B------:R-:W-:Y:S01]  /*1a6d0*/  PRMT R8, R4, 0x5410, R8 ;  /* 0x0000541004087816 */ /* 0x000fe20000000008 */
[----:B------:R-:W-:Y:S01]  /*1a6e0*/  IMAD.MOV.U32 R26, RZ, RZ, R97 ;  /* 0x000000ffff1a7224 */ /* 0x000fe200078e0061 */
[----:B------:R-:W-:Y:S01]  /*1a6f0*/  PRMT R6, R7, 0x5410, R3 ;  /* 0x0000541007067816 */ /* 0x000fe20000000003 */
[----:B------:R-:W-:Y:S01]  /*1a700*/  IMAD.MOV.U32 R27, RZ, RZ, R98 ;  /* 0x000000ffff1b7224 */ /* 0x000fe200078e0062 */
[----:B------:R-:W-:Y:S01]  /*1a710*/  PRMT R9, R2, 0x5410, R5 ;  /* 0x0000541002097816 */ /* 0x000fe20000000005 */
[----:B------:R-:W-:Y:S01]  /*1a720*/  IMAD.MOV.U32 R22, RZ, RZ, R99 ;  /* 0x000000ffff167224 */ /* 0x000fe200078e0063 */
[--C-:B------:R-:W-:Y:S01]  /*1a730*/  HSET2.LE.AND R4, R10, R0.reuse, PT ;  /* 0x000000000a047233 */ /* 0x100fe20003803000 */
[----:B------:R-:W-:Y:S01]  /*1a740*/  LDSM.16.MT88.4 R96, [R199+0xb800] ;  /* 0x00b80000c760783b */ /* 0x000fe20000004200 */
[----:B------:R-:W-:-:S02]  /*1a750*/  HSET2.LE.AND R3, R8, R0, PT ;  /* 0x0000000008037233 */ /* 0x000fc40003803000 */
[--C-:B------:R-:W-:Y:S01]  /*1a760*/  HSET2.LE.AND R2, R14, R0.reuse, PT ;  /* 0x000000000e027233 */ /* 0x100fe20003803000 */
[----:B------:R-:W-:Y:S01]  /*1a770*/  IMAD.MOV.U32 R24, RZ, RZ, R113 ;  /* 0x000000ffff187224 */ /* 0x000fe200078e0071 */
[--C-:B------:R-:W-:Y:S01]  /*1a780*/  HSET2.LE.AND R5, R13, R0.reuse, PT ;  /* 0x000000000d057233 */ /* 0x100fe20003803000 */
[----:B------:R-:W-:Y:S01]  /*1a790*/  IMAD.MOV.U32 R34, RZ, RZ, R115 ;  /* 0x000000ffff227224 */ /* 0x000fe200078e0073 */
[--C-:B------:R-:W-:Y:S01]  /*1a7a0*/  HSET2.LE.AND R7, R11, R0.reuse, PT ;  /* 0x000000000b077233 */ /* 0x100fe20003803000 */
[----:B--2---:R-:W-:Y:S01]  /*1a7b0*/  STG.E.U16 desc[UR24][R32.64+-0x100], R211 ;  /* 0xffff00d320007986 */ /* 0x004fe2000c101518 */
[--C-:B------:R-:W-:Y:S02]  /*1a7c0*/  HSET2.LE.AND R8, R12, R0.reuse, PT ;  /* 0x000000000c087233 */ /* 0x100fe40003803000 */
[--C-:B------:R-:W-:Y:S01]  /*1a7d0*/  HSET2.LE.AND R6, R6, R0.reuse, PT ;  /* 0x0000000006067233 */ /* 0x100fe20003803000 */
[----:B------:R-:W-:Y:S01]  /*1a7e0*/  STG.E.U16 desc[UR24][R32.64+-0xfe], R213 ;  /* 0xffff02d520007986 */ /* 0x000fe2000c101518 */
[----:B------:R-:W-:Y:S01]  /*1a7f0*/  HSET2.LE.AND R0, R9, R0, PT ;  /* 0x0000000009007233 */ /* 0x000fe20003803000 */
[----:B------:R-:W-:Y:S01]  /*1a800*/  IMAD.MOV.U32 R13, RZ, RZ, R131 ;  /* 0x000000ffff0d7224 */ /* 0x000fe200078e0083 */
[----:B------:R-:W-:Y:S01]  /*1a810*/  LOP3.LUT R128, R4, R129, RZ, 0xc0, !PT ;  /* 0x0000008104807212 */ /* 0x000fe200078ec0ff */
[----:B------:R-:W-:Y:S01]  /*1a820*/  IMAD.MOV.U32 R9, RZ, RZ, R127 ;  /* 0x000000ffff097224 */ /* 0x000fe200078e007f */
[----:B------:R-:W-:Y:S01]  /*1a830*/  LOP3.LUT R129, R3, R130, RZ, 0xc0, !PT ;  /* 0x0000008203817212 */ /* 0x000fe200078ec0ff */
[----:B------:R-:W-:Y:S01]  /*1a840*/  IMAD.MOV.U32 R12, RZ, RZ, R64 ;  /* 0x000000ffff0c7224 */ /* 0x000fe200078e0040 */
[----:B------:R-:W-:Y:S01]  /*1a850*/  LOP3.LUT R130, R2, R126, RZ, 0xc0, !PT ;  /* 0x0000007e02827212 */ /* 0x000fe200078ec0ff */
[----:B------:R2:W5:Y:S01]  /*1a860*/  LDL.LU R209, [R1+0x114] ;  /* 0x0001140001d17983 */ /* 0x0005620000300800 */
[----:B------:R-:W-:-:S02]  /*1a870*/  LOP3.LUT R131, R5, R125, RZ, 0xc0, !PT ;  /* 0x0000007d05837212 */ /* 0x000fc400078ec0ff */
[----:B------:R-:W-:Y:S02]  /*1a880*/  LOP3.LUT R125, R0, R65, RZ, 0xc0, !PT ;  /* 0x00000041007d7212 */ /* 0x000fe400078ec0ff */
[----:B------:R-:W-:Y:S02]  /*1a890*/  LOP3.LUT R126, R7, R67, RZ, 0xc0, !PT ;  /* 0x00000043077e7212 */ /* 0x000fe400078ec0ff */
[----:B------:R-:W-:Y:S02]  /*1a8a0*/  LOP3.LUT R127, R8, R66, RZ, 0xc0, !PT ;  /* 0x00000042087f7212 */ /* 0x000fe400078ec0ff */
[----:B------:R-:W-:Y:S01]  /*1a8b0*/  LOP3.LUT R124, R6, R124, RZ, 0xc0, !PT ;  /* 0x0000007c067c7212 */ /* 0x000fe200078ec0ff */
[----:B------:R-:W2:Y:S01]  /*1a8c0*/  LDSM.16.MT88.4 R64, [R201+0xa800] ;  /* 0x00a80000c940783b */ /* 0x000ea20000004200 */
[----:B------:R-:W-:Y:S02]  /*1a8d0*/  IMAD.MOV.U32 R11, RZ, RZ, R82 ;  /* 0x000000ffff0b7224 */ /* 0x000fe400078e0052 */
[----:B------:R-:W-:Y:S01]  /*1a8e0*/  IMAD.MOV.U32 R10, RZ, RZ, R83 ;  /* 0x000000ffff0a7224 */ /* 0x000fe200078e0053 */
[----:B------:R-:W2:Y:S04]  /*1a8f0*/  LDSM.16.MT88.4 R4, [R201+0xb800] ;  /* 0x00b80000c904783b */ /* 0x000ea80000004200 */
[----:B------:R-:W2:Y:S01]  /*1a900*/  LDSM.16.MT88.4 R80, [R197+0xb800] ;  /* 0x00b80000c550783b */ /* 0x000ea20000004200 */
[----:B------:R-:W-:-:S03]  /*1a910*/  IMAD.MOV.U32 R14, RZ, RZ, R112 ;  /* 0x000000ffff0e7224 */ /* 0x000fc600078e0070 */
[----:B------:R-:W2:Y:S01]  /*1a920*/  LDSM.16.MT88.4 R112, [R202+0xb800] ;  /* 0x00b80000ca70783b */ /* 0x000ea20000004200 */
[----:B------:R-:W-:Y:S01]  /*1a930*/  FADD.FTZ R0, R217, R24 ;  /* 0x00000018d9007221 */ /* 0x000fe20000010000 */
[----:B-1----:R-:W-:Y:S02]  /*1a940*/  HMMA.16816.F32 R152, R128, R148, R152 ;  /* 0x000000948098723c */ /* 0x002fe40000001898 */
[----:B---3--:R1:W-:Y:S01]  /*1a950*/  STG.E.U16 desc[UR24][R30.64+-0x100], R183 ;  /* 0xffff00b71e007986 */ /* 0x0083e2000c101518 */
[----:B------:R-:W-:-:S03]  /*1a960*/  FADD.FTZ R0, R216, R0 ;  /* 0x00000000d8007221 */ /* 0x000fc60000010000 */
[C---:B------:R-:W-:Y:S01]  /*1a970*/  HMMA.16816.F32 R168, R124.reuse, R148, R168 ;  /* 0x000000947ca8723c */ /* 0x040fe200000018a8 */
[----:B------:R1:W-:Y:S04]  /*1a980*/  STG.E.U16 desc[UR24][R30.64+-0xfe], R182 ;  /* 0xffff02b61e007986 */ /* 0x0003e8000c101518 */
[----:B------:R1:W5:Y:S01]  /*1a990*/  LDL.LU R208, [R1+0x110] ;  /* 0x0001100001d07983 */ /* 0x0003620000300800 */
[----:B------:R-:W-:Y:S06]  /*1a9a0*/  HMMA.16816.F32 R164, R124, R150, R164 ;  /* 0x000000967ca4723c */ /* 0x000fec00000018a4 */
[-C--:B------:R-:W-:Y:S01]  /*1a9b0*/  HMMA.16816.F32 R144, R128, R140.reuse, R144 ;  /* 0x0000008c8090723c */ /* 0x080fe20000001890 */
[----:B----4-:R1:W-:Y:S05]  /*1a9c0*/  STG.E.U16 desc[UR24][R28.64+-0x100], R139 ;  /* 0xffff008b1c007986 */ /* 0x0103ea000c101518 */
[C---:B------:R-:W-:Y:S01]  /*1a9d0*/  HMMA.16816.F32 R160, R124.reuse, R140, R160 ;  /* 0x0000008c7ca0723c */ /* 0x040fe200000018a0 */
[----:B------:R1:W-:Y:S05]  /*1a9e0*/  STG.E.U16 desc[UR24][R28.64+-0xfe], R138 ;  /* 0xffff028a1c007986 */ /* 0x0003ea000c101518 */
[----:B------:R-:W-:Y:S01]  /*1a9f0*/  HMMA.16816.F32 R156, R124, R142, R156 ;  /* 0x0000008e7c9c723c */ /* 0x000fe2000000189c */
[----:B------:R1:W-:Y:S01]  /*1aa00*/  STG.E.U16 desc[UR24][R20.64+-0xf0], R195 ;  /* 0xffff10c314007986 */ /* 0x0003e2000c101518 */
[----:B------:R-:W-:-:S03]  /*1aa10*/  FADD.FTZ R0, R219, R0 ;  /* 0x00000000db007221 */ /* 0x000fc60000010000 */
[----:B------:R1:W5:Y:S01]  /*1aa20*/  LDL.LU R207, [R1+0x10c] ;  /* 0x00010c0001cf7983 */ /* 0x0003620000300800 */
[C---:B------:R-:W-:Y:S03]  /*1aa30*/  HMMA.16816.F32 R148, R128.reuse, R150, R36 ;  /* 0x000000968094723c */ /* 0x040fe60000001824 */
[----:B------:R1:W-:Y:S03]  /*1aa40*/  STG.E.U16 desc[UR24][R20.64+-0xee], R194 ;  /* 0xffff12c214007986 */ /* 0x0003e6000c101518 */
[C---:B------:R-:W-:Y:S01]  /*1aa50*/  HMMA.16816.F32 R140, R128.reuse, R142, R40 ;  /* 0x0000008e808c723c */ /* 0x040fe20000001828 */
[----:B------:R1:W-:Y:S04]  /*1aa60*/  STG.E.U16 desc[UR24][R32.64+-0xf0], R193 ;  /* 0xffff10c120007986 */ /* 0x0003e8000c101518 */
[----:B------:R1:W5:Y:S01]  /*1aa70*/  LDL.LU R206, [R1+0x108] ;  /* 0x0001080001ce7983 */ /* 0x0003620000300800 */
[-C--:B------:R-:W-:Y:S03]  /*1aa80*/  HMMA.16816.F32 R36, R128, R48.reuse, R44 ;  /* 0x000000308024723c */ /* 0x080fe6000000182c */
[----:B------:R1:W-:Y:S03]  /*1aa90*/  STG.E.U16 desc[UR24][R32.64+-0xee], R192 ;  /* 0xffff12c020007986 */ /* 0x0003e6000c101518 */
[C---:B------:R-:W-:Y:S01]  /*1aaa0*/  HMMA.16816.F32 R40, R124.reuse, R48, R52 ;  /* 0x000000307c28723c */ /* 0x040fe20000001834 */
[----:B------:R1:W-:Y:S04]  /*1aab0*/  STG.E.U16 desc[UR24][R30.64+-0xf0], R181 ;  /* 0xffff10b51e007986 */ /* 0x0003e8000c101518 */
[----:B------:R1:W5:Y:S01]  /*1aac0*/  LDL.LU R205, [R1+0x104] ;  /* 0x0001040001cd7983 */ /* 0x0003620000300800 */
[-C--:B------:R-:W-:Y:S03]  /*1aad0*/  HMMA.16816.F32 R44, R124, R50.reuse, R56 ;  /* 0x000000327c2c723c */ /* 0x080fe60000001838 */
[----:B------:R1:W-:Y:S03]  /*1aae0*/  STG.E.U16 desc[UR24][R30.64+-0xee], R180 ;  /* 0xffff12b41e007986 */ /* 0x0003e6000c101518 */
[----:B------:R-:W-:Y:S01]  /*1aaf0*/  HMMA.16816.F32 R48, R128, R50, R60 ;  /* 0x000000328030723c */ /* 0x000fe2000000183c */
[----:B------:R1:W-:Y:S04]  /*1ab00*/  STG.E.U16 desc[UR24][R28.64+-0xf0], R179 ;  /* 0xffff10b31c007986 */ /* 0x0003e8000c101518 */
[----:B------:R1:W5:Y:S01]  /*1ab10*/  LDL.LU R204, [R1+0x100] ;  /* 0x0001000001cc7983 */ /* 0x0003620000300800 */
[-C--:B--2---:R-:W-:Y:S06]  /*1ab20*/  HMMA.16816.F32 R56, R124, R64.reuse, R68 ;  /* 0x000000407c38723c */ /* 0x084fec0000001844 */
[----:B------:R-:W-:Y:S01]  /*1ab30*/  HMMA.16816.F32 R52, R128, R64, R220 ;  /* 0x000000408034723c */ /* 0x000fe200000018dc */
[----:B------:R1:W-:Y:S05]  /*1ab40*/  STG.E.U16 desc[UR24][R28.64+-0xee], R178 ;  /* 0xffff12b21c007986 */ /* 0x0003ea000c101518 */
[-C--:B------:R-:W-:Y:S01]  /*1ab50*/  HMMA.16816.F32 R60, R124, R66.reuse, R76 ;  /* 0x000000427c3c723c */ /* 0x080fe2000000184c */
[----:B------:R1:W-:Y:S04]  /*1ab60*/  STG.E.U16 desc[UR24][R20.64+-0xe0], R191 ;  /* 0xffff20bf14007986 */ /* 0x0003e8000c101518 */
[----:B------:R1:W5:Y:S01]  /*1ab70*/  LDL.LU R203, [R1+0xfc] ;  /* 0x0000fc0001cb7983 */ /* 0x0003620000300800 */
[----:B------:R-:W-:Y:S03]  /*1ab80*/  HMMA.16816.F32 R64, R128, R66, R116 ;  /* 0x000000428040723c */ /* 0x000fe60000001874 */
[----:B------:R1:W-:Y:S03]  /*1ab90*/  STG.E.U16 desc[UR24][R20.64+-0xde], R190 ;  /* 0xffff22be14007986 */ /* 0x0003e6000c101518 */
[-C--:B------:R-:W-:Y:S01]  /*1aba0*/  HMMA.16816.F32 R120, R124, R4.reuse, R120 ;  /* 0x000000047c78723c */ /* 0x080fe20000001878 */
[----:B------:R1:W-:Y:S04]  /*1abb0*/  STG.E.U16 desc[UR24][R32.64+-0xe0], R189 ;  /* 0xffff20bd20007986 */ /* 0x0003e8000c101518 */
[----:B------:R1:W5:Y:S01]  /*1abc0*/  LDL.LU R200, [R1+0xf8] ;  /* 0x0000f80001c87983 */ /* 0x0003620000300800 */
[----:B------:R-:W-:Y:S03]  /*1abd0*/  HMMA.16816.F32 R116, R128, R4, R244 ;  /* 0x000000048074723c */ /* 0x000fe600000018f4 */
[----:B------:R1:W-:Y:S03]  /*1abe0*/  STG.E.U16 desc[UR24][R32.64+-0xde], R188 ;  /* 0xffff22bc20007986 */ /* 0x0003e6000c101518 */
[----:B------:R-:W-:Y:S01]  /*1abf0*/  HMMA.16816.F32 R76, R124, R82, R84 ;  /* 0x000000527c4c723c */ /* 0x000fe20000001854 */
[----:B------:R-:W-:Y:S01]  /*1ac00*/  IADD3 R5, P1, R20, -0x140, RZ ;  /* 0xfffffec014057810 */ /* 0x000fe20007f3e0ff */
[----:B------:R1:W-:Y:S04]  /*1ac10*/  STG.E.U16 desc[UR24][R30.64+-0xe0], R177 ;  /* 0xffff20b11e007986 */ /* 0x0003e8000c101518 */
[----:B------:R-:W-:Y:S01]  /*1ac20*/  HMMA.16816.F32 R84, R128, R96, R240 ;  /* 0x000000608054723c */ /* 0x000fe200000018f0 */
[----:B------:R1:W-:Y:S04]  /*1ac30*/  STG.E.U16 desc[UR24][R30.64+-0xde], R176 ;  /* 0xffff22b01e007986 */ /* 0x0003e8000c101518 */
[----:B------:R1:W-:Y:S02]  /*1ac40*/  STG.E.U16 desc[UR24][R28.64+-0xe0], R137 ;  /* 0xffff20891c007986 */ /* 0x0003e4000c101518 */
[----:B------:R-:W-:Y:S01]  /*1ac50*/  FADD.FTZ R241, R218, R0 ;  /* 0x00000000daf17221 */ /* 0x000fe20000010000 */
[----:B------:R-:W-:Y:S01]  /*1ac60*/  IADD3.X R0, R21, -0x1, RZ, P1, !PT ;  /* 0xffffffff15007810 */ /* 0x000fe20000ffe4ff */
[----:B------:R1:W-:Y:S04]  /*1ac70*/  STG.E.U16 desc[UR24][R28.64+-0xde], R136 ;  /* 0xffff22881c007986 */ /* 0x0003e8000c101518 */
[----:B------:R1:W5:Y:S04]  /*1ac80*/  LDL.LU R198, [R1+0xf4] ;  /* 0x0000f40001c67983 */ /* 0x0003680000300800 */
[----:B------:R1:W-:Y:S04]  /*1ac90*/  STG.E.U16 desc[UR24][R20.64+-0xd0], R187 ;  /* 0xffff30bb14007986 */ /* 0x0003e8000c101518 */
[----:B------:R1:W-:Y:S04]  /*1aca0*/  STG.E.U16 desc[UR24][R20.64+-0xce], R186 ;  /* 0xffff32ba14007986 */ /* 0x0003e8000c101518 */
[----:B------:R1:W5:Y:S04]  /*1acb0*/  LDL.LU R196, [R1+0xf0] ;  /* 0x0000f00001c47983 */ /* 0x0003680000300800 */
[----:B------:R1:W-:Y:S04]  /*1acc0*/  STG.E.U16 desc[UR24][R32.64+-0xd0], R185 ;  /* 0xffff30b920007986 */ /* 0x0003e8000c101518 */
[----:B------:R1:W-:Y:S04]  /*1acd0*/  STG.E.U16 desc[UR24][R32.64+-0xce], R184 ;  /* 0xffff32b820007986 */ /* 0x0003e8000c101518 */
[----:B------:R1:W-:Y:S04]  /*1ace0*/  STG.E.U16 desc[UR24][R30.64+-0xd0], R175 ;  /* 0xffff30af1e007986 */ /* 0x0003e8000c101518 */
[----:B------:R1:W-:Y:S04]  /*1acf0*/  STG.E.U16 desc[UR24][R30.64+-0xce], R174 ;  /* 0xffff32ae1e007986 */ /* 0x0003e8000c101518 */
[----:B------:R1:W-:Y:S04]  /*1ad00*/  STL [R1+0x7c], R5 ;  /* 0x00007c0501007387 */ /* 0x0003e80000100800 */
[----:B------:R1:W-:Y:S04]  /*1ad10*/  STG.E.U16 desc[UR24][R28.64+-0xd0], R173 ;  /* 0xffff30ad1c007986 */ /* 0x0003e8000c101518 */
[----:B------:R1:W-:Y:S04]  /*1ad20*/  STG.E.U16 desc[UR24][R28.64+-0xce], R172 ;  /* 0xffff32ac1c007986 */ /* 0x0003e8000c101518 */
[----:B------:R1:W-:Y:S01]  /*1ad30*/  STL [R1+0x78], R0 ;  /* 0x0000780001007387 */ /* 0x0003e20000100800 */
        /* <DEDUP_REMOVED lines=9> */
[----:B------:R-:W-:Y:S01]  /*1add0*/  FADD.FTZ R3, R27, R3 ;  /* 0x000000031b037221 */ /* 0x000fe20000010000 */
[----:B------:R-:W-:-:S03]  /*1ade0*/  FADD.FTZ R2, R252, R2 ;  /* 0x00000002fc027221 */ /* 0x000fc60000010000 */
[----:B------:R-:W-:Y:S01]  /*1adf0*/  HMMA.16816.F32 R92, R124, R98, R92 ;  /* 0x000000627c5c723c */ /* 0x000fe2000000185c */
[----:B------:R-:W-:-:S05]  /*1ae00*/  @UP0 UIADD3 UR27, UR27, -0x6, URZ ;  /* 0xfffffffa1b1b0890 */ /* 0x000fca000fffe03f */
[C---:B------:R-:W-:Y:S06]  /*1ae10*/  HMMA.16816.F32 R104, R124.reuse, R112, R104 ;  /* 0x000000707c68723c */ /* 0x040fec0000001868 */
[C---:B------:R-:W-:Y:S06]  /*1ae20*/  HMMA.16816.F32 R108, R124.reuse, R114, R108 ;  /* 0x000000727c6c723c */ /* 0x040fec000000186c */
[----:B------:R-:W-:Y:S01]  /*1ae30*/  HMMA.16816.F32 R124, R124, R6, R100 ;  /* 0x000000067c7c723c */ /* 0x000fe20000001864 */
[----:B------:R-:W-:-:S05]  /*1ae40*/  FADD.FTZ R240, R15, R2 ;  /* 0x000000020ff07221 */ /* 0x000fca0000010000 */
[C---:B------:R-:W-:Y:S06]  /*1ae50*/  HMMA.16816.F32 R68, R128.reuse, R80, R228 ;  /* 0x000000508044723c */ /* 0x040fec00000018e4 */
[C---:B------:R-:W-:Y:S06]  /*1ae60*/  HMMA.16816.F32 R100, R128.reuse, R112, R248 ;  /* 0x000000708064723c */ /* 0x040fec00000018f8 */
[C---:B------:R-:W-:Y:S06]  /*1ae70*/  HMMA.16816.F32 R80, R128.reuse, R82, R224 ;  /* 0x000000528050723c */ /* 0x040fec00000018e0 */
[C---:B------:R-:W-:Y:S06]  /*1ae80*/  HMMA.16816.F32 R96, R128.reuse, R98, R236 ;  /* 0x000000628060723c */ /* 0x040fec00000018ec */
[----:B------:R-:W-:Y:S01]  /*1ae90*/  HMMA.16816.F32 R112, R128, R114, R232 ;  /* 0x000000728070723c */ /* 0x000fe200000018e8 */
[----:B------:R-:W-:-:S05]  /*1aea0*/  FADD.FTZ R236, R23, R3 ;  /* 0x0000000317ec7221 */ /* 0x000fca0000010000 */
[----:B------:R-:W-:Y:S01]  /*1aeb0*/  HMMA.16816.F32 R128, R128, R6, R16 ;  /* 0x000000068080723c */ /* 0x000fe20000001810 */
[----:B------:R-:W-:Y:S01]  /*1aec0*/  FADD.FTZ R233, R22, R4 ;  /* 0x0000000416e97221 */ /* 0x000fe20000010000 */
[----:B------:R-:W-:-:S07]  /*1aed0*/  NOP ;  /* 0x0000000000007918 */ /* 0x000fce0000000000 */
[----:B-1----:R-:W-:-:S15]  /*1aee0*/  @P0 BRA `(.L_x_1384) ;  /* 0x0000000000040947 */ /* 0x002fde0003800000 */
.L_x_1371:
[----:B------:R-:W-:-:S12]  /*1aef0*/  UIADD3 UR27, UR42, -0x1, URZ ;  /* 0xffffffff2a1b7890 */ /* 0x000fd8000fffe03f */
.L_x_1384:
[----:B------:R-:W-:-:S13]  /*1af00*/  ISETP.LE.AND P0, PT, RZ, UR27, PT ;  /* 0x0000001bff007c0c */ /* 0x000fda000bf03270 */
[----:B------:R-:W-:Y:S05]  /*1af10*/  @!P0 BRA `(.L_x_1385) ;  /* 0x0000004800648947 */ /* 0x000fea0003800000 */
[----:B------:R-:W2:Y:S01]  /*1af20*/  LDL.LU R4, [R1+0xbc] ;  /* 0x0000bc0001047983 */ /* 0x000ea20000300800 */
[----:B------:R-:W-:Y:S01]  /*1af30*/  ULDC UR5, c[0x0][0x2d0] ;  /* 0x0000b40000057ab9 */ /* 0x000fe20000000800 */
[----:B------:R-:W-:Y:S01]  /*1af40*/  ULDC UR4, c[0x0][0x2d8] ;  /* 0x0000b60000047ab9 */ /* 0x000fe20000000800 */
[----:B------:R-:W1:Y:S01]  /*1af50*/  S2R R2, SR_TID.X ;  /* 0x0000000000027919 */ /* 0x000e620000002100 */
[----:B------:R-:W-:Y:S01]  /*1af60*/  IMAD.U32 R213, RZ, RZ, UR13 ;  /* 0x0000000dffd57e24 */ /* 0x000fe2000f8e00ff */
[----:B------:R-:W-:Y:S01]  /*1af70*/  MOV R136, R134 ;  /* 0x0000008600887202 */ /* 0x000fe20000000f00 */
[----:B------:R-:W-:Y:S01]  /*1af80*/  ULDC UR8, c[0x0][0x2d0] ;  /* 0x0000b40000087ab9 */ /* 0x000fe20000000800 */
[----:B------:R-:W3:Y:S04]  /*1af90*/  LDL.LU R6, [R1+0xd4] ;  /* 0x0000d40001067983 */ /* 0x000ee80000300800 */
[----:B------:R-:W4:Y:S01]  /*1afa0*/  LDL.LU R5, [R1+0xd0] ;  /* 0x0000d00001057983 */ /* 0x000f220000300800 */
[----:B------:R-:W-:-:S02]  /*1afb0*/  USHF.L.U32 UR10, UR4, 0x3, URZ ;  /* 0x00000003040a7899 */ /* 0x000fc4000800063f */
[----:B------:R-:W-:Y:S02]  /*1afc0*/  UIMAD UR42, UR4, 0x48, URZ ;  /* 0x00000048042a78a4 */ /* 0x000fe4000f8e023f */
[----:B------:R-:W-:Y:S02]  /*1afd0*/  USHF.R.S32.HI UR39, URZ, 0x1f, UR4 ;  /* 0x0000001f3f277899 */ /* 0x000fe40008011404 */
[----:B------:R-:W-:Y:S02]  /*1afe0*/  UIMAD.WIDE.U32 UR44, UR4, 0x70, URZ ;  /* 0x00000070042c78a5 */ /* 0x000fe4000f8e003f */
[----:B------:R-:W-:Y:S02]  /*1aff0*/  UIMAD UR4, UR4, 0x38, UR10 ;  /* 0x00000038040478a4 */ /* 0x000fe4000f8e020a */
[----:B------:R-:W-:Y:S02]  /*1b000*/  USHF.R.S32.HI UR6, URZ, 0x1f, UR10 ;  /* 0x0000001f3f067899 */ /* 0x000fe4000801140a */
[----:B------:R-:W-:-:S02]  /*1b010*/  UIADD3 UR4, UR4, 0x1, URZ ;  /* 0x0000000104047890 */ /* 0x000fc4000fffe03f */
[----:B------:R-:W-:Y:S02]  /*1b020*/  UIMAD UR39, UR39, 0x70, URZ ;  /* 0x00000070272778a4 */ /* 0x000fe4000f8e023f */
[----:B------:R-:W-:Y:S02]  /*1b030*/  USHF.R.S32.HI UR40, URZ, 0x1f, UR4 ;  /* 0x0000001f3f287899 */ /* 0x000fe40008011404 */
[----:B------:R-:W-:Y:S02]  /*1b040*/  USHF.L.U32 UR11, UR10, 0x1, URZ ;  /* 0x000000010a0b7899 */ /* 0x000fe4000800063f */
[----:B------:R-:W-:Y:S02]  /*1b050*/  USHF.L.U32 UR43, UR42, 0x1, URZ ;  /* 0x000000012a2b7899 */ /* 0x000fe4000800063f */
[----:B------:R-:W-:Y:S01]  /*1b060*/  USHF.L.U64.HI UR10, UR10, 0x1, UR6 ;  /* 0x000000010a0a7899 */ /* 0x000fe20008010206 */
[----:B-1----:R-:W-:Y:S01]  /*1b070*/  SHF.R.S32.HI R0, RZ, 0x1f, R2 ;  /* 0x0000001fff007819 */ /* 0x002fe20000011402 */
[----:B------:R-:W-:-:S02]  /*1b080*/  USHF.L.U32 UR41, UR4, 0x1, URZ ;  /* 0x0000000104297899 */ /* 0x000fc4000800063f */
[----:B------:R-:W-:Y:S01]  /*1b090*/  USHF.L.U64.HI UR40, UR4, 0x1, UR40 ;  /* 0x0000000104287899 */ /* 0x000fe20008010228 */
[----:B------:R-:W-:Y:S01]  /*1b0a0*/  LEA.HI R0, R0, R2, RZ, 0x3 ;  /* 0x0000000200007211 */ /* 0x000fe200078f18ff */
[----:B------:R-:W-:Y:S01]  /*1b0b0*/  UIADD3 UR39, UR45, UR39, URZ ;  /* 0x000000272d277290 */ /* 0x000fe2000fffe03f */
[----:B------:R-:W-:Y:S02]  /*1b0c0*/  ULDC UR4, c[0x0][0x2ec] ;  /* 0x0000bb0000047ab9 */ /* 0x000fe40000000800 */
[----:B------:R-:W-:Y:S01]  /*1b0d0*/  LOP3.LUT R0, R0, 0xfffffff8, RZ, 0xc0, !PT ;  /* 0xfffffff800007812 */ /* 0x000fe200078ec0ff */
[----:B------:R-:W-:-:S04]  /*1b0e0*/  ULDC.64 UR6, c[0x0][0x248] ;  /* 0x0000920000067ab9 */ /* 0x000fc80000000a00 */
[----:B------:R-:W-:Y:S02]  /*1b0f0*/  IMAD.IADD R0, R2, 0x1, -R0 ;  /* 0x0000000102007824 */ /* 0x000fe400078e0a00 */
[----:B------:R-:W-:-:S03]  /*1b100*/  IMAD.MOV.U32 R2, RZ, RZ, R132 ;  /* 0x000000ffff027224 */ /* 0x000fc600078e0084 */
[----:B------:R-:W-:-:S04]  /*1b110*/  SHF.L.U32 R0, R0, 0x3, RZ ;  /* 0x0000000300007819 */ /* 0x000fc800000006ff */
[----:B------:R-:W-:Y:S01]  /*1b120*/  ISETP.GE.AND P0, PT, R0, UR5, PT ;  /* 0x0000000500007c0c */ /* 0x000fe2000bf06270 */
[----:B------:R-:W-:Y:S01]  /*1b130*/  USHF.R.S32.HI UR5, URZ, 0x1f, UR42 ;  /* 0x0000001f3f057899 */ /* 0x000fe2000801142a */
[----:B------:R-:W-:-:S03]  /*1b140*/  MOV R0, 0x7054 ;  /* 0x0000705400007802 */ /* 0x000fc60000000f00 */
[----:B------:R-:W-:Y:S01]  /*1b150*/  USHF.L.U64.HI UR42, UR42, 0x1, UR5 ;  /* 0x000000012a2a7899 */ /* 0x000fe20008010205 */
[----:B------:R-:W-:Y:S02]  /*1b160*/  PRMT R213, R213, R0, UR13 ;  /* 0x0000000dd5d57e16 */ /* 0x000fe40008000000 */
[----:B-----5:R-:W-:-:S05]  /*1b170*/  MOV R0, R133 ;  /* 0x0000008500007202 */ /* 0x020fca0000000f00 */
[----:B------:R-:W1:Y:S08]  /*1b180*/  @!P0 LDC.64 R10, c[0x0][0x220] ;  /* 0x00008800ff0a8b82 */ /* 0x000e700000000a00 */
[----:B------:R-:W1:Y:S02]  /*1b190*/  @!P0 LDC.64 R8, c[0x0][0x220] ;  /* 0x00008800ff088b82 */ /* 0x000e640000000a00 */
[----:B-1----:R1:W-:Y:S04]  /*1b1a0*/  @!P0 STL.64 [R1+0xb0], R10 ;  /* 0x0000b00a01008387 */ /* 0x0023e80000100a00 */
[----:B------:R1:W-:Y:S01]  /*1b1b0*/  @!P0 STL.64 [R1+0xa8], R8 ;  /* 0x0000a80801008387 */ /* 0x0003e20000100a00 */
[----:B--2---:R-:W-:-:S02]  /*1b1c0*/  VIADD R3, R4, 0x4 ;  /* 0x0000000404037836 */ /* 0x004fc40000000000 */
[----:B-1----:R-:W-:-:S04]  /*1b1d0*/  IMAD.WIDE.U32 R10, R4, -0x326172a9, RZ ;  /* 0xcd9e8d57040a7825 */ /* 0x002fc800078e00ff */
[----:B------:R-:W-:Y:S01]  /*1b1e0*/  IMAD.WIDE.U32 R8, R3, -0x326172a9, RZ ;  /* 0xcd9e8d5703087825 */ /* 0x000fe200078e00ff */
[----:B------:R-:W-:Y:S03]  /*1b1f0*/  STL.64 [R1+0x98], R10 ;  /* 0x0000980a01007387 */ /* 0x000fe60000100a00 */
[----:B---3--:R-:W-:Y:S01]  /*1b200*/  IMAD.WIDE.U32 R250, R6, -0x2daee0ad, RZ ;  /* 0xd2511f5306fa7825 */ /* 0x008fe200078e00ff */
[----:B------:R1:W-:Y:S01]  /*1b210*/  STL.64 [R1+0x90], R8 ;  /* 0x0000900801007387 */ /* 0x0003e20000100a00 */
[-C--:B----4-:R-:W-:Y:S02]  /*1b220*/  LOP3.LUT R4, R11, R5.reuse, RZ, 0x3c, !PT ;  /* 0x000000050b047212 */ /* 0x090fe400078e3cff */
[----:B------:R-:W-:Y:S01]  /*1b230*/  LOP3.LUT R5, R9, R5, RZ, 0x3c, !PT ;  /* 0x0000000509057212 */ /* 0x000fe200078e3cff */
[----:B------:R-:W-:Y:S01]  /*1b240*/  IMAD.MOV.U32 R3, RZ, RZ, R135 ;  /* 0x000000ffff037224 */ /* 0x000fe200078e0087 */
[----:B-1----:R-:W2:Y:S04]  /*1b250*/  LDL.LU.64 R8, [R1+0xd8] ;  /* 0x0000d80001087983 */ /* 0x002ea80000300a00 */
[----:B------:R-:W3:Y:S01]  /*1b260*/  LDL.LU.64 R6, [R1+0xe0] ;  /* 0x0000e00001067983 */ /* 0x000ee20000300a00 */
[----:B------:R-:W-:-:S04]  /*1b270*/  IMAD.WIDE.U32 R10, R4, -0x2daee0ad, RZ ;  /* 0xd2511f53040a7825 */ /* 0x000fc800078e00ff */
[----:B------:R-:W-:Y:S01]  /*1b280*/  IMAD.WIDE.U32 R4, R5, -0x2daee0ad, RZ ;  /* 0xd2511f5305047825 */ /* 0x000fe200078e00ff */
[----:B------:R-:W-:Y:S04]  /*1b290*/  STL.64 [R1+0x88], R10 ;  /* 0x0000880a01007387 */ /* 0x000fe80000100a00 */
[----:B------:R2:W-:Y:S02]  /*1b2a0*/  STL.64 [R1+0x80], R4 ;  /* 0x0000800401007387 */ /* 0x0005e40000100a00 */
[----:B--2---:R-:W-:Y:S01]  /*1b2b0*/  IMAD.MOV.U32 R5, RZ, RZ, R9 ;  /* 0x000000ffff057224 */ /* 0x004fe200078e0009 */
[----:B---3--:R-:W-:-:S05]  /*1b2c0*/  MOV R4, R6 ;  /* 0x0000000600047202 */ /* 0x008fca0000000f00 */
[----:B------:R1:W-:Y:S01]  /*1b2d0*/  STL.64 [R1+0xa0], R4 ;  /* 0x0000a00401007387 */ /* 0x0003e20000100a00 */
[----:B------:R-:W-:Y:S05]  /*1b2e0*/  BRA `(.L_x_1386) ;  /* 0x0000000000c47947 */ /* 0x000fea0003800000 */
.L_x_1388:
        /* <DEDUP_REMOVED lines=49> */
.L_x_1386:
[----:B-1----:R-:W2:Y:S01]  /*1b600*/  LDL R4, [R1+0xb8] ;  /* 0x0000b80001047983 */ /* 0x002ea20000100800 */
[----:B------:R-:W-:Y:S04]  /*1b610*/  DEPBAR.LE SB0, 0x0 ;  /* 0x000080000000791a */ /* 0x000fe80000000000 */
[----:B------:R-:W3:Y:S01]  /*1b620*/  LDL.64 R14, [R1+0xa0] ;  /* 0x0000a000010e7983 */ /* 0x000ee20000100a00 */
[----:B------:R-:W-:Y:S02]  /*1b630*/  USHF.R.S32.HI UR9, URZ, 0x1f, UR27 ;  /* 0x0000001f3f097899 */ /* 0x000fe4000801141b */
[----:B------:R-:W-:Y:S01]  /*1b640*/  UIMAD UR5, UR14, UR27, URZ ;  /* 0x0000001b0e0572a4 */ /* 0x000fe2000f8e023f */
[----:B------:R-:W4:Y:S01]  /*1b650*/  LDL R7, [R1+0xb0] ;  /* 0x0000b00001077983 */ /* 0x000f220000100800 */
[----:B------:R-:W-:Y:S02]  /*1b660*/  UISETP.GE.AND UP0, UPT, UR27, 0x1, UPT ;  /* 0x000000011b00788c */ /* 0x000fe4000bf06270 */
[----:B------:R-:W-:Y:S01]  /*1b670*/  UIMAD UR5, UR9, UR15, UR5 ;  /* 0x0000000f090572a4 */ /* 0x000fe2000f8e0205 */
[----:B-----5:R-:W5:Y:S01]  /*1b680*/  LDL R17, [R1+0xb4] ;  /* 0x0000b40001117983 */ /* 0x020f620000100800 */
[----:B------:R-:W-:Y:S03]  /*1b690*/  ULOP3.LUT UR9, UR27, UR29, URZ, 0x3c, !UPT ;  /* 0x0000001d1b097292 */ /* 0x000fe6000f8e3c3f */
[----:B------:R-:W5:Y:S04]  /*1b6a0*/  LDL R12, [R1+0xa8] ;  /* 0x0000a800010c7983 */ /* 0x000f680000100800 */
[----:B------:R-:W5:Y:S01]  /*1b6b0*/  LDL R16, [R1+0xac] ;  /* 0x0000ac0001107983 */ /* 0x000f620000100800 */
[----:B------:R-:W-:Y:S06]  /*1b6c0*/  BAR.SYNC.DEFER_BLOCKING 0x0 ;  /* 0x0000000000007b1d */ /* 0x000fec0000010000 */
[----:B------:R-:W-:Y:S04]  /*1b6d0*/  @P0 STS.128 [R212+0xa000], RZ ;  /* 0x00a000ffd4000388 */ /* 0x000fe80000000c00 */
[----:B------:R-:W5:Y:S04]  /*1b6e0*/  LDL.64 R216, [R1+0x88] ;  /* 0x0000880001d87983 */ /* 0x000f680000100a00 */
[----:B------:R-:W5:Y:S04]  /*1b6f0*/  LDL.64 R214, [R1+0x80] ;  /* 0x0000800001d67983 */ /* 0x000f680000100a00 */
[----:B------:R-:W5:Y:S04]  /*1b700*/  LDL.64 R218, [R1+0x98] ;  /* 0x0000980001da7983 */ /* 0x000f680000100a00 */
[----:B------:R-:W5:Y:S01]  /*1b710*/  LDL.64 R138, [R1+0x90] ;  /* 0x00009000018a7983 */ /* 0x000f620000100a00 */
[----:B--2---:R-:W-:Y:S01]  /*1b720*/  ISETP.GE.AND P3, PT, R4, UR8, PT ;  /* 0x0000000804007c0c */ /* 0x004fe2000bf66270 */
[----:B------:R-:W-:Y:S04]  /*1b730*/  IMAD.U32 R4, RZ, RZ, UR27 ;  /* 0x0000001bff047e24 */ /* 0x000fe8000f8e00ff */
[----:B---3--:R-:W-:Y:S04]  /*1b740*/  IMAD.WIDE.U32 R4, R4, UR15, R14 ;  /* 0x0000000f04047c25 */ /* 0x008fe8000f8e000e */
[----:B------:R-:W-:Y:S01]  /*1b750*/  VIADD R6, R5, UR5 ;  /* 0x0000000505067c36 */ /* 0x000fe20008000000 */
[C---:B----4-:R-:W-:Y:S01]  /*1b760*/  @!P0 LEA R14, P5, R4.reuse, R7, 0x1 ;  /* 0x00000007040e8211 */ /* 0x050fe200078a08ff */
[----:B------:R-:W-:Y:S01]  /*1b770*/  UIADD3 UR5, UR29, -0x4498517b, URZ ;  /* 0xbb67ae851d057890 */ /* 0x000fe2000fffe03f */
[C---:B------:R-:W-:Y:S01]  /*1b780*/  IADD3 R5, P1, R4.reuse, UR19, RZ ;  /* 0x0000001304057c10 */ /* 0x040fe2000ff3e0ff */
[----:B------:R-:W1:Y:S01]  /*1b790*/  @!P3 LDC.64 R10, c[0x0][0x220] ;  /* 0x00008800ff0abb82 */ /* 0x000e620000000a00 */
[--C-:B-----5:R-:W-:Y:S02]  /*1b7a0*/  @!P0 LEA.HI.X R15, R4, R17, R6.reuse, 0x1, P5 ;  /* 0x00000011040f8211 */ /* 0x120fe400028f0c06 */
[----:B------:R-:W-:Y:S02]  /*1b7b0*/  IADD3.X R7, R6, UR18, RZ, P1, !PT ;  /* 0x0000001206077c10 */ /* 0x000fe40008ffe4ff */
[C---:B------:R-:W-:Y:S01]  /*1b7c0*/  @!P0 LEA R12, P4, R5.reuse, R12, 0x1 ;  /* 0x0000000c050c8211 */ /* 0x040fe200078808ff */
[----:B------:R-:W-:Y:S01]  /*1b7d0*/  @!PT LDS RZ, [RZ] ;  /* 0x00000000fffff984 */ /* 0x000fe20000000800 */
[----:B------:R-:W-:Y:S01]  /*1b7e0*/  @!PT LDS RZ, [RZ] ;  /* 0x00000000fffff984 */ /* 0x000fe20000000800 */
[----:B------:R-:W-:Y:S01]  /*1b7f0*/  @!PT LDS RZ, [RZ] ;  /* 0x00000000fffff984 */ /* 0x000fe20000000800 */
[----:B------:R-:W-:Y:S02]  /*1b800*/  @!P0 LDGSTS.E.BYPASS.LTC128B.128 [R212+0xa000], desc[UR24][R14.64] ;  /* 0x0a0000000ed48fae */ /* 0x000fe4000b901d58 */
[----:B------:R-:W2:Y:S01]  /*1b810*/  @!P3 LDC.64 R8, c[0x0][0x220] ;  /* 0x00008800ff08bb82 */ /* 0x000ea20000000a00 */
[C-C-:B------:R-:W-:Y:S01]  /*1b820*/  @!P0 LEA.HI.X R13, R5.reuse, R16, R7.reuse, 0x1, P4 ;  /* 0x00000010050d8211 */ /* 0x140fe200020f0c07 */
[----:B------:R-:W-:Y:S01]  /*1b830*/  @P3 STS.128 [R212+0xb000], RZ ;  /* 0x00b000ffd4003388 */ /* 0x000fe20000000c00 */
        /* <DEDUP_REMOVED lines=9> */
[----:B------:R-:W-:Y:S03]  /*1b8d0*/  PLOP3.LUT P1, PT, PT, PT, UP0, 0x80, 0x0 ;  /* 0x000000000000781c */ /* 0x000fe60003f2f008 */
        /* <DEDUP_REMOVED lines=11> */
[----:B------:R-:W1:Y:S04]  /*1b990*/  LDSM.16.M88.4 R28, [R198+0x2000] ;  /* 0x00200000c61c783b */ /* 0x000e680000000200 */
[----:B------:R-:W3:Y:S04]  /*1b9a0*/  LDSM.16.M88.4 R132, [R196+0x8800] ;  /* 0x00880000c484783b */ /* 0x000ee80000000200 */
[----:B------:R-:W0:Y:S04]  /*1b9b0*/  LDGDEPBAR ;  /* 0x00000000000079af */ /* 0x000e280000000000 */
[----:B------:R-:W-:Y:S04]  /*1b9c0*/  LDSM.16.M88.4 R172, [R200] ;  /* 0x00000000c8ac783b */ /* 0x000fe80000000200 */
[----:B------:R-:W4:Y:S04]  /*1b9d0*/  LDSM.16.M88.4 R176, [R207] ;  /* 0x00000000cfb0783b */ /* 0x000f280000000200 */
[----:B------:R-:W5:Y:S04]  /*1b9e0*/  LDSM.16.M88.4 R180, [R200+0x2000] ;  /* 0x00200000c8b4783b */ /* 0x000f680000000200 */
[----:B------:R-:W5:Y:S04]  /*1b9f0*/  LDSM.16.M88.4 R184, [R210] ;  /* 0x00000000d2b8783b */ /* 0x000f680000000200 */
[----:B------:R-:W-:Y:S04]  /*1ba00*/  LDSM.16.M88.4 R188, [R206+0x2000] ;  /* 0x00200000cebc783b */ /* 0x000fe80000000200 */
[----:B------:R-:W-:Y:S01]  /*1ba10*/  LDSM.16.M88.4 R192, [R204+0x8800] ;  /* 0x00880000ccc0783b */ /* 0x000fe20000000200 */
[-C--:B--2---:R-:W-:Y:S06]  /*1ba20*/  HMMA.16816.F32 R4, R32, R16.reuse, RZ ;  /* 0x000000102004723c */ /* 0x084fec00000018ff */
[C---:B-1----:R-:W-:Y:S06]  /*1ba30*/  HMMA.16816.F32 R8, R28.reuse, R16, RZ ;  /* 0x000000101c08723c */ /* 0x042fec00000018ff */
        /* <DEDUP_REMOVED lines=11> */
[----:B------:R-:W1:Y:S05]  /*1baf0*/  LDSM.16.M88.4 R176, [R204+0x8000] ;  /* 0x00800000ccb0783b */ /* 0x000e6a0000000200 */
[-C--:B------:R-:W-:Y:S06]  /*1bb00*/  HMMA.16816.F32 R20, R172, R184.reuse, R20 ;  /* 0x000000b8ac14723c */ /* 0x080fec0000001814 */
[C---:B------:R-:W-:Y:S06]  /*1bb10*/  HMMA.16816.F32 R24, R180.reuse, R184, R24 ;  /* 0x000000b8b418723c */ /* 0x040fec0000001818 */
[-C--:B------:R-:W-:Y:S01]  /*1bb20*/  HMMA.16816.F32 R28, R180, R186.reuse, R28 ;  /* 0x000000bab41c723c */ /* 0x080fe2000000181c */
[----:B------:R-:W-:Y:S05]  /*1bb30*/  LDSM.16.M88.4 R180, [R205+0x2000] ;  /* 0x00200000cdb4783b */ /* 0x000fea0000000200 */
[----:B------:R-:W-:Y:S01]  /*1bb40*/  HMMA.16816.F32 R32, R172, R186, R32 ;  /* 0x000000baac20723c */ /* 0x000fe20000001820 */
[----:B------:R-:W-:Y:S04]  /*1bb50*/  LDSM.16.M88.4 R172, [R205] ;  /* 0x00000000cdac783b */ /* 0x000fe80000000200 */
[----:B------:R-:W-:Y:S01]  /*1bb60*/  LDSM.16.M88.4 R184, [R203+0x800] ;  /* 0x00080000cbb8783b */ /* 0x000fe20000000200 */
[-C--:B-1----:R-:W-:Y:S06]  /*1bb70*/  HMMA.16816.F32 R4, R132, R176.reuse, R4 ;  /* 0x000000b08404723c */ /* 0x082fec0000001804 */
[C---:B------:R-:W-:Y:S06]  /*1bb80*/  HMMA.16816.F32 R8, R188.reuse, R176, R8 ;  /* 0x000000b0bc08723c */ /* 0x040fec0000001808 */
[-C--:B------:R-:W-:Y:S06]  /*1bb90*/  HMMA.16816.F32 R12, R188, R178.reuse, R12 ;  /* 0x000000b2bc0c723c */ /* 0x080fec000000180c */
[C---:B------:R-:W-:Y:S01]  /*1bba0*/  HMMA.16816.F32 R16, R132.reuse, R178, R16 ;  /* 0x000000b28410723c */ /* 0x040fe20000001810 */
[----:B------:R-:W1:Y:S05]  /*1bbb0*/  LDSM.16.M88.4 R176, [R203] ;  /* 0x00000000cbb0783b */ /* 0x000e6a0000000200 */
[-C--:B------:R-:W-:Y:S06]  /*1bbc0*/  HMMA.16816.F32 R20, R132, R192.reuse, R20 ;  /* 0x000000c08414723c */ /* 0x080fec0000001814 */
[C---:B------:R-:W-:Y:S06]  /*1bbd0*/  HMMA.16816.F32 R24, R188.reuse, R192, R24 ;  /* 0x000000c0bc18723c */ /* 0x040fec0000001818 */
[-C--:B------:R-:W-:Y:S01]  /*1bbe0*/  HMMA.16816.F32 R28, R188, R194.reuse, R28 ;  /* 0x000000c2bc1c723c */ /* 0x080fe2000000181c */
[----:B------:R-:W-:Y:S05]  /*1bbf0*/  LDSM.16.M88.4 R188, [R198+0x6000] ;  /* 0x00600000c6bc783b */ /* 0x000fea0000000200 */
[----:B------:R-:W-:Y:S01]  /*1bc00*/  HMMA.16816.F32 R32, R132, R194, R32 ;  /* 0x000000c28420723c */ /* 0x000fe20000001820 */
[----:B------:R-:W-:Y:S04]  /*1bc10*/  LDSM.16.M88.4 R132, [R198+0x4000] ;  /* 0x00400000c684783b */ /* 0x000fe80000000200 */
[----:B------:R-:W-:Y:S01]  /*1bc20*/  LDSM.16.M88.4 R192, [R196+0x9800] ;  /* 0x00980000c4c0783b */ /* 0x000fe20000000200 */
[-C--:B-1----:R-:W-:Y:S06]  /*1bc30*/  HMMA.16816.F32 R4, R172, R176.reuse, R4 ;  /* 0x000000b0ac04723c */ /* 0x082fec0000001804 */
[C---:B------:R-:W-:Y:S06]  /*1bc40*/  HMMA.16816.F32 R8, R180.reuse, R176, R8 ;  /* 0x000000b0b408723c */ /* 0x040fec0000001808 */
        /* <DEDUP_REMOVED lines=8> */
[----:B------:R-:W-:Y:S04]  /*1bcd0*/  LDSM.16.M88.4 R172, [R200+0x4000] ;  /* 0x00400000c8ac783b */ /* 0x000fe80000000200 */
[----:B------:R-:W-:Y:S01]  /*1bce0*/  LDSM.16.M88.4 R184, [R208] ;  /* 0x00000000d0b8783b */ /* 0x000fe20000000200 */
        /* <DEDUP_REMOVED lines=28> */
[----:B------:R-:W1:Y:S01]  /*1beb0*/  LDSM.16.M88.4 R176, [R203+0x1000] ;  /* 0x00100000cbb0783b */ /* 0x000e620000000200 */
[----:B------:R-:W-:Y:S04]  /*1bec0*/  DEPBAR.LE SB0, 0x0 ;  /* 0x000080000000791a */ /* 0x000fe80000000000 */
[-C--:B------:R-:W-:Y:S01]  /*1bed0*/  HMMA.16816.F32 R20, R132, R192.reuse, R20 ;  /* 0x000000c08414723c */ /* 0x080fe20000001814 */
[----:B------:R-:W-:Y:S05]  /*1bee0*/  BAR.SYNC.DEFER_BLOCKING 0x0 ;  /* 0x0000000000007b1d */ /* 0x000fea0000010000 */
[C---:B------:R-:W-:Y:S06]  /*1bef0*/  HMMA.16816.F32 R24, R188.reuse, R192, R24 ;  /* 0x000000c0bc18723c */ /* 0x040fec0000001818 */
[-C--:B------:R-:W-:Y:S06]  /*1bf00*/  HMMA.16816.F32 R28, R188, R194.reuse, R28 ;  /* 0x000000c2bc1c723c */ /* 0x080fec000000181c */
[----:B------:R-:W-:Y:S05]  /*1bf10*/  HMMA.16816.F32 R32, R132, R194, R32 ;  /* 0x000000c28420723c */ /* 0x000fea0000001820 */
[----:B------:R-:W-:Y:S02]  /*1bf20*/  LOP3.LUT R188, R217, UR5, R250, 0x96, !PT ;  /* 0x00000005d9bc7c12 */ /* 0x000fe4000f8e96fa */
[----:B------:R-:W-:Y:S04]  /*1bf30*/  LOP3.LUT R132, R251, UR9, RZ, 0x3c, !PT ;  /* 0x00000009fb847c12 */ /* 0x000fe8000f8e3cff */
[----:B------:R-:W-:Y:S04]  /*1bf40*/  IMAD.WIDE.U32 R188, R188, -0x326172a9, RZ ;  /* 0xcd9e8d57bcbc7825 */ /* 0x000fe800078e00ff */
[----:B------:R-:W-:Y:S01]  /*1bf50*/  IMAD.WIDE.U32 R132, R132, -0x326172a9, RZ ;  /* 0xcd9e8d5784847825 */ /* 0x000fe200078e00ff */
[-C--:B-1----:R-:W-:Y:S05]  /*1bf60*/  HMMA.16816.F32 R4, R172, R176.reuse, R4 ;  /* 0x000000b0ac04723c */ /* 0x082fea0000001804 */
[C---:B------:R-:W-:Y:S01]  /*1bf70*/  LOP3.LUT R190, R133.reuse, UR38, R138, 0x96, !PT ;  /* 0x0000002685be7c12 */ /* 0x040fe2000f8e968a */
[C---:B------:R-:W-:Y:S06]  /*1bf80*/  HMMA.16816.F32 R8, R180.reuse, R176, R8 ;  /* 0x000000b0b408723c */ /* 0x040fec0000001808 */
[-C--:B------:R-:W-:Y:S06]  /*1bf90*/  HMMA.16816.F32 R12, R180, R178.reuse, R12 ;  /* 0x000000b2b40c723c */ /* 0x080fec000000180c */
[C---:B------:R-:W-:Y:S06]  /*1bfa0*/  HMMA.16816.F32 R16, R172.reuse, R178, R16 ;  /* 0x000000b2ac10723c */ /* 0x040fec0000001810 */
[-C--:B------:R-:W-:Y:S05]  /*1bfb0*/  HMMA.16816.F32 R20, R172, R184.reuse, R20 ;  /* 0x000000b8ac14723c */ /* 0x080fea0000001814 */
[----:B------:R-:W-:Y:S01]  /*1bfc0*/  LOP3.LUT R178, R133, UR38, R218, 0x96, !PT ;  /* 0x0000002685b27c12 */ /* 0x000fe2000f8e96da */
[C---:B------:R-:W-:Y:S05]  /*1bfd0*/  HMMA.16816.F32 R24, R180.reuse, R184, R24 ;  /* 0x000000b8b418723c */ /* 0x040fea0000001818 */
[----:B------:R-:W-:Y:S01]  /*1bfe0*/  FMNMX.FTZ R133, R4, R0, !PT ;  /* 0x0000000004857209 */ /* 0x000fe20007810000 */
[-C--:B------:R-:W-:Y:S05]  /*1bff0*/  HMMA.16816.F32 R28, R180, R186.reuse, R28 ;  /* 0x000000bab41c723c */ /* 0x080fea000000181c */
[----:B------:R-:W-:Y:S01]  /*1c000*/  LOP3.LUT R184, R215, UR5, R250, 0x96, !PT ;  /* 0x00000005d7b87c12 */ /* 0x000fe2000f8e96fa */
[----:B------:R-:W-:Y:S05]  /*1c010*/  HMMA.16816.F32 R32, R172, R186, R32 ;  /* 0x000000baac20723c */ /* 0x000fea0000001820 */
[--C-:B------:R-:W-:Y:S01]  /*1c020*/  LOP3.LUT R180, R189, UR37, R132.reuse, 0x96, !PT ;  /* 0x00000025bdb47c12 */ /* 0x100fe2000f8e9684 */
[----:B------:R-:W-:Y:S01]  /*1c030*/  IMAD.WIDE.U32 R184, R184, -0x326172a9, RZ ;  /* 0xcd9e8d57b8b87825 */ /* 0x000fe200078e00ff */
[----:B------:R-:W-:Y:S04]  /*1c040*/  FMNMX.FTZ R134, R5, R133, !PT ;  /* 0x0000008505867209 */ /* 0x000fe80007810000 */
[----:B------:R-:W-:Y:S01]  /*1c050*/  LOP3.LUT R191, R185, UR37, R132, 0x96, !PT ;  /* 0x00000025b9bf7c12 */ /* 0x000fe2000f8e9684 */
[----:B------:R-:W-:Y:S01]  /*1c060*/  IMAD.WIDE.U32 R178, R178, -0x2daee0ad, RZ ;  /* 0xd2511f53b2b27825 */ /* 0x000fe200078e00ff */
[----:B------:R-:W-:Y:S02]  /*1c070*/  FMNMX.FTZ R132, R6, R2, !PT ;  /* 0x0000000206847209 */ /* 0x000fe40007810000 */
[----:B------:R-:W-:Y:S01]  /*1c080*/  FMNMX.FTZ R182, R16, R134, !PT ;  /* 0x0000008610b67209 */ /* 0x000fe20007810000 */
[----:B------:R-:W-:Y:S01]  /*1c090*/  IMAD.WIDE.U32 R180, R180, -0x2daee0ad, RZ ;  /* 0xd2511f53b4b47825 */ /* 0x000fe200078e00ff */
        /* <DEDUP_REMOVED lines=25> */
.L_x_1387:
[----:B-1----:R-:W-:Y:S01]  /*1c230*/  FMNMX.FTZ R138, R28, R186, !PT ;  /* 0x000000ba1c8a7209 */ /* 0x002fe20007810000 */
[----:B------:R-:W-:Y:S01]  /*1c240*/  STL [R1+0x100], R204 ;  /* 0x000100cc01007387 */ /* 0x000fe20000100800 */
[----:B------:R-:W-:Y:S01]  /*1c250*/  FMNMX.FTZ R137, R30, R137, !PT ;  /* 0x000000891e897209 */ /* 0x000fe20007810000 */
[----:B------:R-:W-:Y:S01]  /*1c260*/  IMAD.WIDE.U32 R134, R190, -0x2daee0ad, RZ ;  /* 0xd2511f53be867825 */ /* 0x000fe200078e00ff */
[----:B------:R-:W-:Y:S01]  /*1c270*/  FMNMX.FTZ R138, R29, R138, !PT ;  /* 0x0000008a1d8a7209 */ /* 0x000fe20007810000 */
[----:B------:R-:W-:Y:S01]  /*1c280*/  STL [R1+0xfc], R203 ;  /* 0x0000fccb01007387 */ /* 0x000fe20000100800 */
[----:B------:R-:W-:Y:S01]  /*1c290*/  FMNMX.FTZ R137, R31, R137, !PT ;  /* 0x000000891f897209 */ /* 0x000fe20007810000 */
[----:B------:R-:W-:Y:S01]  /*1c2a0*/  IMAD.WIDE.U32 R132, R191, -0x2daee0ad, RZ ;  /* 0xd2511f53bf847825 */ /* 0x000fe200078e00ff */
[----:B------:R-:W-:Y:S01]  /*1c2b0*/  LOP3.LUT R139, R179, UR36, R216, 0x96, !PT ;  /* 0x00000024b38b7c12 */ /* 0x000fe2000f8e96d8 */
[----:B------:R-:W-:Y:S01]  /*1c2c0*/  STL [R1+0xf8], R200 ;  /* 0x0000f8c801007387 */ /* 0x000fe20000100800 */
[----:B------:R-:W-:Y:S02]  /*1c2d0*/  LOP3.LUT R178, R181, UR34, R178, 0x96, !PT ;  /* 0x00000022b5b27c12 */ /* 0x000fe4000f8e96b2 */
[----:B------:R-:W-:Y:S01]  /*1c2e0*/  LOP3.LUT R134, R133, UR34, R134, 0x96, !PT ;  /* 0x0000002285867c12 */ /* 0x000fe2000f8e9686 */
[----:B------:R-:W-:Y:S01]  /*1c2f0*/  STL [R1+0xf4], R198 ;  /* 0x0000f4c601007387 */ /* 0x000fe20000100800 */
[----:B------:R-:W-:Y:S01]  /*1c300*/  LOP3.LUT R135, R135, UR36, R214, 0x96, !PT ;  /* 0x0000002487877c12 */ /* 0x000fe2000f8e96d6 */
[----:B------:R-:W-:Y:S01]  /*1c310*/  IMAD.WIDE.U32 R186, R139, -0x326172a9, RZ ;  /* 0xcd9e8d578bba7825 */ /* 0x000fe200078e00ff */
[----:B------:R-:W-:Y:S01]  /*1c320*/  LOP3.LUT R211, R211, 0xfffeffff, RZ, 0xc0, !PT ;  /* 0xfffeffffd3d37812 */ /* 0x000fe200078ec0ff */
[----:B------:R-:W-:Y:S02]  /*1c330*/  STL [R1+0xf0], R196 ;  /* 0x0000f0c401007387 */ /* 0x000fe40000100800 */
[----:B------:R-:W-:Y:S01]  /*1c340*/  IMAD.WIDE.U32 R192, R178, -0x326172a9, RZ ;  /* 0xcd9e8d57b2c07825 */ /* 0x000fe200078e00ff */
[----:B------:R-:W-:Y:S01]  /*1c350*/  LOP3.LUT R188, R187, UR35, R188, 0x96, !PT ;  /* 0x00000023bbbc7c12 */ /* 0x000fe2000f8e96bc */
[----:B------:R-:W2:Y:S01]  /*1c360*/  LDL.LU R195, [R1+0x78] ;  /* 0x0000780001c37983 */ /* 0x000ea20000300800 */
[----:B------:R-:W-:Y:S01]  /*1c370*/  @P0 LOP3.LUT R211, R211, 0x10000, RZ, 0xfc, !PT ;  /* 0x00010000d3d30812 */ /* 0x000fe200078efcff */
[----:B------:R-:W-:Y:S01]  /*1c380*/  IMAD.WIDE.U32 R178, R135, -0x326172a9, RZ ;  /* 0xcd9e8d5787b27825 */ /* 0x000fe200078e00ff */
[----:B------:R-:W-:Y:S01]  /*1c390*/  LOP3.LUT R135, R193, UR33, R186, 0x96, !PT ;  /* 0x00000021c1877c12 */ /* 0x000fe2000f8e96ba */
[----:B------:R-:W3:Y:S01]  /*1c3a0*/  LDL.LU R194, [R1+0x7c] ;  /* 0x00007c0001c27983 */ /* 0x000ee20000300800 */
[----:B------:R-:W-:Y:S01]  /*1c3b0*/  LOP3.LUT R211, R211, 0xffefffff, RZ, 0xc0, !PT ;  /* 0xffefffffd3d37812 */ /* 0x000fe200078ec0ff */
[----:B------:R-:W-:Y:S01]  /*1c3c0*/  IMAD.WIDE.U32 R190, R134, -0x326172a9, RZ ;  /* 0xcd9e8d5786be7825 */ /* 0x000fe200078e00ff */
[----:B------:R-:W-:Y:S01]  /*1c3d0*/  LOP3.LUT R184, R179, UR35, R184, 0x96, !PT ;  /* 0x00000023b3b87c12 */ /* 0x000fe2000f8e96b8 */
[----:B------:R-:W1:Y:S02]  /*1c3e0*/  SHFL.BFLY PT, R172, R182, 0x2, 0x1f ;  /* 0x0c401f00b6ac7f89 */ /* 0x000e6400000e0000 */
[----:B------:R-:W-:Y:S01]  /*1c3f0*/  IMAD.WIDE.U32 R186, R135, -0x2daee0ad, RZ ;  /* 0xd2511f5387ba7825 */ /* 0x000fe200078e00ff */
[----:B------:R-:W-:Y:S05]  /*1c400*/  LOP3.LUT R134, R191, UR33, R178, 0x96, !PT ;  /* 0x00000021bf867c12 */ /* 0x000fea000f8e96b2 */
[----:B------:R-:W4:Y:S01]  /*1c410*/  SHFL.BFLY PT, R173, R183, 0x2, 0x1f ;  /* 0x0c401f00b7ad7f89 */ /* 0x000f2200000e0000 */
[----:B------:R-:W-:Y:S07]  /*1c420*/  IMAD.WIDE.U32 R188, R188, -0x2daee0ad, RZ ;  /* 0xd2511f53bcbc7825 */ /* 0x000fee00078e00ff */
[----:B------:R-:W4:Y:S01]  /*1c430*/  SHFL.BFLY PT, R175, R138, 0x2, 0x1f ;  /* 0x0c401f008aaf7f89 */ /* 0x000f2200000e0000 */
[----:B------:R-:W-:Y:S01]  /*1c440*/  IMAD.WIDE.U32 R238, R134, -0x2daee0ad, RZ ;  /* 0xd2511f5386ee7825 */ /* 0x000fe200078e00ff */
[----:B------:R-:W-:Y:S06]  /*1c450*/  LOP3.LUT R178, R189, UR32, R180, 0x96, !PT ;  /* 0x00000020bdb27c12 */ /* 0x000fec000f8e96b4 */
[----:B------:R-:W4:Y:S01]  /*1c460*/  SHFL.BFLY PT, R176, R137, 0x2, 0x1f ;  /* 0x0c401f0089b07f89 */ /* 0x000f2200000e0000 */
[----:B------:R-:W-:Y:S01]  /*1c470*/  LOP3.LUT R174, R187, UR30, R188, 0x96, !PT ;  /* 0x0000001ebbae7c12 */ /* 0x000fe2000f8e96bc */
[----:B------:R-:W-:Y:S04]  /*1c480*/  IMAD.WIDE.U32 R184, R184, -0x2daee0ad, RZ ;  /* 0xd2511f53b8b87825 */ /* 0x000fe800078e00ff */
[----:B------:R-:W-:Y:S01]  /*1c490*/  IMAD.WIDE.U32 R178, R178, -0x326172a9, RZ ;  /* 0xcd9e8d57b2b27825 */ /* 0x000fe200078e00ff */
[----:B------:R-:W-:Y:S02]  /*1c4a0*/  LOP3.LUT R132, R185, UR32, R132, 0x96, !PT ;  /* 0x00000020b9847c12 */ /* 0x000fe4000f8e9684 */
[----:B-1----:R-:W-:Y:S02]  /*1c4b0*/  FMNMX.FTZ R133, R182, R172, !PT ;  /* 0x000000acb6857209 */ /* 0x002fe40007810000 */
[----:B------:R-:W-:Y:S01]  /*1c4c0*/  LOP3.LUT R172, R239, UR30, R184, 0x96, !PT ;  /* 0x0000001eefac7c12 */ /* 0x000fe2000f8e96b8 */
[----:B------:R-:W-:Y:S01]  /*1c4d0*/  IMAD.WIDE.U32 R184, R132, -0x326172a9, RZ ;  /* 0xcd9e8d5784b87825 */ /* 0x000fe200078e00ff */
[----:B----4-:R-:W-:Y:S01]  /*1c4e0*/  FMNMX.FTZ R139, R183, R173, !PT ;  /* 0x000000adb78b7209 */ /* 0x010fe20007810000 */
[----:B------:R-:W1:Y:S01]  /*1c4f0*/  SHFL.BFLY PT, R181, R133, 0x1, 0x1f ;  /* 0x0c201f0085b57f89 */ /* 0x000e6200000e0000 */
[----:B------:R-:W-:Y:S01]  /*1c500*/  LOP3.LUT R182, R179, UR31, R192, 0x96, !PT ;  /* 0x0000001fb3b67c12 */ /* 0x000fe2000f8e96c0 */
[----:B------:R-:W-:Y:S01]  /*1c510*/  IMAD.WIDE.U32 R172, R172, -0x326172a9, RZ ;  /* 0xcd9e8d57acac7825 */ /* 0x000fe200078e00ff */
[----:B------:R-:W-:Y:S05]  /*1c520*/  FMNMX.FTZ R135, R138, R175, !PT ;  /* 0x000000af8a877209 */ /* 0x000fea0007810000 */
[----:B------:R-:W4:Y:S01]  /*1c530*/  SHFL.BFLY PT, R180, R139, 0x1, 0x1f ;  /* 0x0c201f008bb47f89 */ /* 0x000f2200000e0000 */
[----:B------:R-:W-:Y:S01]  /*1c540*/  LOP3.LUT R219, R185, UR31, R190, 0x96, !PT ;  /* 0x0000001fb9db7c12 */ /* 0x000fe2000f8e96be */
[----:B------:R-:W-:Y:S01]  /*1c550*/  IMAD.WIDE.U32 R174, R174, -0x326172a9, RZ ;  /* 0xcd9e8d57aeae7825 */ /* 0x000fe200078e00ff */
[----:B------:R-:W-:Y:S02]  /*1c560*/  FMNMX.FTZ R134, R137, R176, !PT ;  /* 0x000000b089867209 */ /* 0x000fe40007810000 */
[----:B------:R-:W-:Y:S03]  /*1c570*/  LOP3.LUT R132, R172, 0xff, RZ, 0xc0, !PT ;  /* 0x000000ffac847812 */ /* 0x000fe600078ec0ff */
[----:B------:R-:W4:Y:S01]  /*1c580*/  SHFL.BFLY PT, R176, R135, 0x1, 0x1f ;  /* 0x0c201f0087b07f89 */ /* 0x000f2200000e0000 */
[C-C-:B------:R-:W-:Y:S02]  /*1c590*/  LOP3.LUT R179, R175.reuse, UR23, R178.reuse, 0x96, !PT ;  /* 0x00000017afb37c12 */ /* 0x140fe4000f8e96b2 */
[----:B------:R-:W-:Y:S05]  /*1c5a0*/  ISETP.LE.U32.AND P6, PT, R132, UR13, PT ;  /* 0x0000000d84007c0c */ /* 0x000fea000bfc3070 */
[----:B------:R-:W4:Y:S01]  /*1c5b0*/  SHFL.BFLY PT, R177, R134, 0x1, 0x1f ;  /* 0x0c201f0086b17f89 */ /* 0x000f2200000e0000 */
[----:B------:R-:W-:Y:S02]  /*1c5c0*/  LOP3.LUT R178, R175, UR23, R178, 0x96, !PT ;  /* 0x00000017afb27c12 */ /* 0x000fe4000f8e96b2 */
[----:B------:R-:W-:Y:S02]  /*1c5d0*/  LOP3.LUT R242, R174, 0xff, RZ, 0xc0, !PT ;  /* 0x000000ffaef27812 */ /* 0x000fe400078ec0ff */
[----:B------:R-:W-:Y:S02]  /*1c5e0*/  SHF.R.U32.HI R228, RZ, 0x18, R174 ;  /* 0x00000018ffe47819 */ /* 0x000fe400000116ae */
[----:B------:R-:W-:Y:S02]  /*1c5f0*/  LOP3.LUT R183, R179, 0xff, RZ, 0xc0, !PT ;  /* 0x000000ffb3b77812 */ /* 0x000fe400078ec0ff */
[----:B-1----:R-:W-:Y:S02]  /*1c600*/  FMNMX.FTZ R133, R133, R181, !PT ;  /* 0x000000b585857209 */ /* 0x002fe40007810000 */
[----:B------:R-:W-:Y:S02]  /*1c610*/  SHF.R.U32.HI R181, RZ, 0x18, R179 ;  /* 0x00000018ffb57819 */ /* 0x000fe400000116b3 */
[C---:B------:R-:W-:Y:S01]  /*1c620*/  FSETP.NEU.FTZ.AND P2, PT, R133.reuse, -INF , PT ;  /* 0xff8000008500780b */ /* 0x040fe20003f5d000 */
[----:B------:R-:W-:Y:S01]  /*1c630*/  FMUL.FTZ R137, R133, UR4 ;  /* 0x0000000485897c20 */ /* 0x000fe20008410000 */
[----:B----4-:R-:W-:Y:S01]  /*1c640*/  FMNMX.FTZ R132, R139, R180, !PT ;  /* 0x000000b48b847209 */ /* 0x010fe20007810000 */
[----:B------:R-:W-:Y:S01]  /*1c650*/  FADD.FTZ R0, -R133, R0 ;  /* 0x0000000085007221 */ /* 0x000fe20000010100 */
[----:B------:R-:W-:Y:S02]  /*1c660*/  @P6 LOP3.LUT R211, R211, 0x100000, RZ, 0xfc, !PT ;  /* 0x00100000d3d36812 */ /* 0x000fe400078efcff */
[----:B------:R-:W-:Y:S01]  /*1c670*/  FSEL R137, R137, RZ, P2 ;  /* 0x000000ff89897208 */ /* 0x000fe20001000000 */
[----:B------:R-:W-:Y:S01]  /*1c680*/  FMUL.FTZ R0, R0, UR4 ;  /* 0x0000000400007c20 */ /* 0x000fe20008410000 */
[----:B------:R-:W-:Y:S01]  /*1c690*/  FMNMX.FTZ R135, R135, R176, !PT ;  /* 0x000000b087877209 */ /* 0x000fe20007810000 */
[C---:B------:R-:W-:Y:S01]  /*1c6a0*/  FMUL.FTZ R138, R132.reuse, UR4 ;  /* 0x00000004848a7c20 */ /* 0x040fe20008410000 */
[----:B------:R-:W-:Y:S01]  /*1c6b0*/  FSETP.NEU.FTZ.AND P1, PT, R132, -INF , PT ;  /* 0xff8000008400780b */ /* 0x000fe20003f3d000 */
[--C-:B------:R-:W-:Y:S01]  /*1c6c0*/  FFMA.FTZ R139, R4, UR4, -R137.reuse ;  /* 0x00000004048b7c23 */ /* 0x100fe20008010889 */
[----:B------:R-:W-:Y:S01]  /*1c6d0*/  FMNMX.FTZ R134, R134, R177, !PT ;  /* 0x000000b186867209 */ /* 0x000fe20007810000 */
[----:B------:R-:W1:Y:S01]  /*1c6e0*/  MUFU.EX2 R0, R0 ;  /* 0x0000000000007308 */ /* 0x000e620000000800 */
[----:B------:R-:W-:Y:S01]  /*1c6f0*/  FSEL R138, R138, RZ, P1 ;  /* 0x000000ff8a8a7208 */ /* 0x000fe20000800000 */
[--C-:B------:R-:W-:Y:S01]  /*1c700*/  FFMA.FTZ R189, R5, UR4, -R137.reuse ;  /* 0x0000000405bd7c23 */ /* 0x100fe20008010889 */
[C---:B------:R-:W-:Y:S01]  /*1c710*/  FSETP.NEU.FTZ.AND P1, PT, R135.reuse, -INF , PT ;  /* 0xff8000008700780b */ /* 0x040fe20003f3d000 */
[----:B------:R-:W-:Y:S01]  /*1c720*/  FMUL.FTZ R5, R135, UR4 ;  /* 0x0000000487057c20 */ /* 0x000fe20008410000 */
[----:B------:R-:W-:Y:S01]  /*1c730*/  ISETP.LE.U32.AND P2, PT, R181, UR13, PT ;  /* 0x0000000db5007c0c */ /* 0x000fe2000bf43070 */
[--C-:B------:R-:W-:Y:S01]  /*1c740*/  FFMA.FTZ R226, R20, UR4, -R137.reuse ;  /* 0x0000000414e27c23 */ /* 0x100fe20008010889 */
[----:B------:R-:W-:Y:S03]  /*1c750*/  LOP3.LUT R211, R211, 0xffdfffff, RZ, 0xc0, !PT ;  /* 0xffdfffffd3d37812 */ /* 0x000fe600078ec0ff */
[----:B------:R-:W4:Y:S01]  /*1c760*/  MUFU.EX2 R235, R139 ;  /* 0x0000008b00eb7308 */ /* 0x000f220000000800 */
[----:B------:R-:W-:Y:S01]  /*1c770*/  FSEL R5, R5, RZ, P1 ;  /* 0x000000ff05057208 */ /* 0x000fe20000800000 */
[C---:B------:R-:W-:Y:S01]  /*1c780*/  FMUL.FTZ R4, R134.reuse, UR4 ;  /* 0x0000000486047c20 */ /* 0x040fe20008410000 */
[----:B------:R-:W-:Y:S01]  /*1c790*/  FSETP.NEU.FTZ.AND P1, PT, R134, -INF , PT ;  /* 0xff8000008600780b */ /* 0x000fe20003f3d000 */
[----:B------:R-:W-:Y:S01]  /*1c7a0*/  FFMA.FTZ R227, R22, UR4, -R138 ;  /* 0x0000000416e37c23 */ /* 0x000fe2000801088a */
[----:B------:R-:W-:Y:S01]  /*1c7b0*/  FFMA.FTZ R191, R17, UR4, -R137 ;  /* 0x0000000411bf7c23 */ /* 0x000fe20008010889 */
[--C-:B------:R-:W-:Y:S01]  /*1c7c0*/  FFMA.FTZ R232, R24, UR4, -R5.reuse ;  /* 0x0000000418e87c23 */ /* 0x100fe20008010805 */
[----:B------:R-:W-:Y:S01]  /*1c7d0*/  FSEL R4, R4, RZ, P1 ;  /* 0x000000ff04047208 */ /* 0x000fe20000800000 */
[--C-:B------:R-:W-:Y:S01]  /*1c7e0*/  FFMA.FTZ R187, R9, UR4, -R5.reuse ;  /* 0x0000000409bb7c23 */ /* 0x100fe20008010805 */
[--C-:B------:R-:W-:Y:S01]  /*1c7f0*/  FFMA.FTZ R231, R25, UR4, -R5.reuse ;  /* 0x0000000419e77c23 */ /* 0x100fe20008010805 */
[----:B------:R-:W-:Y:S01]  /*1c800*/  @P2 LOP3.LUT R211, R211, 0x200000, RZ, 0xfc, !PT ;  /* 0x00200000d3d32812 */ /* 0x000fe200078efcff */
[--C-:B------:R-:W-:Y:S01]  /*1c810*/  FFMA.FTZ R247, R29, UR4, -R5.reuse ;  /* 0x000000041df77c23 */ /* 0x100fe20008010805 */
[----:B------:R-:W-:Y:S01]  /*1c820*/  ISETP.LE.U32.AND P2, PT, R183, UR13, PT ;  /* 0x0000000db7007c0c */ /* 0x000fe2000bf43070 */
[--C-:B------:R-:W-:Y:S01]  /*1c830*/  FFMA.FTZ R8, R8, UR4, -R5.reuse ;  /* 0x0000000408087c23 */ /* 0x100fe20008010805 */
[----:B------:R-:W-:Y:S01]  /*1c840*/  LOP3.LUT R211, R211, 0xfffdffff, RZ, 0xc0, !PT ;  /* 0xfffdffffd3d37812 */ /* 0x000fe200078ec0ff */
[--C-:B------:R-:W-:Y:S01]  /*1c850*/  FFMA.FTZ R222, R12, UR4, -R5.reuse ;  /* 0x000000040cde7c23 */ /* 0x100fe20008010805 */
[--C-:B------:R-:W-:Y:S01]  /*1c860*/  FFMA.FTZ R221, R13, UR4, -R5.reuse ;  /* 0x000000040ddd7c23 */ /* 0x100fe20008010805 */
[----:B------:R-:W-:Y:S01]  /*1c870*/  FFMA.FTZ R245, R28, UR4, -R5 ;  /* 0x000000041cf57c23 */ /* 0x000fe20008010805 */
[----:B------:R-:W-:Y:S01]  /*1c880*/  SHF.R.U32.HI R5, RZ, 0x18, R172 ;  /* 0x00000018ff057819 */ /* 0x000fe200000116ac */
[----:B------:R-:W-:Y:S01]  /*1c890*/  FADD.FTZ R2, -R132, R2 ;  /* 0x0000000284027221 */ /* 0x000fe20000010100 */
[--C-:B------:R-:W-:Y:S01]  /*1c8a0*/  FFMA.FTZ R218, R16, UR4, -R137.reuse ;  /* 0x0000000410da7c23 */ /* 0x100fe20008010889 */
[--C-:B------:R-:W-:Y:S01]  /*1c8b0*/  FFMA.FTZ R230, R26, UR4, -R4.reuse ;  /* 0x000000041ae67c23 */ /* 0x100fe20008010804 */
[----:B------:R-:W-:Y:S01]  /*1c8c0*/  ISETP.LE.U32.AND P3, PT, R5, UR13, PT ;  /* 0x0000000d05007c0c */ /* 0x000fe2000bf63070 */
[--C-:B------:R-:W-:Y:S01]  /*1c8d0*/  FFMA.FTZ R224, R14, UR4, -R4.reuse ;  /* 0x000000040ee07c23 */ /* 0x100fe20008010804 */
[----:B-1----:R-:W-:Y:S01]  /*1c8e0*/  FMUL.FTZ R16, R0, R148 ;  /* 0x0000009400107220 */ /* 0x002fe20000410000 */
        /* <DEDUP_REMOVED lines=8> */
[----:B------:R-:W-:Y:S01]  /*1c970*/  FFMA.FTZ R248, R31, UR4, -R4 ;  /* 0x000000041ff87c23 */ /* 0x000fe20008010804 */
[C---:B------:R-:W-:Y:S01]  /*1c980*/  FMUL.FTZ R4, R0.reuse, R152 ;  /* 0x0000009800047220 */ /* 0x040fe20000410000 */
[----:B------:R-:W-:Y:S01]  /*1c990*/  @P3 LOP3.LUT R211, R211, 0x20000, RZ, 0xfc, !PT ;  /* 0x00020000d3d33812 */ /* 0x000fe200078efcff */
        /* <DEDUP_REMOVED lines=18> */
[C---:B----4-:R-:W-:Y:S01]  /*1cac0*/  FFMA.FTZ R148, R0.reuse, R233, R235 ;  /* 0x000000e900947223 */ /* 0x050fe200000100eb */
        /* <DEDUP_REMOVED lines=12> */
[----:B------:R-:W-:Y:S01]  /*1cb90*/  FMUL.FTZ R0, R2, UR4 ;  /* 0x0000000402007c20 */ /* 0x000fe20008410000 */
[----:B------:R-:W-:Y:S01]  /*1cba0*/  FADD.FTZ R2, -R135, R3 ;  /* 0x0000000387027221 */ /* 0x000fe20000010100 */
[----:B------:R-:W-:Y:S01]  /*1cbb0*/  FADD.FTZ R3, -R134, R136 ;  /* 0x0000008886037221 */ /* 0x000fe20000010100 */
[--C-:B------:R-:W-:Y:S01]  /*1cbc0*/  FFMA.FTZ R244, R35, UR4, -R138.reuse ;  /* 0x0000000423f47c23 */ /* 0x100fe2000801088a */
[----:B------:R-:W-:Y:S01]  /*1cbd0*/  FFMA.FTZ R137, R6, UR4, -R138 ;  /* 0x0000000406897c23 */ /* 0x000fe2000801088a */
[----:B------:R-:W-:Y:S01]  /*1cbe0*/  LOP3.LUT R6, R178, 0xffff, RZ, 0xc0, !PT ;  /* 0x0000ffffb2067812 */ /* 0x000fe200078ec0ff */
[----:B------:R-:W1:Y:S01]  /*1cbf0*/  MUFU.EX2 R0, R0 ;  /* 0x0000000000007308 */ /* 0x000e620000000800 */
[----:B------:R-:W-:Y:S01]  /*1cc00*/  FMUL.FTZ R2, R2, UR4 ;  /* 0x0000000402027c20 */ /* 0x000fe20008410000 */
[----:B------:R-:W-:Y:S01]  /*1cc10*/  FMUL.FTZ R3, R3, UR4 ;  /* 0x0000000403037c20 */ /* 0x000fe20008410000 */
[----:B------:R-:W-:Y:S01]  /*1cc20*/  SHF.R.U32.HI R6, RZ, 0x8, R6 ;  /* 0x00000008ff067819 */ /* 0x000fe20000011606 */
[----:B------:R-:W-:Y:S04]  /*1cc30*/  IMAD.WIDE.U32 R176, R182, -0x2daee0ad, RZ ;  /* 0xd2511f53b6b07825 */ /* 0x000fe800078e00ff */
[----:B------:R-:W-:Y:S01]  /*1cc40*/  FFMA.FTZ R188, R7, UR4, -R138 ;  /* 0x0000000407bc7c23 */ /* 0x000fe2000801088a */
[----:B------:R-:W-:Y:S01]  /*1cc50*/  LOP3.LUT R7, R178, 0xff, RZ, 0xc0, !PT ;  /* 0x000000ffb2077812 */ /* 0x000fe200078ec0ff */
[----:B------:R-:W4:Y:S01]  /*1cc60*/  MUFU.EX2 R2, R2 ;  /* 0x0000000200027308 */ /* 0x000f220000000800 */
[----:B------:R-:W-:Y:S01]  /*1cc70*/  LOP3.LUT R139, R177, UR26, R186, 0x96, !PT ;  /* 0x0000001ab18b7c12 */ /* 0x000fe2000f8e96ba */
[----:B------:R-:W-:Y:S01]  /*1cc80*/  FFMA.FTZ R220, R19, UR4, -R138 ;  /* 0x0000000413dc7c23 */ /* 0x000fe2000801088a */
[----:B------:R-:W-:Y:S01]  /*1cc90*/  LOP3.LUT R180, R177, UR26, R186, 0x96, !PT ;  /* 0x0000001ab1b47c12 */ /* 0x000fe2000f8e96ba */
[----:B------:R-:W-:Y:S01]  /*1cca0*/  FFMA.FTZ R243, R34, UR4, -R138 ;  /* 0x0000000422f37c23 */ /* 0x000fe2000801088a */
[----:B------:R-:W-:Y:S01]  /*1ccb0*/  PRMT R186, R7, 0x5410, R6 ;  /* 0x0000541007ba7816 */ /* 0x000fe20000000006 */
[----:B------:R-:W-:Y:S01]  /*1ccc0*/  FFMA.FTZ R190, R18, UR4, -R138 ;  /* 0x0000000412be7c23 */ /* 0x000fe2000801088a */
[C---:B------:R-:W-:Y:S03]  /*1ccd0*/  LOP3.LUT R6, R174.reuse, 0xffff, RZ, 0xc0, !PT ;  /* 0x0000ffffae067812 */ /* 0x040fe600078ec0ff */
[----:B------:R-:W-:Y:S01]  /*1cce0*/  MUFU.EX2 R3, R3 ;  /* 0x0000000300037308 */ /* 0x000fe20000000800 */
[----:B------:R-:W-:Y:S01]  /*1ccf0*/  LOP3.LUT R7, R174, 0xff, RZ, 0xc0, !PT ;  /* 0x000000ffae077812 */ /* 0x000fe200078ec0ff */
[C---:B-1----:R-:W-:Y:S01]  /*1cd00*/  FMUL.FTZ R35, R0.reuse, R143 ;  /* 0x0000008f00237220 */ /* 0x042fe20000410000 */
[----:B------:R-:W-:Y:S01]  /*1cd10*/  SHF.R.U32.HI R6, RZ, 0x8, R6 ;  /* 0x00000008ff067819 */ /* 0x000fe20000011606 */
[C---:B------:R-:W-:Y:S01]  /*1cd20*/  FMUL.FTZ R34, R0.reuse, R142 ;  /* 0x0000008e00227220 */ /* 0x040fe20000410000 */
[----:B------:R-:W-:Y:S01]  /*1cd30*/  SHF.R.U32.HI R142, RZ, 0x10, R174 ;  /* 0x00000010ff8e7819 */ /* 0x000fe200000116ae */
[----:B------:R-:W-:Y:S01]  /*1cd40*/  FMUL.FTZ R18, R0, R150 ;  /* 0x0000009600127220 */ /* 0x000fe20000410000 */
[----:B------:R-:W-:Y:S03]  /*1cd50*/  PRMT R182, R7, 0x5410, R6 ;  /* 0x0000541007b67816 */ /* 0x000fe60000000006 */
[----:B------:R1:W1:Y:S01]  /*1cd60*/  MUFU.EX2 R143, R8 ;  /* 0x00000008008f7308 */ /* 0x0002620000000800 */
[----:B------:R-:W-:Y:S01]  /*1cd70*/  LOP3.LUT R142, R142, 0xff, RZ, 0xc0, !PT ;  /* 0x000000ff8e8e7812 */ /* 0x000fe200078ec0ff */
[C---:B----4-:R-:W-:Y:S01]  /*1cd80*/  FMUL.FTZ R9, R2.reuse, R169 ;  /* 0x000000a902097220 */ /* 0x050fe20000410000 */
[C---:B------:R-:W-:Y:S01]  /*1cd90*/  FMUL.FTZ R25, R2.reuse, R161 ;  /* 0x000000a102197220 */ /* 0x040fe20000410000 */
[----:B------:R-:W-:Y:S01]  /*1cda0*/  FMUL.FTZ R29, R2, R157 ;  /* 0x0000009d021d7220 */ /* 0x000fe20000410000 */
[----:B------:R-:W-:Y:S01]  /*1cdb0*/  ISETP.LE.U32.AND P0, PT, R142, UR13, PT ;  /* 0x0000000d8e007c0c */ /* 0x000fe2000bf03070 */
[C---:B------:R-:W-:Y:S01]  /*1cdc0*/  FMUL.FTZ R12, R2.reuse, R164 ;  /* 0x000000a4020c7220 */ /* 0x040fe20000410000 */
[C---:B------:R-:W-:Y:S03]  /*1cdd0*/  FMUL.FTZ R13, R2.reuse, R165 ;  /* 0x000000a5020d7220 */ /* 0x040fe60000410000 */
[----:B------:R4:W4:Y:S01]  /*1cde0*/  MUFU.EX2 R153, R10 ;  /* 0x0000000a00997308 */ /* 0x0009220000000800 */
[C---:B------:R-:W-:Y:S01]  /*1cdf0*/  FMUL.FTZ R24, R2.reuse, R160 ;  /* 0x000000a002187220 */ /* 0x040fe20000410000 */
[C---:B------:R-:W-:Y:S01]  /*1ce00*/  FMUL.FTZ R28, R2.reuse, R156 ;  /* 0x0000009c021c7220 */ /* 0x040fe20000410000 */
        /* <DEDUP_REMOVED lines=14> */
[C---:B------:R-:W-:Y:S01]  /*1cef0*/  FFMA.FTZ R140, R2.reuse, R240, R143 ;  /* 0x000000f0028c7223 */ /* 0x040fe2000001008f */
        /* <DEDUP_REMOVED lines=12> */
[--C-:B------:R-:W-:Y:S01]  /*1cfc0*/  SHF.R.U32.HI R2, RZ, 0x10, R174.reuse ;  /* 0x00000010ff027819 */ /* 0x100fe200000116ae */
[----:B------:R-:W-:Y:S01]  /*1cfd0*/  FMUL.FTZ R6, R0, R154 ;  /* 0x0000009a00067220 */ /* 0x000fe20000410000 */
[----:B------:R-:W-:Y:S01]  /*1cfe0*/  LOP3.LUT R154, R174, 0xffff, RZ, 0xc0, !PT ;  /* 0x0000ffffae9a7812 */ /* 0x000fe200078ec0ff */
[C---:B------:R-:W-:Y:S01]  /*1cff0*/  FMUL.FTZ R14, R3.reuse, R166 ;  /* 0x000000a6030e7220 */ /* 0x040fe20000410000 */
[----:B------:R-:W-:Y:S01]  /*1d000*/  SHF.R.U32.HI R174, RZ, 0x18, R174 ;  /* 0x00000018ffae7819 */ /* 0x000fe200000116ae */
[C---:B------:R-:W-:Y:S01]  /*1d010*/  FMUL.FTZ R26, R3.reuse, R162 ;  /* 0x000000a2031a7220 */ /* 0x040fe20000410000 */
[----:B------:R-:W-:Y:S01]  /*1d020*/  LOP3.LUT R2, R2, 0xff, RZ, 0xc0, !PT ;  /* 0x000000ff02027812 */ /* 0x000fe200078ec0ff */
[C---:B----4-:R-:W-:Y:S01]  /*1d030*/  FMUL.FTZ R10, R3.reuse, R170 ;  /* 0x000000aa030a7220 */ /* 0x050fe20000410000 */
[C---:B------:R-:W-:Y:S01]  /*1d040*/  FMUL.FTZ R11, R3.reuse, R171 ;  /* 0x000000ab030b7220 */ /* 0x040fe20000410000 */
[C---:B------:R-:W-:Y:S01]  /*1d050*/  FMUL.FTZ R15, R3.reuse, R167 ;  /* 0x000000a7030f7220 */ /* 0x040fe20000410000 */
[----:B------:R-:W-:Y:S01]  /*1d060*/  PRMT R167, R2, 0x5410, R174 ;  /* 0x0000541002a77816 */ /* 0x000fe200000000ae */
[C---:B------:R-:W-:Y:S01]  /*1d070*/  FMUL.FTZ R27, R3.reuse, R163 ;  /* 0x000000a3031b7220 */ /* 0x040fe20000410000 */
[----:B------:R-:W-:Y:S01]  /*1d080*/  SHF.R.U32.HI R174, RZ, 0x18, R139 ;  /* 0x00000018ffae7819 */ /* 0x000fe2000001168b */
        /* <DEDUP_REMOVED lines=15> */
[----:B------:R-:W-:Y:S01]  /*1d180*/  LOP3.LUT R138, R173, UR23, R184, 0x96, !PT ;  /* 0x00000017ad8a7c12 */ /* 0x000fe2000f8e96b8 */
[C---:B------:R-:W-:Y:S01]  /*1d190*/  FMUL.FTZ R58, R3.reuse, R58 ;  /* 0x0000003a033a7220 */ /* 0x040fe20000410000 */
[C---:B------:R-:W-:Y:S01]  /*1d1a0*/  FMUL.FTZ R59, R3.reuse, R59 ;  /* 0x0000003b033b7220 */ /* 0x040fe20000410000 */
[C---:B------:R-:W-:Y:S01]  /*1d1b0*/  FMUL.FTZ R62, R3.reuse, R62 ;  /* 0x0000003e033e7220 */ /* 0x040fe20000410000 */
[----:B------:R-:W-:Y:S01]  /*1d1c0*/  LOP3.LUT R144, R138, 0xff, RZ, 0xc0, !PT ;  /* 0x000000ff8a907812 */ /* 0x000fe200078ec0ff */
[C---:B------:R-:W-:Y:S01]  /*1d1d0*/  FMUL.FTZ R63, R3.reuse, R63 ;  /* 0x0000003f033f7220 */ /* 0x040fe20000410000 */
[----:B------:R-:W-:Y:S01]  /*1d1e0*/  SHF.R.U32.HI R145, RZ, 0x18, R138 ;  /* 0x00000018ff917819 */ /* 0x000fe2000001168a */
[C---:B------:R-:W-:Y:S01]  /*1d1f0*/  FMUL.FTZ R74, R3.reuse, R74 ;  /* 0x0000004a034a7220 */ /* 0x040fe20000410000 */
[----:B------:R-:W-:Y:S01]  /*1d200*/  ISETP.LE.U32.AND P5, PT, R144, UR13, PT ;  /* 0x0000000d90007c0c */ /* 0x000fe2000bfa3070 */
[C---:B------:R-:W-:Y:S01]  /*1d210*/  FMUL.FTZ R75, R3.reuse, R75 ;  /* 0x0000004b034b7220 */ /* 0x040fe20000410000 */
[C---:B------:R-:W-:Y:S01]  /*1d220*/  FMUL.FTZ R78, R3.reuse, R78 ;  /* 0x0000004e034e7220 */ /* 0x040fe20000410000 */
[C---:B------:R-:W-:Y:S01]  /*1d230*/  FMUL.FTZ R79, R3.reuse, R79 ;  /* 0x0000004f034f7220 */ /* 0x040fe20000410000 */
[C---:B------:R-:W-:Y:S01]  /*1d240*/  FMUL.FTZ R122, R3.reuse, R122 ;  /* 0x0000007a037a7220 */ /* 0x040fe20000410000 */
[C---:B------:R-:W-:Y:S01]  /*1d250*/  FMUL.FTZ R123, R3.reuse, R123 ;  /* 0x0000007b037b7220 */ /* 0x040fe20000410000 */
[C---:B------:R-:W-:Y:S01]  /*1d260*/  FMUL.FTZ R126, R3.reuse, R126 ;  /* 0x0000007e037e7220 */ /* 0x040fe20000410000 */
[C---:B------:R-:W-:Y:S01]  /*1d270*/  FMUL.FTZ R127, R3.reuse, R127 ;  /* 0x0000007f037f7220 */ /* 0x040fe20000410000 */
[----:B------:R-:W-:Y:S01]  /*1d280*/  FFMA.FTZ R136, R3, R241, R153 ;  /* 0x000000f103887223 */ /* 0x000fe20000010099 */
[--C-:B------:R-:W-:Y:S01]  /*1d290*/  SHF.R.U32.HI R3, RZ, 0x10, R178.reuse ;  /* 0x00000010ff037819 */ /* 0x100fe200000116b2 */
[C---:B------:R-:W-:Y:S01]  /*1d2a0*/  FMUL.FTZ R7, R0.reuse, R155 ;  /* 0x0000009b00077220 */ /* 0x040fe20000410000 */
[----:B------:R-:W-:Y:S01]  /*1d2b0*/  SHF.R.U32.HI R178, RZ, 0x18, R178 ;  /* 0x00000018ffb27819 */ /* 0x000fe200000116b2 */
[C---:B------:R-:W-:Y:S01]  /*1d2c0*/  FMUL.FTZ R19, R0.reuse, R151 ;  /* 0x0000009700137220 */ /* 0x040fe20000410000 */
[----:B------:R-:W-:Y:S01]  /*1d2d0*/  LOP3.LUT R3, R3, 0xff, RZ, 0xc0, !PT ;  /* 0x000000ff03037812 */ /* 0x000fe200078ec0ff */
[C---:B------:R-:W-:Y:S01]  /*1d2e0*/  FMUL.FTZ R22, R0.reuse, R146 ;  /* 0x0000009200167220 */ /* 0x040fe20000410000 */
[----:B------:R-:W-:Y:S01]  /*1d2f0*/  SHF.R.U32.HI R146, RZ, 0x10, R172 ;  /* 0x00000010ff927819 */ /* 0x000fe200000116ac */
[C---:B------:R-:W-:Y:S01]  /*1d300*/  FMUL.FTZ R23, R0.reuse, R147 ;  /* 0x0000009300177220 */ /* 0x040fe20000410000 */
[----:B------:R-:W-:Y:S01]  /*1d310*/  PRMT R178, R3, 0x5410, R178 ;  /* 0x0000541003b27816 */ /* 0x000fe200000000b2 */
[----:B------:R-:W-:Y:S01]  /*1d320*/  FMUL.FTZ R38, R0, R38 ;  /* 0x0000002600267220 */ /* 0x000fe20000410000 */
[----:B------:R-:W-:Y:S01]  /*1d330*/  LOP3.LUT R147, R172, 0xffff, RZ, 0xc0, !PT ;  /* 0x0000ffffac937812 */ /* 0x000fe200078ec0ff */
[----:B------:R-:W-:Y:S01]  /*1d340*/  FMUL.FTZ R39, R0, R39 ;  /* 0x0000002700277220 */ /* 0x000fe20000410000 */
[----:B------:R-:W-:Y:S01]  /*1d350*/  LOP3.LUT R142, R146, 0xff, RZ, 0xc0, !PT ;  /* 0x000000ff928e7812 */ /* 0x000fe200078ec0ff */
[C---:B------:R-:W-:Y:S01]  /*1d360*/  FMUL.FTZ R50, R0.reuse, R50 ;  /* 0x0000003200327220 */ /* 0x040fe20000410000 */
[----:B------:R-:W-:Y:S01]  /*1d370*/  SHF.R.U32.HI R147, RZ, 0x8, R147 ;  /* 0x00000008ff937819 */ /* 0x000fe20000011693 */
[C---:B------:R-:W-:Y:S01]  /*1d380*/  FMUL.FTZ R51, R0.reuse, R51 ;  /* 0x0000003300337220 */ /* 0x040fe20000410000 */
[----:B------:R-:W-:Y:S01]  /*1d390*/  SHF.R.U32.HI R146, RZ, 0x8, R154 ;  /* 0x00000008ff927819 */ /* 0x000fe2000001169a */
        /* <DEDUP_REMOVED lines=9> */
[C---:B--2---:R-:W-:Y:S01]  /*1d430*/  FFMA.FTZ R141, R0.reuse, R236, R137 ;  /* 0x000000ec008d7223 */ /* 0x044fe20000010089 */
        /* <DEDUP_REMOVED lines=12> */
[----:B------:R-:W-:Y:S01]  /*1d500*/  LOP3.LUT R0, R173, UR23, R184, 0x96, !PT ;  /* 0x00000017ad007c12 */ /* 0x000fe2000f8e96b8 */
[----:B------:R2:W4:Y:S01]  /*1d510*/  LDL.S16 R169, [R1+0x54] ;  /* 0x0000540001a97983 */ /* 0x0005220000100600 */
[----:B---3--:R-:W-:Y:S01]  /*1d520*/  IMAD.MOV.U32 R192, RZ, RZ, R194 ;  /* 0x000000ffffc07224 */ /* 0x008fe200078e00c2 */
[----:B------:R-:W-:Y:S01]  /*1d530*/  MUFU.EX2 R229, R229 ;  /* 0x000000e500e57308 */ /* 0x000fe20000000800 */
[C---:B------:R-:W-:Y:S01]  /*1d540*/  LOP3.LUT R2, R0.reuse, 0xffff, RZ, 0xc0, !PT ;  /* 0x0000ffff00027812 */ /* 0x040fe200078ec0ff */
[----:B------:R-:W-:Y:S01]  /*1d550*/  IMAD.MOV.U32 R193, RZ, RZ, R195 ;  /* 0x000000ffffc17224 */ /* 0x000fe200078e00c3 */
[----:B------:R-:W-:Y:S02]  /*1d560*/  LOP3.LUT R3, R0, 0xff, RZ, 0xc0, !PT ;  /* 0x000000ff00037812 */ /* 0x000fe400078ec0ff */
[----:B------:R-:W-:Y:S02]  /*1d570*/  SHF.R.U32.HI R2, RZ, 0x8, R2 ;  /* 0x00000008ff027819 */ /* 0x000fe40000011602 */
[----:B------:R-:W-:Y:S03]  /*1d580*/  IADD3 R194, P1, R192, UR11, RZ ;  /* 0x0000000bc0c27c10 */ /* 0x000fe6000ff3e0ff */
[----:B------:R-:W-:Y:S01]  /*1d590*/  MUFU.EX2 R231, R231 ;  /* 0x000000e700e77308 */ /* 0x000fe20000000800 */
[----:B------:R-:W-:Y:S02]  /*1d5a0*/  PRMT R170, R3, 0x5410, R2 ;  /* 0x0000541003aa7816 */ /* 0x000fe40000000002 */
[--C-:B------:R-:W-:Y:S02]  /*1d5b0*/  SHF.R.U32.HI R3, RZ, 0x10, R0.reuse ;  /* 0x00000010ff037819 */ /* 0x100fe40000011600 */
[----:B------:R-:W-:Y:S02]  /*1d5c0*/  SHF.R.U32.HI R2, RZ, 0x18, R0 ;  /* 0x00000018ff027819 */ /* 0x000fe40000011600 */
[----:B------:R-:W-:Y:S03]  /*1d5d0*/  LOP3.LUT R0, R3, 0xff, RZ, 0xc0, !PT ;  /* 0x000000ff03007812 */ /* 0x000fe600078ec0ff */
[----:B------:R-:W-:Y:S01]  /*1d5e0*/  MUFU.EX2 R234, R234 ;  /* 0x000000ea00ea7308 */ /* 0x000fe20000000800 */
[C---:B------:R-:W-:Y:S02]  /*1d5f0*/  IADD3.X R195, R193.reuse, UR10, RZ, P1, !PT ;  /* 0x0000000ac1c37c10 */ /* 0x040fe40008ffe4ff */
[----:B------:R-:W-:Y:S02]  /*1d600*/  PRMT R168, R0, 0x5410, R2 ;  /* 0x0000541000a87816 */ /* 0x000fe40000000002 */
[----:B------:R-:W-:Y:S02]  /*1d610*/  IADD3 R216, P1, R192, UR41, RZ ;  /* 0x00000029c0d87c10 */ /* 0x000fe4000ff3e0ff */
[C---:B------:R-:W-:Y:S03]  /*1d620*/  LOP3.LUT R0, R172.reuse, 0xffff, RZ, 0xc0, !PT ;  /* 0x0000ffffac007812 */ /* 0x040fe600078ec0ff */
[----:B------:R-:W-:Y:S01]  /*1d630*/  MUFU.EX2 R237, R237 ;  /* 0x000000ed00ed7308 */ /* 0x000fe20000000800 */
[C---:B------:R-:W-:Y:S02]  /*1d640*/  IADD3.X R217, R193.reuse, UR40, RZ, P1, !PT ;  /* 0x00000028c1d97c10 */ /* 0x040fe40008ffe4ff */
[----:B------:R-:W-:Y:S02]  /*1d650*/  LOP3.LUT R2, R172, 0xff, RZ, 0xc0, !PT ;  /* 0x000000ffac027812 */ /* 0x000fe400078ec0ff */
[----:B------:R-:W-:Y:S02]  /*1d660*/  SHF.R.U32.HI R0, RZ, 0x8, R0 ;  /* 0x00000008ff007819 */ /* 0x000fe40000011600 */
[----:B------:R-:W-:Y:S03]  /*1d670*/  IADD3 R214, P1, R192, UR43, RZ ;  /* 0x0000002bc0d67c10 */ /* 0x000fe6000ff3e0ff */
[----:B------:R-:W-:Y:S01]  /*1d680*/  MUFU.EX2 R239, R239 ;  /* 0x000000ef00ef7308 */ /* 0x000fe20000000800 */
[----:B------:R-:W-:Y:S02]  /*1d690*/  PRMT R165, R2, 0x5410, R0 ;  /* 0x0000541002a57816 */ /* 0x000fe40000000000 */
[C---:B------:R-:W-:Y:S02]  /*1d6a0*/  IADD3.X R215, R193.reuse, UR42, RZ, P1, !PT ;  /* 0x0000002ac1d77c10 */ /* 0x040fe40008ffe4ff */
[--C-:B------:R-:W-:Y:S02]  /*1d6b0*/  SHF.R.U32.HI R0, RZ, 0x10, R172.reuse ;  /* 0x00000010ff007819 */ /* 0x100fe400000116ac */
[----:B------:R-:W-:Y:S02]  /*1d6c0*/  IADD3 R2, P1, R192, -0x40, RZ ;  /* 0xffffffc0c0027810 */ /* 0x000fe40007f3e0ff */
[----:B------:R-:W-:Y:S02]  /*1d6d0*/  SHF.R.U32.HI R172, RZ, 0x18, R172 ;  /* 0x00000018ffac7819 */ /* 0x000fe400000116ac */
[----:B------:R-:W-:Y:S01]  /*1d6e0*/  LOP3.LUT R0, R0, 0xff, RZ, 0xc0, !PT ;  /* 0x000000ff00007812 */ /* 0x000fe200078ec0ff */
[----:B------:R1:W-:Y:S03]  /*1d6f0*/  STL [R1+0x7c], R2 ;  /* 0x00007c0201007387 */ /* 0x0003e60000100800 */
[----:B------:R-:W-:Y:S01]  /*1d700*/  PRMT R172, R0, 0x5410, R172 ;  /* 0x0000541000ac7816 */ /* 0x000fe200000000ac */
[----:B------:R2:W3:Y:S01]  /*1d710*/  LDL.S16 R166, [R1+0x50] ;  /* 0x0000500001a67983 */ /* 0x0004e20000100600 */
[----:B------:R-:W-:Y:S02]  /*1d720*/  IADD3.X R0, R193, -0x1, RZ, P1, !PT ;  /* 0xffffffffc1007810 */ /* 0x000fe40000ffe4ff */
[----:B------:R-:W-:Y:S03]  /*1d730*/  ISETP.LE.U32.AND P1, PT, R145, UR13, PT ;  /* 0x0000000d91007c0c */ /* 0x000fe6000bf23070 */
[----:B------:R2:W-:Y:S04]  /*1d740*/  STL [R1+0x78], R0 ;  /* 0x0000780001007387 */ /* 0x0005e80000100800 */
[----:B------:R3:W3:Y:S04]  /*1d750*/  LDL.S16 R162, [R1+0x4c] ;  /* 0x00004c0001a27983 */ /* 0x0006e80000100600 */
[----:B------:R3:W3:Y:S04]  /*1d760*/  LDL.S16 R161, [R1+0x48] ;  /* 0x0000480001a17983 */ /* 0x0006e80000100600 */
[----:B------:R3:W3:Y:S01]  /*1d770*/  LDL.S16 R157, [R1+0x44] ;  /* 0x00004400019d7983 */ /* 0x0006e20000100600 */
[----:B-1----:R-:W1:Y:S03]  /*1d780*/  MUFU.EX2 R2, R187 ;  /* 0x000000bb00027308 */ /* 0x002e660000000800 */
[----:B------:R3:W3:Y:S07]  /*1d790*/  LDL.S16 R155, [R1+0x40] ;  /* 0x00004000019b7983 */ /* 0x0006ee0000100600 */
[----:B--2---:R-:W2:Y:S01]  /*1d7a0*/  MUFU.EX2 R0, R189 ;  /* 0x000000bd00007308 */ /* 0x004ea20000000800 */
[----:B-1----:R-:W-:Y:S01]  /*1d7b0*/  FADD.FTZ R150, R2, R140 ;  /* 0x0000008c02967221 */ /* 0x002fe20000010000 */
[C---:B--2---:R-:W-:Y:S01]  /*1d7c0*/  F2FP.F16.F32.PACK_AB R3, R0.reuse, R235 ;  /* 0x000000eb0003723e */ /* 0x044fe200000000ff */
[----:B------:R-:W-:Y:S01]  /*1d7d0*/  FADD.FTZ R148, R0, R148 ;  /* 0x0000009400947221 */ /* 0x000fe20000010000 */
[----:B------:R-:W-:Y:S06]  /*1d7e0*/  F2FP.F16.F32.PACK_AB R189, R239, R237 ;  /* 0x000000edefbd723e */ /* 0x000fec00000000ff */
[----:B------:R-:W1:Y:S02]  /*1d7f0*/  MUFU.EX2 R0, R188 ;  /* 0x000000bc00007308 */ /* 0x000e640000000800 */
[C---:B-1----:R-:W-:Y:S01]  /*1d800*/  F2FP.F16.F32.PACK_AB R137, R0.reuse, R137 ;  /* 0x000000890089723e */ /* 0x042fe200000000ff */
[----:B------:R-:W-:Y:S01]  /*1d810*/  FADD.FTZ R149, R0, R141 ;  /* 0x0000008d00957221 */ /* 0x000fe20000010000 */
[----:B------:R-:W-:Y:S02]  /*1d820*/  F2FP.F16.F32.PACK_AB R0, R2, R143 ;  /* 0x0000008f0200723e */ /* 0x000fe400000000ff */
[----:B------:R-:W-:Y:S04]  /*1d830*/  SHF.R.U32.HI R141, RZ, 0x10, R179 ;  /* 0x00000010ff8d7819 */ /* 0x000fe800000116b3 */
[----:B------:R-:W1:Y:S01]  /*1d840*/  MUFU.EX2 R2, R185 ;  /* 0x000000b900027308 */ /* 0x000e620000000800 */
[----:B------:R-:W-:Y:S02]  /*1d850*/  LOP3.LUT R179, R179, 0xffff, RZ, 0xc0, !PT ;  /* 0x0000ffffb3b37812 */ /* 0x000fe400078ec0ff */
[----:B------:R-:W-:Y:S02]  /*1d860*/  LOP3.LUT R141, R141, 0xff, RZ, 0xc0, !PT ;  /* 0x000000ff8d8d7812 */ /* 0x000fe400078ec0ff */
[----:B------:R-:W-:Y:S02]  /*1d870*/  SHF.R.U32.HI R140, RZ, 0x8, R179 ;  /* 0x00000008ff8c7819 */ /* 0x000fe400000116b3 */
[----:B------:R-:W-:Y:S02]  /*1d880*/  ISETP.LE.U32.AND P3, PT, R141, UR13, PT ;  /* 0x0000000d8d007c0c */ /* 0x000fe4000bf63070 */
[----:B------:R-:W-:Y:S02]  /*1d890*/  LOP3.LUT R140, R140, 0xffff, RZ, 0xc0, !PT ;  /* 0x0000ffff8c8c7812 */ /* 0x000fe400078ec0ff */
[----:B------:R-:W-:Y:S02]  /*1d8a0*/  PRMT R152, R0, 0x7632, R152 ;  /* 0x0000763200987816 */ /* 0x000fe40000000098 */
[----:B------:R-:W-:Y:S02]  /*1d8b0*/  ISETP.LE.U32.AND P6, PT, R140, UR13, PT ;  /* 0x0000000d8c007c0c */ /* 0x000fe4000bfc3070 */
[----:B------:R-:W-:Y:S02]  /*1d8c0*/  PRMT R188, R189, 0x7632, R188 ;  /* 0x00007632bdbc7816 */ /* 0x000fe400000000bc */
[C---:B-1----:R-:W-:Y:S01]  /*1d8d0*/  F2FP.F16.F32.PACK_AB R153, R2.reuse, R153 ;  /* 0x000000990299723e */ /* 0x042fe200000000ff */
[--C-:B------:R-:W-:Y:S01]  /*1d8e0*/  FADD.FTZ R151, R2, R136.reuse ;  /* 0x0000008802977221 */ /* 0x100fe20000010000 */
[----:B------:R-:W-:Y:S02]  /*1d8f0*/  LOP3.LUT R2, R138, 0xffff, RZ, 0xc0, !PT ;  /* 0x0000ffff8a027812 */ /* 0x000fe400078ec0ff */
[----:B------:R-:W-:Y:S02]  /*1d900*/  PRMT R136, R137, 0x7632, R136 ;  /* 0x0000763289887816 */ /* 0x000fe40000000088 */
[----:B------:R-:W-:Y:S02]  /*1d910*/  SHF.R.U32.HI R2, RZ, 0x8, R2 ;  /* 0x00000008ff027819 */ /* 0x000fe40000011602 */
[----:B------:R-:W-:Y:S02]  /*1d920*/  SHF.R.U32.HI R138, RZ, 0x10, R138 ;  /* 0x00000010ff8a7819 */ /* 0x000fe4000001168a */
[----:B------:R-:W-:Y:S02]  /*1d930*/  LOP3.LUT R143, R2, 0xffff, RZ, 0xc0, !PT ;  /* 0x0000ffff028f7812 */ /* 0x000fe400078ec0ff */
[----:B------:R-:W-:Y:S02]  /*1d940*/  PRMT R2, R3, 0x7632, R2 ;  /* 0x0000763203027816 */ /* 0x000fe40000000002 */
[----:B------:R-:W-:Y:S02]  /*1d950*/  ISETP.LE.U32.AND P4, PT, R143, UR13, PT ;  /* 0x0000000d8f007c0c */ /* 0x000fe4000bf83070 */
[----:B------:R-:W-:Y:S02]  /*1d960*/  LOP3.LUT R138, R138, 0xff, RZ, 0xc0, !PT ;  /* 0x000000ff8a8a7812 */ /* 0x000fe400078ec0ff */
[----:B------:R-:W-:Y:S01]  /*1d970*/  PRMT R154, R153, 0x7632, R154 ;  /* 0x00007632999a7816 */ /* 0x000fe2000000009a */
[----:B----4-:R-:W-:Y:S05]  /*1d980*/  @!P2 HADD2 R169, -R3.H0_H0, -RZ.H0_H0 ;  /* 0xa00000ff03a9a230 */ /* 0x010fea0000000900 */
[----:B------:R1:W-:Y:S01]  /*1d990*/  @!P2 STL.S16 [R1+0x54], R169 ;  /* 0x000054a90100a387 */ /* 0x0003e20000100600 */
[----:B------:R-:W-:Y:S02]  /*1d9a0*/  LOP3.LUT P2, RZ, R211, 0x200000, RZ, 0xc0, !PT ;  /* 0x00200000d3ff7812 */ /* 0x000fe4000784c0ff */
[----:B------:R-:W-:Y:S02]  /*1d9b0*/  PRMT R160, R169, 0x7610, R160 ;  /* 0x00007610a9a07816 */ /* 0x000fe400000000a0 */
[----:B-1----:R-:W-:Y:S01]  /*1d9c0*/  MUFU.EX2 R169, R220 ;  /* 0x000000dc00a97308 */ /* 0x002fe20000000800 */
[----:B---3--:R-:W-:Y:S05]  /*1d9d0*/  @!P6 HADD2 R166, -R2.H0_H0, -RZ.H0_H0 ;  /* 0xa00000ff02a6e230 */ /* 0x008fea0000000900 */
[----:B------:R-:W-:Y:S01]  /*1d9e0*/  @!P6 STL.S16 [R1+0x50], R166 ;  /* 0x000050a60100e387 */ /* 0x000fe20000100600 */
[C---:B------:R-:W-:Y:S02]  /*1d9f0*/  LOP3.LUT P6, RZ, R211.reuse, 0x100000, RZ, 0xc0, !PT ;  /* 0x00100000d3ff7812 */ /* 0x040fe400078cc0ff */
[----:B------:R-:W-:Y:S01]  /*1da00*/  LOP3.LUT R211, R211, 0xfffbffff, RZ, 0xc0, !PT ;  /* 0xfffbffffd3d37812 */ /* 0x000fe200078ec0ff */
[----:B------:R-:W-:Y:S01]  /*1da10*/  @!P3 HADD2 R162, -R137.H0_H0, -RZ.H0_H0 ;  /* 0xa00000ff89a2b230 */ /* 0x000fe20000000900 */
[----:B------:R-:W-:Y:S01]  /*1da20*/  PRMT R173, R166, 0x7610, R173 ;  /* 0x00007610a6ad7816 */ /* 0x000fe200000000ad */
[----:B------:R-:W-:Y:S03]  /*1da30*/  @!P2 HADD2 R161, -R136.H0_H0, -RZ.H0_H0 ;  /* 0xa00000ff88a1a230 */ /* 0x000fe60000000900 */
[----:B------:R1:W-:Y:S01]  /*1da40*/  @!P3 STL.S16 [R1+0x4c], R162 ;  /* 0x00004ca20100b387 */ /* 0x0003e20000100600 */
[----:B------:R-:W-:Y:S01]  /*1da50*/  ISETP.LE.U32.AND P3, PT, R242, UR13, PT ;  /* 0x0000000df2007c0c */ /* 0x000fe2000bf63070 */
[----:B------:R-:W-:Y:S02]  /*1da60*/  @!P5 HADD2 R157, -R0.H0_H0, -RZ.H0_H0 ;  /* 0xa00000ff009dd230 */ /* 0x000fe40000000900 */
[----:B------:R2:W-:Y:S01]  /*1da70*/  @!P2 STL.S16 [R1+0x48], R161 ;  /* 0x000048a10100a387 */ /* 0x0005e20000100600 */
[----:B------:R-:W-:Y:S01]  /*1da80*/  PRMT R196, R161, 0x7610, R196 ;  /* 0x00007610a1c47816 */ /* 0x000fe200000000c4 */
[----:B------:R-:W-:Y:S02]  /*1da90*/  @!P4 HADD2 R155, -R152.H0_H0, -RZ.H0_H0 ;  /* 0xa00000ff989bc230 */ /* 0x000fe40000000900 */
[----:B------:R-:W-:Y:S01]  /*1daa0*/  @!P5 STL.S16 [R1+0x44], R157 ;  /* 0x0000449d0100d387 */ /* 0x000fe20000100600 */
[----:B------:R-:W-:Y:S02]  /*1dab0*/  PRMT R164, R162, 0x7610, R164 ;  /* 0x00007610a2a47816 */ /* 0x000fe400000000a4 */
[----:B------:R-:W-:Y:S01]  /*1dac0*/  PRMT R241, R157, 0x7610, R241 ;  /* 0x000076109df17816 */ /* 0x000fe200000000f1 */
[----:B------:R3:W-:Y:S01]  /*1dad0*/  @!P4 STL.S16 [R1+0x40], R155 ;  /* 0x0000409b0100c387 */ /* 0x0007e20000100600 */
[----:B------:R-:W-:Y:S02]  /*1dae0*/  ISETP.LE.U32.AND P4, PT, R142, UR13, PT ;  /* 0x0000000d8e007c0c */ /* 0x000fe4000bf83070 */
[----:B------:R-:W-:Y:S01]  /*1daf0*/  PRMT R179, R155, 0x7610, R179 ;  /* 0x000076109bb37816 */ /* 0x000fe200000000b3 */
[----:B------:R4:W4:Y:S01]  /*1db00*/  LDL.S16 R204, [R1+0x5c] ;  /* 0x00005c0001cc7983 */ /* 0x0009220000100600 */
[----:B------:R-:W-:Y:S03]  /*1db10*/  LOP3.LUT R142, R147, 0xffff, RZ, 0xc0, !PT ;  /* 0x0000ffff938e7812 */ /* 0x000fe600078ec0ff */
[----:B------:R4:W4:Y:S01]  /*1db20*/  LDL.S16 R203, [R1+0x58] ;  /* 0x0000580001cb7983 */ /* 0x0009220000100600 */
[----:B------:R-:W-:Y:S03]  /*1db30*/  ISETP.LE.U32.AND P5, PT, R142, UR13, PT ;  /* 0x0000000d8e007c0c */ /* 0x000fe6000bfa3070 */
[----:B------:R4:W4:Y:S01]  /*1db40*/  LDL.S16 R200, [R1+0x6c] ;  /* 0x00006c0001c87983 */ /* 0x0009220000100600 */
[----:B-1----:R-:W-:Y:S02]  /*1db50*/  LOP3.LUT R162, R139, 0xff, RZ, 0xc0, !PT ;  /* 0x000000ff8ba27812 */ /* 0x002fe400078ec0ff */
[----:B------:R-:W-:Y:S01]  /*1db60*/  @P4 LOP3.LUT R211, R211, 0x40000, RZ, 0xfc, !PT ;  /* 0x00040000d3d34812 */ /* 0x000fe200078efcff */
[----:B------:R1:W4:Y:S01]  /*1db70*/  LDL.S16 R198, [R1+0x64] ;  /* 0x0000640001c67983 */ /* 0x0003220000100600 */
[----:B------:R-:W-:Y:S01]  /*1db80*/  ISETP.LE.U32.AND P4, PT, R138, UR13, PT ;  /* 0x0000000d8a007c0c */ /* 0x000fe2000bf83070 */
[----:B--2---:R-:W-:Y:S01]  /*1db90*/  MUFU.EX2 R161, R191 ;  /* 0x000000bf00a17308 */ /* 0x004fe20000000800 */
[----:B------:R-:W-:Y:S02]  /*1dba0*/  LOP3.LUT R138, R139, 0xffff, RZ, 0xc0, !PT ;  /* 0x0000ffff8b8a7812 */ /* 0x000fe400078ec0ff */
[----:B------:R-:W-:Y:S02]  /*1dbb0*/  SHF.R.U32.HI R139, RZ, 0x10, R139 ;  /* 0x00000010ff8b7819 */ /* 0x000fe4000001168b */
[----:B------:R-:W-:Y:S02]  /*1dbc0*/  SHF.R.U32.HI R138, RZ, 0x8, R138 ;  /* 0x00000008ff8a7819 */ /* 0x000fe4000001168a */
[----:B------:R-:W-:Y:S03]  /*1dbd0*/  LOP3.LUT R171, R139, 0xff, RZ, 0xc0, !PT ;  /* 0x000000ff8bab7812 */ /* 0x000fe600078ec0ff */
[----:B---3--:R-:W2:Y:S01]  /*1dbe0*/  MUFU.EX2 R155, R218 ;  /* 0x000000da009b7308 */ /* 0x008ea20000000800 */
[----:B------:R-:W-:Y:S02]  /*1dbf0*/  PRMT R139, R164, 0x7610, R139 ;  /* 0x00007610a48b7816 */ /* 0x000fe4000000008b */
[----:B------:R-:W-:Y:S02]  /*1dc00*/  LOP3.LUT R164, R138, 0xffff, RZ, 0xc0, !PT ;  /* 0x0000ffff8aa47812 */ /* 0x000fe400078ec0ff */
[----:B------:R1:W3:Y:S01]  /*1dc10*/  LDL.S16 R138, [R1+0x68] ;  /* 0x00006800018a7983 */ /* 0x0002e20000100600 */
[----:B------:R-:W-:Y:S02]  /*1dc20*/  LOP3.LUT R211, R211, 0xfff7ffff, RZ, 0xc0, !PT ;  /* 0xfff7ffffd3d37812 */ /* 0x000fe400078ec0ff */
[----:B------:R-:W-:Y:S02]  /*1dc30*/  PRMT R242, R139, 0x7610, R242 ;  /* 0x000076108bf27816 */ /* 0x000fe400000000f2 */
[----:B------:R-:W1:Y:S01]  /*1dc40*/  MUFU.EX2 R157, R190 ;  /* 0x000000be009d7308 */ /* 0x000e620000000800 */
[--C-:B--2---:R-:W-:Y:S01]  /*1dc50*/  FADD.FTZ R147, R155, R148.reuse ;  /* 0x000000949b937221 */ /* 0x104fe20000010000 */
[----:B------:R-:W-:Y:S01]  /*1dc60*/  PRMT R148, R160, 0x7610, R148 ;  /* 0x00007610a0947816 */ /* 0x000fe20000000094 */
[----:B------:R-:W-:Y:S01]  /*1dc70*/  IMAD.WIDE.U32 R218, R219, -0x2daee0ad, RZ ;  /* 0xd2511f53dbda7825 */ /* 0x000fe200078e00ff */
[----:B------:R2:W2:Y:S02]  /*1dc80*/  LDL.S16 R160, [R1+0x60] ;  /* 0x0000600001a07983 */ /* 0x0004a40000100600 */
[C---:B------:R-:W-:Y:S01]  /*1dc90*/  F2FP.F16.F32.PACK_AB R155, R161.reuse, R155 ;  /* 0x0000009ba19b723e */ /* 0x040fe200000000ff */
[----:B------:R-:W-:Y:S01]  /*1dca0*/  FADD.FTZ R147, R161, R147 ;  /* 0x00000093a1937221 */ /* 0x000fe20000010000 */
[----:B------:R-:W-:Y:S02]  /*1dcb0*/  LOP3.LUT R166, R219, UR26, R238, 0x96, !PT ;  /* 0x0000001adba67c12 */ /* 0x000fe4000f8e96ee */
[----:B------:R-:W-:Y:S01]  /*1dcc0*/  MUFU.EX2 R161, R226 ;  /* 0x000000e200a17308 */ /* 0x000fe20000000800 */
[----:B------:R-:W-:Y:S02]  /*1dcd0*/  PRMT R156, R155, 0x7632, R156 ;  /* 0x000076329b9c7816 */ /* 0x000fe4000000009c */
[----:B------:R-:W-:Y:S04]  /*1dce0*/  LOP3.LUT R142, R166, 0xff, RZ, 0xc0, !PT ;  /* 0x000000ffa68e7812 */ /* 0x000fe800078ec0ff */
[----:B------:R-:W-:Y:S01]  /*1dcf0*/  ISETP.LE.U32.AND P2, PT, R142, UR13, PT ;  /* 0x0000000d8e007c0c */ /* 0x000fe2000bf43070 */
[----:B-1----:R-:W-:Y:S01]  /*1dd00*/  FADD.FTZ R142, R157, R149 ;  /* 0x000000959d8e7221 */ /* 0x002fe20000010000 */
[C---:B------:R-:W-:Y:S03]  /*1dd10*/  F2FP.F16.F32.PACK_AB R157, R169.reuse, R157 ;  /* 0x0000009da99d723e */ /* 0x040fe600000000ff */
[----:B------:R-:W-:Y:S01]  /*1dd20*/  FADD.FTZ R169, R169, R142 ;  /* 0x0000008ea9a97221 */ /* 0x000fe20000010000 */
[----:B------:R-:W-:Y:S02]  /*1dd30*/  PRMT R158, R157, 0x7632, R158 ;  /* 0x000076329d9e7816 */ /* 0x000fe4000000009e */
[----:B------:R-:W-:Y:S05]  /*1dd40*/  PRMT R142, R137, 0x5410, R136 ;  /* 0x00005410898e7816 */ /* 0x000fea0000000088 */
[----:B------:R-:W-:Y:S02]  /*1dd50*/  @P2 LOP3.LUT R211, R211, 0x80000, RZ, 0xfc, !PT ;  /* 0x00080000d3d32812 */ /* 0x000fe400078efcff */
[----:B------:R-:W-:Y:S01]  /*1dd60*/  ISETP.LE.U32.AND P2, PT, R146, UR13, PT ;  /* 0x0000000d92007c0c */ /* 0x000fe2000bf43070 */
[----:B----4-:R-:W-:Y:S02]  /*1dd70*/  @!P4 HADD2 R204, -R153.H0_H0, -RZ.H0_H0 ;  /* 0xa00000ff99ccc230 */ /* 0x010fe40000000900 */
[----:B------:R-:W-:Y:S03]  /*1dd80*/  @!P1 HADD2 R203, -R154.H0_H0, -RZ.H0_H0 ;  /* 0xa00000ff9acb9230 */ /* 0x000fe60000000900 */
[----:B------:R1:W-:Y:S01]  /*1dd90*/  @!P4 STL.S16 [R1+0x5c], R204 ;  /* 0x00005ccc0100c387 */ /* 0x0003e20000100600 */
[----:B------:R-:W-:Y:S01]  /*1dda0*/  PRMT R240, R204, 0x7610, R240 ;  /* 0x00007610ccf07816 */ /* 0x000fe200000000f0 */
[----:B------:R-:W-:Y:S01]  /*1ddb0*/  @!P3 HADD2 R200, -R155.H0_H0, -RZ.H0_H0 ;  /* 0xa00000ff9bc8b230 */ /* 0x000fe20000000900 */
[----:B------:R-:W-:Y:S01]  /*1ddc0*/  PRMT R236, R203, 0x7610, R236 ;  /* 0x00007610cbec7816 */ /* 0x000fe200000000ec */
[----:B------:R-:W-:Y:S03]  /*1ddd0*/  @!P0 HADD2 R198, -R157.H0_H0, -RZ.H0_H0 ;  /* 0xa00000ff9dc68230 */ /* 0x000fe60000000900 */
[----:B------:R-:W-:Y:S02]  /*1dde0*/  PRMT R235, R200, 0x7610, R235 ;  /* 0x00007610c8eb7816 */ /* 0x000fe400000000eb */
[----:B------:R-:W-:Y:S01]  /*1ddf0*/  PRMT R220, R198, 0x7610, R220 ;  /* 0x00007610c6dc7816 */ /* 0x000fe200000000dc */
[----:B---3--:R-:W-:Y:S01]  /*1de00*/  @!P2 HADD2 R138, -R156.H0_H0, -RZ.H0_H0 ;  /* 0xa00000ff9c8aa230 */ /* 0x008fe20000000900 */
[----:B-1----:R3:W5:Y:S04]  /*1de10*/  LDL.LU R204, [R1+0x100] ;  /* 0x0001000001cc7983 */ /* 0x0027680000300800 */
[----:B------:R-:W-:Y:S01]  /*1de20*/  PRMT R233, R138, 0x7610, R233 ;  /* 0x000076108ae97816 */ /* 0x000fe200000000e9 */
[----:B------:R1:W-:Y:S01]  /*1de30*/  @!P1 STL.S16 [R1+0x58], R203 ;  /* 0x000058cb01009387 */ /* 0x0003e20000100600 */
[----:B------:R-:W-:Y:S11]  /*1de40*/  ISETP.LE.U32.AND P1, PT, R228, UR13, PT ;  /* 0x0000000de4007c0c */ /* 0x000ff6000bf23070 */
[----:B------:R-:W-:Y:S02]  /*1de50*/  @!UPT UIADD3 URZ, URZ, URZ, URZ ;  /* 0x0000003f3f3ff290 */ /* 0x000fe4000fffe03f */
[----:B--2---:R-:W-:Y:S05]  /*1de60*/  @!P1 HADD2 R160, -R158.H0_H0, -RZ.H0_H0 ;  /* 0xa00000ff9ea09230 */ /* 0x004fea0000000900 */
[----:B------:R-:W-:Y:S01]  /*1de70*/  PRMT R149, R160, 0x7610, R149 ;  /* 0x00007610a0957816 */ /* 0x000fe20000000095 */
[----:B-1----:R3:W5:Y:S04]  /*1de80*/  LDL.LU R203, [R1+0xfc] ;  /* 0x0000fc0001cb7983 */ /* 0x0027680000300800 */
[----:B------:R1:W-:Y:S04]  /*1de90*/  @!P3 STL.S16 [R1+0x6c], R200 ;  /* 0x00006cc80100b387 */ /* 0x0003e80000100600 */
[----:B-1----:R3:W5:Y:S04]  /*1dea0*/  LDL.LU R200, [R1+0xf8] ;  /* 0x0000f80001c87983 */ /* 0x0027680000300800 */
[----:B------:R3:W2:Y:S04]  /*1deb0*/  LDL.S16 R139, [R1+0x74] ;  /* 0x00007400018b7983 */ /* 0x0006a80000100600 */
[----:B------:R1:W-:Y:S01]  /*1dec0*/  @!P2 STL.S16 [R1+0x68], R138 ;  /* 0x0000688a0100a387 */ /* 0x0003e20000100600 */
[----:B------:R-:W-:Y:S02]  /*1ded0*/  ISETP.LE.U32.AND P2, PT, R140, UR13, PT ;  /* 0x0000000d8c007c0c */ /* 0x000fe4000bf43070 */
[----:B------:R-:W-:Y:S01]  /*1dee0*/  PRMT R140, R3, 0x5410, R2 ;  /* 0x00005410038c7816 */ /* 0x000fe20000000002 */
[----:B-1----:R3:W4:Y:S04]  /*1def0*/  LDL.S16 R138, [R1+0x70] ;  /* 0x00007000018a7983 */ /* 0x0027280000100600 */
[----:B------:R1:W-:Y:S04]  /*1df00*/  @!P0 STL.S16 [R1+0x64], R198 ;  /* 0x000064c601008387 */ /* 0x0003e80000100600 */
[----:B-1----:R3:W5:Y:S04]  /*1df10*/  LDL.LU R198, [R1+0xf4] ;  /* 0x0000f40001c67983 */ /* 0x0027680000300800 */
[----:B------:R1:W-:Y:S02]  /*1df20*/  @!P1 STL.S16 [R1+0x60], R160 ;  /* 0x000060a001009387 */ /* 0x0003e40000100600 */
[----:B-1----:R1:W3:Y:S02]  /*1df30*/  MUFU.EX2 R160, R222 ;  /* 0x000000de00a07308 */ /* 0x0022e40000000800 */
[----:B-1----:R-:W-:Y:S08]  /*1df40*/  PRMT R222, R173, 0x7610, R222 ;  /* 0x00007610adde7816 */ /* 0x002ff000000000de */
[----:B------:R1:W3:Y:S01]  /*1df50*/  MUFU.EX2 R173, R221 ;  /* 0x000000dd00ad7308 */ /* 0x0002e20000000800 */
[----:B------:R-:W-:Y:S02]  /*1df60*/  @!P2 PRMT R2, R222, 0x5410, RZ ;  /* 0x00005410de02a816 */ /* 0x000fe400000000ff */
[----:B------:R-:W-:Y:S03]  /*1df70*/  ISETP.LE.U32.AND P2, PT, R181, UR13, PT ;  /* 0x0000000db5007c0c */ /* 0x000fe6000bf43070 */
[----:B------:R3:W-:Y:S04]  /*1df80*/  STG.E.U16 desc[UR24][R192.64+0x2], R2 ;  /* 0x00000202c0007986 */ /* 0x0007e8000c101518 */
[----:B------:R-:W-:Y:S01]  /*1df90*/  MUFU.EX2 R222, R246 ;  /* 0x000000f600de7308 */ /* 0x000fe20000000800 */
[----:B-1----:R-:W-:Y:S01]  /*1dfa0*/  PRMT R221, R148, 0x7610, R221 ;  /* 0x0000761094dd7816 */ /* 0x002fe200000000dd */
[----:B---3--:R-:W-:Y:S01]  /*1dfb0*/  FADD.FTZ R148, R160, R150 ;  /* 0x00000096a0947221 */ /* 0x008fe20000010000 */
[C---:B------:R-:W-:Y:S03]  /*1dfc0*/  F2FP.F16.F32.PACK_AB R160, R173.reuse, R160 ;  /* 0x000000a0ada0723e */ /* 0x040fe600000000ff */
[----:B------:R-:W-:Y:S01]  /*1dfd0*/  @!P2 PRMT R136, R196, 0x5410, RZ ;  /* 0x00005410c488a816 */ /* 0x000fe200000000ff */
[----:B------:R-:W-:Y:S01]  /*1dfe0*/  FADD.FTZ R173, R173, R148 ;  /* 0x00000094adad7221 */ /* 0x000fe20000010000 */
[----:B------:R-:W-:Y:S02]  /*1dff0*/  PRMT R159, R160, 0x7632, R159 ;  /* 0x00007632a09f7816 */ /* 0x000fe4000000009f */
[----:B------:R-:W-:Y:S02]  /*1e000*/  PRMT R150, R0, 0x5410, R152 ;  /* 0x0000541000967816 */ /* 0x000fe40000000098 */
[----:B------:R-:W-:Y:S02]  /*1e010*/  ISETP.LE.U32.AND P2, PT, R144, UR13, PT ;  /* 0x0000000d90007c0c */ /* 0x000fe4000bf43070 */
[----:B------:R-:W-:Y:S01]  /*1e020*/  MUFU.EX2 R144, R223 ;  /* 0x000000df00907308 */ /* 0x000fe20000000800 */
[----:B------:R-:W-:Y:S02]  /*1e030*/  PRMT R2, R157, 0x5410, R158 ;  /* 0x000054109d027816 */ /* 0x000fe4000000009e */
[----:B------:R-:W-:Y:S02]  /*1e040*/  @!P0 PRMT R157, R220, 0x5410, RZ ;  /* 0x00005410dc9d8816 */ /* 0x000fe400000000ff */
[----:B------:R-:W-:Y:S06]  /*1e050*/  LOP3.LUT P0, RZ, R211, 0x10000, RZ, 0xc0, !PT ;  /* 0x00010000d3ff7812 */ /* 0x000fec000780c0ff */
[----:B------:R-:W-:Y:S02]  /*1e060*/  @!P2 PRMT R0, R241, 0x5410, RZ ;  /* 0x00005410f100a816 */ /* 0x000fe400000000ff */
[----:B------:R-:W-:Y:S01]  /*1e070*/  LOP3.LUT P2, RZ, R211, 0x80000, RZ, 0xc0, !PT ;  /* 0x00080000d3ff7812 */ /* 0x000fe2000784c0ff */
[----:B--2---:R-:W-:Y:S05]  /*1e080*/  @!P6 HADD2 R139, -R160.H0_H0, -RZ.H0_H0 ;  /* 0xa00000ffa08be230 */ /* 0x004fea0000000900 */
[----:B------:R-:W-:Y:S01]  /*1e090*/  @!P6 STL.S16 [R1+0x74], R139 ;  /* 0x0000748b0100e387 */ /* 0x000fe20000100600 */
[----:B------:R-:W-:Y:S01]  /*1e0a0*/  PRMT R191, R139, 0x7610, R191 ;  /* 0x000076108bbf7816 */ /* 0x000fe200000000bf */
[----:B----4-:R-:W-:Y:S05]  /*1e0b0*/  @!P5 HADD2 R138, -R159.H0_H0, -RZ.H0_H0 ;  /* 0xa00000ff9f8ad230 */ /* 0x010fea0000000900 */
[----:B------:R1:W-:Y:S01]  /*1e0c0*/  @!P5 STL.S16 [R1+0x70], R138 ;  /* 0x0000708a0100d387 */ /* 0x0003e20000100600 */
[----:B------:R-:W-:Y:S03]  /*1e0d0*/  PRMT R175, R138, 0x7610, R175 ;  /* 0x000076108aaf7816 */ /* 0x000fe600000000af */
[----:B------:R2:W5:Y:S04]  /*1e0e0*/  LDL.LU R196, [R1+0xf0] ;  /* 0x0000f00001c47983 */ /* 0x0005680000300800 */
[----:B------:R2:W3:Y:S01]  /*1e0f0*/  LDL.S16 R148, [R1+0x3c] ;  /* 0x00003c0001947983 */ /* 0x0004e20000100600 */
[----:B-1----:R-:W-:Y:S04]  /*1e100*/  IADD3 R138, P1, R194, UR44, RZ ;  /* 0x0000002cc28a7c10 */ /* 0x002fe8000ff3e0ff */
[----:B------:R-:W-:Y:S02]  /*1e110*/  IADD3.X R139, R195, UR39, RZ, P1, !PT ;  /* 0x00000027c38b7c10 */ /* 0x000fe40008ffe4ff */
[----:B------:R-:W-:Y:S11]  /*1e120*/  ISETP.LE.U32.AND P1, PT, R183, UR13, PT ;  /* 0x0000000db7007c0c */ /* 0x000ff6000bf23070 */
[----:B------:R-:W-:Y:S02]  /*1e130*/  @!UPT UIADD3 URZ, URZ, URZ, URZ ;  /* 0x0000003f3f3ff290 */ /* 0x000fe4000fffe03f */
[----:B------:R-:W-:Y:S02]  /*1e140*/  @!P1 PRMT R3, R221, 0x5410, RZ ;  /* 0x00005410dd039816 */ /* 0x000fe400000000ff */
[----:B------:R-:W-:Y:S03]  /*1e150*/  ISETP.LE.U32.AND P1, PT, R141, UR13, PT ;  /* 0x0000000d8d007c0c */ /* 0x000fe6000bf23070 */
[----:B------:R1:W-:Y:S04]  /*1e160*/  STG.E.U16 desc[UR24][R192.64], R3 ;  /* 0x00000003c0007986 */ /* 0x0003e8000c101518 */
[----:B------:R-:W-:Y:S06]  /*1e170*/  STG.E.U16 desc[UR24][R194.64+0x2], R136 ;  /* 0x00000288c2007986 */ /* 0x000fec000c101518 */
[----:B------:R-:W-:Y:S02]  /*1e180*/  @!P1 PRMT R137, R242, 0x5410, RZ ;  /* 0x00005410f2899816 */ /* 0x000fe400000000ff */
[----:B------:R-:W-:Y:S02]  /*1e190*/  ISETP.LE.U32.AND P1, PT, R143, UR13, PT ;  /* 0x0000000d8f007c0c */ /* 0x000fe4000bf23070 */
[----:B------:R-:W4:Y:S01]  /*1e1a0*/  MUFU.EX2 R143, R224 ;  /* 0x000000e0008f7308 */ /* 0x000f220000000800 */
[----:B------:R-:W-:Y:S04]  /*1e1b0*/  STG.E.U16 desc[UR24][R194.64], R137 ;  /* 0x00000089c2007986 */ /* 0x000fe8000c101518 */
[----:B------:R2:W-:Y:S05]  /*1e1c0*/  STG.E.U16 desc[UR24][R138.64], R0 ;  /* 0x000000008a007986 */ /* 0x0005ea000c101518 */
[----:B------:R-:W-:Y:S01]  /*1e1d0*/  MUFU.EX2 R224, R245 ;  /* 0x000000f500e07308 */ /* 0x000fe20000000800 */
[----:B------:R-:W-:Y:S02]  /*1e1e0*/  @!P1 PRMT R152, R179, 0x5410, RZ ;  /* 0x00005410b3989816 */ /* 0x000fe400000000ff */
[----:B------:R-:W-:Y:S01]  /*1e1f0*/  ISETP.LE.U32.AND P1, PT, R145, UR13, PT ;  /* 0x0000000d91007c0c */ /* 0x000fe2000bf23070 */
[----:B-1----:R-:W-:Y:S01]  /*1e200*/  FADD.FTZ R3, R161, R147 ;  /* 0x00000093a1037221 */ /* 0x002fe20000010000 */
[--C-:B------:R-:W-:Y:S01]  /*1e210*/  HSET2.LE.AND R147, R172, R213.reuse, PT ;  /* 0x000000d5ac937233 */ /* 0x100fe20003803000 */
[----:B------:R-:W-:Y:S01]  /*1e220*/  STG.E.U16 desc[UR24][R216.64], R152 ;  /* 0x00000098d8007986 */ /* 0x000fe2000c101518 */
[----:B----4-:R-:W-:Y:S01]  /*1e230*/  FADD.FTZ R141, R143, R151 ;  /* 0x000000978f8d7221 */ /* 0x010fe20000010000 */
[----:B------:R-:W-:Y:S02]  /*1e240*/  PRMT R151, R153, 0x5410, R154 ;  /* 0x0000541099977816 */ /* 0x000fe4000000009a */
[C---:B------:R-:W-:Y:S01]  /*1e250*/  F2FP.F16.F32.PACK_AB R143, R144.reuse, R143 ;  /* 0x0000008f908f723e */ /* 0x040fe200000000ff */
[----:B------:R-:W-:Y:S01]  /*1e260*/  FADD.FTZ R179, R144, R141 ;  /* 0x0000008d90b37221 */ /* 0x000fe20000010000 */
[----:B------:R-:W-:Y:S01]  /*1e270*/  PRMT R141, R155, 0x5410, R156 ;  /* 0x000054109b8d7816 */ /* 0x000fe2000000009c */
[----:B------:R-:W1:Y:S01]  /*1e280*/  MUFU.EX2 R144, R225 ;  /* 0x000000e100907308 */ /* 0x000e620000000800 */
[----:B------:R-:W-:Y:S02]  /*1e290*/  @!P4 PRMT R153, R240, 0x5410, RZ ;  /* 0x00005410f099c816 */ /* 0x000fe400000000ff */
[----:B------:R-:W-:Y:S02]  /*1e2a0*/  @!P1 PRMT R154, R236, 0x5410, RZ ;  /* 0x00005410ec9a9816 */ /* 0x000fe400000000ff */
[----:B------:R-:W-:Y:S01]  /*1e2b0*/  ISETP.LE.U32.AND P1, PT, R146, UR13, PT ;  /* 0x0000000d92007c0c */ /* 0x000fe2000bf23070 */
[----:B------:R-:W-:Y:S01]  /*1e2c0*/  STG.E.U16 desc[UR24][R214.64], R153 ;  /* 0x00000099d6007986 */ /* 0x000fe2000c101518 */
[----:B------:R-:W-:Y:S03]  /*1e2d0*/  LOP3.LUT P4, RZ, R211, 0x40000, RZ, 0xc0, !PT ;  /* 0x00040000d3ff7812 */ /* 0x000fe6000788c0ff */
[----:B------:R-:W-:Y:S01]  /*1e2e0*/  MUFU.EX2 R225, R243 ;  /* 0x000000f300e17308 */ /* 0x000fe20000000800 */
[----:B------:R-:W-:Y:S01]  /*1e2f0*/  @!P3 PRMT R155, R235, 0x5410, RZ ;  /* 0x00005410eb9bb816 */ /* 0x000fe200000000ff */
[----:B------:R-:W-:Y:S01]  /*1e300*/  STG.E.U16 desc[UR24][R214.64+0x2], R154 ;  /* 0x0000029ad6007986 */ /* 0x000fe2000c101518 */
[----:B------:R-:W-:Y:S02]  /*1e310*/  LOP3.LUT P3, RZ, R211, 0x20000, RZ, 0xc0, !PT ;  /* 0x00020000d3ff7812 */ /* 0x000fe4000786c0ff */
[----:B------:R-:W-:Y:S01]  /*1e320*/  PRMT R163, R143, 0x7632, R163 ;  /* 0x000076328fa37816 */ /* 0x000fe200000000a3 */
[----:B------:R4:W-:Y:S01]  /*1e330*/  STG.E.U16 desc[UR24][R192.64+0x10], R155 ;  /* 0x0000109bc0007986 */ /* 0x0009e2000c101518 */
[--C-:B--2---:R-:W-:Y:S03]  /*1e340*/  HSET2.LE.AND R139, R167, R213.reuse, PT ;  /* 0x000000d5a78b7233 */ /* 0x104fe60003803000 */
[----:B------:R-:W-:Y:S01]  /*1e350*/  MUFU.EX2 R236, R244 ;  /* 0x000000f400ec7308 */ /* 0x000fe20000000800 */
[--C-:B-1----:R-:W-:Y:S01]  /*1e360*/  FADD.FTZ R223, R144, R3.reuse ;  /* 0x0000000390df7221 */ /* 0x102fe20000010000 */
[----:B------:R-:W-:Y:S02]  /*1e370*/  @!P1 PRMT R156, R233, 0x5410, RZ ;  /* 0x00005410e99c9816 */ /* 0x000fe400000000ff */
[----:B------:R-:W-:Y:S02]  /*1e380*/  ISETP.LE.U32.AND P1, PT, R228, UR13, PT ;  /* 0x0000000de4007c0c */ /* 0x000fe4000bf23070 */
[----:B------:R-:W-:Y:S01]  /*1e390*/  PRMT R3, R143, 0x7610, R3 ;  /* 0x000076108f037816 */ /* 0x000fe20000000003 */
[----:B------:R1:W-:Y:S01]  /*1e3a0*/  STG.E.U16 desc[UR24][R192.64+0x12], R156 ;  /* 0x0000129cc0007986 */ /* 0x0003e2000c101518 */
[----:B------:R-:W-:Y:S02]  /*1e3b0*/  F2FP.F16.F32.PACK_AB R161, R144, R161 ;  /* 0x000000a190a1723e */ /* 0x000fe400000000ff */
[----:B------:R-:W-:Y:S01]  /*1e3c0*/  MUFU.EX2 R240, R247 ;  /* 0x000000f700f07308 */ /* 0x000fe20000000800 */
[----:B------:R-:W-:Y:S01]  /*1e3d0*/  LOP3.LUT R139, R139, R2, RZ, 0xc0, !PT ;  /* 0x000000028b8b7212 */ /* 0x000fe200078ec0ff */
[----:B------:R-:W-:Y:S01]  /*1e3e0*/  STG.E.U16 desc[UR24][R194.64+0x10], R157 ;  /* 0x0000109dc2007986 */ /* 0x000fe2000c101518 */
[--C-:B------:R-:W-:Y:S02]  /*1e3f0*/  HSET2.LE.AND R146, R165, R213.reuse, PT ;  /* 0x000000d5a5927233 */ /* 0x100fe40003803000 */
[--C-:B------:R-:W-:Y:S02]  /*1e400*/  HSET2.LE.AND R138, R182, R213.reuse, PT ;  /* 0x000000d5b68a7233 */ /* 0x100fe40003803000 */
[--C-:B------:R-:W-:Y:S03]  /*1e410*/  HSET2.LE.AND R136, R186, R213.reuse, PT ;  /* 0x000000d5ba887233 */ /* 0x100fe60003803000 */
[----:B------:R-:W2:Y:S01]  /*1e420*/  MUFU.EX2 R2, R227 ;  /* 0x000000e300027308 */ /* 0x000ea20000000800 */
[----:B------:R-:W-:Y:S02]  /*1e430*/  @!P1 PRMT R158, R149, 0x5410, RZ ;  /* 0x00005410959e9816 */ /* 0x000fe400000000ff */
[----:B------:R-:W-:Y:S02]  /*1e440*/  PRMT R149, R160, 0x5410, R159 ;  /* 0x00005410a0957816 */ /* 0x000fe4000000009f */
[----:B------:R-:W-:Y:S01]  /*1e450*/  @!P6 PRMT R160, R191, 0x5410, RZ ;  /* 0x00005410bfa0e816 */ /* 0x000fe200000000ff */
[----:B------:R-:W-:Y:S01]  /*1e460*/  STG.E.U16 desc[UR24][R194.64+0x12], R158 ;  /* 0x0000129ec2007986 */ /* 0x000fe2000c101518 */
[----:B------:R-:W-:Y:S03]  /*1e470*/  @!P5 PRMT R159, R175, 0x5410, RZ ;  /* 0x00005410af9fd816 */ /* 0x000fe600000000ff */
[----:B----4-:R-:W4:Y:S01]  /*1e480*/  MUFU.EX2 R155, R230 ;  /* 0x000000e6009b7308 */ /* 0x010f220000000800 */
[----:B------:R-:W-:Y:S01]  /*1e490*/  ISETP.LE.U32.AND P5, PT, R162, UR13, PT ;  /* 0x0000000da2007c0c */ /* 0x000fe2000bfa3070 */
[----:B------:R1:W4:Y:S01]  /*1e4a0*/  LDL.S16 R191, [R1+0x38] ;  /* 0x0000380001bf7983 */ /* 0x0003220000100600 */
[----:B------:R-:W-:Y:S02]  /*1e4b0*/  ISETP.LE.U32.AND P6, PT, R164, UR13, PT ;  /* 0x0000000da4007c0c */ /* 0x000fe4000bfc3070 */
[C---:B------:R-:W-:Y:S01]  /*1e4c0*/  PRMT R162, R161.reuse, 0x7632, R162 ;  /* 0x00007632a1a27816 */ /* 0x040fe200000000a2 */
[----:B------:R-:W-:Y:S01]  /*1e4d0*/  STG.E.U16 desc[UR24][R216.64+0xe], R160 ;  /* 0x00000ea0d8007986 */ /* 0x000fe2000c101518 */
[----:B------:R-:W-:Y:S02]  /*1e4e0*/  LOP3.LUT R136, R136, R140, RZ, 0xc0, !PT ;  /* 0x0000008c88887212 */ /* 0x000fe400078ec0ff */
[----:B------:R-:W-:Y:S01]  /*1e4f0*/  PRMT R165, R161, 0x5410, R162 ;  /* 0x00005410a1a57816 */ /* 0x000fe200000000a2 */
[----:B--2---:R-:W-:Y:S01]  /*1e500*/  FADD.FTZ R221, R2, R169 ;  /* 0x000000a902dd7221 */ /* 0x004fe20000010000 */
[----:B------:R-:W-:Y:S01]  /*1e510*/  F2FP.F16.F32.PACK_AB R153, R229, R2 ;  /* 0x00000002e599723e */ /* 0x000fe200000000ff */
[----:B------:R-:W-:Y:S01]  /*1e520*/  STG.E.U16 desc[UR24][R216.64+0x10], R159 ;  /* 0x0000109fd8007986 */ /* 0x000fe2000c101518 */
[----:B------:R-:W-:Y:S02]  /*1e530*/  LOP3.LUT R138, R138, R141, RZ, 0xc0, !PT ;  /* 0x0000008d8a8a7212 */ /* 0x000fe400078ec0ff */
[--C-:B------:R-:W-:Y:S02]  /*1e540*/  HSET2.LE.AND R144, R170, R213.reuse, PT ;  /* 0x000000d5aa907233 */ /* 0x100fe40003803000 */
[--C-:B------:R-:W-:Y:S02]  /*1e550*/  HSET2.LE.AND R145, R168, R213.reuse, PT ;  /* 0x000000d5a8917233 */ /* 0x100fe40003803000 */
[----:B------:R-:W-:Y:S02]  /*1e560*/  LOP3.LUT R146, R146, R149, RZ, 0xc0, !PT ;  /* 0x0000009592927212 */ /* 0x000fe400078ec0ff */
[----:B------:R-:W-:Y:S02]  /*1e570*/  LOP3.LUT R144, R144, R150, RZ, 0xc0, !PT ;  /* 0x0000009690907212 */ /* 0x000fe400078ec0ff */
[----:B------:R-:W-:Y:S02]  /*1e580*/  LOP3.LUT R145, R145, R151, RZ, 0xc0, !PT ;  /* 0x0000009791917212 */ /* 0x000fe400078ec0ff */
[----:B------:R-:W-:Y:S02]  /*1e590*/  LOP3.LUT R0, R166, 0xffff, RZ, 0xc0, !PT ;  /* 0x0000ffffa6007812 */ /* 0x000fe400078ec0ff */
[----:B------:R-:W-:Y:S02]  /*1e5a0*/  PRMT R154, R153, 0x7632, R154 ;  /* 0x00007632999a7816 */ /* 0x000fe4000000009a */
[----:B------:R-:W-:Y:S02]  /*1e5b0*/  SHF.R.U32.HI R0, RZ, 0x8, R0 ;  /* 0x00000008ff007819 */ /* 0x000fe40000011600 */
[----:B------:R-:W-:Y:S02]  /*1e5c0*/  SHF.R.U32.HI R168, RZ, 0x10, R176 ;  /* 0x00000010ffa87819 */ /* 0x000fe400000116b0 */
[----:B------:R-:W-:Y:S02]  /*1e5d0*/  LOP3.LUT R0, R0, 0xffff, RZ, 0xc0, !PT ;  /* 0x0000ffff00007812 */ /* 0x000fe400078ec0ff */
[----:B-1----:R-:W-:Y:S02]  /*1e5e0*/  LOP3.LUT R156, R219, UR26, R238, 0x96, !PT ;  /* 0x0000001adb9c7c12 */ /* 0x002fe4000f8e96ee */
[----:B------:R-:W-:Y:S02]  /*1e5f0*/  ISETP.LE.U32.AND P1, PT, R0, UR13, PT ;  /* 0x0000000d00007c0c */ /* 0x000fe4000bf23070 */
[----:B------:R-:W-:Y:S02]  /*1e600*/  SHF.R.U32.HI R0, RZ, 0x18, R166 ;  /* 0x00000018ff007819 */ /* 0x000fe400000116a6 */
[----:B------:R-:W-:Y:S04]  /*1e610*/  F2FP.F16.F32.PACK_AB R187, R236, R225 ;  /* 0x000000e1ecbb723e */ /* 0x000fe800000000ff */
[----:B------:R-:W-:Y:S01]  /*1e620*/  PRMT R186, R187, 0x7632, R186 ;  /* 0x00007632bbba7816 */ /* 0x000fe200000000ba */
[----:B---3--:R-:W-:Y:S05]  /*1e630*/  @!P4 HADD2 R148, -R3.H0_H0, -RZ.H0_H0 ;  /* 0xa00000ff0394c230 */ /* 0x008fea0000000900 */
[----:B------:R1:W-:Y:S01]  /*1e640*/  @!P4 STL.S16 [R1+0x3c], R148 ;  /* 0x00003c940100c387 */ /* 0x0003e20000100600 */
[----:B------:R-:W-:Y:S03]  /*1e650*/  PRMT R137, R148, 0x7610, R137 ;  /* 0x0000761094897816 */ /* 0x000fe60000000089 */
[----:B------:R2:W3:Y:S04]  /*1e660*/  LDL.S16 R183, [R1+0x34] ;  /* 0x0000340001b77983 */ /* 0x0004e80000100600 */
[----:B------:R2:W2:Y:S04]  /*1e670*/  LDL.S16 R181, [R1+0x24] ;  /* 0x0000240001b57983 */ /* 0x0004a80000100600 */
[----:B------:R2:W2:Y:S01]  /*1e680*/  LDL.S16 R175, [R1+0x30] ;  /* 0x0000300001af7983 */ /* 0x0004a20000100600 */
[----:B-1----:R-:W-:Y:S02]  /*1e690*/  PRMT R148, R3, 0x5410, R163 ;  /* 0x0000541003947816 */ /* 0x002fe400000000a3 */
[----:B------:R-:W-:Y:S02]  /*1e6a0*/  @!P4 PRMT R3, R137, 0x5410, RZ ;  /* 0x000054108903c816 */ /* 0x000fe400000000ff */
[--C-:B------:R-:W-:Y:S02]  /*1e6b0*/  HSET2.LE.AND R137, R178, R213.reuse, PT ;  /* 0x000000d5b2897233 */ /* 0x100fe40003803000 */
[----:B------:R-:W-:Y:S01]  /*1e6c0*/  LOP3.LUT R147, R147, R148, RZ, 0xc0, !PT ;  /* 0x0000009493937212 */ /* 0x000fe200078ec0ff */
[----:B------:R1:W-:Y:S02]  /*1e6d0*/  STG.E.U16 desc[UR24][R214.64+0x10], R3 ;  /* 0x00001003d6007986 */ /* 0x0003e4000c101518 */
[----:B------:R-:W-:Y:S02]  /*1e6e0*/  LOP3.LUT R137, R137, R142, RZ, 0xc0, !PT ;  /* 0x0000008e89897212 */ /* 0x000fe400078ec0ff */
[----:B------:R-:W1:Y:S08]  /*1e6f0*/  LDSM.16.MT88.4 R140, [R197+0xa000] ;  /* 0x00a00000c58c783b */ /* 0x000e700000004200 */
[----:B------:R-:W4:Y:S01]  /*1e700*/  LDSM.16.MT88.4 R148, [R199+0xa000] ;  /* 0x00a00000c794783b */ /* 0x000f220000004200 */
[----:B-1----:R-:W-:Y:S01]  /*1e710*/  PRMT R3, R189, 0x5410, R188 ;  /* 0x00005410bd037816 */ /* 0x002fe200000000bc */
[-C--:B------:R-:W-:Y:S06]  /*1e720*/  HMMA.16816.F32 R4, R136, R140.reuse, R4 ;  /* 0x0000008c8804723c */ /* 0x080fec0000001804 */
[C---:B------:R-:W-:Y:S06]  /*1e730*/  HMMA.16816.F32 R8, R144.reuse, R140, R8 ;  /* 0x0000008c9008723c */ /* 0x040fec0000001808 */
[-C--:B------:R-:W-:Y:S06]  /*1e740*/  HMMA.16816.F32 R12, R144, R142.reuse, R12 ;  /* 0x0000008e900c723c */ /* 0x080fec000000180c */
[C---:B------:R-:W-:Y:S06]  /*1e750*/  HMMA.16816.F32 R16, R136.reuse, R142, R16 ;  /* 0x0000008e8810723c */ /* 0x040fec0000001810 */
[-C--:B----4-:R-:W-:Y:S06]  /*1e760*/  HMMA.16816.F32 R20, R136, R148.reuse, R20 ;  /* 0x000000948814723c */ /* 0x090fec0000001814 */
[C---:B------:R-:W-:Y:S06]  /*1e770*/  HMMA.16816.F32 R24, R144.reuse, R148, R24 ;  /* 0x000000949018723c */ /* 0x040fec0000001818 */
[-C--:B------:R-:W-:Y:S05]  /*1e780*/  HMMA.16816.F32 R28, R144, R150.reuse, R28 ;  /* 0x00000096901c723c */ /* 0x080fea000000181c */
[----:B------:R-:W-:Y:S01]  /*1e790*/  @!P3 HADD2 R191, -R163.H0_H0, -RZ.H0_H0 ;  /* 0xa00000ffa3bfb230 */ /* 0x000fe20000000900 */
[C---:B------:R-:W-:Y:S01]  /*1e7a0*/  HMMA.16816.F32 R32, R136.reuse, R150, R32 ;  /* 0x000000968820723c */ /* 0x040fe20000001820 */
[----:B------:R-:W-:Y:S04]  /*1e7b0*/  LDSM.16.MT88.4 R148, [R201+0xa000] ;  /* 0x00a00000c994783b */ /* 0x000fe80000004200 */
[----:B------:R-:W-:Y:S04]  /*1e7c0*/  PRMT R141, R191, 0x7610, R141 ;  /* 0x00007610bf8d7816 */ /* 0x000fe8000000008d */
[----:B------:R1:W-:Y:S02]  /*1e7d0*/  @!P3 STL.S16 [R1+0x38], R191 ;  /* 0x000038bf0100b387 */ /* 0x0003e40000100600 */
[----:B------:R-:W-:Y:S02]  /*1e7e0*/  @!P3 PRMT R163, R141, 0x5410, RZ ;  /* 0x000054108da3b816 */ /* 0x000fe400000000ff */
[----:B------:R-:W-:Y:S02]  /*1e7f0*/  ISETP.LE.U32.AND P3, PT, R0, UR13, PT ;  /* 0x0000000d00007c0c */ /* 0x000fe4000bf63070 */
[----:B------:R-:W-:Y:S01]  /*1e800*/  LOP3.LUT R0, R176, 0xff, RZ, 0xc0, !PT ;  /* 0x000000ffb0007812 */ /* 0x000fe200078ec0ff */
[----:B------:R-:W-:Y:S03]  /*1e810*/  STG.E.U16 desc[UR24][R214.64+0x12], R163 ;  /* 0x000012a3d6007986 */ /* 0x000fe6000c101518 */
[----:B------:R-:W-:Y:S02]  /*1e820*/  ISETP.LE.U32.AND P4, PT, R0, UR13, PT ;  /* 0x0000000d00007c0c */ /* 0x000fe4000bf83070 */
[----:B------:R-:W-:Y:S04]  /*1e830*/  SHF.R.U32.HI R0, RZ, 0x10, R176 ;  /* 0x00000010ff007819 */ /* 0x000fe800000116b0 */
[----:B------:R-:W-:Y:S01]  /*1e840*/  LOP3.LUT R0, R0, 0xff, RZ, 0xc0, !PT ;  /* 0x000000ff00007812 */ /* 0x000fe200078ec0ff */
[----:B-1----:R-:W-:Y:S01]  /*1e850*/  FADD.FTZ R191, R155, R179 ;  /* 0x000000b39bbf7221 */ /* 0x002fe20000010000 */
[----:B---3--:R-:W-:Y:S02]  /*1e860*/  @!P5 HADD2 R183, -R161.H0_H0, -RZ.H0_H0 ;  /* 0xa00000ffa1b7d230 */ /* 0x008fe40000000900 */
[----:B--2---:R-:W-:Y:S03]  /*1e870*/  @!P6 HADD2 R181, -R162.H0_H0, -RZ.H0_H0 ;  /* 0xa00000ffa2b5e230 */ /* 0x004fe60000000900 */
[----:B------:R-:W-:Y:S01]  /*1e880*/  @!P5 STL.S16 [R1+0x34], R183 ;  /* 0x000034b70100d387 */ /* 0x000fe20000100600 */
[----:B------:R-:W-:Y:S03]  /*1e890*/  PRMT R140, R183, 0x7610, R140 ;  /* 0x00007610b78c7816 */ /* 0x000fe6000000008c */
[----:B------:R2:W3:Y:S01]  /*1e8a0*/  LDL.S16 R167, [R1+0x20] ;  /* 0x0000200001a77983 */ /* 0x0004e20000100600 */
[----:B------:R-:W-:Y:S02]  /*1e8b0*/  PRMT R164, R181, 0x7610, R164 ;  /* 0x00007610b5a47816 */ /* 0x000fe400000000a4 */
[----:B------:R-:W-:Y:S01]  /*1e8c0*/  @!P5 PRMT R161, R140, 0x5410, RZ ;  /* 0x000054108ca1d816 */ /* 0x000fe200000000ff */
[----:B------:R-:W-:Y:S01]  /*1e8d0*/  @!P6 STL.S16 [R1+0x24], R181 ;  /* 0x000024b50100e387 */ /* 0x000fe20000100600 */
[----:B------:R-:W-:Y:S02]  /*1e8e0*/  @!P6 PRMT R162, R164, 0x5410, RZ ;  /* 0x00005410a4a2e816 */ /* 0x000fe400000000ff */
[----:B------:R-:W-:Y:S01]  /*1e8f0*/  ISETP.LE.U32.AND P6, PT, R171, UR13, PT ;  /* 0x0000000dab007c0c */ /* 0x000fe2000bfc3070 */
[----:B------:R-:W1:Y:S01]  /*1e900*/  LDSM.16.MT88.4 R140, [R202+0xa000] ;  /* 0x00a00000ca8c783b */ /* 0x000e620000004200 */
[----:B------:R-:W-:Y:S02]  /*1e910*/  ISETP.LE.U32.AND P5, PT, R0, UR13, PT ;  /* 0x0000000d00007c0c */ /* 0x000fe4000bfa3070 */
[----:B------:R-:W-:Y:S02]  /*1e920*/  PRMT R164, R153, 0x5410, R154 ;  /* 0x0000541099a47816 */ /* 0x000fe4000000009a */
[----:B------:R-:W-:Y:S02]  /*1e930*/  SHF.R.U32.HI R0, RZ, 0x10, R166 ;  /* 0x00000010ff007819 */ /* 0x000fe400000116a6 */
[----:B------:R-:W-:Y:S01]  /*1e940*/  SHF.R.U32.HI R166, RZ, 0x18, R176 ;  /* 0x00000018ffa67819 */ /* 0x000fe200000116b0 */
[----:B------:R-:W-:Y:S01]  /*1e950*/  STG.E.U16 desc[UR24][R192.64+0x20], R161 ;  /* 0x000020a1c0007986 */ /* 0x000fe2000c101518 */
[----:B------:R-:W-:Y:S03]  /*1e960*/  LOP3.LUT R0, R0, 0xff, RZ, 0xc0, !PT ;  /* 0x000000ff00007812 */ /* 0x000fe600078ec0ff */
[----:B------:R-:W-:Y:S01]  /*1e970*/  @!P6 HADD2 R175, -R153.H0_H0, -RZ.H0_H0 ;  /* 0xa00000ff99afe230 */ /* 0x000fe20000000900 */
[----:B------:R-:W-:Y:S04]  /*1e980*/  STG.E.U16 desc[UR24][R192.64+0x22], R162 ;  /* 0x000022a2c0007986 */ /* 0x000fe8000c101518 */
[----:B------:R4:W-:Y:S01]  /*1e990*/  @!P6 STL.S16 [R1+0x30], R175 ;  /* 0x000030af0100e387 */ /* 0x0009e20000100600 */
[----:B------:R-:W-:Y:S03]  /*1e9a0*/  PRMT R2, R175, 0x7610, R2 ;  /* 0x00007610af027816 */ /* 0x000fe60000000002 */
[----:B------:R2:W2:Y:S01]  /*1e9b0*/  LDL.S16 R178, [R1+0x1c] ;  /* 0x00001c0001b27983 */ /* 0x0004a20000100600 */
[----:B------:R-:W-:Y:S02]  /*1e9c0*/  @!P6 PRMT R153, R2, 0x5410, RZ ;  /* 0x000054100299e816 */ /* 0x000fe400000000ff */
[----:B------:R-:W4:Y:S01]  /*1e9d0*/  MUFU.EX2 R2, R232 ;  /* 0x000000e800027308 */ /* 0x000f220000000800 */
[----:B------:R2:W2:Y:S01]  /*1e9e0*/  LDL.S16 R172, [R1+0x18] ;  /* 0x0000180001ac7983 */ /* 0x0004a20000100600 */
[----:B------:R-:W-:Y:S02]  /*1e9f0*/  ISETP.LE.U32.AND P6, PT, R174, UR13, PT ;  /* 0x0000000dae007c0c */ /* 0x000fe4000bfc3070 */
[----:B------:R-:W-:Y:S01]  /*1ea00*/  LOP3.LUT R174, R176, 0xff, RZ, 0xc0, !PT ;  /* 0x000000ffb0ae7812 */ /* 0x000fe200078ec0ff */
[----:B------:R-:W-:Y:S01]  /*1ea10*/  STG.E.U16 desc[UR24][R194.64+0x20], R153 ;  /* 0x00002099c2007986 */ /* 0x000fe2000c101518 */
[-C--:B-1----:R-:W-:Y:S03]  /*1ea20*/  HMMA.16816.F32 R36, R136, R140.reuse, R36 ;  /* 0x0000008c8824723c */ /* 0x082fe60000001824 */
[----:B----4-:R-:W-:Y:S01]  /*1ea30*/  FADD.FTZ R220, R2, R173 ;  /* 0x000000ad02dc7221 */ /* 0x010fe20000010000 */
[----:B------:R-:W-:Y:S02]  /*1ea40*/  F2FP.F16.F32.PACK_AB R2, R231, R2 ;  /* 0x00000002e702723e */ /* 0x000fe400000000ff */
[C---:B------:R-:W-:Y:S05]  /*1ea50*/  HMMA.16816.F32 R40, R144.reuse, R140, R40 ;  /* 0x0000008c9028723c */ /* 0x040fea0000001828 */
[----:B------:R-:W-:Y:S01]  /*1ea60*/  PRMT R152, R2, 0x7632, R152 ;  /* 0x0000763202987816 */ /* 0x000fe20000000098 */
[-C--:B------:R-:W-:Y:S05]  /*1ea70*/  HMMA.16816.F32 R44, R144, R142.reuse, R44 ;  /* 0x0000008e902c723c */ /* 0x080fea000000182c */
[----:B------:R-:W-:Y:S01]  /*1ea80*/  SHF.R.U32.HI R175, RZ, 0x18, R176 ;  /* 0x00000018ffaf7819 */ /* 0x000fe200000116b0 */
[C---:B------:R-:W-:Y:S06]  /*1ea90*/  HMMA.16816.F32 R48, R136.reuse, R142, R48 ;  /* 0x0000008e8830723c */ /* 0x040fec0000001830 */
[-C--:B------:R-:W-:Y:S06]  /*1eaa0*/  HMMA.16816.F32 R52, R136, R148.reuse, R52 ;  /* 0x000000948834723c */ /* 0x080fec0000001834 */
[C---:B------:R-:W-:Y:S06]  /*1eab0*/  HMMA.16816.F32 R56, R144.reuse, R148, R56 ;  /* 0x000000949038723c */ /* 0x040fec0000001838 */
[-C--:B------:R-:W-:Y:S05]  /*1eac0*/  HMMA.16816.F32 R60, R144, R150.reuse, R60 ;  /* 0x00000096903c723c */ /* 0x080fea000000183c */
[C---:B------:R-:W-:Y:S01]  /*1ead0*/  LOP3.LUT R149, R218.reuse, 0xff, RZ, 0xc0, !PT ;  /* 0x000000ffda957812 */ /* 0x040fe200078ec0ff */
[C---:B------:R-:W-:Y:S07]  /*1eae0*/  HMMA.16816.F32 R64, R136.reuse, R150, R64 ;  /* 0x000000968840723c */ /* 0x040fee0000001840 */
[----:B------:R-:W-:Y:S04]  /*1eaf0*/  SHF.R.U32.HI R150, RZ, 0x18, R218 ;  /* 0x00000018ff967819 */ /* 0x000fe800000116da */
[----:B------:R-:W-:Y:S01]  /*1eb00*/  LOP3.LUT R151, R218, 0xff, RZ, 0xc0, !PT ;  /* 0x000000ffda977812 */ /* 0x000fe200078ec0ff */
[----:B---3--:R-:W-:Y:S05]  /*1eb10*/  @!P6 HADD2 R167, -R154.H0_H0, -RZ.H0_H0 ;  /* 0xa00000ff9aa7e230 */ /* 0x008fea0000000900 */
[----:B------:R1:W-:Y:S01]  /*1eb20*/  @!P6 STL.S16 [R1+0x20], R167 ;  /* 0x000020a70100e387 */ /* 0x0003e20000100600 */
[----:B------:R-:W-:Y:S03]  /*1eb30*/  PRMT R140, R167, 0x7610, R140 ;  /* 0x00007610a78c7816 */ /* 0x000fe6000000008c */
[----:B------:R3:W4:Y:S01]  /*1eb40*/  LDL.S16 R171, [R1+0x28] ;  /* 0x0000280001ab7983 */ /* 0x0007220000100600 */
[----:B------:R-:W-:Y:S02]  /*1eb50*/  @!P6 PRMT R154, R140, 0x5410, RZ ;  /* 0x000054108c9ae816 */ /* 0x000fe400000000ff */
[----:B------:R-:W-:Y:S01]  /*1eb60*/  ISETP.LE.U32.AND P6, PT, R0, UR13, PT ;  /* 0x0000000d00007c0c */ /* 0x000fe2000bfc3070 */
[----:B------:R-:W3:Y:S01]  /*1eb70*/  LDSM.16.MT88.4 R140, [R197+0xb000] ;  /* 0x00b00000c58c783b */ /* 0x000ee20000004200 */
[----:B------:R-:W-:Y:S04]  /*1eb80*/  LOP3.LUT R0, R176, 0xffff, RZ, 0xc0, !PT ;  /* 0x0000ffffb0007812 */ /* 0x000fe800078ec0ff */
[----:B------:R-:W-:Y:S02]  /*1eb90*/  SHF.R.U32.HI R148, RZ, 0x8, R0 ;  /* 0x00000008ff947819 */ /* 0x000fe40000011600 */
[----:B------:R-:W-:Y:S01]  /*1eba0*/  F2FP.F16.F32.PACK_AB R0, R234, R155 ;  /* 0x0000009bea00723e */ /* 0x000fe200000000ff */
[----:B------:R-:W-:Y:S01]  /*1ebb0*/  STG.E.U16 desc[UR24][R194.64+0x22], R154 ;  /* 0x0000229ac2007986 */ /* 0x000fe2000c101518 */
[----:B------:R-:W-:Y:S02]  /*1ebc0*/  PRMT R155, R2, 0x5410, R152 ;  /* 0x00005410029b7816 */ /* 0x000fe40000000098 */
[----:B------:R-:W-:Y:S02]  /*1ebd0*/  PRMT R190, R0, 0x7632, R190 ;  /* 0x0000763200be7816 */ /* 0x000fe400000000be */
[----:B------:R-:W-:Y:S01]  /*1ebe0*/  LOP3.LUT R148, R148, 0xffff, RZ, 0xc0, !PT ;  /* 0x0000ffff94947812 */ /* 0x000fe200078ec0ff */
[----:B--2---:R-:W-:Y:S01]  /*1ebf0*/  @!P2 HADD2 R178, -R2.H0_H0, -RZ.H0_H0 ;  /* 0xa00000ff02b2a230 */ /* 0x004fe20000000900 */
[----:B-1----:R-:W-:Y:S01]  /*1ec00*/  LOP3.LUT R167, R176, 0xffff, RZ, 0xc0, !PT ;  /* 0x0000ffffb0a77812 */ /* 0x002fe200078ec0ff */
[----:B------:R-:W-:Y:S03]  /*1ec10*/  @!P1 HADD2 R172, -R152.H0_H0, -RZ.H0_H0 ;  /* 0xa00000ff98ac9230 */ /* 0x000fe60000000900 */
[----:B------:R-:W-:Y:S01]  /*1ec20*/  @!P2 STL.S16 [R1+0x1c], R178 ;  /* 0x00001cb20100a387 */ /* 0x000fe20000100600 */
[----:B------:R-:W-:Y:S03]  /*1ec30*/  PRMT R170, R178, 0x7610, R170 ;  /* 0x00007610b2aa7816 */ /* 0x000fe600000000aa */
[----:B------:R-:W-:Y:S01]  /*1ec40*/  @!P1 STL.S16 [R1+0x18], R172 ;  /* 0x000018ac01009387 */ /* 0x000fe20000100600 */
[----:B------:R-:W-:Y:S02]  /*1ec50*/  PRMT R169, R172, 0x7610, R169 ;  /* 0x00007610aca97816 */ /* 0x000fe400000000a9 */
[----:B------:R-:W-:Y:S02]  /*1ec60*/  @!P2 PRMT R2, R170, 0x5410, RZ ;  /* 0x00005410aa02a816 */ /* 0x000fe400000000ff */
[----:B------:R2:W2:Y:S01]  /*1ec70*/  LDL.S16 R170, [R1+0x14] ;  /* 0x0000140001aa7983 */ /* 0x0004a20000100600 */
[----:B------:R-:W-:Y:S02]  /*1ec80*/  @!P1 PRMT R152, R169, 0x5410, RZ ;  /* 0x00005410a9989816 */ /* 0x000fe400000000ff */
[----:B------:R-:W-:Y:S01]  /*1ec90*/  ISETP.LE.U32.AND P2, PT, R148, UR13, PT ;  /* 0x0000000d94007c0c */ /* 0x000fe2000bf43070 */
[----:B------:R1:W2:Y:S01]  /*1eca0*/  LDL.S16 R169, [R1+0x2c] ;  /* 0x00002c0001a97983 */ /* 0x0002a20000100600 */
[----:B------:R-:W-:Y:S02]  /*1ecb0*/  SHF.R.U32.HI R148, RZ, 0x8, R167 ;  /* 0x00000008ff947819 */ /* 0x000fe400000116a7 */
[----:B------:R-:W-:Y:S01]  /*1ecc0*/  ISETP.LE.U32.AND P1, PT, R166, UR13, PT ;  /* 0x0000000da6007c0c */ /* 0x000fe2000bf23070 */
[----:B------:R1:W-:Y:S01]  /*1ecd0*/  STG.E.U16 desc[UR24][R216.64+0x1e], R2 ;  /* 0x00001e02d8007986 */ /* 0x0003e2000c101518 */
[----:B------:R-:W-:Y:S01]  /*1ece0*/  PRMT R174, R174, 0x5410, R148 ;  /* 0x00005410aeae7816 */ /* 0x000fe20000000094 */
[-C--:B---3--:R-:W-:Y:S02]  /*1ecf0*/  HMMA.16816.F32 R68, R136, R140.reuse, R68 ;  /* 0x0000008c8844723c */ /* 0x088fe40000001844 */
[----:B------:R-:W-:Y:S01]  /*1ed00*/  STG.E.U16 desc[UR24][R216.64+0x20], R152 ;  /* 0x00002098d8007986 */ /* 0x000fe2000c101518 */
[----:B------:R-:W-:Y:S02]  /*1ed10*/  SHF.R.U32.HI R148, RZ, 0x10, R218 ;  /* 0x00000010ff947819 */ /* 0x000fe400000116da */
[----:B------:R-:W-:Y:S01]  /*1ed20*/  PRMT R166, R0, 0x5410, R190 ;  /* 0x0000541000a67816 */ /* 0x000fe200000000be */
[C---:B------:R-:W-:Y:S05]  /*1ed30*/  HMMA.16816.F32 R72, R144.reuse, R140, R72 ;  /* 0x0000008c9048723c */ /* 0x040fea0000001848 */
[----:B------:R-:W-:Y:S01]  /*1ed40*/  LOP3.LUT R148, R148, 0xff, RZ, 0xc0, !PT ;  /* 0x000000ff94947812 */ /* 0x000fe200078ec0ff */
[-C--:B------:R-:W-:Y:S05]  /*1ed50*/  HMMA.16816.F32 R76, R144, R142.reuse, R76 ;  /* 0x0000008e904c723c */ /* 0x080fea000000184c */
[----:B------:R-:W-:Y:S01]  /*1ed60*/  PRMT R179, R148, 0x5410, R150 ;  /* 0x0000541094b37816 */ /* 0x000fe20000000096 */
[C---:B------:R-:W-:Y:S05]  /*1ed70*/  HMMA.16816.F32 R80, R136.reuse, R142, R80 ;  /* 0x0000008e8850723c */ /* 0x040fea0000001850 */
[----:B------:R-:W-:Y:S02]  /*1ed80*/  LOP3.LUT R148, R218, 0xffff, RZ, 0xc0, !PT ;  /* 0x0000ffffda947812 */ /* 0x000fe400078ec0ff */
[----:B------:R-:W-:Y:S04]  /*1ed90*/  LOP3.LUT R142, R180, 0xff, RZ, 0xc0, !PT ;  /* 0x000000ffb48e7812 */ /* 0x000fe800078ec0ff */
[----:B------:R-:W-:Y:S02]  /*1eda0*/  SHF.R.U32.HI R148, RZ, 0x8, R148 ;  /* 0x00000008ff947819 */ /* 0x000fe40000011694 */
[----:B-1----:R-:W-:Y:S02]  /*1edb0*/  F2FP.F16.F32.PACK_AB R2, R240, R224 ;  /* 0x000000e0f002723e */ /* 0x002fe400000000ff */
[----:B------:R-:W-:Y:S02]  /*1edc0*/  LOP3.LUT R140, R148, 0xffff, RZ, 0xc0, !PT ;  /* 0x0000ffff948c7812 */ /* 0x000fe400078ec0ff */
[----:B------:R-:W-:Y:S02]  /*1edd0*/  PRMT R185, R2, 0x7632, R185 ;  /* 0x0000763202b97816 */ /* 0x000fe400000000b9 */
[--C-:B------:R-:W-:Y:S02]  /*1ede0*/  HSET2.LE.AND R174, R174, R213.reuse, PT ;  /* 0x000000d5aeae7233 */ /* 0x100fe40003803000 */
[--C-:B------:R-:W-:Y:S03]  /*1edf0*/  HSET2.LE.AND R179, R179, R213.reuse, PT ;  /* 0x000000d5b3b37233 */ /* 0x100fe60003803000 */
[----:B------:R-:W-:Y:S02]  /*1ee00*/  LOP3.LUT R174, R174, R3, RZ, 0xc0, !PT ;  /* 0x00000003aeae7212 */ /* 0x000fe400078ec0ff */
[----:B------:R-:W-:Y:S01]  /*1ee10*/  PRMT R3, R187, 0x5410, R186 ;  /* 0x00005410bb037816 */ /* 0x000fe200000000ba */
[----:B----4-:R-:W-:Y:S05]  /*1ee20*/  @!P6 HADD2 R171, -R0.H0_H0, -RZ.H0_H0 ;  /* 0xa00000ff00abe230 */ /* 0x010fea0000000900 */
[----:B------:R-:W-:Y:S01]  /*1ee30*/  @!P6 STL.S16 [R1+0x28], R171 ;  /* 0x000028ab0100e387 */ /* 0x000fe20000100600 */
[----:B------:R-:W-:Y:S04]  /*1ee40*/  PRMT R157, R171, 0x7610, R157 ;  /* 0x00007610ab9d7816 */ /* 0x000fe8000000009d */
[----:B------:R-:W-:Y:S02]  /*1ee50*/  @!P6 PRMT R0, R157, 0x5410, RZ ;  /* 0x000054109d00e816 */ /* 0x000fe400000000ff */
[----:B------:R-:W-:Y:S02]  /*1ee60*/  ISETP.LE.U32.AND P6, PT, R149, UR13, PT ;  /* 0x0000000d95007c0c */ /* 0x000fe4000bfc3070 */
[----:B------:R-:W-:Y:S01]  /*1ee70*/  LOP3.LUT R149, R218, 0xffff, RZ, 0xc0, !PT ;  /* 0x0000ffffda957812 */ /* 0x000fe200078ec0ff */
[----:B------:R-:W-:Y:S01]  /*1ee80*/  STG.E.U16 desc[UR24][R214.64+0x20], R0 ;  /* 0x00002000d6007986 */ /* 0x000fe2000c101518 */
[----:B------:R-:W-:Y:S01]  /*1ee90*/  LOP3.LUT R157, R168, 0xff, RZ, 0xc0, !PT ;  /* 0x000000ffa89d7812 */ /* 0x000fe200078ec0ff */
[----:B------:R-:W1:Y:S01]  /*1eea0*/  MUFU.EX2 R219, R248 ;  /* 0x000000f800db7308 */ /* 0x000e620000000800 */
[----:B------:R-:W-:Y:S02]  /*1eeb0*/  SHF.R.U32.HI R149, RZ, 0x8, R149 ;  /* 0x00000008ff957819 */ /* 0x000fe40000011695 */
[----:B------:R-:W-:Y:S02]  /*1eec0*/  PRMT R175, R157, 0x5410, R175 ;  /* 0x000054109daf7816 */ /* 0x000fe400000000af */
[----:B------:R-:W-:Y:S02]  /*1eed0*/  PRMT R178, R151, 0x5410, R149 ;  /* 0x0000541097b27816 */ /* 0x000fe40000000095 */
[----:B------:R-:W3:Y:S01]  /*1eee0*/  LDSM.16.MT88.4 R148, [R199+0xb000] ;  /* 0x00b00000c794783b */ /* 0x000ee20000004200 */
[--C-:B------:R-:W-:Y:S02]  /*1eef0*/  HSET2.LE.AND R175, R175, R213.reuse, PT ;  /* 0x000000d5afaf7233 */ /* 0x100fe40003803000 */
[--C-:B------:R-:W-:Y:S03]  /*1ef00*/  HSET2.LE.AND R178, R178, R213.reuse, PT ;  /* 0x000000d5b2b27233 */ /* 0x100fe60003803000 */
[----:B------:R-:W-:Y:S01]  /*1ef10*/  LOP3.LUT R175, R175, R3, RZ, 0xc0, !PT ;  /* 0x00000003afaf7212 */ /* 0x000fe200078ec0ff */
[----:B--2---:R-:W-:Y:S01]  /*1ef20*/  @!P3 HADD2 R170, -R190.H0_H0, -RZ.H0_H0 ;  /* 0xa00000ffbeaab230 */ /* 0x004fe20000000900 */
[----:B-1----:R-:W-:Y:S01]  /*1ef30*/  F2FP.F16.F32.PACK_AB R184, R219, R222 ;  /* 0x000000dedbb8723e */ /* 0x002fe200000000ff */
[----:B------:R-:W-:Y:S03]  /*1ef40*/  @!P4 HADD2 R169, -R189.H0_H0, -RZ.H0_H0 ;  /* 0xa00000ffbda9c230 */ /* 0x000fe60000000900 */
[----:B------:R-:W-:Y:S01]  /*1ef50*/  @!P3 STL.S16 [R1+0x14], R170 ;  /* 0x000014aa0100b387 */ /* 0x000fe20000100600 */
[----:B------:R-:W-:Y:S02]  /*1ef60*/  PRMT R157, R170, 0x7610, R157 ;  /* 0x00007610aa9d7816 */ /* 0x000fe4000000009d */
[----:B------:R-:W-:Y:S01]  /*1ef70*/  PRMT R3, R184, 0x7632, R3 ;  /* 0x00007632b8037816 */ /* 0x000fe20000000003 */
[----:B------:R-:W-:Y:S01]  /*1ef80*/  @!P4 STL.S16 [R1+0x2c], R169 ;  /* 0x00002ca90100c387 */ /* 0x000fe20000100600 */
[----:B------:R-:W-:Y:S02]  /*1ef90*/  @!P3 PRMT R190, R157, 0x5410, RZ ;  /* 0x000054109dbeb816 */ /* 0x000fe400000000ff */
[----:B------:R-:W-:Y:S01]  /*1efa0*/  ISETP.LE.U32.AND P3, PT, R140, UR13, PT ;  /* 0x0000000d8c007c0c */ /* 0x000fe2000bf63070 */
[----:B------:R2:W4:Y:S01]  /*1efb0*/  LDL.S16 R232, [R1+0x10] ;  /* 0x0000100001e87983 */ /* 0x0005220000100600 */
[----:B------:R-:W-:Y:S02]  /*1efc0*/  SHF.R.U32.HI R140, RZ, 0x10, R218 ;  /* 0x00000010ff8c7819 */ /* 0x000fe400000116da */
[----:B------:R-:W-:Y:S01]  /*1efd0*/  PRMT R141, R169, 0x7610, R141 ;  /* 0x00007610a98d7816 */ /* 0x000fe2000000008d */
[----:B------:R2:W2:Y:S01]  /*1efe0*/  LDL.S16 R230, [R1+0xc] ;  /* 0x00000c0001e67983 */ /* 0x0004a20000100600 */
[----:B------:R-:W-:Y:S02]  /*1eff0*/  LOP3.LUT R140, R140, 0xff, RZ, 0xc0, !PT ;  /* 0x000000ff8c8c7812 */ /* 0x000fe400078ec0ff */
[----:B------:R-:W-:Y:S01]  /*1f000*/  @!P4 PRMT R189, R141, 0x5410, RZ ;  /* 0x000054108dbdc816 */ /* 0x000fe200000000ff */
[----:B------:R1:W2:Y:S01]  /*1f010*/  LDL.S16 R228, [R1+0x8] ;  /* 0x0000080001e47983 */ /* 0x0002a20000100600 */
[----:B------:R-:W-:Y:S02]  /*1f020*/  LOP3.LUT R141, R180, 0xffff, RZ, 0xc0, !PT ;  /* 0x0000ffffb48d7812 */ /* 0x000fe400078ec0ff */
[----:B------:R-:W-:Y:S01]  /*1f030*/  ISETP.LE.U32.AND P4, PT, R140, UR13, PT ;  /* 0x0000000d8c007c0c */ /* 0x000fe2000bf83070 */
[----:B------:R1:W2:Y:S01]  /*1f040*/  LDL.S16 R227, [R1+0x4] ;  /* 0x0000040001e37983 */ /* 0x0002a20000100600 */
[--C-:B------:R-:W-:Y:S02]  /*1f050*/  SHF.R.U32.HI R140, RZ, 0x10, R180.reuse ;  /* 0x00000010ff8c7819 */ /* 0x100fe400000116b4 */
[----:B------:R-:W-:Y:S01]  /*1f060*/  SHF.R.U32.HI R143, RZ, 0x8, R141 ;  /* 0x00000008ff8f7819 */ /* 0x000fe2000001168d */
[----:B------:R1:W2:Y:S01]  /*1f070*/  LDL.S16 R226, [R1] ;  /* 0x0000000001e27983 */ /* 0x0002a20000100600 */
[-C--:B---3--:R-:W-:Y:S03]  /*1f080*/  HMMA.16816.F32 R84, R136, R148.reuse, R84 ;  /* 0x000000948854723c */ /* 0x088fe60000001854 */
[----:B------:R-:W-:Y:S01]  /*1f090*/  SHF.R.U32.HI R157, RZ, 0x18, R180 ;  /* 0x00000018ff9d7819 */ /* 0x000fe200000116b4 */
[----:B------:R-:W-:Y:S01]  /*1f0a0*/  STG.E.U16 desc[UR24][R214.64+0x22], R190 ;  /* 0x000022bed6007986 */ /* 0x000fe2000c101518 */
[----:B------:R-:W-:Y:S01]  /*1f0b0*/  LOP3.LUT R141, R140, 0xff, RZ, 0xc0, !PT ;  /* 0x000000ff8c8d7812 */ /* 0x000fe200078ec0ff */
[C---:B------:R-:W-:Y:S02]  /*1f0c0*/  HMMA.16816.F32 R88, R144.reuse, R148, R88 ;  /* 0x000000949058723c */ /* 0x040fe40000001858 */
[----:B------:R-:W-:Y:S03]  /*1f0d0*/  LDSM.16.MT88.4 R180, [R202+0xa800] ;  /* 0x00a80000cab4783b */ /* 0x000fe60000004200 */
[C---:B------:R-:W-:Y:S01]  /*1f0e0*/  LOP3.LUT R140, R156.reuse, 0xffff, RZ, 0xc0, !PT ;  /* 0x0000ffff9c8c7812 */ /* 0x040fe200078ec0ff */
[-C--:B------:R-:W-:Y:S04]  /*1f0f0*/  HMMA.16816.F32 R92, R144, R150.reuse, R92 ;  /* 0x00000096905c723c */ /* 0x080fe8000000185c */
[----:B------:R-:W-:Y:S01]  /*1f100*/  STG.E.U16 desc[UR24][R192.64+0x30], R189 ;  /* 0x000030bdc0007986 */ /* 0x000fe2000c101518 */
[----:B------:R-:W-:Y:S01]  /*1f110*/  PRMT R157, R141, 0x5410, R157 ;  /* 0x000054108d9d7816 */ /* 0x000fe2000000009d */
[C---:B------:R-:W-:Y:S02]  /*1f120*/  HMMA.16816.F32 R96, R136.reuse, R150, R96 ;  /* 0x000000968860723c */ /* 0x040fe40000001860 */
[----:B------:R-:W-:Y:S03]  /*1f130*/  LDSM.16.MT88.4 R148, [R201+0xb000] ;  /* 0x00b00000c994783b */ /* 0x000fe60000004200 */
[----:B------:R-:W-:Y:S01]  /*1f140*/  LOP3.LUT R141, R156, 0xff, RZ, 0xc0, !PT ;  /* 0x000000ff9c8d7812 */ /* 0x000fe200078ec0ff */
[----:B------:R-:W-:Y:S01]  /*1f150*/  @!P4 HADD2 R252, -R184.H0_H0, -RZ.H0_H0 ;  /* 0xa00000ffb8fcc230 */ /* 0x000fe20000000900 */
[----:B------:R-:W-:Y:S04]  /*1f160*/  SHF.R.U32.HI R140, RZ, 0x8, R140 ;  /* 0x00000008ff8c7819 */ /* 0x000fe8000001168c */
[----:B------:R-:W-:Y:S02]  /*1f170*/  PRMT R176, R141, 0x5410, R140 ;  /* 0x000054108db07816 */ /* 0x000fe4000000008c */
[--C-:B------:R-:W-:Y:S02]  /*1f180*/  SHF.R.U32.HI R140, RZ, 0x10, R156.reuse ;  /* 0x00000010ff8c7819 */ /* 0x100fe4000001169c */
[----:B------:R-:W-:Y:S02]  /*1f190*/  PRMT R142, R142, 0x5410, R143 ;  /* 0x000054108e8e7816 */ /* 0x000fe4000000008f */
[----:B------:R-:W-:Y:S02]  /*1f1a0*/  SHF.R.U32.HI R156, RZ, 0x18, R156 ;  /* 0x00000018ff9c7819 */ /* 0x000fe4000001169c */
[----:B------:R-:W-:Y:S02]  /*1f1b0*/  LOP3.LUT R140, R140, 0xff, RZ, 0xc0, !PT ;  /* 0x000000ff8c8c7812 */ /* 0x000fe400078ec0ff */
[--C-:B------:R-:W-:Y:S02]  /*1f1c0*/  HSET2.LE.AND R172, R142, R213.reuse, PT ;  /* 0x000000d58eac7233 */ /* 0x100fe40003803000 */
[----:B------:R-:W-:Y:S02]  /*1f1d0*/  PRMT R177, R140, 0x5410, R156 ;  /* 0x000054108cb17816 */ /* 0x000fe4000000009c */
[----:B------:R-:W3:Y:S01]  /*1f1e0*/  LDSM.16.MT88.4 R140, [R202+0xb000] ;  /* 0x00b00000ca8c783b */ /* 0x000ee20000004200 */
[--C-:B------:R-:W-:Y:S02]  /*1f1f0*/  HSET2.LE.AND R173, R157, R213.reuse, PT ;  /* 0x000000d59dad7233 */ /* 0x100fe40003803000 */
[----:B------:R-:W-:Y:S02]  /*1f200*/  LOP3.LUT R172, R172, R165, RZ, 0xc0, !PT ;  /* 0x000000a5acac7212 */ /* 0x000fe400078ec0ff */
[----:B------:R-:W-:Y:S02]  /*1f210*/  PRMT R0, R184, 0x5410, R3 ;  /* 0x00005410b8007816 */ /* 0x000fe40000000003 */
[----:B------:R-:W-:Y:S01]  /*1f220*/  @!P4 PRMT R184, R252, 0x5410, RZ ;  /* 0x00005410fcb8c816 */ /* 0x000fe200000000ff */
[----:B------:R-:W1:Y:S01]  /*1f230*/  LDSM.16.MT88.4 R156, [R197+0xa800] ;  /* 0x00a80000c59c783b */ /* 0x000e620000004200 */
[----:B------:R-:W-:Y:S02]  /*1f240*/  LOP3.LUT R173, R173, R164, RZ, 0xc0, !PT ;  /* 0x000000a4adad7212 */ /* 0x000fe400078ec0ff */
[----:B------:R-:W-:Y:S02]  /*1f250*/  LOP3.LUT R179, R179, R0, RZ, 0xc0, !PT ;  /* 0x00000000b3b37212 */ /* 0x000fe400078ec0ff */
[--C-:B------:R-:W-:Y:S02]  /*1f260*/  HSET2.LE.AND R176, R176, R213.reuse, PT ;  /* 0x000000d5b0b07233 */ /* 0x100fe40003803000 */
[----:B------:R-:W-:Y:S02]  /*1f270*/  HSET2.LE.AND R177, R177, R213, PT ;  /* 0x000000d5b1b17233 */ /* 0x000fe40003803000 */
[----:B------:R-:W-:Y:S02]  /*1f280*/  SHF.R.U32.HI R218, RZ, 0x18, R218 ;  /* 0x00000018ffda7819 */ /* 0x000fe400000116da */
[----:B------:R-:W-:Y:S02]  /*1f290*/  LOP3.LUT R176, R176, R155, RZ, 0xc0, !PT ;  /* 0x0000009bb0b07212 */ /* 0x000fe400078ec0ff */
[----:B------:R-:W-:Y:S01]  /*1f2a0*/  LOP3.LUT R177, R177, R166, RZ, 0xc0, !PT ;  /* 0x000000a6b1b17212 */ /* 0x000fe200078ec0ff */
[-C--:B---3--:R-:W-:Y:S06]  /*1f2b0*/  HMMA.16816.F32 R100, R136, R140.reuse, R100 ;  /* 0x0000008c8864723c */ /* 0x088fec0000001864 */
[C---:B------:R-:W-:Y:S06]  /*1f2c0*/  HMMA.16816.F32 R104, R144.reuse, R140, R104 ;  /* 0x0000008c9068723c */ /* 0x040fec0000001868 */
[-C--:B------:R-:W-:Y:S06]  /*1f2d0*/  HMMA.16816.F32 R108, R144, R142.reuse, R108 ;  /* 0x0000008e906c723c */ /* 0x080fec000000186c */
[C---:B------:R-:W-:Y:S01]  /*1f2e0*/  HMMA.16816.F32 R112, R136.reuse, R142, R112 ;  /* 0x0000008e8870723c */ /* 0x040fe20000001870 */
[----:B------:R-:W3:Y:S05]  /*1f2f0*/  LDSM.16.MT88.4 R140, [R199+0xa800] ;  /* 0x00a80000c78c783b */ /* 0x000eea0000004200 */
[-C--:B------:R-:W-:Y:S06]  /*1f300*/  HMMA.16816.F32 R116, R136, R148.reuse, R116 ;  /* 0x000000948874723c */ /* 0x080fec0000001874 */
[C---:B------:R-:W-:Y:S06]  /*1f310*/  HMMA.16816.F32 R120, R144.reuse, R148, R120 ;  /* 0x000000949078723c */ /* 0x040fec0000001878 */
[-C--:B------:R-:W-:Y:S05]  /*1f320*/  HMMA.16816.F32 R124, R144, R150.reuse, R124 ;  /* 0x00000096907c723c */ /* 0x080fea000000187c */
[----:B------:R-:W-:Y:S01]  /*1f330*/  PRMT R148, R2, 0x5410, R185 ;  /* 0x0000541002947816 */ /* 0x000fe200000000b9 */
[----:B------:R-:W-:Y:S05]  /*1f340*/  HMMA.16816.F32 R128, R136, R150, R128 ;  /* 0x000000968880723c */ /* 0x000fea0000001880 */
[----:B------:R-:W-:Y:S01]  /*1f350*/  LOP3.LUT R178, R178, R148, RZ, 0xc0, !PT ;  /* 0x00000094b2b27212 */ /* 0x000fe200078ec0ff */
[-C--:B-1----:R-:W-:Y:S01]  /*1f360*/  HMMA.16816.F32 R152, R172, R156.reuse, R4 ;  /* 0x0000009cac98723c */ /* 0x082fe20000001804 */
[----:B------:R-:W1:Y:S04]  /*1f370*/  LDSM.16.MT88.4 R4, [R201+0xa800] ;  /* 0x00a80000c904783b */ /* 0x000e680000004200 */
[----:B------:R-:W-:Y:S01]  /*1f380*/  IMAD.MOV.U32 R136, RZ, RZ, R134 ;  /* 0x000000ffff887224 */ /* 0x000fe200078e0086 */
[C---:B------:R-:W-:Y:S03]  /*1f390*/  HMMA.16816.F32 R168, R176.reuse, R156, R8 ;  /* 0x0000009cb0a8723c */ /* 0x040fe60000001808 */
[----:B------:R-:W1:Y:S03]  /*1f3a0*/  LDSM.16.MT88.4 R8, [R197+0xb800] ;  /* 0x00b80000c508783b */ /* 0x000e660000004200 */
[-C--:B------:R-:W-:Y:S05]  /*1f3b0*/  HMMA.16816.F32 R164, R176, R158.reuse, R12 ;  /* 0x0000009eb0a4723c */ /* 0x080fea000000180c */
[----:B------:R-:W1:Y:S01]  /*1f3c0*/  LDSM.16.MT88.4 R12, [R199+0xb800] ;  /* 0x00b80000c70c783b */ /* 0x000e620000004200 */
[C---:B------:R-:W-:Y:S06]  /*1f3d0*/  HMMA.16816.F32 R148, R172.reuse, R158, R16 ;  /* 0x0000009eac94723c */ /* 0x040fec0000001810 */
[-C--:B---3--:R-:W-:Y:S01]  /*1f3e0*/  HMMA.16816.F32 R144, R172, R140.reuse, R20 ;  /* 0x0000008cac90723c */ /* 0x088fe20000001814 */
[----:B------:R-:W3:Y:S05]  /*1f3f0*/  LDSM.16.MT88.4 R16, [R202+0xb800] ;  /* 0x00b80000ca10783b */ /* 0x000eea0000004200 */
[C---:B------:R-:W-:Y:S03]  /*1f400*/  HMMA.16816.F32 R160, R176.reuse, R140, R24 ;  /* 0x0000008cb0a0723c */ /* 0x040fe60000001818 */
[----:B------:R-:W2:Y:S03]  /*1f410*/  LDSM.16.MT88.4 R20, [R201+0xb800] ;  /* 0x00b80000c914783b */ /* 0x000ea60000004200 */
        /* <DEDUP_REMOVED lines=18> */
[-C--:B---3--:R-:W-:Y:S06]  /*1f540*/  HMMA.16816.F32 R100, R172, R16.reuse, R100 ;  /* 0x00000010ac64723c */ /* 0x088fec0000001864 */
[C---:B------:R-:W-:Y:S05]  /*1f550*/  HMMA.16816.F32 R104, R176.reuse, R16, R104 ;  /* 0x00000010b068723c */ /* 0x040fea0000001868 */
[----:B----4-:R-:W-:Y:S01]  /*1f560*/  @!P2 HADD2 R232, -R188.H0_H0, -RZ.H0_H0 ;  /* 0xa00000ffbce8a230 */ /* 0x010fe20000000900 */
[-C--:B------:R-:W-:Y:S04]  /*1f570*/  HMMA.16816.F32 R108, R176, R18.reuse, R108 ;  /* 0x00000012b06c723c */ /* 0x080fe8000000186c */
[----:B------:R-:W-:Y:S01]  /*1f580*/  @!P2 STL.S16 [R1+0x10], R232 ;  /* 0x000010e80100a387 */ /* 0x000fe20000100600 */
[----:B------:R-:W-:Y:S01]  /*1f590*/  PRMT R7, R232, 0x7610, R7 ;  /* 0x00007610e8077816 */ /* 0x000fe20000000007 */
[----:B--2---:R-:W-:Y:S01]  /*1f5a0*/  @!P5 HADD2 R230, -R187.H0_H0, -RZ.H0_H0 ;  /* 0xa00000ffbbe6d230 */ /* 0x004fe20000000900 */
[C---:B------:R-:W-:Y:S04]  /*1f5b0*/  HMMA.16816.F32 R112, R172.reuse, R18, R112 ;  /* 0x00000012ac70723c */ /* 0x040fe80000001870 */
[----:B------:R-:W-:Y:S01]  /*1f5c0*/  @!P5 STL.S16 [R1+0xc], R230 ;  /* 0x00000ce60100d387 */ /* 0x000fe20000100600 */
[----:B------:R-:W-:Y:S01]  /*1f5d0*/  @!P2 PRMT R188, R7, 0x5410, RZ ;  /* 0x0000541007bca816 */ /* 0x000fe200000000ff */
[----:B------:R-:W-:Y:S01]  /*1f5e0*/  @!P1 HADD2 R228, -R186.H0_H0, -RZ.H0_H0 ;  /* 0xa00000ffbae49230 */ /* 0x000fe20000000900 */
[----:B------:R-:W-:Y:S01]  /*1f5f0*/  ISETP.LE.U32.AND P2, PT, R218, UR13, PT ;  /* 0x0000000dda007c0c */ /* 0x000fe2000bf43070 */
[----:B------:R-:W-:Y:S01]  /*1f600*/  @!P6 HADD2 R227, -R2.H0_H0, -RZ.H0_H0 ;  /* 0xa00000ff02e3e230 */ /* 0x000fe20000000900 */
[-C--:B------:R-:W-:Y:S01]  /*1f610*/  HMMA.16816.F32 R116, R172, R20.reuse, R116 ;  /* 0x00000014ac74723c */ /* 0x080fe20000001874 */
[----:B------:R-:W-:Y:S02]  /*1f620*/  STG.E.U16 desc[UR24][R192.64+0x32], R188 ;  /* 0x000032bcc0007986 */ /* 0x000fe4000c101518 */
[----:B------:R-:W-:Y:S01]  /*1f630*/  @!P3 HADD2 R226, -R185.H0_H0, -RZ.H0_H0 ;  /* 0xa00000ffb9e2b230 */ /* 0x000fe20000000900 */
[----:B------:R-:W-:Y:S01]  /*1f640*/  PRMT R6, R230, 0x7610, R6 ;  /* 0x00007610e6067816 */ /* 0x000fe20000000006 */
[----:B------:R-:W-:Y:S01]  /*1f650*/  @!P1 STL.S16 [R1+0x8], R228 ;  /* 0x000008e401009387 */ /* 0x000fe20000100600 */
[----:B------:R-:W-:Y:S01]  /*1f660*/  PRMT R5, R228, 0x7610, R5 ;  /* 0x00007610e4057816 */ /* 0x000fe20000000005 */
[C---:B------:R-:W-:Y:S02]  /*1f670*/  HMMA.16816.F32 R120, R176.reuse, R20, R120 ;  /* 0x00000014b078723c */ /* 0x040fe40000001878 */
[----:B------:R-:W-:Y:S02]  /*1f680*/  @!P6 STL.S16 [R1+0x4], R227 ;  /* 0x000004e30100e387 */ /* 0x000fe40000100600 */
[----:B------:R-:W-:Y:S01]  /*1f690*/  @!P5 PRMT R187, R6, 0x5410, RZ ;  /* 0x0000541006bbd816 */ /* 0x000fe200000000ff */
[----:B------:R-:W-:Y:S01]  /*1f6a0*/  @!P2 HADD2 R249, -R3.H0_H0, -RZ.H0_H0 ;  /* 0xa00000ff03f9a230 */ /* 0x000fe20000000900 */
[----:B------:R-:W-:Y:S01]  /*1f6b0*/  @!P3 STL.S16 [R1], R226 ;  /* 0x000000e20100b387 */ /* 0x000fe20000100600 */
[----:B------:R-:W-:Y:S01]  /*1f6c0*/  @!P1 PRMT R186, R5, 0x5410, RZ ;  /* 0x0000541005ba9816 */ /* 0x000fe200000000ff */
[----:B------:R-:W-:Y:S01]  /*1f6d0*/  FADD.FTZ R5, R237, R223 ;  /* 0x000000dfed057221 */ /* 0x000fe20000010000 */
[-C--:B------:R-:W-:Y:S01]  /*1f6e0*/  HMMA.16816.F32 R124, R176, R22.reuse, R124 ;  /* 0x00000016b07c723c */ /* 0x080fe2000000187c */
[----:B------:R-:W-:Y:S01]  /*1f6f0*/  STG.E.U16 desc[UR24][R194.64+0x30], R187 ;  /* 0x000030bbc2007986 */ /* 0x000fe2000c101518 */
[----:B------:R-:W-:Y:S01]  /*1f700*/  ISETP.LT.AND P1, PT, RZ, UR27, PT ;  /* 0x0000001bff007c0c */ /* 0x000fe2000bf21270 */
[----:B------:R-:W-:Y:S01]  /*1f710*/  UIADD3 UR27, UR27, -0x1, URZ ;  /* 0xffffffff1b1b7890 */ /* 0x000fe2000fffe03f */
[----:B------:R-:W-:Y:S01]  /*1f720*/  PRMT R4, R227, 0x7610, R4 ;  /* 0x00007610e3047816 */ /* 0x000fe20000000004 */
[----:B------:R-:W-:Y:S01]  /*1f730*/  STG.E.U16 desc[UR24][R194.64+0x32], R186 ;  /* 0x000032bac2007986 */ /* 0x000fe2000c101518 */
[----:B------:R-:W-:Y:S01]  /*1f740*/  PRMT R0, R226, 0x7610, R0 ;  /* 0x00007610e2007816 */ /* 0x000fe20000000000 */
[----:B------:R-:W-:Y:S04]  /*1f750*/  HMMA.16816.F32 R128, R172, R22, R128 ;  /* 0x00000016ac80723c */ /* 0x000fe80000001880 */
[----:B------:R-:W-:Y:S01]  /*1f760*/  @!P6 PRMT R2, R4, 0x5410, RZ ;  /* 0x000054100402e816 */ /* 0x000fe200000000ff */
[----:B------:R-:W-:Y:S01]  /*1f770*/  FADD.FTZ R233, R239, R5 ;  /* 0x00000005efe97221 */ /* 0x000fe20000010000 */
[----:B------:R-:W-:Y:S01]  /*1f780*/  @!P3 PRMT R185, R0, 0x5410, RZ ;  /* 0x0000541000b9b816 */ /* 0x000fe200000000ff */
[----:B------:R-:W-:Y:S01]  /*1f790*/  FADD.FTZ R0, R231, R220 ;  /* 0x000000dce7007221 */ /* 0x000fe20000010000 */
[----:B------:R-:W-:Y:S01]  /*1f7a0*/  @!P2 PRMT R3, R249, 0x5410, RZ ;  /* 0x00005410f903a816 */ /* 0x000fe200000000ff */
[----:B------:R1:W-:Y:S04]  /*1f7b0*/  STG.E.U16 desc[UR24][R216.64+0x2e], R2 ;  /* 0x00002e02d8007986 */ /* 0x0003e8000c101518 */
[----:B------:R-:W-:Y:S04]  /*1f7c0*/  STG.E.U16 desc[UR24][R216.64+0x30], R185 ;  /* 0x000030b9d8007986 */ /* 0x000fe8000c101518 */
[----:B------:R2:W-:Y:S04]  /*1f7d0*/  STG.E.U16 desc[UR24][R214.64+0x32], R3 ;  /* 0x00003203d6007986 */ /* 0x0005e8000c101518 */
[----:B------:R3:W-:Y:S01]  /*1f7e0*/  STG.E.U16 desc[UR24][R214.64+0x30], R184 ;  /* 0x000030b8d6007986 */ /* 0x0007e2000c101518 */
[----:B-1----:R-:W-:Y:S04]  /*1f7f0*/  FADD.FTZ R2, R229, R221 ;  /* 0x000000dde5027221 */ /* 0x002fe80000010000 */
[----:B------:R-:W-:Y:S01]  /*1f800*/  FADD.FTZ R4, R225, R2 ;  /* 0x00000002e1047221 */ /* 0x000fe20000010000 */
[----:B------:R-:W-:Y:S01]  /*1f810*/  FADD.FTZ R2, R224, R0 ;  /* 0x00000000e0027221 */ /* 0x000fe20000010000 */
[----:B--2---:R-:W-:Y:S03]  /*1f820*/  FADD.FTZ R3, R234, R191 ;  /* 0x000000bfea037221 */ /* 0x004fe60000010000 */
[----:B------:R-:W-:Y:S01]  /*1f830*/  FADD.FTZ R240, R240, R2 ;  /* 0x00000002f0f07221 */ /* 0x000fe20000010000 */
[----:B------:R-:W-:Y:S02]  /*1f840*/  IMAD.MOV.U32 R2, RZ, RZ, R132 ;  /* 0x000000ffff027224 */ /* 0x000fe400078e0084 */
[----:B------:R-:W-:Y:S01]  /*1f850*/  FADD.FTZ R236, R236, R4 ;  /* 0x00000004ecec7221 */ /* 0x000fe20000010000 */
[----:B------:R-:W-:Y:S01]  /*1f860*/  FADD.FTZ R0, R222, R3 ;  /* 0x00000003de007221 */ /* 0x000fe20000010000 */
[----:B------:R-:W-:Y:S03]  /*1f870*/  IMAD.MOV.U32 R3, RZ, RZ, R135 ;  /* 0x000000ffff037224 */ /* 0x000fe600078e0087 */
[----:B------:R-:W-:Y:S01]  /*1f880*/  FADD.FTZ R241, R219, R0 ;  /* 0x00000000dbf17221 */ /* 0x000fe20000010000 */
[----:B------:R-:W-:Y:S01]  /*1f890*/  IMAD.MOV.U32 R0, RZ, RZ, R133 ;  /* 0x000000ffff007224 */ /* 0x000fe200078e0085 */
[----:B---3--:R-:W-:Y:S06]  /*1f8a0*/  @P1 BRA `(.L_x_1386) ;  /* 0xffffffbc00541947 */ /* 0x008fec000383ffff */
.L_x_1385:
[----:B------:R-:W1:Y:S01]  /*1f8b0*/  SHFL.BFLY PT, R0, R233, 0x2, 0x1f ;  /* 0x0c401f00e9007f89 */ /* 0x000e6200000e0000 */
[----:B------:R-:W2:Y:S01]  /*1f8c0*/  S2UR UR6, SR_CgaCtaId ;  /* 0x00000000000679c3 */ /* 0x000ea20000008800 */
[----:B------:R-:W-:Y:S01]  /*1f8d0*/  UISETP.NE.AND UP0, UPT, UR20, -0x1, UPT ;  /* 0xffffffff1400788c */ /* 0x000fe2000bf05270 */
[----:B------:R-:W-:Y:S01]  /*1f8e0*/  IMAD.MOV.U32 R174, RZ, RZ, 0x20 ;  /* 0x00000020ffae7424 */ /* 0x000fe200078e00ff */
[----:B------:R-:W3:Y:S01]  /*1f8f0*/  SHFL.BFLY PT, R2, R236, 0x2, 0x1f ;  /* 0x0c401f00ec027f89 */ /* 0x000ee200000e0000 */
[----:B------:R-:W-:-:S03]  /*1f900*/  IMAD.MOV.U32 R136, RZ, RZ, 0x40 ;  /* 0x00000040ff887424 */ /* 0x000fc600078e00ff */
[----:B------:R-:W4:Y:S04]  /*1f910*/  SHFL.BFLY PT, R3, R240, 0x2, 0x1f ;  /* 0x0c401f00f0037f89 */ /* 0x000f2800000e0000 */
[----:B------:R-:W4:Y:S01]  /*1f920*/  SHFL.BFLY PT, R4, R241, 0x2, 0x1f ;  /* 0x0c401f00f1047f89 */ /* 0x000f2200000e0000 */
[----:B------:R-:W-:Y:S02]  /*1f930*/  @UP0 ULDC.64 UR4, c[0x0][0x298] ;  /* 0x0000a60000040ab9 */ /* 0x000fe40000000a00 */
[----:B------:R-:W-:Y:S01]  /*1f940*/  @UP0 UIMAD.WIDE.U32 UR8, UR20, UR4, URZ ;  /* 0x00000004140802a5 */ /* 0x000fe2000f8e003f */
[----:B------:R-:W4:Y:S02]  /*1f950*/  S2R R9, SR_TID.X ;  /* 0x0000000000097919 */ /* 0x000f240000002100 */
[----:B------:R-:W-:Y:S01]  /*1f960*/  UMOV UR4, 0x400 ;  /* 0x0000040000047882 */ /* 0x000fe20000000000 */
[----:B------:R-:W-:-:S03]  /*1f970*/  @UP0 UIMAD UR7, UR20, UR5, UR9 ;  /* 0x00000005140702a4 */ /* 0x000fc6000f8e0209 */
[----:B------:R-:W-:Y:S01]  /*1f980*/  ULDC UR5, c[0x0][0x38c] ;  /* 0x0000e30000057ab9 */ /* 0x000fe20000000800 */
[----:B-1----:R-:W-:Y:S01]  /*1f990*/  FADD.FTZ R233, R0, R233 ;  /* 0x000000e900e97221 */ /* 0x002fe20000010000 */
[----:B--2---:R-:W-:Y:S01]  /*1f9a0*/  ULEA UR4, UR6, UR4, 0x18 ;  /* 0x0000000406047291 */ /* 0x004fe2000f8ec03f */
[----:B---3--:R-:W-:-:S03]  /*1f9b0*/  FADD.FTZ R236, R2, R236 ;  /* 0x000000ec02ec7221 */ /* 0x008fc60000010000 */
[----:B------:R-:W1:Y:S01]  /*1f9c0*/  SHFL.BFLY PT, R6, R233, 0x1, 0x1f ;  /* 0x0c201f00e9067f89 */ /* 0x000e6200000e0000 */
[----:B----4-:R-:W-:-:S03]  /*1f9d0*/  FADD.FTZ R240, R3, R240 ;  /* 0x000000f003f07221 */ /* 0x010fc60000010000 */
[----:B------:R-:W2:Y:S01]  /*1f9e0*/  SHFL.BFLY PT, R2, R236, 0x1, 0x1f ;  /* 0x0c201f00ec027f89 */ /* 0x000ea200000e0000 */
[----:B------:R-:W-:-:S03]  /*1f9f0*/  FADD.FTZ R241, R4, R241 ;  /* 0x000000f104f17221 */ /* 0x000fc60000010000 */
[----:B------:R-:W3:Y:S01]  /*1fa00*/  SHFL.BFLY PT, R0, R240, 0x1, 0x1f ;  /* 0x0c201f00f0007f89 */ /* 0x000ee200000e0000 */
[----:B------:R-:W-:-:S03]  /*1fa10*/  IMAD.MOV.U32 R4, RZ, RZ, 0x3f800000 ;  /* 0x3f800000ff047424 */ /* 0x000fc600078e00ff */
[----:B------:R-:W4:Y:S01]  /*1fa20*/  SHFL.BFLY PT, R5, R241, 0x1, 0x1f ;  /* 0x0c201f00f1057f89 */ /* 0x000f2200000e0000 */
[----:B------:R-:W-:-:S04]  /*1fa30*/  SHF.R.S32.HI R137, RZ, 0x1f, R9 ;  /* 0x0000001fff897819 */ /* 0x000fc80000011409 */
[-C--:B------:R-:W-:Y:S01]  /*1fa40*/  LEA.HI R10, R137, R9.reuse, RZ, 0x5 ;  /* 0x00000009890a7211 */ /* 0x080fe200078f28ff */
[----:B-1----:R-:W-:Y:S01]  /*1fa50*/  FADD.FTZ R233, R233, R6 ;  /* 0x00000006e9e97221 */ /* 0x002fe20000010000 */
[----:B------:R-:W-:Y:S02]  /*1fa60*/  LEA.HI R6, R137, R9, RZ, 0x2 ;  /* 0x0000000989067211 */ /* 0x000fe400078f10ff */
[----:B------:R-:W-:Y:S01]  /*1fa70*/  SHF.R.S32.HI R8, RZ, 0x5, R10 ;  /* 0x00000005ff087819 */ /* 0x000fe2000001140a */
[----:B--2---:R-:W-:Y:S01]  /*1fa80*/  FADD.FTZ R236, R236, R2 ;  /* 0x00000002ecec7221 */ /* 0x004fe20000010000 */
[----:B------:R-:W-:Y:S02]  /*1fa90*/  FSETP.NE.FTZ.AND P0, PT, R233, RZ, PT ;  /* 0x000000ffe900720b */ /* 0x000fe40003f15000 */
[----:B------:R-:W-:Y:S01]  /*1faa0*/  SHF.R.S32.HI R2, RZ, 0x2, R6 ;  /* 0x00000002ff027819 */ /* 0x000fe20000011406 */
[----:B---3--:R-:W-:Y:S01]  /*1fab0*/  FADD.FTZ R172, R240, R0 ;  /* 0x00000000f0ac7221 */ /* 0x008fe20000010000 */
[----:B------:R-:W-:-:S02]  /*1fac0*/  SHF.R.S32.HI R3, RZ, 0x1f, R6 ;  /* 0x0000001fff037819 */ /* 0x000fc40000011406 */
[----:B------:R-:W-:Y:S01]  /*1fad0*/  P2R R175, PR, RZ, 0x1 ;  /* 0x00000001ffaf7803 */ /* 0x000fe20000000000 */
[----:B----4-:R-:W-:Y:S01]  /*1fae0*/  FADD.FTZ R173, R241, R5 ;  /* 0x00000005f1ad7221 */ /* 0x010fe20000010000 */
[----:B------:R-:W-:Y:S01]  /*1faf0*/  LEA.HI R0, R3, R2, RZ, 0x3 ;  /* 0x0000000203007211 */ /* 0x000fe200078f18ff */
[----:B------:R-:W-:Y:S01]  /*1fb00*/  IMAD.MOV.U32 R3, RZ, RZ, 0x3f800000 ;  /* 0x3f800000ff037424 */ /* 0x000fe200078e00ff */
[----:B------:R-:W-:Y:S02]  /*1fb10*/  FSETP.NE.FTZ.AND P5, PT, R236, RZ, PT ;  /* 0x000000ffec00720b */ /* 0x000fe40003fb5000 */
[----:B------:R-:W-:Y:S01]  /*1fb20*/  FSETP.NE.FTZ.AND P6, PT, R172, RZ, PT ;  /* 0x000000ffac00720b */ /* 0x000fe20003fd5000 */
[----:B------:R-:W1:Y:S01]  /*1fb30*/  @P0 MUFU.RCP R4, R233 ;  /* 0x000000e900040308 */ /* 0x000e620000001000 */
[----:B------:R-:W-:Y:S02]  /*1fb40*/  FSETP.NE.FTZ.AND P0, PT, R173, RZ, PT ;  /* 0x000000ffad00720b */ /* 0x000fe40003f15000 */
[----:B------:R-:W-:-:S02]  /*1fb50*/  LOP3.LUT R0, R0, 0xfffffff8, RZ, 0xc0, !PT ;  /* 0xfffffff800007812 */ /* 0x000fc400078ec0ff */
[----:B------:R-:W-:Y:S02]  /*1fb60*/  LOP3.LUT R5, R6, 0x3ffffffc, RZ, 0xc0, !PT ;  /* 0x3ffffffc06057812 */ /* 0x000fe400078ec0ff */
[----:B------:R-:W-:Y:S01]  /*1fb70*/  P2R R177, PR, RZ, 0x20 ;  /* 0x00000020ffb17803 */ /* 0x000fe20000000000 */
[----:B------:R-:W-:Y:S02]  /*1fb80*/  IMAD.IADD R0, R2, 0x1, -R0 ;  /* 0x0000000102007824 */ /* 0x000fe400078e0a00 */
[----:B------:R-:W-:Y:S01]  /*1fb90*/  IMAD.IADD R6, R9, 0x1, -R5 ;  /* 0x0000000109067824 */ /* 0x000fe200078e0a05 */
[----:B------:R-:W2:Y:S01]  /*1fba0*/  @P5 MUFU.RCP R3, R236 ;  /* 0x000000ec00035308 */ /* 0x000ea20000001000 */
[----:B------:R-:W-:Y:S01]  /*1fbb0*/  IMAD.MOV.U32 R2, RZ, RZ, 0x3f800000 ;  /* 0x3f800000ff027424 */ /* 0x000fe200078e00ff */
[C---:B------:R-:W-:Y:S01]  /*1fbc0*/  R2P PR, R0.reuse, 0x6 ;  /* 0x0000000600007804 */ /* 0x040fe20000000000 */
[----:B------:R-:W-:Y:S02]  /*1fbd0*/  IMAD.MOV.U32 R5, RZ, RZ, 0x3f800000 ;  /* 0x3f800000ff057424 */ /* 0x000fe400078e00ff */
[----:B------:R-:W-:-:S02]  /*1fbe0*/  IMAD.SHL.U32 R7, R0, 0x40, RZ ;  /* 0x0000004000077824 */ /* 0x000fc400078e00ff */
[----:B-1----:R-:W-:Y:S01]  /*1fbf0*/  FMUL.FTZ R4, R4, UR5 ;  /* 0x0000000504047c20 */ /* 0x002fe20008410000 */
[----:B------:R-:W-:Y:S01]  /*1fc00*/  IMAD R8, R8, 0x200, R6 ;  /* 0x0000020008087824 */ /* 0x000fe200078e0206 */
[----:B------:R-:W1:Y:S01]  /*1fc10*/  @P6 MUFU.RCP R2, R172 ;  /* 0x000000ac00026308 */ /* 0x000e620000001000 */
[----:B------:R-:W-:Y:S02]  /*1fc20*/  SEL R174, R174, 0xffffffe0, !P1 ;  /* 0xffffffe0aeae7807 */ /* 0x000fe40004800000 */
[----:B------:R-:W-:Y:S02]  /*1fc30*/  LOP3.LUT R6, R7, 0x1c0, RZ, 0xc0, !PT ;  /* 0x000001c007067812 */ /* 0x000fe400078ec0ff */
[----:B------:R-:W-:Y:S02]  /*1fc40*/  PLOP3.LUT P1, PT, PT, PT, UP0, 0x80, 0x0 ;  /* 0x000000000000781c */ /* 0x000fe40003f2f008 */
[----:B------:R-:W-:Y:S01]  /*1fc50*/  LEA.HI R6, R6, R6, RZ, 0x1d ;  /* 0x0000000606067211 */ /* 0x000fe200078fe8ff */
[----:B------:R-:W3:Y:S01]  /*1fc60*/  @P0 MUFU.RCP R5, R173 ;  /* 0x000000ad00050308 */ /* 0x000ee20000001000 */
[----:B------:R-:W-:Y:S01]  /*1fc70*/  LOP3.LUT R7, R0, 0x1, RZ, 0xc0, !PT ;  /* 0x0000000100077812 */ /* 0x000fe200078ec0ff */
[----:B--2---:R-:W-:Y:S01]  /*1fc80*/  FMUL.FTZ R3, R3, UR5 ;  /* 0x0000000503037c20 */ /* 0x004fe20008410000 */
[----:B------:R-:W-:Y:S01]  /*1fc90*/  SEL R136, R136, 0xffffffc0, !P2 ;  /* 0xffffffc088887807 */ /* 0x000fe20005000000 */
[----:B------:R-:W-:Y:S01]  /*1fca0*/  IMAD.U32 R6, R8, 0x2, R6 ;  /* 0x0000000208067824 */ /* 0x000fe200078e0006 */
[----:B------:R-:W-:Y:S01]  /*1fcb0*/  ISETP.NE.U32.AND P3, PT, R7, 0x1, PT ;  /* 0x000000010700780c */ /* 0x000fe20003f65070 */
[----:B-1----:R-:W-:-:S03]  /*1fcc0*/  FMUL.FTZ R2, R2, UR5 ;  /* 0x0000000502027c20 */ /* 0x002fc60008410000 */
[----:B------:R-:W-:Y:S01]  /*1fcd0*/  LEA R28, R6, UR4, 0x1 ;  /* 0x00000004061c7c11 */ /* 0x000fe2000f8e08ff */
[----:B---3--:R-:W-:Y:S01]  /*1fce0*/  FMUL.FTZ R0, R5, UR5 ;  /* 0x0000000505007c20 */ /* 0x008fe20008410000 */
[----:B------:R-:W-:Y:S07]  /*1fcf0*/  @P1 BRA `(.L_x_1389) ;  /* 0x00000000001c1947 */ /* 0x000fee0003800000 */
[----:B------:R-:W1:Y:S01]  /*1fd00*/  S2UR UR7, SR_CTAID.Y ;  /* 0x00000000000779c3 */ /* 0x000e620000002600 */
[----:B------:R-:W-:Y:S01]  /*1fd10*/  ULDC.64 UR4, c[0x0][0x290] ;  /* 0x0000a40000047ab9 */ /* 0x000fe20000000a00 */
[----:B-1----:R-:W-:Y:S02]  /*1fd20*/  USHF.R.S32.HI UR6, URZ, 0x1f, UR7 ;  /* 0x0000001f3f067899 */ /* 0x002fe40008011407 */
[----:B------:R-:W-:Y:S02]  /*1fd30*/  UIMAD.WIDE.U32 UR8, UR7, UR4, URZ ;  /* 0x00000004070872a5 */ /* 0x000fe4000f8e003f */
[----:B------:R-:W-:-:S04]  /*1fd40*/  UIMAD UR6, UR6, UR4, URZ ;  /* 0x00000004060672a4 */ /* 0x000fc8000f8e023f */
[----:B------:R-:W-:-:S04]  /*1fd50*/  UIMAD UR5, UR7, UR5, UR6 ;  /* 0x00000005070572a4 */ /* 0x000fc8000f8e0206 */
[----:B------:R-:W-:-:S12]  /*1fd60*/  UIADD3 UR7, UR9, UR5, URZ ;  /* 0x0000000509077290 */ /* 0x000fd8000fffe03f */
.L_x_1389:
[----:B------:R-:W-:Y:S01]  /*1fd70*/  ULDC.U8 UR4, c[0x0][0x3d8] ;  /* 0x0000f60000047ab9 */ /* 0x000fe20000000000 */
[----:B------:R-:W-:Y:S01]  /*1fd80*/  ULDC.U8 UR6, c[0x0][0x3d9] ;  /* 0x0000f64000067ab9 */ /* 0x000fe20000000000 */
[----:B------:R-:W-:Y:S01]  /*1fd90*/  ISETP.NE.AND P1, PT, RZ, UR4, PT ;  /* 0x00000004ff007c0c */ /* 0x000fe2000bf25270 */
[C---:B------:R-:W-:Y:S01]  /*1fda0*/  VIADD R32, R28.reuse, 0xfffffff0 ;  /* 0xfffffff01c207836 */ /* 0x040fe20000000000 */
[----:B------:R-:W-:Y:S01]  /*1fdb0*/  PLOP3.LUT P4, PT, PT, PT, PT, 0x8, 0x0 ;  /* 0x000000000000781c */ /* 0x000fe20003f8e170 */
[----:B------:R-:W-:Y:S01]  /*1fdc0*/  @P3 VIADD R32, R28, 0x10 ;  /* 0x000000101c203836 */ /* 0x000fe20000000000 */
[----:B------:R-:W-:Y:S02]  /*1fdd0*/  ISETP.NE.OR P2, PT, RZ, UR6, !P1 ;  /* 0x00000006ff007c0c */ /* 0x000fe4000cf45670 */
[----:B-----5:R-:W-:-:S11]  /*1fde0*/  CS2R R138, SRZ ;  /* 0x00000000008a7805 */ /* 0x020fd6000001ff00 */
[----:B------:R-:W-:Y:S05]  /*1fdf0*/  @P2 BRA `(.L_x_1390) ;  /* 0x0000000000202947 */ /* 0x000fea0003800000 */
        /* <DEDUP_REMOVED lines=8> */
.L_x_1390:
[----:B------:R-:W-:Y:S01]  /*1fe80*/  LOP3.LUT R10, R10, 0xffffffe0, RZ, 0xc0, !PT ;  /* 0xffffffe00a0a7812 */ /* 0x000fe200078ec0ff */
[C---:B------:R-:W-:Y:S01]  /*1fe90*/  FMUL.FTZ R5, R4.reuse, R153 ;  /* 0x0000009904057220 */ /* 0x040fe20000410000 */
[C---:B------:R-:W-:Y:S01]  /*1fea0*/  FMUL.FTZ R7, R4.reuse, R141 ;  /* 0x0000008d04077220 */ /* 0x040fe20000410000 */
[----:B------:R-:W-:Y:S01]  /*1feb0*/  FMUL.FTZ R18, R4, R37 ;  /* 0x0000002504127220 */ /* 0x000fe20000410000 */
[----:B------:R-:W-:Y:S01]  /*1fec0*/  IADD3 R176, -R10, R9, RZ ;  /* 0x000000090ab07210 */ /* 0x000fe20007ffe1ff */
        /* <DEDUP_REMOVED lines=35> */
[----:B------:R-:W-:Y:S01]  /*20100*/  LEA.HI R137, R137, R9, RZ, 0x3 ;  /* 0x0000000989897211 */ /* 0x000fe200078f18ff */
        /* <DEDUP_REMOVED lines=91> */
[----:B------:R-:W1:Y:S01]  /*206c0*/  S2UR UR4, SR_CTAID.X ;  /* 0x00000000000479c3 */ /* 0x000e620000002500 */
[----:B------:R-:W-:Y:S01]  /*206d0*/  F2FP.F16.F32.PACK_AB R4, R4, R154 ;  /* 0x0000009a0404723e */ /* 0x000fe200000000ff */
[----:B------:R-:W-:Y:S01]  /*206e0*/  BSSY B0, `(.L_x_1391) ;  /* 0x0000101000007945 */ /* 0x000fe20003800000 */
[----:B------:R-:W-:Y:S01]  /*206f0*/  ISETP.NE.AND P3, PT, RZ, UR6, PT ;  /* 0x00000006ff007c0c */ /* 0x000fe2000bf65270 */
        /* <DEDUP_REMOVED lines=15> */
[----:B------:R4:W-:Y:S01]  /*207f0*/  STS [R28+0x2000], R3 ;  /* 0x002000031c007388 */ /* 0x0009e20000000800 */
[----:B------:R-:W-:Y:S01]  /*20800*/  @!P3 PLOP3.LUT P2, PT, P1, PT, PT, 0x80, 0x0 ;  /* 0x000000000000b81c */ /* 0x000fe20000f4f070 */
[----:B-1----:R-:W-:Y:S01]  /*20810*/  UIMAD UR6, UR4, -0x80, UR22 ;  /* 0xffffff80040678a4 */ /* 0x002fe2000f8e0216 */
[----:B------:R-:W-:Y:S01]  /*20820*/  F2FP.F16.F32.PACK_AB R7, R7, R140 ;  /* 0x0000008c0707723e */ /* 0x000fe200000000ff */
[----:B------:R-:W-:Y:S01]  /*20830*/  STS [R32+0x2000], R12 ;  /* 0x0020000c20007388 */ /* 0x000fe20000000800 */
[----:B------:R-:W-:-:S02]  /*20840*/  F2FP.F16.F32.PACK_AB R8, R8, R160 ;  /* 0x000000a00808723e */ /* 0x000fc400000000ff */
[----:B------:R-:W-:Y:S01]  /*20850*/  F2FP.F16.F32.PACK_AB R14, R14, R162 ;  /* 0x000000a20e0e723e */ /* 0x000fe200000000ff */
[----:B------:R-:W-:Y:S01]  /*20860*/  STS [R32+0x2400], R11 ;  /* 0x0024000b20007388 */ /* 0x000fe20000000800 */
[----:B------:R-:W-:Y:S02]  /*20870*/  F2FP.F16.F32.PACK_AB R20, R20, R156 ;  /* 0x0000009c1414723e */ /* 0x000fe400000000ff */
[----:B------:R-:W-:Y:S02]  /*20880*/  F2FP.F16.F32.PACK_AB R19, R19, R158 ;  /* 0x0000009e1313723e */ /* 0x000fe400000000ff */
[----:B------:R-:W-:Y:S02]  /*20890*/  F2FP.F16.F32.PACK_AB R18, R18, R16 ;  /* 0x000000101212723e */ /* 0x000fe400000000ff */
[----:B------:R-:W-:Y:S02]  /*208a0*/  F2FP.F16.F32.PACK_AB R17, R17, R15 ;  /* 0x0000000f1111723e */ /* 0x000fe400000000ff */
[----:B--2---:R-:W-:-:S02]  /*208b0*/  IADD3 R0, R28, R174, RZ ;  /* 0x000000ae1c007210 */ /* 0x004fc40007ffe0ff */
[----:B------:R-:W-:Y:S02]  /*208c0*/  F2FP.F16.F32.PACK_AB R16, R27, R33 ;  /* 0x000000211b10723e */ /* 0x000fe400000000ff */
[----:B---3--:R-:W-:Y:S01]  /*208d0*/  IADD3 R13, R174, R32, RZ ;  /* 0x00000020ae0d7210 */ /* 0x008fe20007ffe0ff */
[----:B------:R1:W-:Y:S01]  /*208e0*/  STS [R0], R10 ;  /* 0x0000000a00007388 */ /* 0x0003e20000000800 */
[----:B------:R-:W-:Y:S02]  /*208f0*/  F2FP.F16.F32.PACK_AB R15, R51, R50 ;  /* 0x00000032330f723e */ /* 0x000fe400000000ff */
[----:B----4-:R-:W-:Y:S01]  /*20900*/  IADD3 R3, R28, R136, RZ ;  /* 0x000000881c037210 */ /* 0x010fe20007ffe0ff */
[----:B------:R-:W-:Y:S01]  /*20910*/  STS [R0+0x400], R9 ;  /* 0x0004000900007388 */ /* 0x000fe20000000800 */
[----:B------:R-:W-:Y:S02]  /*20920*/  IADD3 R5, R136, R32, RZ ;  /* 0x0000002088057210 */ /* 0x000fe40007ffe0ff */
[----:B------:R-:W-:Y:S01]  /*20930*/  F2FP.F16.F32.PACK_AB R21, R21, R40 ;  /* 0x000000281515723e */ /* 0x000fe200000000ff */
[----:B------:R2:W-:Y:S01]  /*20940*/  STS [R13+0x400], R6 ;  /* 0x000400060d007388 */ /* 0x0005e20000000800 */
[----:B------:R-:W-:-:S02]  /*20950*/  F2FP.F16.F32.PACK_AB R22, R22, R42 ;  /* 0x0000002a1616723e */ /* 0x000fc400000000ff */
[----:B------:R-:W-:Y:S01]  /*20960*/  F2FP.F16.F32.PACK_AB R43, R45, R44 ;  /* 0x0000002c2d2b723e */ /* 0x000fe200000000ff */
[----:B------:R-:W-:Y:S01]  /*20970*/  STS [R13], R7 ;  /* 0x000000070d007388 */ /* 0x000fe20000000800 */
[----:B------:R-:W-:Y:S02]  /*20980*/  F2FP.F16.F32.PACK_AB R42, R47, R46 ;  /* 0x0000002e2f2a723e */ /* 0x000fe400000000ff */
[----:B------:R-:W-:Y:S01]  /*20990*/  F2FP.F16.F32.PACK_AB R41, R37, R141 ;  /* 0x0000008d2529723e */ /* 0x000fe200000000ff */
[----:B------:R3:W-:Y:S01]  /*209a0*/  STS [R0+0x2000], R8 ;  /* 0x0020000800007388 */ /* 0x0007e20000000800 */
[----:B------:R-:W-:Y:S02]  /*209b0*/  F2FP.F16.F32.PACK_AB R40, R23, R54 ;  /* 0x000000361728723e */ /* 0x000fe400000000ff */
[----:B------:R-:W-:Y:S01]  /*209c0*/  IADD3 R2, R0, R136, RZ ;  /* 0x0000008800027210 */ /* 0x000fe20007ffe0ff */
[----:B------:R4:W-:Y:S01]  /*209d0*/  STS [R0+0x2400], R14 ;  /* 0x0024000e00007388 */ /* 0x0009e20000000800 */
[----:B------:R-:W-:-:S02]  /*209e0*/  F2FP.F16.F32.PACK_AB R37, R145, R153 ;  /* 0x000000999125723e */ /* 0x000fc400000000ff */
[----:B------:R-:W-:Y:S01]  /*209f0*/  F2FP.F16.F32.PACK_AB R36, R36, R26 ;  /* 0x0000001a2424723e */ /* 0x000fe200000000ff */
[----:B------:R-:W-:Y:S01]  /*20a00*/  STS [R13+0x2000], R20 ;  /* 0x002000140d007388 */ /* 0x000fe20000000800 */
[----:B------:R-:W-:Y:S01]  /*20a10*/  IADD3 R4, R13, R136, RZ ;  /* 0x000000880d047210 */ /* 0x000fe20007ffe0ff */
[----:B-1----:R-:W1:Y:S01]  /*20a20*/  @P3 LDC.64 R10, c[0x0][0x2c0] ;  /* 0x0000b000ff0a3b82 */ /* 0x002e620000000a00 */
[----:B------:R-:W-:Y:S01]  /*20a30*/  F2FP.F16.F32.PACK_AB R39, R39, R56 ;  /* 0x000000382727723e */ /* 0x000fe200000000ff */
[----:B------:R-:W-:Y:S01]  /*20a40*/  STS [R13+0x2400], R19 ;  /* 0x002400130d007388 */ /* 0x000fe20000000800 */
[----:B------:R-:W-:Y:S02]  /*20a50*/  F2FP.F16.F32.PACK_AB R38, R38, R58 ;  /* 0x0000003a2626723e */ /* 0x000fe400000000ff */
[----:B------:R-:W-:Y:S01]  /*20a60*/  F2FP.F16.F32.PACK_AB R35, R35, R60 ;  /* 0x0000003c2323723e */ /* 0x000fe200000000ff */
[----:B------:R-:W-:Y:S01]  /*20a70*/  STS [R3], R18 ;  /* 0x0000001203007388 */ /* 0x000fe20000000800 */
[----:B------:R-:W-:Y:S01]  /*20a80*/  F2FP.F16.F32.PACK_AB R34, R34, R62 ;  /* 0x0000003e2222723e */ /* 0x000fe200000000ff */
[----:B--2---:R-:W2:Y:S01]  /*20a90*/  @!P3 LDC R6, c[0x0][0x2c4] ;  /* 0x0000b100ff06bb82 */ /* 0x004ea20000000800 */
[----:B------:R-:W-:Y:S01]  /*20aa0*/  F2FP.F16.F32.PACK_AB R33, R69, R68 ;  /* 0x000000444521723e */ /* 0x000fe200000000ff */
[----:B------:R5:W-:Y:S01]  /*20ab0*/  STS [R3+0x400], R17 ;  /* 0x0004001103007388 */ /* 0x000be20000000800 */
[----:B------:R-:W-:-:S02]  /*20ac0*/  F2FP.F16.F32.PACK_AB R31, R31, R70 ;  /* 0x000000461f1f723e */ /* 0x000fc400000000ff */
[----:B------:R-:W-:Y:S01]  /*20ad0*/  F2FP.F16.F32.PACK_AB R27, R81, R80 ;  /* 0x00000050511b723e */ /* 0x000fe200000000ff */
[----:B------:R5:W-:Y:S01]  /*20ae0*/  STS [R5], R16 ;  /* 0x0000001005007388 */ /* 0x000be20000000800 */
[----:B------:R-:W-:Y:S01]  /*20af0*/  F2FP.F16.F32.PACK_AB R26, R83, R82 ;  /* 0x00000052531a723e */ /* 0x000fe200000000ff */
[----:B------:R-:W5:Y:S01]  /*20b00*/  @!P3 LDC R9, c[0x0][0x270] ;  /* 0x00009c00ff09bb82 */ /* 0x000f620000000800 */
[----:B------:R-:W-:Y:S01]  /*20b10*/  F2FP.F16.F32.PACK_AB R30, R30, R72 ;  /* 0x000000481e1e723e */ /* 0x000fe200000000ff */
[----:B------:R-:W-:Y:S01]  /*20b20*/  STS [R5+0x400], R15 ;  /* 0x0004000f05007388 */ /* 0x000fe20000000800 */
[----:B------:R-:W-:Y:S02]  /*20b30*/  F2FP.F16.F32.PACK_AB R29, R29, R74 ;  /* 0x0000004a1d1d723e */ /* 0x000fe400000000ff */
[----:B------:R-:W-:Y:S01]  /*20b40*/  F2FP.F16.F32.PACK_AB R25, R25, R76 ;  /* 0x0000004c1919723e */ /* 0x000fe200000000ff */
[----:B------:R-:W1:Y:S01]  /*20b50*/  S2R R12, SR_CTAID.Y ;  /* 0x00000000000c7919 */ /* 0x000e620000002600 */
[----:B------:R-:W-:Y:S01]  /*20b60*/  F2FP.F16.F32.PACK_AB R24, R24, R78 ;  /* 0x0000004e1818723e */ /* 0x000fe200000000ff */
[----:B---3--:R-:W3:Y:S01]  /*20b70*/  @P3 LDC R8, c[0x0][0x2c0] ;  /* 0x0000b000ff083b82 */ /* 0x008ee20000000800 */
[----:B------:R-:W-:Y:S01]  /*20b80*/  F2FP.F16.F32.PACK_AB R23, R85, R84 ;  /* 0x000000545517723e */ /* 0x000fe200000000ff */
[----:B------:R-:W-:Y:S01]  /*20b90*/  STS [R3+0x2000], R21 ;  /* 0x0020001503007388 */ /* 0x000fe20000000800 */
[----:B------:R-:W-:-:S02]  /*20ba0*/  F2FP.F16.F32.PACK_AB R49, R49, R86 ;  /* 0x000000563131723e */ /* 0x000fc400000000ff */
[----:B------:R-:W-:Y:S01]  /*20bb0*/  F2FP.F16.F32.PACK_AB R46, R97, R96 ;  /* 0x00000060612e723e */ /* 0x000fe200000000ff */
[----:B------:R-:W-:Y:S01]  /*20bc0*/  STS [R3+0x2400], R22 ;  /* 0x0024001603007388 */ /* 0x000fe20000000800 */
[----:B------:R-:W-:Y:S01]  /*20bd0*/  F2FP.F16.F32.PACK_AB R45, R99, R98 ;  /* 0x00000062632d723e */ /* 0x000fe200000000ff */
[----:B--2---:R-:W5:Y:S01]  /*20be0*/  @P2 LDC R6, c[0x0][0x2e4] ;  /* 0x0000b900ff062b82 */ /* 0x004f620000000800 */
[----:B------:R-:W-:Y:S01]  /*20bf0*/  F2FP.F16.F32.PACK_AB R48, R48, R88 ;  /* 0x000000583030723e */ /* 0x000fe200000000ff */
[----:B------:R-:W-:Y:S01]  /*20c00*/  STS [R5+0x2000], R43 ;  /* 0x0020002b05007388 */ /* 0x000fe20000000800 */
[----:B------:R-:W-:Y:S02]  /*20c10*/  F2FP.F16.F32.PACK_AB R47, R91, R90 ;  /* 0x0000005a5b2f723e */ /* 0x000fe400000000ff */
[----:B------:R-:W-:Y:S01]  /*20c20*/  F2FP.F16.F32.PACK_AB R44, R93, R92 ;  /* 0x0000005c5d2c723e */ /* 0x000fe200000000ff */
[----:B------:R-:W-:Y:S01]  /*20c30*/  STS [R5+0x2400], R42 ;  /* 0x0024002a05007388 */ /* 0x000fe20000000800 */
[----:B------:R-:W-:Y:S01]  /*20c40*/  F2FP.F16.F32.PACK_AB R55, R55, R94 ;  /* 0x0000005e3737723e */ /* 0x000fe200000000ff */
[----:B----4-:R-:W2:Y:S01]  /*20c50*/  @P6 LDC R14, c[0x0][0x2e8] ;  /* 0x0000ba00ff0e6b82 */ /* 0x010ea20000000800 */
        /* <DEDUP_REMOVED lines=12> */
[----:B------:R-:W-:Y:S01]  /*20d20*/  @P3 MOV R7, 0x1 ;  /* 0x0000000100073802 */ /* 0x000fe20000000f00 */
[----:B------:R-:W-:Y:S01]  /*20d30*/  STS [R2+0x2000], R39 ;  /* 0x0020002702007388 */ /* 0x000fe20000000800 */
[----:B------:R-:W-:Y:S01]  /*20d40*/  F2FP.F16.F32.PACK_AB R58, R117, R116 ;  /* 0x00000074753a723e */ /* 0x000fe200000000ff */
[----:B-----5:R-:W-:Y:S01]  /*20d50*/  @!P3 IMAD R7, R6, R9, RZ ;  /* 0x000000090607b224 */ /* 0x020fe200078e02ff */
[----:B------:R-:W-:Y:S01]  /*20d60*/  F2FP.F16.F32.PACK_AB R57, R119, R118 ;  /* 0x000000767739723e */ /* 0x000fe200000000ff */
[----:B------:R-:W-:Y:S01]  /*20d70*/  STS [R2+0x2400], R38 ;  /* 0x0024002602007388 */ /* 0x000fe20000000800 */
[----:B------:R-:W-:Y:S01]  /*20d80*/  F2FP.F16.F32.PACK_AB R56, R129, R128 ;  /* 0x000000808138723e */ /* 0x000fe200000000ff */
[----:B-1----:R-:W-:Y:S01]  /*20d90*/  IMAD R7, R12, R7, RZ ;  /* 0x000000070c077224 */ /* 0x002fe200078e02ff */
[----:B------:R-:W-:Y:S01]  /*20da0*/  F2FP.F16.F32.PACK_AB R62, R131, R130 ;  /* 0x00000082833e723e */ /* 0x000fe200000000ff */
[----:B------:R-:W-:Y:S01]  /*20db0*/  STS [R4+0x2000], R35 ;  /* 0x0020002304007388 */ /* 0x000fe20000000800 */
[----:B------:R-:W-:Y:S01]  /*20dc0*/  F2FP.F16.F32.PACK_AB R64, R64, R120 ;  /* 0x000000784040723e */ /* 0x000fe200000000ff */
[----:B------:R-:W1:Y:S01]  /*20dd0*/  @P5 LDC R9, c[0x0][0x2e8] ;  /* 0x0000ba00ff095b82 */ /* 0x000e620000000800 */
[----:B------:R-:W-:Y:S01]  /*20de0*/  F2FP.F16.F32.PACK_AB R63, R63, R122 ;  /* 0x0000007a3f3f723e */ /* 0x000fe200000000ff */
[----:B------:R-:W-:Y:S01]  /*20df0*/  STS [R4+0x2400], R34 ;  /* 0x0024002204007388 */ /* 0x000fe20000000800 */
[----:B------:R-:W-:-:S02]  /*20e00*/  F2FP.F16.F32.PACK_AB R66, R66, R124 ;  /* 0x0000007c4242723e */ /* 0x000fc400000000ff */
[----:B------:R-:W-:Y:S01]  /*20e10*/  F2FP.F16.F32.PACK_AB R65, R65, R126 ;  /* 0x0000007e4141723e */ /* 0x000fe200000000ff */
[----:B------:R-:W-:Y:S01]  /*20e20*/  STS [R28+0x4000], R33 ;  /* 0x004000211c007388 */ /* 0x000fe20000000800 */
[----:B------:R-:W-:Y:S02]  /*20e30*/  ISETP.NE.AND P1, PT, R175, RZ, PT ;  /* 0x000000ffaf00720c */ /* 0x000fe40003f25270 */
[----:B------:R-:W-:Y:S01]  /*20e40*/  @!P3 MOV R8, 0x1 ;  /* 0x000000010008b802 */ /* 0x000fe20000000f00 */
[----:B------:R-:W-:Y:S01]  /*20e50*/  STS [R28+0x4400], R31 ;  /* 0x0044001f1c007388 */ /* 0x000fe20000000800 */
[----:B------:R-:W-:Y:S02]  /*20e60*/  LEA.HI.SX32 R12, R137, 0x10, 0x1d ;  /* 0x00000010890c7811 */ /* 0x000fe400078feaff */
[----:B------:R-:W-:Y:S01]  /*20e70*/  MOV R17, 0x7f800000 ;  /* 0x7f80000000117802 */ /* 0x000fe20000000f00 */
[----:B------:R-:W-:Y:S01]  /*20e80*/  STS [R32+0x4000], R27 ;  /* 0x0040001b20007388 */ /* 0x000fe20000000800 */
[----:B------:R-:W-:-:S02]  /*20e90*/  MOV R16, 0x7f800000 ;  /* 0x7f80000000107802 */ /* 0x000fc40000000f00 */
[----:B------:R-:W-:Y:S01]  /*20ea0*/  MOV R18, 0x7f800000 ;  /* 0x7f80000000127802 */ /* 0x000fe20000000f00 */
        /* <DEDUP_REMOVED lines=9> */
[----:B----4-:R-:W4:Y:S03]  /*20f40*/  S2R R28, SR_CTAID.Z ;  /* 0x00000000001c7919 */ /* 0x010f260000002700 */
        /* <DEDUP_REMOVED lines=8> */
[----:B-----5:R-:W-:Y:S01]  /*20fd0*/  @P3 IMAD R0, R11, R10, RZ ;  /* 0x0000000a0b003224 */ /* 0x020fe200078e02ff */
[----:B------:R-:W-:Y:S01]  /*20fe0*/  @!P3 MOV R0, R6 ;  /* 0x000000060000b202 */ /* 0x000fe20000000f00 */
[----:B------:R-:W5:Y:S01]  /*20ff0*/  @P1 LDC R10, c[0x0][0x2e8] ;  /* 0x0000ba00ff0a1b82 */ /* 0x000f620000000800 */
[----:B------:R-:W-:Y:S01]  /*21000*/  STS [R3+0x6000], R52 ;  /* 0x0060003403007388 */ /* 0x000fe20000000800 */
[----:B------:R-:W2:Y:S03]  /*21010*/  @P1 MUFU.LG2 R6, R233 ;  /* 0x000000e900061308 */ /* 0x000ea60000000c00 */
[----:B------:R-:W-:Y:S03]  /*21020*/  STS [R3+0x6400], R61 ;  /* 0x0064003d03007388 */ /* 0x000fe60000000800 */
[----:B---3--:R-:W3:Y:S01]  /*21030*/  @P0 LDC R13, c[0x0][0x2e8] ;  /* 0x0000ba00ff0d0b82 */ /* 0x008ee20000000800 */
        /* <DEDUP_REMOVED lines=8> */
[----:B-1----:R-:W1:Y:S03]  /*210c0*/  @P5 MUFU.LG2 R5, R236 ;  /* 0x000000ec00055308 */ /* 0x002e660000000c00 */
[----:B------:R-:W-:Y:S04]  /*210d0*/  STS [R4+0x6000], R66 ;  /* 0x0060004204007388 */ /* 0x000fe80000000800 */
[----:B------:R2:W-:Y:S01]  /*210e0*/  STS [R4+0x6400], R65 ;  /* 0x0064004104007388 */ /* 0x0005e20000000800 */
[----:B------:R-:W-:Y:S06]  /*210f0*/  BAR.SYNC.DEFER_BLOCKING 0x0 ;  /* 0x0000000000007b1d */ /* 0x000fec0000010000 */
[----:B------:R-:W5:Y:S01]  /*21100*/  S2R R15, SR_TID.X ;  /* 0x00000000000f7919 */ /* 0x000f620000002100 */
[----:B----4-:R-:W-:-:S02]  /*21110*/  SEL R2, R7, RZ, !P4 ;  /* 0x000000ff07027207 */ /* 0x010fc40006000000 */
[----:B------:R-:W-:Y:S02]  /*21120*/  SHF.R.S32.HI R7, RZ, 0x3, R137 ;  /* 0x00000003ff077819 */ /* 0x000fe40000011489 */
[----:B------:R-:W-:Y:S01]  /*21130*/  ISETP.GE.AND P4, PT, R12, UR6, PT ;  /* 0x000000060c007c0c */ /* 0x000fe2000bf86270 */
[----:B------:R-:W-:Y:S01]  /*21140*/  IMAD R2, R28, R0, R2 ;  /* 0x000000001c027224 */ /* 0x000fe200078e0202 */
[----:B------:R-:W-:Y:S01]  /*21150*/  ISETP.GE.AND P5, PT, R7, UR6, PT ;  /* 0x0000000607007c0c */ /* 0x000fe2000bfa6270 */
[----:B------:R-:W-:Y:S01]  /*21160*/  IMAD R0, R8, UR4, RZ ;  /* 0x0000000408007c24 */ /* 0x000fe2000f8e02ff */
[----:B--2---:R-:W2:Y:S01]  /*21170*/  @P6 MUFU.LG2 R4, R172 ;  /* 0x000000ac00046308 */ /* 0x004ea20000000c00 */
[----:B------:R4:W3:Y:S03]  /*21180*/  LDS.128 R24, [R212+0x3800] ;  /* 0x00380000d4187984 */ /* 0x0008e60000000c00 */
[----:B------:R-:W-:-:S04]  /*21190*/  SHF.L.U32 R0, R0, 0x7, RZ ;  /* 0x0000000700007819 */ /* 0x000fc800000006ff */
[----:B------:R-:W-:Y:S01]  /*211a0*/  IADD3 R11, P2, P1, R0, R138, R2 ;  /* 0x0000008a000b7210 */ /* 0x000fe2000795e002 */
[----:B------:R-:W4:Y:S01]  /*211b0*/  @P0 MUFU.LG2 R12, R173 ;  /* 0x000000ad000c0308 */ /* 0x000f220000000c00 */
[----:B------:R-:W-:Y:S02]  /*211c0*/  SHF.R.S32.HI R3, RZ, 0x1f, R0 ;  /* 0x0000001fff037819 */ /* 0x000fe40000011400 */
[----:B------:R-:W-:Y:S02]  /*211d0*/  SHF.R.S32.HI R2, RZ, 0x1f, R2 ;  /* 0x0000001fff027819 */ /* 0x000fe40000011402 */
[----:B------:R-:W-:Y:S02]  /*211e0*/  LEA.HI.SX32 R0, R137, 0x20, 0x1d ;  /* 0x0000002089007811 */ /* 0x000fe400078feaff */
[----:B------:R-:W-:Y:S02]  /*211f0*/  IADD3.X R7, R3, R139, R2, P2, P1 ;  /* 0x0000008b03077210 */ /* 0x000fe400017e2402 */
[----:B------:R-:W-:-:S02]  /*21200*/  ISETP.NE.AND P2, PT, R175, RZ, PT ;  /* 0x000000ffaf00720c */ /* 0x000fc40003f45270 */
[----:B------:R-:W-:Y:S02]  /*21210*/  ISETP.NE.AND P1, PT, R177, RZ, PT ;  /* 0x000000ffb100720c */ /* 0x000fe40003f25270 */
[----:B------:R-:W-:Y:S02]  /*21220*/  LEA.HI.SX32 R3, R137, 0x30, 0x1d ;  /* 0x0000003089037811 */ /* 0x000fe400078feaff */
[----:B-----5:R-:W-:Y:S02]  /*21230*/  SHF.R.S32.HI R23, RZ, 0x1f, R15 ;  /* 0x0000001fff177819 */ /* 0x020fe4000001140f */
[----:B------:R-:W-:Y:S02]  /*21240*/  ISETP.GE.AND P3, PT, R0, UR6, PT ;  /* 0x0000000600007c0c */ /* 0x000fe4000bf66270 */
[----:B------:R-:W-:-:S03]  /*21250*/  LEA.HI R23, R23, R15, RZ, 0x3 ;  /* 0x0000000f17177211 */ /* 0x000fc600078f18ff */
[----:B------:R-:W-:Y:S02]  /*21260*/  @P2 FMUL.FTZ R2, R6, 0.69314718246459960938 ;  /* 0x3f31721806022820 */ /* 0x000fe40000410000 */
[----:B-1----:R-:W-:Y:S02]  /*21270*/  @P1 FMUL.FTZ R0, R5, 0.69314718246459960938 ;  /* 0x3f31721805001820 */ /* 0x002fe40000410000 */
[----:B------:R-:W-:Y:S01]  /*21280*/  @P2 FFMA.FTZ R17, R133, R10, R2 ;  /* 0x0000000a85112223 */ /* 0x000fe20000010002 */
[----:B------:R-:W-:Y:S01]  /*21290*/  ISETP.GE.AND P2, PT, R3, UR6, PT ;  /* 0x0000000603007c0c */ /* 0x000fe2000bf46270 */
[----:B--2---:R-:W-:Y:S01]  /*212a0*/  @P6 FMUL.FTZ R3, R4, 0.69314718246459960938 ;  /* 0x3f31721804036820 */ /* 0x004fe20000410000 */
[----:B------:R-:W-:Y:S01]  /*212b0*/  @P1 FFMA.FTZ R18, R132, R9, R0 ;  /* 0x0000000984121223 */ /* 0x000fe20000010000 */
[----:B------:R-:W-:Y:S02]  /*212c0*/  LEA.HI.SX32 R2, R137, 0x40, 0x1d ;  /* 0x0000004089027811 */ /* 0x000fe400078feaff */
[----:B------:R-:W-:Y:S01]  /*212d0*/  @P6 FFMA.FTZ R16, R135, R14, R3 ;  /* 0x0000000e87106223 */ /* 0x000fe20000010003 */
[----:B------:R-:W-:-:S02]  /*212e0*/  LOP3.LUT P6, RZ, R176, 0x3, RZ, 0xc0, !PT ;  /* 0x00000003b0ff7812 */ /* 0x000fc400078cc0ff */
[----:B------:R-:W-:Y:S02]  /*212f0*/  LOP3.LUT R0, R23, 0xfffffff8, RZ, 0xc0, !PT ;  /* 0xfffffff817007812 */ /* 0x000fe400078ec0ff */
[----:B------:R-:W-:Y:S01]  /*21300*/  ISETP.GE.AND P1, PT, R2, UR6, PT ;  /* 0x0000000602007c0c */ /* 0x000fe2000bf26270 */
[----:B----4-:R-:W-:Y:S01]  /*21310*/  @P0 FMUL.FTZ R2, R12, 0.69314718246459960938 ;  /* 0x3f3172180c020820 */ /* 0x010fe20000410000 */
[----:B------:R-:W-:Y:S02]  /*21320*/  IADD3 R0, -R0, R15, RZ ;  /* 0x0000000f00007210 */ /* 0x000fe40007ffe1ff */
[----:B------:R-:W-:Y:S01]  /*21330*/  MOV R15, 0x7f800000 ;  /* 0x7f800000000f7802 */ /* 0x000fe20000000f00 */
[----:B---3--:R-:W-:Y:S01]  /*21340*/  @P0 FFMA.FTZ R15, R134, R13, R2 ;  /* 0x0000000d860f0223 */ /* 0x008fe20000010002 */
[----:B------:R-:W-:-:S03]  /*21350*/  SHF.L.U32 R21, R0, 0x3, RZ ;  /* 0x0000000300157819 */ /* 0x000fc600000006ff */
[----:B------:R-:W-:Y:S05]  /*21360*/  @P6 BRA `(.L_x_1392) ;  /* 0x0000000000e06947 */ /* 0x000fea0003800000 */
[----:B------:R-:W1:Y:S01]  /*21370*/  S2R R4, SR_TID.X ;  /* 0x0000000000047919 */ /* 0x000e620000002100 */
[----:B------:R-:W-:Y:S02]  /*21380*/  P2R R22, PR, RZ, 0x4 ;  /* 0x00000004ff167803 */ /* 0x000fe40000000000 */
[----:B------:R-:W-:Y:S02]  /*21390*/  P2R R20, PR, RZ, 0x2 ;  /* 0x00000002ff147803 */ /* 0x000fe40000000000 */
[----:B------:R-:W-:Y:S02]  /*213a0*/  P2R R19, PR, RZ, 0x8 ;  /* 0x00000008ff137803 */ /* 0x000fe40000000000 */
[----:B-1----:R-:W-:-:S04]  /*213b0*/  SHF.R.S32.HI R2, RZ, 0x1f, R4 ;  /* 0x0000001fff027819 */ /* 0x002fc80000011404 */
[----:B------:R-:W-:-:S04]  /*213c0*/  LEA.HI R2, R2, R4, RZ, 0x5 ;  /* 0x0000000402027211 */ /* 0x000fc800078f28ff */
[----:B------:R-:W-:Y:S02]  /*213d0*/  LOP3.LUT R0, R2, 0xffffffe0, RZ, 0xc0, !PT ;  /* 0xffffffe002007812 */ /* 0x000fe400078ec0ff */
[--C-:B------:R-:W-:Y:S02]  /*213e0*/  SHF.R.S32.HI R3, RZ, 0x5, R2.reuse ;  /* 0x00000005ff037819 */ /* 0x100fe40000011402 */
[----:B------:R-:W-:Y:S01]  /*213f0*/  SHF.R.S32.HI R2, RZ, 0x1f, R2 ;  /* 0x0000001fff027819 */ /* 0x000fe20000011402 */
[----:B------:R-:W-:-:S03]  /*21400*/  IMAD.IADD R0, R4, 0x1, -R0 ;  /* 0x0000000104007824 */ /* 0x000fc600078e0a00 */
[----:B------:R-:W-:Y:S02]  /*21410*/  LEA.HI R2, R2, R3, RZ, 0x2 ;  /* 0x0000000302027211 */ /* 0x000fe400078f10ff */
        /* <DEDUP_REMOVED lines=14> */
[C---:B------:R-:W-:Y:S02]  /*21500*/  @!P2 IADD3 R4, P0, R3.reuse, R11, RZ ;  /* 0x0000000b0304a210 */ /* 0x040fe40007f1e0ff */
[----:B------:R-:W-:Y:S02]  /*21510*/  ISETP.GE.AND P6, PT, R0, UR12, PT ;  /* 0x0000000c00007c0c */ /* 0x000fe4000bfc6270 */
[----:B------:R-:W-:Y:S02]  /*21520*/  @!P2 LEA.HI.X.SX32 R6, R3, R7, 0x1, P0 ;  /* 0x000000070306a211 */ /* 0x000fe400000f0eff */
[----:B------:R-:W-:-:S04]  /*21530*/  @!P1 IADD3 R5, P0, R2, R11, RZ ;  /* 0x0000000b02059210 */ /* 0x000fc80007f1e0ff */
[----:B------:R-:W-:Y:S01]  /*21540*/  @!P1 LEA.HI.X.SX32 R13, R2, R7, 0x1, P0 ;  /* 0x00000007020d9211 */ /* 0x000fe200000f0eff */
[----:B------:R-:W-:-:S04]  /*21550*/  @!P3 IMAD R2, R10, R8, RZ ;  /* 0x000000080a02b224 */ /* 0x000fc800078e02ff */
[----:B------:R-:W-:Y:S01]  /*21560*/  @!P6 IMAD R0, R0, R8, RZ ;  /* 0x000000080000e224 */ /* 0x000fe200078e02ff */
[----:B------:R-:W-:-:S04]  /*21570*/  @!P3 IADD3 R12, P0, R2, R11, RZ ;  /* 0x0000000b020cb210 */ /* 0x000fc80007f1e0ff */
[----:B------:R-:W-:Y:S02]  /*21580*/  @!P3 LEA.HI.X.SX32 R14, R2, R7, 0x1, P0 ;  /* 0x00000007020eb211 */ /* 0x000fe400000f0eff */
[----:B------:R-:W1:Y:S01]  /*21590*/  @!P2 LDC.64 R2, c[0x0][0x2b0] ;  /* 0x0000ac00ff02ab82 */ /* 0x000e620000000a00 */
        /* <DEDUP_REMOVED lines=21> */
.L_x_1392:
[----:B------:R-:W-:Y:S05]  /*216f0*/  BSYNC B0 ;  /* 0x0000000000007941 */ /* 0x000fea0003800000 */
.L_x_1391:
[----:B------:R1:W5:Y:S01]  /*21700*/  LDL R29, [R1+0xb8] ;  /* 0x0000b800011d7983 */ /* 0x0003620000100800 */
[----:B--2---:R-:W-:Y:S01]  /*21710*/  SHF.R.S32.HI R6, RZ, 0x1f, R28 ;  /* 0x0000001fff067819 */ /* 0x004fe2000001141c */
[----:B------:R-:W-:Y:S01]  /*21720*/  ULDC.64 UR4, c[0x0][0x2a0] ;  /* 0x0000a80000047ab9 */ /* 0x000fe20000000a00 */
[----:B------:R-:W-:Y:S01]  /*21730*/  SHF.R.S32.HI R0, RZ, 0x1f, R21 ;  /* 0x0000001fff007819 */ /* 0x000fe20000011415 */
[----:B------:R1:W2:Y:S01]  /*21740*/  LDS.128 R16, [R212] ;  /* 0x00000000d4107984 */ /* 0x0002a20000000c00 */
[----:B------:R-:W-:Y:S01]  /*21750*/  IADD3 R4, P0, R21, UR8, RZ ;  /* 0x0000000815047c10 */ /* 0x000fe2000ff1e0ff */
[----:B------:R-:W-:Y:S01]  /*21760*/  BSSY B0, `(.L_x_1393) ;  /* 0x000001d000007945 */ /* 0x000fe20003800000 */
[----:B------:R-:W-:Y:S01]  /*21770*/  LEA.HI.SX32 R3, R137, 0x50, 0x1d ;  /* 0x0000005089037811 */ /* 0x000fe200078feaff */
[----:B------:R1:W3:Y:S01]  /*21780*/  LDS.128 R12, [R212+0x4000] ;  /* 0x00400000d40c7984 */ /* 0x0002e20000000c00 */
[----:B------:R-:W-:Y:S02]  /*21790*/  SHF.R.S32.HI R2, RZ, 0x3, R23 ;  /* 0x00000003ff027819 */ /* 0x000fe40000011417 */
[----:B------:R-:W-:Y:S01]  /*217a0*/  IADD3.X R5, R0, UR7, RZ, P0, !PT ;  /* 0x0000000700057c10 */ /* 0x000fe200087fe4ff */
[----:B------:R-:W-:Y:S01]  /*217b0*/  IMAD R0, R6, UR4, RZ ;  /* 0x0000000406007c24 */ /* 0x000fe2000f8e02ff */
[----:B------:R-:W-:Y:S01]  /*217c0*/  ISETP.GE.AND P0, PT, R3, UR6, PT ;  /* 0x0000000603007c0c */ /* 0x000fe2000bf06270 */
[----:B------:R-:W-:Y:S01]  /*217d0*/  IMAD.U32 R6, RZ, RZ, UR21 ;  /* 0x00000015ff067e24 */ /* 0x000fe2000f8e00ff */
[----:B------:R-:W-:Y:S01]  /*217e0*/  SHF.R.S32.HI R3, RZ, 0x1f, R2 ;  /* 0x0000001fff037819 */ /* 0x000fe20000011402 */
[C---:B------:R-:W-:Y:S01]  /*217f0*/  IMAD R0, R28.reuse, UR5, R0 ;  /* 0x000000051c007c24 */ /* 0x040fe2000f8e0200 */
[----:B------:R-:W-:Y:S01]  /*21800*/  LEA.HI.SX32 R20, R137, 0x60, 0x1d ;  /* 0x0000006089147811 */ /* 0x000fe200078feaff */
[----:B------:R-:W-:-:S04]  /*21810*/  IMAD.WIDE.U32 R10, R28, UR4, R4 ;  /* 0x000000041c0a7c25 */ /* 0x000fc8000f8e0004 */
[----:B------:R-:W-:-:S04]  /*21820*/  IMAD.WIDE R6, R6, 0x80, R2 ;  /* 0x0000008006067825 */ /* 0x000fc800078e0202 */
[----:B------:R-:W-:Y:S01]  /*21830*/  IMAD.IADD R9, R11, 0x1, R0 ;  /* 0x000000010b097824 */ /* 0x000fe200078e0200 */
        /* <DEDUP_REMOVED lines=14> */
[----:B---3--:R4:W-:Y:S02]  /*21920*/  @!P5 STG.E.128 desc[UR24][R2.64+0x80], R12 ;  /* 0x0000800c0200d986 */ /* 0x0089e4000c101d18 */
.L_x_1394:
[----:B------:R-:W-:Y:S05]  /*21930*/  BSYNC B0 ;  /* 0x0000000000007941 */ /* 0x000fea0003800000 */
.L_x_1393:
[----:B--2-4-:R2:W4:Y:S01]  /*21940*/  LDS.128 R16, [R212+0x800] ;  /* 0x00080000d4107984 */ /* 0x0145220000000c00 */
[----:B------:R-:W-:Y:S01]  /*21950*/  BSSY B0, `(.L_x_1395) ;  /* 0x0000016000007945 */ /* 0x000fe20003800000 */
[----:B------:R-:W-:Y:S02]  /*21960*/  ISETP.GE.AND P5, PT, R20, UR6, PT ;  /* 0x0000000614007c0c */ /* 0x000fe4000bfa6270 */
[----:B---3--:R2:W3:Y:S01]  /*21970*/  LDS.128 R12, [R212+0x4800] ;  /* 0x00480000d40c7984 */ /* 0x0084e20000000c00 */
[----:B------:R-:W-:Y:S01]  /*21980*/  LEA.HI.SX32 R20, R137, 0x70, 0x1d ;  /* 0x0000007089147811 */ /* 0x000fe200078feaff */
        /* <DEDUP_REMOVED lines=16> */
[----:B----4-:R4:W-:Y:S04]  /*21a90*/  @!P6 STG.E.128 desc[UR24][R2.64], R16 ;  /* 0x000000100200e986 */ /* 0x0109e8000c101d18 */
[----:B---3--:R4:W-:Y:S02]  /*21aa0*/  @!P4 STG.E.128 desc[UR24][R2.64+0x80], R12 ;  /* 0x0000800c0200c986 */ /* 0x0089e4000c101d18 */
.L_x_1396:
[----:B------:R-:W-:Y:S05]  /*21ab0*/  BSYNC B0 ;  /* 0x0000000000007941 */ /* 0x000fea0003800000 */
.L_x_1395:
[----:B----4-:R4:W1:Y:S01]  /*21ac0*/  LDS.128 R16, [R212+0x1000] ;  /* 0x00100000d4107984 */ /* 0x0108620000000c00 */
        /* <DEDUP_REMOVED lines=20> */
[----:B---3--:R1:W-:Y:S02]  /*21c10*/  @!P3 STG.E.128 desc[UR24][R2.64+0x80], R12 ;  /* 0x0000800c0200b986 */ /* 0x0083e4000c101d18 */
.L_x_1398:
[----:B------:R-:W-:Y:S05]  /*21c20*/  BSYNC B0 ;  /* 0x0000000000007941 */ /* 0x000fea0003800000 */
.L_x_1397:
        /* <DEDUP_REMOVED lines=21> */
.L_x_1400:
[----:B------:R-:W-:Y:S05]  /*21d80*/  BSYNC B0 ;  /* 0x0000000000007941 */ /* 0x000fea0003800000 */
.L_x_1399:
        /* <DEDUP_REMOVED lines=21> */
.L_x_1402:
[----:B------:R-:W-:Y:S05]  /*21ee0*/  BSYNC B0 ;  /* 0x0000000000007941 */ /* 0x000fea0003800000 */
.L_x_1401:
        /* <DEDUP_REMOVED lines=21> */
.L_x_1404:
[----:B------:R-:W-:Y:S05]  /*22040*/  BSYNC B0 ;  /* 0x0000000000007941 */ /* 0x000fea0003800000 */
.L_x_1403:
        /* <DEDUP_REMOVED lines=21> */
.L_x_1406:
[----:B------:R-:W-:Y:S05]  /*221a0*/  BSYNC B0 ;  /* 0x0000000000007941 */ /* 0x000fea0003800000 */
.L_x_1405:
[----:B-1234-:R-:W1:Y:S01]  /*221b0*/  LDS.128 R212, [R212+0x7800] ;  /* 0x00780000d4d47984 */ /* 0x01ee620000000c00 */
        /* <DEDUP_REMOVED lines=20> */
.L_x_1341:
[----:B------:R-:W-:Y:S01]  /*22300*/  UISETP.NE.AND UP2, UPT, UR20, -0x1, UPT ;  /* 0xffffffff1400788c */ /* 0x000fe2000bf45270 */
[----:B------:R-:W-:Y:S01]  /*22310*/  LEA.HI R8, R13, R104, RZ, 0x3 ;  /* 0x000000680d087211 */ /* 0x000fe200078f18ff */
[----:B------:R-:W-:Y:S01]  /*22320*/  ULDC.U8 UR8, c[0x0][0x3d8] ;  /* 0x0000f60000087ab9 */ /* 0x000fe20000000000 */
[----:B------:R-:W-:Y:S01]  /*22330*/  ULDC.U8 UR9, c[0x0][0x3d9] ;  /* 0x0000f64000097ab9 */ /* 0x000fe20000000000 */
[----:B------:R-:W-:Y:S01]  /*22340*/  UISETP.NE.AND UP3, UPT, UR8, URZ, UPT ;  /* 0x0000003f0800728c */ /* 0x000fe2000bf65270 */
[----:B------:R-:W-:Y:S01]  /*22350*/  LOP3.LUT R0, R8, 0xfffffff8, RZ, 0xc0, !PT ;  /* 0xfffffff808007812 */ /* 0x000fe200078ec0ff */
[----:B------:R-:W-:Y:S02]  /*22360*/  UISETP.NE.AND UP1, UPT, UR9, URZ, UPT ;  /* 0x0000003f0900728c */ /* 0x000fe4000bf25270 */
[----:B------:R-:W-:Y:S02]  /*22370*/  UISETP.EQ.AND UP3, UPT, UR9, URZ, UP3 ;  /* 0x0000003f0900728c */ /* 0x000fe40009f62270 */
[----:B------:R-:W-:Y:S01]  /*22380*/  IMAD.IADD R0, R104, 0x1, -R0 ;  /* 0x0000000168007824 */ /* 0x000fe200078e0a00 */
[----:B------:R-:W-:Y:S01]  /*22390*/  @UP2 ULDC.64 UR6, c[0x0][0x298] ;  /* 0x0000a60000062ab9 */ /* 0x000fe20000000a00 */
[----:B------:R-:W-:Y:S01]  /*223a0*/  UISETP.NE.OR UP0, UPT, UR20, -0x1, !UP3 ;  /* 0xffffffff1400788c */ /* 0x000fe2000df05670 */
[----:B------:R-:W-:Y:S01]  /*223b0*/  PLOP3.LUT P0, PT, PT, PT, UP1, 0x80, 0x0 ;  /* 0x000000000000781c */ /* 0x000fe20003f0f018 */
[----:B------:R-:W-:Y:S01]  /*223c0*/  @UP2 UIMAD.WIDE.U32 UR10, UR20, UR6, URZ ;  /* 0x00000006140a22a5 */ /* 0x000fe2000f8e003f */
[----:B------:R-:W-:Y:S01]  /*223d0*/  IMAD.SHL.U32 R14, R0, 0x8, RZ ;  /* 0x00000008000e7824 */ /* 0x000fe200078e00ff */
[----:B------:R-:W-:-:S02]  /*223e0*/  UIADD3 UR22, -UR19, UR22, URZ ;  /* 0x0000001613167290 */ /* 0x000fc4000fffe13f */
[----:B------:R-:W-:Y:S02]  /*223f0*/  @UP2 UIMAD UR5, UR20, UR7, UR11 ;  /* 0x00000007140522a4 */ /* 0x000fe4000f8e020b */
[----:B------:R-:W-:Y:S01]  /*22400*/  @!UP2 USHF.R.S32.HI UR11, URZ, 0x1f, UR15 ;  /* 0x0000001f3f0ba899 */ /* 0x000fe2000801140f */
[----:B------:R-:W-:Y:S01]  /*22410*/  @!UP2 ULDC.64 UR6, c[0x0][0x290] ;  /* 0x0000a4000006aab9 */ /* 0x000fe20000000a00 */
[----:B------:R-:W-:Y:S02]  /*22420*/  @!UP3 UMOV UR26, URZ ;  /* 0x0000003f001abc82 */ /* 0x000fe40008000000 */
[----:B------:R-:W-:Y:S02]  /*22430*/  @!UP2 UIMAD UR9, UR11, UR6, URZ ;  /* 0x000000060b09a2a4 */ /* 0x000fe4000f8e023f */
[----:B------:R-:W-:Y:S02]  /*22440*/  @!UP2 UIMAD.WIDE.U32 UR12, UR15, UR6, URZ ;  /* 0x000000060f0ca2a5 */ /* 0x000fe4000f8e003f */
[----:B------:R-:W-:Y:S01]  /*22450*/  @!UP2 UIMAD UR9, UR15, UR7, UR9 ;  /* 0x000000070f09a2a4 */ /* 0x000fe2000f8e0209 */
[----:B------:R-:W-:-:S02]  /*22460*/  @!UP3 UMOV UR27, URZ ;  /* 0x0000003f001bbc82 */ /* 0x000fc40008000000 */
[----:B------:R-:W-:Y:S01]  /*22470*/  @UP1 ULDC.64 UR6, c[0x0][0x2c0] ;  /* 0x0000b00000061ab9 */ /* 0x000fe20000000a00 */
[----:B------:R-:W-:Y:S01]  /*22480*/  @UP1 ULDC UR16, c[0x0][0x2c0] ;  /* 0x0000b00000101ab9 */ /* 0x000fe20000000800 */
[----:B------:R-:W-:Y:S01]  /*22490*/  @UP1 UIMAD UR11, UR7, UR6, URZ ;  /* 0x00000006070b12a4 */ /* 0x000fe2000f8e023f */
[----:B------:R-:W-:Y:S02]  /*224a0*/  @UP1 UMOV UR14, 0x1 ;  /* 0x00000001000e1882 */ /* 0x000fe40000000000 */
[----:B------:R-:W-:Y:S01]  /*224b0*/  @UP3 ULDC UR6, c[0x0][0x2c4] ;  /* 0x0000b10000063ab9 */ /* 0x000fe20000000800 */
[----:B------:R-:W-:Y:S02]  /*224c0*/  @!UP2 UIADD3 UR5, UR13, UR9, URZ ;  /* 0x000000090d05a290 */ /* 0x000fe4000fffe03f */
[----:B------:R-:W-:Y:S01]  /*224d0*/  @!UP0 UIMAD UR20, UR15, UR6, URZ ;  /* 0x000000060f1482a4 */ /* 0x000fe2000f8e023f */
[----:B------:R-:W-:-:S03]  /*224e0*/  @!UP2 UMOV UR10, UR12 ;  /* 0x0000000c000aac82 */ /* 0x000fc60008000000 */
[----:B------:R-:W-:-:S03]  /*224f0*/  @UP3 USHF.R.S32.HI UR6, URZ, 0x1f, UR20 ;  /* 0x0000001f3f063899 */ /* 0x000fc60008011414 */
[----:B------:R-:W-:-:S04]  /*22500*/  @UP3 UMOV UR26, UR20 ;  /* 0x00000014001a3c82 */ /* 0x000fc80008000000 */
[----:B------:R-:W-:Y:S01]  /*22510*/  @UP3 UMOV UR27, UR6 ;  /* 0x00000006001b3c82 */ /* 0x000fe20008000000 */
[----:B------:R-:W-:Y:S05]  /*22520*/  @P0 BRA `(.L_x_1407) ;  /* 0x0000000000180947 */ /* 0x000fea0003800000 */
[----:B------:R-:W-:Y:S01]  /*22530*/  UISETP.NE.AND UP0, UPT, UR8, URZ, UPT ;  /* 0x0000003f0800728c */ /* 0x000fe2000bf05270 */
[----:B------:R-:W-:Y:S01]  /*22540*/  ULDC UR11, c[0x0][0x2c4] ;  /* 0x0000b100000b7ab9 */ /* 0x000fe20000000800 */
[----:B------:R-:W-:Y:S01]  /*22550*/  ULDC UR14, c[0x0][0x270] ;  /* 0x00009c00000e7ab9 */ /* 0x000fe20000000800 */
[----:B------:R-:W-:-:S08]  /*22560*/  UMOV UR16, 0x1 ;  /* 0x0000000100107882 */ /* 0x000fd00000000000 */
[----:B------:R-:W-:Y:S02]  /*22570*/  @UP0 ULDC UR11, c[0x0][0x2e4] ;  /* 0x0000b900000b0ab9 */ /* 0x000fe40000000800 */
[----:B------:R-:W-:-:S12]  /*22580*/  UIMAD UR14, UR11, UR14, URZ ;  /* 0x0000000e0b0e72a4 */ /* 0x000fd8000f8e023f */
.L_x_1407:
[C---:B------:R-:W-:Y:S01]  /*22590*/  IADD3 R2, P0, R14.reuse, UR10, RZ ;  /* 0x0000000a0e027c10 */ /* 0x040fe2000ff1e0ff */
[----:B------:R-:W-:Y:S01]  /*225a0*/  USHF.R.S32.HI UR8, URZ, 0x1f, UR4 ;  /* 0x0000001f3f087899 */ /* 0x000fe20008011404 */
[----:B------:R-:W-:Y:S01]  /*225b0*/  SHF.R.S32.HI R8, RZ, 0x3, R8 ;  /* 0x00000003ff087819 */ /* 0x000fe20000011408 */
[----:B------:R-:W-:Y:S01]  /*225c0*/  ULDC.64 UR6, c[0x0][0x2a0] ;  /* 0x0000a80000067ab9 */ /* 0x000fe20000000a00 */
[----:B------:R-:W-:Y:S01]  /*225d0*/  LEA.HI.X.SX32 R3, R14, UR5, 0x1, P0 ;  /* 0x000000050e037c11 */ /* 0x000fe200080f0eff */
[----:B------:R-:W-:Y:S01]  /*225e0*/  UIMAD UR5, UR15, UR14, URZ ;  /* 0x0000000e0f0572a4 */ /* 0x000fe2000f8e023f */
[----:B------:R-:W-:Y:S01]  /*225f0*/  ISETP.GE.AND P4, PT, R8, UR22, PT ;  /* 0x0000001608007c0c */ /* 0x000fe2000bf86270 */
[----:B------:R-:W-:Y:S01]  /*22600*/  IMAD.U32 R12, RZ, RZ, UR6 ;  /* 0x00000006ff0c7e24 */ /* 0x000fe2000f8e00ff */
[----:B------:R-:W-:Y:S01]  /*22610*/  UIMAD UR8, UR8, UR6, URZ ;  /* 0x00000006080872a4 */ /* 0x000fe2000f8e023f */
[----:B------:R-:W-:Y:S01]  /*22620*/  SHF.R.S32.HI R9, RZ, 0x1f, R8 ;  /* 0x0000001fff097819 */ /* 0x000fe20000011408 */
[----:B------:R-:W-:Y:S01]  /*22630*/  USEL UR5, UR5, URZ, !UP3 ;  /* 0x0000003f05057287 */ /* 0x000fe2000d800000 */
[----:B------:R-:W-:Y:S01]  /*22640*/  IMAD.WIDE.U32 R12, R12, UR4, R2 ;  /* 0x000000040c0c7c25 */ /* 0x000fe2000f8e0002 */
[----:B------:R-:W-:Y:S01]  /*22650*/  UIMAD UR6, UR19, UR16, URZ ;  /* 0x00000010130672a4 */ /* 0x000fe2000f8e023f */
[C---:B------:R-:W-:Y:S01]  /*22660*/  IADD3 R20, R8.reuse, 0x30, RZ ;  /* 0x0000003008147810 */ /* 0x040fe20007ffe0ff */
[----:B------:R-:W-:Y:S01]  /*22670*/  UIMAD UR11, UR4, UR11, UR5 ;  /* 0x0000000b040b72a4 */ /* 0x000fe2000f8e0205 */
[C---:B------:R-:W-:Y:S01]  /*22680*/  VIADD R17, R8.reuse, 0x10 ;  /* 0x0000001008117836 */ /* 0x040fe20000000000 */
[----:B------:R-:W-:Y:S01]  /*22690*/  UIMAD UR7, UR4, UR7, UR8 ;  /* 0x00000007040772a4 */ /* 0x000fe2000f8e0208 */
[----:B------:R-:W-:Y:S01]  /*226a0*/  VIADD R18, R8, 0x20 ;  /* 0x0000002008127836 */ /* 0x000fe20000000000 */
[----:B------:R-:W-:Y:S01]  /*226b0*/  USHF.R.S32.HI UR4, URZ, 0x1f, UR6 ;  /* 0x0000001f3f047899 */ /* 0x000fe20008011406 */
[----:B------:R-:W-:Y:S01]  /*226c0*/  IMAD.U32 R6, RZ, RZ, UR21 ;  /* 0x00000015ff067e24 */ /* 0x000fe2000f8e00ff */
[----:B------:R-:W-:Y:S01]  /*226d0*/  USHF.R.S32.HI UR5, URZ, 0x1f, UR11 ;  /* 0x0000001f3f057899 */ /* 0x000fe2000801140b */
[----:B------:R-:W-:Y:S01]  /*226e0*/  BSSY B0, `(.L_x_1408) ;  /* 0x000001a000007945 */ /* 0x000fe20003800000 */
[----:B------:R-:W-:Y:S01]  /*226f0*/  UIADD3 UR6, UP1, UP0, UR6, UR26, UR11 ;  /* 0x0000001a06067290 */ /* 0x000fe2000f83e00b */
[----:B------:R-:W-:Y:S01]  /*22700*/  IADD3 R11, R13, UR7, RZ ;  /* 0x000000070d0b7c10 */ /* 0x000fe2000fffe0ff */
[----:B------:R-:W-:Y:S01]  /*22710*/  IMAD.WIDE R6, R6, 0x80, R8 ;  /* 0x0000008006067825 */ /* 0x000fe200078e0208 */
[----:B------:R-:W-:Y:S01]  /*22720*/  ISETP.NE.AND P1, PT, R0, RZ, PT ;  /* 0x000000ff0000720c */ /* 0x000fe20003f25270 */
[----:B------:R-:W-:Y:S01]  /*22730*/  UIADD3.X UR26, UR4, UR27, UR5, UP1, UP0 ;  /* 0x0000001b041a7290 */ /* 0x000fe20008fe0405 */
[----:B------:R-:W-:Y:S01]  /*22740*/  ISETP.GE.AND P0, PT, R17, UR22, PT ;  /* 0x0000001611007c0c */ /* 0x000fe2000bf06270 */
[----:B------:R-:W-:Y:S01]  /*22750*/  VIADD R22, R8, 0x40 ;  /* 0x0000004008167836 */ /* 0x000fe20000000000 */
[----:B------:R-:W-:Y:S01]  /*22760*/  ISETP.GE.AND P3, PT, R18, UR22, PT ;  /* 0x0000001612007c0c */ /* 0x000fe2000bf66270 */
[----:B------:R-:W-:Y:S01]  /*22770*/  VIADD R15, R14, 0x40 ;  /* 0x000000400e0f7836 */ /* 0x000fe20000000000 */
[----:B------:R-:W-:Y:S01]  /*22780*/  ISETP.GE.AND P2, PT, R20, UR22, PT ;  /* 0x0000001614007c0c */ /* 0x000fe2000bf46270 */
[----:B------:R-:W-:-:S12]  /*22790*/  @P4 BRA `(.L_x_1409) ;  /* 0x0000000000384947 */ /* 0x000fd80003800000 */
        /* <DEDUP_REMOVED lines=14> */
.L_x_1409:
[----:B------:R-:W-:Y:S05]  /*22880*/  BSYNC B0 ;  /* 0x0000000000007941 */ /* 0x000fea0003800000 */
.L_x_1408:
        /* <DEDUP_REMOVED lines=21> */
.L_x_1411:
[----:B------:R-:W-:Y:S05]  /*229e0*/  BSYNC B0 ;  /* 0x0000000000007941 */ /* 0x000fea0003800000 */
.L_x_1410:
        /* <DEDUP_REMOVED lines=21> */
.L_x_1413:
[----:B------:R-:W-:Y:S05]  /*22b40*/  BSYNC B0 ;  /* 0x0000000000007941 */ /* 0x000fea0003800000 */
.L_x_1412:
        /* <DEDUP_REMOVED lines=21> */
.L_x_1415:
[----:B------:R-:W-:Y:S05]  /*22ca0*/  BSYNC B0 ;  /* 0x0000000000007941 */ /* 0x000fea0003800000 */
.L_x_1414:
        /* <DEDUP_REMOVED lines=20> */
.L_x_1417:
[----:B------:R-:W-:Y:S05]  /*22df0*/  BSYNC B0 ;  /* 0x0000000000007941 */ /* 0x000fea0003800000 */
.L_x_1416:
        /* <DEDUP_REMOVED lines=20> */
.L_x_1419:
[----:B------:R-:W-:Y:S05]  /*22f40*/  BSYNC B0 ;  /* 0x0000000000007941 */ /* 0x000fea0003800000 */
.L_x_1418:
        /* <DEDUP_REMOVED lines=20> */
.L_x_1421:
[----:B------:R-:W-:Y:S05]  /*23090*/  BSYNC B0 ;  /* 0x0000000000007941 */ /* 0x000fea0003800000 */
.L_x_1420:
        /* <DEDUP_REMOVED lines=20> */
.L_x_1423:
[----:B------:R-:W-:Y:S05]  /*231e0*/  BSYNC B0 ;  /* 0x0000000000007941 */ /* 0x000fea0003800000 */
.L_x_1422:
        /* <DEDUP_REMOVED lines=10> */
.L_x_1425:
[----:B------:R-:W-:Y:S05]  /*23290*/  BSYNC B0 ;  /* 0x0000000000007941 */ /* 0x000fea0003800000 */
.L_x_1424:
        /* <DEDUP_REMOVED lines=15> */
.L_x_1427:
[----:B------:R-:W-:Y:S05]  /*23390*/  BSYNC B0 ;  /* 0x0000000000007941 */ /* 0x000fea0003800000 */
.L_x_1426:
        /* <DEDUP_REMOVED lines=10> */
.L_x_1429:
[----:B------:R-:W-:Y:S05]  /*23440*/  BSYNC B0 ;  /* 0x0000000000007941 */ /* 0x000fea0003800000 */
.L_x_1428:
        /* <DEDUP_REMOVED lines=10> */
.L_x_1431:
[----:B------:R-:W-:Y:S05]  /*234f0*/  BSYNC B0 ;  /* 0x0000000000007941 */ /* 0x000fea0003800000 */
.L_x_1430:
        /* <DEDUP_REMOVED lines=10> */
.L_x_1433:
[----:B------:R-:W-:Y:S05]  /*235a0*/  BSYNC B0 ;  /* 0x0000000000007941 */ /* 0x000fea0003800000 */
.L_x_1432:
        /* <DEDUP_REMOVED lines=10> */
.L_x_1435:
[----:B------:R-:W-:Y:S05]  /*23650*/  BSYNC B0 ;  /* 0x0000000000007941 */ /* 0x000fea0003800000 */
.L_x_1434:
        /* <DEDUP_REMOVED lines=10> */
.L_x_1437:
[----:B------:R-:W-:Y:S05]  /*23700*/  BSYNC B0 ;  /* 0x0000000000007941 */ /* 0x000fea0003800000 */
.L_x_1436:
        /* <DEDUP_REMOVED lines=10> */
.L_x_1438:
        /* <DEDUP_REMOVED lines=13> */
.L_x_1759:


//--------------------- .text._ZN5flash16flash_fwd_kernelI23Flash_fwd_kernel_traitsILi128ELi128ELi32ELi4ELb0ELb0EN7cutlass6half_tE19Flash_kernel_traitsILi128ELi128ELi32ELi4ES3_EELb0ELb1ELb0ELb0ELb0ELb0ELb1ELb0EEEvNS_16Flash_fwd_paramsE --------------------------
	.section	.text._ZN5flash16flash_fwd_kernelI23Flash_fwd_kernel_traitsILi128ELi128ELi32ELi4ELb0ELb0EN7cutlass6half_tE19Flash_kernel_traitsILi128ELi128ELi32ELi4ES3_EELb0ELb1ELb0ELb0ELb0ELb0ELb1ELb0EEEvNS_16Flash_fwd_paramsE,"ax",@progbits
	.align	128
        .global         _ZN5flash16flash_fwd_kernelI23Flash_fwd_kernel_traitsILi128ELi128ELi32ELi4ELb0ELb0EN7cutlass6half_tE19Flash_kernel_traitsILi128ELi128ELi32ELi4ES3_EELb0ELb1ELb0ELb0ELb0ELb0ELb1ELb0EEEvNS_16Flash_fwd_paramsE
        .type           _ZN5flash16flash_fwd_kernelI23Flash_fwd_kernel_traitsILi128ELi128ELi32ELi4ELb0ELb0EN7cutlass6half_tE19Flash_kernel_traitsILi128ELi128ELi32ELi4ES3_EELb0ELb1ELb0ELb0ELb0ELb0ELb1ELb0EEEvNS_16Flash_fwd_paramsE,@function
        .size           _ZN5flash16flash_fwd_kernelI23Flash_fwd_kernel_traitsILi128ELi128ELi32ELi4ELb0ELb0EN7cutlass6half_tE19Flash_kernel_traitsILi128ELi128ELi32ELi4ES3_EELb0ELb1ELb0ELb0ELb0ELb0ELb1ELb0EEEvNS_16Flash_fwd_paramsE,(.L_x_1760 - _ZN5flash16flash_fwd_kernelI23Flash_fwd_kernel_traitsILi128ELi128ELi32ELi4ELb0ELb0EN7cutlass6half_tE19Flash_kernel_traitsILi128ELi128ELi32ELi4ES3_EELb0ELb1ELb0ELb0ELb0ELb0ELb1ELb0EEEvNS_16Flash_fwd_paramsE)
        .other          _ZN5flash16flash_fwd_kernelI23Flash_fwd_kernel_traitsILi128ELi128ELi32ELi4ELb0ELb0EN7cutlass6half_tE19Flash_kernel_traitsILi128ELi128ELi32ELi4ES3_EELb0ELb1ELb0ELb0ELb0ELb0ELb1ELb0EEEvNS_16Flash_fwd_paramsE,@"STO_CUDA_ENTRY STV_DEFAULT"
_ZN5flash16flash_fwd_kernelI23Flash_fwd_kernel_traitsILi128ELi128ELi32ELi4ELb0ELb0EN7cutlass6half_tE19Flash_kernel_traitsILi128ELi128ELi32ELi4ES3_EELb0ELb1ELb0ELb0ELb0ELb0ELb1ELb0EEEvNS_16Flash_fwd_paramsE:
.text._ZN5flash16flash_fwd_kernelI23Flash_fwd_kernel_traitsILi128ELi128ELi32ELi4ELb0ELb0EN7cutlass6half_tE19Flash_kernel_traitsILi128ELi128ELi32ELi4ES3_EELb0ELb1ELb0ELb0ELb0ELb0ELb1ELb0EEEvNS_16Flash_fwd_paramsE:
        /* <DEDUP_REMOVED lines=54> */
.L_x_1439:
[----:B------:R-:W-:-:S05]  /*0360*/  ULDC UR7, c[0x0][0x2c8] ;  /* 0x0000b20000077ab9 */ /* 0x000fca0000000800 */
.L_x_1440:
        /* <DEDUP_REMOVED lines=105> */
.L_x_1442:
        /* <DEDUP_REMOVED lines=9> */
[----:B------:R-:W-:Y:S01]  /*0a90*/  LOP3.LUT R224, R9, R224, RZ, 0x3c, !PT ;  /* 0x000000e009e07212 */ /* 0x000fe200078e3cff */
[----:B------:R-:W-:Y:S01]  /*0aa0*/  USHF.R.S32.HI UR25, URZ, 0x1f, UR24 ;  /* 0x0000001f3f197899 */ /* 0x000fe20008011418 */
[----:B------:R-:W-:Y:S01]  /*0ab0*/  SHF.R.S32.HI R2, RZ, 0x1f, R3 ;  /* 0x0000001fff027819 */ /* 0x000fe20000011403 */
[----:B------:R-:W-:Y:S01]  /*0ac0*/  @UP0 UIADD3 UR13, UR29, UR13, URZ ;  /* 0x0000000d1d0d0290 */ /* 0x000fe2000fffe03f */
[----:B------:R-:W-:Y:S01]  /*0ad0*/  @!P5 VIADD R183, R183, 0x1 ;  /* 0x00000001b7b7d836 */ /* 0x000fe20000000000 */
        /* <DEDUP_REMOVED lines=18> */
.L_x_1443:
[----:B------:R-:W-:Y:S01]  /*0c00*/  IMAD R11, R17, UR8, RZ ;  /* 0x00000008110b7c24 */ /* 0x000fe2000f8e02ff */
[----:B------:R-:W-:Y:S01]  /*0c10*/  LOP3.LUT R8, R9, 0xfffffff8, RZ, 0xc0, !PT ;  /* 0xfffffff809087812 */ /* 0x000fe200078ec0ff */
[C---:B------:R-:W-:Y:S01]  /*0c20*/  IMAD.WIDE.U32 R12, R16.reuse, UR8, R184 ;  /* 0x00000008100c7c25 */ /* 0x040fe2000f8e00b8 */
[----:B------:R-:W-:Y:S01]  /*0c30*/  ULDC.64 UR4, c[0x0][0x258] ;  /* 0x0000960000047ab9 */ /* 0x000fe20000000a00 */
[----:B------:R-:W-:Y:S01]  /*0c40*/  MOV R6, 0x10 ;  /* 0x0000001000067802 */ /* 0x000fe20000000f00 */
[----:B------:R-:W-:Y:S01]  /*0c50*/  UIMAD UR25, UR25, UR4, URZ ;  /* 0x00000004191972a4 */ /* 0x000fe2000f8e023f */
[----:B------:R-:W-:Y:S01]  /*0c60*/  IMAD R2, R16, UR9, R11 ;  /* 0x0000000910027c24 */ /* 0x000fe2000f8e020b */
[----:B------:R-:W-:Y:S01]  /*0c70*/  IADD3 R226, P1, R12, UR30, RZ ;  /* 0x0000001e0ce27c10 */ /* 0x000fe2000ff3e0ff */
[----:B------:R-:W-:Y:S01]  /*0c80*/  @P6 VIADD R183, R183, 0x1 ;  /* 0x00000001b7b76836 */ /* 0x000fe20000000000 */
[C---:B------:R-:W-:Y:S01]  /*0c90*/  ISETP.GE.AND P6, PT, R16.reuse, UR14, PT ;  /* 0x0000000e10007c0c */ /* 0x040fe2000bfc6270 */
[----:B------:R-:W-:Y:S01]  /*0ca0*/  IMAD.IADD R8, R3, 0x1, -R8 ;  /* 0x0000000103087824 */ /* 0x000fe200078e0a08 */
[----:B------:R-:W-:Y:S01]  /*0cb0*/  IADD3.X R227, R13, UR27, R2, P1, !PT ;  /* 0x0000001b0de37c10 */ /* 0x000fe20008ffe402 */
[----:B------:R-:W1:Y:S01]  /*0cc0*/  S2UR UR27, SR_CgaCtaId ;  /* 0x00000000001b79c3 */ /* 0x000e620000008800 */
[----:B------:R-:W-:Y:S01]  /*0cd0*/  IMAD.WIDE.U32 R12, R16, UR6, R184 ;  /* 0x00000006100c7c25 */ /* 0x000fe2000f8e00b8 */
[----:B------:R-:W-:Y:S01]  /*0ce0*/  @!P2 IADD3 R183, -R183, RZ, RZ ;  /* 0x000000ffb7b7a210 */ /* 0x000fe20007ffe1ff */
[----:B------:R-:W-:Y:S01]  /*0cf0*/  UIMAD UR5, UR24, UR5, UR25 ;  /* 0x00000005180572a4 */ /* 0x000fe2000f8e0219 */
[----:B------:R-:W-:Y:S01]  /*0d00*/  @!P5 LOP3.LUT R183, RZ, R0, RZ, 0x33, !PT ;  /* 0x00000000ffb7d212 */ /* 0x000fe200078e33ff */
[----:B------:R-:W-:Y:S01]  /*0d10*/  IMAD R3, R17, UR6, RZ ;  /* 0x0000000611037c24 */ /* 0x000fe2000f8e02ff */
[----:B------:R-:W-:Y:S01]  /*0d20*/  IADD3 R4, P1, R184, UR26, RZ ;  /* 0x0000001ab8047c10 */ /* 0x000fe2000ff3e0ff */
[----:B------:R-:W-:Y:S01]  /*0d30*/  IMAD.SHL.U32 R5, R5, 0x8, RZ ;  /* 0x0000000805057824 */ /* 0x000fe200078e00ff */
[----:B------:R-:W-:Y:S01]  /*0d40*/  IADD3 R180, P2, R12, UR28, RZ ;  /* 0x0000001c0cb47c10 */ /* 0x000fe2000ff5e0ff */
[C---:B------:R-:W-:Y:S01]  /*0d50*/  IMAD R2, R16.reuse, UR7, R3 ;  /* 0x0000000710027c24 */ /* 0x040fe2000f8e0203 */
[----:B------:R-:W-:Y:S01]  /*0d60*/  MOV R12, UR4 ;  /* 0x00000004000c7c02 */ /* 0x000fe20008000f00 */
[----:B------:R-:W-:Y:S01]  /*0d70*/  VIADD R11, R16, 0x10 ;  /* 0x00000010100b7836 */ /* 0x000fe20000000000 */
[----:B------:R-:W-:Y:S01]  /*0d80*/  LOP3.LUT R224, R224, 0xfffffe00, R5, 0xf8, !PT ;  /* 0xfffffe00e0e07812 */ /* 0x000fe200078ef805 */
[----:B------:R-:W-:Y:S01]  /*0d90*/  UMOV UR4, 0x400 ;  /* 0x0000040000047882 */ /* 0x000fe20000000000 */
[----:B------:R-:W-:Y:S01]  /*0da0*/  IADD3.X R5, R185, UR10, RZ, P1, !PT ;  /* 0x0000000ab9057c10 */ /* 0x000fe20008ffe4ff */
[----:B------:R-:W-:Y:S01]  /*0db0*/  ULDC.64 UR10, c[0x0][0x268] ;  /* 0x00009a00000a7ab9 */ /* 0x000fe20000000a00 */
[----:B------:R-:W-:Y:S01]  /*0dc0*/  SHF.R.S32.HI R0, RZ, 0x1f, R183 ;  /* 0x0000001fff007819 */ /* 0x000fe200000114b7 */
[----:B------:R-:W-:Y:S01]  /*0dd0*/  IMAD.MOV.U32 R3, RZ, RZ, 0x20 ;  /* 0x00000020ff037424 */ /* 0x000fe200078e00ff */
[----:B------:R-:W-:Y:S01]  /*0de0*/  IADD3.X R181, R13, UR13, R2, P2, !PT ;  /* 0x0000000d0db57c10 */ /* 0x000fe200097fe402 */
[----:B------:R-:W-:Y:S01]  /*0df0*/  ULDC.64 UR12, c[0x0][0x260] ;  /* 0x00009800000c7ab9 */ /* 0x000fe20000000a00 */
[----:B------:R-:W-:Y:S01]  /*0e00*/  ISETP.GE.AND P5, PT, R11, UR14, PT ;  /* 0x0000000e0b007c0c */ /* 0x000fe2000bfa6270 */
[----:B------:R-:W-:Y:S01]  /*0e10*/  IMAD.WIDE.U32 R12, R12, UR24, R4 ;  /* 0x000000180c0c7c25 */ /* 0x000fe2000f8e0004 */
[----:B------:R-:W-:Y:S01]  /*0e20*/  BSSY B0, `(.L_x_1444) ;  /* 0x000002a000007945 */ /* 0x000fe20003800000 */
[----:B------:R-:W-:Y:S01]  /*0e30*/  IADD3 R22, R16, 0x50, RZ ;  /* 0x0000005010167810 */ /* 0x000fe20007ffe0ff */
[----:B-1----:R-:W-:Y:S01]  /*0e40*/  ULEA UR4, UR27, UR4, 0x18 ;  /* 0x000000041b047291 */ /* 0x002fe2000f8ec03f */
[----:B------:R-:W-:Y:S01]  /*0e50*/  IMAD R2, R0, UR12, RZ ;  /* 0x0000000c00027c24 */ /* 0x000fe2000f8e02ff */
[----:B------:R-:W-:Y:S01]  /*0e60*/  R2P PR, R8, 0x6 ;  /* 0x0000000608007804 */ /* 0x000fe20000000000 */
[----:B------:R-:W-:Y:S01]  /*0e70*/  IMAD R0, R0, UR10, RZ ;  /* 0x0000000a00007c24 */ /* 0x000fe2000f8e02ff */
[----:B------:R-:W-:Y:S01]  /*0e80*/  IADD3 R15, R13, UR5, RZ ;  /* 0x000000050d0f7c10 */ /* 0x000fe2000fffe0ff */
[----:B------:R-:W-:Y:S01]  /*0e90*/  IMAD.WIDE.U32 R226, R183, UR12, R226 ;  /* 0x0000000cb7e27c25 */ /* 0x000fe2000f8e00e2 */
[----:B------:R-:W-:-:S03]  /*0ea0*/  LEA R224, R224, UR4, 0x1 ;  /* 0x00000004e0e07c11 */ /* 0x000fc6000f8e08ff */
[C---:B------:R-:W-:Y:S01]  /*0eb0*/  IMAD R229, R183.reuse, UR13, R2 ;  /* 0x0000000db7e57c24 */ /* 0x040fe2000f8e0202 */
[----:B------:R-:W-:Y:S01]  /*0ec0*/  SEL R2, R6, 0xfffffff0, !P1 ;  /* 0xfffffff006027807 */ /* 0x000fe20004800000 */
[----:B------:R-:W-:-:S04]  /*0ed0*/  IMAD.WIDE.U32 R180, R183, UR10, R180 ;  /* 0x0000000ab7b47c25 */ /* 0x000fc8000f8e00b4 */
[----:B------:R-:W-:Y:S01]  /*0ee0*/  IMAD R183, R183, UR11, R0 ;  /* 0x0000000bb7b77c24 */ /* 0x000fe2000f8e0200 */
[----:B------:R-:W-:Y:S01]  /*0ef0*/  SEL R0, R3, 0xffffffe0, !P2 ;  /* 0xffffffe003007807 */ /* 0x000fe20005000000 */
[----:B------:R-:W-:Y:S01]  /*0f00*/  VIADD R225, R184, 0x40 ;  /* 0x00000040b8e17836 */ /* 0x000fe20000000000 */
        /* <DEDUP_REMOVED lines=27> */
.L_x_1445:
[----:B------:R-:W-:Y:S05]  /*10c0*/  BSYNC B0 ;  /* 0x0000000000007941 */ /* 0x000fea0003800000 */
.L_x_1444:
        /* <DEDUP_REMOVED lines=33> */
.L_x_1447:
[----:B------:R-:W-:Y:S05]  /*12e0*/  BSYNC B0 ;  /* 0x0000000000007941 */ /* 0x000fea0003800000 */
.L_x_1446:
        /* <DEDUP_REMOVED lines=34> */
.L_x_1449:
[----:B------:R-:W-:Y:S05]  /*1510*/  BSYNC B0 ;  /* 0x0000000000007941 */ /* 0x000fea0003800000 */
.L_x_1448:
        /* <DEDUP_REMOVED lines=33> */
.L_x_1451:
[----:B------:R-:W-:Y:S05]  /*1730*/  BSYNC B0 ;  /* 0x0000000000007941 */ /* 0x000fea0003800000 */
.L_x_1450:
        /* <DEDUP_REMOVED lines=32> */
.L_x_1453:
[----:B------:R-:W-:Y:S05]  /*1940*/  BSYNC B0 ;  /* 0x0000000000007941 */ /* 0x000fea0003800000 */
.L_x_1452:
[----:B------:R-:W-:Y:S01]  /*1950*/  ISETP.GE.AND P0, PT, R11, UR5, PT ;  /* 0x000000050b007c0c */ /* 0x000fe2000bf06270 */
[----:B------:R-:W-:Y:S01]  /*1960*/  BSSY B0, `(.L_x_1454) ;  /* 0x0000021000007945 */ /* 0x000fe20003800000 */
[----:B------:R-:W-:-:S04]  /*1970*/  LEA.HI R11, R21, R116, RZ, 0x5 ;  /* 0x00000074150b7211 */ /* 0x000fc800078f28ff */
[----:B------:R-:W-:Y:S01]  /*1980*/  LOP3.LUT R21, R11, 0xffffffe0, RZ, 0xc0, !PT ;  /* 0xffffffe00b157812 */ /* 0x000fe200078ec0ff */
        /* <DEDUP_REMOVED lines=30> */
.L_x_1455:
[----:B------:R-:W-:Y:S05]  /*1b70*/  BSYNC B0 ;  /* 0x0000000000007941 */ /* 0x000fea0003800000 */
.L_x_1454:
        /* <DEDUP_REMOVED lines=31> */
.L_x_1457:
[----:B------:R-:W-:Y:S05]  /*1d70*/  BSYNC B0 ;  /* 0x0000000000007941 */ /* 0x000fea0003800000 */
.L_x_1456:
        /* <DEDUP_REMOVED lines=31> */
.L_x_1459:
[----:B------:R-:W-:Y:S05]  /*1f70*/  BSYNC B0 ;  /* 0x0000000000007941 */ /* 0x000fea0003800000 */
.L_x_1458:
[----:B------:R-:W-:Y:S01]  /*1f80*/  USHF.L.U32 UR26, UR8, 0x5, URZ ;  /* 0x00000005081a7899 */ /* 0x000fe2000800063f */
[----:B------:R-:W-:Y:S01]  /*1f90*/  ISETP.GE.AND P1, PT, R16, UR5, PT ;  /* 0x0000000510007c0c */ /* 0x000fe2000bf26270 */
[----:B------:R-:W-:Y:S01]  /*1fa0*/  USHF.L.U64.HI UR25, UR8, 0x5, UR9 ;  /* 0x0000000508197899 */ /* 0x000fe20008010209 */
[----:B------:R-:W-:Y:S01]  /*1fb0*/  IMAD.SHL.U32 R218, R7, 0x40, RZ ;  /* 0x0000004007da7824 */ /* 0x000fe200078e00ff */
[----:B------:R-:W-:Y:S01]  /*1fc0*/  USHF.R.S32.HI UR27, URZ, 0x1f, UR12 ;  /* 0x0000001f3f1b7899 */ /* 0x000fe2000801140c */
[----:B------:R-:W-:Y:S01]  /*1fd0*/  SHF.R.S32.HI R13, RZ, 0x4, R10 ;  /* 0x00000004ff0d7819 */ /* 0x000fe2000001140a */
[----:B------:R-:W-:Y:S01]  /*1fe0*/  UIMAD UR10, UR25, UR12, URZ ;  /* 0x0000000c190a72a4 */ /* 0x000fe2000f8e023f */
[----:B------:R-:W-:Y:S01]  /*1ff0*/  IMAD.IADD R229, R227, 0x1, R229 ;  /* 0x00000001e3e57824 */ /* 0x000fe200078e02e5 */
[----:B------:R-:W-:Y:S01]  /*2000*/  LOP3.LUT R218, R218, 0x1c0, RZ, 0xc0, !PT ;  /* 0x000001c0dada7812 */ /* 0x000fe200078ec0ff */
[----:B------:R-:W-:Y:S01]  /*2010*/  IMAD.U32 R113, RZ, RZ, UR26 ;  /* 0x0000001aff717e24 */ /* 0x000fe2000f8e00ff */
[----:B-1234-:R-:W-:Y:S01]  /*2020*/  LEA.HI R4, R10, R13, RZ, 0x1 ;  /* 0x0000000d0a047211 */ /* 0x01efe200078f08ff */
[----:B------:R-:W-:Y:S01]  /*2030*/  IMAD.MOV.U32 R228, RZ, RZ, R226 ;  /* 0x000000ffffe47224 */ /* 0x000fe200078e00e2 */
[----:B------:R-:W-:Y:S01]  /*2040*/  UIMAD UR10, UR27, UR26, UR10 ;  /* 0x0000001a1b0a72a4 */ /* 0x000fe2000f8e020a */
[C---:B------:R-:W-:Y:S01]  /*2050*/  IMAD.SHL.U32 R5, R16.reuse, 0x8, RZ ;  /* 0x0000000810057824 */ /* 0x040fe200078e00ff */
[----:B------:R-:W-:Y:S01]  /*2060*/  ISETP.GE.AND P5, PT, R16, UR5, PT ;  /* 0x0000000510007c0c */ /* 0x000fe2000bfa6270 */
[----:B------:R-:W-:Y:S01]  /*2070*/  IMAD.IADD R21, R116, 0x1, -R21 ;  /* 0x0000000174157824 */ /* 0x000fe200078e0a15 */
[----:B------:R-:W-:Y:S01]  /*2080*/  LOP3.LUT R4, R4, 0xfffffffe, RZ, 0xc0, !PT ;  /* 0xfffffffe04047812 */ /* 0x000fe200078ec0ff */
[----:B------:R-:W-:Y:S01]  /*2090*/  IMAD.WIDE.U32 R16, R113, UR12, R228 ;  /* 0x0000000c71107c25 */ /* 0x000fe2000f8e00e4 */
[----:B------:R-:W-:Y:S01]  /*20a0*/  LOP3.LUT R5, R218, 0x8, R5, 0xf8, !PT ;  /* 0x00000008da057812 */ /* 0x000fe200078ef805 */
[----:B------:R-:W-:Y:S01]  /*20b0*/  BSSY B0, `(.L_x_1460) ;  /* 0x000001c000007945 */ /* 0x000fe20003800000 */
[----:B------:R-:W-:Y:S01]  /*20c0*/  SHF.R.S32.HI R12, RZ, 0x1f, R21 ;  /* 0x0000001fff0c7819 */ /* 0x000fe20000011415 */
[----:B------:R-:W-:Y:S01]  /*20d0*/  VIADD R10, R17, UR10 ;  /* 0x0000000a110a7c36 */ /* 0x000fe20008000000 */
[----:B------:R-:W-:Y:S01]  /*20e0*/  SHF.R.U32.HI R218, RZ, 0x3, R218 ;  /* 0x00000003ffda7819 */ /* 0x000fe200000116da */
[----:B------:R-:W-:Y:S01]  /*20f0*/  IMAD.IADD R13, R13, 0x1, -R4 ;  /* 0x000000010d0d7824 */ /* 0x000fe200078e0a04 */
[----:B------:R-:W-:-:S02]  /*2100*/  LEA.HI R12, R12, R21, RZ, 0x2 ;  /* 0x000000150c0c7211 */ /* 0x000fc400078f10ff */
[----:B------:R-:W-:Y:S01]  /*2110*/  LOP3.LUT R218, R5, R218, RZ, 0x3c, !PT ;  /* 0x000000da05da7212 */ /* 0x000fe200078e3cff */
        /* <DEDUP_REMOVED lines=21> */
.L_x_1461:
[----:B------:R-:W-:Y:S05]  /*2270*/  BSYNC B0 ;  /* 0x0000000000007941 */ /* 0x000fea0003800000 */
.L_x_1460:
        /* <DEDUP_REMOVED lines=27> */
.L_x_1463:
[----:B------:R-:W-:Y:S05]  /*2430*/  BSYNC B0 ;  /* 0x0000000000007941 */ /* 0x000fea0003800000 */
.L_x_1462:
[----:B------:R-:W0:Y:S01]  /*2440*/  LDGDEPBAR ;  /* 0x00000000000079af */ /* 0x000e220000000000 */
[----:B------:R-:W-:Y:S01]  /*2450*/  IMAD.SHL.U32 R112, R8, 0x40, RZ ;  /* 0x0000004008707824 */ /* 0x000fe200078e00ff */
[----:B-1234-:R-:W-:Y:S01]  /*2460*/  LEA R4, R14, UR19, 0x4 ;  /* 0x000000130e047c11 */ /* 0x01efe2000f8e20ff */
[----:B------:R-:W-:Y:S01]  /*2470*/  IMAD.SHL.U32 R11, R13, 0x8, RZ ;  /* 0x000000080d0b7824 */ /* 0x000fe200078e00ff */
[----:B------:R-:W-:Y:S01]  /*2480*/  SHF.R.S32.HI R5, RZ, 0x2, R12 ;  /* 0x00000002ff057819 */ /* 0x000fe2000001140c */
[----:B------:R-:W-:Y:S01]  /*2490*/  USHF.L.U64.HI UR19, UR6, 0x5, UR7 ;  /* 0x0000000506137899 */ /* 0x000fe20008010207 */
[----:B------:R-:W-:Y:S01]  /*24a0*/  LOP3.LUT R112, R112, 0x1c0, RZ, 0xc0, !PT ;  /* 0x000001c070707812 */ /* 0x000fe200078ec0ff */
[----:B------:R-:W-:Y:S01]  /*24b0*/  IMAD.SHL.U32 R115, R9, 0x40, RZ ;  /* 0x0000004009737824 */ /* 0x000fe200078e00ff */
[----:B------:R-:W-:Y:S01]  /*24c0*/  IADD3 R4, R4, 0x1, R5 ;  /* 0x0000000104047810 */ /* 0x000fe20007ffe005 */
[----:B------:R-:W-:Y:S01]  /*24d0*/  IMAD.U32 R5, RZ, RZ, UR23 ;  /* 0x00000017ff057e24 */ /* 0x000fe2000f8e00ff */
[----:B------:R-:W-:Y:S01]  /*24e0*/  LOP3.LUT R9, R112, 0x8, R11, 0xf8, !PT ;  /* 0x0000000870097812 */ /* 0x000fe200078ef80b */
[----:B------:R-:W-:Y:S01]  /*24f0*/  USHF.L.U32 UR23, UR6, 0x5, URZ ;  /* 0x0000000506177899 */ /* 0x000fe2000800063f */
[----:B------:R-:W-:Y:S01]  /*2500*/  MOV R11, UR12 ;  /* 0x0000000c000b7c02 */ /* 0x000fe20008000f00 */
[----:B------:R-:W-:Y:S01]  /*2510*/  UIMAD UR10, UR19, UR12, URZ ;  /* 0x0000000c130a72a4 */ /* 0x000fe2000f8e023f */
[----:B------:R-:W-:Y:S01]  /*2520*/  MOV R182, R180 ;  /* 0x000000b400b67202 */ /* 0x000fe20000000f00 */
[----:B------:R-:W-:Y:S01]  /*2530*/  IMAD.IADD R183, R181, 0x1, R183 ;  /* 0x00000001b5b77824 */ /* 0x000fe200078e02b7 */
[----:B------:R-:W-:Y:S01]  /*2540*/  SHF.R.U32.HI R112, RZ, 0x3, R112 ;  /* 0x00000003ff707819 */ /* 0x000fe20000011670 */
[----:B------:R-:W-:Y:S01]  /*2550*/  UIMAD UR10, UR27, UR23, UR10 ;  /* 0x000000171b0a72a4 */ /* 0x000fe2000f8e020a */
[----:B------:R-:W-:Y:S01]  /*2560*/  LOP3.LUT R115, R115, 0xfffffe00, RZ, 0xc0, !PT ;  /* 0xfffffe0073737812 */ /* 0x000fe200078ec0ff */
[----:B------:R-:W-:Y:S01]  /*2570*/  IMAD.WIDE.U32 R10, R11, UR23, R182 ;  /* 0x000000170b0a7c25 */ /* 0x000fe2000f8e00b6 */
[----:B------:R-:W-:Y:S01]  /*2580*/  IADD3 R4, R4, UR22, -R5 ;  /* 0x0000001604047c10 */ /* 0x000fe2000fffe805 */
[----:B------:R-:W-:Y:S01]  /*2590*/  BSSY B0, `(.L_x_1464) ;  /* 0x0000020000007945 */ /* 0x000fe20003800000 */
[----:B------:R-:W-:Y:S01]  /*25a0*/  LOP3.LUT R112, R9, R112, RZ, 0x3c, !PT ;  /* 0x0000007009707212 */ /* 0x000fe200078e3cff */
[----:B------:R-:W-:Y:S01]  /*25b0*/  IMAD R219, R14, 0x400, R115 ;  /* 0x000004000edb7824 */ /* 0x000fe200078e0273 */
[----:B------:R-:W-:-:S04]  /*25c0*/  DEPBAR.LE SB0, 0x0 ;  /* 0x000080000000791a */ /* 0x000fc80000000000 */
[----:B------:R-:W-:Y:S01]  /*25d0*/  BAR.SYNC.DEFER_BLOCKING 0x0 ;  /* 0x0000000000007b1d */ /* 0x000fe20000010000 */
[----:B------:R-:W-:Y:S01]  /*25e0*/  VIADD R8, R11, UR10 ;  /* 0x0000000a0b087c36 */ /* 0x000fe20008000000 */
[----:B------:R-:W-:Y:S01]  /*25f0*/  LEA R218, R13, R218, 0x9 ;  /* 0x000000da0dda7211 */ /* 0x000fe200078e48ff */
[----:B------:R-:W-:Y:S02]  /*2600*/  VIADD R114, R4, UR18 ;  /* 0x0000001204727c36 */ /* 0x000fe40008000000 */
        /* <DEDUP_REMOVED lines=24> */
.L_x_1465:
[----:B------:R-:W-:Y:S05]  /*2790*/  BSYNC B0 ;  /* 0x0000000000007941 */ /* 0x000fea0003800000 */
.L_x_1464:
[----:B------:R4:W-:Y:S01]  /*27a0*/  @P0 STS.128 [R224+0xa800], RZ ;  /* 0x00a800ffe0000388 */ /* 0x0009e20000000c00 */
[----:B------:R-:W-:Y:S01]  /*27b0*/  R2P PR, R7, 0x6 ;  /* 0x0000000607007804 */ /* 0x000fe20000000000 */
[----:B------:R-:W-:Y:S01]  /*27c0*/  USHF.L.U64.HI UR18, UR6, 0x4, UR7 ;  /* 0x0000000406127899 */ /* 0x000fe20008010207 */
[----:B------:R-:W-:Y:S01]  /*27d0*/  BSSY B0, `(.L_x_1466) ;  /* 0x000001e000007945 */ /* 0x000fe20003800000 */
[----:B------:R4:W-:Y:S01]  /*27e0*/  @P0 STS.128 [R224+0xb800], RZ ;  /* 0x00b800ffe0000388 */ /* 0x0009e20000000c00 */
[----:B------:R-:W-:Y:S01]  /*27f0*/  USHF.L.U32 UR27, UR6, 0x4, URZ ;  /* 0x00000004061b7899 */ /* 0x000fe2000800063f */
[----:B------:R-:W-:Y:S02]  /*2800*/  LEA R219, R219, UR4, 0x1 ;  /* 0x00000004dbdb7c11 */ /* 0x000fe4000f8e08ff */
[----:B------:R-:W-:Y:S02]  /*2810*/  LEA R218, R218, UR4, 0x1 ;  /* 0x00000004dada7c11 */ /* 0x000fe4000f8e08ff */
[----:B------:R-:W-:-:S02]  /*2820*/  SEL R3, R3, 0xffffffe0, !P2 ;  /* 0xffffffe003037807 */ /* 0x000fc40005000000 */
[----:B--23--:R-:W-:Y:S01]  /*2830*/  SEL R5, R6, 0xfffffff0, !P1 ;  /* 0xfffffff006057807 */ /* 0x00cfe20004800000 */
[----:B------:R-:W-:Y:S06]  /*2840*/  @P0 BRA `(.L_x_1467) ;  /* 0x0000000000580947 */ /* 0x000fec0003800000 */
[----:B------:R-:W-:Y:S01]  /*2850*/  ULDC UR5, c[0x0][0x2d0] ;  /* 0x0000b40000057ab9 */ /* 0x000fe20000000800 */
[----:B------:R-:W-:Y:S02]  /*2860*/  IADD3 R10, P2, R10, UR27, RZ ;  /* 0x0000001b0a0a7c10 */ /* 0x000fe4000ff5e0ff */
[----:B------:R-:W-:Y:S02]  /*2870*/  ISETP.GE.AND P1, PT, R184, UR5, PT ;  /* 0x00000005b8007c0c */ /* 0x000fe4000bf26270 */
[----:B------:R-:W-:Y:S02]  /*2880*/  ISETP.GE.AND P0, PT, R225, UR5, PT ;  /* 0x00000005e1007c0c */ /* 0x000fe4000bf06270 */
[----:B------:R-:W-:-:S09]  /*2890*/  IADD3.X R9, R8, UR18, RZ, P2, !PT ;  /* 0x0000001208097c10 */ /* 0x000fd200097fe4ff */
        /* <DEDUP_REMOVED lines=17> */
.L_x_1467:
[----:B------:R-:W-:Y:S05]  /*29b0*/  BSYNC B0 ;  /* 0x0000000000007941 */ /* 0x000fea0003800000 */
.L_x_1466:
[----:B------:R-:W-:Y:S01]  /*29c0*/  LDSM.16.M88.4 R36, [R219] ;  /* 0x00000000db24783b */ /* 0x000fe20000000200 */
[----:B------:R-:W-:Y:S01]  /*29d0*/  VIADD R4, R218, 0x8000 ;  /* 0x00008000da047836 */ /* 0x000fe20000000000 */
[----:B------:R-:W-:Y:S01]  /*29e0*/  ULDC UR28, c[0x0][0x39c] ;  /* 0x0000e700001c7ab9 */ /* 0x000fe20000000800 */
[C---:B------:R-:W-:Y:S01]  /*29f0*/  IMAD R117, R5.reuse, 0x2, R218 ;  /* 0x0000000205757824 */ /* 0x040fe200078e02da */
[----:B------:R-:W5:Y:S01]  /*2a00*/  LDSM.16.M88.4 R56, [R218+0x8000] ;  /* 0x00800000da38783b */ /* 0x000f620000000200 */
[----:B------:R-:W-:Y:S01]  /*2a10*/  IMAD R216, R5, 0x2, R4 ;  /* 0x0000000205d87824 */ /* 0x000fe200078e0204 */
[----:B------:R-:W-:Y:S01]  /*2a20*/  VIMNMX R171, R114, UR22, PT ;  /* 0x0000001672ab7c48 */ /* 0x000fe2000bfe0100 */
[--C-:B------:R-:W-:Y:S01]  /*2a30*/  IMAD R217, R2, 0x2, R219.reuse ;  /* 0x0000000202d97824 */ /* 0x100fe200078e02db */
[----:B------:R-:W1:Y:S01]  /*2a40*/  LDSM.16.M88.4 R8, [R219+0x2000] ;  /* 0x00200000db08783b */ /* 0x000e620000000200 */
[C---:B------:R-:W-:Y:S01]  /*2a50*/  IMAD R211, R3.reuse, 0x2, R218 ;  /* 0x0000000203d37824 */ /* 0x040fe200078e02da */
[----:B------:R-:W-:Y:S01]  /*2a60*/  UISETP.GE.AND UP0, UPT, UR17, 0x2, UPT ;  /* 0x000000021100788c */ /* 0x000fe2000bf06270 */
[----:B------:R-:W-:Y:S01]  /*2a70*/  IMAD R215, R0, 0x2, R219 ;  /* 0x0000000200d77824 */ /* 0x000fe200078e02db */
[----:B--23--:R-:W2:Y:S01]  /*2a80*/  LDSM.16.M88.4 R4, [R218+0x8800] ;  /* 0x00880000da04783b */ /* 0x00cea20000000200 */
[----:B------:R-:W-:Y:S01]  /*2a90*/  IMAD R213, R3, 0x2, R216 ;  /* 0x0000000203d57824 */ /* 0x000fe200078e02d8 */
[----:B------:R-:W-:Y:S01]  /*2aa0*/  LOP3.LUT R212, R112, R115, RZ, 0xfc, !PT ;  /* 0x0000007370d47212 */ /* 0x000fe200078efcff */
[----:B------:R-:W-:Y:S01]  /*2ab0*/  IMAD R214, R0, 0x2, R217 ;  /* 0x0000000200d67824 */ /* 0x000fe200078e02d9 */
[----:B------:R-:W-:Y:S01]  /*2ac0*/  LDSM.16.M88.4 R88, [R217] ;  /* 0x00000000d958783b */ /* 0x000fe20000000200 */
[----:B------:R-:W-:-:S02]  /*2ad0*/  IMAD.SHL.U32 R164, R116, 0x2, RZ ;  /* 0x0000000274a47824 */ /* 0x000fc400078e00ff */
[----:B------:R-:W-:Y:S01]  /*2ae0*/  IMAD.U32 R3, RZ, RZ, UR12 ;  /* 0x0000000cff037e24 */ /* 0x000fe2000f8e00ff */
[----:B------:R-:W3:Y:S02]  /*2af0*/  LDSM.16.M88.4 R40, [R117+0x8000] ;  /* 0x008000007528783b */ /* 0x000ee40000000200 */
[----:B------:R-:W-:Y:S02]  /*2b00*/  LOP3.LUT R164, R164, 0x6, RZ, 0xc0, !PT ;  /* 0x00000006a4a47812 */ /* 0x000fe400078ec0ff */
[----:B------:R-:W4:Y:S04]  /*2b10*/  LDSM.16.M88.4 R92, [R217+0x2000] ;  /* 0x00200000d95c783b */ /* 0x000f280000000200 */
[----:B------:R-:W4:Y:S04]  /*2b20*/  LDSM.16.M88.4 R20, [R117+0x8800] ;  /* 0x008800007514783b */ /* 0x000f280000000200 */
[----:B------:R-:W-:Y:S04]  /*2b30*/  LDSM.16.M88.4 R28, [R211+0x8000] ;  /* 0x00800000d31c783b */ /* 0x000fe80000000200 */
[----:B------:R-:W4:Y:S04]  /*2b40*/  LDSM.16.M88.4 R16, [R215] ;  /* 0x00000000d710783b */ /* 0x000f280000000200 */
[----:B------:R-:W4:Y:S01]  /*2b50*/  LDSM.16.M88.4 R12, [R215+0x2000] ;  /* 0x00200000d70c783b */ /* 0x000f220000000200 */
[-C--:B-----5:R-:W-:Y:S03]  /*2b60*/  HMMA.16816.F32 R24, R36, R56.reuse, RZ ;  /* 0x000000382418723c */ /* 0x0a0fe600000018ff */
[----:B------:R-:W5:Y:S04]  /*2b70*/  LDSM.16.M88.4 R100, [R211+0x8800] ;  /* 0x00880000d364783b */ /* 0x000f680000000200 */
[----:B------:R-:W-:Y:S01]  /*2b80*/  LDSM.16.M88.4 R60, [R213] ;  /* 0x00000000d53c783b */ /* 0x000fe20000000200 */
[----:B-1----:R-:W-:Y:S03]  /*2b90*/  HMMA.16816.F32 R32, R8, R56, RZ ;  /* 0x000000380820723c */ /* 0x002fe600000018ff */
[----:B------:R-:W1:Y:S03]  /*2ba0*/  LDSM.16.M88.4 R84, [R214] ;  /* 0x00000000d654783b */ /* 0x000e660000000200 */
[-C--:B------:R-:W-:Y:S01]  /*2bb0*/  HMMA.16816.F32 R44, R36, R58.reuse, RZ ;  /* 0x0000003a242c723c */ /* 0x080fe200000018ff */
[----:B------:R-:W1:Y:S04]  /*2bc0*/  LDSM.16.M88.4 R80, [R214+0x2000] ;  /* 0x00200000d650783b */ /* 0x000e680000000200 */
[----:B------:R-:W1:Y:S01]  /*2bd0*/  LDSM.16.M88.4 R76, [R213+0x800] ;  /* 0x00080000d54c783b */ /* 0x000e620000000200 */
[C---:B------:R-:W-:Y:S03]  /*2be0*/  HMMA.16816.F32 R56, R8.reuse, R58, RZ ;  /* 0x0000003a0838723c */ /* 0x040fe600000018ff */
[----:B------:R-:W-:Y:S03]  /*2bf0*/  LDSM.16.M88.4 R108, [R218+0x9000] ;  /* 0x00900000da6c783b */ /* 0x000fe60000000200 */
[-C--:B--2---:R-:W-:Y:S01]  /*2c00*/  HMMA.16816.F32 R96, R8, R4.reuse, RZ ;  /* 0x000000040860723c */ /* 0x084fe200000018ff */
[----:B------:R-:W2:Y:S04]  /*2c10*/  LDSM.16.M88.4 R68, [R219+0x4000] ;  /* 0x00400000db44783b */ /* 0x000ea80000000200 */
[----:B------:R-:W2:Y:S01]  /*2c20*/  LDSM.16.M88.4 R64, [R219+0x6000] ;  /* 0x00600000db40783b */ /* 0x000ea20000000200 */
[----:B------:R-:W-:Y:S03]  /*2c30*/  HMMA.16816.F32 R72, R36, R4, RZ ;  /* 0x000000042448723c */ /* 0x000fe600000018ff */
[----:B------:R-:W-:Y:S03]  /*2c40*/  LDSM.16.M88.4 R104, [R117+0x9000] ;  /* 0x009000007568783b */ /* 0x000fe60000000200 */
[-C--:B---3--:R-:W-:Y:S01]  /*2c50*/  HMMA.16816.F32 R24, R88, R40.reuse, R24 ;  /* 0x000000285818723c */ /* 0x088fe20000001818 */
[----:B------:R-:W-:Y:S04]  /*2c60*/  LDSM.16.M88.4 R52, [R217+0x4000] ;  /* 0x00400000d934783b */ /* 0x000fe80000000200 */
[----:B------:R-:W-:Y:S01]  /*2c70*/  LDSM.16.M88.4 R48, [R217+0x6000] ;  /* 0x00600000d930783b */ /* 0x000fe20000000200 */
[----:B----4-:R-:W-:Y:S03]  /*2c80*/  HMMA.16816.F32 R32, R92, R40, R32 ;  /* 0x000000285c20723c */ /* 0x010fe60000001820 */
[----:B------:R-:W0:Y:S03]  /*2c90*/  LDGDEPBAR ;  /* 0x00000000000079af */ /* 0x000e260000000000 */
[-C--:B------:R-:W-:Y:S06]  /*2ca0*/  HMMA.16816.F32 R44, R88, R42.reuse, R44 ;  /* 0x0000002a582c723c */ /* 0x080fec000000182c */
[----:B------:R-:W-:Y:S01]  /*2cb0*/  HMMA.16816.F32 R56, R92, R42, R56 ;  /* 0x0000002a5c38723c */ /* 0x000fe20000001838 */
[----:B------:R-:W-:Y:S05]  /*2cc0*/  LDSM.16.M88.4 R40, [R215+0x4000] ;  /* 0x00400000d728783b */ /* 0x000fea0000000200 */
[-C--:B------:R-:W-:Y:S06]  /*2cd0*/  HMMA.16816.F32 R8, R8, R6.reuse, RZ ;  /* 0x000000060808723c */ /* 0x080fec00000018ff */
[----:B------:R-:W-:Y:S01]  /*2ce0*/  HMMA.16816.F32 R4, R36, R6, RZ ;  /* 0x000000062404723c */ /* 0x000fe200000018ff */
[----:B------:R-:W-:Y:S05]  /*2cf0*/  LDSM.16.M88.4 R36, [R211+0x9000] ;  /* 0x00900000d324783b */ /* 0x000fea0000000200 */
[-C--:B------:R-:W-:Y:S06]  /*2d00*/  HMMA.16816.F32 R96, R92, R20.reuse, R96 ;  /* 0x000000145c60723c */ /* 0x080fec0000001860 */
[----:B------:R-:W-:Y:S06]  /*2d10*/  HMMA.16816.F32 R72, R88, R20, R72 ;  /* 0x000000145848723c */ /* 0x000fec0000001848 */
[-C--:B------:R-:W-:Y:S06]  /*2d20*/  HMMA.16816.F32 R24, R16, R28.reuse, R24 ;  /* 0x0000001c1018723c */ /* 0x080fec0000001818 */
[----:B------:R-:W-:Y:S06]  /*2d30*/  HMMA.16816.F32 R32, R12, R28, R32 ;  /* 0x0000001c0c20723c */ /* 0x000fec0000001820 */
[-C--:B------:R-:W-:Y:S06]  /*2d40*/  HMMA.16816.F32 R44, R16, R30.reuse, R44 ;  /* 0x0000001e102c723c */ /* 0x080fec000000182c */
[----:B------:R-:W-:Y:S01]  /*2d50*/  HMMA.16816.F32 R56, R12, R30, R56 ;  /* 0x0000001e0c38723c */ /* 0x000fe20000001838 */
[----:B------:R-:W-:Y:S05]  /*2d60*/  LDSM.16.M88.4 R28, [R213+0x1000] ;  /* 0x00100000d51c783b */ /* 0x000fea0000000200 */
[-C--:B------:R-:W-:Y:S01]  /*2d70*/  HMMA.16816.F32 R88, R88, R22.reuse, R4 ;  /* 0x000000165858723c */ /* 0x080fe20000001804 */
[----:B------:R-:W-:Y:S05]  /*2d80*/  LDSM.16.M88.4 R4, [R214+0x6000] ;  /* 0x00600000d604783b */ /* 0x000fea0000000200 */
[----:B------:R-:W-:Y:S01]  /*2d90*/  HMMA.16816.F32 R92, R92, R22, R8 ;  /* 0x000000165c5c723c */ /* 0x000fe20000001808 */
[----:B------:R-:W-:Y:S04]  /*2da0*/  LDSM.16.M88.4 R8, [R215+0x6000] ;  /* 0x00600000d708783b */ /* 0x000fe80000000200 */
[----:B------:R-:W-:Y:S01]  /*2db0*/  LDSM.16.M88.4 R20, [R214+0x4000] ;  /* 0x00400000d614783b */ /* 0x000fe20000000200 */
[-C--:B-----5:R-:W-:Y:S06]  /*2dc0*/  HMMA.16816.F32 R72, R16, R100.reuse, R72 ;  /* 0x000000641048723c */ /* 0x0a0fec0000001848 */
[----:B------:R-:W-:Y:S06]  /*2dd0*/  HMMA.16816.F32 R96, R12, R100, R96 ;  /* 0x000000640c60723c */ /* 0x000fec0000001860 */
[-C--:B-1----:R-:W-:Y:S06]  /*2de0*/  HMMA.16816.F32 R24, R84, R60.reuse, R24 ;  /* 0x0000003c5418723c */ /* 0x082fec0000001818 */
[----:B------:R-:W-:Y:S06]  /*2df0*/  HMMA.16816.F32 R32, R80, R60, R32 ;  /* 0x0000003c5020723c */ /* 0x000fec0000001820 */
[-C--:B------:R-:W-:Y:S06]  /*2e00*/  HMMA.16816.F32 R44, R84, R62.reuse, R44 ;  /* 0x0000003e542c723c */ /* 0x080fec000000182c */
[----:B------:R-:W-:Y:S01]  /*2e10*/  HMMA.16816.F32 R56, R80, R62, R56 ;  /* 0x0000003e5038723c */ /* 0x000fe20000001838 */
[----:B------:R-:W1:Y:S05]  /*2e20*/  LDSM.16.M88.4 R60, [R218+0x9800] ;  /* 0x00980000da3c783b */ /* 0x000e6a0000000200 */
[-C--:B------:R-:W-:Y:S01]  /*2e30*/  HMMA.16816.F32 R88, R16, R102.reuse, R88 ;  /* 0x000000661058723c */ /* 0x080fe20000001858 */
[----:B------:R-:W3:Y:S05]  /*2e40*/  LDSM.16.M88.4 R16, [R117+0x9800] ;  /* 0x009800007510783b */ /* 0x000eea0000000200 */
[----:B------:R-:W-:Y:S01]  /*2e50*/  HMMA.16816.F32 R92, R12, R102, R92 ;  /* 0x000000660c5c723c */ /* 0x000fe2000000185c */
[----:B------:R-:W-:Y:S05]  /*2e60*/  LDSM.16.M88.4 R12, [R213+0x1800] ;  /* 0x00180000d50c783b */ /* 0x000fea0000000200 */
[-C--:B------:R-:W-:Y:S06]  /*2e70*/  HMMA.16816.F32 R72, R84, R76.reuse, R72 ;  /* 0x0000004c5448723c */ /* 0x080fec0000001848 */
[----:B------:R-:W-:Y:S06]  /*2e80*/  HMMA.16816.F32 R96, R80, R76, R96 ;  /* 0x0000004c5060723c */ /* 0x000fec0000001860 */
[-C--:B--2---:R-:W-:Y:S06]  /*2e90*/  HMMA.16816.F32 R24, R68, R108.reuse, R24 ;  /* 0x0000006c4418723c */ /* 0x084fec0000001818 */
[----:B------:R-:W-:Y:S06]  /*2ea0*/  HMMA.16816.F32 R32, R64, R108, R32 ;  /* 0x0000006c4020723c */ /* 0x000fec0000001820 */
[----:B------:R-:W-:Y:S06]  /*2eb0*/  HMMA.16816.F32 R44, R68, R110, R44 ;  /* 0x0000006e442c723c */ /* 0x000fec000000182c */
[----:B------:R-:W-:Y:S01]  /*2ec0*/  HMMA.16816.F32 R88, R84, R78, R88 ;  /* 0x0000004e5458723c */ /* 0x000fe20000001858 */
[----:B------:R-:W2:Y:S01]  /*2ed0*/  LDSM.16.M88.4 R84, [R211+0x9800] ;  /* 0x00980000d354783b */ /* 0x000ea20000000200 */
[----:B------:R-:W-:-:S04]  /*2ee0*/  DEPBAR.LE SB0, 0x0 ;  /* 0x000080000000791a */ /* 0x000fc80000000000 */
[----:B------:R-:W-:Y:S06]  /*2ef0*/  HMMA.16816.F32 R56, R64, R110, R56 ;  /* 0x0000006e4038723c */ /* 0x000fec0000001838 */
[----:B------:R-:W-:Y:S06]  /*2f00*/  HMMA.16816.F32 R92, R80, R78, R92 ;  /* 0x0000004e505c723c */ /* 0x000fec000000185c */
[-C--:B-1----:R-:W-:Y:S06]  /*2f10*/  HMMA.16816.F32 R72, R68, R60.reuse, R72 ;  /* 0x0000003c4448723c */ /* 0x082fec0000001848 */
[----:B------:R-:W-:Y:S06]  /*2f20*/  HMMA.16816.F32 R96, R64, R60, R96 ;  /* 0x0000003c4060723c */ /* 0x000fec0000001860 */
[-C--:B------:R-:W-:Y:S06]  /*2f30*/  HMMA.16816.F32 R24, R52, R104.reuse, R24 ;  /* 0x000000683418723c */ /* 0x080fec0000001818 */
[----:B------:R-:W-:Y:S06]  /*2f40*/  HMMA.16816.F32 R32, R48, R104, R32 ;  /* 0x000000683020723c */ /* 0x000fec0000001820 */
[----:B------:R-:W-:Y:S06]  /*2f50*/  HMMA.16816.F32 R44, R52, R106, R44 ;  /* 0x0000006a342c723c */ /* 0x000fec000000182c */
[----:B------:R-:W-:Y:S06]  /*2f60*/  HMMA.16816.F32 R88, R68, R62, R88 ;  /* 0x0000003e4458723c */ /* 0x000fec0000001858 */
[----:B------:R-:W-:Y:S06]  /*2f70*/  HMMA.16816.F32 R56, R48, R106, R56 ;  /* 0x0000006a3038723c */ /* 0x000fec0000001838 */
[----:B------:R-:W-:Y:S06]  /*2f80*/  HMMA.16816.F32 R92, R64, R62, R92 ;  /* 0x0000003e405c723c */ /* 0x000fec000000185c */
[-C--:B---3--:R-:W-:Y:S06]  /*2f90*/  HMMA.16816.F32 R72, R52, R16.reuse, R72 ;  /* 0x000000103448723c */ /* 0x088fec0000001848 */
[----:B------:R-:W-:Y:S06]  /*2fa0*/  HMMA.16816.F32 R96, R48, R16, R96 ;  /* 0x000000103060723c */ /* 0x000fec0000001860 */
[-C--:B------:R-:W-:Y:S06]  /*2fb0*/  HMMA.16816.F32 R24, R40, R36.reuse, R24 ;  /* 0x000000242818723c */ /* 0x080fec0000001818 */
[----:B------:R-:W-:Y:S06]  /*2fc0*/  HMMA.16816.F32 R32, R8, R36, R32 ;  /* 0x000000240820723c */ /* 0x000fec0000001820 */
[----:B------:R-:W-:Y:S06]  /*2fd0*/  HMMA.16816.F32 R44, R40, R38, R44 ;  /* 0x00000026282c723c */ /* 0x000fec000000182c */
[----:B------:R-:W-:Y:S06]  /*2fe0*/  HMMA.16816.F32 R88, R52, R18, R88 ;  /* 0x000000123458723c */ /* 0x000fec0000001858 */
[----:B------:R-:W-:Y:S06]  /*2ff0*/  HMMA.16816.F32 R56, R8, R38, R56 ;  /* 0x000000260838723c */ /* 0x000fec0000001838 */
[----:B------:R-:W-:Y:S06]  /*3000*/  HMMA.16816.F32 R92, R48, R18, R92 ;  /* 0x00000012305c723c */ /* 0x000fec000000185c */
[-C--:B--2---:R-:W-:Y:S06]  /*3010*/  HMMA.16816.F32 R72, R40, R84.reuse, R72 ;  /* 0x000000542848723c */ /* 0x084fec0000001848 */
[----:B------:R-:W-:Y:S06]  /*3020*/  HMMA.16816.F32 R96, R8, R84, R96 ;  /* 0x000000540860723c */ /* 0x000fec0000001860 */
[-C--:B------:R-:W-:Y:S06]  /*3030*/  HMMA.16816.F32 R24, R20, R28.reuse, R24 ;  /* 0x0000001c1418723c */ /* 0x080fec0000001818 */
[----:B------:R-:W-:Y:S06]  /*3040*/  HMMA.16816.F32 R32, R4, R28, R32 ;  /* 0x0000001c0420723c */ /* 0x000fec0000001820 */
[----:B------:R-:W-:Y:S06]  /*3050*/  HMMA.16816.F32 R44, R20, R30, R44 ;  /* 0x0000001e142c723c */ /* 0x000fec000000182c */
[----:B------:R-:W-:Y:S06]  /*3060*/  HMMA.16816.F32 R88, R40, R86, R88 ;  /* 0x000000562858723c */ /* 0x000fec0000001858 */
[----:B------:R-:W-:Y:S01]  /*3070*/  HMMA.16816.F32 R56, R4, R30, R56 ;  /* 0x0000001e0438723c */ /* 0x000fe20000001838 */
[----:B------:R-:W-:Y:S01]  /*3080*/  FMUL.FTZ R28, R25, UR28 ;  /* 0x0000001c191c7c20 */ /* 0x000fe20008410000 */
[----:B------:R-:W-:Y:S01]  /*3090*/  FMUL.FTZ R27, R27, UR28 ;  /* 0x0000001c1b1b7c20 */ /* 0x000fe20008410000 */
[----:B------:R-:W-:Y:S01]  /*30a0*/  FMUL.FTZ R25, R26, UR28 ;  /* 0x0000001c1a197c20 */ /* 0x000fe20008410000 */
[----:B------:R-:W-:-:S02]  /*30b0*/  IMAD R40, R3, 0x20, R164 ;  /* 0x0000002003287824 */ /* 0x000fc400078e02a4 */
[----:B------:R-:W-:Y:S01]  /*30c0*/  FMUL.FTZ R24, R24, UR28 ;  /* 0x0000001c18187c20 */ /* 0x000fe20008410000 */
[----:B------:R-:W-:Y:S01]  /*30d0*/  HMMA.16816.F32 R92, R8, R86, R92 ;  /* 0x00000056085c723c */ /* 0x000fe2000000185c */
[----:B------:R-:W-:Y:S01]  /*30e0*/  FMUL.FTZ R29, R33, UR28 ;  /* 0x0000001c211d7c20 */ /* 0x000fe20008410000 */
[----:B------:R-:W-:Y:S01]  /*30f0*/  FMUL.FTZ R16, R35, UR28 ;  /* 0x0000001c23107c20 */ /* 0x000fe20008410000 */
[----:B------:R-:W1:Y:S01]  /*3100*/  MUFU.TANH R28, R28 ;  /* 0x0000001c001c7308 */ /* 0x000e620000002400 */
[----:B------:R-:W-:Y:S01]  /*3110*/  FMUL.FTZ R26, R32, UR28 ;  /* 0x0000001c201a7c20 */ /* 0x000fe20008410000 */
[----:B------:R-:W-:Y:S01]  /*3120*/  IMAD.U32 R3, RZ, RZ, UR22 ;  /* 0x00000016ff037e24 */ /* 0x000fe2000f8e00ff */
[-C--:B------:R-:W-:Y:S01]  /*3130*/  HMMA.16816.F32 R72, R20, R12.reuse, R72 ;  /* 0x0000000c1448723c */ /* 0x080fe20000001848 */
[----:B------:R-:W-:Y:S01]  /*3140*/  FMUL.FTZ R31, R44, UR28 ;  /* 0x0000001c2c1f7c20 */ /* 0x000fe20008410000 */
[----:B------:R-:W-:Y:S01]  /*3150*/  FMUL.FTZ R30, R45, UR28 ;  /* 0x0000001c2d1e7c20 */ /* 0x000fe20008410000 */
[----:B------:R-:W-:Y:S01]  /*3160*/  FMUL.FTZ R33, R47, UR28 ;  /* 0x0000001c2f217c20 */ /* 0x000fe20008410000 */
[----:B------:R-:W-:Y:S01]  /*3170*/  FMUL.FTZ R32, R46, UR28 ;  /* 0x0000001c2e207c20 */ /* 0x000fe20008410000 */
[----:B------:R-:W2:Y:S01]  /*3180*/  MUFU.TANH R27, R27 ;  /* 0x0000001b001b7308 */ /* 0x000ea20000002400 */
[----:B------:R-:W-:Y:S01]  /*3190*/  HMMA.16816.F32 R96, R4, R12, R96 ;  /* 0x0000000c0460723c */ /* 0x000fe20000001860 */
[--C-:B------:R-:W-:Y:S01]  /*31a0*/  VIADDMNMX R170, R114, 0x8, R3.reuse, PT ;  /* 0x0000000872aa7846 */ /* 0x100fe20003800103 */
[----:B------:R-:W-:Y:S01]  /*31b0*/  VIADD R8, R40, 0x8 ;  /* 0x0000000828087836 */ /* 0x000fe20000000000 */
[--C-:B------:R-:W-:Y:S01]  /*31c0*/  VIADDMNMX R169, R114, 0x40, R3.reuse, PT ;  /* 0x0000004072a97846 */ /* 0x100fe20003800103 */
[----:B------:R-:W-:Y:S01]  /*31d0*/  FMUL.FTZ R17, R34, UR28 ;  /* 0x0000001c22117c20 */ /* 0x000fe20008410000 */
[----:B------:R-:W-:Y:S01]  /*31e0*/  VIADDMNMX R3, R114, 0x48, R3, PT ;  /* 0x0000004872037846 */ /* 0x000fe20003800103 */
[-C--:B------:R-:W-:Y:S01]  /*31f0*/  HMMA.16816.F32 R88, R20, R14.reuse, R88 ;  /* 0x0000000e1458723c */ /* 0x080fe20000001858 */
[----:B------:R-:W3:Y:S01]  /*3200*/  MUFU.TANH R29, R29 ;  /* 0x0000001d001d7308 */ /* 0x000ee20000002400 */
[----:B------:R-:W-:Y:S01]  /*3210*/  FMUL.FTZ R35, R56, UR28 ;  /* 0x0000001c38237c20 */ /* 0x000fe20008410000 */
[----:B------:R-:W-:Y:S01]  /*3220*/  FMUL.FTZ R36, R58, UR28 ;  /* 0x0000001c3a247c20 */ /* 0x000fe20008410000 */
[----:B------:R-:W-:Y:S01]  /*3230*/  FMUL.FTZ R12, R59, UR28 ;  /* 0x0000001c3b0c7c20 */ /* 0x000fe20008410000 */
[----:B------:R-:W-:Y:S01]  /*3240*/  FMUL.FTZ R34, R57, UR28 ;  /* 0x0000001c39227c20 */ /* 0x000fe20008410000 */
[----:B------:R-:W-:Y:S01]  /*3250*/  HMMA.16816.F32 R92, R4, R14, R92 ;  /* 0x0000000e045c723c */ /* 0x000fe2000000185c */
[----:B------:R-:W-:Y:S01]  /*3260*/  VIADD R22, R40, 0x1 ;  /* 0x0000000128167836 */ /* 0x000fe20000000000 */
[----:B------:R-:W-:Y:S01]  /*3270*/  ISETP.GE.AND P0, PT, R8, R171, PT ;  /* 0x000000ab0800720c */ /* 0x000fe20003f06270 */
[----:B------:R-:W4:Y:S01]  /*3280*/  MUFU.TANH R16, R16 ;  /* 0x0000001000107308 */ /* 0x000f220000002400 */
[----:B------:R-:W-:Y:S01]  /*3290*/  VIADD R10, R40, 0x9 ;  /* 0x00000009280a7836 */ /* 0x000fe20000000000 */
[----:B------:R-:W-:Y:S01]  /*32a0*/  ISETP.GE.AND P2, PT, R8, R169, PT ;  /* 0x000000a90800720c */ /* 0x000fe20003f46270 */
[----:B------:R-:W-:Y:S01]  /*32b0*/  FMUL.FTZ R13, R73, UR28 ;  /* 0x0000001c490d7c20 */ /* 0x000fe20008410000 */
[----:B------:R-:W-:Y:S01]  /*32c0*/  FMUL.FTZ R74, R74, UR28 ;  /* 0x0000001c4a4a7c20 */ /* 0x000fe20008410000 */
[----:B------:R-:W-:Y:S01]  /*32d0*/  FMUL.FTZ R37, R72, UR28 ;  /* 0x0000001c48257c20 */ /* 0x000fe20008410000 */
[----:B------:R-:W-:Y:S01]  /*32e0*/  ISETP.GE.AND P6, PT, R22, R171, PT ;  /* 0x000000ab1600720c */ /* 0x000fe20003fc6270 */
[----:B------:R-:W-:Y:S01]  /*32f0*/  VIADD R6, R40, 0x11 ;  /* 0x0000001128067836 */ /* 0x000fe20000000000 */
[----:B------:R-:W5:Y:S01]  /*3300*/  MUFU.TANH R31, R31 ;  /* 0x0000001f001f7308 */ /* 0x000f620000002400 */
[----:B------:R-:W-:Y:S01]  /*3310*/  FMUL.FTZ R9, R98, UR28 ;  /* 0x0000001c62097c20 */ /* 0x000fe20008410000 */
[----:B------:R-:W-:Y:S01]  /*3320*/  FMUL.FTZ R96, R96, UR28 ;  /* 0x0000001c60607c20 */ /* 0x000fe20008410000 */
[----:B------:R-:W-:Y:S01]  /*3330*/  FMUL.FTZ R18, R97, UR28 ;  /* 0x0000001c61127c20 */ /* 0x000fe20008410000 */
[CC--:B------:R-:W-:Y:S01]  /*3340*/  ISETP.GE.AND P5, PT, R22.reuse, R170.reuse, PT ;  /* 0x000000aa1600720c */ /* 0x0c0fe20003fa6270 */
[----:B------:R-:W-:Y:S01]  /*3350*/  FMUL.FTZ R99, R99, UR28 ;  /* 0x0000001c63637c20 */ /* 0x000fe20008410000 */
[----:B------:R-:W-:Y:S01]  /*3360*/  ISETP.GE.AND P3, PT, R22, R169, PT ;  /* 0x000000a91600720c */ /* 0x000fe20003f66270 */
[----:B------:R-:W-:Y:S01]  /*3370*/  FMUL.FTZ R11, R88, UR28 ;  /* 0x0000001c580b7c20 */ /* 0x000fe20008410000 */
[----:B------:R-:W5:Y:S01]  /*3380*/  MUFU.TANH R30, R30 ;  /* 0x0000001e001e7308 */ /* 0x000f620000002400 */
[----:B------:R-:W-:Y:S01]  /*3390*/  ISETP.GE.AND P1, PT, R22, R3, PT ;  /* 0x000000031600720c */ /* 0x000fe20003f26270 */
[----:B------:R-:W-:Y:S01]  /*33a0*/  FMUL.FTZ R75, R75, UR28 ;  /* 0x0000001c4b4b7c20 */ /* 0x000fe20008410000 */
[----:B-1----:R-:W-:Y:S01]  /*33b0*/  FSEL R38, R28, -INF , !P6 ;  /* 0xff8000001c267808 */ /* 0x002fe20007000000 */
[----:B------:R-:W-:Y:S01]  /*33c0*/  VIADD R4, R40, 0x18 ;  /* 0x0000001828047836 */ /* 0x000fe20000000000 */
[----:B--2---:R-:W-:Y:S01]  /*33d0*/  FSEL R27, R27, -INF , !P5 ;  /* 0xff8000001b1b7808 */ /* 0x004fe20006800000 */
[----:B------:R-:W-:Y:S01]  /*33e0*/  FMUL.FTZ R90, R90, UR28 ;  /* 0x0000001c5a5a7c20 */ /* 0x000fe20008410000 */
[----:B---3--:R-:W-:Y:S01]  /*33f0*/  FSEL R42, R29, -INF , !P3 ;  /* 0xff8000001d2a7808 */ /* 0x008fe20005800000 */
[----:B------:R-:W1:Y:S01]  /*3400*/  MUFU.TANH R33, R33 ;  /* 0x0000002100217308 */ /* 0x000e620000002400 */
[----:B----4-:R-:W-:Y:S01]  /*3410*/  FSEL R23, R16, -INF , !P1 ;  /* 0xff80000010177808 */ /* 0x010fe20004800000 */
[----:B------:R-:W-:Y:S01]  /*3420*/  FMUL.FTZ R16, R92, UR28 ;  /* 0x0000001c5c107c20 */ /* 0x000fe20008410000 */
[----:B-----5:R-:W-:Y:S01]  /*3430*/  FSEL R28, R31, -INF , !P0 ;  /* 0xff8000001f1c7808 */ /* 0x020fe20004000000 */
[----:B------:R-:W-:Y:S01]  /*3440*/  FMUL.FTZ R94, R94, UR28 ;  /* 0x0000001c5e5e7c20 */ /* 0x000fe20008410000 */
[C---:B------:R-:W-:Y:S01]  /*3450*/  ISETP.GE.AND P5, PT, R10.reuse, R171, PT ;  /* 0x000000ab0a00720c */ /* 0x040fe20003fa6270 */
[----:B------:R-:W-:Y:S01]  /*3460*/  FMUL.FTZ R14, R93, UR28 ;  /* 0x0000001c5d0e7c20 */ /* 0x000fe20008410000 */
[CC--:B------:R-:W-:Y:S01]  /*3470*/  ISETP.GE.AND P3, PT, R10.reuse, R170.reuse, PT ;  /* 0x000000aa0a00720c */ /* 0x0c0fe20003f66270 */
[----:B------:R-:W2:Y:S01]  /*3480*/  MUFU.TANH R35, R35 ;  /* 0x0000002300237308 */ /* 0x000ea20000002400 */
[C---:B------:R-:W-:Y:S01]  /*3490*/  ISETP.GE.AND P1, PT, R10.reuse, R169, PT ;  /* 0x000000a90a00720c */ /* 0x040fe20003f26270 */
[----:B------:R-:W-:Y:S01]  /*34a0*/  FMUL.FTZ R89, R89, UR28 ;  /* 0x0000001c59597c20 */ /* 0x000fe20008410000 */
[-C--:B------:R-:W-:Y:S01]  /*34b0*/  ISETP.GE.AND P0, PT, R10, R3.reuse, PT ;  /* 0x000000030a00720c */ /* 0x080fe20003f06270 */
[----:B------:R-:W-:Y:S01]  /*34c0*/  VIADD R10, R40, 0x10 ;  /* 0x00000010280a7836 */ /* 0x000fe20000000000 */
[C---:B------:R-:W-:Y:S01]  /*34d0*/  ISETP.GE.AND P6, PT, R8.reuse, R3, PT ;  /* 0x000000030800720c */ /* 0x040fe20003fc6270 */
[----:B------:R-:W-:Y:S01]  /*34e0*/  FMUL.FTZ R91, R91, UR28 ;  /* 0x0000001c5b5b7c20 */ /* 0x000fe20008410000 */
[----:B------:R-:W-:Y:S01]  /*34f0*/  ISETP.GE.AND P4, PT, R8, R170, PT ;  /* 0x000000aa0800720c */ /* 0x000fe20003f86270 */
[----:B------:R-:W3:Y:S01]  /*3500*/  MUFU.TANH R36, R36 ;  /* 0x0000002400247308 */ /* 0x000ee20000002400 */
[----:B------:R-:W-:-:S02]  /*3510*/  FSEL R30, R30, -INF , !P5 ;  /* 0xff8000001e1e7808 */ /* 0x000fc40006800000 */
[----:B-1----:R-:W-:Y:S02]  /*3520*/  FSEL R19, R33, -INF , !P3 ;  /* 0xff80000021137808 */ /* 0x002fe40005800000 */
[----:B------:R-:W-:Y:S02]  /*3530*/  ISETP.GE.AND P5, PT, R10, R3, PT ;  /* 0x000000030a00720c */ /* 0x000fe40003fa6270 */
[----:B------:R-:W-:Y:S01]  /*3540*/  ISETP.GE.AND P3, PT, R6, R171, PT ;  /* 0x000000ab0600720c */ /* 0x000fe20003f66270 */
[----:B------:R-:W1:Y:S01]  /*3550*/  MUFU.TANH R32, R32 ;  /* 0x0000002000207308 */ /* 0x000e620000002400 */
[----:B--2---:R-:W-:Y:S02]  /*3560*/  FSEL R44, R35, -INF , !P2 ;  /* 0xff800000232c7808 */ /* 0x004fe40005000000 */
[----:B------:R-:W-:-:S05]  /*3570*/  ISETP.GE.AND P2, PT, R10, R170, PT ;  /* 0x000000aa0a00720c */ /* 0x000fca0003f46270 */
[----:B------:R-:W2:Y:S01]  /*3580*/  MUFU.TANH R12, R12 ;  /* 0x0000000c000c7308 */ /* 0x000ea20000002400 */
[----:B---3--:R-:W-:Y:S02]  /*3590*/  FSEL R29, R36, -INF , !P6 ;  /* 0xff800000241d7808 */ /* 0x008fe40007000000 */
[----:B------:R-:W-:-:S05]  /*35a0*/  ISETP.GE.AND P6, PT, R10, R169, PT ;  /* 0x000000a90a00720c */ /* 0x000fca0003fc6270 */
[----:B------:R-:W3:Y:S01]  /*35b0*/  MUFU.TANH R13, R13 ;  /* 0x0000000d000d7308 */ /* 0x000ee20000002400 */
[----:B-1----:R-:W-:Y:S02]  /*35c0*/  FSEL R21, R32, -INF , !P4 ;  /* 0xff80000020157808 */ /* 0x002fe40006000000 */
[----:B------:R-:W-:-:S05]  /*35d0*/  ISETP.GE.AND P4, PT, R10, R171, PT ;  /* 0x000000ab0a00720c */ /* 0x000fca0003f86270 */
        /* <DEDUP_REMOVED lines=13> */
[----:B---3--:R-:W-:Y:S01]  /*36b0*/  FSEL R15, R9, -INF , !P5 ;  /* 0xff800000090f7808 */ /* 0x008fe20006800000 */
[----:B------:R-:W-:Y:S01]  /*36c0*/  FMUL.FTZ R9, R95, UR28 ;  /* 0x0000001c5f097c20 */ /* 0x000fe20008410000 */
        /* <DEDUP_REMOVED lines=9> */
[----:B------:R-:W-:-:S05]  /*3760*/  PLOP3.LUT P0, PT, PT, PT, UP0, 0x80, 0x0 ;  /* 0x000000000000781c */ /* 0x000fca0003f0f008 */
        /* <DEDUP_REMOVED lines=11> */
[C---:B------:R-:W-:Y:S01]  /*3820*/  ISETP.GE.AND P2, PT, R40.reuse, R3, PT ;  /* 0x000000032800720c */ /* 0x040fe20003f46270 */
[----:B------:R-:W-:-:S04]  /*3830*/  VIADD R40, R40, 0x19 ;  /* 0x0000001928287836 */ /* 0x000fc80000000000 */
        /* <DEDUP_REMOVED lines=10> */
[----:B--2---:R-:W-:Y:S01]  /*38e0*/  FSEL R11, R4, -INF , !P3 ;  /* 0xff800000040b7808 */ /* 0x004fe20005800000 */
[----:B------:R-:W-:Y:S01]  /*38f0*/  BAR.SYNC.DEFER_BLOCKING 0x0 ;  /* 0x0000000000007b1d */ /* 0x000fe20000010000 */
[----:B------:R-:W-:-:S05]  /*3900*/  ISETP.GE.AND P3, PT, R40, R169, PT ;  /* 0x000000a92800720c */ /* 0x000fca0003f66270 */
[----:B------:R-:W2:Y:S01]  /*3910*/  MUFU.TANH R222, R89 ;  /* 0x0000005900de7308 */ /* 0x000ea20000002400 */
[----:B---3--:R-:W-:-:S07]  /*3920*/  FSEL R26, R26, -INF , !P4 ;  /* 0xff8000001a1a7808 */ /* 0x008fce0006000000 */
[----:B------:R-:W3:Y:S01]  /*3930*/  MUFU.TANH R230, R91 ;  /* 0x0000005b00e67308 */ /* 0x000ee20000002400 */
[----:B-1----:R-:W-:-:S07]  /*3940*/  FSEL R35, R17, -INF , !P2 ;  /* 0xff80000011237808 */ /* 0x002fce0005000000 */
[----:B------:R-:W1:Y:S01]  /*3950*/  MUFU.TANH R14, R14 ;  /* 0x0000000e000e7308 */ /* 0x000e620000002400 */
[----:B--2---:R-:W-:-:S07]  /*3960*/  FSEL R222, R222, -INF , !P6 ;  /* 0xff800000dede7808 */ /* 0x004fce0007000000 */
[----:B------:R-:W2:Y:S01]  /*3970*/  MUFU.TANH R9, R9 ;  /* 0x0000000900097308 */ /* 0x000ea20000002400 */
[----:B---3--:R-:W-:Y:S02]  /*3980*/  FSEL R230, R230, -INF , !P5 ;  /* 0xff800000e6e67808 */ /* 0x008fe40006800000 */
[----:B-1----:R-:W-:Y:S02]  /*3990*/  FSEL R14, R14, -INF , !P3 ;  /* 0xff8000000e0e7808 */ /* 0x002fe40005800000 */
[----:B--2---:R-:W-:Y:S01]  /*39a0*/  FSEL R9, R9, -INF , !P1 ;  /* 0xff80000009097808 */ /* 0x004fe20004800000 */
        /* <DEDUP_REMOVED lines=46> */
.L_x_1470:
[----:B------:R-:W-:Y:S05]  /*3c90*/  BSYNC B0 ;  /* 0x0000000000007941 */ /* 0x000fea0003800000 */
.L_x_1469:
[----:B------:R-:W0:Y:S02]  /*3ca0*/  LDGDEPBAR ;  /* 0x00000000000079af */ /* 0x000e240000000000 */
.L_x_1468:
        /* <DEDUP_REMOVED lines=22> */
[----:B------:R-:W-:Y:S01]  /*3e10*/  LEA R212, R212, UR4, 0x1 ;  /* 0x00000004d4d47c11 */ /* 0x000fe2000f8e08ff */
[----:B------:R-:W2:Y:S01]  /*3e20*/  SHFL.BFLY PT, R6, R17, 0x2, 0x1f ;  /* 0x0c401f0011067f89 */ /* 0x000ea200000e0000 */
[----:B------:R-:W-:Y:S02]  /*3e30*/  FMNMX.FTZ R12, R222, R7, !PT ;  /* 0x00000007de0c7209 */ /* 0x000fe40007810000 */
[-C--:B------:R-:W-:Y:S01]  /*3e40*/  LEA R210, R2, R212.reuse, 0x1 ;  /* 0x000000d402d27211 */ /* 0x080fe200078e08ff */
[----:B------:R-:W-:Y:S01]  /*3e50*/  LDSM.16.MT88.4 R148, [R212+0xa000] ;  /* 0x00a00000d494783b */ /* 0x000fe20000004200 */
[----:B------:R-:W-:-:S02]  /*3e60*/  LEA R209, R0, R212, 0x1 ;  /* 0x000000d400d17211 */ /* 0x000fc400078e08ff */
[----:B------:R-:W-:Y:S01]  /*3e70*/  LEA R208, R0, R210, 0x1 ;  /* 0x000000d200d07211 */ /* 0x000fe200078e08ff */
[----:B------:R-:W3:Y:S01]  /*3e80*/  SHFL.BFLY PT, R7, R12, 0x2, 0x1f ;  /* 0x0c401f000c077f89 */ /* 0x000ee200000e0000 */
[----:B-1----:R-:W-:-:S03]  /*3e90*/  FMNMX.FTZ R5, R4, R5, !PT ;  /* 0x0000000504057209 */ /* 0x002fc60007810000 */
[----:B------:R-:W-:Y:S01]  /*3ea0*/  LDSM.16.MT88.4 R132, [R210+0xa000] ;  /* 0x00a00000d284783b */ /* 0x000fe20000004200 */
[----:B------:R-:W-:-:S03]  /*3eb0*/  FMNMX.FTZ R4, R25, R27, !PT ;  /* 0x0000001b19047209 */ /* 0x000fc60007810000 */
[----:B------:R-:W1:Y:S01]  /*3ec0*/  SHFL.BFLY PT, R166, R5, 0x1, 0x1f ;  /* 0x0c201f0005a67f89 */ /* 0x000e6200000e0000 */
[----:B------:R-:W-:-:S03]  /*3ed0*/  FMNMX.FTZ R4, R21, R4, !PT ;  /* 0x0000000415047209 */ /* 0x000fc60007810000 */
[----:B------:R-:W-:Y:S01]  /*3ee0*/  LDSM.16.MT88.4 R48, [R209+0xa000] ;  /* 0x00a00000d130783b */ /* 0x000fe20000004200 */
[----:B------:R-:W-:Y:S02]  /*3ef0*/  FMNMX.FTZ R4, R19, R4, !PT ;  /* 0x0000000413047209 */ /* 0x000fe40007810000 */
[----:B--2---:R-:W-:Y:S01]  /*3f00*/  FMNMX.FTZ R6, R17, R6, !PT ;  /* 0x0000000611067209 */ /* 0x004fe20007810000 */
[----:B------:R-:W-:Y:S01]  /*3f10*/  LDSM.16.MT88.4 R64, [R208+0xa000] ;  /* 0x00a00000d040783b */ /* 0x000fe20000004200 */
[----:B------:R-:W-:-:S03]  /*3f20*/  FMNMX.FTZ R4, R221, R4, !PT ;  /* 0x00000004dd047209 */ /* 0x000fc60007810000 */
[----:B------:R-:W2:Y:S01]  /*3f30*/  SHFL.BFLY PT, R165, R6, 0x1, 0x1f ;  /* 0x0c201f0006a57f89 */ /* 0x000ea200000e0000 */
[----:B------:R-:W-:Y:S02]  /*3f40*/  FMNMX.FTZ R4, R237, R4, !PT ;  /* 0x00000004ed047209 */ /* 0x000fe40007810000 */
[----:B---3--:R-:W-:Y:S01]  /*3f50*/  FMNMX.FTZ R7, R12, R7, !PT ;  /* 0x000000070c077209 */ /* 0x008fe20007810000 */
[----:B------:R-:W-:Y:S01]  /*3f60*/  LDSM.16.MT88.4 R80, [R212+0xb000] ;  /* 0x00b00000d450783b */ /* 0x000fe20000004200 */
[----:B------:R-:W-:-:S03]  /*3f70*/  FMNMX.FTZ R167, R223, R4, !PT ;  /* 0x00000004dfa77209 */ /* 0x000fc60007810000 */
[----:B------:R-:W3:Y:S01]  /*3f80*/  SHFL.BFLY PT, R168, R7, 0x1, 0x1f ;  /* 0x0c201f0007a87f89 */ /* 0x000ee200000e0000 */
[----:B------:R-:W-:Y:S02]  /*3f90*/  FMNMX.FTZ R167, R230, R167, !PT ;  /* 0x000000a7e6a77209 */ /* 0x000fe40007810000 */
[----:B-1----:R-:W-:Y:S01]  /*3fa0*/  FMNMX.FTZ R166, R5, R166, !PT ;  /* 0x000000a605a67209 */ /* 0x002fe20007810000 */
[----:B------:R-:W-:Y:S03]  /*3fb0*/  LDSM.16.MT88.4 R96, [R210+0xb000] ;  /* 0x00b00000d260783b */ /* 0x000fe60000004200 */
[C---:B------:R-:W-:Y:S01]  /*3fc0*/  FSETP.NEU.FTZ.AND P1, PT, R166.reuse, -INF , PT ;  /* 0xff800000a600780b */ /* 0x040fe20003f3d000 */
[----:B------:R-:W1:Y:S01]  /*3fd0*/  SHFL.BFLY PT, R4, R167, 0x2, 0x1f ;  /* 0x0c401f00a7047f89 */ /* 0x000e6200000e0000 */
[----:B------:R-:W-:-:S03]  /*3fe0*/  FMUL.FTZ R17, R166, UR10 ;  /* 0x0000000aa6117c20 */ /* 0x000fc60008410000 */
[----:B------:R-:W-:Y:S02]  /*3ff0*/  LDSM.16.MT88.4 R112, [R209+0xb000] ;  /* 0x00b00000d170783b */ /* 0x000fe40000004200 */
[----:B------:R-:W-:Y:S02]  /*4000*/  FSEL R17, R17, RZ, P1 ;  /* 0x000000ff11117208 */ /* 0x000fe40000800000 */
[----:B--2---:R-:W-:Y:S01]  /*4010*/  FMNMX.FTZ R165, R6, R165, !PT ;  /* 0x000000a506a57209 */ /* 0x004fe20007810000 */
[----:B------:R-:W-:Y:S02]  /*4020*/  LDSM.16.MT88.4 R172, [R212+0xa800] ;  /* 0x00a80000d4ac783b */ /* 0x000fe40000004200 */
[--C-:B------:R-:W-:Y:S01]  /*4030*/  FFMA.FTZ R197, R26, UR10, -R17.reuse ;  /* 0x0000000a1ac57c23 */ /* 0x100fe20008010811 */
[C---:B------:R-:W-:Y:S01]  /*4040*/  FSETP.NEU.FTZ.AND P1, PT, R165.reuse, -INF , PT ;  /* 0xff800000a500780b */ /* 0x040fe20003f3d000 */
[----:B------:R-:W-:Y:S01]  /*4050*/  FMUL.FTZ R12, R165, UR10 ;  /* 0x0000000aa50c7c20 */ /* 0x000fe20008410000 */
[--C-:B------:R-:W-:Y:S01]  /*4060*/  FFMA.FTZ R192, R42, UR10, -R17.reuse ;  /* 0x0000000a2ac07c23 */ /* 0x100fe20008010811 */
[----:B---3--:R-:W-:Y:S01]  /*4070*/  FMNMX.FTZ R168, R7, R168, !PT ;  /* 0x000000a807a87209 */ /* 0x008fe20007810000 */
[--C-:B------:R-:W-:Y:S01]  /*4080*/  FFMA.FTZ R189, R44, UR10, -R17.reuse ;  /* 0x0000000a2cbd7c23 */ /* 0x100fe20008010811 */
[--C-:B------:R-:W-:Y:S01]  /*4090*/  FFMA.FTZ R186, R34, UR10, -R17.reuse ;  /* 0x0000000a22ba7c23 */ /* 0x100fe20008010811 */
[----:B------:R-:W-:Y:S01]  /*40a0*/  FSEL R12, R12, RZ, P1 ;  /* 0x000000ff0c0c7208 */ /* 0x000fe20000800000 */
[----:B------:R-:W-:Y:S01]  /*40b0*/  MUFU.EX2 R197, R197 ;  /* 0x000000c500c57308 */ /* 0x000fe20000000800 */
[C---:B------:R-:W-:Y:S01]  /*40c0*/  FMUL.FTZ R235, R168.reuse, UR10 ;  /* 0x0000000aa8eb7c20 */ /* 0x040fe20008410000 */
[----:B------:R-:W-:Y:S01]  /*40d0*/  FSETP.NEU.FTZ.AND P2, PT, R168, -INF , PT ;  /* 0xff800000a800780b */ /* 0x000fe20003f5d000 */
[----:B------:R-:W-:Y:S01]  /*40e0*/  FFMA.FTZ R200, R20, UR10, -R17 ;  /* 0x0000000a14c87c23 */ /* 0x000fe20008010811 */
[--C-:B------:R-:W-:Y:S01]  /*40f0*/  FFMA.FTZ R188, R35, UR10, -R12.reuse ;  /* 0x0000000a23bc7c23 */ /* 0x100fe2000801080c */
[----:B-1----:R-:W-:Y:S01]  /*4100*/  FMNMX.FTZ R167, R167, R4, !PT ;  /* 0x00000004a7a77209 */ /* 0x002fe20007810000 */
[--C-:B------:R-:W-:Y:S01]  /*4110*/  FFMA.FTZ R193, R23, UR10, -R12.reuse ;  /* 0x0000000a17c17c23 */ /* 0x100fe2000801080c */
[----:B------:R-:W-:Y:S01]  /*4120*/  FSEL R235, R235, RZ, P2 ;  /* 0x000000ffebeb7208 */ /* 0x000fe20001000000 */
[--C-:B------:R-:W-:Y:S01]  /*4130*/  FFMA.FTZ R191, R29, UR10, -R12.reuse ;  /* 0x0000000a1dbf7c23 */ /* 0x100fe2000801080c */
[--C-:B------:R-:W-:Y:S01]  /*4140*/  FFMA.FTZ R31, R31, UR10, -R12.reuse ;  /* 0x0000000a1f1f7c23 */ /* 0x100fe2000801080c */
[----:B------:R-:W1:Y:S01]  /*4150*/  SHFL.BFLY PT, R4, R167, 0x1, 0x1f ;  /* 0x0c201f00a7047f89 */ /* 0x000e6200000e0000 */
        /* <DEDUP_REMOVED lines=9> */
[----:B------:R-:W-:Y:S01]  /*41f0*/  FFMA.FTZ R233, R14, UR10, -R17 ;  /* 0x0000000a0ee97c23 */ /* 0x000fe20008010811 */
[--C-:B------:R-:W-:Y:S01]  /*4200*/  FFMA.FTZ R204, R15, UR10, -R12.reuse ;  /* 0x0000000a0fcc7c23 */ /* 0x100fe2000801080c */
[--C-:B------:R-:W-:Y:S01]  /*4210*/  FFMA.FTZ R205, R13, UR10, -R12.reuse ;  /* 0x0000000a0dcd7c23 */ /* 0x100fe2000801080c */
[--C-:B------:R-:W-:Y:S01]  /*4220*/  FFMA.FTZ R206, R11, UR10, -R12.reuse ;  /* 0x0000000a0bce7c23 */ /* 0x100fe2000801080c */
[----:B------:R-:W-:Y:S01]  /*4230*/  FFMA.FTZ R231, R9, UR10, -R12 ;  /* 0x0000000a09e77c23 */ /* 0x000fe2000801080c */
[--C-:B------:R-:W-:Y:S01]  /*4240*/  FFMA.FTZ R207, R10, UR10, -R235.reuse ;  /* 0x0000000a0acf7c23 */ /* 0x100fe200080108eb */
[--C-:B------:R-:W-:Y:S01]  /*4250*/  FFMA.FTZ R220, R8, UR10, -R235.reuse ;  /* 0x0000000a08dc7c23 */ /* 0x100fe200080108eb */
[----:B------:R-:W-:Y:S01]  /*4260*/  MUFU.EX2 R189, R189 ;  /* 0x000000bd00bd7308 */ /* 0x000fe20000000800 */
[----:B------:R-:W-:Y:S01]  /*4270*/  LDSM.16.MT88.4 R32, [R210+0xa800] ;  /* 0x00a80000d220783b */ /* 0x000fe20000004200 */
[----:B------:R-:W-:Y:S01]  /*4280*/  FFMA.FTZ R235, R222, UR10, -R235 ;  /* 0x0000000adeeb7c23 */ /* 0x000fe200080108eb */
[----:B--2---:R-:W-:Y:S01]  /*4290*/  F2FP.F16.F32.PACK_AB R124, R192, R197 ;  /* 0x000000c5c07c723e */ /* 0x004fe200000000ff */
[----:B------:R-:W-:Y:S01]  /*42a0*/  FADD.FTZ R192, R197, R192 ;  /* 0x000000c0c5c07221 */ /* 0x000fe20000010000 */
[----:B------:R-:W-:Y:S01]  /*42b0*/  LDSM.16.MT88.4 R12, [R209+0xb800] ;  /* 0x00b80000d10c783b */ /* 0x000fe20000004200 */
[----:B-1----:R-:W-:-:S02]  /*42c0*/  FMNMX.FTZ R167, R167, R4, !PT ;  /* 0x00000004a7a77209 */ /* 0x002fc40007810000 */
[----:B------:R-:W1:Y:S01]  /*42d0*/  MUFU.EX2 R186, R186 ;  /* 0x000000ba00ba7308 */ /* 0x000e620000000800 */
[----:B------:R-:W2:Y:S01]  /*42e0*/  LDSM.16.MT88.4 R4, [R208+0xb000] ;  /* 0x00b00000d004783b */ /* 0x000ea20000004200 */
[C---:B------:R-:W-:Y:S01]  /*42f0*/  FSETP.NEU.FTZ.AND P1, PT, R167.reuse, -INF , PT ;  /* 0xff800000a700780b */ /* 0x040fe20003f3d000 */
[----:B------:R-:W-:Y:S02]  /*4300*/  FMUL.FTZ R232, R167, UR10 ;  /* 0x0000000aa7e87c20 */ /* 0x000fe40008410000 */
[----:B------:R-:W-:Y:S03]  /*4310*/  LDSM.16.MT88.4 R8, [R208+0xb800] ;  /* 0x00b80000d008783b */ /* 0x000fe60000004200 */
[----:B------:R-:W-:Y:S01]  /*4320*/  MUFU.EX2 R188, R188 ;  /* 0x000000bc00bc7308 */ /* 0x000fe20000000800 */
[----:B------:R-:W-:-:S05]  /*4330*/  FSEL R232, R232, RZ, P1 ;  /* 0x000000ffe8e87208 */ /* 0x000fca0000800000 */
[--C-:B------:R-:W-:Y:S01]  /*4340*/  FFMA.FTZ R199, R25, UR10, -R232.reuse ;  /* 0x0000000a19c77c23 */ /* 0x100fe200080108e8 */
[--C-:B------:R-:W-:Y:S01]  /*4350*/  FFMA.FTZ R196, R27, UR10, -R232.reuse ;  /* 0x0000000a1bc47c23 */ /* 0x100fe200080108e8 */
[--C-:B------:R-:W-:Y:S01]  /*4360*/  FFMA.FTZ R195, R21, UR10, -R232.reuse ;  /* 0x0000000a15c37c23 */ /* 0x100fe200080108e8 */
[--C-:B------:R-:W-:Y:S01]  /*4370*/  FFMA.FTZ R2, R19, UR10, -R232.reuse ;  /* 0x0000000a13027c23 */ /* 0x100fe200080108e8 */
[----:B------:R-:W3:Y:S01]  /*4380*/  MUFU.EX2 R193, R193 ;  /* 0x000000c100c17308 */ /* 0x000ee20000000800 */
[----:B------:R-:W-:Y:S01]  /*4390*/  LDSM.16.MT88.4 R24, [R208+0xa800] ;  /* 0x00a80000d018783b */ /* 0x000fe20000004200 */
[----:B-1----:R-:W-:Y:S01]  /*43a0*/  F2FP.F16.F32.PACK_AB R126, R186, R189 ;  /* 0x000000bdba7e723e */ /* 0x002fe200000000ff */
[--C-:B------:R-:W-:Y:S01]  /*43b0*/  FFMA.FTZ R221, R221, UR10, -R232.reuse ;  /* 0x0000000adddd7c23 */ /* 0x100fe200080108e8 */
[--C-:B------:R-:W-:Y:S01]  /*43c0*/  FFMA.FTZ R222, R237, UR10, -R232.reuse ;  /* 0x0000000aedde7c23 */ /* 0x100fe200080108e8 */
[----:B------:R-:W-:Y:S01]  /*43d0*/  LDSM.16.MT88.4 R20, [R212+0xb800] ;  /* 0x00b80000d414783b */ /* 0x000fe20000004200 */
[--C-:B------:R-:W-:Y:S01]  /*43e0*/  FFMA.FTZ R223, R223, UR10, -R232.reuse ;  /* 0x0000000adfdf7c23 */ /* 0x100fe200080108e8 */
[----:B------:R-:W-:Y:S01]  /*43f0*/  FFMA.FTZ R230, R230, UR10, -R232 ;  /* 0x0000000ae6e67c23 */ /* 0x000fe200080108e8 */
[----:B------:R-:W-:Y:S01]  /*4400*/  MUFU.EX2 R191, R191 ;  /* 0x000000bf00bf7308 */ /* 0x000fe20000000800 */
[----:B------:R-:W-:Y:S01]  /*4410*/  LDSM.16.MT88.4 R16, [R210+0xb800] ;  /* 0x00b80000d210783b */ /* 0x000fe20000004200 */
[----:B------:R-:W-:-:S04]  /*4420*/  FADD.FTZ R189, R189, R192 ;  /* 0x000000c0bdbd7221 */ /* 0x000fc80000010000 */
[----:B------:R-:W-:Y:S02]  /*4430*/  FADD.FTZ R189, R186, R189 ;  /* 0x000000bdbabd7221 */ /* 0x000fe40000010000 */
[----:B------:R1:W4:Y:S01]  /*4440*/  MUFU.EX2 R0, R31 ;  /* 0x0000001f00007308 */ /* 0x0003220000000800 */
[----:B---3--:R-:W-:Y:S01]  /*4450*/  F2FP.F16.F32.PACK_AB R125, R193, R188 ;  /* 0x000000bcc17d723e */ /* 0x008fe200000000ff */
[----:B------:R-:W-:-:S06]  /*4460*/  FADD.FTZ R188, R188, R193 ;  /* 0x000000c1bcbc7221 */ /* 0x000fcc0000010000 */
[----:B------:R-:W3:Y:S08]  /*4470*/  MUFU.EX2 R201, R201 ;  /* 0x000000c900c97308 */ /* 0x000ef00000000800 */
[----:B------:R-:W-:Y:S01]  /*4480*/  MUFU.EX2 R190, R190 ;  /* 0x000000be00be7308 */ /* 0x000fe20000000800 */
[----:B-1----:R-:W1:Y:S01]  /*4490*/  LDSM.16.MT88.4 R28, [R209+0xa800] ;  /* 0x00a80000d11c783b */ /* 0x002e620000004200 */
[----:B----4-:R-:W-:Y:S01]  /*44a0*/  F2FP.F16.F32.PACK_AB R127, R0, R191 ;  /* 0x000000bf007f723e */ /* 0x010fe200000000ff */
[----:B------:R-:W-:-:S04]  /*44b0*/  FADD.FTZ R191, R191, R188 ;  /* 0x000000bcbfbf7221 */ /* 0x000fc80000010000 */
[----:B------:R-:W-:Y:S01]  /*44c0*/  FADD.FTZ R191, R0, R191 ;  /* 0x000000bf00bf7221 */ /* 0x000fe20000010000 */
[----:B------:R-:W4:Y:S01]  /*44d0*/  MUFU.EX2 R187, R187 ;  /* 0x000000bb00bb7308 */ /* 0x000f220000000800 */
[----:B---3--:R-:W-:Y:S01]  /*44e0*/  F2FP.F16.F32.PACK_AB R128, R201, R194 ;  /* 0x000000c2c980723e */ /* 0x008fe200000000ff */
[----:B------:R-:W-:Y:S01]  /*44f0*/  HMMA.16816.F32 R156, R124, R148, RZ ;  /* 0x000000947c9c723c */ /* 0x000fe200000018ff */
[----:B------:R-:W-:-:S05]  /*4500*/  FADD.FTZ R201, R194, R201 ;  /* 0x000000c9c2c97221 */ /* 0x000fca0000010000 */
[----:B------:R-:W-:Y:S01]  /*4510*/  MUFU.EX2 R199, R199 ;  /* 0x000000c700c77308 */ /* 0x000fe20000000800 */
[C---:B------:R-:W-:Y:S06]  /*4520*/  HMMA.16816.F32 R140, R124.reuse, R132, RZ ;  /* 0x000000847c8c723c */ /* 0x040fec00000018ff */
[----:B------:R-:W-:Y:S01]  /*4530*/  HMMA.16816.F32 R40, R124, R48, RZ ;  /* 0x000000307c28723c */ /* 0x000fe200000018ff */
[----:B------:R-:W3:Y:S01]  /*4540*/  MUFU.EX2 R196, R196 ;  /* 0x000000c400c47308 */ /* 0x000ee20000000800 */
[----:B----4-:R-:W-:Y:S01]  /*4550*/  F2FP.F16.F32.PACK_AB R130, R187, R190 ;  /* 0x000000bebb82723e */ /* 0x010fe200000000ff */
[----:B------:R-:W-:-:S03]  /*4560*/  FADD.FTZ R190, R190, R201 ;  /* 0x000000c9bebe7221 */ /* 0x000fc60000010000 */
[C---:B------:R-:W-:Y:S01]  /*4570*/  HMMA.16816.F32 R56, R124.reuse, R64, RZ ;  /* 0x000000407c38723c */ /* 0x040fe200000018ff */
[----:B------:R-:W-:Y:S02]  /*4580*/  FADD.FTZ R187, R187, R190 ;  /* 0x000000bebbbb7221 */ /* 0x000fe40000010000 */
[----:B------:R-:W-:Y:S03]  /*4590*/  MUFU.EX2 R195, R195 ;  /* 0x000000c300c37308 */ /* 0x000fe60000000800 */
[C---:B------:R-:W-:Y:S05]  /*45a0*/  HMMA.16816.F32 R72, R124.reuse, R80, RZ ;  /* 0x000000507c48723c */ /* 0x040fea00000018ff */
[----:B------:R-:W4:Y:S01]  /*45b0*/  MUFU.EX2 R2, R2 ;  /* 0x0000000200027308 */ /* 0x000f220000000800 */
[----:B---3--:R-:W-:Y:S01]  /*45c0*/  F2FP.F16.F32.PACK_AB R129, R196, R199 ;  /* 0x000000c7c481723e */ /* 0x008fe200000000ff */
[----:B------:R-:W-:Y:S01]  /*45d0*/  HMMA.16816.F32 R88, R124, R96, RZ ;  /* 0x000000607c58723c */ /* 0x000fe200000018ff */
[----:B------:R-:W-:-:S05]  /*45e0*/  FADD.FTZ R196, R199, R196 ;  /* 0x000000c4c7c47221 */ /* 0x000fca0000010000 */
[----:B------:R-:W-:Y:S01]  /*45f0*/  MUFU.EX2 R198, R198 ;  /* 0x000000c600c67308 */ /* 0x000fe20000000800 */
[C---:B------:R-:W-:Y:S06]  /*4600*/  HMMA.16816.F32 R104, R124.reuse, R112, RZ ;  /* 0x000000707c68723c */ /* 0x040fec00000018ff */
[----:B------:R-:W-:Y:S01]  /*4610*/  HMMA.16816.F32 R152, R124, R150, RZ ;  /* 0x000000967c98723c */ /* 0x000fe200000018ff */
[----:B------:R-:W-:Y:S01]  /*4620*/  MUFU.EX2 R200, R200 ;  /* 0x000000c800c87308 */ /* 0x000fe20000000800 */
[----:B----4-:R-:W-:Y:S01]  /*4630*/  F2FP.F16.F32.PACK_AB R131, R2, R195 ;  /* 0x000000c30283723e */ /* 0x010fe200000000ff */
[----:B------:R-:W-:-:S03]  /*4640*/  FADD.FTZ R195, R195, R196 ;  /* 0x000000c4c3c37221 */ /* 0x000fc60000010000 */
[C---:B------:R-:W-:Y:S01]  /*4650*/  HMMA.16816.F32 R136, R124.reuse, R134, RZ ;  /* 0x000000867c88723c */ /* 0x040fe200000018ff */
[----:B------:R-:W-:Y:S02]  /*4660*/  FADD.FTZ R2, R2, R195 ;  /* 0x000000c302027221 */ /* 0x000fe40000010000 */
[----:B------:R-:W3:Y:S03]  /*4670*/  MUFU.EX2 R203, R203 ;  /* 0x000000cb00cb7308 */ /* 0x000ee60000000800 */
[C---:B------:R-:W-:Y:S05]  /*4680*/  HMMA.16816.F32 R44, R124.reuse, R50, RZ ;  /* 0x000000327c2c723c */ /* 0x040fea00000018ff */
[----:B------:R-:W-:Y:S01]  /*4690*/  MUFU.EX2 R204, R204 ;  /* 0x000000cc00cc7308 */ /* 0x000fe20000000800 */
[C---:B------:R-:W-:Y:S06]  /*46a0*/  HMMA.16816.F32 R60, R124.reuse, R66, RZ ;  /* 0x000000427c3c723c */ /* 0x040fec00000018ff */
[----:B------:R-:W-:Y:S01]  /*46b0*/  HMMA.16816.F32 R76, R124, R82, RZ ;  /* 0x000000527c4c723c */ /* 0x000fe200000018ff */
[----:B------:R-:W4:Y:S01]  /*46c0*/  MUFU.EX2 R205, R205 ;  /* 0x000000cd00cd7308 */ /* 0x000f220000000800 */
[----:B---3--:R-:W-:Y:S01]  /*46d0*/  F2FP.F16.F32.PACK_AB R176, R203, R200 ;  /* 0x000000c8cbb0723e */ /* 0x008fe200000000ff */
[----:B------:R-:W-:-:S03]  /*46e0*/  FADD.FTZ R200, R200, R189 ;  /* 0x000000bdc8c87221 */ /* 0x000fc60000010000 */
[C---:B------:R-:W-:Y:S01]  /*46f0*/  HMMA.16816.F32 R92, R124.reuse, R98, RZ ;  /* 0x000000627c5c723c */ /* 0x040fe200000018ff */
[----:B------:R-:W-:Y:S02]  /*4700*/  FADD.FTZ R203, R203, R200 ;  /* 0x000000c8cbcb7221 */ /* 0x000fe40000010000 */
[----:B------:R-:W-:Y:S03]  /*4710*/  MUFU.EX2 R207, R207 ;  /* 0x000000cf00cf7308 */ /* 0x000fe60000000800 */
[----:B------:R-:W-:Y:S05]  /*4720*/  HMMA.16816.F32 R108, R124, R114, RZ ;  /* 0x000000727c6c723c */ /* 0x000fea00000018ff */
[----:B------:R-:W-:Y:S01]  /*4730*/  MUFU.EX2 R221, R221 ;  /* 0x000000dd00dd7308 */ /* 0x000fe20000000800 */
[----:B------:R-:W-:Y:S01]  /*4740*/  HMMA.16816.F32 R160, R128, R148, RZ ;  /* 0x0000009480a0723c */ /* 0x000fe200000018ff */
[----:B----4-:R-:W-:Y:S01]  /*4750*/  F2FP.F16.F32.PACK_AB R177, R205, R204 ;  /* 0x000000cccdb1723e */ /* 0x010fe200000000ff */
[----:B------:R-:W-:-:S04]  /*4760*/  FADD.FTZ R204, R204, R191 ;  /* 0x000000bfcccc7221 */ /* 0x000fc80000010000 */
[----:B------:R-:W-:Y:S01]  /*4770*/  HMMA.16816.F32 R144, R128, R132, RZ ;  /* 0x000000848090723c */ /* 0x000fe200000018ff */
[----:B------:R-:W-:Y:S01]  /*4780*/  MUFU.EX2 R222, R222 ;  /* 0x000000de00de7308 */ /* 0x000fe20000000800 */
[----:B------:R-:W-:-:S04]  /*4790*/  FADD.FTZ R205, R205, R204 ;  /* 0x000000cccdcd7221 */ /* 0x000fc80000010000 */
[C---:B------:R-:W-:Y:S03]  /*47a0*/  HMMA.16816.F32 R36, R128.reuse, R48, RZ ;  /* 0x000000308024723c */ /* 0x040fe600000018ff */
[----:B------:R-:W-:Y:S03]  /*47b0*/  MUFU.EX2 R202, R202 ;  /* 0x000000ca00ca7308 */ /* 0x000fe60000000800 */
[C---:B------:R-:W-:Y:S05]  /*47c0*/  HMMA.16816.F32 R52, R128.reuse, R64, RZ ;  /* 0x000000408034723c */ /* 0x040fea00000018ff */
[----:B------:R-:W3:Y:S01]  /*47d0*/  MUFU.EX2 R233, R233 ;  /* 0x000000e900e97308 */ /* 0x000ee20000000800 */
[C---:B------:R-:W-:Y:S06]  /*47e0*/  HMMA.16816.F32 R68, R128.reuse, R80, RZ ;  /* 0x000000508044723c */ /* 0x040fec00000018ff */
[C---:B------:R-:W-:Y:S01]  /*47f0*/  HMMA.16816.F32 R84, R128.reuse, R96, RZ ;  /* 0x000000608054723c */ /* 0x040fe200000018ff */
[----:B------:R-:W-:Y:S05]  /*4800*/  MUFU.EX2 R206, R206 ;  /* 0x000000ce00ce7308 */ /* 0x000fea0000000800 */
[----:B------:R-:W-:Y:S03]  /*4810*/  HMMA.16816.F32 R100, R128, R112, RZ ;  /* 0x000000708064723c */ /* 0x000fe600000018ff */
[----:B------:R-:W4:Y:S01]  /*4820*/  MUFU.EX2 R231, R231 ;  /* 0x000000e700e77308 */ /* 0x000f220000000800 */
[C---:B---3--:R-:W-:Y:S01]  /*4830*/  F2FP.F16.F32.PACK_AB R178, R233.reuse, R202 ;  /* 0x000000cae9b2723e */ /* 0x048fe200000000ff */
[----:B------:R-:W-:Y:S01]  /*4840*/  FADD.FTZ R202, R202, R203 ;  /* 0x000000cbcaca7221 */ /* 0x000fe20000010000 */
[----:B--2---:R-:W-:Y:S03]  /*4850*/  HMMA.16816.F32 R120, R124, R4, RZ ;  /* 0x000000047c78723c */ /* 0x004fe600000018ff */
[----:B------:R-:W-:-:S02]  /*4860*/  FADD.FTZ R233, R233, R202 ;  /* 0x000000cae9e97221 */ /* 0x000fc40000010000 */
[----:B------:R-:W-:Y:S01]  /*4870*/  MUFU.EX2 R220, R220 ;  /* 0x000000dc00dc7308 */ /* 0x000fe20000000800 */
[C---:B------:R-:W-:Y:S06]  /*4880*/  HMMA.16816.F32 R148, R128.reuse, R150, RZ ;  /* 0x000000968094723c */ /* 0x040fec00000018ff */
[----:B------:R-:W-:Y:S01]  /*4890*/  HMMA.16816.F32 R132, R128, R134, RZ ;  /* 0x000000868084723c */ /* 0x000fe200000018ff */
[----:B------:R-:W2:Y:S01]  /*48a0*/  MUFU.EX2 R235, R235 ;  /* 0x000000eb00eb7308 */ /* 0x000ea20000000800 */
[----:B----4-:R-:W-:Y:S01]  /*48b0*/  F2FP.F16.F32.PACK_AB R179, R231, R206 ;  /* 0x000000cee7b3723e */ /* 0x010fe200000000ff */
[----:B------:R-:W-:-:S03]  /*48c0*/  FADD.FTZ R206, R206, R205 ;  /* 0x000000cdcece7221 */ /* 0x000fc60000010000 */
[C---:B------:R-:W-:Y:S01]  /*48d0*/  HMMA.16816.F32 R48, R128.reuse, R50, RZ ;  /* 0x000000328030723c */ /* 0x040fe200000018ff */
[----:B------:R-:W-:Y:S02]  /*48e0*/  FADD.FTZ R231, R231, R206 ;  /* 0x000000cee7e77221 */ /* 0x000fe40000010000 */
[----:B------:R-:W-:Y:S03]  /*48f0*/  MUFU.EX2 R223, R223 ;  /* 0x000000df00df7308 */ /* 0x000fe60000000800 */
[C---:B------:R-:W-:Y:S05]  /*4900*/  HMMA.16816.F32 R64, R128.reuse, R66, RZ ;  /* 0x000000428040723c */ /* 0x040fea00000018ff */
[----:B------:R-:W3:Y:S01]  /*4910*/  MUFU.EX2 R230, R230 ;  /* 0x000000e600e67308 */ /* 0x000ee20000000800 */
        /* <DEDUP_REMOVED lines=12> */
[C---:B------:R-:W-:Y:S01]  /*49e0*/  HMMA.16816.F32 R156, R176.reuse, R172, R156 ;  /* 0x000000acb09c723c */ /* 0x040fe2000000189c */
[----:B--2---:R-:W-:Y:S01]  /*49f0*/  F2FP.F16.F32.PACK_AB R6, R235, R220 ;  /* 0x000000dceb06723e */ /* 0x004fe200000000ff */
[----:B------:R-:W-:Y:S01]  /*4a00*/  FADD.FTZ R220, R220, R207 ;  /* 0x000000cfdcdc7221 */ /* 0x000fe20000010000 */
[C---:B---3--:R-:W-:Y:S01]  /*4a10*/  F2FP.F16.F32.PACK_AB R7, R230.reuse, R223 ;  /* 0x000000dfe607723e */ /* 0x048fe200000000ff */
[----:B------:R-:W-:Y:S02]  /*4a20*/  FADD.FTZ R223, R223, R222 ;  /* 0x000000dedfdf7221 */ /* 0x000fe40000010000 */
[----:B------:R-:W-:Y:S01]  /*4a30*/  HMMA.16816.F32 R140, R176, R32, R140 ;  /* 0x00000020b08c723c */ /* 0x000fe2000000188c */
[----:B------:R-:W-:Y:S01]  /*4a40*/  FADD.FTZ R235, R235, R220 ;  /* 0x000000dcebeb7221 */ /* 0x000fe20000010000 */
[----:B------:R-:W-:-:S04]  /*4a50*/  FADD.FTZ R230, R230, R223 ;  /* 0x000000dfe6e67221 */ /* 0x000fc80000010000 */
        /* <DEDUP_REMOVED lines=32> */
[----:B------:R-:W-:Y:S01]  /*4c60*/  ULDC UR4, c[0x0][0x2d0] ;  /* 0x0000b40000047ab9 */ /* 0x000fe20000000800 */
[----:B------:R-:W-:-:S04]  /*4c70*/  DEPBAR.LE SB0, 0x0 ;  /* 0x000080000000791a */ /* 0x000fc80000000000 */
[----:B------:R-:W-:Y:S01]  /*4c80*/  BAR.SYNC.DEFER_BLOCKING 0x0 ;  /* 0x0000000000007b1d */ /* 0x000fe20000010000 */
[----:B------:R-:W-:Y:S01]  /*4c90*/  ISETP.GE.AND P3, PT, R184, UR4, PT ;  /* 0x00000004b8007c0c */ /* 0x000fe2000bf66270 */
[----:B------:R-:W-:Y:S01]  /*4ca0*/  UIADD3 UR12, UR17, -0x2, URZ ;  /* 0xfffffffe110c7890 */ /* 0x000fe2000fffe03f */
[----:B------:R-:W-:Y:S01]  /*4cb0*/  ISETP.GE.AND P2, PT, R225, UR4, PT ;  /* 0x00000004e1007c0c */ /* 0x000fe2000bf46270 */
[----:B------:R-:W-:Y:S02]  /*4cc0*/  UISETP.GE.AND UP0, UPT, UR17, 0x3, UPT ;  /* 0x000000031100788c */ /* 0x000fe4000bf06270 */
[----:B------:R-:W-:Y:S02]  /*4cd0*/  USHF.R.S32.HI UR5, URZ, 0x1f, UR12 ;  /* 0x0000001f3f057899 */ /* 0x000fe4000801140c */
[----:B------:R-:W-:Y:S01]  /*4ce0*/  UIMAD UR4, UR19, UR12, URZ ;  /* 0x0000000c130472a4 */ /* 0x000fe2000f8e023f */
[----:B------:R-:W-:-:S03]  /*4cf0*/  IMAD.U32 R13, RZ, RZ, UR12 ;  /* 0x0000000cff0d7e24 */ /* 0x000fc6000f8e00ff */
[----:B------:R-:W-:Y:S01]  /*4d00*/  UIMAD UR4, UR5, UR23, UR4 ;  /* 0x00000017050472a4 */ /* 0x000fe2000f8e0204 */
[----:B------:R-:W-:Y:S01]  /*4d10*/  IMAD.WIDE.U32 R12, R13, UR23, R182 ;  /* 0x000000170d0c7c25 */ /* 0x000fe2000f8e00b6 */
[----:B------:R-:W1:Y:S04]  /*4d20*/  @!P3 LDC.64 R10, c[0x0][0x220] ;  /* 0x00008800ff0abb82 */ /* 0x000e680000000a00 */
[----:B------:R-:W-:Y:S01]  /*4d30*/  VIADD R2, R13, UR4 ;  /* 0x000000040d027c36 */ /* 0x000fe20008000000 */
[----:B------:R-:W-:-:S03]  /*4d40*/  IADD3 R0, P0, R12, UR27, RZ ;  /* 0x0000001b0c007c10 */ /* 0x000fc6000ff1e0ff */
[----:B------:R-:W2:Y:S01]  /*4d50*/  @!P2 LDC.64 R8, c[0x0][0x220] ;  /* 0x00008800ff08ab82 */ /* 0x000ea20000000a00 */
[----:B------:R-:W-:Y:S07]  /*4d60*/  @P3 STS.128 [R224+0xa000], RZ ;  /* 0x00a000ffe0003388 */ /* 0x000fee0000000c00 */
[----:B------:R-:W3:Y:S08]  /*4d70*/  @!P3 LDC.64 R6, c[0x0][0x220] ;  /* 0x00008800ff06bb82 */ /* 0x000ef00000000a00 */
[----:B------:R-:W4:Y:S01]  /*4d80*/  @!P2 LDC.64 R4, c[0x0][0x220] ;  /* 0x00008800ff04ab82 */ /* 0x000f220000000a00 */
[----:B-1----:R-:W-:-:S04]  /*4d90*/  @!P3 LEA R10, P5, R12, R10, 0x1 ;  /* 0x0000000a0c0ab211 */ /* 0x002fc800078a08ff */
[C-C-:B------:R-:W-:Y:S02]  /*4da0*/  @!P3 LEA.HI.X R11, R12.reuse, R11, R2.reuse, 0x1, P5 ;  /* 0x0000000b0c0bb211 */ /* 0x140fe400028f0c02 */
[----:B--2---:R-:W-:Y:S02]  /*4db0*/  @!P2 LEA R14, P1, R12, R8, 0x1 ;  /* 0x000000080c0ea211 */ /* 0x004fe400078208ff */
[----:B------:R-:W-:Y:S01]  /*4dc0*/  IADD3.X R8, R2, UR18, RZ, P0, !PT ;  /* 0x0000001202087c10 */ /* 0x000fe200087fe4ff */
[----:B------:R-:W-:Y:S01]  /*4dd0*/  @!PT LDS RZ, [RZ] ;  /* 0x00000000fffff984 */ /* 0x000fe20000000800 */
[----:B------:R-:W-:Y:S01]  /*4de0*/  @!PT LDS RZ, [RZ] ;  /* 0x00000000fffff984 */ /* 0x000fe20000000800 */
[----:B------:R-:W-:Y:S01]  /*4df0*/  @!PT LDS RZ, [RZ] ;  /* 0x00000000fffff984 */ /* 0x000fe20000000800 */
[----:B------:R1:W-:Y:S01]  /*4e00*/  @!P3 LDGSTS.E.BYPASS.LTC128B.128 [R224+0xa000], desc[UR20][R10.64] ;  /* 0x0a0000000ae0bfae */ /* 0x0003e2000b901d54 */
[----:B------:R-:W-:-:S03]  /*4e10*/  @!P2 LEA.HI.X R15, R12, R9, R2, 0x1, P1 ;  /* 0x000000090c0fa211 */ /* 0x000fc600008f0c02 */
[----:B------:R-:W-:Y:S01]  /*4e20*/  @P2 STS.128 [R224+0xb000], RZ ;  /* 0x00b000ffe0002388 */ /* 0x000fe20000000c00 */
[----:B---3--:R-:W-:-:S03]  /*4e30*/  @!P3 LEA R16, P4, R0, R6, 0x1 ;  /* 0x000000060010b211 */ /* 0x008fc600078808ff */
[----:B------:R-:W-:Y:S01]  /*4e40*/  @!PT LDS RZ, [RZ] ;  /* 0x00000000fffff984 */ /* 0x000fe20000000800 */
[----:B------:R-:W-:Y:S01]  /*4e50*/  @!PT LDS RZ, [RZ] ;  /* 0x00000000fffff984 */ /* 0x000fe20000000800 */
[----:B------:R-:W-:Y:S01]  /*4e60*/  @!PT LDS RZ, [RZ] ;  /* 0x00000000fffff984 */ /* 0x000fe20000000800 */
[----:B------:R-:W-:Y:S01]  /*4e70*/  @!P2 LDGSTS.E.BYPASS.LTC128B.128 [R224+0xb000], desc[UR20][R14.64+0x80] ;  /* 0x0b0000800ee0afae */ /* 0x000fe2000b901d54 */
[----:B------:R-:W-:-:S03]  /*4e80*/  @!P3 LEA.HI.X R17, R0, R7, R8, 0x1, P4 ;  /* 0x000000070011b211 */ /* 0x000fc600020f0c08 */
[----:B------:R-:W-:Y:S01]  /*4e90*/  @P3 STS.128 [R224+0xa800], RZ ;  /* 0x00a800ffe0003388 */ /* 0x000fe20000000c00 */
[----:B----4-:R-:W-:-:S03]  /*4ea0*/  @!P2 LEA R24, P0, R0, R4, 0x1 ;  /* 0x000000040018a211 */ /* 0x010fc600078008ff */
        /* <DEDUP_REMOVED lines=10> */
[----:B------:R-:W-:Y:S04]  /*4f50*/  LDSM.16.M88.4 R192, [R219] ;  /* 0x00000000dbc0783b */ /* 0x000fe80000000200 */
[----:B------:R-:W2:Y:S04]  /*4f60*/  LDSM.16.M88.4 R172, [R218+0x8000] ;  /* 0x00800000daac783b */ /* 0x000ea80000000200 */
[----:B------:R-:W4:Y:S04]  /*4f70*/  LDSM.16.M88.4 R196, [R219+0x2000] ;  /* 0x00200000dbc4783b */ /* 0x000f280000000200 */
[----:B------:R-:W5:Y:S04]  /*4f80*/  LDSM.16.M88.4 R20, [R218+0x8800] ;  /* 0x00880000da14783b */ /* 0x000f680000000200 */
[----:B-1----:R-:W-:Y:S04]  /*4f90*/  LDSM.16.M88.4 R8, [R217] ;  /* 0x00000000d908783b */ /* 0x002fe80000000200 */
[----:B------:R-:W1:Y:S04]  /*4fa0*/  LDSM.16.M88.4 R236, [R216] ;  /* 0x00000000d8ec783b */ /* 0x000e680000000200 */
[----:B------:R-:W1:Y:S04]  /*4fb0*/  LDSM.16.M88.4 R4, [R217+0x2000] ;  /* 0x00200000d904783b */ /* 0x000e680000000200 */
[----:B------:R-:W1:Y:S04]  /*4fc0*/  LDSM.16.M88.4 R220, [R216+0x800] ;  /* 0x00080000d8dc783b */ /* 0x000e680000000200 */
[----:B------:R-:W-:Y:S04]  /*4fd0*/  LDSM.16.M88.4 R204, [R215+0x2000] ;  /* 0x00200000d7cc783b */ /* 0x000fe80000000200 */
[----:B------:R-:W1:Y:S04]  /*4fe0*/  LDSM.16.M88.4 R240, [R211+0x8000] ;  /* 0x00800000d3f0783b */ /* 0x000e680000000200 */
[----:B------:R-:W1:Y:S01]  /*4ff0*/  LDSM.16.M88.4 R184, [R215] ;  /* 0x00000000d7b8783b */ /* 0x000e620000000200 */
[-C--:B--2---:R-:W-:Y:S03]  /*5000*/  HMMA.16816.F32 R16, R192, R172.reuse, RZ ;  /* 0x000000acc010723c */ /* 0x084fe600000018ff */
[----:B------:R-:W-:Y:S04]  /*5010*/  LDSM.16.M88.4 R28, [R213] ;  /* 0x00000000d51c783b */ /* 0x000fe80000000200 */
[----:B------:R-:W-:Y:S01]  /*5020*/  LDSM.16.M88.4 R188, [R211+0x8800] ;  /* 0x00880000d3bc783b */ /* 0x000fe20000000200 */
[C---:B----4-:R-:W-:Y:S03]  /*5030*/  HMMA.16816.F32 R12, R196.reuse, R172, RZ ;  /* 0x000000acc40c723c */ /* 0x050fe600000018ff */
[----:B---3--:R-:W-:Y:S03]  /*5040*/  LDSM.16.M88.4 R24, [R213+0x800] ;  /* 0x00080000d518783b */ /* 0x008fe60000000200 */
[-C--:B------:R-:W-:Y:S01]  /*5050*/  HMMA.16816.F32 R176, R196, R174.reuse, RZ ;  /* 0x000000aec4b0723c */ /* 0x080fe200000018ff */
[----:B------:R-:W0:Y:S05]  /*5060*/  LDGDEPBAR ;  /* 0x00000000000079af */ /* 0x000e2a0000000000 */
[----:B------:R-:W-:Y:S06]  /*5070*/  HMMA.16816.F32 R172, R192, R174, RZ ;  /* 0x000000aec0ac723c */ /* 0x000fec00000018ff */
[C---:B-----5:R-:W-:Y:S06]  /*5080*/  HMMA.16816.F32 R200, R196.reuse, R20, RZ ;  /* 0x00000014c4c8723c */ /* 0x060fec00000018ff */
[----:B------:R-:W-:Y:S06]  /*5090*/  HMMA.16816.F32 R196, R196, R22, RZ ;  /* 0x00000016c4c4723c */ /* 0x000fec00000018ff */
[----:B------:R-:W-:Y:S06]  /*50a0*/  HMMA.16816.F32 R32, R192, R20, RZ ;  /* 0x00000014c020723c */ /* 0x000fec00000018ff */
[-C--:B-1----:R-:W-:Y:S06]  /*50b0*/  HMMA.16816.F32 R16, R8, R236.reuse, R16 ;  /* 0x000000ec0810723c */ /* 0x082fec0000001810 */
[C---:B------:R-:W-:Y:S06]  /*50c0*/  HMMA.16816.F32 R12, R4.reuse, R236, R12 ;  /* 0x000000ec040c723c */ /* 0x040fec000000180c */
[----:B------:R-:W-:Y:S06]  /*50d0*/  HMMA.16816.F32 R176, R4, R238, R176 ;  /* 0x000000ee04b0723c */ /* 0x000fec00000018b0 */
[----:B------:R-:W-:Y:S01]  /*50e0*/  HMMA.16816.F32 R192, R192, R22, RZ ;  /* 0x00000016c0c0723c */ /* 0x000fe200000018ff */
[----:B------:R-:W1:Y:S05]  /*50f0*/  LDSM.16.M88.4 R20, [R214+0x2000] ;  /* 0x00200000d614783b */ /* 0x000e6a0000000200 */
[----:B------:R-:W-:Y:S01]  /*5100*/  HMMA.16816.F32 R172, R8, R238, R172 ;  /* 0x000000ee08ac723c */ /* 0x000fe200000018ac */
[----:B------:R-:W-:Y:S05]  /*5110*/  LDSM.16.M88.4 R236, [R219+0x4000] ;  /* 0x00400000dbec783b */ /* 0x000fea0000000200 */
[C---:B------:R-:W-:Y:S06]  /*5120*/  HMMA.16816.F32 R200, R4.reuse, R220, R200 ;  /* 0x000000dc04c8723c */ /* 0x040fec00000018c8 */
[----:B------:R-:W-:Y:S01]  /*5130*/  HMMA.16816.F32 R196, R4, R222, R196 ;  /* 0x000000de04c4723c */ /* 0x000fe200000018c4 */
[----:B------:R-:W2:Y:S05]  /*5140*/  LDSM.16.M88.4 R4, [R214] ;  /* 0x00000000d604783b */ /* 0x000eaa0000000200 */
[-C--:B------:R-:W-:Y:S06]  /*5150*/  HMMA.16816.F32 R12, R204, R240.reuse, R12 ;  /* 0x000000f0cc0c723c */ /* 0x080fec000000180c */
[----:B------:R-:W-:Y:S06]  /*5160*/  HMMA.16816.F32 R16, R184, R240, R16 ;  /* 0x000000f0b810723c */ /* 0x000fec0000001810 */
[----:B------:R-:W-:Y:S06]  /*5170*/  HMMA.16816.F32 R176, R204, R242, R176 ;  /* 0x000000f2ccb0723c */ /* 0x000fec00000018b0 */
[C---:B------:R-:W-:Y:S06]  /*5180*/  HMMA.16816.F32 R32, R8.reuse, R220, R32 ;  /* 0x000000dc0820723c */ /* 0x040fec0000001820 */
[----:B------:R-:W-:Y:S01]  /*5190*/  HMMA.16816.F32 R192, R8, R222, R192 ;  /* 0x000000de08c0723c */ /* 0x000fe200000018c0 */
[----:B------:R-:W3:Y:S04]  /*51a0*/  LDSM.16.M88.4 R8, [R218+0x9000] ;  /* 0x00900000da08783b */ /* 0x000ee80000000200 */
[----:B------:R-:W4:Y:S01]  /*51b0*/  LDSM.16.M88.4 R220, [R219+0x6000] ;  /* 0x00600000dbdc783b */ /* 0x000f220000000200 */
[----:B------:R-:W-:Y:S03]  /*51c0*/  HMMA.16816.F32 R172, R184, R242, R172 ;  /* 0x000000f2b8ac723c */ /* 0x000fe600000018ac */
[----:B------:R-:W-:Y:S03]  /*51d0*/  LDSM.16.M88.4 R240, [R216+0x1000] ;  /* 0x00100000d8f0783b */ /* 0x000fe60000000200 */
[-C--:B-1----:R-:W-:Y:S06]  /*51e0*/  HMMA.16816.F32 R12, R20, R28.reuse, R12 ;  /* 0x0000001c140c723c */ /* 0x082fec000000180c */
[----:B--2---:R-:W-:Y:S06]  /*51f0*/  HMMA.16816.F32 R16, R4, R28, R16 ;  /* 0x0000001c0410723c */ /* 0x004fec0000001810 */
[----:B------:R-:W-:Y:S06]  /*5200*/  HMMA.16816.F32 R176, R20, R30, R176 ;  /* 0x0000001e14b0723c */ /* 0x000fec00000018b0 */
[C---:B------:R-:W-:Y:S06]  /*5210*/  HMMA.16816.F32 R32, R184.reuse, R188, R32 ;  /* 0x000000bcb820723c */ /* 0x040fec0000001820 */
[----:B------:R-:W-:Y:S01]  /*5220*/  HMMA.16816.F32 R192, R184, R190, R192 ;  /* 0x000000beb8c0723c */ /* 0x000fe200000018c0 */
[----:B------:R-:W-:Y:S05]  /*5230*/  LDSM.16.M88.4 R184, [R217+0x6000] ;  /* 0x00600000d9b8783b */ /* 0x000fea0000000200 */
[----:B------:R-:W-:Y:S01]  /*5240*/  HMMA.16816.F32 R172, R4, R30, R172 ;  /* 0x0000001e04ac723c */ /* 0x000fe200000018ac */
[----:B------:R-:W-:Y:S05]  /*5250*/  LDSM.16.M88.4 R28, [R215+0x4000] ;  /* 0x00400000d71c783b */ /* 0x000fea0000000200 */
[C---:B------:R-:W-:Y:S06]  /*5260*/  HMMA.16816.F32 R200, R204.reuse, R188, R200 ;  /* 0x000000bcccc8723c */ /* 0x040fec00000018c8 */
[----:B------:R-:W-:Y:S01]  /*5270*/  HMMA.16816.F32 R196, R204, R190, R196 ;  /* 0x000000beccc4723c */ /* 0x000fe200000018c4 */
[----:B------:R-:W1:Y:S04]  /*5280*/  LDSM.16.M88.4 R188, [R217+0x4000] ;  /* 0x00400000d9bc783b */ /* 0x000e680000000200 */
[----:B------:R-:W2:Y:S01]  /*5290*/  LDSM.16.M88.4 R204, [R218+0x9800] ;  /* 0x00980000dacc783b */ /* 0x000ea20000000200 */
[-C--:B---3--:R-:W-:Y:S06]  /*52a0*/  HMMA.16816.F32 R16, R236, R8.reuse, R16 ;  /* 0x00000008ec10723c */ /* 0x088fec0000001810 */
[C---:B----4-:R-:W-:Y:S06]  /*52b0*/  HMMA.16816.F32 R12, R220.reuse, R8, R12 ;  /* 0x00000008dc0c723c */ /* 0x050fec000000180c */
        /* <DEDUP_REMOVED lines=8> */
[----:B------:R-:W3:Y:S04]  /*5340*/  LDSM.16.M88.4 R20, [R211+0x9000] ;  /* 0x00900000d314783b */ /* 0x000ee80000000200 */
[----:B------:R-:W4:Y:S01]  /*5350*/  LDSM.16.M88.4 R24, [R215+0x6000] ;  /* 0x00600000d718783b */ /* 0x000f220000000200 */
[-C--:B-1----:R-:W-:Y:S06]  /*5360*/  HMMA.16816.F32 R16, R188, R240.reuse, R16 ;  /* 0x000000f0bc10723c */ /* 0x082fec0000001810 */
[C---:B------:R-:W-:Y:S06]  /*5370*/  HMMA.16816.F32 R12, R184.reuse, R240, R12 ;  /* 0x000000f0b80c723c */ /* 0x040fec000000180c */
[----:B------:R-:W-:Y:S06]  /*5380*/  HMMA.16816.F32 R176, R184, R242, R176 ;  /* 0x000000f2b8b0723c */ /* 0x000fec00000018b0 */
[C---:B--2---:R-:W-:Y:S06]  /*5390*/  HMMA.16816.F32 R32, R236.reuse, R204, R32 ;  /* 0x000000ccec20723c */ /* 0x044fec0000001820 */
[----:B------:R-:W-:Y:S01]  /*53a0*/  HMMA.16816.F32 R192, R236, R206, R192 ;  /* 0x000000ceecc0723c */ /* 0x000fe200000018c0 */
[----:B------:R-:W1:Y:S05]  /*53b0*/  LDSM.16.M88.4 R236, [R216+0x1800] ;  /* 0x00180000d8ec783b */ /* 0x000e6a0000000200 */
[----:B------:R-:W-:Y:S01]  /*53c0*/  HMMA.16816.F32 R240, R188, R242, R172 ;  /* 0x000000f2bcf0723c */ /* 0x000fe200000018ac */
[----:B------:R-:W2:Y:S05]  /*53d0*/  LDSM.16.M88.4 R172, [R214+0x6000] ;  /* 0x00600000d6ac783b */ /* 0x000eaa0000000200 */
[-C--:B---3--:R-:W-:Y:S06]  /*53e0*/  HMMA.16816.F32 R16, R28, R20.reuse, R16 ;  /* 0x000000141c10723c */ /* 0x088fec0000001810 */
[C---:B----4-:R-:W-:Y:S06]  /*53f0*/  HMMA.16816.F32 R12, R24.reuse, R20, R12 ;  /* 0x00000014180c723c */ /* 0x050fec000000180c */
[-C--:B------:R-:W-:Y:S06]  /*5400*/  HMMA.16816.F32 R176, R24, R22.reuse, R176 ;  /* 0x0000001618b0723c */ /* 0x080fec00000018b0 */
[----:B------:R-:W-:Y:S01]  /*5410*/  HMMA.16816.F32 R240, R28, R22, R240 ;  /* 0x000000161cf0723c */ /* 0x000fe200000018f0 */
[----:B------:R-:W3:Y:S05]  /*5420*/  LDSM.16.M88.4 R20, [R211+0x9800] ;  /* 0x00980000d314783b */ /* 0x000eea0000000200 */
[C---:B------:R-:W-:Y:S06]  /*5430*/  HMMA.16816.F32 R196, R220.reuse, R206, R196 ;  /* 0x000000cedcc4723c */ /* 0x040fec00000018c4 */
[----:B------:R-:W-:Y:S06]  /*5440*/  HMMA.16816.F32 R200, R220, R204, R200 ;  /* 0x000000ccdcc8723c */ /* 0x000fec00000018c8 */
[----:B-1----:R-:W-:Y:S06]  /*5450*/  HMMA.16816.F32 R32, R188, R236, R32 ;  /* 0x000000ecbc20723c */ /* 0x002fec0000001820 */
[-C--:B------:R-:W-:Y:S06]  /*5460*/  HMMA.16816.F32 R16, R8, R4.reuse, R16 ;  /* 0x000000040810723c */ /* 0x080fec0000001810 */
[----:B--2---:R-:W-:Y:S06]  /*5470*/  HMMA.16816.F32 R12, R172, R4, R12 ;  /* 0x00000004ac0c723c */ /* 0x004fec000000180c */
[-C--:B------:R-:W-:Y:S06]  /*5480*/  HMMA.16816.F32 R240, R8, R6.reuse, R240 ;  /* 0x0000000608f0723c */ /* 0x080fec00000018f0 */
[----:B------:R-:W-:Y:S01]  /*5490*/  HMMA.16816.F32 R176, R172, R6, R176 ;  /* 0x00000006acb0723c */ /* 0x000fe200000018b0 */
[----:B------:R-:W1:Y:S01]  /*54a0*/  LDSM.16.M88.4 R4, [R213+0x1800] ;  /* 0x00180000d504783b */ /* 0x000e620000000200 */
[----:B------:R-:W-:-:S04]  /*54b0*/  DEPBAR.LE SB0, 0x0 ;  /* 0x000080000000791a */ /* 0x000fc80000000000 */
[C---:B------:R-:W-:Y:S01]  /*54c0*/  HMMA.16816.F32 R196, R184.reuse, R238, R196 ;  /* 0x000000eeb8c4723c */ /* 0x040fe200000018c4 */
[----:B------:R-:W-:Y:S01]  /*54d0*/  FMUL.FTZ R0, R16, UR28 ;  /* 0x0000001c10007c20 */ /* 0x000fe20008410000 */
[----:B------:R-:W-:Y:S01]  /*54e0*/  FMUL.FTZ R16, R17, UR28 ;  /* 0x0000001c11107c20 */ /* 0x000fe20008410000 */
[----:B------:R-:W-:Y:S01]  /*54f0*/  FMUL.FTZ R17, R19, UR28 ;  /* 0x0000001c13117c20 */ /* 0x000fe20008410000 */
[----:B------:R-:W-:Y:S02]  /*5500*/  FMUL.FTZ R2, R18, UR28 ;  /* 0x0000001c12027c20 */ /* 0x000fe40008410000 */
[----:B------:R-:W-:Y:S01]  /*5510*/  HMMA.16816.F32 R200, R184, R236, R200 ;  /* 0x000000ecb8c8723c */ /* 0x000fe200000018c8 */
        /* <DEDUP_REMOVED lines=9> */
[----:B------:R-:W4:Y:S01]  /*55b0*/  MUFU.TANH R17, R17 ;  /* 0x0000001100117308 */ /* 0x000f220000002400 */
[----:B------:R-:W-:Y:S01]  /*55c0*/  FMUL.FTZ R15, R243, UR28 ;  /* 0x0000001cf30f7c20 */ /* 0x000fe20008410000 */
[----:B---3--:R-:W-:Y:S01]  /*55d0*/  HMMA.16816.F32 R32, R28, R20, R32 ;  /* 0x000000141c20723c */ /* 0x008fe20000001820 */
[----:B------:R-:W-:-:S05]  /*55e0*/  FMUL.FTZ R176, R176, UR28 ;  /* 0x0000001cb0b07c20 */ /* 0x000fca0008410000 */
[C---:B------:R-:W-:Y:S01]  /*55f0*/  HMMA.16816.F32 R196, R24.reuse, R22, R196 ;  /* 0x0000001618c4723c */ /* 0x040fe200000018c4 */
[----:B------:R-:W3:Y:S05]  /*5600*/  MUFU.TANH R18, R18 ;  /* 0x0000001200127308 */ /* 0x000eea0000002400 */
[----:B------:R-:W-:Y:S03]  /*5610*/  HMMA.16816.F32 R200, R24, R20, R200 ;  /* 0x0000001418c8723c */ /* 0x000fe600000018c8 */
[----:B------:R-:W5:Y:S03]  /*5620*/  MUFU.TANH R19, R19 ;  /* 0x0000001300137308 */ /* 0x000f660000002400 */
[----:B------:R-:W-:Y:S01]  /*5630*/  HMMA.16816.F32 R192, R28, R22, R192 ;  /* 0x000000161cc0723c */ /* 0x000fe200000018c0 */
[----:B------:R-:W-:Y:S01]  /*5640*/  FMUL.FTZ R21, R178, UR28 ;  /* 0x0000001cb2157c20 */ /* 0x000fe20008410000 */
[----:B------:R-:W-:Y:S01]  /*5650*/  FMUL.FTZ R20, R177, UR28 ;  /* 0x0000001cb1147c20 */ /* 0x000fe20008410000 */
[----:B------:R-:W-:-:S02]  /*5660*/  FMUL.FTZ R177, R179, UR28 ;  /* 0x0000001cb3b17c20 */ /* 0x000fc40008410000 */
[----:B------:R-:W5:Y:S01]  /*5670*/  MUFU.TANH R204, R204 ;  /* 0x000000cc00cc7308 */ /* 0x000f620000002400 */
[----:B-1----:R-:W-:Y:S01]  /*5680*/  HMMA.16816.F32 R32, R8, R4, R32 ;  /* 0x000000040820723c */ /* 0x002fe20000001820 */
[----:B------:R-:W-:-:S04]  /*5690*/  IMAD.U32 R29, RZ, RZ, UR12 ;  /* 0x0000000cff1d7e24 */ /* 0x000fc8000f8e00ff */
[----:B------:R-:W-:Y:S01]  /*56a0*/  IMAD R164, R29, 0x20, R164 ;  /* 0x000000201da47824 */ /* 0x000fe200078e02a4 */
[----:B------:R-:W-:Y:S01]  /*56b0*/  HMMA.16816.F32 R196, R172, R6, R196 ;  /* 0x00000006acc4723c */ /* 0x000fe200000018c4 */
[----:B------:R-:W1:Y:S02]  /*56c0*/  MUFU.TANH R205, R205 ;  /* 0x000000cd00cd7308 */ /* 0x000e640000002400 */
[----:B------:R-:W-:-:S03]  /*56d0*/  VIADD R28, R164, 0x1 ;  /* 0x00000001a41c7836 */ /* 0x000fc60000000000 */
[----:B------:R-:W-:Y:S02]  /*56e0*/  HMMA.16816.F32 R200, R172, R4, R200 ;  /* 0x00000004acc8723c */ /* 0x000fe400000018c8 */
[C---:B------:R-:W-:Y:S01]  /*56f0*/  ISETP.GE.AND P4, PT, R28.reuse, R171, PT ;  /* 0x000000ab1c00720c */ /* 0x040fe20003f86270 */
[----:B------:R-:W1:Y:S01]  /*5700*/  MUFU.TANH R176, R176 ;  /* 0x000000b000b07308 */ /* 0x000e620000002400 */
[C---:B------:R-:W-:Y:S02]  /*5710*/  ISETP.GE.AND P1, PT, R28.reuse, R170, PT ;  /* 0x000000aa1c00720c */ /* 0x040fe40003f26270 */
[----:B------:R-:W-:Y:S01]  /*5720*/  HMMA.16816.F32 R192, R8, R6, R192 ;  /* 0x0000000608c0723c */ /* 0x000fe200000018c0 */
[----:B------:R-:W-:Y:S02]  /*5730*/  ISETP.GE.AND P0, PT, R28, R169, PT ;  /* 0x000000a91c00720c */ /* 0x000fe40003f06270 */
[----:B--2---:R-:W-:Y:S02]  /*5740*/  FSEL R24, R16, -INF , !P4 ;  /* 0xff80000010187808 */ /* 0x004fe40006000000 */
[----:B------:R-:W2:Y:S01]  /*5750*/  MUFU.TANH R21, R21 ;  /* 0x0000001500157308 */ /* 0x000ea20000002400 */
[----:B------:R-:W-:Y:S01]  /*5760*/  FMUL.FTZ R32, R32, UR28 ;  /* 0x0000001c20207c20 */ /* 0x000fe20008410000 */
[----:B------:R-:W-:-:S02]  /*5770*/  VIADD R10, R164, 0x8 ;  /* 0x00000008a40a7836 */ /* 0x000fc40000000000 */
[----:B------:R-:W-:Y:S01]  /*5780*/  FMUL.FTZ R35, R35, UR28 ;  /* 0x0000001c23237c20 */ /* 0x000fe20008410000 */
[----:B----4-:R-:W-:Y:S01]  /*5790*/  FSEL R16, R17, -INF , !P1 ;  /* 0xff80000011107808 */ /* 0x010fe20004800000 */
[----:B------:R-:W-:Y:S01]  /*57a0*/  VIADD R8, R164, 0x9 ;  /* 0x00000009a4087836 */ /* 0x000fe20000000000 */
[----:B------:R-:W-:Y:S01]  /*57b0*/  ISETP.GE.AND P6, PT, R28, R3, PT ;  /* 0x000000031c00720c */ /* 0x000fe20003fc6270 */
[----:B------:R-:W-:Y:S01]  /*57c0*/  FMUL.FTZ R196, R196, UR28 ;  /* 0x0000001cc4c47c20 */ /* 0x000fe20008410000 */
[----:B------:R-:W4:Y:S01]  /*57d0*/  MUFU.TANH R14, R14 ;  /* 0x0000000e000e7308 */ /* 0x000f220000002400 */
[C---:B------:R-:W-:Y:S01]  /*57e0*/  ISETP.GE.AND P5, PT, R10.reuse, R171, PT ;  /* 0x000000ab0a00720c */ /* 0x040fe20003fa6270 */
[----:B------:R-:W-:Y:S01]  /*57f0*/  FMUL.FTZ R4, R33, UR28 ;  /* 0x0000001c21047c20 */ /* 0x000fe20008410000 */
[-C--:B------:R-:W-:Y:S01]  /*5800*/  ISETP.GE.AND P4, PT, R10, R170.reuse, PT ;  /* 0x000000aa0a00720c */ /* 0x080fe20003f86270 */
[----:B------:R-:W-:Y:S01]  /*5810*/  FMUL.FTZ R5, R34, UR28 ;  /* 0x0000001c22057c20 */ /* 0x000fe20008410000 */
[----:B------:R-:W-:Y:S01]  /*5820*/  ISETP.GE.AND P1, PT, R10, R169, PT ;  /* 0x000000a90a00720c */ /* 0x000fe20003f26270 */
[----:B------:R-:W-:Y:S01]  /*5830*/  FMUL.FTZ R200, R200, UR28 ;  /* 0x0000001cc8c87c20 */ /* 0x000fe20008410000 */
[----:B---3--:R-:W-:Y:S01]  /*5840*/  FSEL R22, R18, -INF , !P0 ;  /* 0xff80000012167808 */ /* 0x008fe20004000000 */
[----:B------:R-:W3:Y:S01]  /*5850*/  MUFU.TANH R15, R15 ;  /* 0x0000000f000f7308 */ /* 0x000ee20000002400 */
[----:B------:R-:W-:Y:S01]  /*5860*/  ISETP.GE.AND P0, PT, R10, R3, PT ;  /* 0x000000030a00720c */ /* 0x000fe20003f06270 */
[----:B------:R-:W-:Y:S01]  /*5870*/  FMUL.FTZ R202, R202, UR28 ;  /* 0x0000001ccaca7c20 */ /* 0x000fe20008410000 */
[----:B-----5:R-:W-:Y:S01]  /*5880*/  FSEL R19, R19, -INF , !P6 ;  /* 0xff80000013137808 */ /* 0x020fe20007000000 */
[----:B------:R-:W-:Y:S01]  /*5890*/  VIADD R28, R164, 0x11 ;  /* 0x00000011a41c7836 */ /* 0x000fe20000000000 */
[----:B------:R-:W-:Y:S01]  /*58a0*/  FSEL R26, R204, -INF , !P5 ;  /* 0xff800000cc1a7808 */ /* 0x000fe20006800000 */
[----:B------:R-:W-:Y:S01]  /*58b0*/  FMUL.FTZ R194, R194, UR28 ;  /* 0x0000001cc2c27c20 */ /* 0x000fe20008410000 */
[----:B-1----:R-:W-:Y:S01]  /*58c0*/  FSEL R10, R205, -INF , !P4 ;  /* 0xff800000cd0a7808 */ /* 0x002fe20006000000 */
[----:B------:R-:W1:Y:S01]  /*58d0*/  MUFU.TANH R20, R20 ;  /* 0x0000001400147308 */ /* 0x000e620000002400 */
[----:B------:R-:W-:Y:S01]  /*58e0*/  FSEL R176, R176, -INF , !P1 ;  /* 0xff800000b0b07808 */ /* 0x000fe20004800000 */
[----:B------:R-:W-:Y:S01]  /*58f0*/  FMUL.FTZ R203, R203, UR28 ;  /* 0x0000001ccbcb7c20 */ /* 0x000fe20008410000 */
[----:B------:R-:W-:Y:S01]  /*5900*/  ISETP.GE.AND P6, PT, R8, R171, PT ;  /* 0x000000ab0800720c */ /* 0x000fe20003fc6270 */
[----:B------:R-:W-:Y:S01]  /*5910*/  FMUL.FTZ R192, R192, UR28 ;  /* 0x0000001cc0c07c20 */ /* 0x000fe20008410000 */
[CC--:B------:R-:W-:Y:S01]  /*5920*/  ISETP.GE.AND P5, PT, R8.reuse, R170.reuse, PT ;  /* 0x000000aa0800720c */ /* 0x0c0fe20003fa6270 */
[----:B------:R-:W-:Y:S01]  /*5930*/  FMUL.FTZ R201, R201, UR28 ;  /* 0x0000001cc9c97c20 */ /* 0x000fe20008410000 */
[C---:B------:R-:W-:Y:S01]  /*5940*/  ISETP.GE.AND P4, PT, R8.reuse, R169, PT ;  /* 0x000000a90800720c */ /* 0x040fe20003f86270 */
[----:B------:R-:W5:Y:S01]  /*5950*/  MUFU.TANH R206, R32 ;  /* 0x0000002000ce7308 */ /* 0x000f620000002400 */
[----:B------:R-:W-:Y:S01]  /*5960*/  ISETP.GE.AND P1, PT, R8, R3, PT ;  /* 0x000000030800720c */ /* 0x000fe20003f26270 */
[----:B------:R-:W-:Y:S01]  /*5970*/  VIADD R8, R164, 0x10 ;  /* 0x00000010a4087836 */ /* 0x000fe20000000000 */
[----:B--2---:R-:W-:Y:S01]  /*5980*/  FSEL R21, R21, -INF , !P0 ;  /* 0xff80000015157808 */ /* 0x004fe20004000000 */
[----:B------:R-:W-:Y:S01]  /*5990*/  FMUL.FTZ R198, R198, UR28 ;  /* 0x0000001cc6c67c20 */ /* 0x000fe20008410000 */
[----:B----4-:R-:W-:Y:S01]  /*59a0*/  FSEL R14, R14, -INF , !P6 ;  /* 0xff8000000e0e7808 */ /* 0x010fe20007000000 */
[----:B------:R-:W-:Y:S01]  /*59b0*/  FMUL.FTZ R193, R193, UR28 ;  /* 0x0000001cc1c17c20 */ /* 0x000fe20008410000 */
[----:B------:R-:W-:Y:S01]  /*59c0*/  ISETP.GE.AND P0, PT, R8, R171, PT ;  /* 0x000000ab0800720c */ /* 0x000fe20003f06270 */
[----:B------:R-:W2:Y:S01]  /*59d0*/  MUFU.TANH R189, R35 ;  /* 0x0000002300bd7308 */ /* 0x000ea20000002400 */
[----:B---3--:R-:W-:Y:S01]  /*59e0*/  FSEL R18, R15, -INF , !P5 ;  /* 0xff8000000f127808 */ /* 0x008fe20006800000 */
[----:B------:R-:W-:Y:S01]  /*59f0*/  FMUL.FTZ R195, R195, UR28 ;  /* 0x0000001cc3c37c20 */ /* 0x000fe20008410000 */
[----:B-1----:R-:W-:Y:S01]  /*5a00*/  FSEL R20, R20, -INF , !P4 ;  /* 0xff80000014147808 */ /* 0x002fe20006000000 */
[----:B------:R-:W-:Y:S01]  /*5a10*/  FMUL.FTZ R197, R197, UR28 ;  /* 0x0000001cc5c57c20 */ /* 0x000fe20008410000 */
[C---:B------:R-:W-:Y:S01]  /*5a20*/  ISETP.GE.AND P6, PT, R8.reuse, R170, PT ;  /* 0x000000aa0800720c */ /* 0x040fe20003fc6270 */
[----:B------:R-:W-:Y:S01]  /*5a30*/  FMUL.FTZ R199, R199, UR28 ;  /* 0x0000001cc7c77c20 */ /* 0x000fe20008410000 */
[C---:B------:R-:W-:Y:S01]  /*5a40*/  ISETP.GE.AND P5, PT, R8.reuse, R169, PT ;  /* 0x000000a90800720c */ /* 0x040fe20003fa6270 */
[----:B------:R-:W1:Y:S01]  /*5a50*/  MUFU.TANH R177, R177 ;  /* 0x000000b100b17308 */ /* 0x000e620000002400 */
[----:B------:R-:W-:Y:S01]  /*5a60*/  ISETP.GE.AND P4, PT, R8, R3, PT ;  /* 0x000000030800720c */ /* 0x000fe20003f86270 */
[----:B------:R-:W-:Y:S01]  /*5a70*/  VIADD R8, R164, 0x18 ;  /* 0x00000018a4087836 */ /* 0x000fe20000000000 */
[----:B-----5:R-:W-:-:S02]  /*5a80*/  FSEL R206, R206, -INF , !P0 ;  /* 0xff800000cece7808 */ /* 0x020fc40004000000 */
[----:B------:R-:W-:-:S03]  /*5a90*/  ISETP.GE.AND P0, PT, R28, R170, PT ;  /* 0x000000aa1c00720c */ /* 0x000fc60003f06270 */
[----:B------:R-:W3:Y:S01]  /*5aa0*/  MUFU.TANH R236, R196 ;  /* 0x000000c400ec7308 */ /* 0x000ee20000002400 */
[----:B--2---:R-:W-:Y:S02]  /*5ab0*/  FSEL R189, R189, -INF , !P0 ;  /* 0xff800000bdbd7808 */ /* 0x004fe40004000000 */
[----:B------:R-:W-:-:S05]  /*5ac0*/  ISETP.GE.AND P0, PT, R8, R169, PT ;  /* 0x000000a90800720c */ /* 0x000fca0003f06270 */
[----:B------:R-:W2:Y:S01]  /*5ad0*/  MUFU.TANH R13, R13 ;  /* 0x0000000d000d7308 */ /* 0x000ea20000002400 */
[----:B-1----:R-:W-:Y:S02]  /*5ae0*/  FSEL R11, R177, -INF , !P1 ;  /* 0xff800000b10b7808 */ /* 0x002fe40004800000 */
[----:B------:R-:W-:-:S05]  /*5af0*/  ISETP.GE.AND P1, PT, R28, R171, PT ;  /* 0x000000ab1c00720c */ /* 0x000fca0003f26270 */
[----:B------:R-:W-:Y:S01]  /*5b00*/  MUFU.TANH R4, R4 ;  /* 0x0000000400047308 */ /* 0x000fe20000002400 */
[----:B---3--:R-:W-:Y:S02]  /*5b10*/  FSEL R236, R236, -INF , !P0 ;  /* 0xff800000ecec7808 */ /* 0x008fe40004000000 */
[----:B------:R-:W-:-:S05]  /*5b20*/  ISETP.GE.AND P0, PT, R164, R3, PT ;  /* 0x00000003a400720c */ /* 0x000fca0003f06270 */
[----:B------:R-:W1:Y:S01]  /*5b30*/  MUFU.TANH R240, R200 ;  /* 0x000000c800f07308 */ /* 0x000e620000002400 */
[----:B--2---:R-:W-:Y:S02]  /*5b40*/  FSEL R13, R13, -INF , !P0 ;  /* 0xff8000000d0d7808 */ /* 0x004fe40004000000 */
[----:B------:R-:W-:-:S05]  /*5b50*/  PLOP3.LUT P0, PT, PT, PT, UP0, 0x80, 0x0 ;  /* 0x000000000000781c */ /* 0x000fca0003f0f008 */
[----:B------:R-:W2:Y:S08]  /*5b60*/  MUFU.TANH R207, R202 ;  /* 0x000000ca00cf7308 */ /* 0x000eb00000002400 */
[----:B------:R-:W3:Y:S01]  /*5b70*/  MUFU.TANH R5, R5 ;  /* 0x0000000500057308 */ /* 0x000ee20000002400 */
[----:B-1----:R-:W-:Y:S02]  /*5b80*/  FSEL R240, R240, -INF , !P5 ;  /* 0xff800000f0f07808 */ /* 0x002fe40006800000 */
[----:B------:R-:W-:-:S05]  /*5b90*/  ISETP.GE.AND P5, PT, R28, R3, PT ;  /* 0x000000031c00720c */ /* 0x000fca0003fa6270 */
[----:B------:R-:W1:Y:S01]  /*5ba0*/  MUFU.TANH R221, R203 ;  /* 0x000000cb00dd7308 */ /* 0x000e620000002400 */
[----:B--2---:R-:W-:Y:S02]  /*5bb0*/  FSEL R207, R207, -INF , !P4 ;  /* 0xff800000cfcf7808 */ /* 0x004fe40006000000 */
[----:B------:R-:W-:Y:S02]  /*5bc0*/  FSEL R202, R4, -INF , !P1 ;  /* 0xff80000004ca7808 */ /* 0x000fe40004800000 */
[C---:B------:R-:W-:Y:S02]  /*5bd0*/  ISETP.GE.AND P4, PT, R8.reuse, R171, PT ;  /* 0x000000ab0800720c */ /* 0x040fe40003f86270 */
[----:B------:R-:W-:Y:S01]  /*5be0*/  ISETP.GE.AND P1, PT, R8, R170, PT ;  /* 0x000000aa0800720c */ /* 0x000fe20003f26270 */
        /* <DEDUP_REMOVED lines=11> */
[C---:B------:R-:W-:Y:S01]  /*5ca0*/  ISETP.GE.AND P1, PT, R164.reuse, R169, PT ;  /* 0x000000a9a400720c */ /* 0x040fe20003f26270 */
[----:B------:R-:W-:-:S04]  /*5cb0*/  VIADD R164, R164, 0x19 ;  /* 0x00000019a4a47836 */ /* 0x000fc80000000000 */
        /* <DEDUP_REMOVED lines=23> */
[----:B------:R-:W-:Y:S01]  /*5e30*/  UIADD3 UR5, UR17, -0x3, URZ ;  /* 0xfffffffd11057890 */ /* 0x000fe2000fffe03f */
[----:B------:R-:W1:Y:S01]  /*5e40*/  @!P3 LDC.64 R8, c[0x0][0x218] ;  /* 0x00008600ff08bb82 */ /* 0x000e620000000a00 */
[----:B------:R2:W-:Y:S01]  /*5e50*/  @P3 STS.128 [R224+0x8000], RZ ;  /* 0x008000ffe0003388 */ /* 0x0005e20000000c00 */
[----:B------:R-:W-:Y:S01]  /*5e60*/  BSSY B0, `(.L_x_1473) ;  /* 0x000002c000007945 */ /* 0x000fe20003800000 */
[----:B------:R-:W-:Y:S02]  /*5e70*/  USHF.R.S32.HI UR4, URZ, 0x1f, UR5 ;  /* 0x0000001f3f047899 */ /* 0x000fe40008011405 */
[----:B------:R-:W-:Y:S02]  /*5e80*/  UIMAD.WIDE.U32 UR30, UR5, UR8, URZ ;  /* 0x00000008051e72a5 */ /* 0x000fe4000f8e003f */
[----:B------:R-:W-:Y:S01]  /*5e90*/  UIMAD UR4, UR4, UR8, URZ ;  /* 0x00000008040472a4 */ /* 0x000fe2000f8e023f */
[----:B------:R-:W3:Y:S03]  /*5ea0*/  @!P2 LDC.64 R6, c[0x0][0x218] ;  /* 0x00008600ff06ab82 */ /* 0x000ee60000000a00 */
[----:B------:R-:W-:Y:S01]  /*5eb0*/  UIMAD UR4, UR5, UR9, UR4 ;  /* 0x00000009050472a4 */ /* 0x000fe2000f8e0204 */
[----:B------:R-:W-:-:S02]  /*5ec0*/  IMAD.U32 R23, RZ, RZ, UR30 ;  /* 0x0000001eff177e24 */ /* 0x000fc4000f8e00ff */
[----:B------:R-:W-:Y:S01]  /*5ed0*/  IMAD.U32 R2, RZ, RZ, UR30 ;  /* 0x0000001eff027e24 */ /* 0x000fe2000f8e00ff */
[----:B------:R-:W-:Y:S01]  /*5ee0*/  UIADD3 UR4, UR31, UR4, URZ ;  /* 0x000000041f047290 */ /* 0x000fe2000fffe03f */
[----:B------:R-:W4:Y:S01]  /*5ef0*/  @!P3 LDC.64 R4, c[0x0][0x218] ;  /* 0x00008600ff04bb82 */ /* 0x000f220000000a00 */
[----:B------:R-:W-:-:S04]  /*5f00*/  LEA R23, P1, R23, R226, 0x5 ;  /* 0x000000e217177211 */ /* 0x000fc800078228ff */
[----:B------:R-:W-:Y:S01]  /*5f10*/  IMAD.U32 R15, RZ, RZ, UR4 ;  /* 0x00000004ff0f7e24 */ /* 0x000fe2000f8e00ff */
[C---:B------:R-:W-:Y:S02]  /*5f20*/  IADD3 R17, P5, R23.reuse, UR24, RZ ;  /* 0x0000001817117c10 */ /* 0x040fe4000ffbe0ff */
[----:B-1----:R-:W-:Y:S02]  /*5f30*/  @!P3 LEA R8, P6, R23, R8, 0x1 ;  /* 0x000000081708b211 */ /* 0x002fe400078c08ff */
[----:B------:R-:W-:-:S04]  /*5f40*/  LEA.HI.X R2, R2, R229, R15, 0x5, P1 ;  /* 0x000000e502027211 */ /* 0x000fc800008f2c0f */
        /* <DEDUP_REMOVED lines=8> */
[C---:B----4-:R-:W-:Y:S02]  /*5fd0*/  @!P3 LEA R30, P4, R17.reuse, R4, 0x1 ;  /* 0x00000004111eb211 */ /* 0x050fe400078808ff */
        /* <DEDUP_REMOVED lines=20> */
.L_x_1474:
[----:B------:R-:W-:Y:S05]  /*6120*/  BSYNC B0 ;  /* 0x0000000000007941 */ /* 0x000fea0003800000 */
.L_x_1473:
[----:B------:R-:W0:Y:S02]  /*6130*/  LDGDEPBAR ;  /* 0x00000000000079af */ /* 0x000e240000000000 */
.L_x_1472:
[----:B--2---:R-:W-:Y:S01]  /*6140*/  FMNMX.FTZ R9, R168, R0, !PT ;  /* 0x00000000a8097209 */ /* 0x004fe20007810000 */
[----:B------:R-:W-:Y:S01]  /*6150*/  LDSM.16.MT88.4 R32, [R212+0xa000] ;  /* 0x00a00000d420783b */ /* 0x000fe20000004200 */
[----:B-1----:R-:W-:Y:S02]  /*6160*/  FMNMX.FTZ R6, R165, R13, !PT ;  /* 0x0000000da5067209 */ /* 0x002fe40007810000 */
        /* <DEDUP_REMOVED lines=30> */
[----:B------:R-:W2:Y:S01]  /*6350*/  SHFL.BFLY PT, R5, R6, 0x2, 0x1f ;  /* 0x0c401f0006057f89 */ /* 0x000ea200000e0000 */
[----:B------:R-:W-:-:S03]  /*6360*/  FMNMX.FTZ R4, R193, R4, !PT ;  /* 0x00000004c1047209 */ /* 0x000fc60007810000 */
[----:B------:R-:W3:Y:S01]  /*6370*/  SHFL.BFLY PT, R7, R8, 0x2, 0x1f ;  /* 0x0c401f0008077f89 */ /* 0x000ee200000e0000 */
[----:B-1----:R-:W-:-:S03]  /*6380*/  FMNMX.FTZ R15, R2, R15, !PT ;  /* 0x0000000f020f7209 */ /* 0x002fc60007810000 */
[----:B------:R-:W1:Y:S04]  /*6390*/  SHFL.BFLY PT, R9, R4, 0x2, 0x1f ;  /* 0x0c401f0004097f89 */ /* 0x000e6800000e0000 */
[----:B------:R-:W4:Y:S01]  /*63a0*/  SHFL.BFLY PT, R2, R15, 0x1, 0x1f ;  /* 0x0c201f000f027f89 */ /* 0x000f2200000e0000 */
[----:B--2---:R-:W-:Y:S02]  /*63b0*/  FMNMX.FTZ R5, R6, R5, !PT ;  /* 0x0000000506057209 */ /* 0x004fe40007810000 */
[----:B---3--:R-:W-:-:S03]  /*63c0*/  FMNMX.FTZ R7, R8, R7, !PT ;  /* 0x0000000708077209 */ /* 0x008fc60007810000 */
[----:B------:R-:W2:Y:S01]  /*63d0*/  SHFL.BFLY PT, R232, R5, 0x1, 0x1f ;  /* 0x0c201f0005e87f89 */ /* 0x000ea200000e0000 */
[----:B-1----:R-:W-:-:S03]  /*63e0*/  FMNMX.FTZ R9, R4, R9, !PT ;  /* 0x0000000904097209 */ /* 0x002fc60007810000 */
[----:B------:R-:W1:Y:S01]  /*63f0*/  SHFL.BFLY PT, R234, R7, 0x1, 0x1f ;  /* 0x0c201f0007ea7f89 */ /* 0x000e6200000e0000 */
[----:B----4-:R-:W-:-:S03]  /*6400*/  FMNMX.FTZ R2, R15, R2, !PT ;  /* 0x000000020f027209 */ /* 0x010fc60007810000 */
[----:B------:R-:W3:Y:S01]  /*6410*/  SHFL.BFLY PT, R4, R9, 0x1, 0x1f ;  /* 0x0c201f0009047f89 */ /* 0x000ee200000e0000 */
[C---:B------:R-:W-:Y:S01]  /*6420*/  FSETP.NEU.FTZ.AND P6, PT, R2.reuse, -INF , PT ;  /* 0xff8000000200780b */ /* 0x040fe20003fdd000 */
[----:B------:R-:W-:-:S03]  /*6430*/  FMUL.FTZ R199, R2, UR10 ;  /* 0x0000000a02c77c20 */ /* 0x000fc60008410000 */
[----:B------:R-:W-:Y:S02]  /*6440*/  FSEL R17, R2, RZ, P6 ;  /* 0x000000ff02117208 */ /* 0x000fe40003000000 */
[----:B------:R-:W-:-:S03]  /*6450*/  FSEL R199, R199, RZ, P6 ;  /* 0x000000ffc7c77208 */ /* 0x000fc60003000000 */
[----:B------:R-:W-:Y:S02]  /*6460*/  FADD.FTZ R17, R168, -R17 ;  /* 0x80000011a8117221 */ /* 0x000fe40000010000 */
[--C-:B------:R-:W-:Y:S01]  /*6470*/  FFMA.FTZ R188, R0, UR10, -R199.reuse ;  /* 0x0000000a00bc7c23 */ /* 0x100fe200080108c7 */
[--C-:B------:R-:W-:Y:S01]  /*6480*/  FFMA.FTZ R187, R24, UR10, -R199.reuse ;  /* 0x0000000a18bb7c23 */ /* 0x100fe200080108c7 */
[----:B--2---:R-:W-:Y:S01]  /*6490*/  FMNMX.FTZ R232, R5, R232, !PT ;  /* 0x000000e805e87209 */ /* 0x004fe20007810000 */
[----:B------:R-:W-:Y:S01]  /*64a0*/  FMUL.FTZ R17, R17, UR10 ;  /* 0x0000000a11117c20 */ /* 0x000fe20008410000 */
[--C-:B------:R-:W-:Y:S01]  /*64b0*/  FFMA.FTZ R186, R26, UR10, -R199.reuse ;  /* 0x0000000a1aba7c23 */ /* 0x100fe200080108c7 */
[----:B------:R-:W-:Y:S01]  /*64c0*/  FFMA.FTZ R185, R14, UR10, -R199 ;  /* 0x0000000a0eb97c23 */ /* 0x000fe200080108c7 */
[C---:B------:R-:W-:Y:S01]  /*64d0*/  FSETP.NEU.FTZ.AND P1, PT, R232.reuse, -INF , PT ;  /* 0xff800000e800780b */ /* 0x040fe20003f3d000 */
[C---:B------:R-:W-:Y:S01]  /*64e0*/  FMUL.FTZ R220, R232.reuse, UR10 ;  /* 0x0000000ae8dc7c20 */ /* 0x040fe20008410000 */
[----:B-1----:R-:W-:Y:S01]  /*64f0*/  FMNMX.FTZ R234, R7, R234, !PT ;  /* 0x000000ea07ea7209 */ /* 0x002fe20007810000 */
[----:B------:R-:W1:Y:S01]  /*6500*/  MUFU.EX2 R200, R17 ;  /* 0x0000001100c87308 */ /* 0x000e620000000800 */
[----:B---3--:R-:W-:Y:S01]  /*6510*/  FMNMX.FTZ R0, R9, R4, !PT ;  /* 0x0000000409007209 */ /* 0x008fe20007810000 */
[----:B------:R-:W-:Y:S01]  /*6520*/  LDSM.16.MT88.4 R24, [R209+0xa000] ;  /* 0x00a00000d118783b */ /* 0x000fe20000004200 */
[----:B------:R-:W-:Y:S01]  /*6530*/  FSEL R4, R232, RZ, P1 ;  /* 0x000000ffe8047208 */ /* 0x000fe20000800000 */
[C---:B------:R-:W-:Y:S01]  /*6540*/  FMUL.FTZ R223, R234.reuse, UR10 ;  /* 0x0000000aeadf7c20 */ /* 0x040fe20008410000 */
[----:B------:R-:W-:Y:S01]  /*6550*/  FSETP.NEU.FTZ.AND P4, PT, R234, -INF , PT ;  /* 0xff800000ea00780b */ /* 0x000fe20003f9d000 */
[C---:B------:R-:W-:Y:S01]  /*6560*/  FMUL.FTZ R197, R0.reuse, UR10 ;  /* 0x0000000a00c57c20 */ /* 0x040fe20008410000 */
[----:B------:R-:W-:Y:S01]  /*6570*/  FSETP.NEU.FTZ.AND P5, PT, R0, -INF , PT ;  /* 0xff8000000000780b */ /* 0x000fe20003fbd000 */
[----:B------:R-:W-:Y:S01]  /*6580*/  FADD.FTZ R4, R165, -R4 ;  /* 0x80000004a5047221 */ /* 0x000fe20000010000 */
[----:B------:R-:W-:Y:S01]  /*6590*/  FSEL R5, R234, RZ, P4 ;  /* 0x000000ffea057208 */ /* 0x000fe20002000000 */
[----:B------:R-:W-:Y:S01]  /*65a0*/  MUFU.EX2 R188, R188 ;  /* 0x000000bc00bc7308 */ /* 0x000fe20000000800 */
[----:B------:R-:W-:Y:S01]  /*65b0*/  FSEL R197, R197, RZ, P5 ;  /* 0x000000ffc5c57208 */ /* 0x000fe20002800000 */
[----:B------:R-:W-:Y:S01]  /*65c0*/  FMUL.FTZ R191, R4, UR10 ;  /* 0x0000000a04bf7c20 */ /* 0x000fe20008410000 */
[----:B------:R-:W-:Y:S01]  /*65d0*/  FSEL R4, R0, RZ, P5 ;  /* 0x000000ff00047208 */ /* 0x000fe20002800000 */
[----:B------:R-:W-:Y:S01]  /*65e0*/  FADD.FTZ R192, R166, -R5 ;  /* 0x80000005a6c07221 */ /* 0x000fe20000010000 */
[----:B------:R-:W-:Y:S01]  /*65f0*/  FSEL R223, R223, RZ, P4 ;  /* 0x000000ffdfdf7208 */ /* 0x000fe20002000000 */
[--C-:B------:R-:W-:Y:S01]  /*6600*/  FFMA.FTZ R5, R16, UR10, -R197.reuse ;  /* 0x0000000a10057c23 */ /* 0x100fe200080108c5 */
[----:B------:R-:W-:Y:S01]  /*6610*/  FSEL R220, R220, RZ, P1 ;  /* 0x000000ffdcdc7208 */ /* 0x000fe20000800000 */
[----:B------:R-:W-:Y:S01]  /*6620*/  FADD.FTZ R16, R167, -R4 ;  /* 0x80000004a7107221 */ /* 0x000fe20000010000 */
[----:B------:R-:W-:Y:S01]  /*6630*/  FFMA.FTZ R179, R28, UR10, -R197 ;  /* 0x0000000a1cb37c23 */ /* 0x000fe200080108c5 */
[--C-:B------:R-:W-:Y:S01]  /*6640*/  FFMA.FTZ R178, R176, UR10, -R223.reuse ;  /* 0x0000000ab0b27c23 */ /* 0x100fe200080108df */
[--C-:B------:R-:W-:Y:S01]  /*6650*/  FFMA.FTZ R184, R12, UR10, -R223.reuse ;  /* 0x0000000a0cb87c23 */ /* 0x100fe200080108df */
[----:B------:R-:W-:Y:S01]  /*6660*/  FMUL.FTZ R16, R16, UR10 ;  /* 0x0000000a10107c20 */ /* 0x000fe20008410000 */
[--C-:B------:R-:W-:Y:S01]  /*6670*/  FFMA.FTZ R177, R22, UR10, -R223.reuse ;  /* 0x0000000a16b17c23 */ /* 0x100fe200080108df */
[----:B------:R-:W-:Y:S01]  /*6680*/  FFMA.FTZ R175, R20, UR10, -R223 ;  /* 0x0000000a14af7c23 */ /* 0x000fe200080108df */
[--C-:B------:R-:W-:Y:S01]  /*6690*/  FFMA.FTZ R176, R13, UR10, -R220.reuse ;  /* 0x0000000a0db07c23 */ /* 0x100fe200080108dc */
[--C-:B------:R-:W-:Y:S01]  /*66a0*/  FFMA.FTZ R174, R19, UR10, -R220.reuse ;  /* 0x0000000a13ae7c23 */ /* 0x100fe200080108dc */
[--C-:B------:R-:W-:Y:S01]  /*66b0*/  FFMA.FTZ R173, R21, UR10, -R220.reuse ;  /* 0x0000000a15ad7c23 */ /* 0x100fe200080108dc */
[--C-:B------:R-:W-:Y:S01]  /*66c0*/  FFMA.FTZ R190, R11, UR10, -R220.reuse ;  /* 0x0000000a0bbe7c23 */ /* 0x100fe200080108dc */
[----:B------:R2:W-:Y:S01]  /*66d0*/  MUFU.EX2 R168, R5 ;  /* 0x0000000500a87308 */ /* 0x0005e20000000800 */
[--C-:B------:R-:W-:Y:S01]  /*66e0*/  FFMA.FTZ R196, R10, UR10, -R197.reuse ;  /* 0x0000000a0ac47c23 */ /* 0x100fe200080108c5 */
[----:B------:R-:W-:Y:S01]  /*66f0*/  FFMA.FTZ R195, R18, UR10, -R197 ;  /* 0x0000000a12c37c23 */ /* 0x000fe200080108c5 */
[----:B------:R-:W3:Y:S01]  /*6700*/  LDSM.16.MT88.4 R28, [R210+0xa000] ;  /* 0x00a00000d21c783b */ /* 0x000ee20000004200 */
[----:B------:R-:W-:Y:S01]  /*6710*/  FMUL.FTZ R192, R192, UR10 ;  /* 0x0000000ac0c07c20 */ /* 0x000fe20008410000 */
[-C--:B-1----:R-:W-:Y:S01]  /*6720*/  FMUL.FTZ R160, R160, R200.reuse ;  /* 0x000000c8a0a07220 */ /* 0x082fe20000410000 */
[-C--:B------:R-:W-:Y:S01]  /*6730*/  FMUL.FTZ R161, R161, R200.reuse ;  /* 0x000000c8a1a17220 */ /* 0x080fe20000410000 */
[----:B------:R-:W1:Y:S01]  /*6740*/  LDSM.16.MT88.4 R20, [R208+0xa000] ;  /* 0x00a00000d014783b */ /* 0x000e620000004200 */
[----:B------:R4:W5:Y:S01]  /*6750*/  MUFU.EX2 R201, R16 ;  /* 0x0000001000c97308 */ /* 0x0009620000000800 */
[-C--:B------:R-:W-:Y:S01]  /*6760*/  FMUL.FTZ R148, R148, R200.reuse ;  /* 0x000000c894947220 */ /* 0x080fe20000410000 */
[-C--:B------:R-:W-:Y:S01]  /*6770*/  FMUL.FTZ R149, R149, R200.reuse ;  /* 0x000000c895957220 */ /* 0x080fe20000410000 */
[----:B------:R-:W1:Y:S01]  /*6780*/  LDSM.16.MT88.4 R12, [R212+0xb000] ;  /* 0x00b00000d40c783b */ /* 0x000e620000004200 */
[-C--:B------:R-:W-:Y:S01]  /*6790*/  FMUL.FTZ R144, R144, R200.reuse ;  /* 0x000000c890907220 */ /* 0x080fe20000410000 */
[-C--:B------:R-:W-:Y:S01]  /*67a0*/  FMUL.FTZ R145, R145, R200.reuse ;  /* 0x000000c891917220 */ /* 0x080fe20000410000 */
[-C--:B------:R-:W-:Y:S01]  /*67b0*/  FMUL.FTZ R132, R132, R200.reuse ;  /* 0x000000c884847220 */ /* 0x080fe20000410000 */
[----:B------:R-:W1:Y:S01]  /*67c0*/  LDSM.16.MT88.4 R8, [R210+0xb000] ;  /* 0x00b00000d208783b */ /* 0x000e620000004200 */
[----:B------:R-:W-:Y:S01]  /*67d0*/  MUFU.EX2 R184, R184 ;  /* 0x000000b800b87308 */ /* 0x000fe20000000800 */
[-C--:B------:R-:W-:Y:S01]  /*67e0*/  FMUL.FTZ R133, R133, R200.reuse ;  /* 0x000000c885857220 */ /* 0x080fe20000410000 */
[-C--:B------:R-:W-:Y:S01]  /*67f0*/  FMUL.FTZ R36, R36, R200.reuse ;  /* 0x000000c824247220 */ /* 0x080fe20000410000 */
[----:B--2---:R-:W2:Y:S01]  /*6800*/  LDSM.16.MT88.4 R4, [R209+0xb000] ;  /* 0x00b00000d104783b */ /* 0x004ea20000004200 */
[-C--:B------:R-:W-:Y:S01]  /*6810*/  FMUL.FTZ R37, R37, R200.reuse ;  /* 0x000000c825257220 */ /* 0x080fe20000410000 */
[-C--:B------:R-:W-:Y:S01]  /*6820*/  FMUL.FTZ R48, R48, R200.reuse ;  /* 0x000000c830307220 */ /* 0x080fe20000410000 */
[-C--:B------:R-:W-:Y:S01]  /*6830*/  FMUL.FTZ R49, R49, R200.reuse ;  /* 0x000000c831317220 */ /* 0x080fe20000410000 */
[-C--:B------:R-:W-:Y:S01]  /*6840*/  FMUL.FTZ R52, R52, R200.reuse ;  /* 0x000000c834347220 */ /* 0x080fe20000410000 */
[----:B------:R-:W3:Y:S01]  /*6850*/  MUFU.EX2 R177, R177 ;  /* 0x000000b100b17308 */ /* 0x000ee20000000800 */
[----:B----4-:R-:W4:Y:S01]  /*6860*/  LDSM.16.MT88.4 R16, [R208+0xb000] ;  /* 0x00b00000d010783b */ /* 0x010f220000004200 */
[-C--:B-----5:R-:W-:Y:S01]  /*6870*/  FMUL.FTZ R162, R162, R201.reuse ;  /* 0x000000c9a2a27220 */ /* 0x0a0fe20000410000 */
        /* <DEDUP_REMOVED lines=27> */
[----:B------:R-:W-:Y:S01]  /*6a30*/  FMUL.FTZ R81, R81, R200 ;  /* 0x000000c851517220 */ /* 0x000fe20000410000 */
        /* <DEDUP_REMOVED lines=14> */
[----:B------:R-:W-:Y:S01]  /*6b20*/  FMUL.FTZ R101, R101, R200 ;  /* 0x000000c865657220 */ /* 0x000fe20000410000 */
[-C--:B------:R-:W-:Y:S01]  /*6b30*/  FMUL.FTZ R102, R102, R201.reuse ;  /* 0x000000c966667220 */ /* 0x080fe20000410000 */
[-C--:B------:R-:W-:Y:S01]  /*6b40*/  FMUL.FTZ R103, R103, R201.reuse ;  /* 0x000000c967677220 */ /* 0x080fe20000410000 */
        /* <DEDUP_REMOVED lines=12> */
[----:B------:R-:W-:Y:S01]  /*6c10*/  FMUL.FTZ R129, R129, R200 ;  /* 0x000000c881817220 */ /* 0x000fe20000410000 */
[-C--:B------:R-:W-:Y:S01]  /*6c20*/  FMUL.FTZ R130, R130, R201.reuse ;  /* 0x000000c982827220 */ /* 0x080fe20000410000 */
[----:B------:R-:W-:Y:S01]  /*6c30*/  FMUL.FTZ R131, R131, R201 ;  /* 0x000000c983837220 */ /* 0x000fe20000410000 */
[--C-:B------:R-:W-:Y:S01]  /*6c40*/  FFMA.FTZ R237, R240, UR10, -R223.reuse ;  /* 0x0000000af0ed7c23 */ /* 0x100fe200080108df */
[----:B------:R-:W1:Y:S01]  /*6c50*/  MUFU.EX2 R191, R191 ;  /* 0x000000bf00bf7308 */ /* 0x000e620000000800 */
[----:B-----5:R-:W-:Y:S01]  /*6c60*/  F2FP.F16.F32.PACK_AB R167, R190, R173 ;  /* 0x000000adbea7723e */ /* 0x020fe200000000ff */
[--C-:B------:R-:W-:Y:S01]  /*6c70*/  FFMA.FTZ R238, R238, UR10, -R223.reuse ;  /* 0x0000000aeeee7c23 */ /* 0x100fe200080108df */
[--C-:B------:R-:W-:Y:S01]  /*6c80*/  FFMA.FTZ R236, R236, UR10, -R223.reuse ;  /* 0x0000000aecec7c23 */ /* 0x100fe200080108df */
[----:B------:R-:W-:Y:S01]  /*6c90*/  FFMA.FTZ R223, R222, UR10, -R223 ;  /* 0x0000000adedf7c23 */ /* 0x000fe200080108df */
[--C-:B------:R-:W-:Y:S01]  /*6ca0*/  FFMA.FTZ R207, R207, UR10, -R220.reuse ;  /* 0x0000000acfcf7c23 */ /* 0x100fe200080108dc */
[--C-:B------:R-:W-:Y:S01]  /*6cb0*/  FFMA.FTZ R222, R221, UR10, -R220.reuse ;  /* 0x0000000addde7c23 */ /* 0x100fe200080108dc */
[--C-:B------:R-:W-:Y:S01]  /*6cc0*/  FFMA.FTZ R205, R205, UR10, -R220.reuse ;  /* 0x0000000acdcd7c23 */ /* 0x100fe200080108dc */
[----:B------:R-:W5:Y:S01]  /*6cd0*/  MUFU.EX2 R187, R187 ;  /* 0x000000bb00bb7308 */ /* 0x000f620000000800 */
        /* <DEDUP_REMOVED lines=70> */
[----:B------:R-:W-:Y:S01]  /*7140*/  FFMA.FTZ R220, R203, UR10, -R220 ;  /* 0x0000000acbdc7c23 */ /* 0x000fe200080108dc */
[----:B------:R-:W-:Y:S01]  /*7150*/  MUFU.EX2 R237, R237 ;  /* 0x000000ed00ed7308 */ /* 0x000fe20000000800 */
[--C-:B------:R-:W-:Y:S01]  /*7160*/  FFMA.FTZ R203, R206, UR10, -R199.reuse ;  /* 0x0000000acecb7c23 */ /* 0x100fe200080108c7 */
[----:B------:R-:W-:Y:S01]  /*7170*/  FFMA.FTZ R202, R202, UR10, -R199 ;  /* 0x0000000acaca7c23 */ /* 0x000fe200080108c7 */
[--C-:B------:R-:W-:Y:S01]  /*7180*/  FFMA.FTZ R172, R172, UR10, -R197.reuse ;  /* 0x0000000aacac7c23 */ /* 0x100fe200080108c5 */
[C---:B------:R-:W-:Y:S01]  /*7190*/  HMMA.16816.F32 R152, R164.reuse, R34, R152 ;  /* 0x00000022a498723c */ /* 0x040fe20000001898 */
[----:B------:R-:W-:Y:S01]  /*71a0*/  FFMA.FTZ R189, R189, UR10, -R197 ;  /* 0x0000000abdbd7c23 */ /* 0x000fe200080108c5 */
[--C-:B------:R-:W-:Y:S01]  /*71b0*/  FFMA.FTZ R204, R204, UR10, -R199.reuse ;  /* 0x0000000acccc7c23 */ /* 0x100fe200080108c7 */
[----:B------:R-:W-:Y:S01]  /*71c0*/  FFMA.FTZ R199, R198, UR10, -R199 ;  /* 0x0000000ac6c77c23 */ /* 0x000fe200080108c7 */
[----:B------:R-:W3:Y:S01]  /*71d0*/  MUFU.EX2 R238, R238 ;  /* 0x000000ee00ee7308 */ /* 0x000ee20000000800 */
[--C-:B------:R-:W-:Y:S01]  /*71e0*/  FFMA.FTZ R194, R194, UR10, -R197.reuse ;  /* 0x0000000ac2c27c23 */ /* 0x100fe200080108c5 */
[----:B------:R-:W-:Y:S01]  /*71f0*/  HMMA.16816.F32 R140, R164, R28, R140 ;  /* 0x0000001ca48c723c */ /* 0x000fe2000000188c */
[----:B------:R-:W-:Y:S01]  /*7200*/  FFMA.FTZ R193, R193, UR10, -R197 ;  /* 0x0000000ac1c17c23 */ /* 0x000fe200080108c5 */
[----:B------:R-:W-:Y:S01]  /*7210*/  FFMA.FTZ R184, R233, R192, R184 ;  /* 0x000000c0e9b87223 */ /* 0x000fe200000100b8 */
[----:B------:R-:W-:-:S03]  /*7220*/  FFMA.FTZ R191, R231, R191, R176 ;  /* 0x000000bfe7bf7223 */ /* 0x000fc600000100b0 */
        /* <DEDUP_REMOVED lines=10> */
[----:B------:R-:W-:-:S04]  /*72d0*/  FADD.FTZ R190, R190, R173 ;  /* 0x000000adbebe7221 */ /* 0x000fc80000010000 */
[----:B------:R-:W-:Y:S01]  /*72e0*/  MUFU.EX2 R207, R207 ;  /* 0x000000cf00cf7308 */ /* 0x000fe20000000800 */
[C---:B------:R-:W-:Y:S06]  /*72f0*/  HMMA.16816.F32 R56, R164.reuse, R20, R56 ;  /* 0x00000014a438723c */ /* 0x040fec0000001838 */
[C---:B------:R-:W-:Y:S01]  /*7300*/  HMMA.16816.F32 R60, R164.reuse, R22, R60 ;  /* 0x00000016a43c723c */ /* 0x040fe2000000183c */
[----:B------:R-:W3:Y:S05]  /*7310*/  MUFU.EX2 R222, R222 ;  /* 0x000000de00de7308 */ /* 0x000eea0000000800 */
[C---:B------:R-:W-:Y:S03]  /*7320*/  HMMA.16816.F32 R72, R164.reuse, R12, R72 ;  /* 0x0000000ca448723c */ /* 0x040fe60000001848 */
[----:B------:R-:W-:Y:S03]  /*7330*/  MUFU.EX2 R205, R205 ;  /* 0x000000cd00cd7308 */ /* 0x000fe60000000800 */
[C---:B------:R-:W-:Y:S05]  /*7340*/  HMMA.16816.F32 R76, R164.reuse, R14, R76 ;  /* 0x0000000ea44c723c */ /* 0x040fea000000184c */
[----:B------:R-:W3:Y:S01]  /*7350*/  MUFU.EX2 R220, R220 ;  /* 0x000000dc00dc7308 */ /* 0x000ee20000000800 */
[C---:B------:R-:W-:Y:S06]  /*7360*/  HMMA.16816.F32 R88, R164.reuse, R8, R88 ;  /* 0x00000008a458723c */ /* 0x040fec0000001858 */
[C---:B------:R-:W-:Y:S01]  /*7370*/  HMMA.16816.F32 R92, R164.reuse, R10, R92 ;  /* 0x0000000aa45c723c */ /* 0x040fe2000000185c */
[----:B------:R-:W-:Y:S05]  /*7380*/  MUFU.EX2 R203, R203 ;  /* 0x000000cb00cb7308 */ /* 0x000fea0000000800 */
[C---:B--2---:R-:W-:Y:S03]  /*7390*/  HMMA.16816.F32 R104, R164.reuse, R4, R104 ;  /* 0x00000004a468723c */ /* 0x044fe60000001868 */
[----:B------:R-:W2:Y:S03]  /*73a0*/  MUFU.EX2 R202, R202 ;  /* 0x000000ca00ca7308 */ /* 0x000ea60000000800 */
[C---:B------:R-:W-:Y:S05]  /*73b0*/  HMMA.16816.F32 R108, R164.reuse, R6, R108 ;  /* 0x00000006a46c723c */ /* 0x040fea000000186c */
[----:B------:R-:W-:Y:S01]  /*73c0*/  MUFU.EX2 R172, R172 ;  /* 0x000000ac00ac7308 */ /* 0x000fe20000000800 */
[C---:B----4-:R-:W-:Y:S06]  /*73d0*/  HMMA.16816.F32 R120, R164.reuse, R16, R120 ;  /* 0x00000010a478723c */ /* 0x050fec0000001878 */
[----:B------:R-:W-:Y:S01]  /*73e0*/  HMMA.16816.F32 R124, R164, R18, R124 ;  /* 0x00000012a47c723c */ /* 0x000fe2000000187c */
[----:B------:R-:W4:Y:S06]  /*73f0*/  MUFU.EX2 R189, R189 ;  /* 0x000000bd00bd7308 */ /* 0x000f2c0000000800 */
[----:B-----5:R-:W-:Y:S01]  /*7400*/  F2FP.F16.F32.PACK_AB R164, R187, R188 ;  /* 0x000000bcbba4723e */ /* 0x020fe200000000ff */
[----:B------:R-:W-:Y:S01]  /*7410*/  FFMA.FTZ R188, R235, R200, R188 ;  /* 0x000000c8ebbc7223 */ /* 0x000fe200000100bc */
[----:B-1----:R-:W-:Y:S01]  /*7420*/  F2FP.F16.F32.PACK_AB R165, R168, R179 ;  /* 0x000000b3a8a5723e */ /* 0x002fe200000000ff */
[----:B------:R-:W-:Y:S01]  /*7430*/  FFMA.FTZ R179, R230, R201, R179 ;  /* 0x000000c9e6b37223 */ /* 0x000fe200000100b3 */
[----:B------:R-:W-:Y:S01]  /*7440*/  F2FP.F16.F32.PACK_AB R166, R185, R186 ;  /* 0x000000bab9a6723e */ /* 0x000fe200000000ff */
[----:B------:R-:W-:Y:S01]  /*7450*/  MUFU.EX2 R204, R204 ;  /* 0x000000cc00cc7308 */ /* 0x000fe20000000800 */
[----:B---3--:R-:W-:Y:S01]  /*7460*/  F2FP.F16.F32.PACK_AB R167, R195, R196 ;  /* 0x000000c4c3a7723e */ /* 0x008fe200000000ff */
[----:B------:R-:W-:Y:S01]  /*7470*/  FADD.FTZ R187, R187, R188 ;  /* 0x000000bcbbbb7221 */ /* 0x000fe20000010000 */
[----:B------:R-:W-:Y:S01]  /*7480*/  FADD.FTZ R179, R168, R179 ;  /* 0x000000b3a8b37221 */ /* 0x000fe20000010000 */
[----:B------:R-:W-:-:S02]  /*7490*/  MOV R168, R2 ;  /* 0x0000000200a87202 */ /* 0x000fc40000000f00 */
[----:B------:R-:W-:Y:S01]  /*74a0*/  FADD.FTZ R186, R186, R187 ;  /* 0x000000bbbaba7221 */ /* 0x000fe20000010000 */
[----:B------:R-:W-:Y:S01]  /*74b0*/  FADD.FTZ R196, R196, R179 ;  /* 0x000000b3c4c47221 */ /* 0x000fe20000010000 */
[----:B------:R-:W-:Y:S01]  /*74c0*/  HMMA.16816.F32 R160, R164, R32, R160 ;  /* 0x00000020a4a0723c */ /* 0x000fe200000018a0 */
[----:B------:R-:W1:Y:S01]  /*74d0*/  MUFU.EX2 R199, R199 ;  /* 0x000000c700c77308 */ /* 0x000e620000000800 */
        /* <DEDUP_REMOVED lines=11> */
[----:B------:R-:W5:Y:S05]  /*7590*/  LDSM.16.MT88.4 R24, [R212+0xa800] ;  /* 0x00a80000d418783b */ /* 0x000f6a0000004200 */
[C---:B------:R-:W-:Y:S06]  /*75a0*/  HMMA.16816.F32 R52, R164.reuse, R20, R52 ;  /* 0x00000014a434723c */ /* 0x040fec0000001834 */
[C---:B------:R-:W-:Y:S01]  /*75b0*/  HMMA.16816.F32 R64, R164.reuse, R22, R64 ;  /* 0x00000016a440723c */ /* 0x040fe20000001840 */
[----:B------:R-:W2:Y:S05]  /*75c0*/  LDSM.16.MT88.4 R20, [R208+0xa800] ;  /* 0x00a80000d014783b */ /* 0x000eaa0000004200 */
        /* <DEDUP_REMOVED lines=11> */
[----:B------:R-:W4:Y:S06]  /*7680*/  LDSM.16.MT88.4 R16, [R212+0xb800] ;  /* 0x00b80000d410783b */ /* 0x000f2c0000004200 */
        /* <DEDUP_REMOVED lines=10> */
[----:B-----5:R-:W-:Y:S01]  /*7730*/  HMMA.16816.F32 R156, R164, R24, R156 ;  /* 0x00000018a49c723c */ /* 0x020fe2000000189c */
[----:B------:R-:W-:Y:S01]  /*7740*/  FADD.FTZ R233, R223, R236 ;  /* 0x000000ecdfe97221 */ /* 0x000fe20000010000 */
[----:B------:R-:W-:-:S04]  /*7750*/  FADD.FTZ R231, R220, R205 ;  /* 0x000000cddce77221 */ /* 0x000fc80000010000 */
[C---:B------:R-:W-:Y:S06]  /*7760*/  HMMA.16816.F32 R152, R164.reuse, R26, R152 ;  /* 0x0000001aa498723c */ /* 0x040fec0000001898 */
[C---:B------:R-:W-:Y:S06]  /*7770*/  HMMA.16816.F32 R140, R164.reuse, R32, R140 ;  /* 0x00000020a48c723c */ /* 0x040fec000000188c */
[C---:B------:R-:W-:Y:S06]  /*7780*/  HMMA.16816.F32 R136, R164.reuse, R34, R136 ;  /* 0x00000022a488723c */ /* 0x040fec0000001888 */
[C---:B------:R-:W-:Y:S06]  /*7790*/  HMMA.16816.F32 R40, R164.reuse, R28, R40 ;  /* 0x0000001ca428723c */ /* 0x040fec0000001828 */
[C---:B------:R-:W-:Y:S06]  /*77a0*/  HMMA.16816.F32 R44, R164.reuse, R30, R44 ;  /* 0x0000001ea42c723c */ /* 0x040fec000000182c */
[C---:B--2---:R-:W-:Y:S06]  /*77b0*/  HMMA.16816.F32 R56, R164.reuse, R20, R56 ;  /* 0x00000014a438723c */ /* 0x044fec0000001838 */
        /* <DEDUP_REMOVED lines=13> */
[----:B-1----:R-:W-:Y:S01]  /*7890*/  F2FP.F16.F32.PACK_AB R166, R199, R204 ;  /* 0x000000ccc7a6723e */ /* 0x002fe200000000ff */
        /* <DEDUP_REMOVED lines=37> */
[----:B------:R-:W-:Y:S02]  /*7af0*/  MOV R15, UR30 ;  /* 0x0000001e000f7c02 */ /* 0x000fe40008000f00 */
[----:B------:R-:W-:Y:S01]  /*7b00*/  MOV R12, UR30 ;  /* 0x0000001e000c7c02 */ /* 0x000fe20008000f00 */
[----:B------:R-:W-:Y:S01]  /*7b10*/  UIADD3 UR4, UR31, UR4, URZ ;  /* 0x000000041f047290 */ /* 0x000fe2000fffe03f */
[----:B------:R-:W-:Y:S02]  /*7b20*/  LEA R15, P1, R15, R180, 0x5 ;  /* 0x000000b40f0f7211 */ /* 0x000fe400078228ff */
[----:B------:R-:W3:Y:S02]  /*7b30*/  @!P3 LDC.64 R6, c[0x0][0x220] ;  /* 0x00008800ff06bb82 */ /* 0x000ee40000000a00 */
[----:B------:R-:W-:-:S02]  /*7b40*/  IADD3 R14, P0, R15, UR27, RZ ;  /* 0x0000001b0f0e7c10 */ /* 0x000fc4000ff1e0ff */
[----:B------:R-:W-:Y:S02]  /*7b50*/  MOV R13, UR4 ;  /* 0x00000004000d7c02 */ /* 0x000fe40008000f00 */
[C---:B-1----:R-:W-:Y:S02]  /*7b60*/  @!P3 LEA R10, P5, R15.reuse, R10, 0x1 ;  /* 0x0000000a0f0ab211 */ /* 0x042fe400078a08ff */
[----:B------:R-:W1:Y:S01]  /*7b70*/  @!P2 LDC.64 R4, c[0x0][0x220] ;  /* 0x00008800ff04ab82 */ /* 0x000e620000000a00 */
[----:B------:R-:W-:Y:S01]  /*7b80*/  LEA.HI.X R12, R12, R183, R13, 0x5, P1 ;  /* 0x000000b70c0c7211 */ /* 0x000fe200008f2c0d */
[----:B------:R-:W-:Y:S03]  /*7b90*/  @P3 STS.128 [R224+0xa000], RZ ;  /* 0x00a000ffe0003388 */ /* 0x000fe60000000c00 */
[C---:B------:R-:W-:Y:S02]  /*7ba0*/  @!P3 LEA.HI.X R11, R15.reuse, R11, R12, 0x1, P5 ;  /* 0x0000000b0f0bb211 */ /* 0x040fe400028f0c0c */
[----:B--2---:R-:W-:-:S03]  /*7bb0*/  @!P2 LEA R8, P1, R15, R8, 0x1 ;  /* 0x000000080f08a211 */ /* 0x004fc600078208ff */
[----:B------:R-:W-:Y:S01]  /*7bc0*/  @!PT LDS RZ, [RZ] ;  /* 0x00000000fffff984 */ /* 0x000fe20000000800 */
[----:B------:R-:W-:Y:S01]  /*7bd0*/  @!PT LDS RZ, [RZ] ;  /* 0x00000000fffff984 */ /* 0x000fe20000000800 */
[----:B------:R-:W-:Y:S01]  /*7be0*/  @!PT LDS RZ, [RZ] ;  /* 0x00000000fffff984 */ /* 0x000fe20000000800 */
[----:B------:R-:W-:Y:S01]  /*7bf0*/  @!P3 LDGSTS.E.BYPASS.LTC128B.128 [R224+0xa000], desc[UR20][R10.64] ;  /* 0x0a0000000ae0bfae */ /* 0x000fe2000b901d54 */
[----:B------:R-:W-:-:S03]  /*7c00*/  @!P2 LEA.HI.X R9, R15, R9, R12, 0x1, P1 ;  /* 0x000000090f09a211 */ /* 0x000fc600008f0c0c */
[----:B------:R-:W-:Y:S01]  /*7c10*/  @P2 STS.128 [R224+0xb000], RZ ;  /* 0x00b000ffe0002388 */ /* 0x000fe20000000c00 */
[----:B---3--:R-:W-:Y:S02]  /*7c20*/  @!P3 LEA R20, P4, R14, R6, 0x1 ;  /* 0x000000060e14b211 */ /* 0x008fe400078808ff */
[----:B------:R-:W-:Y:S01]  /*7c30*/  IADD3.X R6, R12, UR18, RZ, P0, !PT ;  /* 0x000000120c067c10 */ /* 0x000fe200087fe4ff */
[----:B------:R-:W-:Y:S01]  /*7c40*/  @!PT LDS RZ, [RZ] ;  /* 0x00000000fffff984 */ /* 0x000fe20000000800 */
[----:B------:R-:W-:Y:S01]  /*7c50*/  @!PT LDS RZ, [RZ] ;  /* 0x00000000fffff984 */ /* 0x000fe20000000800 */
[----:B------:R-:W-:Y:S01]  /*7c60*/  @!PT LDS RZ, [RZ] ;  /* 0x00000000fffff984 */ /* 0x000fe20000000800 */
[----:B------:R-:W-:Y:S03]  /*7c70*/  @!P2 LDGSTS.E.BYPASS.LTC128B.128 [R224+0xb000], desc[UR20][R8.64+0x80] ;  /* 0x0b00008008e0afae */ /* 0x000fe6000b901d54 */
[C---:B------:R-:W-:Y:S01]  /*7c80*/  @!P3 LEA.HI.X R21, R14.reuse, R7, R6, 0x1, P4 ;  /* 0x000000070e15b211 */ /* 0x040fe200020f0c06 */
[----:B------:R-:W-:Y:S01]  /*7c90*/  @P3 STS.128 [R224+0xa800], RZ ;  /* 0x00a800ffe0003388 */ /* 0x000fe20000000c00 */
[----:B-1----:R-:W-:-:S03]  /*7ca0*/  @!P2 LEA R28, P0, R14, R4, 0x1 ;  /* 0x000000040e1ca211 */ /* 0x002fc600078008ff */
[----:B------:R-:W-:Y:S01]  /*7cb0*/  @!PT LDS RZ, [RZ] ;  /* 0x00000000fffff984 */ /* 0x000fe20000000800 */
[----:B------:R-:W-:Y:S01]  /*7cc0*/  @!PT LDS RZ, [RZ] ;  /* 0x00000000fffff984 */ /* 0x000fe20000000800 */
[----:B------:R-:W-:Y:S01]  /*7cd0*/  @!PT LDS RZ, [RZ] ;  /* 0x00000000fffff984 */ /* 0x000fe20000000800 */
[----:B------:R1:W-:Y:S01]  /*7ce0*/  @!P3 LDGSTS.E.BYPASS.LTC128B.128 [R224+0xa800], desc[UR20][R20.64] ;  /* 0x0a80000014e0bfae */ /* 0x0003e2000b901d54 */
[----:B------:R-:W-:Y:S02]  /*7cf0*/  @!P2 LEA.HI.X R29, R14, R5, R6, 0x1, P0 ;  /* 0x000000050e1da211 */ /* 0x000fe400000f0c06 */
[----:B------:R-:W-:Y:S01]  /*7d00*/  PLOP3.LUT P0, PT, PT, PT, UP0, 0x80, 0x0 ;  /* 0x000000000000781c */ /* 0x000fe20003f0f008 */
[----:B------:R-:W-:Y:S04]  /*7d10*/  @P2 STS.128 [R224+0xb800], RZ ;  /* 0x00b800ffe0002388 */ /* 0x000fe80000000c00 */
[----:B------:R-:W-:Y:S01]  /*7d20*/  @!PT LDS RZ, [RZ] ;  /* 0x00000000fffff984 */ /* 0x000fe20000000800 */
[----:B------:R-:W-:Y:S01]  /*7d30*/  @!PT LDS RZ, [RZ] ;  /* 0x00000000fffff984 */ /* 0x000fe20000000800 */
[----:B------:R-:W-:Y:S01]  /*7d40*/  @!PT LDS RZ, [RZ] ;  /* 0x00000000fffff984 */ /* 0x000fe20000000800 */
[----:B------:R2:W-:Y:S04]  /*7d50*/  @!P2 LDGSTS.E.BYPASS.LTC128B.128 [R224+0xb800], desc[UR20][R28.64+0x80] ;  /* 0x0b8000801ce0afae */ /* 0x0005e8000b901d54 */
[----:B------:R-:W-:Y:S04]  /*7d60*/  LDSM.16.M88.4 R192, [R219] ;  /* 0x00000000dbc0783b */ /* 0x000fe80000000200 */
[----:B------:R-:W3:Y:S04]  /*7d70*/  LDSM.16.M88.4 R24, [R218+0x8000] ;  /* 0x00800000da18783b */ /* 0x000ee80000000200 */
[----:B------:R-:W-:Y:S04]  /*7d80*/  LDSM.16.M88.4 R16, [R217] ;  /* 0x00000000d910783b */ /* 0x000fe80000000200 */
[----:B------:R-:W-:Y:S04]  /*7d90*/  LDSM.16.M88.4 R220, [R216] ;  /* 0x00000000d8dc783b */ /* 0x000fe80000000200 */
[----:B------:R-:W4:Y:S04]  /*7da0*/  LDSM.16.M88.4 R196, [R219+0x2000] ;  /* 0x00200000dbc4783b */ /* 0x000f280000000200 */
[----:B------:R-:W5:Y:S04]  /*7db0*/  LDSM.16.M88.4 R12, [R218+0x8800] ;  /* 0x00880000da0c783b */ /* 0x000f680000000200 */
[----:B------:R-:W-:Y:S04]  /*7dc0*/  LDSM.16.M88.4 R188, [R211+0x8000] ;  /* 0x00800000d3bc783b */ /* 0x000fe80000000200 */
[----:B------:R-:W5:Y:S04]  /*7dd0*/  LDSM.16.M88.4 R184, [R215] ;  /* 0x00000000d7b8783b */ /* 0x000f680000000200 */
[----:B------:R-:W5:Y:S04]  /*7de0*/  LDSM.16.M88.4 R164, [R217+0x2000] ;  /* 0x00200000d9a4783b */ /* 0x000f680000000200 */
[----:B-1----:R-:W1:Y:S04]  /*7df0*/  LDSM.16.M88.4 R20, [R216+0x800] ;  /* 0x00080000d814783b */ /* 0x002e680000000200 */
[----:B------:R-:W-:Y:S01]  /*7e00*/  LDSM.16.M88.4 R32, [R213] ;  /* 0x00000000d520783b */ /* 0x000fe20000000200 */
[-C--:B---3--:R-:W-:Y:S03]  /*7e10*/  HMMA.16816.F32 R4, R192, R24.reuse, RZ ;  /* 0x00000018c004723c */ /* 0x088fe600000018ff */
[----:B------:R-:W-:Y:S04]  /*7e20*/  LDSM.16.M88.4 R176, [R215+0x2000] ;  /* 0x00200000d7b0783b */ /* 0x000fe80000000200 */
[----:B------:R-:W-:Y:S04]  /*7e30*/  LDSM.16.M88.4 R204, [R211+0x8800] ;  /* 0x00880000d3cc783b */ /* 0x000fe80000000200 */
[----:B------:R-:W-:Y:S01]  /*7e40*/  LDSM.16.M88.4 R236, [R219+0x4000] ;  /* 0x00400000dbec783b */ /* 0x000fe20000000200 */
[C---:B----4-:R-:W-:Y:S03]  /*7e50*/  HMMA.16816.F32 R8, R196.reuse, R24, RZ ;  /* 0x00000018c408723c */ /* 0x050fe600000018ff */
[----:B------:R-:W-:Y:S04]  /*7e60*/  LDSM.16.M88.4 R240, [R211+0x9000] ;  /* 0x00900000d3f0783b */ /* 0x000fe80000000200 */
[----:B------:R-:W0:Y:S01]  /*7e70*/  LDGDEPBAR ;  /* 0x00000000000079af */ /* 0x000e220000000000 */
[----:B--2---:R-:W-:Y:S06]  /*7e80*/  HMMA.16816.F32 R28, R196, R26, RZ ;  /* 0x0000001ac41c723c */ /* 0x004fec00000018ff */
[----:B------:R-:W-:Y:S06]  /*7e90*/  HMMA.16816.F32 R4, R16, R220, R4 ;  /* 0x000000dc1004723c */ /* 0x000fec0000001804 */
[----:B------:R-:W-:Y:S06]  /*7ea0*/  HMMA.16816.F32 R24, R192, R26, RZ ;  /* 0x0000001ac018723c */ /* 0x000fec00000018ff */
[-C--:B-----5:R-:W-:Y:S06]  /*7eb0*/  HMMA.16816.F32 R200, R196, R12.reuse, RZ ;  /* 0x0000000cc4c8723c */ /* 0x0a0fec00000018ff */
[----:B------:R-:W-:Y:S06]  /*7ec0*/  HMMA.16816.F32 R172, R192, R12, RZ ;  /* 0x0000000cc0ac723c */ /* 0x000fec00000018ff */
[-C--:B------:R-:W-:Y:S06]  /*7ed0*/  HMMA.16816.F32 R196, R196, R14.reuse, RZ ;  /* 0x0000000ec4c4723c */ /* 0x080fec00000018ff */
[----:B------:R-:W-:Y:S01]  /*7ee0*/  HMMA.16816.F32 R192, R192, R14, RZ ;  /* 0x0000000ec0c0723c */ /* 0x000fe200000018ff */
[----:B------:R-:W2:Y:S05]  /*7ef0*/  LDSM.16.M88.4 R12, [R214] ;  /* 0x00000000d60c783b */ /* 0x000eaa0000000200 */
[----:B------:R-:W-:Y:S06]  /*7f00*/  HMMA.16816.F32 R4, R184, R188, R4 ;  /* 0x000000bcb804723c */ /* 0x000fec0000001804 */
[C---:B------:R-:W-:Y:S06]  /*7f10*/  HMMA.16816.F32 R8, R164.reuse, R220, R8 ;  /* 0x000000dca408723c */ /* 0x040fec0000001808 */
[-C--:B------:R-:W-:Y:S06]  /*7f20*/  HMMA.16816.F32 R28, R164, R222.reuse, R28 ;  /* 0x000000dea41c723c */ /* 0x080fec000000181c */
[----:B------:R-:W-:Y:S01]  /*7f30*/  HMMA.16816.F32 R24, R16, R222, R24 ;  /* 0x000000de1018723c */ /* 0x000fe20000001818 */
[----:B------:R-:W-:Y:S05]  /*7f40*/  LDSM.16.M88.4 R220, [R219+0x6000] ;  /* 0x00600000dbdc783b */ /* 0x000fea0000000200 */
[C---:B-1----:R-:W-:Y:S06]  /*7f50*/  HMMA.16816.F32 R200, R164.reuse, R20, R200 ;  /* 0x00000014a4c8723c */ /* 0x042fec00000018c8 */
[----:B------:R-:W-:Y:S01]  /*7f60*/  HMMA.16816.F32 R196, R164, R22, R196 ;  /* 0x00000016a4c4723c */ /* 0x000fe200000018c4 */
[----:B------:R-:W-:Y:S05]  /*7f70*/  LDSM.16.M88.4 R164, [R214+0x2000] ;  /* 0x00200000d6a4783b */ /* 0x000fea0000000200 */
[C---:B------:R-:W-:Y:S06]  /*7f80*/  HMMA.16816.F32 R172, R16.reuse, R20, R172 ;  /* 0x0000001410ac723c */ /* 0x040fec00000018ac */
[----:B------:R-:W-:Y:S01]  /*7f90*/  HMMA.16816.F32 R192, R16, R22, R192 ;  /* 0x0000001610c0723c */ /* 0x000fe200000018c0 */
[----:B------:R-:W1:Y:S04]  /*7fa0*/  LDSM.16.M88.4 R16, [R218+0x9000] ;  /* 0x00900000da10783b */ /* 0x000e680000000200 */
[----:B------:R-:W3:Y:S01]  /*7fb0*/  LDSM.16.M88.4 R20, [R213+0x800] ;  /* 0x00080000d514783b */ /* 0x000ee20000000200 */
[----:B--2---:R-:W-:Y:S06]  /*7fc0*/  HMMA.16816.F32 R4, R12, R32, R4 ;  /* 0x000000200c04723c */ /* 0x004fec0000001804 */
[C---:B------:R-:W-:Y:S06]  /*7fd0*/  HMMA.16816.F32 R8, R176.reuse, R188, R8 ;  /* 0x000000bcb008723c */ /* 0x040fec0000001808 */
[-C--:B------:R-:W-:Y:S06]  /*7fe0*/  HMMA.16816.F32 R28, R176, R190.reuse, R28 ;  /* 0x000000beb01c723c */ /* 0x080fec000000181c */
[----:B------:R-:W-:Y:S01]  /*7ff0*/  HMMA.16816.F32 R24, R184, R190, R24 ;  /* 0x000000beb818723c */ /* 0x000fe20000001818 */
[----:B------:R-:W-:Y:S05]  /*8000*/  LDSM.16.M88.4 R188, [R217+0x4000] ;  /* 0x00400000d9bc783b */ /* 0x000fea0000000200 */
[C---:B------:R-:W-:Y:S06]  /*8010*/  HMMA.16816.F32 R200, R176.reuse, R204, R200 ;  /* 0x000000ccb0c8723c */ /* 0x040fec00000018c8 */
[----:B------:R-:W-:Y:S01]  /*8020*/  HMMA.16816.F32 R196, R176, R206, R196 ;  /* 0x000000ceb0c4723c */ /* 0x000fe200000018c4 */
[----:B------:R-:W2:Y:S05]  /*8030*/  LDSM.16.M88.4 R176, [R216+0x1000] ;  /* 0x00100000d8b0783b */ /* 0x000eaa0000000200 */
[----:B-1----:R-:W-:Y:S06]  /*8040*/  HMMA.16816.F32 R4, R236, R16, R4 ;  /* 0x00000010ec04723c */ /* 0x002fec0000001804 */
[C---:B------:R-:W-:Y:S06]  /*8050*/  HMMA.16816.F32 R8, R164.reuse, R32, R8 ;  /* 0x00000020a408723c */ /* 0x040fec0000001808 */
[-C--:B------:R-:W-:Y:S06]  /*8060*/  HMMA.16816.F32 R28, R164, R34.reuse, R28 ;  /* 0x00000022a41c723c */ /* 0x080fec000000181c */
[----:B------:R-:W-:Y:S01]  /*8070*/  HMMA.16816.F32 R24, R12, R34, R24 ;  /* 0x000000220c18723c */ /* 0x000fe20000001818 */
[----:B------:R-:W-:Y:S05]  /*8080*/  LDSM.16.M88.4 R32, [R215+0x6000] ;  /* 0x00600000d720783b */ /* 0x000fea0000000200 */
[C---:B------:R-:W-:Y:S06]  /*8090*/  HMMA.16816.F32 R172, R184.reuse, R204, R172 ;  /* 0x000000ccb8ac723c */ /* 0x040fec00000018ac */
[----:B------:R-:W-:Y:S01]  /*80a0*/  HMMA.16816.F32 R192, R184, R206, R192 ;  /* 0x000000ceb8c0723c */ /* 0x000fe200000018c0 */
[----:B------:R-:W-:Y:S04]  /*80b0*/  LDSM.16.M88.4 R184, [R217+0x6000] ;  /* 0x00600000d9b8783b */ /* 0x000fe80000000200 */
[----:B------:R-:W-:Y:S01]  /*80c0*/  LDSM.16.M88.4 R204, [R218+0x9800] ;  /* 0x00980000dacc783b */ /* 0x000fe20000000200 */
[C---:B---3--:R-:W-:Y:S06]  /*80d0*/  HMMA.16816.F32 R200, R164.reuse, R20, R200 ;  /* 0x00000014a4c8723c */ /* 0x048fec00000018c8 */
[----:B------:R-:W-:Y:S01]  /*80e0*/  HMMA.16816.F32 R196, R164, R22, R196 ;  /* 0x00000016a4c4723c */ /* 0x000fe200000018c4 */
[----:B------:R-:W1:Y:S05]  /*80f0*/  LDSM.16.M88.4 R164, [R215+0x4000] ;  /* 0x00400000d7a4783b */ /* 0x000e6a0000000200 */
[----:B--2---:R-:W-:Y:S06]  /*8100*/  HMMA.16816.F32 R4, R188, R176, R4 ;  /* 0x000000b0bc04723c */ /* 0x004fec0000001804 */
[C---:B------:R-:W-:Y:S06]  /*8110*/  HMMA.16816.F32 R8, R220.reuse, R16, R8 ;  /* 0x00000010dc08723c */ /* 0x040fec0000001808 */
[-C--:B------:R-:W-:Y:S06]  /*8120*/  HMMA.16816.F32 R28, R220, R18.reuse, R28 ;  /* 0x00000012dc1c723c */ /* 0x080fec000000181c */
[----:B------:R-:W-:Y:S01]  /*8130*/  HMMA.16816.F32 R24, R236, R18, R24 ;  /* 0x00000012ec18723c */ /* 0x000fe20000001818 */
[----:B------:R-:W-:Y:S05]  /*8140*/  LDSM.16.M88.4 R16, [R214+0x6000] ;  /* 0x00600000d610783b */ /* 0x000fea0000000200 */
[C---:B------:R-:W-:Y:S06]  /*8150*/  HMMA.16816.F32 R172, R12.reuse, R20, R172 ;  /* 0x000000140cac723c */ /* 0x040fec00000018ac */
[----:B------:R-:W-:Y:S01]  /*8160*/  HMMA.16816.F32 R192, R12, R22, R192 ;  /* 0x000000160cc0723c */ /* 0x000fe200000018c0 */
[----:B------:R-:W-:Y:S04]  /*8170*/  LDSM.16.M88.4 R12, [R213+0x1000] ;  /* 0x00100000d50c783b */ /* 0x000fe80000000200 */
[----:B------:R-:W2:Y:S01]  /*8180*/  LDSM.16.M88.4 R20, [R214+0x4000] ;  /* 0x00400000d614783b */ /* 0x000ea20000000200 */
[----:B-1----:R-:W-:Y:S06]  /*8190*/  HMMA.16816.F32 R4, R164, R240, R4 ;  /* 0x000000f0a404723c */ /* 0x002fec0000001804 */
[C---:B------:R-:W-:Y:S06]  /*81a0*/  HMMA.16816.F32 R8, R184.reuse, R176, R8 ;  /* 0x000000b0b808723c */ /* 0x040fec0000001808 */
[-C--:B------:R-:W-:Y:S06]  /*81b0*/  HMMA.16816.F32 R28, R184, R178.reuse, R28 ;  /* 0x000000b2b81c723c */ /* 0x080fec000000181c */
[----:B------:R-:W-:Y:S01]  /*81c0*/  HMMA.16816.F32 R24, R188, R178, R24 ;  /* 0x000000b2bc18723c */ /* 0x000fe20000001818 */
[----:B------:R-:W1:Y:S05]  /*81d0*/  LDSM.16.M88.4 R176, [R216+0x1800] ;  /* 0x00180000d8b0783b */ /* 0x000e6a0000000200 */
[C---:B------:R-:W-:Y:S06]  /*81e0*/  HMMA.16816.F32 R172, R236.reuse, R204, R172 ;  /* 0x000000ccecac723c */ /* 0x040fec00000018ac */
[----:B------:R-:W-:Y:S01]  /*81f0*/  HMMA.16816.F32 R192, R236, R206, R192 ;  /* 0x000000ceecc0723c */ /* 0x000fe200000018c0 */
[----:B------:R-:W3:Y:S05]  /*8200*/  LDSM.16.M88.4 R236, [R211+0x9800] ;  /* 0x00980000d3ec783b */ /* 0x000eea0000000200 */
[----:B------:R-:W-:Y:S06]  /*8210*/  HMMA.16816.F32 R200, R220, R204, R200 ;  /* 0x000000ccdcc8723c */ /* 0x000fec00000018c8 */
[----:B--2---:R-:W-:Y:S06]  /*8220*/  HMMA.16816.F32 R4, R20, R12, R4 ;  /* 0x0000000c1404723c */ /* 0x004fec0000001804 */
[----:B------:R-:W-:Y:S06]  /*8230*/  HMMA.16816.F32 R196, R220, R206, R196 ;  /* 0x000000cedcc4723c */ /* 0x000fec00000018c4 */
[----:B------:R-:W-:Y:S06]  /*8240*/  HMMA.16816.F32 R8, R32, R240, R8 ;  /* 0x000000f02008723c */ /* 0x000fec0000001808 */
[C---:B-1----:R-:W-:Y:S06]  /*8250*/  HMMA.16816.F32 R172, R188.reuse, R176, R172 ;  /* 0x000000b0bcac723c */ /* 0x042fec00000018ac */
[----:B------:R-:W-:Y:S01]  /*8260*/  HMMA.16816.F32 R192, R188, R178, R192 ;  /* 0x000000b2bcc0723c */ /* 0x000fe200000018c0 */
[----:B------:R-:W-:Y:S01]  /*8270*/  FMUL.FTZ R4, R4, UR28 ;  /* 0x0000001c04047c20 */ /* 0x000fe20008410000 */
[----:B------:R-:W-:Y:S01]  /*8280*/  FMUL.FTZ R5, R5, UR28 ;  /* 0x0000001c05057c20 */ /* 0x000fe20008410000 */
[----:B------:R-:W-:Y:S01]  /*8290*/  FMUL.FTZ R168, R6, UR28 ;  /* 0x0000001c06a87c20 */ /* 0x000fe20008410000 */
[----:B------:R-:W-:-:S02]  /*82a0*/  FMUL.FTZ R204, R7, UR28 ;  /* 0x0000001c07cc7c20 */ /* 0x000fc40008410000 */
[C---:B------:R-:W-:Y:S03]  /*82b0*/  HMMA.16816.F32 R200, R184.reuse, R176, R200 ;  /* 0x000000b0b8c8723c */ /* 0x040fe600000018c8 */
[----:B------:R-:W1:Y:S03]  /*82c0*/  MUFU.TANH R168, R168 ;  /* 0x000000a800a87308 */ /* 0x000e660000002400 */
[----:B------:R-:W-:Y:S05]  /*82d0*/  HMMA.16816.F32 R196, R184, R178, R196 ;  /* 0x000000b2b8c4723c */ /* 0x000fea00000018c4 */
[----:B------:R-:W2:Y:S01]  /*82e0*/  MUFU.TANH R204, R204 ;  /* 0x000000cc00cc7308 */ /* 0x000ea20000002400 */
[----:B------:R-:W-:Y:S06]  /*82f0*/  HMMA.16816.F32 R8, R16, R12, R8 ;  /* 0x0000000c1008723c */ /* 0x000fec0000001808 */
[-C--:B------:R-:W-:Y:S01]  /*8300*/  HMMA.16816.F32 R24, R164, R242.reuse, R24 ;  /* 0x000000f2a418723c */ /* 0x080fe20000001818 */
[----:B------:R-:W4:Y:S05]  /*8310*/  MUFU.TANH R12, R4 ;  /* 0x00000004000c7308 */ /* 0x000f2a0000002400 */
[----:B------:R-:W-:Y:S03]  /*8320*/  HMMA.16816.F32 R28, R32, R242, R28 ;  /* 0x000000f2201c723c */ /* 0x000fe6000000181c */
[----:B------:R5:W1:Y:S03]  /*8330*/  MUFU.TANH R13, R5 ;  /* 0x00000005000d7308 */ /* 0x000a660000002400 */
[C---:B---3--:R-:W-:Y:S06]  /*8340*/  HMMA.16816.F32 R172, R164.reuse, R236, R172 ;  /* 0x000000eca4ac723c */ /* 0x048fec00000018ac */
[----:B------:R-:W-:Y:S01]  /*8350*/  HMMA.16816.F32 R192, R164, R238, R192 ;  /* 0x000000eea4c0723c */ /* 0x000fe200000018c0 */
[----:B------:R-:W-:Y:S01]  /*8360*/  FMUL.FTZ R10, R10, UR28 ;  /* 0x0000001c0a0a7c20 */ /* 0x000fe20008410000 */
[----:B------:R-:W-:Y:S01]  /*8370*/  FMUL.FTZ R11, R11, UR28 ;  /* 0x0000001c0b0b7c20 */ /* 0x000fe20008410000 */
[----:B------:R-:W-:Y:S01]  /*8380*/  FMUL.FTZ R8, R8, UR28 ;  /* 0x0000001c08087c20 */ /* 0x000fe20008410000 */
[----:B------:R-:W-:-:S02]  /*8390*/  FMUL.FTZ R9, R9, UR28 ;  /* 0x0000001c09097c20 */ /* 0x000fc40008410000 */
[----:B------:R-:W-:Y:S01]  /*83a0*/  HMMA.16816.F32 R200, R32, R236, R200 ;  /* 0x000000ec20c8723c */ /* 0x000fe200000018c8 */
[----:B------:R3:W1:Y:S01]  /*83b0*/  MUFU.TANH R240, R8 ;  /* 0x0000000800f07308 */ /* 0x0006620000002400 */
[----:B-----5:R-:W5:Y:S01]  /*83c0*/  LDSM.16.M88.4 R4, [R213+0x1800] ;  /* 0x00180000d504783b */ /* 0x020f620000000200 */
[----:B------:R-:W-:-:S04]  /*83d0*/  DEPBAR.LE SB0, 0x0 ;  /* 0x000080000000791a */ /* 0x000fc80000000000 */
[----:B------:R-:W-:Y:S02]  /*83e0*/  HMMA.16816.F32 R196, R32, R238, R196 ;  /* 0x000000ee20c4723c */ /* 0x000fe400000018c4 */
[----:B------:R3:W1:Y:S04]  /*83f0*/  MUFU.TANH R176, R9 ;  /* 0x0000000900b07308 */ /* 0x0006680000002400 */
[-C--:B------:R-:W-:Y:S04]  /*8400*/  HMMA.16816.F32 R24, R20, R14.reuse, R24 ;  /* 0x0000000e1418723c */ /* 0x080fe80000001818 */
[----:B------:R-:W1:Y:S02]  /*8410*/  MUFU.TANH R10, R10 ;  /* 0x0000000a000a7308 */ /* 0x000e640000002400 */
[----:B------:R-:W-:Y:S06]  /*8420*/  HMMA.16816.F32 R28, R16, R14, R28 ;  /* 0x0000000e101c723c */ /* 0x000fec000000181c */
[----:B------:R-:W1:-:S12]  /*8430*/  MUFU.TANH R11, R11 ;  /* 0x0000000b000b7308 */ /* 0x000e580000002400 */
[----:B------:R-:W-:Y:S01]  /*8440*/  FMUL.FTZ R14, R24, UR28 ;  /* 0x0000001c180e7c20 */ /* 0x000fe20008410000 */
[----:B------:R-:W-:Y:S01]  /*8450*/  FMUL.FTZ R15, R25, UR28 ;  /* 0x0000001c190f7c20 */ /* 0x000fe20008410000 */
[----:B------:R-:W-:Y:S01]  /*8460*/  FMUL.FTZ R24, R26, UR28 ;  /* 0x0000001c1a187c20 */ /* 0x000fe20008410000 */
[----:B------:R-:W-:Y:S01]  /*8470*/  FMUL.FTZ R25, R27, UR28 ;  /* 0x0000001c1b197c20 */ /* 0x000fe20008410000 */
[C---:B-----5:R-:W-:Y:S02]  /*8480*/  HMMA.16816.F32 R172, R20.reuse, R4, R172 ;  /* 0x0000000414ac723c */ /* 0x060fe400000018ac */
[----:B------:R-:W-:Y:S01]  /*8490*/  FMUL.FTZ R26, R28, UR28 ;  /* 0x0000001c1c1a7c20 */ /* 0x000fe20008410000 */
[----:B------:R-:W-:Y:S01]  /*84a0*/  FMUL.FTZ R27, R29, UR28 ;  /* 0x0000001c1d1b7c20 */ /* 0x000fe20008410000 */
[----:B------:R-:W-:Y:S01]  /*84b0*/  FMUL.FTZ R28, R30, UR28 ;  /* 0x0000001c1e1c7c20 */ /* 0x000fe20008410000 */
[----:B------:R-:W-:Y:S01]  /*84c0*/  FMUL.FTZ R29, R31, UR28 ;  /* 0x0000001c1f1d7c20 */ /* 0x000fe20008410000 */
[----:B------:R-:W1:Y:S01]  /*84d0*/  MUFU.TANH R14, R14 ;  /* 0x0000000e000e7308 */ /* 0x000e620000002400 */
[----:B------:R-:W-:Y:S06]  /*84e0*/  HMMA.16816.F32 R192, R20, R6, R192 ;  /* 0x0000000614c0723c */ /* 0x000fec00000018c0 */
[C---:B------:R-:W-:Y:S01]  /*84f0*/  HMMA.16816.F32 R200, R16.reuse, R4, R200 ;  /* 0x0000000410c8723c */ /* 0x040fe200000018c8 */
[----:B------:R-:W1:Y:S05]  /*8500*/  MUFU.TANH R15, R15 ;  /* 0x0000000f000f7308 */ /* 0x000e6a0000002400 */
[----:B------:R-:W-:Y:S03]  /*8510*/  HMMA.16816.F32 R196, R16, R6, R196 ;  /* 0x0000000610c4723c */ /* 0x000fe600000018c4 */
[----:B------:R-:W1:Y:S02]  /*8520*/  MUFU.TANH R24, R24 ;  /* 0x0000001800187308 */ /* 0x000e640000002400 */
[----:B------:R-:W-:Y:S01]  /*8530*/  FMUL.FTZ R30, R174, UR28 ;  /* 0x0000001cae1e7c20 */ /* 0x000fe20008410000 */
[----:B------:R-:W-:Y:S01]  /*8540*/  FMUL.FTZ R31, R175, UR28 ;  /* 0x0000001caf1f7c20 */ /* 0x000fe20008410000 */
[----:B------:R-:W-:Y:S01]  /*8550*/  FMUL.FTZ R172, R172, UR28 ;  /* 0x0000001cacac7c20 */ /* 0x000fe20008410000 */
[----:B------:R-:W-:-:S03]  /*8560*/  FMUL.FTZ R173, R173, UR28 ;  /* 0x0000001cadad7c20 */ /* 0x000fc60008410000 */
[----:B------:R-:W1:Y:S01]  /*8570*/  MUFU.TANH R25, R25 ;  /* 0x0000001900197308 */ /* 0x000e620000002400 */
[----:B------:R-:W-:Y:S01]  /*8580*/  FMUL.FTZ R18, R194, UR28 ;  /* 0x0000001cc2127c20 */ /* 0x000fe20008410000 */
[----:B------:R-:W-:Y:S01]  /*8590*/  FMUL.FTZ R16, R195, UR28 ;  /* 0x0000001cc3107c20 */ /* 0x000fe20008410000 */
[----:B------:R-:W-:Y:S01]  /*85a0*/  FMUL.FTZ R192, R192, UR28 ;  /* 0x0000001cc0c07c20 */ /* 0x000fe20008410000 */
[----:B------:R-:W-:-:S03]  /*85b0*/  FMUL.FTZ R193, R193, UR28 ;  /* 0x0000001cc1c17c20 */ /* 0x000fc60008410000 */
[----:B------:R-:W-:Y:S01]  /*85c0*/  FMUL.FTZ R200, R200, UR28 ;  /* 0x0000001cc8c87c20 */ /* 0x000fe20008410000 */
[----:B------:R-:W-:Y:S01]  /*85d0*/  FMUL.FTZ R201, R201, UR28 ;  /* 0x0000001cc9c97c20 */ /* 0x000fe20008410000 */
[----:B------:R-:W-:Y:S01]  /*85e0*/  FMUL.FTZ R202, R202, UR28 ;  /* 0x0000001ccaca7c20 */ /* 0x000fe20008410000 */
[----:B------:R-:W-:Y:S01]  /*85f0*/  FMUL.FTZ R203, R203, UR28 ;  /* 0x0000001ccbcb7c20 */ /* 0x000fe20008410000 */
[----:B------:R-:W1:Y:S02]  /*8600*/  MUFU.TANH R26, R26 ;  /* 0x0000001a001a7308 */ /* 0x000e640000002400 */
[----:B------:R-:W-:Y:S01]  /*8610*/  FMUL.FTZ R196, R196, UR28 ;  /* 0x0000001cc4c47c20 */ /* 0x000fe20008410000 */
[----:B------:R-:W-:Y:S01]  /*8620*/  FMUL.FTZ R197, R197, UR28 ;  /* 0x0000001cc5c57c20 */ /* 0x000fe20008410000 */
[----:B------:R-:W-:Y:S01]  /*8630*/  FMUL.FTZ R198, R198, UR28 ;  /* 0x0000001cc6c67c20 */ /* 0x000fe20008410000 */
[----:B------:R-:W-:-:S03]  /*8640*/  FMUL.FTZ R199, R199, UR28 ;  /* 0x0000001cc7c77c20 */ /* 0x000fc60008410000 */
[----:B------:R-:W1:Y:S08]  /*8650*/  MUFU.TANH R27, R27 ;  /* 0x0000001b001b7308 */ /* 0x000e700000002400 */
[----:B------:R-:W1:Y:S08]  /*8660*/  MUFU.TANH R28, R28 ;  /* 0x0000001c001c7308 */ /* 0x000e700000002400 */
[----:B------:R-:W1:Y:S08]  /*8670*/  MUFU.TANH R29, R29 ;  /* 0x0000001d001d7308 */ /* 0x000e700000002400 */
[----:B------:R3:W1:Y:S08]  /*8680*/  MUFU.TANH R223, R172 ;  /* 0x000000ac00df7308 */ /* 0x0006700000002400 */
[----:B------:R3:W1:Y:S08]  /*8690*/  MUFU.TANH R221, R173 ;  /* 0x000000ad00dd7308 */ /* 0x0006700000002400 */
[----:B------:R-:W1:Y:S08]  /*86a0*/  MUFU.TANH R30, R30 ;  /* 0x0000001e001e7308 */ /* 0x000e700000002400 */
[----:B------:R-:W1:Y:S08]  /*86b0*/  MUFU.TANH R31, R31 ;  /* 0x0000001f001f7308 */ /* 0x000e700000002400 */
[----:B------:R3:W1:Y:S08]  /*86c0*/  MUFU.TANH R251, R200 ;  /* 0x000000c800fb7308 */ /* 0x0006700000002400 */
[----:B------:R3:W1:Y:S08]  /*86d0*/  MUFU.TANH R249, R201 ;  /* 0x000000c900f97308 */ /* 0x0006700000002400 */
[----:B------:R3:W1:Y:S08]  /*86e0*/  MUFU.TANH R243, R202 ;  /* 0x000000ca00f37308 */ /* 0x0006700000002400 */
[----:B------:R3:W1:Y:S08]  /*86f0*/  MUFU.TANH R241, R203 ;  /* 0x000000cb00f17308 */ /* 0x0006700000002400 */
[----:B------:R3:W1:Y:S08]  /*8700*/  MUFU.TANH R207, R192 ;  /* 0x000000c000cf7308 */ /* 0x0006700000002400 */
[----:B------:R3:W1:Y:S08]  /*8710*/  MUFU.TANH R205, R193 ;  /* 0x000000c100cd7308 */ /* 0x0006700000002400 */
[----:B------:R-:W1:Y:S08]  /*8720*/  MUFU.TANH R18, R18 ;  /* 0x0000001200127308 */ /* 0x000e700000002400 */
[----:B------:R-:W1:Y:S08]  /*8730*/  MUFU.TANH R16, R16 ;  /* 0x0000001000107308 */ /* 0x000e700000002400 */
[----:B------:R3:W1:Y:S08]  /*8740*/  MUFU.TANH R247, R196 ;  /* 0x000000c400f77308 */ /* 0x0006700000002400 */
[----:B------:R3:W1:Y:S08]  /*8750*/  MUFU.TANH R245, R197 ;  /* 0x000000c500f57308 */ /* 0x0006700000002400 */
[----:B------:R3:W1:Y:S08]  /*8760*/  MUFU.TANH R239, R198 ;  /* 0x000000c600ef7308 */ /* 0x0006700000002400 */
[----:B------:R3:W1:Y:S01]  /*8770*/  MUFU.TANH R237, R199 ;  /* 0x000000c700ed7308 */ /* 0x0006620000002400 */
[----:B------:R-:W-:Y:S06]  /*8780*/  BAR.SYNC.DEFER_BLOCKING 0x0 ;  /* 0x0000000000007b1d */ /* 0x000fec0000010000 */
[----:B--2-4-:R-:W-:Y:S05]  /*8790*/  @!P0 BRA `(.L_x_1475) ;  /* 0x0000000000c48947 */ /* 0x014fea0003800000 */
[----:B------:R-:W-:Y:S01]  /*87a0*/  UIADD3 UR5, UR17, -0x4, URZ ;  /* 0xfffffffc11057890 */ /* 0x000fe2000fffe03f */
[----:B---3--:R-:W2:Y:S01]  /*87b0*/  @!P3 LDC.64 R8, c[0x0][0x218] ;  /* 0x00008600ff08bb82 */ /* 0x008ea20000000a00 */
[----:B------:R3:W-:Y:S01]  /*87c0*/  @P3 STS.128 [R224+0x8000], RZ ;  /* 0x008000ffe0003388 */ /* 0x0007e20000000c00 */
[----:B------:R-:W-:Y:S01]  /*87d0*/  BSSY B0, `(.L_x_1476) ;  /* 0x000002c000007945 */ /* 0x000fe20003800000 */
[----:B------:R-:W-:Y:S02]  /*87e0*/  USHF.R.S32.HI UR4, URZ, 0x1f, UR5 ;  /* 0x0000001f3f047899 */ /* 0x000fe40008011405 */
[----:B------:R-:W-:Y:S02]  /*87f0*/  UIMAD.WIDE.U32 UR30, UR5, UR8, URZ ;  /* 0x00000008051e72a5 */ /* 0x000fe4000f8e003f */
[----:B------:R-:W-:Y:S01]  /*8800*/  UIMAD UR4, UR4, UR8, URZ ;  /* 0x00000008040472a4 */ /* 0x000fe2000f8e023f */
[----:B------:R-:W4:Y:S03]  /*8810*/  @!P2 LDC.64 R6, c[0x0][0x218] ;  /* 0x00008600ff06ab82 */ /* 0x000f260000000a00 */
[----:B------:R-:W-:Y:S01]  /*8820*/  UIMAD UR4, UR5, UR9, UR4 ;  /* 0x00000009050472a4 */ /* 0x000fe2000f8e0204 */
[----:B------:R-:W-:-:S02]  /*8830*/  IMAD.U32 R21, RZ, RZ, UR30 ;  /* 0x0000001eff157e24 */ /* 0x000fc4000f8e00ff */
[----:B------:R-:W-:Y:S01]  /*8840*/  IMAD.U32 R19, RZ, RZ, UR30 ;  /* 0x0000001eff137e24 */ /* 0x000fe2000f8e00ff */
[----:B------:R-:W-:Y:S01]  /*8850*/  UIADD3 UR4, UR31, UR4, URZ ;  /* 0x000000041f047290 */ /* 0x000fe2000fffe03f */
[----:B------:R-:W5:Y:S01]  /*8860*/  @!P3 LDC.64 R4, c[0x0][0x218] ;  /* 0x00008600ff04bb82 */ /* 0x000f620000000a00 */
[----:B------:R-:W-:-:S04]  /*8870*/  LEA R21, P1, R21, R226, 0x5 ;  /* 0x000000e215157211 */ /* 0x000fc800078228ff */
[----:B------:R-:W-:Y:S01]  /*8880*/  IMAD.U32 R17, RZ, RZ, UR4 ;  /* 0x00000004ff117e24 */ /* 0x000fe2000f8e00ff */
[C---:B------:R-:W-:Y:S02]  /*8890*/  IADD3 R20, P5, R21.reuse, UR24, RZ ;  /* 0x0000001815147c10 */ /* 0x040fe4000ffbe0ff */
[----:B--2---:R-:W-:Y:S02]  /*88a0*/  @!P3 LEA R8, P6, R21, R8, 0x1 ;  /* 0x000000081508b211 */ /* 0x004fe400078c08ff */
[----:B------:R-:W-:-:S04]  /*88b0*/  LEA.HI.X R22, R19, R229, R17, 0x5, P1 ;  /* 0x000000e513167211 */ /* 0x000fc800008f2c11 */
[----:B------:R-:W-:Y:S02]  /*88c0*/  IADD3.X R17, R22, UR13, RZ, P5, !PT ;  /* 0x0000000d16117c10 */ /* 0x000fe4000affe4ff */
[C---:B----4-:R-:W-:Y:S02]  /*88d0*/  @!P2 LEA R6, P1, R21.reuse, R6, 0x1 ;  /* 0x000000061506a211 */ /* 0x050fe400078208ff */
[C-C-:B------:R-:W-:Y:S02]  /*88e0*/  @!P3 LEA.HI.X R9, R21.reuse, R9, R22.reuse, 0x1, P6 ;  /* 0x000000091509b211 */ /* 0x140fe400030f0c16 */
[----:B------:R-:W-:-:S03]  /*88f0*/  @!P2 LEA.HI.X R7, R21, R7, R22, 0x1, P1 ;  /* 0x000000071507a211 */ /* 0x000fc600008f0c16 */
        /* <DEDUP_REMOVED lines=25> */
.L_x_1477:
[----:B------:R-:W-:Y:S05]  /*8a90*/  BSYNC B0 ;  /* 0x0000000000007941 */ /* 0x000fea0003800000 */
.L_x_1476:
[----:B------:R-:W0:Y:S02]  /*8aa0*/  LDGDEPBAR ;  /* 0x00000000000079af */ /* 0x000e240000000000 */
.L_x_1475:
[----:B--23--:R-:W2:Y:S01]  /*8ab0*/  S2R R5, SR_TID.X ;  /* 0x0000000000057919 */ /* 0x00cea20000002100 */
[----:B------:R-:W-:Y:S02]  /*8ac0*/  MOV R164, UR12 ;  /* 0x0000000c00a47c02 */ /* 0x000fe40008000f00 */
[----:B--2---:R-:W-:-:S04]  /*8ad0*/  SHF.L.U32 R5, R5, 0x1, RZ ;  /* 0x0000000105057819 */ /* 0x004fc800000006ff */
[----:B------:R-:W-:-:S04]  /*8ae0*/  LOP3.LUT R5, R5, 0x6, RZ, 0xc0, !PT ;  /* 0x0000000605057812 */ /* 0x000fc800078ec0ff */
[----:B------:R-:W-:-:S04]  /*8af0*/  LEA R164, R164, R5, 0x5 ;  /* 0x00000005a4a47211 */ /* 0x000fc800078e28ff */
[C---:B------:R-:W-:Y:S02]  /*8b00*/  IADD3 R34, R164.reuse, 0x1, RZ ;  /* 0x00000001a4227810 */ /* 0x040fe40007ffe0ff */
[----:B------:R-:W-:Y:S02]  /*8b10*/  IADD3 R22, R164, 0x9, RZ ;  /* 0x00000009a4167810 */ /* 0x000fe40007ffe0ff */
[-C--:B------:R-:W-:Y:S02]  /*8b20*/  ISETP.GE.AND P4, PT, R34, R171.reuse, PT ;  /* 0x000000ab2200720c */ /* 0x080fe40003f86270 */
[-C--:B------:R-:W-:Y:S02]  /*8b30*/  ISETP.GE.AND P6, PT, R164, R171.reuse, PT ;  /* 0x000000aba400720c */ /* 0x080fe40003fc6270 */
[----:B-1----:R-:W-:Y:S02]  /*8b40*/  FSEL R23, R13, -INF , !P4 ;  /* 0xff8000000d177808 */ /* 0x002fe40006000000 */
[----:B------:R-:W-:-:S02]  /*8b50*/  ISETP.GE.AND P4, PT, R22, R171, PT ;  /* 0x000000ab1600720c */ /* 0x000fc40003f86270 */
[C---:B------:R-:W-:Y:S02]  /*8b60*/  IADD3 R8, R164.reuse, 0x11, RZ ;  /* 0x00000011a4087810 */ /* 0x040fe40007ffe0ff */
[----:B------:R-:W-:Y:S02]  /*8b70*/  FSEL R17, R15, -INF , !P4 ;  /* 0xff8000000f117808 */ /* 0x000fe40006000000 */
[----:B------:R-:W-:Y:S02]  /*8b80*/  IADD3 R32, R164, 0x8, RZ ;  /* 0x00000008a4207810 */ /* 0x000fe40007ffe0ff */
[----:B------:R-:W-:Y:S02]  /*8b90*/  FSEL R33, R12, -INF , !P6 ;  /* 0xff8000000c217808 */ /* 0x000fe40007000000 */
[----:B------:R-:W-:Y:S02]  /*8ba0*/  ISETP.GE.AND P4, PT, R8, R171, PT ;  /* 0x000000ab0800720c */ /* 0x000fe40003f86270 */
[----:B------:R-:W-:-:S02]  /*8bb0*/  IADD3 R6, R164, 0x19, RZ ;  /* 0x00000019a4067810 */ /* 0x000fc40007ffe0ff */
[----:B------:R-:W-:Y:S02]  /*8bc0*/  ISETP.GE.AND P6, PT, R32, R171, PT ;  /* 0x000000ab2000720c */ /* 0x000fe40003fc6270 */
[----:B------:R-:W-:Y:S02]  /*8bd0*/  FSEL R221, R221, -INF , !P4 ;  /* 0xff800000dddd7808 */ /* 0x000fe40006000000 */
[----:B------:R-:W-:Y:S02]  /*8be0*/  FMNMX.FTZ R12, R2, R33, !PT ;  /* 0x00000021020c7209 */ /* 0x000fe40007810000 */
[----:B------:R-:W-:Y:S02]  /*8bf0*/  ISETP.GE.AND P4, PT, R6, R171, PT ;  /* 0x000000ab0600720c */ /* 0x000fe40003f86270 */
[----:B------:R-:W-:Y:S02]  /*8c00*/  IADD3 R20, R164, 0x10, RZ ;  /* 0x00000010a4147810 */ /* 0x000fe40007ffe0ff */
[----:B------:R-:W-:-:S02]  /*8c10*/  FSEL R19, R14, -INF , !P6 ;  /* 0xff8000000e137808 */ /* 0x000fc40007000000 */
[----:B------:R-:W-:Y:S02]  /*8c20*/  FMNMX.FTZ R12, R23, R12, !PT ;  /* 0x0000000c170c7209 */ /* 0x000fe40007810000 */
[----:B------:R-:W-:Y:S02]  /*8c30*/  FSEL R205, R205, -INF , !P4 ;  /* 0xff800000cdcd7808 */ /* 0x000fe40006000000 */
[----:B------:R-:W-:Y:S02]  /*8c40*/  ISETP.GE.AND P4, PT, R32, R170, PT ;  /* 0x000000aa2000720c */ /* 0x000fe40003f86270 */
[----:B------:R-:W-:Y:S02]  /*8c50*/  ISETP.GE.AND P6, PT, R20, R171, PT ;  /* 0x000000ab1400720c */ /* 0x000fe40003fc6270 */
[----:B------:R-:W-:Y:S02]  /*8c60*/  FMNMX.FTZ R12, R19, R12, !PT ;  /* 0x0000000c130c7209 */ /* 0x000fe40007810000 */
[----:B------:R-:W-:-:S02]  /*8c70*/  IADD3 R4, R164, 0x18, RZ ;  /* 0x00000018a4047810 */ /* 0x000fc40007ffe0ff */
[----:B------:R-:W-:Y:S02]  /*8c80*/  FSEL R7, R24, -INF , !P4 ;  /* 0xff80000018077808 */ /* 0x000fe40006000000 */
[----:B------:R-:W-:Y:S02]  /*8c90*/  ISETP.GE.AND P4, PT, R164, R3, PT ;  /* 0x00000003a400720c */ /* 0x000fe40003f86270 */
[----:B------:R-:W-:Y:S02]  /*8ca0*/  FSEL R223, R223, -INF , !P6 ;  /* 0xff800000dfdf7808 */ /* 0x000fe40007000000 */
[----:B------:R-:W-:Y:S02]  /*8cb0*/  FMNMX.FTZ R12, R17, R12, !PT ;  /* 0x0000000c110c7209 */ /* 0x000fe40007810000 */
[----:B------:R-:W-:Y:S02]  /*8cc0*/  ISETP.GE.AND P6, PT, R4, R171, PT ;  /* 0x000000ab0400720c */ /* 0x000fe40003fc6270 */
[----:B------:R-:W-:-:S02]  /*8cd0*/  FSEL R13, R10, -INF , !P4 ;  /* 0xff8000000a0d7808 */ /* 0x000fc40006000000 */
[----:B------:R-:W-:Y:S02]  /*8ce0*/  ISETP.GE.AND P5, PT, R164, R170, PT ;  /* 0x000000aaa400720c */ /* 0x000fe40003fa6270 */
[----:B------:R-:W-:Y:S02]  /*8cf0*/  FMNMX.FTZ R10, R223, R12, !PT ;  /* 0x0000000cdf0a7209 */ /* 0x000fe40007810000 */
[----:B------:R-:W-:Y:S02]  /*8d00*/  FSEL R207, R207, -INF , !P6 ;  /* 0xff800000cfcf7808 */ /* 0x000fe40007000000 */
[----:B------:R-:W-:Y:S02]  /*8d10*/  ISETP.GE.AND P6, PT, R22, R170, PT ;  /* 0x000000aa1600720c */ /* 0x000fe40003fc6270 */
[----:B------:R-:W-:Y:S02]  /*8d20*/  FSEL R15, R168, -INF , !P5 ;  /* 0xff800000a80f7808 */ /* 0x000fe40006800000 */
[----:B------:R-:W-:-:S02]  /*8d30*/  FMNMX.FTZ R10, R221, R10, !PT ;  /* 0x0000000add0a7209 */ /* 0x000fc40007810000 */
[-C--:B------:R-:W-:Y:S02]  /*8d40*/  ISETP.GE.AND P5, PT, R34, R170.reuse, PT ;  /* 0x000000aa2200720c */ /* 0x080fe40003fa6270 */
[----:B------:R-:W-:Y:S02]  /*8d50*/  FSEL R5, R25, -INF , !P6 ;  /* 0xff80000019057808 */ /* 0x000fe40007000000 */
[----:B------:R-:W-:Y:S02]  /*8d60*/  ISETP.GE.AND P6, PT, R8, R170, PT ;  /* 0x000000aa0800720c */ /* 0x000fe40003fc6270 */
[----:B------:R-:W-:Y:S02]  /*8d70*/  ISETP.GE.AND P1, PT, R164, R169, PT ;  /* 0x000000a9a400720c */ /* 0x000fe40003f26270 */
[----:B------:R-:W-:Y:S02]  /*8d80*/  FMNMX.FTZ R10, R207, R10, !PT ;  /* 0x0000000acf0a7209 */ /* 0x000fe40007810000 */
[----:B------:R-:W-:-:S02]  /*8d90*/  FSEL R9, R204, -INF , !P5 ;  /* 0xff800000cc097808 */ /* 0x000fc40006800000 */
[----:B------:R-:W-:Y:S02]  /*8da0*/  FMNMX.FTZ R14, R0, R15, !PT ;  /* 0x0000000f000e7209 */ /* 0x000fe40007810000 */
[----:B------:R-:W-:Y:S02]  /*8db0*/  FSEL R201, R31, -INF , !P6 ;  /* 0xff8000001fc97808 */ /* 0x000fe40007000000 */
[----:B------:R-:W-:Y:S02]  /*8dc0*/  FSEL R31, R240, -INF , !P1 ;  /* 0xff800000f01f7808 */ /* 0x000fe40004800000 */
[----:B------:R-:W-:Y:S02]  /*8dd0*/  FMNMX.FTZ R10, R205, R10, !PT ;  /* 0x0000000acd0a7209 */ /* 0x000fe40007810000 */
[----:B------:R-:W-:Y:S02]  /*8de0*/  ISETP.GE.AND P1, PT, R34, R169, PT ;  /* 0x000000a92200720c */ /* 0x000fe40003f26270 */
[----:B------:R-:W-:Y:S01]  /*8df0*/  FMNMX.FTZ R14, R9, R14, !PT ;  /* 0x0000000e090e7209 */ /* 0x000fe20007810000 */
[----:B------:R-:W1:Y:S01]  /*8e00*/  SHFL.BFLY PT, R165, R10, 0x2, 0x1f ;  /* 0x0c401f000aa57f89 */ /* 0x000e6200000e0000 */
[----:B------:R-:W-:-:S02]  /*8e10*/  ISETP.GE.AND P5, PT, R20, R170, PT ;  /* 0x000000aa1400720c */ /* 0x000fc40003fa6270 */
[----:B------:R-:W-:Y:S02]  /*8e20*/  FSEL R25, R176, -INF , !P1 ;  /* 0xff800000b0197808 */ /* 0x000fe40004800000 */
[----:B------:R-:W-:Y:S02]  /*8e30*/  FMNMX.FTZ R14, R7, R14, !PT ;  /* 0x0000000e070e7209 */ /* 0x000fe40007810000 */
[----:B------:R-:W-:Y:S02]  /*8e40*/  ISETP.GE.AND P1, PT, R22, R169, PT ;  /* 0x000000a91600720c */ /* 0x000fe40003f26270 */
[----:B------:R-:W-:Y:S02]  /*8e50*/  FSEL R203, R30, -INF , !P5 ;  /* 0xff8000001ecb7808 */ /* 0x000fe40006800000 */
[----:B------:R-:W-:Y:S02]  /*8e60*/  FMNMX.FTZ R14, R5, R14, !PT ;  /* 0x0000000e050e7209 */ /* 0x000fe40007810000 */
[----:B------:R-:W-:-:S02]  /*8e70*/  FSEL R27, R27, -INF , !P1 ;  /* 0xff8000001b1b7808 */ /* 0x000fc40004800000 */
[----:B------:R-:W-:Y:S02]  /*8e80*/  ISETP.GE.AND P1, PT, R8, R169, PT ;  /* 0x000000a90800720c */ /* 0x000fe40003f26270 */
[----:B------:R-:W-:Y:S02]  /*8e90*/  ISETP.GE.AND P5, PT, R4, R170, PT ;  /* 0x000000aa0400720c */ /* 0x000fe40003fa6270 */
[----:B------:R-:W-:Y:S02]  /*8ea0*/  FMNMX.FTZ R14, R203, R14, !PT ;  /* 0x0000000ecb0e7209 */ /* 0x000fe40007810000 */
[----:B------:R-:W-:Y:S02]  /*8eb0*/  FSEL R249, R249, -INF , !P1 ;  /* 0xff800000f9f97808 */ /* 0x000fe40004800000 */
[----:B------:R-:W-:Y:S02]  /*8ec0*/  ISETP.GE.AND P1, PT, R8, R3, PT ;  /* 0x000000030800720c */ /* 0x000fe40003f26270 */
        /* <DEDUP_REMOVED lines=16> */
[----:B------:R-:W-:Y:S02]  /*8fd0*/  FMNMX.FTZ R12, R25, R12, !PT ;  /* 0x0000000c190c7209 */ /* 0x000fe40007810000 */
[----:B-1----:R-:W-:Y:S02]  /*8fe0*/  FMNMX.FTZ R10, R10, R165, !PT ;  /* 0x000000a50a0a7209 */ /* 0x002fe40007810000 */
[----:B------:R-:W-:Y:S01]  /*8ff0*/  ISETP.GE.AND P4, PT, R20, R3, PT ;  /* 0x000000031400720c */ /* 0x000fe20003f86270 */
[----:B------:R-:W1:Y:S01]  /*9000*/  SHFL.BFLY PT, R165, R8, 0x2, 0x1f ;  /* 0x0c401f0008a57f89 */ /* 0x000e6200000e0000 */
[----:B------:R-:W-:-:S02]  /*9010*/  FSEL R29, R29, -INF , !P5 ;  /* 0xff8000001d1d7808 */ /* 0x000fc40006800000 */
[----:B------:R-:W-:Y:S01]  /*9020*/  FMNMX.FTZ R14, R21, R14, !PT ;  /* 0x0000000e150e7209 */ /* 0x000fe20007810000 */
[----:B------:R-:W2:Y:S01]  /*9030*/  SHFL.BFLY PT, R173, R10, 0x1, 0x1f ;  /* 0x0c201f000aad7f89 */ /* 0x000ea200000e0000 */
[----:B------:R-:W-:Y:S02]  /*9040*/  ISETP.GE.AND P6, PT, R20, R169, PT ;  /* 0x000000a91400720c */ /* 0x000fe40003fc6270 */
[----:B------:R-:W-:Y:S02]  /*9050*/  FMNMX.FTZ R12, R35, R12, !PT ;  /* 0x0000000c230c7209 */ /* 0x000fe40007810000 */
[----:B------:R-:W-:Y:S02]  /*9060*/  FSEL R243, R243, -INF , !P4 ;  /* 0xff800000f3f37808 */ /* 0x000fe40006000000 */
[----:B------:R-:W-:Y:S02]  /*9070*/  FMNMX.FTZ R14, R29, R14, !PT ;  /* 0x0000000e1d0e7209 */ /* 0x000fe40007810000 */
[----:B------:R-:W-:-:S02]  /*9080*/  FSEL R251, R251, -INF , !P6 ;  /* 0xff800000fbfb7808 */ /* 0x000fc40007000000 */
[----:B------:R-:W-:Y:S02]  /*9090*/  FMNMX.FTZ R12, R27, R12, !PT ;  /* 0x0000000c1b0c7209 */ /* 0x000fe40007810000 */
[C---:B------:R-:W-:Y:S02]  /*90a0*/  ISETP.GE.AND P4, PT, R4.reuse, R3, PT ;  /* 0x000000030400720c */ /* 0x040fe40003f86270 */
[----:B------:R-:W-:Y:S02]  /*90b0*/  FSEL R241, R241, -INF , !P1 ;  /* 0xff800000f1f17808 */ /* 0x000fe40004800000 */
[----:B------:R-:W-:Y:S02]  /*90c0*/  FMNMX.FTZ R14, R243, R14, !PT ;  /* 0x0000000ef30e7209 */ /* 0x000fe40007810000 */
[----:B------:R-:W-:Y:S02]  /*90d0*/  ISETP.GE.AND P6, PT, R4, R169, PT ;  /* 0x000000a90400720c */ /* 0x000fe40003fc6270 */
[----:B------:R-:W-:-:S02]  /*90e0*/  FMNMX.FTZ R12, R251, R12, !PT ;  /* 0x0000000cfb0c7209 */ /* 0x000fc40007810000 */
[C---:B------:R-:W-:Y:S02]  /*90f0*/  ISETP.GE.AND P1, PT, R6.reuse, R3, PT ;  /* 0x000000030600720c */ /* 0x040fe40003f26270 */
[----:B------:R-:W-:Y:S02]  /*9100*/  FSEL R239, R239, -INF , !P4 ;  /* 0xff800000efef7808 */ /* 0x000fe40006000000 */
[----:B------:R-:W-:Y:S02]  /*9110*/  FMNMX.FTZ R14, R241, R14, !PT ;  /* 0x0000000ef10e7209 */ /* 0x000fe40007810000 */
[----:B------:R-:W-:Y:S02]  /*9120*/  FSEL R247, R247, -INF , !P6 ;  /* 0xff800000f7f77808 */ /* 0x000fe40007000000 */
[----:B------:R-:W-:Y:S02]  /*9130*/  ISETP.GE.AND P6, PT, R6, R169, PT ;  /* 0x000000a90600720c */ /* 0x000fe40003fc6270 */
[----:B------:R-:W-:-:S02]  /*9140*/  FMNMX.FTZ R12, R249, R12, !PT ;  /* 0x0000000cf90c7209 */ /* 0x000fc40007810000 */
[----:B------:R-:W-:Y:S02]  /*9150*/  FSEL R237, R237, -INF , !P1 ;  /* 0xff800000eded7808 */ /* 0x000fe40004800000 */
[----:B------:R-:W-:Y:S02]  /*9160*/  FMNMX.FTZ R4, R239, R14, !PT ;  /* 0x0000000eef047209 */ /* 0x000fe40007810000 */
[----:B------:R-:W-:Y:S02]  /*9170*/  FSEL R245, R245, -INF , !P6 ;  /* 0xff800000f5f57808 */ /* 0x000fe40007000000 */
[----:B------:R-:W-:Y:S02]  /*9180*/  FMNMX.FTZ R12, R247, R12, !PT ;  /* 0x0000000cf70c7209 */ /* 0x000fe40007810000 */
[----:B------:R-:W-:Y:S02]  /*9190*/  FMNMX.FTZ R4, R237, R4, !PT ;  /* 0x00000004ed047209 */ /* 0x000fe40007810000 */
[----:B------:R-:W-:-:S02]  /*91a0*/  FMNMX.FTZ R12, R245, R12, !PT ;  /* 0x0000000cf50c7209 */ /* 0x000fc40007810000 */
[----:B-1----:R-:W-:Y:S01]  /*91b0*/  FMNMX.FTZ R165, R8, R165, !PT ;  /* 0x000000a508a57209 */ /* 0x002fe20007810000 */
[----:B------:R-:W1:Y:S01]  /*91c0*/  SHFL.BFLY PT, R175, R4, 0x2, 0x1f ;  /* 0x0c401f0004af7f89 */ /* 0x000e6200000e0000 */
[----:B--2---:R-:W-:-:S03]  /*91d0*/  FMNMX.FTZ R168, R10, R173, !PT ;  /* 0x000000ad0aa87209 */ /* 0x004fc60007810000 */
[----:B------:R-:W2:Y:S01]  /*91e0*/  SHFL.BFLY PT, R167, R12, 0x2, 0x1f ;  /* 0x0c401f000ca77f89 */ /* 0x000ea200000e0000 */
[C---:B------:R-:W-:Y:S01]  /*91f0*/  FSETP.NEU.FTZ.AND P6, PT, R168.reuse, -INF , PT ;  /* 0xff800000a800780b */ /* 0x040fe20003fdd000 */
[----:B------:R-:W-:Y:S02]  /*9200*/  FMUL.FTZ R196, R168, UR10 ;  /* 0x0000000aa8c47c20 */ /* 0x000fe40008410000 */
[----:B------:R-:W3:Y:S03]  /*9210*/  SHFL.BFLY PT, R6, R165, 0x1, 0x1f ;  /* 0x0c201f00a5067f89 */ /* 0x000ee600000e0000 */
[----:B------:R-:W-:-:S05]  /*9220*/  FSEL R196, R196, RZ, P6 ;  /* 0x000000ffc4c47208 */ /* 0x000fca0003000000 */
[--C-:B------:R-:W-:Y:S01]  /*9230*/  FFMA.FTZ R187, R17, UR10, -R196.reuse ;  /* 0x0000000a11bb7c23 */ /* 0x100fe200080108c4 */
[----:B------:R-:W-:Y:S01]  /*9240*/  FSEL R17, R168, RZ, P6 ;  /* 0x000000ffa8117208 */ /* 0x000fe20003000000 */
[--C-:B------:R-:W-:Y:S01]  /*9250*/  FFMA.FTZ R190, R33, UR10, -R196.reuse ;  /* 0x0000000a21be7c23 */ /* 0x100fe200080108c4 */
[--C-:B------:R-:W-:Y:S01]  /*9260*/  FFMA.FTZ R189, R23, UR10, -R196.reuse ;  /* 0x0000000a17bd7c23 */ /* 0x100fe200080108c4 */
[--C-:B------:R-:W-:Y:S01]  /*9270*/  FFMA.FTZ R188, R19, UR10, -R196.reuse ;  /* 0x0000000a13bc7c23 */ /* 0x100fe200080108c4 */
[--C-:B------:R-:W-:Y:S01]  /*9280*/  FFMA.FTZ R221, R221, UR10, -R196.reuse ;  /* 0x0000000adddd7c23 */ /* 0x100fe200080108c4 */
[----:B------:R-:W-:Y:S01]  /*9290*/  FADD.FTZ R17, R2, -R17 ;  /* 0x8000001102117221 */ /* 0x000fe20000010000 */
[----:B------:R-:W-:Y:S01]  /*92a0*/  MUFU.EX2 R187, R187 ;  /* 0x000000bb00bb7308 */ /* 0x000fe20000000800 */
[----:B-1----:R-:W-:Y:S01]  /*92b0*/  FMNMX.FTZ R4, R4, R175, !PT ;  /* 0x000000af04047209 */ /* 0x002fe20007810000 */
[----:B------:R-:W-:Y:S01]  /*92c0*/  FFMA.FTZ R207, R207, UR10, -R196 ;  /* 0x0000000acfcf7c23 */ /* 0x000fe200080108c4 */
[----:B------:R-:W-:Y:S01]  /*92d0*/  FMUL.FTZ R17, R17, UR10 ;  /* 0x0000000a11117c20 */ /* 0x000fe20008410000 */
[----:B--2---:R-:W-:-:S04]  /*92e0*/  FMNMX.FTZ R12, R12, R167, !PT ;  /* 0x000000a70c0c7209 */ /* 0x004fc80007810000 */
[----:B------:R-:W1:Y:S01]  /*92f0*/  MUFU.EX2 R198, R17 ;  /* 0x0000001100c67308 */ /* 0x000e620000000800 */
[----:B---3--:R-:W-:Y:S01]  /*9300*/  FMNMX.FTZ R167, R165, R6, !PT ;  /* 0x00000006a5a77209 */ /* 0x008fe20007810000 */
[----:B------:R-:W2:Y:S03]  /*9310*/  SHFL.BFLY PT, R173, R12, 0x1, 0x1f ;  /* 0x0c201f000cad7f89 */ /* 0x000ea600000e0000 */
[C---:B------:R-:W-:Y:S01]  /*9320*/  FSETP.NEU.FTZ.AND P5, PT, R167.reuse, -INF , PT ;  /* 0xff800000a700780b */ /* 0x040fe20003fbd000 */
[----:B------:R-:W3:Y:S01]  /*9330*/  SHFL.BFLY PT, R165, R4, 0x1, 0x1f ;  /* 0x0c201f0004a57f89 */ /* 0x000ee200000e0000 */
[----:B------:R-:W-:Y:S01]  /*9340*/  FMUL.FTZ R194, R167, UR10 ;  /* 0x0000000aa7c27c20 */ /* 0x000fe20008410000 */
[----:B------:R-:W-:Y:S04]  /*9350*/  MUFU.EX2 R190, R190 ;  /* 0x000000be00be7308 */ /* 0x000fe80000000800 */
[----:B------:R-:W-:-:S04]  /*9360*/  FSEL R194, R194, RZ, P5 ;  /* 0x000000ffc2c27208 */ /* 0x000fc80002800000 */
[----:B------:R-:W-:Y:S01]  /*9370*/  MUFU.EX2 R189, R189 ;  /* 0x000000bd00bd7308 */ /* 0x000fe20000000800 */
[--C-:B------:R-:W-:Y:S01]  /*9380*/  FFMA.FTZ R185, R15, UR10, -R194.reuse ;  /* 0x0000000a0fb97c23 */ /* 0x100fe200080108c2 */
[----:B------:R-:W-:Y:S01]  /*9390*/  FFMA.FTZ R195, R7, UR10, -R194 ;  /* 0x0000000a07c37c23 */ /* 0x000fe200080108c2 */
[-C--:B-1----:R-:W-:Y:S01]  /*93a0*/  FMUL.FTZ R160, R160, R198.reuse ;  /* 0x000000c6a0a07220 */ /* 0x082fe20000410000 */
[-C--:B------:R-:W-:Y:S01]  /*93b0*/  FMUL.FTZ R161, R161, R198.reuse ;  /* 0x000000c6a1a17220 */ /* 0x080fe20000410000 */
[-C--:B------:R-:W-:Y:S01]  /*93c0*/  FMUL.FTZ R148, R148, R198.reuse ;  /* 0x000000c694947220 */ /* 0x080fe20000410000 */
[-C--:B------:R-:W-:Y:S01]  /*93d0*/  FMUL.FTZ R149, R149, R198.reuse ;  /* 0x000000c695957220 */ /* 0x080fe20000410000 */
[-C--:B------:R-:W-:Y:S01]  /*93e0*/  FMUL.FTZ R144, R144, R198.reuse ;  /* 0x000000c690907220 */ /* 0x080fe20000410000 */
[----:B------:R-:W-:Y:S01]  /*93f0*/  MUFU.EX2 R188, R188 ;  /* 0x000000bc00bc7308 */ /* 0x000fe20000000800 */
[-C--:B------:R-:W-:Y:S01]  /*9400*/  FMUL.FTZ R145, R145, R198.reuse ;  /* 0x000000c691917220 */ /* 0x080fe20000410000 */
[----:B--2---:R-:W-:Y:S01]  /*9410*/  FMNMX.FTZ R166, R12, R173, !PT ;  /* 0x000000ad0ca67209 */ /* 0x004fe20007810000 */
[-C--:B------:R-:W-:Y:S01]  /*9420*/  FMUL.FTZ R132, R132, R198.reuse ;  /* 0x000000c684847220 */ /* 0x080fe20000410000 */
[-C--:B------:R-:W-:Y:S01]  /*9430*/  FMUL.FTZ R133, R133, R198.reuse ;  /* 0x000000c685857220 */ /* 0x080fe20000410000 */
[-C--:B------:R-:W-:Y:S01]  /*9440*/  FMUL.FTZ R36, R36, R198.reuse ;  /* 0x000000c624247220 */ /* 0x080fe20000410000 */
[----:B---3--:R-:W-:Y:S01]  /*9450*/  FMNMX.FTZ R165, R4, R165, !PT ;  /* 0x000000a504a57209 */ /* 0x008fe20007810000 */
[C---:B------:R-:W-:Y:S01]  /*9460*/  FMUL.FTZ R204, R166.reuse, UR10 ;  /* 0x0000000aa6cc7c20 */ /* 0x040fe20008410000 */
[----:B------:R-:W-:Y:S01]  /*9470*/  FSETP.NEU.FTZ.AND P4, PT, R166, -INF , PT ;  /* 0xff800000a600780b */ /* 0x000fe20003f9d000 */
[----:B------:R-:W-:Y:S01]  /*9480*/  MUFU.EX2 R185, R185 ;  /* 0x000000b900b97308 */ /* 0x000fe20000000800 */
[C---:B------:R-:W-:Y:S01]  /*9490*/  FSETP.NEU.FTZ.AND P1, PT, R165.reuse, -INF , PT ;  /* 0xff800000a500780b */ /* 0x040fe20003f3d000 */
[----:B------:R-:W-:Y:S01]  /*94a0*/  FMUL.FTZ R202, R165, UR10 ;  /* 0x0000000aa5ca7c20 */ /* 0x000fe20008410000 */
[----:B------:R-:W-:Y:S01]  /*94b0*/  FSEL R204, R204, RZ, P4 ;  /* 0x000000ffcccc7208 */ /* 0x000fe20002000000 */
[-C--:B------:R-:W-:Y:S01]  /*94c0*/  FMUL.FTZ R37, R37, R198.reuse ;  /* 0x000000c625257220 */ /* 0x080fe20000410000 */
[----:B------:R-:W-:Y:S01]  /*94d0*/  FSEL R193, R166, RZ, P4 ;  /* 0x000000ffa6c17208 */ /* 0x000fe20002000000 */
[-C--:B------:R-:W-:Y:S01]  /*94e0*/  FMUL.FTZ R48, R48, R198.reuse ;  /* 0x000000c630307220 */ /* 0x080fe20000410000 */
[----:B------:R-:W-:Y:S01]  /*94f0*/  FSEL R202, R202, RZ, P1 ;  /* 0x000000ffcaca7208 */ /* 0x000fe20000800000 */
[--C-:B------:R-:W-:Y:S01]  /*9500*/  FFMA.FTZ R186, R31, UR10, -R204.reuse ;  /* 0x0000000a1fba7c23 */ /* 0x100fe200080108cc */
[--C-:B------:R-:W-:Y:S01]  /*9510*/  FFMA.FTZ R179, R25, UR10, -R204.reuse ;  /* 0x0000000a19b37c23 */ /* 0x100fe200080108cc */
[--C-:B------:R-:W-:Y:S01]  /*9520*/  FFMA.FTZ R184, R35, UR10, -R204.reuse ;  /* 0x0000000a23b87c23 */ /* 0x100fe200080108cc */
[----:B------:R-:W-:Y:S01]  /*9530*/  FFMA.FTZ R177, R27, UR10, -R204 ;  /* 0x0000000a1bb17c23 */ /* 0x000fe200080108cc */
[--C-:B------:R-:W-:Y:S01]  /*9540*/  FFMA.FTZ R176, R11, UR10, -R202.reuse ;  /* 0x0000000a0bb07c23 */ /* 0x100fe200080108ca */
[----:B------:R-:W-:Y:S01]  /*9550*/  FSEL R11, R165, RZ, P1 ;  /* 0x000000ffa50b7208 */ /* 0x000fe20000800000 */
[--C-:B------:R-:W-:Y:S01]  /*9560*/  FFMA.FTZ R178, R13, UR10, -R202.reuse ;  /* 0x0000000a0db27c23 */ /* 0x100fe200080108ca */
[--C-:B------:R-:W-:Y:S01]  /*9570*/  FFMA.FTZ R164, R21, UR10, -R202.reuse ;  /* 0x0000000a15a47c23 */ /* 0x100fe200080108ca */
[----:B------:R-:W-:Y:S01]  /*9580*/  FFMA.FTZ R191, R29, UR10, -R202 ;  /* 0x0000000a1dbf7c23 */ /* 0x000fe200080108ca */
[----:B------:R-:W1:Y:S01]  /*9590*/  LDSM.16.MT88.4 R32, [R212+0xa000] ;  /* 0x00a00000d420783b */ /* 0x000e620000004200 */
[----:B------:R-:W-:Y:S01]  /*95a0*/  FADD.FTZ R4, R232, -R11 ;  /* 0x8000000be8047221 */ /* 0x000fe20000010000 */
[----:B------:R-:W-:Y:S01]  /*95b0*/  FSEL R11, R167, RZ, P5 ;  /* 0x000000ffa70b7208 */ /* 0x000fe20002800000 */
[----:B------:R-:W-:Y:S01]  /*95c0*/  FADD.FTZ R193, R234, -R193 ;  /* 0x800000c1eac17221 */ /* 0x000fe20000010000 */
[----:B------:R-:W2:Y:S01]  /*95d0*/  LDSM.16.MT88.4 R28, [R210+0xa000] ;  /* 0x00a00000d21c783b */ /* 0x000ea20000004200 */
[----:B------:R-:W-:Y:S01]  /*95e0*/  FMUL.FTZ R192, R4, UR10 ;  /* 0x0000000a04c07c20 */ /* 0x000fe20008410000 */
[--C-:B------:R-:W-:Y:S01]  /*95f0*/  FFMA.FTZ R4, R9, UR10, -R194.reuse ;  /* 0x0000000a09047c23 */ /* 0x100fe200080108c2 */
[----:B------:R-:W-:Y:S01]  /*9600*/  FADD.FTZ R16, R0, -R11 ;  /* 0x8000000b00107221 */ /* 0x000fe20000010000 */
[----:B------:R-:W-:Y:S01]  /*9610*/  FFMA.FTZ R0, R5, UR10, -R194 ;  /* 0x0000000a05007c23 */ /* 0x000fe200080108c2 */
[----:B------:R-:W3:Y:S01]  /*9620*/  LDSM.16.MT88.4 R24, [R209+0xa000] ;  /* 0x00a00000d118783b */ /* 0x000ee20000004200 */
[----:B------:R4:W-:Y:S01]  /*9630*/  MUFU.EX2 R2, R4 ;  /* 0x0000000400027308 */ /* 0x0009e20000000800 */
[----:B------:R-:W-:Y:S01]  /*9640*/  FMUL.FTZ R16, R16, UR10 ;  /* 0x0000000a10107c20 */ /* 0x000fe20008410000 */
[----:B------:R-:W-:Y:S01]  /*9650*/  FMUL.FTZ R193, R193, UR10 ;  /* 0x0000000ac1c17c20 */ /* 0x000fe20008410000 */
[----:B------:R-:W5:Y:S01]  /*9660*/  LDSM.16.MT88.4 R20, [R208+0xa000] ;  /* 0x00a00000d014783b */ /* 0x000f620000004200 */
[-C--:B------:R-:W-:Y:S01]  /*9670*/  FMUL.FTZ R49, R49, R198.reuse ;  /* 0x000000c631317220 */ /* 0x080fe20000410000 */
[-C--:B------:R-:W-:Y:S01]  /*9680*/  FMUL.FTZ R52, R52, R198.reuse ;  /* 0x000000c634347220 */ /* 0x080fe20000410000 */
[-C--:B------:R-:W-:Y:S01]  /*9690*/  FMUL.FTZ R53, R53, R198.reuse ;  /* 0x000000c635357220 */ /* 0x080fe20000410000 */
[----:B------:R-:W5:Y:S01]  /*96a0*/  LDSM.16.MT88.4 R12, [R212+0xb000] ;  /* 0x00b00000d40c783b */ /* 0x000f620000004200 */
[----:B------:R1:W1:Y:S01]  /*96b0*/  MUFU.EX2 R200, R16 ;  /* 0x0000001000c87308 */ /* 0x0002620000000800 */
[-C--:B------:R-:W-:Y:S01]  /*96c0*/  FMUL.FTZ R64, R64, R198.reuse ;  /* 0x000000c640407220 */ /* 0x080fe20000410000 */
[-C--:B------:R-:W-:Y:S01]  /*96d0*/  FMUL.FTZ R65, R65, R198.reuse ;  /* 0x000000c641417220 */ /* 0x080fe20000410000 */
[----:B------:R-:W5:Y:S01]  /*96e0*/  LDSM.16.MT88.4 R8, [R210+0xb000] ;  /* 0x00b00000d208783b */ /* 0x000f620000004200 */
[-C--:B------:R-:W-:Y:S01]  /*96f0*/  FMUL.FTZ R68, R68, R198.reuse ;  /* 0x000000c644447220 */ /* 0x080fe20000410000 */
[-C--:B------:R-:W-:Y:S01]  /*9700*/  FMUL.FTZ R69, R69, R198.reuse ;  /* 0x000000c645457220 */ /* 0x080fe20000410000 */
[-C--:B------:R-:W-:Y:S01]  /*9710*/  FMUL.FTZ R80, R80, R198.reuse ;  /* 0x000000c650507220 */ /* 0x080fe20000410000 */
[-C--:B------:R-:W-:Y:S01]  /*9720*/  FMUL.FTZ R81, R81, R198.reuse ;  /* 0x000000c651517220 */ /* 0x080fe20000410000 */
[----:B------:R-:W-:Y:S01]  /*9730*/  MUFU.EX2 R186, R186 ;  /* 0x000000ba00ba7308 */ /* 0x000fe20000000800 */
[----:B----4-:R-:W4:Y:S01]  /*9740*/  LDSM.16.MT88.4 R4, [R209+0xb000] ;  /* 0x00b00000d104783b */ /* 0x010f220000004200 */
[-C--:B------:R-:W-:Y:S01]  /*9750*/  FMUL.FTZ R84, R84, R198.reuse ;  /* 0x000000c654547220 */ /* 0x080fe20000410000 */
[-C--:B------:R-:W-:Y:S01]  /*9760*/  FMUL.FTZ R85, R85, R198.reuse ;  /* 0x000000c655557220 */ /* 0x080fe20000410000 */
[-C--:B------:R-:W-:Y:S01]  /*9770*/  FMUL.FTZ R96, R96, R198.reuse ;  /* 0x000000c660607220 */ /* 0x080fe20000410000 */
[-C--:B------:R-:W-:Y:S01]  /*9780*/  FMUL.FTZ R97, R97, R198.reuse ;  /* 0x000000c661617220 */ /* 0x080fe20000410000 */
[-C--:B------:R-:W-:Y:S01]  /*9790*/  FMUL.FTZ R100, R100, R198.reuse ;  /* 0x000000c664647220 */ /* 0x080fe20000410000 */
[----:B------:R-:W-:Y:S01]  /*97a0*/  FMUL.FTZ R101, R101, R198 ;  /* 0x000000c665657220 */ /* 0x000fe20000410000 */
[----:B------:R-:W2:Y:S01]  /*97b0*/  MUFU.EX2 R179, R179 ;  /* 0x000000b300b37308 */ /* 0x000ea20000000800 */
[----:B-1----:R-:W1:Y:S01]  /*97c0*/  LDSM.16.MT88.4 R16, [R208+0xb000] ;  /* 0x00b00000d010783b */ /* 0x002e620000004200 */
        /* <DEDUP_REMOVED lines=14> */
[----:B------:R-:W3:Y:S01]  /*98b0*/  MUFU.EX2 R177, R177 ;  /* 0x000000b100b17308 */ /* 0x000ee20000000800 */
[----:B--2---:R-:W-:Y:S01]  /*98c0*/  F2FP.F16.F32.PACK_AB R172, R179, R186 ;  /* 0x000000bab3ac723e */ /* 0x004fe200000000ff */
        /* <DEDUP_REMOVED lines=14> */
[----:B------:R-:W2:Y:S01]  /*99b0*/  MUFU.EX2 R176, R176 ;  /* 0x000000b000b07308 */ /* 0x000ea20000000800 */
[----:B---3--:R-:W-:Y:S01]  /*99c0*/  F2FP.F16.F32.PACK_AB R174, R177, R184 ;  /* 0x000000b8b1ae723e */ /* 0x008fe200000000ff */
        /* <DEDUP_REMOVED lines=13> */
[--C-:B------:R-:W-:Y:S01]  /*9aa0*/  FFMA.FTZ R206, R251, UR10, -R204.reuse ;  /* 0x0000000afbce7c23 */ /* 0x100fe200080108cc */
[----:B------:R-:W3:Y:S01]  /*9ab0*/  MUFU.EX2 R191, R191 ;  /* 0x000000bf00bf7308 */ /* 0x000ee20000000800 */
[----:B--2---:R-:W-:Y:S01]  /*9ac0*/  F2FP.F16.F32.PACK_AB R173, R176, R178 ;  /* 0x000000b2b0ad723e */ /* 0x004fe200000000ff */
[--C-:B------:R-:W-:Y:S01]  /*9ad0*/  FFMA.FTZ R249, R249, UR10, -R204.reuse ;  /* 0x0000000af9f97c23 */ /* 0x100fe200080108cc */
[--C-:B------:R-:W-:Y:S01]  /*9ae0*/  FFMA.FTZ R220, R247, UR10, -R204.reuse ;  /* 0x0000000af7dc7c23 */ /* 0x100fe200080108cc */
[----:B------:R-:W-:Y:S01]  /*9af0*/  FFMA.FTZ R245, R245, UR10, -R204 ;  /* 0x0000000af5f57c23 */ /* 0x000fe200080108cc */
[--C-:B------:R-:W-:Y:S01]  /*9b00*/  FFMA.FTZ R204, R243, UR10, -R202.reuse ;  /* 0x0000000af3cc7c23 */ /* 0x100fe200080108ca */
[--C-:B------:R-:W-:Y:S01]  /*9b10*/  FFMA.FTZ R222, R239, UR10, -R202.reuse ;  /* 0x0000000aefde7c23 */ /* 0x100fe200080108ca */
[--C-:B------:R-:W-:Y:S01]  /*9b20*/  FFMA.FTZ R237, R237, UR10, -R202.reuse ;  /* 0x0000000aeded7c23 */ /* 0x100fe200080108ca */
[----:B------:R-:W2:Y:S01]  /*9b30*/  MUFU.EX2 R193, R193 ;  /* 0x000000c100c17308 */ /* 0x000ea20000000800 */
[----:B------:R-:W-:Y:S01]  /*9b40*/  FFMA.FTZ R241, R241, UR10, -R202 ;  /* 0x0000000af1f17c23 */ /* 0x000fe200080108ca */
[----:B------:R-:W-:Y:S01]  /*9b50*/  FFMA.FTZ R202, R223, UR10, -R196 ;  /* 0x0000000adfca7c23 */ /* 0x000fe200080108c4 */
[--C-:B------:R-:W-:Y:S01]  /*9b60*/  FFMA.FTZ R203, R203, UR10, -R194.reuse ;  /* 0x0000000acbcb7c23 */ /* 0x100fe200080108c2 */
[--C-:B------:R-:W-:Y:S01]  /*9b70*/  FFMA.FTZ R232, R201, UR10, -R194.reuse ;  /* 0x0000000ac9e87c23 */ /* 0x100fe200080108c2 */
[----:B------:R-:W-:Y:S01]  /*9b80*/  FFMA.FTZ R199, R199, UR10, -R194 ;  /* 0x0000000ac7c77c23 */ /* 0x000fe200080108c2 */
[----:B------:R-:W-:Y:S01]  /*9b90*/  FFMA.FTZ R196, R205, UR10, -R196 ;  /* 0x0000000acdc47c23 */ /* 0x000fe200080108c4 */
[----:B------:R-:W-:Y:S01]  /*9ba0*/  FFMA.FTZ R194, R197, UR10, -R194 ;  /* 0x0000000ac5c27c23 */ /* 0x000fe200080108c2 */
[----:B------:R-:W5:Y:S01]  /*9bb0*/  MUFU.EX2 R192, R192 ;  /* 0x000000c000c07308 */ /* 0x000f620000000800 */
[----:B---3--:R-:W-:-:S07]  /*9bc0*/  F2FP.F16.F32.PACK_AB R175, R191, R164 ;  /* 0x000000a4bfaf723e */ /* 0x008fce00000000ff */
        /* <DEDUP_REMOVED lines=8> */
[----:B------:R-:W2:Y:S01]  /*9c50*/  MUFU.EX2 R0, R0 ;  /* 0x0000000000007308 */ /* 0x000ea20000000800 */
[-C--:B-----5:R-:W-:Y:S01]  /*9c60*/  FMUL.FTZ R158, R158, R192.reuse ;  /* 0x000000c09e9e7220 */ /* 0x0a0fe20000410000 */
        /* <DEDUP_REMOVED lines=56> */
[----:B------:R-:W-:Y:S01]  /*9ff0*/  HMMA.16816.F32 R156, R172, R32, R156 ;  /* 0x00000020ac9c723c */ /* 0x000fe2000000189c */
[----:B------:R-:W-:Y:S01]  /*a000*/  MUFU.EX2 R206, R206 ;  /* 0x000000ce00ce7308 */ /* 0x000fe20000000800 */
[----:B------:R-:W-:Y:S01]  /*a010*/  FFMA.FTZ R186, R233, R193, R186 ;  /* 0x000000c1e9ba7223 */ /* 0x000fe200000100ba */
[----:B------:R-:W-:-:S03]  /*a020*/  FFMA.FTZ R231, R231, R192, R178 ;  /* 0x000000c0e7e77223 */ /* 0x000fc600000100b2 */
[C---:B------:R-:W-:Y:S01]  /*a030*/  HMMA.16816.F32 R152, R172.reuse, R34, R152 ;  /* 0x00000022ac98723c */ /* 0x040fe20000001898 */
[----:B------:R-:W-:Y:S01]  /*a040*/  FADD.FTZ R179, R179, R186 ;  /* 0x000000bab3b37221 */ /* 0x000fe20000010000 */
[----:B------:R-:W-:Y:S01]  /*a050*/  FADD.FTZ R231, R176, R231 ;  /* 0x000000e7b0e77221 */ /* 0x000fe20000010000 */
[----:B------:R-:W3:Y:S02]  /*a060*/  MUFU.EX2 R249, R249 ;  /* 0x000000f900f97308 */ /* 0x000ee40000000800 */
[----:B------:R-:W-:Y:S01]  /*a070*/  FADD.FTZ R184, R184, R179 ;  /* 0x000000b3b8b87221 */ /* 0x000fe20000010000 */
[C---:B------:R-:W-:Y:S01]  /*a080*/  HMMA.16816.F32 R140, R172.reuse, R28, R140 ;  /* 0x0000001cac8c723c */ /* 0x040fe2000000188c */
[----:B------:R-:W-:Y:S02]  /*a090*/  FADD.FTZ R164, R164, R231 ;  /* 0x000000e7a4a47221 */ /* 0x000fe40000010000 */
[----:B------:R-:W-:Y:S02]  /*a0a0*/  FADD.FTZ R177, R177, R184 ;  /* 0x000000b8b1b17221 */ /* 0x000fe40000010000 */
[----:B------:R-:W-:Y:S01]  /*a0b0*/  MUFU.EX2 R220, R220 ;  /* 0x000000dc00dc7308 */ /* 0x000fe20000000800 */
[----:B------:R-:W-:Y:S01]  /*a0c0*/  HMMA.16816.F32 R136, R172, R30, R136 ;  /* 0x0000001eac88723c */ /* 0x000fe20000001888 */
[----:B------:R-:W-:-:S05]  /*a0d0*/  FADD.FTZ R191, R191, R164 ;  /* 0x000000a4bfbf7221 */ /* 0x000fca0000010000 */
        /* <DEDUP_REMOVED lines=9> */
[C---:B------:R-:W-:Y:S03]  /*a170*/  HMMA.16816.F32 R76, R172.reuse, R14, R76 ;  /* 0x0000000eac4c723c */ /* 0x040fe6000000184c */
[----:B------:R-:W5:Y:S03]  /*a180*/  MUFU.EX2 R237, R237 ;  /* 0x000000ed00ed7308 */ /* 0x000f660000000800 */
[C---:B------:R-:W-:Y:S05]  /*a190*/  HMMA.16816.F32 R88, R172.reuse, R8, R88 ;  /* 0x00000008ac58723c */ /* 0x040fea0000001858 */
[----:B------:R-:W-:Y:S01]  /*a1a0*/  MUFU.EX2 R202, R202 ;  /* 0x000000ca00ca7308 */ /* 0x000fe20000000800 */
[C---:B------:R-:W-:Y:S06]  /*a1b0*/  HMMA.16816.F32 R92, R172.reuse, R10, R92 ;  /* 0x0000000aac5c723c */ /* 0x040fec000000185c */
[C---:B----4-:R-:W-:Y:S01]  /*a1c0*/  HMMA.16816.F32 R104, R172.reuse, R4, R104 ;  /* 0x00000004ac68723c */ /* 0x050fe20000001868 */
[----:B------:R-:W4:Y:S05]  /*a1d0*/  MUFU.EX2 R221, R221 ;  /* 0x000000dd00dd7308 */ /* 0x000f2a0000000800 */
[C---:B------:R-:W-:Y:S03]  /*a1e0*/  HMMA.16816.F32 R108, R172.reuse, R6, R108 ;  /* 0x00000006ac6c723c */ /* 0x040fe6000000186c */
[----:B------:R-:W-:Y:S03]  /*a1f0*/  MUFU.EX2 R203, R203 ;  /* 0x000000cb00cb7308 */ /* 0x000fe60000000800 */
[C---:B-1----:R-:W-:Y:S05]  /*a200*/  HMMA.16816.F32 R120, R172.reuse, R16, R120 ;  /* 0x00000010ac78723c */ /* 0x042fea0000001878 */
[----:B------:R-:W1:Y:S01]  /*a210*/  MUFU.EX2 R232, R232 ;  /* 0x000000e800e87308 */ /* 0x000e620000000800 */
[----:B------:R-:W-:Y:S07]  /*a220*/  HMMA.16816.F32 R124, R172, R18, R124 ;  /* 0x00000012ac7c723c */ /* 0x000fee000000187c */
[----:B------:R-:W-:Y:S01]  /*a230*/  F2FP.F16.F32.PACK_AB R172, R189, R190 ;  /* 0x000000bebdac723e */ /* 0x000fe200000000ff */
[----:B------:R-:W-:Y:S01]  /*a240*/  FFMA.FTZ R190, R235, R198, R190 ;  /* 0x000000c6ebbe7223 */ /* 0x000fe200000100be */
[----:B------:R-:W-:Y:S01]  /*a250*/  F2FP.F16.F32.PACK_AB R173, R2, R185 ;  /* 0x000000b902ad723e */ /* 0x000fe200000000ff */
[----:B------:R-:W-:Y:S01]  /*a260*/  FFMA.FTZ R185, R230, R200, R185 ;  /* 0x000000c8e6b97223 */ /* 0x000fe200000100b9 */
[----:B------:R-:W-:Y:S01]  /*a270*/  F2FP.F16.F32.PACK_AB R174, R187, R188 ;  /* 0x000000bcbbae723e */ /* 0x000fe200000000ff */
[----:B------:R-:W-:Y:S01]  /*a280*/  MUFU.EX2 R207, R207 ;  /* 0x000000cf00cf7308 */ /* 0x000fe20000000800 */
[----:B--2---:R-:W-:Y:S01]  /*a290*/  F2FP.F16.F32.PACK_AB R175, R0, R195 ;  /* 0x000000c300af723e */ /* 0x004fe200000000ff */
        /* <DEDUP_REMOVED lines=12> */
[----:B------:R-:W2:Y:S01]  /*a360*/  MUFU.EX2 R194, R194 ;  /* 0x000000c200c27308 */ /* 0x000ea20000000800 */
[C---:B------:R-:W-:Y:S01]  /*a370*/  HMMA.16816.F32 R132, R172.reuse, R30, R132 ;  /* 0x0000001eac84723c */ /* 0x040fe20000001884 */
[----:B------:R-:W-:Y:S05]  /*a380*/  LDSM.16.MT88.4 R28, [R209+0xa800] ;  /* 0x00a80000d11c783b */ /* 0x000fea0000004200 */
[C---:B------:R-:W-:Y:S06]  /*a390*/  HMMA.16816.F32 R36, R172.reuse, R24, R36 ;  /* 0x00000018ac24723c */ /* 0x040fec0000001824 */
[C---:B------:R-:W-:Y:S01]  /*a3a0*/  HMMA.16816.F32 R48, R172.reuse, R26, R48 ;  /* 0x0000001aac30723c */ /* 0x040fe20000001830 */
[----:B------:R-:W4:Y:S05]  /*a3b0*/  LDSM.16.MT88.4 R24, [R212+0xa800] ;  /* 0x00a80000d418783b */ /* 0x000f2a0000004200 */
[C---:B------:R-:W-:Y:S06]  /*a3c0*/  HMMA.16816.F32 R52, R172.reuse, R20, R52 ;  /* 0x00000014ac34723c */ /* 0x040fec0000001834 */
[C---:B------:R-:W-:Y:S01]  /*a3d0*/  HMMA.16816.F32 R64, R172.reuse, R22, R64 ;  /* 0x00000016ac40723c */ /* 0x040fe20000001840 */
[----:B------:R-:W1:Y:S05]  /*a3e0*/  LDSM.16.MT88.4 R20, [R208+0xa800] ;  /* 0x00a80000d014783b */ /* 0x000e6a0000004200 */
        /* <DEDUP_REMOVED lines=12> */
[----:B---3--:R-:W-:Y:S01]  /*a4b0*/  F2FP.F16.F32.PACK_AB R172, R249, R206 ;  /* 0x000000cef9ac723e */ /* 0x008fe200000000ff */
[----:B------:R-:W-:Y:S01]  /*a4c0*/  FADD.FTZ R206, R206, R177 ;  /* 0x000000b1cece7221 */ /* 0x000fe20000010000 */
[----:B-----5:R-:W-:-:S02]  /*a4d0*/  F2FP.F16.F32.PACK_AB R174, R245, R220 ;  /* 0x000000dcf5ae723e */ /* 0x020fc400000000ff */
[----:B------:R-:W-:Y:S01]  /*a4e0*/  F2FP.F16.F32.PACK_AB R173, R239, R204 ;  /* 0x000000ccefad723e */ /* 0x000fe200000000ff */
[----:B------:R-:W-:Y:S01]  /*a4f0*/  FADD.FTZ R204, R204, R191 ;  /* 0x000000bfcccc7221 */ /* 0x000fe20000010000 */
[----:B------:R-:W-:Y:S01]  /*a500*/  F2FP.F16.F32.PACK_AB R175, R237, R222 ;  /* 0x000000deedaf723e */ /* 0x000fe200000000ff */
[----:B------:R-:W-:Y:S02]  /*a510*/  FADD.FTZ R249, R249, R206 ;  /* 0x000000cef9f97221 */ /* 0x000fe40000010000 */
[----:B------:R-:W-:Y:S02]  /*a520*/  FADD.FTZ R239, R239, R204 ;  /* 0x000000ccefef7221 */ /* 0x000fe40000010000 */
[----:B------:R-:W-:Y:S02]  /*a530*/  FADD.FTZ R220, R220, R249 ;  /* 0x000000f9dcdc7221 */ /* 0x000fe40000010000 */
[----:B----4-:R-:W-:Y:S01]  /*a540*/  HMMA.16816.F32 R156, R172, R24, R156 ;  /* 0x00000018ac9c723c */ /* 0x010fe2000000189c */
        /* <DEDUP_REMOVED lines=8> */
[C---:B-1----:R-:W-:Y:S06]  /*a5d0*/  HMMA.16816.F32 R56, R172.reuse, R20, R56 ;  /* 0x00000014ac38723c */ /* 0x042fec0000001838 */
        /* <DEDUP_REMOVED lines=56> */
[----:B-1----:R-:W-:Y:S02]  /*a960*/  @!P3 LEA R10, P5, R12, R10, 0x1 ;  /* 0x0000000a0c0ab211 */ /* 0x002fe400078a08ff */
        /* <DEDUP_REMOVED lines=33> */
[----:B------:R-:W4:Y:S04]  /*ab80*/  LDSM.16.M88.4 R200, [R219+0x2000] ;  /* 0x00200000dbc8783b */ /* 0x000f280000000200 */
[----:B------:R-:W-:Y:S04]  /*ab90*/  LDSM.16.M88.4 R16, [R217] ;  /* 0x00000000d910783b */ /* 0x000fe80000000200 */
[----:B------:R-:W5:Y:S04]  /*aba0*/  LDSM.16.M88.4 R236, [R216] ;  /* 0x00000000d8ec783b */ /* 0x000f680000000200 */
[----:B------:R-:W5:Y:S04]  /*abb0*/  LDSM.16.M88.4 R12, [R218+0x8800] ;  /* 0x00880000da0c783b */ /* 0x000f680000000200 */
[----:B------:R-:W5:Y:S04]  /*abc0*/  LDSM.16.M88.4 R172, [R217+0x2000] ;  /* 0x00200000d9ac783b */ /* 0x000f680000000200 */
[----:B------:R-:W-:Y:S04]  /*abd0*/  LDSM.16.M88.4 R192, [R211+0x8000] ;  /* 0x00800000d3c0783b */ /* 0x000fe80000000200 */
[----:B------:R-:W5:Y:S04]  /*abe0*/  LDSM.16.M88.4 R188, [R215] ;  /* 0x00000000d7bc783b */ /* 0x000f680000000200 */
[----:B-1----:R-:W1:Y:S04]  /*abf0*/  LDSM.16.M88.4 R20, [R216+0x800] ;  /* 0x00080000d814783b */ /* 0x002e680000000200 */
[----:B------:R-:W1:Y:S01]  /*ac00*/  LDSM.16.M88.4 R184, [R215+0x2000] ;  /* 0x00200000d7b8783b */ /* 0x000e620000000200 */
[-C--:B---3--:R-:W-:Y:S03]  /*ac10*/  HMMA.16816.F32 R4, R196, R24.reuse, RZ ;  /* 0x00000018c404723c */ /* 0x088fe600000018ff */
[----:B------:R-:W-:Y:S04]  /*ac20*/  LDSM.16.M88.4 R32, [R213] ;  /* 0x00000000d520783b */ /* 0x000fe80000000200 */
[----:B------:R-:W-:Y:S01]  /*ac30*/  LDSM.16.M88.4 R220, [R211+0x8800] ;  /* 0x00880000d3dc783b */ /* 0x000fe20000000200 */
[C---:B----4-:R-:W-:Y:S03]  /*ac40*/  HMMA.16816.F32 R8, R200.reuse, R24, RZ ;  /* 0x00000018c808723c */ /* 0x050fe600000018ff */
[----:B------:R-:W-:Y:S03]  /*ac50*/  LDSM.16.M88.4 R240, [R219+0x4000] ;  /* 0x00400000dbf0783b */ /* 0x000fe60000000200 */
[-C--:B--2---:R-:W-:Y:S01]  /*ac60*/  HMMA.16816.F32 R28, R200, R26.reuse, RZ ;  /* 0x0000001ac81c723c */ /* 0x084fe200000018ff */
[----:B------:R-:W-:Y:S04]  /*ac70*/  LDSM.16.M88.4 R244, [R211+0x9000] ;  /* 0x00900000d3f4783b */ /* 0x000fe80000000200 */
[----:B------:R-:W0:Y:S01]  /*ac80*/  LDGDEPBAR ;  /* 0x00000000000079af */ /* 0x000e220000000000 */
[----:B------:R-:W-:Y:S06]  /*ac90*/  HMMA.16816.F32 R24, R196, R26, RZ ;  /* 0x0000001ac418723c */ /* 0x000fec00000018ff */
[----:B-----5:R-:W-:Y:S06]  /*aca0*/  HMMA.16816.F32 R4, R16, R236, R4 ;  /* 0x000000ec1004723c */ /* 0x020fec0000001804 */
[C---:B------:R-:W-:Y:S06]  /*acb0*/  HMMA.16816.F32 R204, R200.reuse, R12, RZ ;  /* 0x0000000cc8cc723c */ /* 0x040fec00000018ff */
[----:B------:R-:W-:Y:S06]  /*acc0*/  HMMA.16816.F32 R200, R200, R14, RZ ;  /* 0x0000000ec8c8723c */ /* 0x000fec00000018ff */
[C---:B------:R-:W-:Y:S06]  /*acd0*/  HMMA.16816.F32 R176, R196.reuse, R12, RZ ;  /* 0x0000000cc4b0723c */ /* 0x040fec00000018ff */
[----:B------:R-:W-:Y:S01]  /*ace0*/  HMMA.16816.F32 R196, R196, R14, RZ ;  /* 0x0000000ec4c4723c */ /* 0x000fe200000018ff */
[----:B------:R-:W2:Y:S05]  /*acf0*/  LDSM.16.M88.4 R12, [R214] ;  /* 0x00000000d60c783b */ /* 0x000eaa0000000200 */
[C---:B------:R-:W-:Y:S06]  /*ad00*/  HMMA.16816.F32 R8, R172.reuse, R236, R8 ;  /* 0x000000ecac08723c */ /* 0x040fec0000001808 */
[-C--:B------:R-:W-:Y:S06]  /*ad10*/  HMMA.16816.F32 R28, R172, R238.reuse, R28 ;  /* 0x000000eeac1c723c */ /* 0x080fec000000181c */
[----:B------:R-:W-:Y:S01]  /*ad20*/  HMMA.16816.F32 R24, R16, R238, R24 ;  /* 0x000000ee1018723c */ /* 0x000fe20000001818 */
[----:B------:R-:W-:Y:S05]  /*ad30*/  LDSM.16.M88.4 R236, [R219+0x6000] ;  /* 0x00600000dbec783b */ /* 0x000fea0000000200 */
[----:B------:R-:W-:Y:S06]  /*ad40*/  HMMA.16816.F32 R4, R188, R192, R4 ;  /* 0x000000c0bc04723c */ /* 0x000fec0000001804 */
[C---:B-1----:R-:W-:Y:S06]  /*ad50*/  HMMA.16816.F32 R204, R172.reuse, R20, R204 ;  /* 0x00000014accc723c */ /* 0x042fec00000018cc */
[----:B------:R-:W-:Y:S01]  /*ad60*/  HMMA.16816.F32 R200, R172, R22, R200 ;  /* 0x00000016acc8723c */ /* 0x000fe200000018c8 */
[----:B------:R-:W1:Y:S05]  /*ad70*/  LDSM.16.M88.4 R172, [R214+0x2000] ;  /* 0x00200000d6ac783b */ /* 0x000e6a0000000200 */
[C---:B------:R-:W-:Y:S06]  /*ad80*/  HMMA.16816.F32 R176, R16.reuse, R20, R176 ;  /* 0x0000001410b0723c */ /* 0x040fec00000018b0 */
[----:B------:R-:W-:Y:S01]  /*ad90*/  HMMA.16816.F32 R196, R16, R22, R196 ;  /* 0x0000001610c4723c */ /* 0x000fe200000018c4 */
[----:B------:R-:W3:Y:S04]  /*ada0*/  LDSM.16.M88.4 R16, [R218+0x9000] ;  /* 0x00900000da10783b */ /* 0x000ee80000000200 */
[----:B------:R-:W4:Y:S01]  /*adb0*/  LDSM.16.M88.4 R20, [R213+0x800] ;  /* 0x00080000d514783b */ /* 0x000f220000000200 */
[C---:B------:R-:W-:Y:S06]  /*adc0*/  HMMA.16816.F32 R8, R184.reuse, R192, R8 ;  /* 0x000000c0b808723c */ /* 0x040fec0000001808 */
[----:B------:R-:W-:Y:S06]  /*add0*/  HMMA.16816.F32 R28, R184, R194, R28 ;  /* 0x000000c2b81c723c */ /* 0x000fec000000181c */
[----:B--2---:R-:W-:Y:S06]  /*ade0*/  HMMA.16816.F32 R4, R12, R32, R4 ;  /* 0x000000200c04723c */ /* 0x004fec0000001804 */
[----:B------:R-:W-:Y:S01]  /*adf0*/  HMMA.16816.F32 R24, R188, R194, R24 ;  /* 0x000000c2bc18723c */ /* 0x000fe20000001818 */
[----:B------:R-:W-:Y:S05]  /*ae00*/  LDSM.16.M88.4 R192, [R217+0x4000] ;  /* 0x00400000d9c0783b */ /* 0x000fea0000000200 */
[C---:B------:R-:W-:Y:S06]  /*ae10*/  HMMA.16816.F32 R204, R184.reuse, R220, R204 ;  /* 0x000000dcb8cc723c */ /* 0x040fec00000018cc */
[----:B------:R-:W-:Y:S01]  /*ae20*/  HMMA.16816.F32 R200, R184, R222, R200 ;  /* 0x000000deb8c8723c */ /* 0x000fe200000018c8 */
[----:B------:R-:W2:Y:S05]  /*ae30*/  LDSM.16.M88.4 R184, [R216+0x1000] ;  /* 0x00100000d8b8783b */ /* 0x000eaa0000000200 */
[C---:B-1----:R-:W-:Y:S06]  /*ae40*/  HMMA.16816.F32 R8, R172.reuse, R32, R8 ;  /* 0x00000020ac08723c */ /* 0x042fec0000001808 */
[----:B------:R-:W-:Y:S06]  /*ae50*/  HMMA.16816.F32 R28, R172, R34, R28 ;  /* 0x00000022ac1c723c */ /* 0x000fec000000181c */
[----:B---3--:R-:W-:Y:S06]  /*ae60*/  HMMA.16816.F32 R4, R240, R16, R4 ;  /* 0x00000010f004723c */ /* 0x008fec0000001804 */
[----:B------:R-:W-:Y:S01]  /*ae70*/  HMMA.16816.F32 R24, R12, R34, R24 ;  /* 0x000000220c18723c */ /* 0x000fe20000001818 */
[----:B------:R-:W-:Y:S05]  /*ae80*/  LDSM.16.M88.4 R32, [R215+0x6000] ;  /* 0x00600000d720783b */ /* 0x000fea0000000200 */
[C---:B------:R-:W-:Y:S06]  /*ae90*/  HMMA.16816.F32 R176, R188.reuse, R220, R176 ;  /* 0x000000dcbcb0723c */ /* 0x040fec00000018b0 */
[----:B------:R-:W-:Y:S01]  /*aea0*/  HMMA.16816.F32 R196, R188, R222, R196 ;  /* 0x000000debcc4723c */ /* 0x000fe200000018c4 */
[----:B------:R-:W1:Y:S04]  /*aeb0*/  LDSM.16.M88.4 R188, [R217+0x6000] ;  /* 0x00600000d9bc783b */ /* 0x000e680000000200 */
[----:B------:R-:W-:Y:S01]  /*aec0*/  LDSM.16.M88.4 R220, [R218+0x9800] ;  /* 0x00980000dadc783b */ /* 0x000fe20000000200 */
[C---:B----4-:R-:W-:Y:S06]  /*aed0*/  HMMA.16816.F32 R204, R172.reuse, R20, R204 ;  /* 0x00000014accc723c */ /* 0x050fec00000018cc */
[----:B------:R-:W-:Y:S01]  /*aee0*/  HMMA.16816.F32 R200, R172, R22, R200 ;  /* 0x00000016acc8723c */ /* 0x000fe200000018c8 */
[----:B------:R-:W3:Y:S05]  /*aef0*/  LDSM.16.M88.4 R172, [R215+0x4000] ;  /* 0x00400000d7ac783b */ /* 0x000eea0000000200 */
[----:B------:R-:W-:Y:S06]  /*af00*/  HMMA.16816.F32 R8, R236, R16, R8 ;  /* 0x00000010ec08723c */ /* 0x000fec0000001808 */
[----:B--2---:R-:W-:Y:S06]  /*af10*/  HMMA.16816.F32 R4, R192, R184, R4 ;  /* 0x000000b8c004723c */ /* 0x004fec0000001804 */
        /* <DEDUP_REMOVED lines=8> */
[----:B---3--:R-:W-:Y:S06]  /*afa0*/  HMMA.16816.F32 R4, R172, R244, R4 ;  /* 0x000000f4ac04723c */ /* 0x008fec0000001804 */
[-C--:B------:R-:W-:Y:S06]  /*afb0*/  HMMA.16816.F32 R28, R188, R186.reuse, R28 ;  /* 0x000000babc1c723c */ /* 0x080fec000000181c */
[----:B------:R-:W-:Y:S01]  /*afc0*/  HMMA.16816.F32 R24, R192, R186, R24 ;  /* 0x000000bac018723c */ /* 0x000fe20000001818 */
[----:B------:R-:W1:Y:S05]  /*afd0*/  LDSM.16.M88.4 R184, [R216+0x1800] ;  /* 0x00180000d8b8783b */ /* 0x000e6a0000000200 */
[----:B------:R-:W-:Y:S06]  /*afe0*/  HMMA.16816.F32 R204, R236, R220, R204 ;  /* 0x000000dceccc723c */ /* 0x000fec00000018cc */
[C---:B------:R-:W-:Y:S06]  /*aff0*/  HMMA.16816.F32 R196, R240.reuse, R222, R196 ;  /* 0x000000def0c4723c */ /* 0x040fec00000018c4 */
[----:B------:R-:W-:Y:S01]  /*b000*/  HMMA.16816.F32 R176, R240, R220, R176 ;  /* 0x000000dcf0b0723c */ /* 0x000fe200000018b0 */
[----:B------:R-:W3:Y:S05]  /*b010*/  LDSM.16.M88.4 R240, [R211+0x9800] ;  /* 0x00980000d3f0783b */ /* 0x000eea0000000200 */
[----:B------:R-:W-:Y:S06]  /*b020*/  HMMA.16816.F32 R200, R236, R222, R200 ;  /* 0x000000deecc8723c */ /* 0x000fec00000018c8 */
[----:B------:R-:W-:Y:S06]  /*b030*/  HMMA.16816.F32 R8, R32, R244, R8 ;  /* 0x000000f42008723c */ /* 0x000fec0000001808 */
[----:B--2---:R-:W-:Y:S06]  /*b040*/  HMMA.16816.F32 R4, R20, R12, R4 ;  /* 0x0000000c1404723c */ /* 0x004fec0000001804 */
[----:B-1----:R-:W-:Y:S06]  /*b050*/  HMMA.16816.F32 R204, R188, R184, R204 ;  /* 0x000000b8bccc723c */ /* 0x002fec00000018cc */
[C---:B------:R-:W-:Y:S06]  /*b060*/  HMMA.16816.F32 R196, R192.reuse, R186, R196 ;  /* 0x000000bac0c4723c */ /* 0x040fec00000018c4 */
[----:B------:R-:W-:Y:S06]  /*b070*/  HMMA.16816.F32 R176, R192, R184, R176 ;  /* 0x000000b8c0b0723c */ /* 0x000fec00000018b0 */
[----:B------:R-:W-:Y:S01]  /*b080*/  HMMA.16816.F32 R200, R188, R186, R200 ;  /* 0x000000babcc8723c */ /* 0x000fe200000018c8 */
[----:B------:R-:W-:Y:S01]  /*b090*/  FMUL.FTZ R0, R4, UR28 ;  /* 0x0000001c04007c20 */ /* 0x000fe20008410000 */
[----:B------:R-:W-:-:S04]  /*b0a0*/  FMUL.FTZ R2, R5, UR28 ;  /* 0x0000001c05027c20 */ /* 0x000fc80008410000 */
[----:B------:R-:W-:Y:S01]  /*b0b0*/  HMMA.16816.F32 R8, R16, R12, R8 ;  /* 0x0000000c1008723c */ /* 0x000fe20000001808 */
[----:B------:R-:W1:Y:S05]  /*b0c0*/  MUFU.TANH R0, R0 ;  /* 0x0000000000007308 */ /* 0x000e6a0000002400 */
[----:B------:R-:W-:Y:S01]  /*b0d0*/  HMMA.16816.F32 R24, R172, R246, R24 ;  /* 0x000000f6ac18723c */ /* 0x000fe20000001818 */
[----:B------:R-:W-:Y:S01]  /*b0e0*/  FMUL.FTZ R12, R6, UR28 ;  /* 0x0000001c060c7c20 */ /* 0x000fe20008410000 */
[----:B------:R-:W-:Y:S01]  /*b0f0*/  FMUL.FTZ R13, R7, UR28 ;  /* 0x0000001c070d7c20 */ /* 0x000fe20008410000 */
[----:B------:R-:W2:Y:S01]  /*b100*/  MUFU.TANH R2, R2 ;  /* 0x0000000200027308 */ /* 0x000ea20000002400 */
[----:B------:R-:W4:Y:S01]  /*b110*/  LDSM.16.M88.4 R4, [R213+0x1800] ;  /* 0x00180000d504783b */ /* 0x000f220000000200 */
[----:B------:R-:W-:-:S04]  /*b120*/  DEPBAR.LE SB0, 0x0 ;  /* 0x000080000000791a */ /* 0x000fc80000000000 */
[C---:B------:R-:W-:Y:S02]  /*b130*/  HMMA.16816.F32 R28, R32.reuse, R246, R28 ;  /* 0x000000f6201c723c */ /* 0x040fe4000000181c */
[----:B------:R-:W1:Y:S04]  /*b140*/  MUFU.TANH R12, R12 ;  /* 0x0000000c000c7308 */ /* 0x000e680000002400 */
[----:B---3--:R-:W-:Y:S03]  /*b150*/  HMMA.16816.F32 R204, R32, R240, R204 ;  /* 0x000000f020cc723c */ /* 0x008fe600000018cc */
[----:B------:R-:W-:Y:S01]  /*b160*/  FMUL.FTZ R10, R10, UR28 ;  /* 0x0000001c0a0a7c20 */ /* 0x000fe20008410000 */
[----:B------:R-:W-:Y:S01]  /*b170*/  FMUL.FTZ R11, R11, UR28 ;  /* 0x0000001c0b0b7c20 */ /* 0x000fe20008410000 */
[----:B------:R-:W-:Y:S01]  /*b180*/  FMUL.FTZ R8, R8, UR28 ;  /* 0x0000001c08087c20 */ /* 0x000fe20008410000 */
[C---:B------:R-:W-:Y:S01]  /*b190*/  HMMA.16816.F32 R196, R172.reuse, R242, R196 ;  /* 0x000000f2acc4723c */ /* 0x040fe200000018c4 */
[----:B------:R-:W-:Y:S01]  /*b1a0*/  FMUL.FTZ R9, R9, UR28 ;  /* 0x0000001c09097c20 */ /* 0x000fe20008410000 */
[----:B------:R-:W3:Y:S04]  /*b1b0*/  MUFU.TANH R13, R13 ;  /* 0x0000000d000d7308 */ /* 0x000ee80000002400 */
[----:B------:R-:W-:Y:S04]  /*b1c0*/  HMMA.16816.F32 R176, R172, R240, R176 ;  /* 0x000000f0acb0723c */ /* 0x000fe800000018b0 */
[----:B------:R1:W1:Y:S02]  /*b1d0*/  MUFU.TANH R164, R8 ;  /* 0x0000000800a47308 */ /* 0x0002640000002400 */
[----:B------:R-:W-:Y:S06]  /*b1e0*/  HMMA.16816.F32 R200, R32, R242, R200 ;  /* 0x000000f220c8723c */ /* 0x000fec00000018c8 */
[-C--:B------:R-:W-:Y:S01]  /*b1f0*/  HMMA.16816.F32 R24, R20, R14.reuse, R24 ;  /* 0x0000000e1418723c */ /* 0x080fe20000001818 */
[----:B------:R1:W1:Y:S05]  /*b200*/  MUFU.TANH R184, R9 ;  /* 0x0000000900b87308 */ /* 0x00026a0000002400 */
[C---:B------:R-:W-:Y:S03]  /*b210*/  HMMA.16816.F32 R28, R16.reuse, R14, R28 ;  /* 0x0000000e101c723c */ /* 0x040fe6000000181c */
[----:B------:R-:W1:Y:S03]  /*b220*/  MUFU.TANH R10, R10 ;  /* 0x0000000a000a7308 */ /* 0x000e660000002400 */
[----:B----4-:R-:W-:Y:S05]  /*b230*/  HMMA.16816.F32 R204, R16, R4, R204 ;  /* 0x0000000410cc723c */ /* 0x010fea00000018cc */
[----:B------:R-:W4:Y:S01]  /*b240*/  MUFU.TANH R11, R11 ;  /* 0x0000000b000b7308 */ /* 0x000f220000002400 */
[C---:B------:R-:W-:Y:S06]  /*b250*/  HMMA.16816.F32 R196, R20.reuse, R6, R196 ;  /* 0x0000000614c4723c */ /* 0x040fec00000018c4 */
[----:B------:R-:W-:Y:S01]  /*b260*/  HMMA.16816.F32 R176, R20, R4, R176 ;  /* 0x0000000414b0723c */ /* 0x000fe200000018b0 */
[----:B------:R-:W-:Y:S01]  /*b270*/  FMUL.FTZ R14, R24, UR28 ;  /* 0x0000001c180e7c20 */ /* 0x000fe20008410000 */
[----:B------:R-:W-:Y:S01]  /*b280*/  FMUL.FTZ R15, R25, UR28 ;  /* 0x0000001c190f7c20 */ /* 0x000fe20008410000 */
[----:B------:R-:W-:Y:S01]  /*b290*/  FMUL.FTZ R24, R26, UR28 ;  /* 0x0000001c1a187c20 */ /* 0x000fe20008410000 */
[----:B------:R-:W-:-:S02]  /*b2a0*/  FMUL.FTZ R25, R27, UR28 ;  /* 0x0000001c1b197c20 */ /* 0x000fc40008410000 */
        /* <DEDUP_REMOVED lines=27> */
[----:B------:R-:W1:Y:S08]  /*b460*/  MUFU.TANH R28, R28 ;  /* 0x0000001c001c7308 */ /* 0x000e700000002400 */
[----:B------:R-:W1:Y:S08]  /*b470*/  MUFU.TANH R29, R29 ;  /* 0x0000001d001d7308 */ /* 0x000e700000002400 */
[----:B------:R1:W1:Y:S08]  /*b480*/  MUFU.TANH R220, R176 ;  /* 0x000000b000dc7308 */ /* 0x0002700000002400 */
[----:B------:R-:W1:Y:S08]  /*b490*/  MUFU.TANH R31, R31 ;  /* 0x0000001f001f7308 */ /* 0x000e700000002400 */
[----:B------:R-:W1:Y:S08]  /*b4a0*/  MUFU.TANH R30, R30 ;  /* 0x0000001e001e7308 */ /* 0x000e700000002400 */
[----:B------:R-:W1:Y:S08]  /*b4b0*/  MUFU.TANH R32, R32 ;  /* 0x0000002000207308 */ /* 0x000e700000002400 */
[----:B------:R-:W1:Y:S08]  /*b4c0*/  MUFU.TANH R248, R248 ;  /* 0x000000f800f87308 */ /* 0x000e700000002400 */
[----:B------:R1:W1:Y:S08]  /*b4d0*/  MUFU.TANH R246, R205 ;  /* 0x000000cd00f67308 */ /* 0x0002700000002400 */
[----:B------:R1:W1:Y:S08]  /*b4e0*/  MUFU.TANH R240, R206 ;  /* 0x000000ce00f07308 */ /* 0x0002700000002400 */
        /* <DEDUP_REMOVED lines=8> */
[----:B------:R1:W1:Y:S01]  /*b570*/  MUFU.TANH R222, R203 ;  /* 0x000000cb00de7308 */ /* 0x0002620000002400 */
[----:B------:R-:W-:Y:S06]  /*b580*/  BAR.SYNC.DEFER_BLOCKING 0x0 ;  /* 0x0000000000007b1d */ /* 0x000fec0000010000 */
[----:B--234-:R-:W-:Y:S05]  /*b590*/  @!P0 BRA `(.L_x_1478) ;  /* 0x0000000000c48947 */ /* 0x01cfea0003800000 */
[----:B------:R-:W-:Y:S01]  /*b5a0*/  UIADD3 UR5, UR17, -0x5, URZ ;  /* 0xfffffffb11057890 */ /* 0x000fe2000fffe03f */
[----:B-1----:R-:W1:Y:S01]  /*b5b0*/  @!P3 LDC.64 R8, c[0x0][0x218] ;  /* 0x00008600ff08bb82 */ /* 0x002e620000000a00 */
        /* <DEDUP_REMOVED lines=24> */
[----:B----4-:R-:W-:Y:S02]  /*b740*/  @!P3 LEA R22, P4, R19, R4, 0x1 ;  /* 0x000000041316b211 */ /* 0x010fe400078808ff */
        /* <DEDUP_REMOVED lines=20> */
.L_x_1480:
[----:B------:R-:W-:Y:S05]  /*b890*/  BSYNC B0 ;  /* 0x0000000000007941 */ /* 0x000fea0003800000 */
.L_x_1479:
[----:B------:R-:W0:Y:S02]  /*b8a0*/  LDGDEPBAR ;  /* 0x00000000000079af */ /* 0x000e240000000000 */
.L_x_1478:
[----:B------:R-:W3:Y:S01]  /*b8b0*/  S2R R5, SR_TID.X ;  /* 0x0000000000057919 */ /* 0x000ee20000002100 */
[----:B------:R-:W-:Y:S02]  /*b8c0*/  MOV R4, UR12 ;  /* 0x0000000c00047c02 */ /* 0x000fe40008000f00 */
[----:B---3--:R-:W-:-:S04]  /*b8d0*/  SHF.L.U32 R5, R5, 0x1, RZ ;  /* 0x0000000105057819 */ /* 0x008fc800000006ff */
[----:B------:R-:W-:-:S04]  /*b8e0*/  LOP3.LUT R5, R5, 0x6, RZ, 0xc0, !PT ;  /* 0x0000000605057812 */ /* 0x000fc800078ec0ff */
[----:B------:R-:W-:-:S04]  /*b8f0*/  LEA R4, R4, R5, 0x5 ;  /* 0x0000000504047211 */ /* 0x000fc800078e28ff */
[C---:B------:R-:W-:Y:S02]  /*b900*/  IADD3 R178, R4.reuse, 0x1, RZ ;  /* 0x0000000104b27810 */ /* 0x040fe40007ffe0ff */
[CC--:B------:R-:W-:Y:S02]  /*b910*/  ISETP.GE.AND P6, PT, R4.reuse, R171.reuse, PT ;  /* 0x000000ab0400720c */ /* 0x0c0fe40003fc6270 */
[----:B--2---:R-:W-:Y:S02]  /*b920*/  IADD3 R22, R4, 0x8, RZ ;  /* 0x0000000804167810 */ /* 0x004fe40007ffe0ff */
[----:B------:R-:W-:Y:S02]  /*b930*/  ISETP.GE.AND P4, PT, R178, R171, PT ;  /* 0x000000abb200720c */ /* 0x000fe40003f86270 */
[----:B-1----:R-:W-:Y:S02]  /*b940*/  IADD3 R176, R4, 0x9, RZ ;  /* 0x0000000904b07810 */ /* 0x002fe40007ffe0ff */
[----:B------:R-:W-:-:S02]  /*b950*/  FSEL R20, R0, -INF , !P6 ;  /* 0xff80000000147808 */ /* 0x000fc40007000000 */
[-C--:B------:R-:W-:Y:S02]  /*b960*/  ISETP.GE.AND P6, PT, R22, R171.reuse, PT ;  /* 0x000000ab1600720c */ /* 0x080fe40003fc6270 */
[----:B------:R-:W-:Y:S02]  /*b970*/  FSEL R0, R2, -INF , !P4 ;  /* 0xff80000002007808 */ /* 0x000fe40006000000 */
[----:B------:R-:W-:Y:S02]  /*b980*/  ISETP.GE.AND P4, PT, R176, R171, PT ;  /* 0x000000abb000720c */ /* 0x000fe40003f86270 */
[----:B------:R-:W-:Y:S02]  /*b990*/  IADD3 R172, R4, 0x11, RZ ;  /* 0x0000001104ac7810 */ /* 0x000fe40007ffe0ff */
[----:B------:R-:W-:Y:S02]  /*b9a0*/  FMNMX.FTZ R5, R168, R20, !PT ;  /* 0x00000014a8057209 */ /* 0x000fe40007810000 */
[----:B------:R-:W-:-:S02]  /*b9b0*/  IADD3 R174, R4, 0x10, RZ ;  /* 0x0000001004ae7810 */ /* 0x000fc40007ffe0ff */
[----:B------:R-:W-:Y:S02]  /*b9c0*/  FSEL R18, R14, -INF , !P6 ;  /* 0xff8000000e127808 */ /* 0x000fe40007000000 */
[----:B------:R-:W-:Y:S02]  /*b9d0*/  FSEL R14, R15, -INF , !P4 ;  /* 0xff8000000f0e7808 */ /* 0x000fe40006000000 */
[----:B------:R-:W-:Y:S02]  /*b9e0*/  ISETP.GE.AND P4, PT, R172, R171, PT ;  /* 0x000000abac00720c */ /* 0x000fe40003f86270 */
[----:B------:R-:W-:Y:S02]  /*b9f0*/  IADD3 R34, R4, 0x19, RZ ;  /* 0x0000001904227810 */ /* 0x000fe40007ffe0ff */
[----:B------:R-:W-:Y:S02]  /*ba00*/  FMNMX.FTZ R5, R0, R5, !PT ;  /* 0x0000000500057209 */ /* 0x000fe40007810000 */
[----:B------:R-:W-:-:S02]  /*ba10*/  ISETP.GE.AND P5, PT, R4, R170, PT ;  /* 0x000000aa0400720c */ /* 0x000fc40003fa6270 */
[-C--:B------:R-:W-:Y:S02]  /*ba20*/  ISETP.GE.AND P6, PT, R174, R171.reuse, PT ;  /* 0x000000abae00720c */ /* 0x080fe40003fc6270 */
[----:B------:R-:W-:Y:S02]  /*ba30*/  IADD3 R2, R4, 0x18, RZ ;  /* 0x0000001804027810 */ /* 0x000fe40007ffe0ff */
[----:B------:R-:W-:Y:S02]  /*ba40*/  FSEL R206, R31, -INF , !P4 ;  /* 0xff8000001fce7808 */ /* 0x000fe40006000000 */
[----:B------:R-:W-:Y:S02]  /*ba50*/  ISETP.GE.AND P4, PT, R34, R171, PT ;  /* 0x000000ab2200720c */ /* 0x000fe40003f86270 */
[----:B------:R-:W-:Y:S02]  /*ba60*/  FMNMX.FTZ R5, R18, R5, !PT ;  /* 0x0000000512057209 */ /* 0x000fe40007810000 */
[----:B------:R-:W-:-:S02]  /*ba70*/  FSEL R220, R220, -INF , !P6 ;  /* 0xff800000dcdc7808 */ /* 0x000fc40007000000 */
[----:B------:R-:W-:Y:S02]  /*ba80*/  FSEL R12, R12, -INF , !P5 ;  /* 0xff8000000c0c7808 */ /* 0x000fe40006800000 */
[----:B------:R-:W-:Y:S02]  /*ba90*/  ISETP.GE.AND P6, PT, R2, R171, PT ;  /* 0x000000ab0200720c */ /* 0x000fe40003fc6270 */
[-C--:B------:R-:W-:Y:S02]  /*baa0*/  ISETP.GE.AND P5, PT, R178, R170.reuse, PT ;  /* 0x000000aab200720c */ /* 0x080fe40003fa6270 */
[----:B------:R-:W-:Y:S02]  /*bab0*/  FSEL R202, R16, -INF , !P4 ;  /* 0xff80000010ca7808 */ /* 0x000fe40006000000 */
[----:B------:R-:W-:Y:S02]  /*bac0*/  FMNMX.FTZ R5, R14, R5, !PT ;  /* 0x000000050e057209 */ /* 0x000fe40007810000 */
[----:B------:R-:W-:-:S02]  /*bad0*/  ISETP.GE.AND P4, PT, R22, R170, PT ;  /* 0x000000aa1600720c */ /* 0x000fc40003f86270 */
[----:B------:R-:W-:Y:S02]  /*bae0*/  FSEL R204, R204, -INF , !P6 ;  /* 0xff800000cccc7808 */ /* 0x000fe40007000000 */
[----:B------:R-:W-:Y:S02]  /*baf0*/  FSEL R8, R13, -INF , !P5 ;  /* 0xff8000000d087808 */ /* 0x000fe40006800000 */
[-C--:B------:R-:W-:Y:S02]  /*bb00*/  ISETP.GE.AND P6, PT, R176, R170.reuse, PT ;  /* 0x000000aab000720c */ /* 0x080fe40003fc6270 */
[----:B------:R-:W-:Y:S02]  /*bb10*/  ISETP.GE.AND P5, PT, R174, R170, PT ;  /* 0x000000aaae00720c */ /* 0x000fe40003fa6270 */
[----:B------:R-:W-:Y:S02]  /*bb20*/  FMNMX.FTZ R5, R220, R5, !PT ;  /* 0x00000005dc057209 */ /* 0x000fe40007810000 */
[----:B------:R-:W-:-:S02]  /*bb30*/  FSEL R6, R24, -INF , !P4 ;  /* 0xff80000018067808 */ /* 0x000fc40006000000 */
[C---:B------:R-:W-:Y:S02]  /*bb40*/  ISETP.GE.AND P1, PT, R4.reuse, R169, PT ;  /* 0x000000a90400720c */ /* 0x040fe40003f26270 */
[----:B------:R-:W-:Y:S02]  /*bb50*/  ISETP.GE.AND P4, PT, R4, R3, PT ;  /* 0x000000030400720c */ /* 0x000fe40003f86270 */
[----:B------:R-:W-:Y:S02]  /*bb60*/  FSEL R4, R25, -INF , !P6 ;  /* 0xff80000019047808 */ /* 0x000fe40007000000 */
[----:B------:R-:W-:Y:S02]  /*bb70*/  FSEL R200, R30, -INF , !P5 ;  /* 0xff8000001ec87808 */ /* 0x000fe40006800000 */
[-C--:B------:R-:W-:Y:S02]  /*bb80*/  ISETP.GE.AND P6, PT, R172, R170.reuse, PT ;  /* 0x000000aaac00720c */ /* 0x080fe40003fc6270 */
[----:B------:R-:W-:-:S02]  /*bb90*/  ISETP.GE.AND P5, PT, R2, R170, PT ;  /* 0x000000aa0200720c */ /* 0x000fc40003fa6270 */
[----:B------:R-:W-:Y:S02]  /*bba0*/  FMNMX.FTZ R5, R206, R5, !PT ;  /* 0x00000005ce057209 */ /* 0x000fe40007810000 */
[----:B------:R-:W-:Y:S02]  /*bbb0*/  FSEL R198, R32, -INF , !P6 ;  /* 0xff80000020c67808 */ /* 0x000fe40007000000 */
[----:B------:R-:W-:Y:S02]  /*bbc0*/  FSEL R196, R196, -INF , !P5 ;  /* 0xff800000c4c47808 */ /* 0x000fe40006800000 */
[----:B------:R-:W-:Y:S02]  /*bbd0*/  FMNMX.FTZ R5, R204, R5, !PT ;  /* 0x00000005cc057209 */ /* 0x000fe40007810000 */
[----:B------:R-:W-:Y:S02]  /*bbe0*/  ISETP.GE.AND P6, PT, R34, R170, PT ;  /* 0x000000aa2200720c */ /* 0x000fe40003fc6270 */
[----:B------:R-:W-:-:S02]  /*bbf0*/  ISETP.GE.AND P5, PT, R178, R3, PT ;  /* 0x00000003b200720c */ /* 0x000fc40003fa6270 */
[----:B------:R-:W-:Y:S02]  /*bc00*/  FSEL R164, R164, -INF , !P1 ;  /* 0xff800000a4a47808 */ /* 0x000fe40004800000 */
[----:B------:R-:W-:Y:S02]  /*bc10*/  FSEL R10, R10, -INF , !P4 ;  /* 0xff8000000a0a7808 */ /* 0x000fe40006000000 */
[----:B------:R-:W-:Y:S02]  /*bc20*/  ISETP.GE.AND P1, PT, R178, R169, PT ;  /* 0x000000a9b200720c */ /* 0x000fe40003f26270 */
[----:B------:R-:W-:Y:S02]  /*bc30*/  FMNMX.FTZ R5, R202, R5, !PT ;  /* 0x00000005ca057209 */ /* 0x000fe40007810000 */
[----:B------:R-:W-:Y:S02]  /*bc40*/  FSEL R194, R194, -INF , !P6 ;  /* 0xff800000c2c27808 */ /* 0x000fe40007000000 */
[----:B------:R-:W-:Y:S01]  /*bc50*/  FSEL R16, R11, -INF , !P5 ;  /* 0xff8000000b107808 */ /* 0x000fe20006800000 */
[----:B------:R-:W1:Y:S01]  /*bc60*/  SHFL.BFLY PT, R32, R5, 0x2, 0x1f ;  /* 0x0c401f0005207f89 */ /* 0x000e6200000e0000 */
[----:B------:R-:W-:-:S02]  /*bc70*/  ISETP.GE.AND P6, PT, R22, R169, PT ;  /* 0x000000a91600720c */ /* 0x000fc40003fc6270 */
[----:B------:R-:W-:Y:S02]  /*bc80*/  ISETP.GE.AND P4, PT, R22, R3, PT ;  /* 0x000000031600720c */ /* 0x000fe40003f86270 */
[----:B------:R-:W-:Y:S02]  /*bc90*/  FMNMX.FTZ R11, R165, R10, !PT ;  /* 0x0000000aa50b7209 */ /* 0x000fe40007810000 */
[----:B------:R-:W-:Y:S02]  /*bca0*/  FSEL R22, R184, -INF , !P1 ;  /* 0xff800000b8167808 */ /* 0x000fe40004800000 */
[C---:B------:R-:W-:Y:S02]  /*bcb0*/  ISETP.GE.AND P1, PT, R176.reuse, R169, PT ;  /* 0x000000a9b000720c */ /* 0x040fe40003f26270 */
[----:B------:R-:W-:Y:S02]  /*bcc0*/  ISETP.GE.AND P5, PT, R176, R3, PT ;  /* 0x00000003b000720c */ /* 0x000fe40003fa6270 */
[----:B------:R-:W-:-:S02]  /*bcd0*/  FSEL R28, R28, -INF , !P4 ;  /* 0xff8000001c1c7808 */ /* 0x000fc40006000000 */
[----:B------:R-:W-:Y:S02]  /*bce0*/  FMNMX.FTZ R11, R16, R11, !PT ;  /* 0x0000000b100b7209 */ /* 0x000fe40007810000 */
[----:B------:R-:W-:Y:S02]  /*bcf0*/  FMNMX.FTZ R9, R167, R12, !PT ;  /* 0x0000000ca7097209 */ /* 0x000fe40007810000 */
[----:B------:R-:W-:Y:S02]  /*bd00*/  FSEL R24, R27, -INF , !P1 ;  /* 0xff8000001b187808 */ /* 0x000fe40004800000 */
[----:B------:R-:W-:Y:S02]  /*bd10*/  FMNMX.FTZ R7, R166, R164, !PT ;  /* 0x000000a4a6077209 */ /* 0x000fe40007810000 */
[----:B------:R-:W-:Y:S02]  /*bd20*/  ISETP.GE.AND P1, PT, R172, R169, PT ;  /* 0x000000a9ac00720c */ /* 0x000fe40003f26270 */
[----:B------:R-:W-:-:S02]  /*bd30*/  ISETP.GE.AND P4, PT, R174, R3, PT ;  /* 0x00000003ae00720c */ /* 0x000fc40003f86270 */
[----:B------:R-:W-:Y:S02]  /*bd40*/  FSEL R30, R29, -INF , !P5 ;  /* 0xff8000001d1e7808 */ /* 0x000fe40006800000 */
[----:B------:R-:W-:Y:S02]  /*bd50*/  FMNMX.FTZ R11, R28, R11, !PT ;  /* 0x0000000b1c0b7209 */ /* 0x000fe40007810000 */
[----:B------:R-:W-:Y:S02]  /*bd60*/  FMNMX.FTZ R9, R8, R9, !PT ;  /* 0x0000000908097209 */ /* 0x000fe40007810000 */
[----:B------:R-:W-:Y:S02]  /*bd70*/  FSEL R26, R26, -INF , !P6 ;  /* 0xff8000001a1a7808 */ /* 0x000fe40007000000 */
[----:B------:R-:W-:Y:S02]  /*bd80*/  FMNMX.FTZ R7, R22, R7, !PT ;  /* 0x0000000716077209 */ /* 0x000fe40007810000 */
[----:B------:R-:W-:-:S02]  /*bd90*/  FSEL R246, R246, -INF , !P1 ;  /* 0xff800000f6f67808 */ /* 0x000fc40004800000 */
[----:B------:R-:W-:Y:S02]  /*bda0*/  ISETP.GE.AND P1, PT, R172, R3, PT ;  /* 0x00000003ac00720c */ /* 0x000fe40003f26270 */
[----:B------:R-:W-:Y:S02]  /*bdb0*/  FSEL R240, R240, -INF , !P4 ;  /* 0xff800000f0f07808 */ /* 0x000fe40006000000 */
[----:B------:R-:W-:Y:S02]  /*bdc0*/  FMNMX.FTZ R11, R30, R11, !PT ;  /* 0x0000000b1e0b7209 */ /* 0x000fe40007810000 */
[----:B------:R-:W-:Y:S02]  /*bdd0*/  FMNMX.FTZ R9, R6, R9, !PT ;  /* 0x0000000906097209 */ /* 0x000fe40007810000 */
[----:B------:R-:W-:Y:S02]  /*bde0*/  ISETP.GE.AND P6, PT, R174, R169, PT ;  /* 0x000000a9ae00720c */ /* 0x000fe40003fc6270 */
[----:B------:R-:W-:-:S02]  /*bdf0*/  FMNMX.FTZ R7, R26, R7, !PT ;  /* 0x000000071a077209 */ /* 0x000fc40007810000 */
[----:B------:R-:W-:Y:S02]  /*be00*/  ISETP.GE.AND P4, PT, R2, R3, PT ;  /* 0x000000030200720c */ /* 0x000fe40003f86270 */
[----:B------:R-:W-:Y:S02]  /*be10*/  FSEL R238, R238, -INF , !P1 ;  /* 0xff800000eeee7808 */ /* 0x000fe40004800000 */
[----:B------:R-:W-:Y:S02]  /*be20*/  FMNMX.FTZ R11, R240, R11, !PT ;  /* 0x0000000bf00b7209 */ /* 0x000fe40007810000 */
[----:B------:R-:W-:Y:S02]  /*be30*/  FMNMX.FTZ R9, R4, R9, !PT ;  /* 0x0000000904097209 */ /* 0x000fe40007810000 */
[----:B------:R-:W-:Y:S02]  /*be40*/  FSEL R248, R248, -INF , !P6 ;  /* 0xff800000f8f87808 */ /* 0x000fe40007000000 */
[----:B------:R-:W-:-:S02]  /*be50*/  FMNMX.FTZ R7, R24, R7, !PT ;  /* 0x0000000718077209 */ /* 0x000fc40007810000 */
[----:B------:R-:W-:Y:S02]  /*be60*/  ISETP.GE.AND P1, PT, R34, R3, PT ;  /* 0x000000032200720c */ /* 0x000fe40003f26270 */
[----:B------:R-:W-:Y:S02]  /*be70*/  FSEL R236, R236, -INF , !P4 ;  /* 0xff800000ecec7808 */ /* 0x000fe40006000000 */
[----:B------:R-:W-:Y:S02]  /*be80*/  FMNMX.FTZ R11, R238, R11, !PT ;  /* 0x0000000bee0b7209 */ /* 0x000fe40007810000 */
[----:B------:R-:W-:Y:S02]  /*be90*/  ISETP.GE.AND P6, PT, R2, R169, PT ;  /* 0x000000a90200720c */ /* 0x000fe40003fc6270 */
[----:B------:R-:W-:Y:S02]  /*bea0*/  FMNMX.FTZ R9, R200, R9, !PT ;  /* 0x00000009c8097209 */ /* 0x000fe40007810000 */
[----:B------:R-:W-:-:S02]  /*beb0*/  FMNMX.FTZ R7, R248, R7, !PT ;  /* 0x00000007f8077209 */ /* 0x000fc40007810000 */
[----:B------:R-:W-:Y:S02]  /*bec0*/  FSEL R222, R222, -INF , !P1 ;  /* 0xff800000dede7808 */ /* 0x000fe40004800000 */
[----:B------:R-:W-:Y:S02]  /*bed0*/  FMNMX.FTZ R11, R236, R11, !PT ;  /* 0x0000000bec0b7209 */ /* 0x000fe40007810000 */
[----:B------:R-:W-:Y:S02]  /*bee0*/  FSEL R244, R244, -INF , !P6 ;  /* 0xff800000f4f47808 */ /* 0x000fe40007000000 */
[----:B------:R-:W-:Y:S02]  /*bef0*/  FMNMX.FTZ R13, R198, R9, !PT ;  /* 0x00000009c60d7209 */ /* 0x000fe40007810000 */
[----:B------:R-:W-:Y:S02]  /*bf00*/  ISETP.GE.AND P6, PT, R34, R169, PT ;  /* 0x000000a92200720c */ /* 0x000fe40003fc6270 */
[----:B------:R-:W-:-:S02]  /*bf10*/  FMNMX.FTZ R9, R246, R7, !PT ;  /* 0x00000007f6097209 */ /* 0x000fc40007810000 */
[----:B-1----:R-:W-:Y:S02]  /*bf20*/  FMNMX.FTZ R5, R5, R32, !PT ;  /* 0x0000002005057209 */ /* 0x002fe40007810000 */
[----:B------:R-:W-:Y:S02]  /*bf30*/  FMNMX.FTZ R11, R222, R11, !PT ;  /* 0x0000000bde0b7209 */ /* 0x000fe40007810000 */
[----:B------:R-:W-:Y:S01]  /*bf40*/  FSEL R242, R242, -INF , !P6 ;  /* 0xff800000f2f27808 */ /* 0x000fe20007000000 */
[----:B------:R-:W1:Y:S01]  /*bf50*/  SHFL.BFLY PT, R174, R5, 0x1, 0x1f ;  /* 0x0c201f0005ae7f89 */ /* 0x000e6200000e0000 */
[----:B------:R-:W-:Y:S02]  /*bf60*/  FMNMX.FTZ R9, R244, R9, !PT ;  /* 0x00000009f4097209 */ /* 0x000fe40007810000 */
[----:B------:R-:W-:Y:S01]  /*bf70*/  FMNMX.FTZ R7, R196, R13, !PT ;  /* 0x0000000dc4077209 */ /* 0x000fe20007810000 */
[----:B------:R-:W2:Y:S01]  /*bf80*/  SHFL.BFLY PT, R34, R11, 0x2, 0x1f ;  /* 0x0c401f000b227f89 */ /* 0x000ea200000e0000 */
[----:B------:R-:W-:-:S02]  /*bf90*/  FMNMX.FTZ R9, R242, R9, !PT ;  /* 0x00000009f2097209 */ /* 0x000fc40007810000 */
[----:B------:R-:W-:-:S03]  /*bfa0*/  FMNMX.FTZ R7, R194, R7, !PT ;  /* 0x00000007c2077209 */ /* 0x000fc60007810000 */
[----:B------:R-:W3:Y:S04]  /*bfb0*/  SHFL.BFLY PT, R172, R9, 0x2, 0x1f ;  /* 0x0c401f0009ac7f89 */ /* 0x000ee800000e0000 */
[----:B------:R-:W4:Y:S01]  /*bfc0*/  SHFL.BFLY PT, R32, R7, 0x2, 0x1f ;  /* 0x0c401f0007207f89 */ /* 0x000f2200000e0000 */
[----:B-1----:R-:W-:Y:S02]  /*bfd0*/  FMNMX.FTZ R2, R5, R174, !PT ;  /* 0x000000ae05027209 */ /* 0x002fe40007810000 */
[----:B--2---:R-:W-:-:S03]  /*bfe0*/  FMNMX.FTZ R5, R11, R34, !PT ;  /* 0x000000220b057209 */ /* 0x004fc60007810000 */
[C---:B------:R-:W-:Y:S01]  /*bff0*/  FMUL.FTZ R195, R2.reuse, UR10 ;  /* 0x0000000a02c37c20 */ /* 0x040fe20008410000 */
[----:B------:R-:W-:Y:S01]  /*c000*/  FSETP.NEU.FTZ.AND P6, PT, R2, -INF , PT ;  /* 0xff8000000200780b */ /* 0x000fe20003fdd000 */
[----:B------:R-:W1:Y:S01]  /*c010*/  SHFL.BFLY PT, R232, R5, 0x1, 0x1f ;  /* 0x0c201f0005e87f89 */ /* 0x000e6200000e0000 */
[----:B---3--:R-:W-:Y:S02]  /*c020*/  FMNMX.FTZ R172, R9, R172, !PT ;  /* 0x000000ac09ac7209 */ /* 0x008fe40007810000 */
[----:B------:R-:W-:Y:S02]  /*c030*/  FSEL R195, R195, RZ, P6 ;  /* 0x000000ffc3c37208 */ /* 0x000fe40003000000 */
[----:B----4-:R-:W-:Y:S02]  /*c040*/  FMNMX.FTZ R32, R7, R32, !PT ;  /* 0x0000002007207209 */ /* 0x010fe40007810000 */
[----:B------:R-:W2:Y:S01]  /*c050*/  SHFL.BFLY PT, R7, R172, 0x1, 0x1f ;  /* 0x0c201f00ac077f89 */ /* 0x000ea200000e0000 */
[--C-:B------:R-:W-:Y:S01]  /*c060*/  FFMA.FTZ R186, R0, UR10, -R195.reuse ;  /* 0x0000000a00ba7c23 */ /* 0x100fe200080108c3 */
[----:B------:R-:W-:Y:S01]  /*c070*/  FSEL R17, R2, RZ, P6 ;  /* 0x000000ff02117208 */ /* 0x000fe20003000000 */
[--C-:B------:R-:W-:Y:S01]  /*c080*/  FFMA.FTZ R188, R20, UR10, -R195.reuse ;  /* 0x0000000a14bc7c23 */ /* 0x100fe200080108c3 */
[----:B------:R-:W3:Y:S01]  /*c090*/  SHFL.BFLY PT, R9, R32, 0x1, 0x1f ;  /* 0x0c201f0020097f89 */ /* 0x000ee200000e0000 */
[--C-:B------:R-:W-:Y:S01]  /*c0a0*/  FFMA.FTZ R185, R18, UR10, -R195.reuse ;  /* 0x0000000a12b97c23 */ /* 0x100fe200080108c3 */
[----:B------:R-:W-:Y:S01]  /*c0b0*/  FFMA.FTZ R184, R14, UR10, -R195 ;  /* 0x0000000a0eb87c23 */ /* 0x000fe200080108c3 */
[----:B------:R-:W-:Y:S01]  /*c0c0*/  FADD.FTZ R17, R168, -R17 ;  /* 0x80000011a8117221 */ /* 0x000fe20000010000 */
[----:B------:R-:W-:Y:S01]  /*c0d0*/  MUFU.EX2 R186, R186 ;  /* 0x000000ba00ba7308 */ /* 0x000fe20000000800 */
[--C-:B------:R-:W-:Y:S01]  /*c0e0*/  FFMA.FTZ R206, R206, UR10, -R195.reuse ;  /* 0x0000000acece7c23 */ /* 0x100fe200080108c3 */
[----:B------:R-:W-:Y:S01]  /*c0f0*/  FFMA.FTZ R204, R204, UR10, -R195 ;  /* 0x0000000acccc7c23 */ /* 0x000fe200080108c3 */
[----:B------:R-:W-:-:S05]  /*c100*/  FMUL.FTZ R17, R17, UR10 ;  /* 0x0000000a11117c20 */ /* 0x000fca0008410000 */
[----:B------:R-:W4:Y:S01]  /*c110*/  MUFU.EX2 R197, R17 ;  /* 0x0000001100c57308 */ /* 0x000f220000000800 */
[----:B-1----:R-:W-:-:S04]  /*c120*/  FMNMX.FTZ R232, R5, R232, !PT ;  /* 0x000000e805e87209 */ /* 0x002fc80007810000 */
[C---:B------:R-:W-:Y:S01]  /*c130*/  FSETP.NEU.FTZ.AND P1, PT, R232.reuse, -INF , PT ;  /* 0xff800000e800780b */ /* 0x040fe20003f3d000 */
[----:B------:R-:W-:Y:S01]  /*c140*/  FMUL.FTZ R201, R232, UR10 ;  /* 0x0000000ae8c97c20 */ /* 0x000fe20008410000 */
[----:B--2---:R-:W-:Y:S01]  /*c150*/  FMNMX.FTZ R234, R172, R7, !PT ;  /* 0x00000007acea7209 */ /* 0x004fe20007810000 */
[----:B------:R-:W-:Y:S03]  /*c160*/  MUFU.EX2 R188, R188 ;  /* 0x000000bc00bc7308 */ /* 0x000fe60000000800 */
        /* <DEDUP_REMOVED lines=12> */
[----:B------:R-:W-:Y:S01]  /*c230*/  FADD.FTZ R190, R166, -R5 ;  /* 0x80000005a6be7221 */ /* 0x000fe20000010000 */
[----:B------:R-:W-:Y:S01]  /*c240*/  FSEL R193, R193, RZ, P5 ;  /* 0x000000ffc1c17208 */ /* 0x000fe20002800000 */
[----:B------:R-:W-:Y:S01]  /*c250*/  FADD.FTZ R5, R165, -R10 ;  /* 0x8000000aa5057221 */ /* 0x000fe20000010000 */
[----:B------:R-:W-:Y:S01]  /*c260*/  FSEL R203, R203, RZ, P4 ;  /* 0x000000ffcbcb7208 */ /* 0x000fe20002000000 */
[----:B------:R-:W-:Y:S01]  /*c270*/  FADD.FTZ R16, R167, -R16 ;  /* 0x80000010a7107221 */ /* 0x000fe20000010000 */
[----:B------:R-:W-:Y:S01]  /*c280*/  FFMA.FTZ R187, R30, UR10, -R201 ;  /* 0x0000000a1ebb7c23 */ /* 0x000fe200080108c9 */
[----:B------:R-:W-:Y:S01]  /*c290*/  FMUL.FTZ R189, R5, UR10 ;  /* 0x0000000a05bd7c20 */ /* 0x000fe20008410000 */
[--C-:B------:R-:W-:Y:S01]  /*c2a0*/  FFMA.FTZ R5, R8, UR10, -R193.reuse ;  /* 0x0000000a08057c23 */ /* 0x100fe200080108c1 */
[----:B------:R-:W-:Y:S01]  /*c2b0*/  FMUL.FTZ R16, R16, UR10 ;  /* 0x0000000a10107c20 */ /* 0x000fe20008410000 */
[----:B------:R-:W-:Y:S01]  /*c2c0*/  FFMA.FTZ R179, R12, UR10, -R193 ;  /* 0x0000000a0cb37c23 */ /* 0x000fe200080108c1 */
[--C-:B------:R-:W-:Y:S01]  /*c2d0*/  FFMA.FTZ R177, R22, UR10, -R203.reuse ;  /* 0x0000000a16b17c23 */ /* 0x100fe200080108cb */
[--C-:B------:R-:W-:Y:S01]  /*c2e0*/  FFMA.FTZ R176, R26, UR10, -R203.reuse ;  /* 0x0000000a1ab07c23 */ /* 0x100fe200080108cb */
[----:B------:R-:W-:Y:S01]  /*c2f0*/  FFMA.FTZ R175, R24, UR10, -R203 ;  /* 0x0000000a18af7c23 */ /* 0x000fe200080108cb */
[----:B------:R-:W-:Y:S01]  /*c300*/  MUFU.EX2 R168, R5 ;  /* 0x0000000500a87308 */ /* 0x000fe20000000800 */
[--C-:B------:R-:W-:Y:S01]  /*c310*/  FFMA.FTZ R192, R6, UR10, -R193.reuse ;  /* 0x0000000a06c07c23 */ /* 0x100fe200080108c1 */
[----:B------:R-:W-:Y:S01]  /*c320*/  FFMA.FTZ R191, R4, UR10, -R193 ;  /* 0x0000000a04bf7c23 */ /* 0x000fe200080108c1 */
[----:B------:R-:W1:Y:S01]  /*c330*/  LDSM.16.MT88.4 R32, [R212+0xa000] ;  /* 0x00a00000d420783b */ /* 0x000e620000004200 */
[--C-:B------:R-:W-:Y:S01]  /*c340*/  FFMA.FTZ R178, R164, UR10, -R203.reuse ;  /* 0x0000000aa4b27c23 */ /* 0x100fe200080108cb */
[----:B------:R-:W-:Y:S01]  /*c350*/  FMUL.FTZ R190, R190, UR10 ;  /* 0x0000000abebe7c20 */ /* 0x000fe20008410000 */
[-C--:B----4-:R-:W-:Y:S01]  /*c360*/  FMUL.FTZ R160, R160, R197.reuse ;  /* 0x000000c5a0a07220 */ /* 0x090fe20000410000 */
[----:B------:R-:W2:Y:S01]  /*c370*/  LDSM.16.MT88.4 R28, [R210+0xa000] ;  /* 0x00a00000d21c783b */ /* 0x000ea20000004200 */
[----:B------:R-:W3:Y:S01]  /*c380*/  MUFU.EX2 R199, R16 ;  /* 0x0000001000c77308 */ /* 0x000ee20000000800 */
[-C--:B------:R-:W-:Y:S01]  /*c390*/  FMUL.FTZ R161, R161, R197.reuse ;  /* 0x000000c5a1a17220 */ /* 0x080fe20000410000 */
[-C--:B------:R-:W-:Y:S01]  /*c3a0*/  FMUL.FTZ R148, R148, R197.reuse ;  /* 0x000000c594947220 */ /* 0x080fe20000410000 */
[----:B------:R-:W4:Y:S01]  /*c3b0*/  LDSM.16.MT88.4 R24, [R209+0xa000] ;  /* 0x00a00000d118783b */ /* 0x000f220000004200 */
[-C--:B------:R-:W-:Y:S01]  /*c3c0*/  FMUL.FTZ R149, R149, R197.reuse ;  /* 0x000000c595957220 */ /* 0x080fe20000410000 */
[-C--:B------:R-:W-:Y:S01]  /*c3d0*/  FMUL.FTZ R144, R144, R197.reuse ;  /* 0x000000c590907220 */ /* 0x080fe20000410000 */
[-C--:B------:R-:W-:Y:S01]  /*c3e0*/  FMUL.FTZ R145, R145, R197.reuse ;  /* 0x000000c591917220 */ /* 0x080fe20000410000 */
[----:B------:R-:W5:Y:S01]  /*c3f0*/  LDSM.16.MT88.4 R20, [R208+0xa000] ;  /* 0x00a00000d014783b */ /* 0x000f620000004200 */
[----:B------:R-:W-:Y:S01]  /*c400*/  MUFU.EX2 R178, R178 ;  /* 0x000000b200b27308 */ /* 0x000fe20000000800 */
[-C--:B------:R-:W-:Y:S01]  /*c410*/  FMUL.FTZ R132, R132, R197.reuse ;  /* 0x000000c584847220 */ /* 0x080fe20000410000 */
[-C--:B------:R-:W-:Y:S01]  /*c420*/  FMUL.FTZ R133, R133, R197.reuse ;  /* 0x000000c585857220 */ /* 0x080fe20000410000 */
[----:B------:R-:W5:Y:S01]  /*c430*/  LDSM.16.MT88.4 R12, [R212+0xb000] ;  /* 0x00b00000d40c783b */ /* 0x000f620000004200 */
[-C--:B------:R-:W-:Y:S01]  /*c440*/  FMUL.FTZ R36, R36, R197.reuse ;  /* 0x000000c524247220 */ /* 0x080fe20000410000 */
[-C--:B------:R-:W-:Y:S01]  /*c450*/  FMUL.FTZ R37, R37, R197.reuse ;  /* 0x000000c525257220 */ /* 0x080fe20000410000 */
[----:B------:R-:W-:Y:S01]  /*c460*/  FMUL.FTZ R48, R48, R197 ;  /* 0x000000c530307220 */ /* 0x000fe20000410000 */
[----:B------:R-:W5:Y:S01]  /*c470*/  LDSM.16.MT88.4 R8, [R210+0xb000] ;  /* 0x00b00000d208783b */ /* 0x000f620000004200 */
[----:B------:R-:W1:Y:S01]  /*c480*/  MUFU.EX2 R177, R177 ;  /* 0x000000b100b17308 */ /* 0x000e620000000800 */
[-C--:B---3--:R-:W-:Y:S01]  /*c490*/  FMUL.FTZ R162, R162, R199.reuse ;  /* 0x000000c7a2a27220 */ /* 0x088fe20000410000 */
[-C--:B------:R-:W-:Y:S01]  /*c4a0*/  FMUL.FTZ R163, R163, R199.reuse ;  /* 0x000000c7a3a37220 */ /* 0x080fe20000410000 */
[----:B------:R-:W3:Y:S01]  /*c4b0*/  LDSM.16.MT88.4 R4, [R209+0xb000] ;  /* 0x00b00000d104783b */ /* 0x000ee20000004200 */
[-C--:B------:R-:W-:Y:S01]  /*c4c0*/  FMUL.FTZ R150, R150, R199.reuse ;  /* 0x000000c796967220 */ /* 0x080fe20000410000 */
[-C--:B------:R-:W-:Y:S01]  /*c4d0*/  FMUL.FTZ R151, R151, R199.reuse ;  /* 0x000000c797977220 */ /* 0x080fe20000410000 */
[-C--:B------:R-:W-:Y:S01]  /*c4e0*/  FMUL.FTZ R146, R146, R199.reuse ;  /* 0x000000c792927220 */ /* 0x080fe20000410000 */
[----:B------:R-:W3:Y:S01]  /*c4f0*/  LDSM.16.MT88.4 R16, [R208+0xb000] ;  /* 0x00b00000d010783b */ /* 0x000ee20000004200 */
[----:B------:R-:W-:Y:S01]  /*c500*/  MUFU.EX2 R176, R176 ;  /* 0x000000b000b07308 */ /* 0x000fe20000000800 */
[-C--:B------:R-:W-:Y:S01]  /*c510*/  FMUL.FTZ R147, R147, R199.reuse ;  /* 0x000000c793937220 */ /* 0x080fe20000410000 */
[-C--:B------:R-:W-:Y:S01]  /*c520*/  FMUL.FTZ R134, R134, R199.reuse ;  /* 0x000000c786867220 */ /* 0x080fe20000410000 */
[-C--:B------:R-:W-:Y:S01]  /*c530*/  FMUL.FTZ R135, R135, R199.reuse ;  /* 0x000000c787877220 */ /* 0x080fe20000410000 */
[-C--:B------:R-:W-:Y:S01]  /*c540*/  FMUL.FTZ R38, R38, R199.reuse ;  /* 0x000000c726267220 */ /* 0x080fe20000410000 */
[----:B------:R-:W-:Y:S01]  /*c550*/  FMUL.FTZ R39, R39, R199 ;  /* 0x000000c727277220 */ /* 0x000fe20000410000 */
[----:B------:R-:W-:Y:S01]  /*c560*/  FMUL.FTZ R49, R49, R197 ;  /* 0x000000c531317220 */ /* 0x000fe20000410000 */
[-C--:B------:R-:W-:Y:S01]  /*c570*/  FMUL.FTZ R50, R50, R199.reuse ;  /* 0x000000c732327220 */ /* 0x080fe20000410000 */
[----:B------:R-:W2:Y:S01]  /*c580*/  MUFU.EX2 R175, R175 ;  /* 0x000000af00af7308 */ /* 0x000ea20000000800 */
[----:B-1----:R-:W-:Y:S01]  /*c590*/  F2FP.F16.F32.PACK_AB R164, R177, R178 ;  /* 0x000000b2b1a4723e */ /* 0x002fe200000000ff */
        /* <DEDUP_REMOVED lines=14> */
[----:B------:R-:W1:Y:S01]  /*c680*/  MUFU.EX2 R173, R173 ;  /* 0x000000ad00ad7308 */ /* 0x000e620000000800 */
        /* <DEDUP_REMOVED lines=23> */
[----:B------:R-:W1:Y:S01]  /*c800*/  MUFU.EX2 R190, R190 ;  /* 0x000000be00be7308 */ /* 0x000e620000000800 */
        /* <DEDUP_REMOVED lines=11> */
[--C-:B------:R-:W-:Y:S01]  /*c8c0*/  FFMA.FTZ R205, R248, UR10, -R203.reuse ;  /* 0x0000000af8cd7c23 */ /* 0x100fe200080108cb */
[--C-:B------:R-:W-:Y:S01]  /*c8d0*/  FFMA.FTZ R246, R246, UR10, -R203.reuse ;  /* 0x0000000af6f67c23 */ /* 0x100fe200080108cb */
[--C-:B------:R-:W-:Y:S01]  /*c8e0*/  FFMA.FTZ R207, R244, UR10, -R203.reuse ;  /* 0x0000000af4cf7c23 */ /* 0x100fe200080108cb */
[----:B------:R-:W-:Y:S01]  /*c8f0*/  FFMA.FTZ R242, R242, UR10, -R203 ;  /* 0x0000000af2f27c23 */ /* 0x000fe200080108cb */
        /* <DEDUP_REMOVED lines=70> */
[--C-:B------:R-:W-:Y:S01]  /*cd60*/  FFMA.FTZ R203, R240, UR10, -R201.reuse ;  /* 0x0000000af0cb7c23 */ /* 0x100fe200080108c9 */
[--C-:B------:R-:W-:Y:S01]  /*cd70*/  FFMA.FTZ R221, R236, UR10, -R201.reuse ;  /* 0x0000000aecdd7c23 */ /* 0x100fe200080108c9 */
[--C-:B------:R-:W-:Y:S01]  /*cd80*/  FFMA.FTZ R222, R222, UR10, -R201.reuse ;  /* 0x0000000adede7c23 */ /* 0x100fe200080108c9 */
[----:B------:R-:W-:Y:S01]  /*cd90*/  FFMA.FTZ R238, R238, UR10, -R201 ;  /* 0x0000000aeeee7c23 */ /* 0x000fe200080108c9 */
[----:B------:R-:W-:Y:S01]  /*cda0*/  MUFU.EX2 R205, R205 ;  /* 0x000000cd00cd7308 */ /* 0x000fe20000000800 */
[C---:B------:R-:W-:Y:S01]  /*cdb0*/  HMMA.16816.F32 R152, R164.reuse, R34, R152 ;  /* 0x00000022a498723c */ /* 0x040fe20000001898 */
[----:B------:R-:W-:Y:S01]  /*cdc0*/  FFMA.FTZ R201, R220, UR10, -R195 ;  /* 0x0000000adcc97c23 */ /* 0x000fe200080108c3 */
[--C-:B------:R-:W-:Y:S01]  /*cdd0*/  FFMA.FTZ R200, R200, UR10, -R193.reuse ;  /* 0x0000000ac8c87c23 */ /* 0x100fe200080108c1 */
[--C-:B------:R-:W-:Y:S01]  /*cde0*/  FFMA.FTZ R223, R198, UR10, -R193.reuse ;  /* 0x0000000ac6df7c23 */ /* 0x100fe200080108c1 */
[----:B------:R-:W-:Y:S01]  /*cdf0*/  FFMA.FTZ R196, R196, UR10, -R193 ;  /* 0x0000000ac4c47c23 */ /* 0x000fe200080108c1 */
[----:B------:R-:W-:Y:S01]  /*ce00*/  FFMA.FTZ R195, R202, UR10, -R195 ;  /* 0x0000000acac37c23 */ /* 0x000fe200080108c3 */
[C---:B------:R-:W-:Y:S01]  /*ce10*/  HMMA.16816.F32 R140, R164.reuse, R28, R140 ;  /* 0x0000001ca48c723c */ /* 0x040fe2000000188c */
[----:B------:R-:W4:Y:S01]  /*ce20*/  MUFU.EX2 R246, R246 ;  /* 0x000000f600f67308 */ /* 0x000f220000000800 */
[----:B------:R-:W-:Y:S01]  /*ce30*/  FFMA.FTZ R193, R194, UR10, -R193 ;  /* 0x0000000ac2c17c23 */ /* 0x000fe200080108c1 */
[----:B------:R-:W-:Y:S01]  /*ce40*/  FFMA.FTZ R197, R235, R197, R188 ;  /* 0x000000c5ebc57223 */ /* 0x000fe200000100bc */
[----:B------:R-:W-:Y:S01]  /*ce50*/  FFMA.FTZ R178, R233, R190, R178 ;  /* 0x000000bee9b27223 */ /* 0x000fe200000100b2 */
[----:B------:R-:W-:Y:S01]  /*ce60*/  FFMA.FTZ R174, R231, R189, R174 ;  /* 0x000000bde7ae7223 */ /* 0x000fe200000100ae */
[----:B------:R-:W-:Y:S02]  /*ce70*/  HMMA.16816.F32 R136, R164, R30, R136 ;  /* 0x0000001ea488723c */ /* 0x000fe40000001888 */
[----:B------:R-:W-:Y:S01]  /*ce80*/  FADD.FTZ R177, R177, R178 ;  /* 0x000000b2b1b17221 */ /* 0x000fe20000010000 */
[----:B------:R-:W-:Y:S01]  /*ce90*/  MUFU.EX2 R207, R207 ;  /* 0x000000cf00cf7308 */ /* 0x000fe20000000800 */
[----:B------:R-:W-:-:S02]  /*cea0*/  FADD.FTZ R173, R173, R174 ;  /* 0x000000aeadad7221 */ /* 0x000fc40000010000 */
[----:B------:R-:W-:Y:S01]  /*ceb0*/  HMMA.16816.F32 R40, R164, R24, R40 ;  /* 0x00000018a428723c */ /* 0x000fe20000001828 */
[----:B------:R-:W-:Y:S01]  /*cec0*/  FADD.FTZ R176, R176, R177 ;  /* 0x000000b1b0b07221 */ /* 0x000fe20000010000 */
[----:B------:R-:W-:-:S03]  /*ced0*/  FADD.FTZ R172, R172, R173 ;  /* 0x000000adacac7221 */ /* 0x000fc60000010000 */
[----:B------:R-:W4:Y:S01]  /*cee0*/  MUFU.EX2 R242, R242 ;  /* 0x000000f200f27308 */ /* 0x000f220000000800 */
[----:B------:R-:W-:Y:S01]  /*cef0*/  HMMA.16816.F32 R44, R164, R26, R44 ;  /* 0x0000001aa42c723c */ /* 0x000fe2000000182c */
[----:B------:R-:W-:Y:S01]  /*cf00*/  FADD.FTZ R176, R175, R176 ;  /* 0x000000b0afb07221 */ /* 0x000fe20000010000 */
[----:B------:R-:W-:-:S04]  /*cf10*/  FADD.FTZ R172, R187, R172 ;  /* 0x000000acbbac7221 */ /* 0x000fc80000010000 */
[C---:B-----5:R-:W-:Y:S01]  /*cf20*/  HMMA.16816.F32 R56, R164.reuse, R20, R56 ;  /* 0x00000014a438723c */ /* 0x060fe20000001838 */
[----:B------:R-:W-:Y:S05]  /*cf30*/  MUFU.EX2 R203, R203 ;  /* 0x000000cb00cb7308 */ /* 0x000fea0000000800 */
[C---:B------:R-:W-:Y:S03]  /*cf40*/  HMMA.16816.F32 R60, R164.reuse, R22, R60 ;  /* 0x00000016a43c723c */ /* 0x040fe6000000183c */
[----:B------:R-:W5:Y:S03]  /*cf50*/  MUFU.EX2 R236, R238 ;  /* 0x000000ee00ec7308 */ /* 0x000f660000000800 */
[C---:B------:R-:W-:Y:S05]  /*cf60*/  HMMA.16816.F32 R72, R164.reuse, R12, R72 ;  /* 0x0000000ca448723c */ /* 0x040fea0000001848 */
[----:B------:R-:W-:Y:S01]  /*cf70*/  MUFU.EX2 R221, R221 ;  /* 0x000000dd00dd7308 */ /* 0x000fe20000000800 */
[C---:B------:R-:W-:Y:S06]  /*cf80*/  HMMA.16816.F32 R76, R164.reuse, R14, R76 ;  /* 0x0000000ea44c723c */ /* 0x040fec000000184c */
[C---:B------:R-:W-:Y:S01]  /*cf90*/  HMMA.16816.F32 R88, R164.reuse, R8, R88 ;  /* 0x00000008a458723c */ /* 0x040fe20000001858 */
[----:B------:R-:W5:Y:S05]  /*cfa0*/  MUFU.EX2 R222, R222 ;  /* 0x000000de00de7308 */ /* 0x000f6a0000000800 */
[C---:B------:R-:W-:Y:S03]  /*cfb0*/  HMMA.16816.F32 R92, R164.reuse, R10, R92 ;  /* 0x0000000aa45c723c */ /* 0x040fe6000000185c */
[----:B------:R-:W-:Y:S03]  /*cfc0*/  MUFU.EX2 R201, R201 ;  /* 0x000000c900c97308 */ /* 0x000fe60000000800 */
[C---:B---3--:R-:W-:Y:S05]  /*cfd0*/  HMMA.16816.F32 R104, R164.reuse, R4, R104 ;  /* 0x00000004a468723c */ /* 0x048fea0000001868 */
[----:B------:R-:W3:Y:S01]  /*cfe0*/  MUFU.EX2 R206, R206 ;  /* 0x000000ce00ce7308 */ /* 0x000ee20000000800 */
[C---:B------:R-:W-:Y:S06]  /*cff0*/  HMMA.16816.F32 R108, R164.reuse, R6, R108 ;  /* 0x00000006a46c723c */ /* 0x040fec000000186c */
[C---:B------:R-:W-:Y:S01]  /*d000*/  HMMA.16816.F32 R120, R164.reuse, R16, R120 ;  /* 0x00000010a478723c */ /* 0x040fe20000001878 */
[----:B------:R-:W-:Y:S05]  /*d010*/  MUFU.EX2 R200, R200 ;  /* 0x000000c800c87308 */ /* 0x000fea0000000800 */
[----:B------:R-:W-:Y:S03]  /*d020*/  HMMA.16816.F32 R124, R164, R18, R124 ;  /* 0x00000012a47c723c */ /* 0x000fe6000000187c */
[----:B------:R-:W3:Y:S04]  /*d030*/  MUFU.EX2 R223, R223 ;  /* 0x000000df00df7308 */ /* 0x000ee80000000800 */
[C---:B------:R-:W-:Y:S01]  /*d040*/  F2FP.F16.F32.PACK_AB R164, R186.reuse, R188 ;  /* 0x000000bcbaa4723e */ /* 0x040fe200000000ff */
[----:B------:R-:W-:Y:S01]  /*d050*/  FADD.FTZ R186, R186, R197 ;  /* 0x000000c5baba7221 */ /* 0x000fe20000010000 */
[----:B-1----:R-:W-:Y:S01]  /*d060*/  F2FP.F16.F32.PACK_AB R165, R168, R179 ;  /* 0x000000b3a8a5723e */ /* 0x002fe200000000ff */
[----:B------:R-:W-:Y:S01]  /*d070*/  FFMA.FTZ R179, R230, R199, R179 ;  /* 0x000000c7e6b37223 */ /* 0x000fe200000100b3 */
[----:B------:R-:W-:Y:S01]  /*d080*/  F2FP.F16.F32.PACK_AB R166, R184, R185 ;  /* 0x000000b9b8a6723e */ /* 0x000fe200000000ff */
[----:B------:R-:W-:Y:S01]  /*d090*/  MUFU.EX2 R204, R204 ;  /* 0x000000cc00cc7308 */ /* 0x000fe20000000800 */
[----:B--2---:R-:W-:Y:S01]  /*d0a0*/  F2FP.F16.F32.PACK_AB R167, R191, R192 ;  /* 0x000000c0bfa7723e */ /* 0x004fe200000000ff */
[----:B------:R-:W-:Y:S01]  /*d0b0*/  FADD.FTZ R179, R168, R179 ;  /* 0x000000b3a8b37221 */ /* 0x000fe20000010000 */
[----:B------:R-:W-:Y:S01]  /*d0c0*/  FADD.FTZ R185, R185, R186 ;  /* 0x000000bab9b97221 */ /* 0x000fe20000010000 */
[----:B------:R-:W-:-:S02]  /*d0d0*/  MOV R168, R2 ;  /* 0x0000000200a87202 */ /* 0x000fc40000000f00 */
[----:B------:R-:W-:Y:S01]  /*d0e0*/  FADD.FTZ R192, R192, R179 ;  /* 0x000000b3c0c07221 */ /* 0x000fe20000010000 */
[----:B------:R-:W-:Y:S01]  /*d0f0*/  FADD.FTZ R184, R184, R185 ;  /* 0x000000b9b8b87221 */ /* 0x000fe20000010000 */
[----:B------:R-:W-:Y:S01]  /*d100*/  HMMA.16816.F32 R160, R164, R32, R160 ;  /* 0x00000020a4a0723c */ /* 0x000fe200000018a0 */
[----:B------:R-:W1:Y:S01]  /*d110*/  MUFU.EX2 R195, R195 ;  /* 0x000000c300c37308 */ /* 0x000e620000000800 */
[----:B------:R-:W-:-:S04]  /*d120*/  FADD.FTZ R191, R191, R192 ;  /* 0x000000c0bfbf7221 */ /* 0x000fc80000010000 */
        /* <DEDUP_REMOVED lines=9> */
[----:B------:R-:W3:Y:S05]  /*d1c0*/  LDSM.16.MT88.4 R24, [R212+0xa800] ;  /* 0x00a80000d418783b */ /* 0x000eea0000004200 */
        /* <DEDUP_REMOVED lines=15> */
[----:B----4-:R-:W-:Y:S01]  /*d2c0*/  F2FP.F16.F32.PACK_AB R164, R246, R205 ;  /* 0x000000cdf6a4723e */ /* 0x010fe200000000ff */
[----:B------:R-:W-:Y:S01]  /*d2d0*/  FADD.FTZ R205, R205, R176 ;  /* 0x000000b0cdcd7221 */ /* 0x000fe20000010000 */
[----:B------:R-:W-:-:S02]  /*d2e0*/  F2FP.F16.F32.PACK_AB R166, R242, R207 ;  /* 0x000000cff2a6723e */ /* 0x000fc400000000ff */
[----:B-----5:R-:W-:Y:S01]  /*d2f0*/  F2FP.F16.F32.PACK_AB R165, R236, R203 ;  /* 0x000000cbeca5723e */ /* 0x020fe200000000ff */
[----:B------:R-:W-:Y:S01]  /*d300*/  FADD.FTZ R203, R203, R172 ;  /* 0x000000accbcb7221 */ /* 0x000fe20000010000 */
[----:B------:R-:W-:Y:S01]  /*d310*/  F2FP.F16.F32.PACK_AB R167, R222, R221 ;  /* 0x000000dddea7723e */ /* 0x000fe200000000ff */
        /* <DEDUP_REMOVED lines=64> */
[----:B------:R-:W-:Y:S02]  /*d720*/  IMAD.U32 R16, RZ, RZ, UR30 ;  /* 0x0000001eff107e24 */ /* 0x000fe4000f8e00ff */
[----:B------:R-:W-:Y:S01]  /*d730*/  IMAD.U32 R17, RZ, RZ, UR31 ;  /* 0x0000001fff117e24 */ /* 0x000fe2000f8e00ff */
[----:B------:R-:W-:Y:S02]  /*d740*/  UIADD3 UR4, UR31, UR4, URZ ;  /* 0x000000041f047290 */ /* 0x000fe4000fffe03f */
[----:B------:R-:W-:Y:S01]  /*d750*/  LEA R14, P1, R16, R180, 0x5 ;  /* 0x000000b4100e7211 */ /* 0x000fe200078228ff */
[----:B------:R-:W3:Y:S03]  /*d760*/  @!P3 LDC.64 R6, c[0x0][0x220] ;  /* 0x00008800ff06bb82 */ /* 0x000ee60000000a00 */
[----:B------:R-:W-:Y:S01]  /*d770*/  IMAD.U32 R13, RZ, RZ, UR4 ;  /* 0x00000004ff0d7e24 */ /* 0x000fe2000f8e00ff */
[----:B------:R-:W-:-:S02]  /*d780*/  IADD3 R12, P0, R14, UR27, RZ ;  /* 0x0000001b0e0c7c10 */ /* 0x000fc4000ff1e0ff */
        /* <DEDUP_REMOVED lines=12> */
[C---:B---3--:R-:W-:Y:S02]  /*d850*/  @!P3 LEA R20, P4, R12.reuse, R6, 0x1 ;  /* 0x000000060c14b211 */ /* 0x048fe400078808ff */
        /* <DEDUP_REMOVED lines=95> */
[C---:B------:R-:W-:Y:S06]  /*de50*/  HMMA.16816.F32 R200, R220.reuse, R204, R200 ;  /* 0x000000ccdcc8723c */ /* 0x040fec00000018c8 */
[----:B------:R-:W-:Y:S06]  /*de60*/  HMMA.16816.F32 R196, R220, R206, R196 ;  /* 0x000000cedcc4723c */ /* 0x000fec00000018c4 */
[C---:B-1----:R-:W-:Y:S06]  /*de70*/  HMMA.16816.F32 R172, R188.reuse, R176, R172 ;  /* 0x000000b0bcac723c */ /* 0x042fec00000018ac */
[----:B------:R-:W-:Y:S01]  /*de80*/  HMMA.16816.F32 R192, R188, R178, R192 ;  /* 0x000000b2bcc0723c */ /* 0x000fe200000018c0 */
[----:B------:R-:W-:Y:S01]  /*de90*/  FMUL.FTZ R4, R4, UR28 ;  /* 0x0000001c04047c20 */ /* 0x000fe20008410000 */
[----:B------:R-:W-:Y:S01]  /*dea0*/  FMUL.FTZ R5, R5, UR28 ;  /* 0x0000001c05057c20 */ /* 0x000fe20008410000 */
[----:B------:R-:W-:Y:S01]  /*deb0*/  FMUL.FTZ R168, R6, UR28 ;  /* 0x0000001c06a87c20 */ /* 0x000fe20008410000 */
[----:B------:R-:W-:-:S02]  /*dec0*/  FMUL.FTZ R240, R7, UR28 ;  /* 0x0000001c07f07c20 */ /* 0x000fc40008410000 */
[----:B------:R-:W-:Y:S01]  /*ded0*/  HMMA.16816.F32 R8, R16, R12, R8 ;  /* 0x0000000c1008723c */ /* 0x000fe20000001808 */
[----:B------:R-:W-:Y:S05]  /*dee0*/  MUFU.TANH R12, R4 ;  /* 0x00000004000c7308 */ /* 0x000fea0000002400 */
[C---:B------:R-:W-:Y:S03]  /*def0*/  HMMA.16816.F32 R24, R164.reuse, R242, R24 ;  /* 0x000000f2a418723c */ /* 0x040fe60000001818 */
[----:B------:R1:W-:Y:S03]  /*df00*/  MUFU.TANH R13, R5 ;  /* 0x00000005000d7308 */ /* 0x0003e60000002400 */
[C---:B---3--:R-:W-:Y:S05]  /*df10*/  HMMA.16816.F32 R172, R164.reuse, R236, R172 ;  /* 0x000000eca4ac723c */ /* 0x048fea00000018ac */
[----:B------:R-:W-:Y:S01]  /*df20*/  MUFU.TANH R168, R168 ;  /* 0x000000a800a87308 */ /* 0x000fe20000002400 */
[----:B------:R-:W-:Y:S06]  /*df30*/  HMMA.16816.F32 R192, R164, R238, R192 ;  /* 0x000000eea4c0723c */ /* 0x000fec00000018c0 */
[----:B------:R-:W-:Y:S01]  /*df40*/  HMMA.16816.F32 R200, R184, R176, R200 ;  /* 0x000000b0b8c8723c */ /* 0x000fe200000018c8 */
[----:B------:R-:W-:Y:S01]  /*df50*/  FMUL.FTZ R8, R8, UR28 ;  /* 0x0000001c08087c20 */ /* 0x000fe20008410000 */
[----:B-1----:R-:W1:Y:S01]  /*df60*/  LDSM.16.M88.4 R4, [R213+0x1800] ;  /* 0x00180000d504783b */ /* 0x002e620000000200 */
[----:B------:R-:W-:Y:S01]  /*df70*/  FMUL.FTZ R10, R10, UR28 ;  /* 0x0000001c0a0a7c20 */ /* 0x000fe20008410000 */
[----:B------:R-:W-:Y:S01]  /*df80*/  FMUL.FTZ R11, R11, UR28 ;  /* 0x0000001c0b0b7c20 */ /* 0x000fe20008410000 */
[----:B------:R-:W-:Y:S01]  /*df90*/  FMUL.FTZ R9, R9, UR28 ;  /* 0x0000001c09097c20 */ /* 0x000fe20008410000 */
[----:B------:R-:W-:Y:S01]  /*dfa0*/  HMMA.16816.F32 R28, R32, R242, R28 ;  /* 0x000000f2201c723c */ /* 0x000fe2000000181c */
[----:B------:R-:W2:Y:S01]  /*dfb0*/  MUFU.TANH R8, R8 ;  /* 0x0000000800087308 */ /* 0x000ea20000002400 */
[----:B------:R-:W-:-:S04]  /*dfc0*/  DEPBAR.LE SB0, 0x0 ;  /* 0x000080000000791a */ /* 0x000fc80000000000 */
[----:B------:R-:W-:Y:S03]  /*dfd0*/  HMMA.16816.F32 R196, R184, R178, R196 ;  /* 0x000000b2b8c4723c */ /* 0x000fe600000018c4 */
[----:B------:R-:W3:Y:S03]  /*dfe0*/  MUFU.TANH R10, R10 ;  /* 0x0000000a000a7308 */ /* 0x000ee60000002400 */
[----:B------:R-:W-:Y:S05]  /*dff0*/  HMMA.16816.F32 R24, R20, R14, R24 ;  /* 0x0000000e1418723c */ /* 0x000fea0000001818 */
[----:B------:R-:W4:Y:S01]  /*e000*/  MUFU.TANH R240, R240 ;  /* 0x000000f000f07308 */ /* 0x000f220000002400 */
[----:B------:R-:W-:Y:S06]  /*e010*/  HMMA.16816.F32 R200, R32, R236, R200 ;  /* 0x000000ec20c8723c */ /* 0x000fec00000018c8 */
[----:B------:R-:W-:Y:S01]  /*e020*/  HMMA.16816.F32 R28, R16, R14, R28 ;  /* 0x0000000e101c723c */ /* 0x000fe2000000181c */
[----:B------:R-:W5:Y:S05]  /*e030*/  MUFU.TANH R11, R11 ;  /* 0x0000000b000b7308 */ /* 0x000f6a0000002400 */
[----:B------:R-:W-:Y:S03]  /*e040*/  HMMA.16816.F32 R196, R32, R238, R196 ;  /* 0x000000ee20c4723c */ /* 0x000fe600000018c4 */
[----:B------:R-:W-:Y:S03]  /*e050*/  MUFU.TANH R9, R9 ;  /* 0x0000000900097308 */ /* 0x000fe60000002400 */
[----:B-1----:R-:W-:Y:S01]  /*e060*/  HMMA.16816.F32 R172, R20, R4, R172 ;  /* 0x0000000414ac723c */ /* 0x002fe200000018ac */
[----:B------:R-:W-:Y:S01]  /*e070*/  FMUL.FTZ R14, R24, UR28 ;  /* 0x0000001c180e7c20 */ /* 0x000fe20008410000 */
[----:B------:R-:W-:Y:S01]  /*e080*/  FMUL.FTZ R15, R25, UR28 ;  /* 0x0000001c190f7c20 */ /* 0x000fe20008410000 */
[----:B------:R-:W-:Y:S01]  /*e090*/  FMUL.FTZ R24, R26, UR28 ;  /* 0x0000001c1a187c20 */ /* 0x000fe20008410000 */
[----:B------:R-:W-:-:S02]  /*e0a0*/  FMUL.FTZ R27, R27, UR28 ;  /* 0x0000001c1b1b7c20 */ /* 0x000fc40008410000 */
[----:B------:R-:W-:Y:S01]  /*e0b0*/  HMMA.16816.F32 R192, R20, R6, R192 ;  /* 0x0000000614c0723c */ /* 0x000fe200000018c0 */
[----:B------:R-:W1:Y:S01]  /*e0c0*/  S2R R22, SR_TID.X ;  /* 0x0000000000167919 */ /* 0x000e620000002100 */
[----:B------:R-:W5:Y:S04]  /*e0d0*/  MUFU.TANH R14, R14 ;  /* 0x0000000e000e7308 */ /* 0x000f680000002400 */
[C---:B------:R-:W-:Y:S01]  /*e0e0*/  HMMA.16816.F32 R200, R16.reuse, R4, R200 ;  /* 0x0000000410c8723c */ /* 0x040fe200000018c8 */
[----:B------:R-:W-:Y:S01]  /*e0f0*/  FMUL.FTZ R21, R30, UR28 ;  /* 0x0000001c1e157c20 */ /* 0x000fe20008410000 */
[----:B------:R-:W-:Y:S02]  /*e100*/  IMAD.U32 R30, RZ, RZ, UR12 ;  /* 0x0000000cff1e7e24 */ /* 0x000fe4000f8e00ff */
[----:B------:R-:W-:Y:S01]  /*e110*/  FMUL.FTZ R25, R28, UR28 ;  /* 0x0000001c1c197c20 */ /* 0x000fe20008410000 */
[----:B------:R-:W5:Y:S01]  /*e120*/  MUFU.TANH R24, R24 ;  /* 0x0000001800187308 */ /* 0x000f620000002400 */
[----:B------:R-:W-:Y:S01]  /*e130*/  FMUL.FTZ R26, R29, UR28 ;  /* 0x0000001c1d1a7c20 */ /* 0x000fe20008410000 */
[----:B------:R-:W-:Y:S01]  /*e140*/  HMMA.16816.F32 R196, R16, R6, R196 ;  /* 0x0000000610c4723c */ /* 0x000fe200000018c4 */
[----:B------:R-:W-:-:S05]  /*e150*/  FMUL.FTZ R20, R31, UR28 ;  /* 0x0000001c1f147c20 */ /* 0x000fca0008410000 */
[----:B------:R-:W5:Y:S01]  /*e160*/  MUFU.TANH R25, R25 ;  /* 0x0000001900197308 */ /* 0x000f620000002400 */
[----:B------:R-:W-:Y:S01]  /*e170*/  FMUL.FTZ R172, R172, UR28 ;  /* 0x0000001cacac7c20 */ /* 0x000fe20008410000 */
[----:B------:R-:W-:Y:S01]  /*e180*/  FMUL.FTZ R175, R175, UR28 ;  /* 0x0000001cafaf7c20 */ /* 0x000fe20008410000 */
[----:B------:R-:W-:Y:S02]  /*e190*/  FMUL.FTZ R174, R174, UR28 ;  /* 0x0000001caeae7c20 */ /* 0x000fe40008410000 */
[----:B------:R-:W-:Y:S01]  /*e1a0*/  FMUL.FTZ R176, R193, UR28 ;  /* 0x0000001cc1b07c20 */ /* 0x000fe20008410000 */
[----:B------:R-:W-:Y:S02]  /*e1b0*/  FMUL.FTZ R178, R192, UR28 ;  /* 0x0000001cc0b27c20 */ /* 0x000fe40008410000 */
[----:B------:R-:W5:Y:S01]  /*e1c0*/  MUFU.TANH R26, R26 ;  /* 0x0000001a001a7308 */ /* 0x000f620000002400 */
[----:B------:R-:W-:Y:S01]  /*e1d0*/  FMUL.FTZ R193, R195, UR28 ;  /* 0x0000001cc3c17c20 */ /* 0x000fe20008410000 */
[----:B------:R-:W-:Y:S01]  /*e1e0*/  FMUL.FTZ R191, R194, UR28 ;  /* 0x0000001cc2bf7c20 */ /* 0x000fe20008410000 */
[----:B------:R-:W-:Y:S01]  /*e1f0*/  FMUL.FTZ R200, R200, UR28 ;  /* 0x0000001cc8c87c20 */ /* 0x000fe20008410000 */
[----:B------:R-:W-:Y:S01]  /*e200*/  FMUL.FTZ R201, R201, UR28 ;  /* 0x0000001cc9c97c20 */ /* 0x000fe20008410000 */
[----:B------:R-:W-:Y:S01]  /*e210*/  FMUL.FTZ R205, R203, UR28 ;  /* 0x0000001ccbcd7c20 */ /* 0x000fe20008410000 */
[----:B-1----:R-:W-:-:S02]  /*e220*/  IMAD.SHL.U32 R22, R22, 0x2, RZ ;  /* 0x0000000216167824 */ /* 0x002fc400078e00ff */
[----:B------:R-:W-:Y:S01]  /*e230*/  MUFU.TANH R176, R176 ;  /* 0x000000b000b07308 */ /* 0x000fe20000002400 */
[----:B------:R-:W-:Y:S01]  /*e240*/  FMUL.FTZ R202, R202, UR28 ;  /* 0x0000001ccaca7c20 */ /* 0x000fe20008410000 */
[----:B------:R-:W-:Y:S01]  /*e250*/  FMUL.FTZ R197, R197, UR28 ;  /* 0x0000001cc5c57c20 */ /* 0x000fe20008410000 */
[----:B------:R-:W-:Y:S01]  /*e260*/  FMUL.FTZ R196, R196, UR28 ;  /* 0x0000001cc4c47c20 */ /* 0x000fe20008410000 */
[----:B------:R-:W-:Y:S01]  /*e270*/  LOP3.LUT R23, R22, 0x6, RZ, 0xc0, !PT ;  /* 0x0000000616177812 */ /* 0x000fe200078ec0ff */
[----:B------:R-:W-:Y:S01]  /*e280*/  FMUL.FTZ R179, R199, UR28 ;  /* 0x0000001cc7b37c20 */ /* 0x000fe20008410000 */
[----:B------:R-:W-:Y:S02]  /*e290*/  FMUL.FTZ R198, R198, UR28 ;  /* 0x0000001cc6c67c20 */ /* 0x000fe40008410000 */
[----:B------:R-:W-:Y:S01]  /*e2a0*/  MUFU.TANH R220, R200 ;  /* 0x000000c800dc7308 */ /* 0x000fe20000002400 */
[----:B------:R-:W-:-:S04]  /*e2b0*/  IMAD R30, R30, 0x20, R23 ;  /* 0x000000201e1e7824 */ /* 0x000fc800078e0217 */
[C---:B------:R-:W-:Y:S01]  /*e2c0*/  VIADD R4, R30.reuse, 0x1 ;  /* 0x000000011e047836 */ /* 0x040fe20000000000 */
[C---:B------:R-:W-:Y:S01]  /*e2d0*/  ISETP.GE.AND P1, PT, R30.reuse, R169, PT ;  /* 0x000000a91e00720c */ /* 0x040fe20003f26270 */
[C---:B------:R-:W-:Y:S01]  /*e2e0*/  VIADD R6, R30.reuse, 0x8 ;  /* 0x000000081e067836 */ /* 0x040fe20000000000 */
[-C--:B------:R-:W-:Y:S01]  /*e2f0*/  ISETP.GE.AND P4, PT, R30, R171.reuse, PT ;  /* 0x000000ab1e00720c */ /* 0x080fe20003f86270 */
[----:B------:R1:W-:Y:S01]  /*e300*/  MUFU.TANH R223, R27 ;  /* 0x0000001b00df7308 */ /* 0x0003e20000002400 */
[----:B--2---:R-:W-:Y:S01]  /*e310*/  FSEL R16, R8, -INF , !P1 ;  /* 0xff80000008107808 */ /* 0x004fe20004800000 */
[C---:B------:R-:W-:Y:S01]  /*e320*/  VIADD R8, R30.reuse, 0x10 ;  /* 0x000000101e087836 */ /* 0x040fe20000000000 */
[-C--:B------:R-:W-:Y:S02]  /*e330*/  ISETP.GE.AND P5, PT, R30, R170.reuse, PT ;  /* 0x000000aa1e00720c */ /* 0x080fe40003fa6270 */
[----:B------:R-:W-:Y:S02]  /*e340*/  ISETP.GE.AND P0, PT, R4, R171, PT ;  /* 0x000000ab0400720c */ /* 0x000fe40003f06270 */
[----:B------:R-:W-:Y:S01]  /*e350*/  ISETP.GE.AND P1, PT, R30, R3, PT ;  /* 0x000000031e00720c */ /* 0x000fe20003f26270 */
[----:B------:R-:W2:Y:S01]  /*e360*/  MUFU.TANH R21, R21 ;  /* 0x0000001500157308 */ /* 0x000ea20000002400 */
[----:B------:R-:W-:-:S02]  /*e370*/  ISETP.GE.AND P6, PT, R4, R170, PT ;  /* 0x000000aa0400720c */ /* 0x000fc40003fc6270 */
[----:B------:R-:W-:Y:S02]  /*e380*/  FSEL R12, R12, -INF , !P4 ;  /* 0xff8000000c0c7808 */ /* 0x000fe40006000000 */
[----:B------:R-:W-:Y:S02]  /*e390*/  FSEL R23, R168, -INF , !P5 ;  /* 0xff800000a8177808 */ /* 0x000fe40006800000 */
[----:B---3--:R-:W-:Y:S01]  /*e3a0*/  FSEL R17, R10, -INF , !P1 ;  /* 0xff8000000a117808 */ /* 0x008fe20004800000 */
[----:B------:R-:W-:Y:S01]  /*e3b0*/  MUFU.TANH R206, R197 ;  /* 0x000000c500ce7308 */ /* 0x000fe20000002400 */
[----:B------:R-:W-:Y:S01]  /*e3c0*/  FSEL R18, R13, -INF , !P0 ;  /* 0xff8000000d127808 */ /* 0x000fe20004000000 */
[----:B-1----:R-:W-:Y:S01]  /*e3d0*/  FMUL.FTZ R27, R173, UR28 ;  /* 0x0000001cad1b7c20 */ /* 0x002fe20008410000 */
[C---:B------:R-:W-:Y:S02]  /*e3e0*/  ISETP.GE.AND P4, PT, R4.reuse, R169, PT ;  /* 0x000000a90400720c */ /* 0x040fe40003f86270 */
[----:B------:R-:W-:Y:S01]  /*e3f0*/  ISETP.GE.AND P5, PT, R4, R3, PT ;  /* 0x000000030400720c */ /* 0x000fe20003fa6270 */
[----:B------:R-:W-:Y:S01]  /*e400*/  VIADD R4, R30, 0x9 ;  /* 0x000000091e047836 */ /* 0x000fe20000000000 */
[----:B------:R-:W-:Y:S01]  /*e410*/  ISETP.GE.AND P1, PT, R6, R171, PT ;  /* 0x000000ab0600720c */ /* 0x000fe20003f26270 */
[----:B------:R-:W1:Y:S01]  /*e420*/  MUFU.TANH R15, R15 ;  /* 0x0000000f000f7308 */ /* 0x000e620000002400 */
[----:B----4-:R-:W-:-:S02]  /*e430*/  FSEL R13, R240, -INF , !P6 ;  /* 0xff800000f00d7808 */ /* 0x010fc40007000000 */
[C---:B------:R-:W-:Y:S02]  /*e440*/  ISETP.GE.AND P0, PT, R6.reuse, R170, PT ;  /* 0x000000aa0600720c */ /* 0x040fe40003f06270 */
[----:B------:R-:W-:Y:S02]  /*e450*/  ISETP.GE.AND P6, PT, R6, R169, PT ;  /* 0x000000a90600720c */ /* 0x000fe40003fc6270 */
[----:B-----5:R-:W-:Y:S01]  /*e460*/  FSEL R19, R11, -INF , !P5 ;  /* 0xff8000000b137808 */ /* 0x020fe20006800000 */
[----:B------:R-:W3:Y:S01]  /*e470*/  MUFU.TANH R204, R172 ;  /* 0x000000ac00cc7308 */ /* 0x000ee20000002400 */
[----:B------:R-:W-:Y:S02]  /*e480*/  FSEL R28, R14, -INF , !P1 ;  /* 0xff8000000e1c7808 */ /* 0x000fe40004800000 */
[----:B------:R-:W-:Y:S02]  /*e490*/  FSEL R10, R9, -INF , !P4 ;  /* 0xff800000090a7808 */ /* 0x000fe40006000000 */
[----:B------:R-:W-:-:S02]  /*e4a0*/  FSEL R11, R24, -INF , !P0 ;  /* 0xff800000180b7808 */ /* 0x000fc40004000000 */
[----:B------:R-:W-:Y:S01]  /*e4b0*/  FSEL R14, R25, -INF , !P6 ;  /* 0xff800000190e7808 */ /* 0x000fe20007000000 */
[----:B------:R-:W4:Y:S01]  /*e4c0*/  MUFU.TANH R178, R178 ;  /* 0x000000b200b27308 */ /* 0x000f220000002400 */
[----:B------:R-:W-:Y:S01]  /*e4d0*/  ISETP.GE.AND P4, PT, R6, R3, PT ;  /* 0x000000030600720c */ /* 0x000fe20003f86270 */
[----:B------:R-:W-:Y:S01]  /*e4e0*/  VIADD R6, R30, 0x11 ;  /* 0x000000111e067836 */ /* 0x000fe20000000000 */
[C---:B------:R-:W-:Y:S02]  /*e4f0*/  ISETP.GE.AND P5, PT, R4.reuse, R171, PT ;  /* 0x000000ab0400720c */ /* 0x040fe40003fa6270 */
[C---:B------:R-:W-:Y:S02]  /*e500*/  ISETP.GE.AND P1, PT, R4.reuse, R170, PT ;  /* 0x000000aa0400720c */ /* 0x040fe40003f26270 */
[C---:B------:R-:W-:Y:S01]  /*e510*/  ISETP.GE.AND P0, PT, R4.reuse, R169, PT ;  /* 0x000000a90400720c */ /* 0x040fe20003f06270 */
[----:B------:R-:W5:Y:S01]  /*e520*/  MUFU.TANH R20, R20 ;  /* 0x0000001400147308 */ /* 0x000f620000002400 */
[----:B------:R-:W-:Y:S01]  /*e530*/  ISETP.GE.AND P6, PT, R4, R3, PT ;  /* 0x000000030400720c */ /* 0x000fe20003fc6270 */
[----:B------:R-:W-:Y:S01]  /*e540*/  VIADD R4, R30, 0x18 ;  /* 0x000000181e047836 */ /* 0x000fe20000000000 */
[----:B------:R-:W-:Y:S01]  /*e550*/  FSEL R26, R26, -INF , !P0 ;  /* 0xff8000001a1a7808 */ /* 0x000fe20004000000 */
[----:B------:R-:W-:Y:S01]  /*e560*/  VIADD R30, R30, 0x19 ;  /* 0x000000191e1e7836 */ /* 0x000fe20000000000 */
[----:B--2---:R-:W-:-:S02]  /*e570*/  FSEL R21, R21, -INF , !P4 ;  /* 0xff80000015157808 */ /* 0x004fc40006000000 */
[----:B------:R-:W-:Y:S01]  /*e580*/  FSEL R223, R223, -INF , !P1 ;  /* 0xff800000dfdf7808 */ /* 0x000fe20004800000 */
[----:B------:R-:W2:Y:S01]  /*e590*/  MUFU.TANH R27, R27 ;  /* 0x0000001b001b7308 */ /* 0x000ea20000002400 */
[-C--:B------:R-:W-:Y:S02]  /*e5a0*/  ISETP.GE.AND P0, PT, R30, R171.reuse, PT ;  /* 0x000000ab1e00720c */ /* 0x080fe40003f06270 */
[----:B------:R-:W-:Y:S02]  /*e5b0*/  ISETP.GE.AND P4, PT, R8, R171, PT ;  /* 0x000000ab0800720c */ /* 0x000fe40003f86270 */
[----:B------:R-:W-:Y:S02]  /*e5c0*/  FSEL R176, R176, -INF , !P0 ;  /* 0xff800000b0b07808 */ /* 0x000fe40004000000 */
[----:B------:R-:W-:Y:S01]  /*e5d0*/  ISETP.GE.AND P0, PT, R8, R169, PT ;  /* 0x000000a90800720c */ /* 0x000fe20003f06270 */
[----:B------:R-:W2:Y:S01]  /*e5e0*/  MUFU.TANH R192, R175 ;  /* 0x000000af00c07308 */ /* 0x000ea20000002400 */
[----:B------:R-:W-:-:S02]  /*e5f0*/  ISETP.GE.AND P1, PT, R4, R171, PT ;  /* 0x000000ab0400720c */ /* 0x000fc40003f26270 */
[----:B------:R-:W-:Y:S02]  /*e600*/  FSEL R220, R220, -INF , !P0 ;  /* 0xff800000dcdc7808 */ /* 0x000fe40004000000 */
[----:B------:R-:W-:Y:S02]  /*e610*/  ISETP.GE.AND P0, PT, R30, R169, PT ;  /* 0x000000a91e00720c */ /* 0x000fe40003f06270 */
[----:B-1----:R-:W-:Y:S01]  /*e620*/  FSEL R24, R15, -INF , !P5 ;  /* 0xff8000000f187808 */ /* 0x002fe20006800000 */
[----:B------:R-:W1:Y:S01]  /*e630*/  MUFU.TANH R193, R193 ;  /* 0x000000c100c17308 */ /* 0x000e620000002400 */
[----:B------:R-:W-:Y:S02]  /*e640*/  FSEL R206, R206, -INF , !P0 ;  /* 0xff800000cece7808 */ /* 0x000fe40004000000 */
[----:B---3--:R-:W-:Y:S02]  /*e650*/  FSEL R204, R204, -INF , !P4 ;  /* 0xff800000cccc7808 */ /* 0x008fe40006000000 */
[----:B----4-:R-:W-:-:S02]  /*e660*/  FSEL R178, R178, -INF , !P1 ;  /* 0xff800000b2b27808 */ /* 0x010fc40004800000 */
[----:B------:R-:W-:Y:S01]  /*e670*/  PLOP3.LUT P0, PT, PT, PT, UP0, 0x80, 0x0 ;  /* 0x000000000000781c */ /* 0x000fe20003f0f008 */
[----:B------:R-:W3:Y:S01]  /*e680*/  MUFU.TANH R22, R174 ;  /* 0x000000ae00167308 */ /* 0x000ee20000002400 */
[C---:B------:R-:W-:Y:S02]  /*e690*/  ISETP.GE.AND P5, PT, R6.reuse, R171, PT ;  /* 0x000000ab0600720c */ /* 0x040fe40003fa6270 */
[-C--:B------:R-:W-:Y:S02]  /*e6a0*/  ISETP.GE.AND P4, PT, R6, R170.reuse, PT ;  /* 0x000000aa0600720c */ /* 0x080fe40003f86270 */
[----:B------:R-:W-:Y:S02]  /*e6b0*/  ISETP.GE.AND P1, PT, R30, R170, PT ;  /* 0x000000aa1e00720c */ /* 0x000fe40003f26270 */
[----:B-----5:R-:W-:Y:S01]  /*e6c0*/  FSEL R15, R20, -INF , !P6 ;  /* 0xff800000140f7808 */ /* 0x020fe20007000000 */
[----:B------:R-:W4:Y:S01]  /*e6d0*/  MUFU.TANH R191, R191 ;  /* 0x000000bf00bf7308 */ /* 0x000f220000002400 */
[----:B--2---:R-:W-:-:S02]  /*e6e0*/  FSEL R238, R27, -INF , !P5 ;  /* 0xff8000001bee7808 */ /* 0x004fc40006800000 */
[----:B------:R-:W-:Y:S02]  /*e6f0*/  FSEL R192, R192, -INF , !P4 ;  /* 0xff800000c0c07808 */ /* 0x000fe40006000000 */
[----:B-1----:R-:W-:Y:S02]  /*e700*/  FSEL R193, R193, -INF , !P1 ;  /* 0xff800000c1c17808 */ /* 0x002fe40004800000 */
[-C--:B------:R-:W-:Y:S01]  /*e710*/  ISETP.GE.AND P6, PT, R8, R170.reuse, PT ;  /* 0x000000aa0800720c */ /* 0x080fe20003fc6270 */
[----:B------:R-:W1:Y:S01]  /*e720*/  MUFU.TANH R236, R201 ;  /* 0x000000c900ec7308 */ /* 0x000e620000002400 */
[----:B------:R-:W-:Y:S02]  /*e730*/  ISETP.GE.AND P5, PT, R4, R170, PT ;  /* 0x000000aa0400720c */ /* 0x000fe40003fa6270 */
[-C--:B------:R-:W-:Y:S02]  /*e740*/  ISETP.GE.AND P4, PT, R6, R169.reuse, PT ;  /* 0x000000a90600720c */ /* 0x080fe40003f86270 */
[----:B------:R-:W-:-:S02]  /*e750*/  ISETP.GE.AND P1, PT, R4, R169, PT ;  /* 0x000000a90400720c */ /* 0x000fc40003f26270 */
[----:B---3--:R-:W-:Y:S01]  /*e760*/  FSEL R197, R22, -INF , !P6 ;  /* 0xff80000016c57808 */ /* 0x008fe20007000000 */
[----:B------:R-:W2:Y:S01]  /*e770*/  MUFU.TANH R222, R196 ;  /* 0x000000c400de7308 */ /* 0x000ea20000002400 */
[----:B----4-:R-:W-:Y:S02]  /*e780*/  FSEL R191, R191, -INF , !P5 ;  /* 0xff800000bfbf7808 */ /* 0x010fe40006800000 */
[-C--:B------:R-:W-:Y:S01]  /*e790*/  ISETP.GE.AND P6, PT, R8, R3.reuse, PT ;  /* 0x000000030800720c */ /* 0x080fe20003fc6270 */
[----:B------:R-:W-:Y:S01]  /*e7a0*/  BAR.SYNC.DEFER_BLOCKING 0x0 ;  /* 0x0000000000007b1d */ /* 0x000fe20000010000 */
[----:B------:R-:W-:Y:S02]  /*e7b0*/  ISETP.GE.AND P5, PT, R6, R3, PT ;  /* 0x000000030600720c */ /* 0x000fe40003fa6270 */
[----:B-1----:R-:W-:-:S03]  /*e7c0*/  FSEL R236, R236, -INF , !P4 ;  /* 0xff800000ecec7808 */ /* 0x002fc60006000000 */
[----:B------:R-:W1:Y:S01]  /*e7d0*/  MUFU.TANH R207, R202 ;  /* 0x000000ca00cf7308 */ /* 0x000e620000002400 */
[----:B------:R-:W-:Y:S02]  /*e7e0*/  ISETP.GE.AND P4, PT, R4, R3, PT ;  /* 0x000000030400720c */ /* 0x000fe40003f86270 */
[----:B--2---:R-:W-:-:S05]  /*e7f0*/  FSEL R222, R222, -INF , !P1 ;  /* 0xff800000dede7808 */ /* 0x004fca0004800000 */
[----:B------:R-:W2:Y:S01]  /*e800*/  MUFU.TANH R205, R205 ;  /* 0x000000cd00cd7308 */ /* 0x000ea20000002400 */
[----:B------:R-:W-:-:S07]  /*e810*/  ISETP.GE.AND P1, PT, R30, R3, PT ;  /* 0x000000031e00720c */ /* 0x000fce0003f26270 */
[----:B------:R-:W3:Y:S01]  /*e820*/  MUFU.TANH R203, R198 ;  /* 0x000000c600cb7308 */ /* 0x000ee20000002400 */
[----:B-1----:R-:W-:-:S07]  /*e830*/  FSEL R207, R207, -INF , !P6 ;  /* 0xff800000cfcf7808 */ /* 0x002fce0007000000 */
[----:B------:R-:W1:Y:S01]  /*e840*/  MUFU.TANH R179, R179 ;  /* 0x000000b300b37308 */ /* 0x000e620000002400 */
[----:B--2---:R-:W-:Y:S02]  /*e850*/  FSEL R205, R205, -INF , !P5 ;  /* 0xff800000cdcd7808 */ /* 0x004fe40006800000 */
[----:B---3--:R-:W-:Y:S02]  /*e860*/  FSEL R203, R203, -INF , !P4 ;  /* 0xff800000cbcb7808 */ /* 0x008fe40006000000 */
[----:B-1----:R-:W-:Y:S01]  /*e870*/  FSEL R179, R179, -INF , !P1 ;  /* 0xff800000b3b37808 */ /* 0x002fe20004800000 */
        /* <DEDUP_REMOVED lines=19> */
[----:B------:R-:W-:Y:S02]  /*e9b0*/  IADD3.X R3, R20, UR13, RZ, P5, !PT ;  /* 0x0000000d14037c10 */ /* 0x000fe4000affe4ff */
[C---:B---3--:R-:W-:Y:S02]  /*e9c0*/  @!P2 LEA R6, P1, R25.reuse, R6, 0x1 ;  /* 0x000000061906a211 */ /* 0x048fe400078208ff */
[C-C-:B------:R-:W-:Y:S02]  /*e9d0*/  @!P3 LEA.HI.X R9, R25.reuse, R9, R20.reuse, 0x1, P6 ;  /* 0x000000091909b211 */ /* 0x140fe400030f0c14 */
        /* <DEDUP_REMOVED lines=26> */
.L_x_1483:
[----:B------:R-:W-:Y:S05]  /*eb80*/  BSYNC B0 ;  /* 0x0000000000007941 */ /* 0x000fea0003800000 */
.L_x_1482:
[----:B------:R-:W0:Y:S02]  /*eb90*/  LDGDEPBAR ;  /* 0x00000000000079af */ /* 0x000e240000000000 */
.L_x_1481:
[----:B-12---:R-:W-:Y:S01]  /*eba0*/  FMNMX.FTZ R5, R2, R12, !PT ;  /* 0x0000000c02057209 */ /* 0x006fe20007810000 */
[----:B------:R-:W-:Y:S01]  /*ebb0*/  LDSM.16.MT88.4 R32, [R212+0xa000] ;  /* 0x00a00000d420783b */ /* 0x000fe20000004200 */
[----:B------:R-:W-:Y:S01]  /*ebc0*/  FMNMX.FTZ R4, R0, R23, !PT ;  /* 0x0000001700047209 */ /* 0x000fe20007810000 */
[----:B------:R-:W-:Y:S01]  /*ebd0*/  @UP0 UIADD3 UR17, UR17, -0x6, URZ ;  /* 0xfffffffa11110890 */ /* 0x000fe2000fffe03f */
        /* <DEDUP_REMOVED lines=30> */
[----:B-1----:R-:W-:Y:S01]  /*edc0*/  FMNMX.FTZ R7, R6, R7, !PT ;  /* 0x0000000706077209 */ /* 0x002fe20007810000 */
[----:B------:R-:W1:Y:S01]  /*edd0*/  SHFL.BFLY PT, R3, R8, 0x2, 0x1f ;  /* 0x0c401f0008037f89 */ /* 0x000e6200000e0000 */
[----:B------:R-:W-:-:S03]  /*ede0*/  FMNMX.FTZ R5, R179, R4, !PT ;  /* 0x00000004b3057209 */ /* 0x000fc60007810000 */
[----:B------:R-:W2:Y:S04]  /*edf0*/  SHFL.BFLY PT, R6, R9, 0x2, 0x1f ;  /* 0x0c401f0009067f89 */ /* 0x000ea800000e0000 */
[----:B------:R-:W3:Y:S04]  /*ee00*/  SHFL.BFLY PT, R4, R5, 0x2, 0x1f ;  /* 0x0c401f0005047f89 */ /* 0x000ee800000e0000 */
[----:B------:R-:W4:Y:S01]  /*ee10*/  SHFL.BFLY PT, R168, R7, 0x1, 0x1f ;  /* 0x0c201f0007a87f89 */ /* 0x000f2200000e0000 */
[----:B-1----:R-:W-:Y:S02]  /*ee20*/  FMNMX.FTZ R3, R8, R3, !PT ;  /* 0x0000000308037209 */ /* 0x002fe40007810000 */
[----:B--2---:R-:W-:-:S03]  /*ee30*/  FMNMX.FTZ R6, R9, R6, !PT ;  /* 0x0000000609067209 */ /* 0x004fc60007810000 */
[----:B------:R-:W1:Y:S01]  /*ee40*/  SHFL.BFLY PT, R166, R3, 0x1, 0x1f ;  /* 0x0c201f0003a67f89 */ /* 0x000e6200000e0000 */
[----:B---3--:R-:W-:-:S03]  /*ee50*/  FMNMX.FTZ R4, R5, R4, !PT ;  /* 0x0000000405047209 */ /* 0x008fc60007810000 */
[----:B------:R-:W2:Y:S01]  /*ee60*/  SHFL.BFLY PT, R167, R6, 0x1, 0x1f ;  /* 0x0c201f0006a77f89 */ /* 0x000ea200000e0000 */
[----:B----4-:R-:W-:-:S03]  /*ee70*/  FMNMX.FTZ R168, R7, R168, !PT ;  /* 0x000000a807a87209 */ /* 0x010fc60007810000 */
[----:B------:R-:W3:Y:S01]  /*ee80*/  SHFL.BFLY PT, R165, R4, 0x1, 0x1f ;  /* 0x0c201f0004a57f89 */ /* 0x000ee200000e0000 */
[C---:B------:R-:W-:Y:S01]  /*ee90*/  FSETP.NEU.FTZ.AND P4, PT, R168.reuse, -INF , PT ;  /* 0xff800000a800780b */ /* 0x040fe20003f9d000 */
[----:B------:R-:W-:-:S05]  /*eea0*/  FMUL.FTZ R177, R168, UR10 ;  /* 0x0000000aa8b17c20 */ /* 0x000fca0008410000 */
[----:B------:R-:W-:-:S05]  /*eeb0*/  FSEL R177, R177, RZ, P4 ;  /* 0x000000ffb1b17208 */ /* 0x000fca0002000000 */
[--C-:B------:R-:W-:Y:S01]  /*eec0*/  FFMA.FTZ R190, R12, UR10, -R177.reuse ;  /* 0x0000000a0cbe7c23 */ /* 0x100fe200080108b1 */
[--C-:B------:R-:W-:Y:S01]  /*eed0*/  FFMA.FTZ R189, R18, UR10, -R177.reuse ;  /* 0x0000000a12bd7c23 */ /* 0x100fe200080108b1 */
[----:B-1----:R-:W-:Y:S01]  /*eee0*/  FMNMX.FTZ R166, R3, R166, !PT ;  /* 0x000000a603a67209 */ /* 0x002fe20007810000 */
[--C-:B------:R-:W-:Y:S01]  /*eef0*/  FFMA.FTZ R188, R28, UR10, -R177.reuse ;  /* 0x0000000a1cbc7c23 */ /* 0x100fe200080108b1 */
[--C-:B------:R-:W-:Y:S01]  /*ef00*/  FFMA.FTZ R187, R24, UR10, -R177.reuse ;  /* 0x0000000a18bb7c23 */ /* 0x100fe200080108b1 */
[----:B------:R-:W1:Y:S01]  /*ef10*/  LDSM.16.MT88.4 R28, [R210+0xa000] ;  /* 0x00a00000d21c783b */ /* 0x000e620000004200 */
[C---:B------:R-:W-:Y:S01]  /*ef20*/  FSETP.NEU.FTZ.AND P2, PT, R166.reuse, -INF , PT ;  /* 0xff800000a600780b */ /* 0x040fe20003f5d000 */
[----:B------:R-:W-:Y:S01]  /*ef30*/  FMUL.FTZ R221, R166, UR10 ;  /* 0x0000000aa6dd7c20 */ /* 0x000fe20008410000 */
[----:B--2---:R-:W-:Y:S01]  /*ef40*/  FMNMX.FTZ R167, R6, R167, !PT ;  /* 0x000000a706a77209 */ /* 0x004fe20007810000 */
[----:B------:R-:W-:Y:S01]  /*ef50*/  MUFU.EX2 R190, R190 ;  /* 0x000000be00be7308 */ /* 0x000fe20000000800 */
[----:B---3--:R-:W-:Y:S01]  /*ef60*/  FMNMX.FTZ R165, R4, R165, !PT ;  /* 0x000000a504a57209 */ /* 0x008fe20007810000 */
[----:B------:R-:W-:Y:S01]  /*ef70*/  FFMA.FTZ R204, R204, UR10, -R177 ;  /* 0x0000000acccc7c23 */ /* 0x000fe200080108b1 */
[----:B------:R-:W-:Y:S01]  /*ef80*/  FSEL R5, R166, RZ, P2 ;  /* 0x000000ffa6057208 */ /* 0x000fe20001000000 */
[----:B------:R-:W-:Y:S01]  /*ef90*/  FMUL.FTZ R198, R167, UR10 ;  /* 0x0000000aa7c67c20 */ /* 0x000fe20008410000 */
[C---:B------:R-:W-:Y:S01]  /*efa0*/  FSETP.NEU.FTZ.AND P1, PT, R165.reuse, -INF , PT ;  /* 0xff800000a500780b */ /* 0x040fe20003f3d000 */
[----:B------:R-:W-:Y:S01]  /*efb0*/  FMUL.FTZ R202, R165, UR10 ;  /* 0x0000000aa5ca7c20 */ /* 0x000fe20008410000 */
        /* <DEDUP_REMOVED lines=11> */
[----:B------:R-:W-:Y:S01]  /*f070*/  FMUL.FTZ R195, R4, UR10 ;  /* 0x0000000a04c37c20 */ /* 0x000fe20008410000 */
[----:B------:R-:W-:Y:S01]  /*f080*/  FSEL R202, R202, RZ, P1 ;  /* 0x000000ffcaca7208 */ /* 0x000fe20000800000 */
[----:B------:R-:W-:Y:S01]  /*f090*/  FFMA.FTZ R4, R13, UR10, -R198 ;  /* 0x0000000a0d047c23 */ /* 0x000fe200080108c6 */
[----:B------:R-:W-:Y:S01]  /*f0a0*/  FADD.FTZ R200, R2, -R5 ;  /* 0x8000000502c87221 */ /* 0x000fe20000010000 */
[----:B------:R-:W-:Y:S01]  /*f0b0*/  FADD.FTZ R201, R0, -R201 ;  /* 0x800000c900c97221 */ /* 0x000fe20000010000 */
        /* <DEDUP_REMOVED lines=8> */
[----:B------:R2:W-:Y:S01]  /*f140*/  MUFU.EX2 R2, R4 ;  /* 0x0000000400027308 */ /* 0x0005e20000000800 */
[--C-:B------:R-:W-:Y:S01]  /*f150*/  FFMA.FTZ R0, R11, UR10, -R198.reuse ;  /* 0x0000000a0b007c23 */ /* 0x100fe200080108c6 */
[----:B------:R-:W3:Y:S01]  /*f160*/  LDSM.16.MT88.4 R24, [R209+0xa000] ;  /* 0x00a00000d118783b */ /* 0x000ee20000004200 */
[----:B------:R-:W-:Y:S01]  /*f170*/  FFMA.FTZ R199, R223, UR10, -R198 ;  /* 0x0000000adfc77c23 */ /* 0x000fe200080108c6 */
[----:B------:R-:W-:Y:S01]  /*f180*/  FMUL.FTZ R200, R200, UR10 ;  /* 0x0000000ac8c87c20 */ /* 0x000fe20008410000 */
[----:B------:R-:W-:Y:S01]  /*f190*/  FMUL.FTZ R201, R201, UR10 ;  /* 0x0000000ac9c97c20 */ /* 0x000fe20008410000 */
[----:B------:R-:W4:Y:S01]  /*f1a0*/  LDSM.16.MT88.4 R20, [R208+0xa000] ;  /* 0x00a00000d014783b */ /* 0x000f220000004200 */
[--C-:B------:R-:W-:Y:S01]  /*f1b0*/  FFMA.FTZ R220, R220, UR10, -R221.reuse ;  /* 0x0000000adcdc7c23 */ /* 0x100fe200080108dd */
[----:B------:R-:W-:Y:S01]  /*f1c0*/  MUFU.EX2 R186, R186 ;  /* 0x000000ba00ba7308 */ /* 0x000fe20000000800 */
[--C-:B------:R-:W-:Y:S01]  /*f1d0*/  FFMA.FTZ R237, R236, UR10, -R221.reuse ;  /* 0x0000000aeced7c23 */ /* 0x100fe200080108dd */
[----:B------:R-:W5:Y:S01]  /*f1e0*/  LDSM.16.MT88.4 R16, [R212+0xb000] ;  /* 0x00b00000d410783b */ /* 0x000f620000004200 */
[--C-:B------:R-:W-:Y:S01]  /*f1f0*/  FFMA.FTZ R222, R222, UR10, -R221.reuse ;  /* 0x0000000adede7c23 */ /* 0x100fe200080108dd */
[----:B------:R-:W-:Y:S01]  /*f200*/  FFMA.FTZ R221, R206, UR10, -R221 ;  /* 0x0000000acedd7c23 */ /* 0x000fe200080108dd */
[--C-:B------:R-:W-:Y:S01]  /*f210*/  FFMA.FTZ R223, R238, UR10, -R177.reuse ;  /* 0x0000000aeedf7c23 */ /* 0x100fe200080108b1 */
[----:B------:R-:W5:Y:S01]  /*f220*/  LDSM.16.MT88.4 R12, [R210+0xb000] ;  /* 0x00b00000d20c783b */ /* 0x000f620000004200 */
[----:B------:R-:W-:Y:S01]  /*f230*/  FFMA.FTZ R206, R207, UR10, -R202 ;  /* 0x0000000acfce7c23 */ /* 0x000fe200080108ca */
[----:B------:R-:W1:Y:S01]  /*f240*/  MUFU.EX2 R171, R171 ;  /* 0x000000ab00ab7308 */ /* 0x000e620000000800 */
[--C-:B------:R-:W-:Y:S01]  /*f250*/  FFMA.FTZ R197, R197, UR10, -R198.reuse ;  /* 0x0000000ac5c57c23 */ /* 0x100fe200080108c6 */
[----:B------:R-:W5:Y:S01]  /*f260*/  LDSM.16.MT88.4 R8, [R209+0xb000] ;  /* 0x00b00000d108783b */ /* 0x000f620000004200 */
[--C-:B------:R-:W-:Y:S01]  /*f270*/  FFMA.FTZ R192, R192, UR10, -R198.reuse ;  /* 0x0000000ac0c07c23 */ /* 0x100fe200080108c6 */
[--C-:B------:R-:W-:Y:S01]  /*f280*/  FFMA.FTZ R191, R191, UR10, -R198.reuse ;  /* 0x0000000abfbf7c23 */ /* 0x100fe200080108c6 */
[----:B------:R-:W-:Y:S01]  /*f290*/  FFMA.FTZ R232, R176, UR10, -R177 ;  /* 0x0000000ab0e87c23 */ /* 0x000fe200080108b1 */
[----:B--2---:R-:W2:Y:S01]  /*f2a0*/  LDSM.16.MT88.4 R4, [R208+0xb000] ;  /* 0x00b00000d004783b */ /* 0x004ea20000004200 */
[----:B------:R-:W-:Y:S01]  /*f2b0*/  FFMA.FTZ R198, R193, UR10, -R198 ;  /* 0x0000000ac1c67c23 */ /* 0x000fe200080108c6 */
[----:B------:R-:W-:Y:S08]  /*f2c0*/  MUFU.EX2 R184, R184 ;  /* 0x000000b800b87308 */ /* 0x000ff00000000800 */
[----:B------:R-:W3:Y:S01]  /*f2d0*/  MUFU.EX2 R169, R169 ;  /* 0x000000a900a97308 */ /* 0x000ee20000000800 */
[----:B-1----:R-:W-:-:S07]  /*f2e0*/  F2FP.F16.F32.PACK_AB R172, R171, R186 ;  /* 0x000000baabac723e */ /* 0x002fce00000000ff */
[----:B------:R-:W-:Y:S08]  /*f2f0*/  MUFU.EX2 R170, R170 ;  /* 0x000000aa00aa7308 */ /* 0x000ff00000000800 */
[----:B------:R-:W1:Y:S01]  /*f300*/  MUFU.EX2 R164, R164 ;  /* 0x000000a400a47308 */ /* 0x000e620000000800 */
[----:B---3--:R-:W-:-:S07]  /*f310*/  F2FP.F16.F32.PACK_AB R174, R169, R184 ;  /* 0x000000b8a9ae723e */ /* 0x008fce00000000ff */
[----:B------:R-:W-:Y:S08]  /*f320*/  MUFU.EX2 R3, R3 ;  /* 0x0000000300037308 */ /* 0x000ff00000000800 */
[----:B------:R-:W3:Y:S01]  /*f330*/  MUFU.EX2 R194, R194 ;  /* 0x000000c200c27308 */ /* 0x000ee20000000800 */
[----:B-1----:R-:W-:-:S07]  /*f340*/  F2FP.F16.F32.PACK_AB R173, R164, R170 ;  /* 0x000000aaa4ad723e */ /* 0x002fce00000000ff */
[----:B------:R-:W1:Y:S08]  /*f350*/  MUFU.EX2 R196, R196 ;  /* 0x000000c400c47308 */ /* 0x000e700000000800 */
        /* <DEDUP_REMOVED lines=76> */
[-C--:B---3--:R-:W-:Y:S01]  /*f820*/  FMUL.FTZ R70, R70, R201.reuse ;  /* 0x000000c946467220 */ /* 0x088fe20000410000 */
        /* <DEDUP_REMOVED lines=73> */
[----:B------:R1:W-:Y:S01]  /*fcc0*/  MUFU.EX2 R207, R221 ;  /* 0x000000dd00cf7308 */ /* 0x0003e20000000800 */
[----:B------:R-:W-:Y:S01]  /*fcd0*/  HMMA.16816.F32 R108, R172, R10, R108 ;  /* 0x0000000aac6c723c */ /* 0x000fe2000000186c */
[----:B------:R-:W-:Y:S01]  /*fce0*/  FFMA.FTZ R186, R233, R196, R186 ;  /* 0x000000c4e9ba7223 */ /* 0x000fe200000100ba */
[----:B------:R-:W-:-:S03]  /*fcf0*/  FFMA.FTZ R195, R231, R195, R170 ;  /* 0x000000c3e7c37223 */ /* 0x000fc600000100aa */
[----:B------:R-:W-:Y:S01]  /*fd00*/  FADD.FTZ R171, R171, R186 ;  /* 0x000000baabab7221 */ /* 0x000fe20000010000 */
[----:B--2---:R-:W-:Y:S01]  /*fd10*/  HMMA.16816.F32 R120, R172, R4, R120 ;  /* 0x00000004ac78723c */ /* 0x004fe20000001878 */
[----:B------:R-:W-:Y:S01]  /*fd20*/  MUFU.EX2 R204, R204 ;  /* 0x000000cc00cc7308 */ /* 0x000fe20000000800 */
[----:B------:R-:W-:Y:S01]  /*fd30*/  FADD.FTZ R164, R164, R195 ;  /* 0x000000c3a4a47221 */ /* 0x000fe20000010000 */
[----:B------:R-:W-:-:S03]  /*fd40*/  FADD.FTZ R184, R184, R171 ;  /* 0x000000abb8b87221 */ /* 0x000fc60000010000 */
[----:B------:R-:W-:Y:S01]  /*fd50*/  HMMA.16816.F32 R124, R172, R6, R124 ;  /* 0x00000006ac7c723c */ /* 0x000fe2000000187c */
[----:B------:R-:W-:Y:S01]  /*fd60*/  FADD.FTZ R3, R3, R164 ;  /* 0x000000a403037221 */ /* 0x000fe20000010000 */
[----:B------:R-:W-:Y:S01]  /*fd70*/  FADD.FTZ R169, R169, R184 ;  /* 0x000000b8a9a97221 */ /* 0x000fe20000010000 */
[----:B------:R-:W-:Y:S01]  /*fd80*/  MUFU.EX2 R223, R223 ;  /* 0x000000df00df7308 */ /* 0x000fe20000000800 */
[----:B-1----:R-:W-:Y:S01]  /*fd90*/  FFMA.FTZ R221, R178, UR10, -R177 ;  /* 0x0000000ab2dd7c23 */ /* 0x002fe200080108b1 */
[----:B------:R-:W-:Y:S02]  /*fda0*/  FADD.FTZ R3, R194, R3 ;  /* 0x00000003c2037221 */ /* 0x000fe40000010000 */
[----:B------:R-:W-:Y:S01]  /*fdb0*/  F2FP.F16.F32.PACK_AB R172, R189, R190 ;  /* 0x000000bebdac723e */ /* 0x000fe200000000ff */
[----:B------:R-:W-:Y:S01]  /*fdc0*/  FFMA.FTZ R190, R235, R200, R190 ;  /* 0x000000c8ebbe7223 */ /* 0x000fe200000100be */
[----:B------:R-:W-:Y:S01]  /*fdd0*/  F2FP.F16.F32.PACK_AB R173, R2, R185 ;  /* 0x000000b902ad723e */ /* 0x000fe200000000ff */
[----:B------:R-:W-:Y:S01]  /*fde0*/  FFMA.FTZ R185, R230, R201, R185 ;  /* 0x000000c9e6b97223 */ /* 0x000fe200000100b9 */
        /* <DEDUP_REMOVED lines=8> */
[----:B------:R-:W1:Y:S01]  /*fe70*/  MUFU.EX2 R237, R237 ;  /* 0x000000ed00ed7308 */ /* 0x000e620000000800 */
[----:B------:R-:W-:Y:S01]  /*fe80*/  FADD.FTZ R187, R187, R188 ;  /* 0x000000bcbbbb7221 */ /* 0x000fe20000010000 */
[----:B------:R-:W-:-:S03]  /*fe90*/  FADD.FTZ R0, R199, R0 ;  /* 0x00000000c7007221 */ /* 0x000fc60000010000 */
[C---:B------:R-:W-:Y:S01]  /*fea0*/  HMMA.16816.F32 R160, R172.reuse, R32, R160 ;  /* 0x00000020aca0723c */ /* 0x040fe200000018a0 */
[--C-:B------:R-:W-:Y:S01]  /*feb0*/  FFMA.FTZ R16, R205, UR10, -R202.reuse ;  /* 0x0000000acd107c23 */ /* 0x100fe200080108ca */
[--C-:B------:R-:W-:Y:S01]  /*fec0*/  FFMA.FTZ R205, R203, UR10, -R202.reuse ;  /* 0x0000000acbcd7c23 */ /* 0x100fe200080108ca */
[----:B------:R-:W-:Y:S01]  /*fed0*/  FFMA.FTZ R202, R179, UR10, -R202 ;  /* 0x0000000ab3ca7c23 */ /* 0x000fe200080108ca */
[----:B------:R-:W-:Y:S02]  /*fee0*/  MUFU.EX2 R206, R206 ;  /* 0x000000ce00ce7308 */ /* 0x000fe40000000800 */
[C---:B------:R-:W-:Y:S01]  /*fef0*/  HMMA.16816.F32 R148, R172.reuse, R34, R148 ;  /* 0x00000022ac94723c */ /* 0x040fe20000001894 */
[----:B------:R-:W2:Y:S05]  /*ff00*/  LDSM.16.MT88.4 R32, [R212+0xa800] ;  /* 0x00a80000d420783b */ /* 0x000eaa0000004200 */
[----:B------:R-:W-:Y:S01]  /*ff10*/  HMMA.16816.F32 R144, R172, R28, R144 ;  /* 0x0000001cac90723c */ /* 0x000fe20000001890 */
[----:B------:R-:W3:Y:S01]  /*ff20*/  MUFU.EX2 R203, R16 ;  /* 0x0000001000cb7308 */ /* 0x000ee20000000800 */
[----:B-1----:R-:W-:Y:S01]  /*ff30*/  F2FP.F16.F32.PACK_AB R176, R237, R220 ;  /* 0x000000dcedb0723e */ /* 0x002fe200000000ff */
[----:B------:R-:W-:-:S03]  /*ff40*/  FADD.FTZ R220, R220, R169 ;  /* 0x000000a9dcdc7221 */ /* 0x000fc60000010000 */
[C---:B------:R-:W-:Y:S01]  /*ff50*/  HMMA.16816.F32 R132, R172.reuse, R30, R132 ;  /* 0x0000001eac84723c */ /* 0x040fe20000001884 */
[----:B------:R-:W-:Y:S01]  /*ff60*/  LDSM.16.MT88.4 R28, [R209+0xa800] ;  /* 0x00a80000d11c783b */ /* 0x000fe20000004200 */
[----:B------:R-:W-:Y:S01]  /*ff70*/  FADD.FTZ R237, R237, R220 ;  /* 0x000000dceded7221 */ /* 0x000fe20000010000 */
[----:B------:R-:W-:Y:S03]  /*ff80*/  MUFU.EX2 R197, R197 ;  /* 0x000000c500c57308 */ /* 0x000fe60000000800 */
[C---:B------:R-:W-:Y:S05]  /*ff90*/  HMMA.16816.F32 R36, R172.reuse, R24, R36 ;  /* 0x00000018ac24723c */ /* 0x040fea0000001824 */
[----:B------:R-:W-:Y:S01]  /*ffa0*/  MUFU.EX2 R192, R192 ;  /* 0x000000c000c07308 */ /* 0x000fe20000000800 */
[----:B------:R-:W-:Y:S01]  /*ffb0*/  HMMA.16816.F32 R48, R172, R26, R48 ;  /* 0x0000001aac30723c */ /* 0x000fe20000001830 */
[----:B------:R-:W1:Y:S01]  /*ffc0*/  LDSM.16.MT88.4 R24, [R210+0xa800] ;  /* 0x00a80000d218783b */ /* 0x000e620000004200 */
[----:B---3--:R-:W-:Y:S01]  /*ffd0*/  F2FP.F16.F32.PACK_AB R177, R203, R206 ;  /* 0x000000cecbb1723e */ /* 0x008fe200000000ff */
[----:B------:R-:W-:-:S03]  /*ffe0*/  FADD.FTZ R206, R206, R3 ;  /* 0x00000003cece7221 */ /* 0x000fc60000010000 */
[----:B------:R-:W-:Y:S01]  /*fff0*/  HMMA.16816.F32 R52, R172, R20, R52 ;  /* 0x00000014ac34723c */ /* 0x000fe20000001834 */
[----:B------:R-:W3:Y:S01]  /*10000*/  MUFU.EX2 R222, R222 ;  /* 0x000000de00de7308 */ /* 0x000ee20000000800 */
[----:B------:R-:W-:-:S04]  /*10010*/  FADD.FTZ R206, R203, R206 ;  /* 0x000000cecbce7221 */ /* 0x000fc80000010000 */
[C---:B------:R-:W-:Y:S01]  /*10020*/  HMMA.16816.F32 R64, R172.reuse, R22, R64 ;  /* 0x00000016ac40723c */ /* 0x040fe20000001840 */
[----:B------:R-:W4:Y:S02]  /*10030*/  LDSM.16.MT88.4 R20, [R208+0xa800] ;  /* 0x00a80000d014783b */ /* 0x000f240000004200 */
[----:B------:R-:W-:Y:S03]  /*10040*/  MUFU.EX2 R205, R205 ;  /* 0x000000cd00cd7308 */ /* 0x000fe60000000800 */
[C---:B------:R-:W-:Y:S01]  /*10050*/  HMMA.16816.F32 R80, R172.reuse, R18, R80 ;  /* 0x00000012ac50723c */ /* 0x040fe20000001850 */
[----:B------:R-:W5:Y:S04]  /*10060*/  LDSM.16.MT88.4 R16, [R212+0xb800] ;  /* 0x00b80000d410783b */ /* 0x000f680000004200 */
[----:B------:R-:W2:Y:S01]  /*10070*/  MUFU.EX2 R202, R202 ;  /* 0x000000ca00ca7308 */ /* 0x000ea20000000800 */
[----:B------:R-:W-:Y:S01]  /*10080*/  HMMA.16816.F32 R84, R172, R12, R84 ;  /* 0x0000000cac54723c */ /* 0x000fe20000001854 */
[----:B---3--:R-:W-:Y:S01]  /*10090*/  F2FP.F16.F32.PACK_AB R178, R207, R222 ;  /* 0x000000decfb2723e */ /* 0x008fe200000000ff */
[----:B------:R-:W-:-:S04]  /*100a0*/  FADD.FTZ R222, R222, R237 ;  /* 0x000000eddede7221 */ /* 0x000fc80000010000 */
[----:B------:R-:W-:Y:S01]  /*100b0*/  HMMA.16816.F32 R96, R172, R14, R96 ;  /* 0x0000000eac60723c */ /* 0x000fe20000001860 */
[----:B------:R-:W3:Y:S01]  /*100c0*/  LDSM.16.MT88.4 R12, [R210+0xb800] ;  /* 0x00b80000d20c783b */ /* 0x000ee20000004200 */
[----:B------:R-:W-:Y:S01]  /*100d0*/  MUFU.EX2 R221, R221 ;  /* 0x000000dd00dd7308 */ /* 0x000fe20000000800 */
[----:B------:R-:W-:-:S03]  /*100e0*/  FADD.FTZ R233, R207, R222 ;  /* 0x000000decfe97221 */ /* 0x000fc60000010000 */
[C---:B------:R-:W-:Y:S04]  /*100f0*/  HMMA.16816.F32 R100, R172.reuse, R8, R100 ;  /* 0x00000008ac64723c */ /* 0x040fe80000001864 */
[----:B------:R-:W1:Y:S01]  /*10100*/  MUFU.EX2 R232, R232 ;  /* 0x000000e800e87308 */ /* 0x000e620000000800 */
[----:B--2---:R-:W-:Y:S01]  /*10110*/  F2FP.F16.F32.PACK_AB R179, R202, R205 ;  /* 0x000000cdcab3723e */ /* 0x004fe200000000ff */
[----:B------:R-:W-:Y:S01]  /*10120*/  HMMA.16816.F32 R112, R172, R10, R112 ;  /* 0x0000000aac70723c */ /* 0x000fe20000001870 */
[----:B------:R-:W2:Y:S01]  /*10130*/  LDSM.16.MT88.4 R8, [R209+0xb800] ;  /* 0x00b80000d108783b */ /* 0x000ea20000004200 */
[----:B------:R-:W-:-:S04]  /*10140*/  FADD.FTZ R205, R205, R206 ;  /* 0x000000cecdcd7221 */ /* 0x000fc80000010000 */
[----:B------:R-:W-:Y:S01]  /*10150*/  HMMA.16816.F32 R116, R172, R4, R116 ;  /* 0x00000004ac74723c */ /* 0x000fe20000001874 */
[----:B------:R-:W-:Y:S01]  /*10160*/  MUFU.EX2 R191, R191 ;  /* 0x000000bf00bf7308 */ /* 0x000fe20000000800 */
[----:B------:R-:W-:-:S04]  /*10170*/  FADD.FTZ R231, R202, R205 ;  /* 0x000000cdcae77221 */ /* 0x000fc80000010000 */
[----:B------:R-:W-:Y:S01]  /*10180*/  HMMA.16816.F32 R128, R172, R6, R128 ;  /* 0x00000006ac80723c */ /* 0x000fe20000001880 */
[----:B------:R-:W2:Y:S02]  /*10190*/  LDSM.16.MT88.4 R4, [R208+0xb800] ;  /* 0x00b80000d004783b */ /* 0x000ea40000004200 */
[----:B------:R-:W4:Y:S03]  /*101a0*/  MUFU.EX2 R198, R198 ;  /* 0x000000c600c67308 */ /* 0x000f260000000800 */
[C---:B------:R-:W-:Y:S01]  /*101b0*/  HMMA.16816.F32 R156, R176.reuse, R32, R156 ;  /* 0x00000020b09c723c */ /* 0x040fe2000000189c */
[----:B------:R-:W-:Y:S01]  /*101c0*/  F2FP.F16.F32.PACK_AB R172, R223, R204 ;  /* 0x000000ccdfac723e */ /* 0x000fe200000000ff */
[----:B------:R-:W-:Y:S01]  /*101d0*/  FADD.FTZ R204, R204, R187 ;  /* 0x000000bbcccc7221 */ /* 0x000fe20000010000 */
[----:B------:R-:W-:Y:S01]  /*101e0*/  F2FP.F16.F32.PACK_AB R173, R192, R197 ;  /* 0x000000c5c0ad723e */ /* 0x000fe200000000ff */
[----:B------:R-:W-:Y:S01]  /*101f0*/  FADD.FTZ R197, R197, R0 ;  /* 0x00000000c5c57221 */ /* 0x000fe20000010000 */
[----:B-1----:R-:W-:Y:S01]  /*10200*/  F2FP.F16.F32.PACK_AB R174, R232, R221 ;  /* 0x000000dde8ae723e */ /* 0x002fe200000000ff */
[----:B------:R-:W-:Y:S01]  /*10210*/  FADD.FTZ R204, R223, R204 ;  /* 0x000000ccdfcc7221 */ /* 0x000fe20000010000 */
[----:B------:R-:W-:Y:S01]  /*10220*/  HMMA.16816.F32 R152, R176, R34, R152 ;  /* 0x00000022b098723c */ /* 0x000fe20000001898 */
[----:B------:R-:W-:-:S02]  /*10230*/  FADD.FTZ R192, R192, R197 ;  /* 0x000000c5c0c07221 */ /* 0x000fc40000010000 */
[----:B------:R-:W-:-:S03]  /*10240*/  FADD.FTZ R221, R221, R204 ;  /* 0x000000ccdddd7221 */ /* 0x000fc60000010000 */
[----:B------:R-:W-:Y:S01]  /*10250*/  HMMA.16816.F32 R140, R176, R24, R140 ;  /* 0x00000018b08c723c */ /* 0x000fe2000000188c */
[----:B----4-:R-:W-:Y:S01]  /*10260*/  F2FP.F16.F32.PACK_AB R175, R198, R191 ;  /* 0x000000bfc6af723e */ /* 0x010fe200000000ff */
[----:B------:R-:W-:Y:S01]  /*10270*/  FADD.FTZ R191, R191, R192 ;  /* 0x000000c0bfbf7221 */ /* 0x000fe20000010000 */
[----:B------:R-:W-:-:S03]  /*10280*/  FADD.FTZ R235, R232, R221 ;  /* 0x000000dde8eb7221 */ /* 0x000fc60000010000 */
[----:B------:R-:W-:Y:S01]  /*10290*/  HMMA.16816.F32 R136, R176, R26, R136 ;  /* 0x0000001ab088723c */ /* 0x000fe20000001888 */
[----:B------:R-:W-:-:S05]  /*102a0*/  FADD.FTZ R230, R198, R191 ;  /* 0x000000bfc6e67221 */ /* 0x000fca0000010000 */
[C---:B------:R-:W-:Y:S06]  /*102b0*/  HMMA.16816.F32 R40, R176.reuse, R28, R40 ;  /* 0x0000001cb028723c */ /* 0x040fec0000001828 */
[C---:B------:R-:W-:Y:S06]  /*102c0*/  HMMA.16816.F32 R44, R176.reuse, R30, R44 ;  /* 0x0000001eb02c723c */ /* 0x040fec000000182c */
[C---:B------:R-:W-:Y:S06]  /*102d0*/  HMMA.16816.F32 R56, R176.reuse, R20, R56 ;  /* 0x00000014b038723c */ /* 0x040fec0000001838 */
[C---:B------:R-:W-:Y:S06]  /*102e0*/  HMMA.16816.F32 R60, R176.reuse, R22, R60 ;  /* 0x00000016b03c723c */ /* 0x040fec000000183c */
[C---:B-----5:R-:W-:Y:S06]  /*102f0*/  HMMA.16816.F32 R72, R176.reuse, R16, R72 ;  /* 0x00000010b048723c */ /* 0x060fec0000001848 */
[C---:B------:R-:W-:Y:S06]  /*10300*/  HMMA.16816.F32 R76, R176.reuse, R18, R76 ;  /* 0x00000012b04c723c */ /* 0x040fec000000184c */
[C---:B---3--:R-:W-:Y:S06]  /*10310*/  HMMA.16816.F32 R88, R176.reuse, R12, R88 ;  /* 0x0000000cb058723c */ /* 0x048fec0000001858 */
[C---:B------:R-:W-:Y:S06]  /*10320*/  HMMA.16816.F32 R92, R176.reuse, R14, R92 ;  /* 0x0000000eb05c723c */ /* 0x040fec000000185c */
[C---:B--2---:R-:W-:Y:S06]  /*10330*/  HMMA.16816.F32 R104, R176.reuse, R8, R104 ;  /* 0x00000008b068723c */ /* 0x044fec0000001868 */
        /* <DEDUP_REMOVED lines=21> */
.L_x_1471:
[----:B------:R-:W-:-:S12]  /*10490*/  UIADD3 UR17, UR12, -0x1, URZ ;  /* 0xffffffff0c117890 */ /* 0x000fd8000fffe03f */
.L_x_1484:
[----:B------:R-:W-:-:S13]  /*104a0*/  ISETP.LE.AND P0, PT, RZ, UR17, PT ;  /* 0x00000011ff007c0c */ /* 0x000fda000bf03270 */
[----:B------:R-:W-:Y:S05]  /*104b0*/  @!P0 BRA `(.L_x_1485) ;  /* 0x0000002800a88947 */ /* 0x000fea0003800000 */
[----:B------:R-:W1:Y:S01]  /*104c0*/  S2R R3, SR_TID.X ;  /* 0x0000000000037919 */ /* 0x000e620000002100 */
[----:B------:R-:W-:Y:S01]  /*104d0*/  ULDC UR4, c[0x0][0x2d0] ;  /* 0x0000b40000047ab9 */ /* 0x000fe20000000800 */
[----:B------:R-:W-:Y:S01]  /*104e0*/  MOV R2, R167 ;  /* 0x000000a700027202 */ /* 0x000fe20000000f00 */
        /* <DEDUP_REMOVED lines=9> */
[----:B------:R-:W-:Y:S01]  /*10580*/  IMAD.IADD R0, R3, 0x1, -R0 ;  /* 0x0000000103007824 */ /* 0x000fe200078e0a00 */
[----:B------:R-:W-:-:S03]  /*10590*/  MOV R3, R166 ;  /* 0x000000a600037202 */ /* 0x000fc60000000f00 */
[----:B------:R-:W-:-:S05]  /*105a0*/  IMAD.SHL.U32 R0, R0, 0x8, RZ ;  /* 0x0000000800007824 */ /* 0x000fca00078e00ff */
[----:B------:R-:W-:Y:S01]  /*105b0*/  ISETP.GE.AND P3, PT, R0, UR4, PT ;  /* 0x0000000400007c0c */ /* 0x000fe2000bf66270 */
[----:B------:R-:W-:Y:S01]  /*105c0*/  IMAD.MOV.U32 R0, RZ, RZ, R165 ;  /* 0x000000ffff007224 */ /* 0x000fe200078e00a5 */
[----:B------:R-:W-:-:S11]  /*105d0*/  ULDC UR4, c[0x0][0x2ec] ;  /* 0x0000bb0000047ab9 */ /* 0x000fd60000000800 */
[----:B------:R-:W1:Y:S08]  /*105e0*/  @!P3 LDC.64 R222, c[0x0][0x220] ;  /* 0x00008800ffdebb82 */ /* 0x000e700000000a00 */
[----:B------:R-:W2:Y:S01]  /*105f0*/  @!P3 LDC.64 R220, c[0x0][0x220] ;  /* 0x00008800ffdcbb82 */ /* 0x000ea20000000a00 */
[----:B------:R-:W-:Y:S05]  /*10600*/  BRA `(.L_x_1486) ;  /* 0x0000000000bc7947 */ /* 0x000fea0003800000 */
.L_x_1488:
[----:B------:R1:W-:Y:S01]  /*10610*/  @P3 STS.128 [R224+0x8000], RZ ;  /* 0x008000ffe0003388 */ /* 0x0003e20000000c00 */
[----:B------:R-:W3:Y:S01]  /*10620*/  @!P3 LDC.64 R10, c[0x0][0x218] ;  /* 0x00008600ff0abb82 */ /* 0x000ee20000000a00 */
[----:B------:R-:W-:Y:S04]  /*10630*/  UIADD3 UR10, UR17, -0x1, URZ ;  /* 0xffffffff110a7890 */ /* 0x000fe8000fffe03f */
[----:B------:R-:W-:Y:S02]  /*10640*/  USHF.R.S32.HI UR9, URZ, 0x1f, UR10 ;  /* 0x0000001f3f097899 */ /* 0x000fe4000801140a */
[----:B------:R-:W-:Y:S01]  /*10650*/  UIMAD.WIDE.U32 UR28, UR10, UR6, URZ ;  /* 0x000000060a1c72a5 */ /* 0x000fe2000f8e003f */
[----:B------:R-:W4:Y:S01]  /*10660*/  @!P2 LDC.64 R8, c[0x0][0x218] ;  /* 0x00008600ff08ab82 */ /* 0x000f220000000a00 */
[----:B------:R-:W-:Y:S04]  /*10670*/  UIMAD UR9, UR9, UR6, URZ ;  /* 0x00000006090972a4 */ /* 0x000fe8000f8e023f */
[----:B------:R-:W-:Y:S01]  /*10680*/  UIMAD UR9, UR10, UR7, UR9 ;  /* 0x000000070a0972a4 */ /* 0x000fe2000f8e0209 */
[----:B------:R-:W-:Y:S02]  /*10690*/  IMAD.U32 R17, RZ, RZ, UR28 ;  /* 0x0000001cff117e24 */ /* 0x000fe4000f8e00ff */
[----:B------:R-:W5:Y:S01]  /*106a0*/  @!P3 LDC.64 R6, c[0x0][0x218] ;  /* 0x00008600ff06bb82 */ /* 0x000f620000000a00 */
[----:B------:R-:W-:Y:S01]  /*106b0*/  UIADD3 UR9, UR29, UR9, URZ ;  /* 0x000000091d097290 */ /* 0x000fe2000fffe03f */
[----:B------:R-:W-:Y:S01]  /*106c0*/  IMAD.U32 R12, RZ, RZ, UR28 ;  /* 0x0000001cff0c7e24 */ /* 0x000fe2000f8e00ff */
[----:B------:R-:W-:Y:S04]  /*106d0*/  LEA R18, P1, R17, R226, 0x5 ;  /* 0x000000e211127211 */ /* 0x000fe800078228ff */
[----:B------:R-:W-:Y:S01]  /*106e0*/  IMAD.U32 R17, RZ, RZ, UR9 ;  /* 0x00000009ff117e24 */ /* 0x000fe2000f8e00ff */
[----:B------:R-:W2:Y:S01]  /*106f0*/  @!P2 LDC.64 R4, c[0x0][0x218] ;  /* 0x00008600ff04ab82 */ /* 0x000ea20000000a00 */
[----:B------:R-:W-:Y:S03]  /*10700*/  IADD3 R16, P0, R18, UR24, RZ ;  /* 0x0000001812107c10 */ /* 0x000fe6000ff1e0ff */
[----:B------:R-:W-:Y:S02]  /*10710*/  LEA.HI.X R12, R12, R229, R17, 0x5, P1 ;  /* 0x000000e50c0c7211 */ /* 0x000fe400008f2c11 */
[C---:B---3--:R-:W-:Y:S02]  /*10720*/  @!P3 LEA R10, P6, R18.reuse, R10, 0x1 ;  /* 0x0000000a120ab211 */ /* 0x048fe400078c08ff */
[C---:B----4-:R-:W-:Y:S02]  /*10730*/  @!P2 LEA R8, P1, R18.reuse, R8, 0x1 ;  /* 0x000000081208a211 */ /* 0x050fe400078208ff */
[C-C-:B------:R-:W-:Y:S02]  /*10740*/  @!P3 LEA.HI.X R11, R18.reuse, R11, R12.reuse, 0x1, P6 ;  /* 0x0000000b120bb211 */ /* 0x140fe400030f0c0c */
[----:B------:R-:W-:Y:S03]  /*10750*/  @!P2 LEA.HI.X R9, R18, R9, R12, 0x1, P1 ;  /* 0x000000091209a211 */ /* 0x000fe600008f0c0c */
[----:B------:R-:W-:Y:S01]  /*10760*/  @!PT LDS RZ, [RZ] ;  /* 0x00000000fffff984 */ /* 0x000fe20000000800 */
[----:B------:R-:W-:Y:S01]  /*10770*/  @!PT LDS RZ, [RZ] ;  /* 0x00000000fffff984 */ /* 0x000fe20000000800 */
[----:B------:R-:W-:Y:S01]  /*10780*/  @!PT LDS RZ, [RZ] ;  /* 0x00000000fffff984 */ /* 0x000fe20000000800 */
[----:B------:R1:W-:Y:S01]  /*10790*/  @!P3 LDGSTS.E.BYPASS.LTC128B.128 [R224+0x8000], desc[UR20][R10.64] ;  /* 0x080000000ae0bfae */ /* 0x0003e2000b901d54 */
[----:B-----5:R-:W-:Y:S02]  /*107a0*/  @!P3 LEA R20, P5, R16, R6, 0x1 ;  /* 0x000000061014b211 */ /* 0x020fe400078a08ff */
[----:B------:R-:W-:Y:S01]  /*107b0*/  IADD3.X R6, R12, UR13, RZ, P0, !PT ;  /* 0x0000000d0c067c10 */ /* 0x000fe200087fe4ff */
[----:B------:R1:W-:Y:S03]  /*107c0*/  @P2 STS.128 [R224+0x9000], RZ ;  /* 0x009000ffe0002388 */ /* 0x0003e60000000c00 */
[C-C-:B------:R-:W-:Y:S01]  /*107d0*/  @!P3 LEA.HI.X R21, R16.reuse, R7, R6.reuse, 0x1, P5 ;  /* 0x000000071015b211 */ /* 0x140fe200028f0c06 */
[----:B------:R-:W-:Y:S01]  /*107e0*/  @!PT LDS RZ, [RZ] ;  /* 0x00000000fffff984 */ /* 0x000fe20000000800 */
[----:B------:R-:W-:Y:S01]  /*107f0*/  @!PT LDS RZ, [RZ] ;  /* 0x00000000fffff984 */ /* 0x000fe20000000800 */
[----:B------:R-:W-:Y:S01]  /*10800*/  @!PT LDS RZ, [RZ] ;  /* 0x00000000fffff984 */ /* 0x000fe20000000800 */
[----:B------:R1:W-:Y:S01]  /*10810*/  @!P2 LDGSTS.E.BYPASS.LTC128B.128 [R224+0x9000], desc[UR20][R8.64+0x80] ;  /* 0x0900008008e0afae */ /* 0x0003e2000b901d54 */
[C---:B--2---:R-:W-:Y:S03]  /*10820*/  @!P2 LEA R4, P0, R16.reuse, R4, 0x1 ;  /* 0x000000041004a211 */ /* 0x044fe600078008ff */
[----:B------:R1:W-:Y:S01]  /*10830*/  @P3 STS.128 [R224+0x8800], RZ ;  /* 0x008800ffe0003388 */ /* 0x0003e20000000c00 */
[----:B------:R-:W-:Y:S03]  /*10840*/  @!P2 LEA.HI.X R5, R16, R5, R6, 0x1, P0 ;  /* 0x000000051005a211 */ /* 0x000fe600000f0c06 */
        /* <DEDUP_REMOVED lines=11> */
.L_x_1486:
[----:B------:R-:W-:Y:S01]  /*10900*/  ISETP.GE.AND P2, PT, R225, UR8, PT ;  /* 0x00000008e1007c0c */ /* 0x000fe2000bf46270 */
[----:B------:R-:W-:Y:S04]  /*10910*/  DEPBAR.LE SB0, 0x0 ;  /* 0x000080000000791a */ /* 0x000fe80000000000 */
[----:B------:R-:W-:Y:S01]  /*10920*/  BAR.SYNC.DEFER_BLOCKING 0x0 ;  /* 0x0000000000007b1d */ /* 0x000fe20000010000 */
[----:B------:R-:W-:Y:S01]  /*10930*/  USHF.R.S32.HI UR10, URZ, 0x1f, UR17 ;  /* 0x0000001f3f0a7899 */ /* 0x000fe20008011411 */
[----:B------:R-:W-:Y:S01]  /*10940*/  IMAD.U32 R241, RZ, RZ, UR17 ;  /* 0x00000011fff17e24 */ /* 0x000fe2000f8e00ff */
[----:B------:R-:W-:Y:S03]  /*10950*/  UIMAD UR9, UR19, UR17, URZ ;  /* 0x00000011130972a4 */ /* 0x000fe6000f8e023f */
[----:B------:R-:W-:Y:S01]  /*10960*/  IMAD.WIDE.U32 R240, R241, UR23, R236 ;  /* 0x00000017f1f07c25 */ /* 0x000fe2000f8e00ec */
[----:B------:R-:W-:Y:S02]  /*10970*/  UIMAD UR9, UR10, UR23, UR9 ;  /* 0x000000170a0972a4 */ /* 0x000fe4000f8e0209 */
[C---:B-1----:R-:W-:Y:S04]  /*10980*/  @!P3 LEA R242, P5, R240.reuse, R222, 0x1 ;  /* 0x000000def0f2b211 */ /* 0x042fe800078a08ff */
[----:B------:R-:W-:Y:S01]  /*10990*/  VIADD R232, R241, UR9 ;  /* 0x00000009f1e87c36 */ /* 0x000fe20008000000 */
[C---:B------:R-:W-:Y:S04]  /*109a0*/  IADD3 R170, P0, R240.reuse, UR27, RZ ;  /* 0x0000001bf0aa7c10 */ /* 0x040fe8000ff1e0ff */
[----:B------:R-:W-:Y:S02]  /*109b0*/  @!P3 LEA.HI.X R243, R240, R223, R232, 0x1, P5 ;  /* 0x000000dff0f3b211 */ /* 0x000fe400028f0ce8 */
[----:B--2---:R-:W-:Y:S02]  /*109c0*/  @!P3 LEA R244, P4, R170, R220, 0x1 ;  /* 0x000000dcaaf4b211 */ /* 0x004fe400078808ff */
[----:B------:R-:W-:Y:S01]  /*109d0*/  IADD3.X R234, R232, UR18, RZ, P0, !PT ;  /* 0x00000012e8ea7c10 */ /* 0x000fe200087fe4ff */
[----:B------:R-:W-:Y:S01]  /*109e0*/  @P3 STS.128 [R224+0xa000], RZ ;  /* 0x00a000ffe0003388 */ /* 0x000fe20000000c00 */
[----:B------:R-:W1:Y:S02]  /*109f0*/  @!P2 LDC.64 R238, c[0x0][0x220] ;  /* 0x00008800ffeeab82 */ /* 0x000e640000000a00 */
[C-C-:B------:R-:W-:Y:S03]  /*10a00*/  @!P3 LEA.HI.X R245, R170.reuse, R221, R234.reuse, 0x1, P4 ;  /* 0x000000ddaaf5b211 */ /* 0x140fe600020f0cea */
[----:B------:R-:W-:Y:S01]  /*10a10*/  @!PT LDS RZ, [RZ] ;  /* 0x00000000fffff984 */ /* 0x000fe20000000800 */
[----:B------:R-:W-:Y:S01]  /*10a20*/  @!PT LDS RZ, [RZ] ;  /* 0x00000000fffff984 */ /* 0x000fe20000000800 */
[----:B------:R-:W-:Y:S01]  /*10a30*/  @!PT LDS RZ, [RZ] ;  /* 0x00000000fffff984 */ /* 0x000fe20000000800 */
[----:B------:R-:W-:Y:S01]  /*10a40*/  @!P3 LDGSTS.E.BYPASS.LTC128B.128 [R224+0xa000], desc[UR20][R242.64] ;  /* 0x0a000000f2e0bfae */ /* 0x000fe2000b901d54 */
[----:B------:R-:W-:Y:S05]  /*10a50*/  ISETP.LT.AND P4, PT, RZ, UR17, PT ;  /* 0x00000011ff007c0c */ /* 0x000fea000bf81270 */
[----:B------:R-:W-:Y:S01]  /*10a60*/  @P2 STS.128 [R224+0xb000], RZ ;  /* 0x00b000ffe0002388 */ /* 0x000fe20000000c00 */
[----:B------:R-:W2:Y:S02]  /*10a70*/  @!P2 LDC.64 R168, c[0x0][0x220] ;  /* 0x00008800ffa8ab82 */ /* 0x000ea40000000a00 */
[----:B--2---:R-:W-:Y:S02]  /*10a80*/  @!P2 LEA R168, P0, R170, R168, 0x1 ;  /* 0x000000a8aaa8a211 */ /* 0x004fe400078008ff */
[----:B-1----:R-:W-:Y:S02]  /*10a90*/  @!P2 LEA R238, P1, R240, R238, 0x1 ;  /* 0x000000eef0eea211 */ /* 0x002fe400078208ff */
[----:B------:R-:W-:Y:S02]  /*10aa0*/  @!P2 LEA.HI.X R169, R170, R169, R234, 0x1, P0 ;  /* 0x000000a9aaa9a211 */ /* 0x000fe400000f0cea */
[----:B------:R-:W-:Y:S05]  /*10ab0*/  @!P2 LEA.HI.X R239, R240, R239, R232, 0x1, P1 ;  /* 0x000000eff0efa211 */ /* 0x000fea00008f0ce8 */
        /* <DEDUP_REMOVED lines=8> */
[----:B------:R1:W-:Y:S06]  /*10b40*/  @!P3 LDGSTS.E.BYPASS.LTC128B.128 [R224+0xa800], desc[UR20][R244.64] ;  /* 0x0a800000f4e0bfae */ /* 0x0003ec000b901d54 */
[----:B------:R-:W-:Y:S06]  /*10b50*/  @P2 STS.128 [R224+0xb800], RZ ;  /* 0x00b800ffe0002388 */ /* 0x000fec0000000c00 */
[----:B------:R-:W-:Y:S01]  /*10b60*/  @!PT LDS RZ, [RZ] ;  /* 0x00000000fffff984 */ /* 0x000fe20000000800 */
[----:B------:R-:W-:Y:S01]  /*10b70*/  @!PT LDS RZ, [RZ] ;  /* 0x00000000fffff984 */ /* 0x000fe20000000800 */
[----:B------:R-:W-:Y:S01]  /*10b80*/  @!PT LDS RZ, [RZ] ;  /* 0x00000000fffff984 */ /* 0x000fe20000000800 */
[----:B------:R2:W-:Y:S06]  /*10b90*/  @!P2 LDGSTS.E.BYPASS.LTC128B.128 [R224+0xb800], desc[UR20][R168.64+0x80] ;  /* 0x0b800080a8e0afae */ /* 0x0005ec000b901d54 */
[----:B------:R-:W-:Y:S06]  /*10ba0*/  LDSM.16.M88.4 R164, [R219] ;  /* 0x00000000dba4783b */ /* 0x000fec0000000200 */
[----:B------:R-:W3:Y:S06]  /*10bb0*/  LDSM.16.M88.4 R172, [R218+0x8000] ;  /* 0x00800000daac783b */ /* 0x000eec0000000200 */
[----:B------:R-:W4:Y:S06]  /*10bc0*/  LDSM.16.M88.4 R176, [R219+0x2000] ;  /* 0x00200000dbb0783b */ /* 0x000f2c0000000200 */
[----:B------:R-:W5:Y:S06]  /*10bd0*/  LDSM.16.M88.4 R180, [R218+0x8800] ;  /* 0x00880000dab4783b */ /* 0x000f6c0000000200 */
[----:B------:R-:W0:Y:S06]  /*10be0*/  LDGDEPBAR ;  /* 0x00000000000079af */ /* 0x000e2c0000000000 */
[----:B------:R-:W-:Y:S06]  /*10bf0*/  LDSM.16.M88.4 R184, [R217] ;  /* 0x00000000d9b8783b */ /* 0x000fec0000000200 */
[----:B------:R-:W1:Y:S06]  /*10c00*/  LDSM.16.M88.4 R188, [R216] ;  /* 0x00000000d8bc783b */ /* 0x000e6c0000000200 */
[----:B------:R-:W2:Y:S01]  /*10c10*/  LDSM.16.M88.4 R192, [R217+0x2000] ;  /* 0x00200000d9c0783b */ /* 0x000ea20000000200 */
[-C--:B---3--:R-:W-:Y:S05]  /*10c20*/  HMMA.16816.F32 R4, R164, R172.reuse, RZ ;  /* 0x000000aca404723c */ /* 0x088fea00000018ff */
[----:B------:R-:W3:Y:S01]  /*10c30*/  LDSM.16.M88.4 R196, [R216+0x800] ;  /* 0x00080000d8c4783b */ /* 0x000ee20000000200 */
[C---:B----4-:R-:W-:Y:S05]  /*10c40*/  HMMA.16816.F32 R8, R176.reuse, R172, RZ ;  /* 0x000000acb008723c */ /* 0x050fea00000018ff */
[----:B------:R-:W-:Y:S01]  /*10c50*/  LDSM.16.M88.4 R200, [R215] ;  /* 0x00000000d7c8783b */ /* 0x000fe20000000200 */
[-C--:B------:R-:W-:Y:S05]  /*10c60*/  HMMA.16816.F32 R12, R176, R174.reuse, RZ ;  /* 0x000000aeb00c723c */ /* 0x080fea00000018ff */
[----:B------:R-:W4:Y:S01]  /*10c70*/  LDSM.16.M88.4 R204, [R211+0x8000] ;  /* 0x00800000d3cc783b */ /* 0x000f220000000200 */
[C---:B------:R-:W-:Y:S05]  /*10c80*/  HMMA.16816.F32 R16, R164.reuse, R174, RZ ;  /* 0x000000aea410723c */ /* 0x040fea00000018ff */
[----:B------:R-:W-:Y:S01]  /*10c90*/  LDSM.16.M88.4 R172, [R211+0x8800] ;  /* 0x00880000d3ac783b */ /* 0x000fe20000000200 */
[-C--:B-----5:R-:W-:Y:S06]  /*10ca0*/  HMMA.16816.F32 R20, R164, R180.reuse, RZ ;  /* 0x000000b4a414723c */ /* 0x0a0fec00000018ff */
[C---:B------:R-:W-:Y:S06]  /*10cb0*/  HMMA.16816.F32 R24, R176.reuse, R180, RZ ;  /* 0x000000b4b018723c */ /* 0x040fec00000018ff */
[-C--:B------:R-:W-:Y:S01]  /*10cc0*/  HMMA.16816.F32 R28, R176, R182.reuse, RZ ;  /* 0x000000b6b01c723c */ /* 0x080fe200000018ff */
[----:B------:R-:W-:Y:S05]  /*10cd0*/  LDSM.16.M88.4 R176, [R214] ;  /* 0x00000000d6b0783b */ /* 0x000fea0000000200 */
[----:B------:R-:W-:Y:S01]  /*10ce0*/  HMMA.16816.F32 R32, R164, R182, RZ ;  /* 0x000000b6a420723c */ /* 0x000fe200000018ff */
[----:B------:R-:W5:Y:S05]  /*10cf0*/  LDSM.16.M88.4 R164, [R215+0x2000] ;  /* 0x00200000d7a4783b */ /* 0x000f6a0000000200 */
[-C--:B-1----:R-:W-:Y:S01]  /*10d00*/  HMMA.16816.F32 R4, R184, R188.reuse, R4 ;  /* 0x000000bcb804723c */ /* 0x082fe20000001804 */
[----:B------:R-:W1:Y:S05]  /*10d10*/  LDSM.16.M88.4 R180, [R213] ;  /* 0x00000000d5b4783b */ /* 0x000e6a0000000200 */
[C---:B--2---:R-:W-:Y:S06]  /*10d20*/  HMMA.16816.F32 R8, R192.reuse, R188, R8 ;  /* 0x000000bcc008723c */ /* 0x044fec0000001808 */
[-C--:B------:R-:W-:Y:S06]  /*10d30*/  HMMA.16816.F32 R12, R192, R190.reuse, R12 ;  /* 0x000000bec00c723c */ /* 0x080fec000000180c */
[C---:B------:R-:W-:Y:S01]  /*10d40*/  HMMA.16816.F32 R16, R184.reuse, R190, R16 ;  /* 0x000000beb810723c */ /* 0x040fe20000001810 */
[----:B------:R-:W-:Y:S05]  /*10d50*/  LDSM.16.M88.4 R188, [R213+0x800] ;  /* 0x00080000d5bc783b */ /* 0x000fea0000000200 */
[-C--:B---3--:R-:W-:Y:S06]  /*10d60*/  HMMA.16816.F32 R20, R184, R196.reuse, R20 ;  /* 0x000000c4b814723c */ /* 0x088fec0000001814 */
[C---:B------:R-:W-:Y:S06]  /*10d70*/  HMMA.16816.F32 R24, R192.reuse, R196, R24 ;  /* 0x000000c4c018723c */ /* 0x040fec0000001818 */
[-C--:B------:R-:W-:Y:S01]  /*10d80*/  HMMA.16816.F32 R28, R192, R198.reuse, R28 ;  /* 0x000000c6c01c723c */ /* 0x080fe2000000181c */
[----:B------:R-:W-:Y:S05]  /*10d90*/  LDSM.16.M88.4 R192, [R219+0x4000] ;  /* 0x00400000dbc0783b */ /* 0x000fea0000000200 */
[----:B------:R-:W-:Y:S01]  /*10da0*/  HMMA.16816.F32 R32, R184, R198, R32 ;  /* 0x000000c6b820723c */ /* 0x000fe20000001820 */
[----:B------:R-:W2:Y:S05]  /*10db0*/  LDSM.16.M88.4 R184, [R214+0x2000] ;  /* 0x00200000d6b8783b */ /* 0x000eaa0000000200 */
[-C--:B----4-:R-:W-:Y:S01]  /*10dc0*/  HMMA.16816.F32 R4, R200, R204.reuse, R4 ;  /* 0x000000ccc804723c */ /* 0x090fe20000001804 */
[----:B------:R-:W3:Y:S05]  /*10dd0*/  LDSM.16.M88.4 R196, [R218+0x9000] ;  /* 0x00900000dac4783b */ /* 0x000eea0000000200 */
[C---:B-----5:R-:W-:Y:S06]  /*10de0*/  HMMA.16816.F32 R8, R164.reuse, R204, R8 ;  /* 0x000000cca408723c */ /* 0x060fec0000001808 */
[-C--:B------:R-:W-:Y:S06]  /*10df0*/  HMMA.16816.F32 R12, R164, R206.reuse, R12 ;  /* 0x000000cea40c723c */ /* 0x080fec000000180c */
[C---:B------:R-:W-:Y:S01]  /*10e00*/  HMMA.16816.F32 R16, R200.reuse, R206, R16 ;  /* 0x000000cec810723c */ /* 0x040fe20000001810 */
[----:B------:R-:W-:Y:S05]  /*10e10*/  LDSM.16.M88.4 R204, [R216+0x1000] ;  /* 0x00100000d8cc783b */ /* 0x000fea0000000200 */
[-C--:B------:R-:W-:Y:S06]  /*10e20*/  HMMA.16816.F32 R20, R200, R172.reuse, R20 ;  /* 0x000000acc814723c */ /* 0x080fec0000001814 */
[C---:B------:R-:W-:Y:S06]  /*10e30*/  HMMA.16816.F32 R24, R164.reuse, R172, R24 ;  /* 0x000000aca418723c */ /* 0x040fec0000001818 */
[-C--:B------:R-:W-:Y:S01]  /*10e40*/  HMMA.16816.F32 R28, R164, R174.reuse, R28 ;  /* 0x000000aea41c723c */ /* 0x080fe2000000181c */
[----:B------:R-:W4:Y:S05]  /*10e50*/  LDSM.16.M88.4 R164, [R219+0x6000] ;  /* 0x00600000dba4783b */ /* 0x000f2a0000000200 */
[----:B------:R-:W-:Y:S01]  /*10e60*/  HMMA.16816.F32 R32, R200, R174, R32 ;  /* 0x000000aec820723c */ /* 0x000fe20000001820 */
[----:B------:R-:W5:Y:S05]  /*10e70*/  LDSM.16.M88.4 R172, [R218+0x9800] ;  /* 0x00980000daac783b */ /* 0x000f6a0000000200 */
[-C--:B-1----:R-:W-:Y:S01]  /*10e80*/  HMMA.16816.F32 R4, R176, R180.reuse, R4 ;  /* 0x000000b4b004723c */ /* 0x082fe20000001804 */
[----:B------:R-:W1:Y:S05]  /*10e90*/  LDSM.16.M88.4 R200, [R217+0x4000] ;  /* 0x00400000d9c8783b */ /* 0x000e6a0000000200 */
[C---:B--2---:R-:W-:Y:S06]  /*10ea0*/  HMMA.16816.F32 R8, R184.reuse, R180, R8 ;  /* 0x000000b4b808723c */ /* 0x044fec0000001808 */
[-C--:B------:R-:W-:Y:S06]  /*10eb0*/  HMMA.16816.F32 R12, R184, R182.reuse, R12 ;  /* 0x000000b6b80c723c */ /* 0x080fec000000180c */
[C---:B------:R-:W-:Y:S01]  /*10ec0*/  HMMA.16816.F32 R16, R176.reuse, R182, R16 ;  /* 0x000000b6b010723c */ /* 0x040fe20000001810 */
[----:B------:R-:W-:Y:S05]  /*10ed0*/  LDSM.16.M88.4 R180, [R216+0x1800] ;  /* 0x00180000d8b4783b */ /* 0x000fea0000000200 */
[-C--:B------:R-:W-:Y:S06]  /*10ee0*/  HMMA.16816.F32 R20, R176, R188.reuse, R20 ;  /* 0x000000bcb014723c */ /* 0x080fec0000001814 */
[C---:B------:R-:W-:Y:S06]  /*10ef0*/  HMMA.16816.F32 R24, R184.reuse, R188, R24 ;  /* 0x000000bcb818723c */ /* 0x040fec0000001818 */
[-C--:B------:R-:W-:Y:S01]  /*10f00*/  HMMA.16816.F32 R28, R184, R190.reuse, R28 ;  /* 0x000000beb81c723c */ /* 0x080fe2000000181c */
[----:B------:R-:W-:Y:S05]  /*10f10*/  LDSM.16.M88.4 R184, [R215+0x4000] ;  /* 0x00400000d7b8783b */ /* 0x000fea0000000200 */
[----:B------:R-:W-:Y:S01]  /*10f20*/  HMMA.16816.F32 R32, R176, R190, R32 ;  /* 0x000000beb020723c */ /* 0x000fe20000001820 */
[----:B------:R-:W2:Y:S05]  /*10f30*/  LDSM.16.M88.4 R176, [R217+0x6000] ;  /* 0x00600000d9b0783b */ /* 0x000eaa0000000200 */
[-C--:B---3--:R-:W-:Y:S01]  /*10f40*/  HMMA.16816.F32 R4, R192, R196.reuse, R4 ;  /* 0x000000c4c004723c */ /* 0x088fe20000001804 */
[----:B------:R-:W3:Y:S05]  /*10f50*/  LDSM.16.M88.4 R188, [R211+0x9000] ;  /* 0x00900000d3bc783b */ /* 0x000eea0000000200 */
[C---:B----4-:R-:W-:Y:S06]  /*10f60*/  HMMA.16816.F32 R8, R164.reuse, R196, R8 ;  /* 0x000000c4a408723c */ /* 0x050fec0000001808 */
[-C--:B------:R-:W-:Y:S06]  /*10f70*/  HMMA.16816.F32 R12, R164, R198.reuse, R12 ;  /* 0x000000c6a40c723c */ /* 0x080fec000000180c */
[C---:B------:R-:W-:Y:S01]  /*10f80*/  HMMA.16816.F32 R16, R192.reuse, R198, R16 ;  /* 0x000000c6c010723c */ /* 0x040fe20000001810 */
[----:B------:R-:W-:Y:S05]  /*10f90*/  LDSM.16.M88.4 R196, [R213+0x1000] ;  /* 0x00100000d5c4783b */ /* 0x000fea0000000200 */
[-C--:B-----5:R-:W-:Y:S06]  /*10fa0*/  HMMA.16816.F32 R20, R192, R172.reuse, R20 ;  /* 0x000000acc014723c */ /* 0x0a0fec0000001814 */
        /* <DEDUP_REMOVED lines=9> */
[C---:B------:R-:W-:Y:S06]  /*11040*/  HMMA.16816.F32 R16, R200.reuse, R206, R16 ;  /* 0x000000cec810723c */ /* 0x040fec0000001810 */
[-C--:B------:R-:W-:Y:S06]  /*11050*/  HMMA.16816.F32 R20, R200, R180.reuse, R20 ;  /* 0x000000b4c814723c */ /* 0x080fec0000001814 */
[C---:B------:R-:W-:Y:S06]  /*11060*/  HMMA.16816.F32 R24, R176.reuse, R180, R24 ;  /* 0x000000b4b018723c */ /* 0x040fec0000001818 */
[-C--:B------:R-:W-:Y:S01]  /*11070*/  HMMA.16816.F32 R28, R176, R182.reuse, R28 ;  /* 0x000000b6b01c723c */ /* 0x080fe2000000181c */
[----:B------:R-:W2:Y:S05]  /*11080*/  LDSM.16.M88.4 R176, [R214+0x6000] ;  /* 0x00600000d6b0783b */ /* 0x000eaa0000000200 */
[----:B------:R-:W-:Y:S06]  /*11090*/  HMMA.16816.F32 R32, R200, R182, R32 ;  /* 0x000000b6c820723c */ /* 0x000fec0000001820 */
[-C--:B---3--:R-:W-:Y:S06]  /*110a0*/  HMMA.16816.F32 R4, R184, R188.reuse, R4 ;  /* 0x000000bcb804723c */ /* 0x088fec0000001804 */
[C---:B----4-:R-:W-:Y:S06]  /*110b0*/  HMMA.16816.F32 R8, R164.reuse, R188, R8 ;  /* 0x000000bca408723c */ /* 0x050fec0000001808 */
[-C--:B------:R-:W-:Y:S06]  /*110c0*/  HMMA.16816.F32 R12, R164, R190.reuse, R12 ;  /* 0x000000bea40c723c */ /* 0x080fec000000180c */
[C---:B------:R-:W-:Y:S06]  /*110d0*/  HMMA.16816.F32 R16, R184.reuse, R190, R16 ;  /* 0x000000beb810723c */ /* 0x040fec0000001810 */
[-C--:B-----5:R-:W-:Y:S06]  /*110e0*/  HMMA.16816.F32 R20, R184, R172.reuse, R20 ;  /* 0x000000acb814723c */ /* 0x0a0fec0000001814 */
[C---:B------:R-:W-:Y:S06]  /*110f0*/  HMMA.16816.F32 R24, R164.reuse, R172, R24 ;  /* 0x000000aca418723c */ /* 0x040fec0000001818 */
[-C--:B------:R-:W-:Y:S01]  /*11100*/  HMMA.16816.F32 R28, R164, R174.reuse, R28 ;  /* 0x000000aea41c723c */ /* 0x080fe2000000181c */
[----:B------:R-:W3:Y:S01]  /*11110*/  LDSM.16.M88.4 R164, [R213+0x1800] ;  /* 0x00180000d5a4783b */ /* 0x000ee20000000200 */
[----:B------:R-:W-:Y:S04]  /*11120*/  DEPBAR.LE SB0, 0x0 ;  /* 0x000080000000791a */ /* 0x000fe80000000000 */
[----:B------:R-:W-:Y:S01]  /*11130*/  HMMA.16816.F32 R32, R184, R174, R32 ;  /* 0x000000aeb820723c */ /* 0x000fe20000001820 */
[----:B------:R-:W-:Y:S05]  /*11140*/  BAR.SYNC.DEFER_BLOCKING 0x0 ;  /* 0x0000000000007b1d */ /* 0x000fea0000010000 */
[-C--:B-1----:R-:W-:Y:S06]  /*11150*/  HMMA.16816.F32 R4, R192, R196.reuse, R4 ;  /* 0x000000c4c004723c */ /* 0x082fec0000001804 */
[C---:B--2---:R-:W-:Y:S06]  /*11160*/  HMMA.16816.F32 R8, R176.reuse, R196, R8 ;  /* 0x000000c4b008723c */ /* 0x044fec0000001808 */
[-C--:B------:R-:W-:Y:S06]  /*11170*/  HMMA.16816.F32 R12, R176, R198.reuse, R12 ;  /* 0x000000c6b00c723c */ /* 0x080fec000000180c */
[C---:B------:R-:W-:Y:S06]  /*11180*/  HMMA.16816.F32 R16, R192.reuse, R198, R16 ;  /* 0x000000c6c010723c */ /* 0x040fec0000001810 */
[----:B------:R-:W-:Y:S01]  /*11190*/  FMUL.FTZ R245, R4, UR5 ;  /* 0x0000000504f57c20 */ /* 0x000fe20008410000 */
[----:B------:R-:W-:Y:S01]  /*111a0*/  FMUL.FTZ R234, R6, UR5 ;  /* 0x0000000506ea7c20 */ /* 0x000fe20008410000 */
[----:B------:R-:W-:Y:S01]  /*111b0*/  FMUL.FTZ R243, R5, UR5 ;  /* 0x0000000505f37c20 */ /* 0x000fe20008410000 */
[-C--:B---3--:R-:W-:Y:S03]  /*111c0*/  HMMA.16816.F32 R20, R192, R164.reuse, R20 ;  /* 0x000000a4c014723c */ /* 0x088fe60000001814 */
        /* <DEDUP_REMOVED lines=89> */
.L_x_1487:
        /* <DEDUP_REMOVED lines=63> */
[----:B------:R-:W-:Y:S01]  /*11b50*/  FFMA.FTZ R204, R14, UR4, -R177 ;  /* 0x000000040ecc7c23 */ /* 0x000fe200080108b1 */
[--C-:B------:R-:W-:Y:S03]  /*11b60*/  FFMA.FTZ R241, R241, UR4, -R176.reuse ;  /* 0x00000004f1f17c23 */ /* 0x100fe600080108b0 */
[----:B------:R-:W2:Y:S01]  /*11b70*/  MUFU.EX2 R2, R4 ;  /* 0x0000000400027308 */ /* 0x000ea20000000800 */
[----:B------:R-:W-:Y:S01]  /*11b80*/  FFMA.FTZ R232, R232, UR4, -R176 ;  /* 0x00000004e8e87c23 */ /* 0x000fe200080108b0 */
[----:B------:R-:W-:Y:S01]  /*11b90*/  LDSM.16.MT88.4 R200, [R208+0xb800] ;  /* 0x00b80000d0c8783b */ /* 0x000fe20000004200 */
        /* <DEDUP_REMOVED lines=11> */
[--C-:B------:R-:W-:Y:S01]  /*11c50*/  FFMA.FTZ R183, R183, UR4, -R179.reuse ;  /* 0x00000004b7b77c23 */ /* 0x100fe200080108b3 */
        /* <DEDUP_REMOVED lines=28> */
[----:B------:R-:W-:Y:S01]  /*11e20*/  FMUL.FTZ R33, R164, R133 ;  /* 0x00000085a4217220 */ /* 0x000fe20000410000 */
[----:B------:R-:W-:Y:S01]  /*11e30*/  FFMA.FTZ R179, R182, UR4, -R179 ;  /* 0x00000004b6b37c23 */ /* 0x000fe200080108b3 */
[----:B------:R-:W1:Y:S01]  /*11e40*/  LDSM.16.MT88.4 R148, [R209+0xa000] ;  /* 0x00a00000d194783b */ /* 0x000e620000004200 */
[C---:B------:R-:W-:Y:S01]  /*11e50*/  FMUL.FTZ R36, R164.reuse, R36 ;  /* 0x00000024a4247220 */ /* 0x040fe20000410000 */
[----:B------:R-:W-:Y:S03]  /*11e60*/  FMUL.FTZ R37, R164, R37 ;  /* 0x00000025a4257220 */ /* 0x000fe60000410000 */
[----:B------:R-:W3:Y:S01]  /*11e70*/  MUFU.EX2 R238, R238 ;  /* 0x000000ee00ee7308 */ /* 0x000ee20000000800 */
[----:B--2---:R-:W-:Y:S01]  /*11e80*/  F2FP.F16.F32.PACK_AB R156, R244, R247 ;  /* 0x000000f7f49c723e */ /* 0x004fe200000000ff */
[C---:B------:R-:W-:Y:S01]  /*11e90*/  FMUL.FTZ R38, R3.reuse, R38 ;  /* 0x0000002603267220 */ /* 0x040fe20000410000 */
[C---:B------:R-:W-:Y:S01]  /*11ea0*/  FMUL.FTZ R39, R3.reuse, R39 ;  /* 0x0000002703277220 */ /* 0x040fe20000410000 */
[C---:B------:R-:W-:Y:S01]  /*11eb0*/  FMUL.FTZ R40, R2.reuse, R40 ;  /* 0x0000002802287220 */ /* 0x040fe20000410000 */
[----:B------:R-:W2:Y:S01]  /*11ec0*/  LDSM.16.MT88.4 R132, [R208+0xa000] ;  /* 0x00a00000d084783b */ /* 0x000ea20000004200 */
[----:B------:R-:W-:Y:S01]  /*11ed0*/  FMUL.FTZ R41, R2, R41 ;  /* 0x0000002902297220 */ /* 0x000fe20000410000 */
[C---:B------:R-:W-:Y:S03]  /*11ee0*/  FMUL.FTZ R42, R0.reuse, R42 ;  /* 0x0000002a002a7220 */ /* 0x040fe60000410000 */
[----:B------:R-:W-:Y:S01]  /*11ef0*/  MUFU.EX2 R245, R245 ;  /* 0x000000f500f57308 */ /* 0x000fe20000000800 */
[----:B------:R-:W-:Y:S01]  /*11f00*/  FMUL.FTZ R43, R0, R43 ;  /* 0x0000002b002b7220 */ /* 0x000fe20000410000 */
[C---:B------:R-:W-:Y:S01]  /*11f10*/  FMUL.FTZ R44, R2.reuse, R44 ;  /* 0x0000002c022c7220 */ /* 0x040fe20000410000 */
[----:B------:R-:W-:Y:S01]  /*11f20*/  FMUL.FTZ R45, R2, R45 ;  /* 0x0000002d022d7220 */ /* 0x000fe20000410000 */
[C---:B------:R-:W-:Y:S01]  /*11f30*/  FMUL.FTZ R46, R0.reuse, R46 ;  /* 0x0000002e002e7220 */ /* 0x040fe20000410000 */
[----:B------:R-:W4:Y:S01]  /*11f40*/  LDSM.16.MT88.4 R136, [R212+0xb000] ;  /* 0x00b00000d488783b */ /* 0x000f220000004200 */
[----:B------:R-:W-:Y:S01]  /*11f50*/  FMUL.FTZ R47, R0, R47 ;  /* 0x0000002f002f7220 */ /* 0x000fe20000410000 */
[----:B------:R-:W-:Y:S03]  /*11f60*/  FMUL.FTZ R48, R164, R48 ;  /* 0x00000030a4307220 */ /* 0x000fe60000410000 */
[----:B------:R-:W5:Y:S01]  /*11f70*/  MUFU.EX2 R242, R242 ;  /* 0x000000f200f27308 */ /* 0x000f620000000800 */
        /* <DEDUP_REMOVED lines=15> */
[----:B------:R-:W3:Y:S01]  /*12070*/  MUFU.EX2 R234, R234 ;  /* 0x000000ea00ea7308 */ /* 0x000ee20000000800 */
[----:B-----5:R-:W-:Y:S01]  /*12080*/  F2FP.F16.F32.PACK_AB R158, R242, R245 ;  /* 0x000000f5f29e723e */ /* 0x020fe200000000ff */
        /* <DEDUP_REMOVED lines=10> */
[C---:B------:R-:W-:Y:S01]  /*12130*/  FMUL.FTZ R71, R3.reuse, R71 ;  /* 0x0000004703477220 */ /* 0x040fe20000410000 */
[C---:B------:R-:W-:Y:S01]  /*12140*/  FMUL.FTZ R72, R2.reuse, R72 ;  /* 0x0000004802487220 */ /* 0x040fe20000410000 */
[----:B------:R-:W-:Y:S01]  /*12150*/  FMUL.FTZ R73, R2, R73 ;  /* 0x0000004902497220 */ /* 0x000fe20000410000 */
[----:B------:R-:W-:Y:S03]  /*12160*/  FMUL.FTZ R74, R0, R74 ;  /* 0x0000004a004a7220 */ /* 0x000fe60000410000 */
[----:B------:R-:W5:Y:S01]  /*12170*/  MUFU.EX2 R232, R232 ;  /* 0x000000e800e87308 */ /* 0x000f620000000800 */
[----:B---3--:R-:W-:Y:S01]  /*12180*/  F2FP.F16.F32.PACK_AB R159, R234, R243 ;  /* 0x000000f3ea9f723e */ /* 0x008fe200000000ff */
[----:B------:R-:W-:Y:S01]  /*12190*/  FMUL.FTZ R75, R0, R75 ;  /* 0x0000004b004b7220 */ /* 0x000fe20000410000 */
[C---:B------:R-:W-:Y:S01]  /*121a0*/  FMUL.FTZ R76, R2.reuse, R76 ;  /* 0x0000004c024c7220 */ /* 0x040fe20000410000 */
[----:B------:R-:W-:Y:S01]  /*121b0*/  FMUL.FTZ R77, R2, R77 ;  /* 0x0000004d024d7220 */ /* 0x000fe20000410000 */
[C---:B------:R-:W-:Y:S01]  /*121c0*/  FMUL.FTZ R78, R0.reuse, R78 ;  /* 0x0000004e004e7220 */ /* 0x040fe20000410000 */
[----:B------:R-:W-:Y:S01]  /*121d0*/  FMUL.FTZ R79, R0, R79 ;  /* 0x0000004f004f7220 */ /* 0x000fe20000410000 */
        /* <DEDUP_REMOVED lines=56> */
[----:B------:R-:W-:Y:S01]  /*12560*/  FMUL.FTZ R123, R0, R123 ;  /* 0x0000007b007b7220 */ /* 0x000fe20000410000 */
[--C-:B------:R-:W-:Y:S01]  /*12570*/  FFMA.FTZ R251, R251, UR4, -R176.reuse ;  /* 0x00000004fbfb7c23 */ /* 0x100fe200080108b0 */
[--C-:B------:R-:W-:Y:S01]  /*12580*/  FFMA.FTZ R250, R250, UR4, -R176.reuse ;  /* 0x00000004fafa7c23 */ /* 0x100fe200080108b0 */
[--C-:B------:R-:W-:Y:S01]  /*12590*/  FFMA.FTZ R252, R252, UR4, -R177.reuse ;  /* 0x00000004fcfc7c23 */ /* 0x100fe200080108b1 */
[--C-:B------:R-:W-:Y:S01]  /*125a0*/  FFMA.FTZ R246, R246, UR4, -R177.reuse ;  /* 0x00000004f6f67c23 */ /* 0x100fe200080108b1 */
[--C-:B------:R-:W-:Y:S01]  /*125b0*/  FFMA.FTZ R249, R249, UR4, -R176.reuse ;  /* 0x00000004f9f97c23 */ /* 0x100fe200080108b0 */
[C---:B------:R-:W-:Y:S02]  /*125c0*/  HMMA.16816.F32 R8, R160.reuse, R20, R8 ;  /* 0x00000014a008723c */ /* 0x040fe40000001808 */
[----:B------:R-:W-:Y:S02]  /*125d0*/  MUFU.EX2 R153, R198 ;  /* 0x000000c600997308 */ /* 0x000fe40000000800 */
[--C-:B------:R-:W-:Y:S01]  /*125e0*/  FFMA.FTZ R170, R170, UR4, -R177.reuse ;  /* 0x00000004aaaa7c23 */ /* 0x100fe200080108b1 */
        /* <DEDUP_REMOVED lines=8> */
[----:B------:R-:W-:Y:S01]  /*12670*/  FMUL.FTZ R23, R3, R147 ;  /* 0x0000009303177220 */ /* 0x000fe20000410000 */
[----:B------:R-:W-:Y:S01]  /*12680*/  FFMA.FTZ R177, R169, UR4, -R177 ;  /* 0x00000004a9b17c23 */ /* 0x000fe200080108b1 */
[C---:B------:R-:W-:Y:S01]  /*12690*/  FMUL.FTZ R124, R2.reuse, R124 ;  /* 0x0000007c027c7220 */ /* 0x040fe20000410000 */
[----:B------:R-:W-:Y:S01]  /*126a0*/  FMUL.FTZ R125, R2, R125 ;  /* 0x0000007d027d7220 */ /* 0x000fe20000410000 */
[----:B---3--:R-:W-:Y:S03]  /*126b0*/  LDSM.16.MT88.4 R188, [R212+0xb800] ;  /* 0x00b80000d4bc783b */ /* 0x008fe60000004200 */
[-C--:B------:R-:W-:Y:S01]  /*126c0*/  HMMA.16816.F32 R20, R156, R172.reuse, R20 ;  /* 0x000000ac9c14723c */ /* 0x080fe20000001814 */
[----:B------:R3:W-:Y:S02]  /*126d0*/  MUFU.EX2 R145, R183 ;  /* 0x000000b700917308 */ /* 0x0007e40000000800 */
[C---:B------:R-:W-:Y:S01]  /*126e0*/  FMUL.FTZ R126, R0.reuse, R126 ;  /* 0x0000007e007e7220 */ /* 0x040fe20000410000 */
[----:B------:R-:W-:Y:S01]  /*126f0*/  FMUL.FTZ R127, R0, R127 ;  /* 0x0000007f007f7220 */ /* 0x000fe20000410000 */
[C---:B------:R-:W-:Y:S01]  /*12700*/  FMUL.FTZ R128, R164.reuse, R128 ;  /* 0x00000080a4807220 */ /* 0x040fe20000410000 */
[C---:B------:R-:W-:Y:S01]  /*12710*/  HMMA.16816.F32 R24, R160.reuse, R172, R24 ;  /* 0x000000aca018723c */ /* 0x040fe20000001818 */
[----:B-1----:R-:W-:Y:S04]  /*12720*/  LDSM.16.MT88.4 R196, [R209+0xb800] ;  /* 0x00b80000d1c4783b */ /* 0x002fe80000004200 */
[----:B------:R-:W1:Y:S01]  /*12730*/  MUFU.EX2 R146, R178 ;  /* 0x000000b200927308 */ /* 0x000e620000000800 */
[----:B------:R-:W-:Y:S01]  /*12740*/  FMUL.FTZ R129, R164, R129 ;  /* 0x00000081a4817220 */ /* 0x000fe20000410000 */
[-C--:B------:R-:W-:Y:S04]  /*12750*/  HMMA.16816.F32 R28, R160, R174.reuse, R28 ;  /* 0x000000aea01c723c */ /* 0x080fe8000000181c */
[----:B-----5:R-:W-:Y:S02]  /*12760*/  F2FP.F16.F32.PACK_AB R172, R154, R152 ;  /* 0x000000989aac723e */ /* 0x020fe400000000ff */
[C---:B------:R-:W-:Y:S01]  /*12770*/  HMMA.16816.F32 R32, R156.reuse, R174, R32 ;  /* 0x000000ae9c20723c */ /* 0x040fe20000001820 */
[----:B---3--:R-:W-:Y:S01]  /*12780*/  LDSM.16.MT88.4 R180, [R209+0xa800] ;  /* 0x00a80000d1b4783b */ /* 0x008fe20000004200 */
[----:B------:R-:W3:Y:S03]  /*12790*/  MUFU.EX2 R147, R179 ;  /* 0x000000b300937308 */ /* 0x000ee60000000800 */
[C---:B------:R-:W-:Y:S01]  /*127a0*/  FMUL.FTZ R130, R3.reuse, R130 ;  /* 0x0000008203827220 */ /* 0x040fe20000410000 */
[-C--:B------:R-:W-:Y:S06]  /*127b0*/  HMMA.16816.F32 R36, R156, R148.reuse, R36 ;  /* 0x000000949c24723c */ /* 0x080fec0000001824 */
[----:B------:R-:W-:Y:S01]  /*127c0*/  MUFU.EX2 R251, R251 ;  /* 0x000000fb00fb7308 */ /* 0x000fe20000000800 */
[----:B------:R-:W-:Y:S01]  /*127d0*/  FMUL.FTZ R131, R3, R131 ;  /* 0x0000008303837220 */ /* 0x000fe20000410000 */
[C---:B------:R-:W-:Y:S04]  /*127e0*/  HMMA.16816.F32 R40, R160.reuse, R148, R40 ;  /* 0x00000094a028723c */ /* 0x040fe80000001828 */
[----:B--2---:R-:W-:Y:S02]  /*127f0*/  F2FP.F16.F32.PACK_AB R173, R155, R153 ;  /* 0x000000999bad723e */ /* 0x004fe400000000ff */
[-C--:B------:R-:W-:Y:S02]  /*12800*/  HMMA.16816.F32 R44, R160, R150.reuse, R44 ;  /* 0x00000096a02c723c */ /* 0x080fe4000000182c */
[----:B------:R-:W2:Y:S03]  /*12810*/  MUFU.EX2 R250, R250 ;  /* 0x000000fa00fa7308 */ /* 0x000ea60000000800 */
[----:B-1----:R-:W-:Y:S01]  /*12820*/  F2FP.F16.F32.PACK_AB R174, R146, R144 ;  /* 0x0000009092ae723e */ /* 0x002fe200000000ff */
[C---:B------:R-:W-:Y:S01]  /*12830*/  HMMA.16816.F32 R48, R156.reuse, R150, R48 ;  /* 0x000000969c30723c */ /* 0x040fe20000001830 */
[----:B------:R-:W-:Y:S05]  /*12840*/  LDSM.16.MT88.4 R148, [R212+0xa800] ;  /* 0x00a80000d494783b */ /* 0x000fea0000004200 */
[----:B------:R-:W-:Y:S01]  /*12850*/  MUFU.EX2 R252, R252 ;  /* 0x000000fc00fc7308 */ /* 0x000fe20000000800 */
[----:B---3--:R-:W-:Y:S01]  /*12860*/  F2FP.F16.F32.PACK_AB R175, R147, R145 ;  /* 0x0000009193af723e */ /* 0x008fe200000000ff */
        /* <DEDUP_REMOVED lines=8> */
[----:B------:R-:W1:Y:S06]  /*128f0*/  LDSM.16.MT88.4 R132, [R209+0xb000] ;  /* 0x00b00000d184783b */ /* 0x000e6c0000004200 */
[----:B------:R2:W3:Y:S01]  /*12900*/  MUFU.EX2 R248, R176 ;  /* 0x000000b000f87308 */ /* 0x0004e20000000800 */
[----:B------:R-:W-:Y:S01]  /*12910*/  FFMA.FTZ R241, R2, R233, R241 ;  /* 0x000000e902f17223 */ /* 0x000fe200000100f1 */
[-C--:B----4-:R-:W-:Y:S08]  /*12920*/  HMMA.16816.F32 R68, R156, R136.reuse, R68 ;  /* 0x000000889c44723c */ /* 0x090ff00000001844 */
[----:B------:R-:W-:Y:S01]  /*12930*/  MUFU.EX2 R170, R170 ;  /* 0x000000aa00aa7308 */ /* 0x000fe20000000800 */
[C---:B------:R-:W-:Y:S04]  /*12940*/  HMMA.16816.F32 R72, R160.reuse, R136, R72 ;  /* 0x00000088a048723c */ /* 0x040fe80000001848 */
[----:B------:R-:W-:Y:S02]  /*12950*/  FFMA.FTZ R207, R0, R231, R207 ;  /* 0x000000e700cf7223 */ /* 0x000fe400000100cf */
[-C--:B------:R-:W-:Y:S03]  /*12960*/  HMMA.16816.F32 R76, R160, R138.reuse, R76 ;  /* 0x0000008aa04c723c */ /* 0x080fe6000000184c */
[----:B------:R4:W5:Y:S02]  /*12970*/  MUFU.EX2 R169, R177 ;  /* 0x000000b100a97308 */ /* 0x0009640000000800 */
[----:B--2---:R-:W-:Y:S01]  /*12980*/  F2FP.F16.F32.PACK_AB R176, R250, R251 ;  /* 0x000000fbfab0723e */ /* 0x004fe200000000ff */
[C---:B------:R-:W-:Y:S01]  /*12990*/  HMMA.16816.F32 R80, R156.reuse, R138, R80 ;  /* 0x0000008a9c50723c */ /* 0x040fe20000001850 */
[----:B------:R-:W2:Y:S04]  /*129a0*/  LDSM.16.MT88.4 R136, [R208+0xb000] ;  /* 0x00b00000d088783b */ /* 0x000ea80000004200 */
        /* <DEDUP_REMOVED lines=18> */
[-C--:B--2---:R-:W-:Y:S05]  /*12ad0*/  HMMA.16816.F32 R116, R156, R136.reuse, R116 ;  /* 0x000000889c74723c */ /* 0x084fea0000001874 */
        /* <DEDUP_REMOVED lines=27> */
[-C--:B-1----:R-:W-:Y:S04]  /*12c90*/  HMMA.16816.F32 R144, R172, R132.reuse, R20 ;  /* 0x00000084ac90723c */ /* 0x082fe80000001814 */
        /* <DEDUP_REMOVED lines=44> */
.L_x_1485:
[----:B------:R-:W1:Y:S01]  /*12f60*/  SHFL.BFLY PT, R0, R235, 0x2, 0x1f ;  /* 0x0c401f00eb007f89 */ /* 0x000e6200000e0000 */
[----:B------:R-:W2:Y:S01]  /*12f70*/  S2UR UR6, SR_CgaCtaId ;  /* 0x00000000000679c3 */ /* 0x000ea20000008800 */
[----:B------:R-:W-:Y:S01]  /*12f80*/  UISETP.NE.AND UP0, UPT, UR15, -0x1, UPT ;  /* 0xffffffff0f00788c */ /* 0x000fe2000bf05270 */
[----:B------:R-:W-:Y:S01]  /*12f90*/  MOV R11, 0x3f800000 ;  /* 0x3f800000000b7802 */ /* 0x000fe20000000f00 */
[----:B------:R-:W3:Y:S04]  /*12fa0*/  SHFL.BFLY PT, R14, R231, 0x2, 0x1f ;  /* 0x0c401f00e70e7f89 */ /* 0x000ee800000e0000 */
[----:B------:R-:W4:Y:S04]  /*12fb0*/  SHFL.BFLY PT, R5, R230, 0x2, 0x1f ;  /* 0x0c401f00e6057f89 */ /* 0x000f2800000e0000 */
[----:B------:R-:W5:Y:S01]  /*12fc0*/  SHFL.BFLY PT, R6, R233, 0x2, 0x1f ;  /* 0x0c401f00e9067f89 */ /* 0x000f6200000e0000 */
[----:B------:R-:W-:-:S02]  /*12fd0*/  @UP0 ULDC.64 UR4, c[0x0][0x298] ;  /* 0x0000a60000040ab9 */ /* 0x000fc40000000a00 */
[----:B------:R-:W-:Y:S01]  /*12fe0*/  @UP0 UIMAD.WIDE.U32 UR8, UR15, UR4, URZ ;  /* 0x000000040f0802a5 */ /* 0x000fe2000f8e003f */
[----:B------:R-:W5:Y:S02]  /*12ff0*/  S2R R2, SR_TID.X ;  /* 0x0000000000027919 */ /* 0x000f640000002100 */
[----:B------:R-:W-:Y:S01]  /*13000*/  UMOV UR4, 0x400 ;  /* 0x0000040000047882 */ /* 0x000fe20000000000 */
[----:B-1----:R-:W-:Y:S01]  /*13010*/  FADD.FTZ R3, R0, R235 ;  /* 0x000000eb00037221 */ /* 0x002fe20000010000 */
[----:B--2---:R-:W-:Y:S01]  /*13020*/  ULEA UR4, UR6, UR4, 0x18 ;  /* 0x0000000406047291 */ /* 0x004fe2000f8ec03f */
[----:B------:R-:W1:Y:S01]  /*13030*/  S2R R0, SR_TID.X ;  /* 0x0000000000007919 */ /* 0x000e620000002100 */
[----:B------:R-:W-:Y:S01]  /*13040*/  @UP0 UIMAD UR6, UR15, UR5, UR9 ;  /* 0x000000050f0602a4 */ /* 0x000fe2000f8e0209 */
[----:B---3--:R-:W-:Y:S01]  /*13050*/  FADD.FTZ R14, R14, R231 ;  /* 0x000000e70e0e7221 */ /* 0x008fe20000010000 */
[----:B------:R-:W2:Y:S01]  /*13060*/  SHFL.BFLY PT, R8, R3, 0x1, 0x1f ;  /* 0x0c201f0003087f89 */ /* 0x000ea200000e0000 */
[----:B----4-:R-:W-:-:S03]  /*13070*/  FADD.FTZ R4, R5, R230 ;  /* 0x000000e605047221 */ /* 0x010fc60000010000 */
[----:B------:R-:W3:Y:S01]  /*13080*/  SHFL.BFLY PT, R5, R14, 0x1, 0x1f ;  /* 0x0c201f000e057f89 */ /* 0x000ee200000e0000 */
[----:B-----5:R-:W-:-:S03]  /*13090*/  FADD.FTZ R13, R6, R233 ;  /* 0x000000e9060d7221 */ /* 0x020fc60000010000 */
[----:B------:R-:W4:Y:S04]  /*130a0*/  SHFL.BFLY PT, R7, R4, 0x1, 0x1f ;  /* 0x0c201f0004077f89 */ /* 0x000f2800000e0000 */
[----:B------:R-:W5:Y:S01]  /*130b0*/  SHFL.BFLY PT, R6, R13, 0x1, 0x1f ;  /* 0x0c201f000d067f89 */ /* 0x000f6200000e0000 */
[----:B------:R-:W-:-:S04]  /*130c0*/  SHF.R.S32.HI R9, RZ, 0x1f, R2 ;  /* 0x0000001fff097819 */ /* 0x000fc80000011402 */
[----:B------:R-:W-:Y:S01]  /*130d0*/  LEA.HI R10, R9, R2, RZ, 0x2 ;  /* 0x00000002090a7211 */ /* 0x000fe200078f10ff */
[----:B--2---:R-:W-:-:S03]  /*130e0*/  FADD.FTZ R8, R3, R8 ;  /* 0x0000000803087221 */ /* 0x004fc60000010000 */
[--C-:B------:R-:W-:Y:S01]  /*130f0*/  SHF.R.S32.HI R15, RZ, 0x1f, R10.reuse ;  /* 0x0000001fff0f7819 */ /* 0x100fe2000001140a */
[----:B---3--:R-:W-:Y:S01]  /*13100*/  FADD.FTZ R5, R14, R5 ;  /* 0x000000050e057221 */ /* 0x008fe20000010000 */
[----:B------:R-:W-:Y:S02]  /*13110*/  SHF.R.S32.HI R14, RZ, 0x2, R10 ;  /* 0x00000002ff0e7819 */ /* 0x000fe4000001140a */
[----:B-1----:R-:W-:Y:S01]  /*13120*/  SHF.R.S32.HI R3, RZ, 0x1f, R0 ;  /* 0x0000001fff037819 */ /* 0x002fe20000011400 */
[----:B----4-:R-:W-:Y:S01]  /*13130*/  FADD.FTZ R7, R4, R7 ;  /* 0x0000000704077221 */ /* 0x010fe20000010000 */
[----:B------:R-:W-:Y:S02]  /*13140*/  LEA.HI R4, R9, R2, RZ, 0x5 ;  /* 0x0000000209047211 */ /* 0x000fe400078f28ff */
[----:B------:R-:W-:Y:S01]  /*13150*/  FSETP.NE.FTZ.AND P5, PT, R8, RZ, PT ;  /* 0x000000ff0800720b */ /* 0x000fe20003fb5000 */
[----:B-----5:R-:W-:Y:S01]  /*13160*/  FADD.FTZ R6, R13, R6 ;  /* 0x000000060d067221 */ /* 0x020fe20000010000 */
[----:B------:R-:W-:-:S02]  /*13170*/  LEA.HI R15, R15, R14, RZ, 0x3 ;  /* 0x0000000e0f0f7211 */ /* 0x000fc400078f18ff */
[----:B------:R-:W-:Y:S02]  /*13180*/  LOP3.LUT R9, R10, 0x3ffffffc, RZ, 0xc0, !PT ;  /* 0x3ffffffc0a097812 */ /* 0x000fe400078ec0ff */
[----:B------:R-:W-:Y:S02]  /*13190*/  FSETP.NE.FTZ.AND P0, PT, R7, RZ, PT ;  /* 0x000000ff0700720b */ /* 0x000fe40003f15000 */
[----:B------:R-:W-:Y:S02]  /*131a0*/  LOP3.LUT R13, R4, 0xffffffe0, RZ, 0xc0, !PT ;  /* 0xffffffe0040d7812 */ /* 0x000fe400078ec0ff */
[----:B------:R-:W-:Y:S02]  /*131b0*/  LEA.HI R3, R3, R0, RZ, 0x3 ;  /* 0x0000000003037211 */ /* 0x000fe400078f18ff */
[----:B------:R-:W-:Y:S01]  /*131c0*/  LOP3.LUT R15, R15, 0xfffffff8, RZ, 0xc0, !PT ;  /* 0xfffffff80f0f7812 */ /* 0x000fe200078ec0ff */
[----:B------:R-:W1:Y:S01]  /*131d0*/  @P5 MUFU.RCP R11, R8 ;  /* 0x00000008000b5308 */ /* 0x000e620000001000 */
[----:B------:R-:W-:-:S02]  /*131e0*/  IADD3 R9, -R9, R2, RZ ;  /* 0x0000000209097210 */ /* 0x000fc40007ffe1ff */
[----:B------:R-:W-:Y:S02]  /*131f0*/  IADD3 R2, -R13, R2, RZ ;  /* 0x000000020d027210 */ /* 0x000fe40007ffe1ff */
[----:B------:R-:W-:Y:S02]  /*13200*/  LOP3.LUT R13, R3, 0xfffffff8, RZ, 0xc0, !PT ;  /* 0xfffffff8030d7812 */ /* 0x000fe400078ec0ff */
[----:B------:R-:W-:Y:S02]  /*13210*/  MOV R10, 0x3f800000 ;  /* 0x3f800000000a7802 */ /* 0x000fe40000000f00 */
[----:B------:R-:W-:Y:S02]  /*13220*/  IADD3 R15, R14, -R15, RZ ;  /* 0x8000000f0e0f7210 */ /* 0x000fe40007ffe0ff */
[----:B------:R-:W-:Y:S02]  /*13230*/  SHF.R.S32.HI R4, RZ, 0x5, R4 ;  /* 0x00000005ff047819 */ /* 0x000fe40000011404 */
[----:B------:R-:W-:Y:S01]  /*13240*/  LOP3.LUT P4, RZ, R2, 0x3, RZ, 0xc0, !PT ;  /* 0x0000000302ff7812 */ /* 0x000fe2000788c0ff */
[----:B------:R-:W2:Y:S01]  /*13250*/  @P0 MUFU.RCP R10, R7 ;  /* 0x00000007000a0308 */ /* 0x000ea20000001000 */
[----:B------:R-:W-:-:S02]  /*13260*/  IADD3 R0, -R13, R0, RZ ;  /* 0x000000000d007210 */ /* 0x000fc40007ffe1ff */
[----:B------:R-:W-:Y:S01]  /*13270*/  SHF.L.U32 R13, R15, 0x6, RZ ;  /* 0x000000060f0d7819 */ /* 0x000fe200000006ff */
[C---:B-1----:R-:W-:Y:S01]  /*13280*/  FMUL.FTZ R160, R11.reuse, R160 ;  /* 0x000000a00ba07220 */ /* 0x042fe20000410000 */
[----:B------:R-:W-:Y:S01]  /*13290*/  LEA R4, R4, R9, 0x9 ;  /* 0x0000000904047211 */ /* 0x000fe200078e48ff */
[----:B------:R-:W-:Y:S01]  /*132a0*/  FMUL.FTZ R161, R11, R161 ;  /* 0x000000a10ba17220 */ /* 0x000fe20000410000 */
[C---:B------:R-:W-:Y:S01]  /*132b0*/  LOP3.LUT R2, R15.reuse, 0x1, RZ, 0xc0, !PT ;  /* 0x000000010f027812 */ /* 0x040fe200078ec0ff */
[----:B------:R-:W1:Y:S01]  /*132c0*/  @P5 LDC R9, c[0x0][0x2e8] ;  /* 0x0000ba00ff095b82 */ /* 0x000e620000000800 */
[----:B------:R-:W-:Y:S01]  /*132d0*/  R2P PR, R15, 0x6 ;  /* 0x000000060f007804 */ /* 0x000fe20000000000 */
[----:B------:R-:W-:Y:S01]  /*132e0*/  FMUL.FTZ R148, R11, R148 ;  /* 0x000000940b947220 */ /* 0x000fe20000410000 */
[----:B------:R-:W-:Y:S01]  /*132f0*/  P2R R12, PR, RZ, 0x20 ;  /* 0x00000020ff0c7803 */ /* 0x000fe20000000000 */
[----:B------:R3:W4:Y:S01]  /*13300*/  @P5 MUFU.LG2 R15, R8 ;  /* 0x00000008000f5308 */ /* 0x0007220000000c00 */
[----:B------:R-:W-:Y:S01]  /*13310*/  LOP3.LUT R13, R13, 0x1c0, RZ, 0xc0, !PT ;  /* 0x000001c00d0d7812 */ /* 0x000fe200078ec0ff */
[C---:B------:R-:W-:Y:S01]  /*13320*/  FMUL.FTZ R149, R11.reuse, R149 ;  /* 0x000000950b957220 */ /* 0x040fe20000410000 */
[----:B------:R-:W-:Y:S01]  /*13330*/  PLOP3.LUT P5, PT, PT, PT, UP0, 0x80, 0x0 ;  /* 0x000000000000781c */ /* 0x000fe20003faf008 */
[----:B------:R-:W-:Y:S01]  /*13340*/  FMUL.FTZ R144, R11, R144 ;  /* 0x000000900b907220 */ /* 0x000fe20000410000 */
[----:B------:R-:W-:Y:S01]  /*13350*/  LEA.HI R13, R13, R13, RZ, 0x1d ;  /* 0x0000000d0d0d7211 */ /* 0x000fe200078fe8ff */
[C---:B------:R-:W-:Y:S01]  /*13360*/  FMUL.FTZ R145, R11.reuse, R145 ;  /* 0x000000910b917220 */ /* 0x040fe20000410000 */
[----:B------:R-:W-:Y:S01]  /*13370*/  ISETP.NE.U32.AND P3, PT, R2, 0x1, PT ;  /* 0x000000010200780c */ /* 0x000fe20003f65070 */
[C---:B------:R-:W-:Y:S01]  /*13380*/  FMUL.FTZ R132, R11.reuse, R132 ;  /* 0x000000840b847220 */ /* 0x040fe20000410000 */
        /* <DEDUP_REMOVED lines=39> */
[----:B-1-34-:R-:W-:Y:S06]  /*13600*/  @P5 BRA `(.L_x_1489) ;  /* 0x00000000001c5947 */ /* 0x01afec0003800000 */
[----:B------:R-:W1:Y:S01]  /*13610*/  S2UR UR7, SR_CTAID.Y ;  /* 0x00000000000779c3 */ /* 0x000e620000002600 */
[----:B------:R-:W-:Y:S01]  /*13620*/  ULDC.64 UR4, c[0x0][0x290] ;  /* 0x0000a40000047ab9 */ /* 0x000fe20000000a00 */
[----:B-1----:R-:W-:Y:S02]  /*13630*/  USHF.R.S32.HI UR6, URZ, 0x1f, UR7 ;  /* 0x0000001f3f067899 */ /* 0x002fe40008011407 */
[----:B------:R-:W-:Y:S02]  /*13640*/  UIMAD.WIDE.U32 UR8, UR7, UR4, URZ ;  /* 0x00000004070872a5 */ /* 0x000fe4000f8e003f */
[----:B------:R-:W-:-:S04]  /*13650*/  UIMAD UR6, UR6, UR4, URZ ;  /* 0x00000004060672a4 */ /* 0x000fc8000f8e023f */
[----:B------:R-:W-:-:S04]  /*13660*/  UIMAD UR6, UR7, UR5, UR6 ;  /* 0x00000005070672a4 */ /* 0x000fc8000f8e0206 */
[----:B------:R-:W-:-:S12]  /*13670*/  UIADD3 UR6, UR9, UR6, URZ ;  /* 0x0000000609067290 */ /* 0x000fd8000fffe03f */
.L_x_1489:
[----:B------:R-:W-:Y:S01]  /*13680*/  ULDC.U8 UR4, c[0x0][0x3d8] ;  /* 0x0000f60000047ab9 */ /* 0x000fe20000000000 */
[----:B------:R-:W-:Y:S01]  /*13690*/  ISETP.NE.AND P2, PT, R12, RZ, PT ;  /* 0x000000ff0c00720c */ /* 0x000fe20003f45270 */
[----:B------:R-:W-:Y:S01]  /*136a0*/  ULDC.U8 UR7, c[0x0][0x3d9] ;  /* 0x0000f64000077ab9 */ /* 0x000fe20000000000 */
[----:B------:R-:W-:Y:S01]  /*136b0*/  ISETP.NE.AND P5, PT, RZ, UR4, PT ;  /* 0x00000004ff007c0c */ /* 0x000fe2000bfa5270 */
[C---:B------:R-:W-:Y:S01]  /*136c0*/  FMUL.FTZ R38, R10.reuse, R38 ;  /* 0x000000260a267220 */ /* 0x040fe20000410000 */
[----:B------:R-:W-:Y:S01]  /*136d0*/  MOV R8, 0x7f800000 ;  /* 0x7f80000000087802 */ /* 0x000fe20000000f00 */
[C---:B------:R-:W-:Y:S01]  /*136e0*/  FMUL.FTZ R39, R10.reuse, R39 ;  /* 0x000000270a277220 */ /* 0x040fe20000410000 */
[----:B------:R-:W-:Y:S01]  /*136f0*/  ISETP.NE.OR P1, PT, RZ, UR7, !P5 ;  /* 0x00000007ff007c0c */ /* 0x000fe2000ef25670 */
[----:B------:R-:W-:Y:S01]  /*13700*/  FMUL.FTZ R50, R10, R50 ;  /* 0x000000320a327220 */ /* 0x000fe20000410000 */
[----:B------:R-:W-:Y:S01]  /*13710*/  FSETP.NE.FTZ.AND P6, PT, R6, RZ, PT ;  /* 0x000000ff0600720b */ /* 0x000fe20003fd5000 */
[C---:B------:R-:W-:Y:S01]  /*13720*/  FMUL.FTZ R51, R10.reuse, R51 ;  /* 0x000000330a337220 */ /* 0x040fe20000410000 */
[----:B------:R-:W-:-:S03]  /*13730*/  FMUL.FTZ R54, R10, R54 ;  /* 0x000000360a367220 */ /* 0x000fc60000410000 */
[----:B------:R-:W-:-:S04]  /*13740*/  @P2 FMUL.FTZ R15, R15, 0.69314718246459960938 ;  /* 0x3f3172180f0f2820 */ /* 0x000fc80000410000 */
[----:B------:R-:W-:Y:S01]  /*13750*/  @P2 FFMA.FTZ R8, R168, R9, R15 ;  /* 0x00000009a8082223 */ /* 0x000fe2000001000f */
[----:B------:R-:W-:Y:S02]  /*13760*/  PLOP3.LUT P2, PT, PT, PT, PT, 0x8, 0x0 ;  /* 0x000000000000781c */ /* 0x000fe40003f4e170 */
[----:B------:R-:W-:Y:S01]  /*13770*/  CS2R R14, SRZ ;  /* 0x00000000000e7805 */ /* 0x000fe2000001ff00 */
[----:B------:R-:W-:Y:S10]  /*13780*/  @P1 BRA `(.L_x_1490) ;  /* 0x0000000000201947 */ /* 0x000ff40003800000 */
        /* <DEDUP_REMOVED lines=8> */
.L_x_1490:
[----:B------:R-:W-:Y:S01]  /*13810*/  ISETP.NE.AND P1, PT, RZ, UR7, PT ;  /* 0x00000007ff007c0c */ /* 0x000fe2000bf25270 */
[C---:B------:R-:W-:Y:S01]  /*13820*/  FMUL.FTZ R55, R10.reuse, R55 ;  /* 0x000000370a377220 */ /* 0x040fe20000410000 */
[C---:B------:R-:W-:Y:S01]  /*13830*/  IADD3 R9, R13.reuse, -0x10, RZ ;  /* 0xfffffff00d097810 */ /* 0x040fe20007ffe0ff */
[C---:B------:R-:W-:Y:S01]  /*13840*/  FMUL.FTZ R66, R10.reuse, R66 ;  /* 0x000000420a427220 */ /* 0x040fe20000410000 */
[C---:B------:R-:W-:Y:S01]  /*13850*/  @P3 IADD3 R9, R13.reuse, 0x10, RZ ;  /* 0x000000100d093810 */ /* 0x040fe20007ffe0ff */
[C---:B------:R-:W-:Y:S01]  /*13860*/  FMUL.FTZ R67, R10.reuse, R67 ;  /* 0x000000430a437220 */ /* 0x040fe20000410000 */
[----:B------:R-:W-:Y:S01]  /*13870*/  PLOP3.LUT P3, PT, PT, PT, PT, 0x8, 0x0 ;  /* 0x000000000000781c */ /* 0x000fe20003f6e170 */
[----:B------:R-:W-:Y:S01]  /*13880*/  IMAD.IADD R21, R13, 0x1, R2 ;  /* 0x000000010d157824 */ /* 0x000fe200078e0202 */
[----:B------:R-:W-:Y:S01]  /*13890*/  MOV R12, 0x3f800000 ;  /* 0x3f800000000c7802 */ /* 0x000fe20000000f00 */
[C---:B------:R-:W-:Y:S01]  /*138a0*/  FMUL.FTZ R70, R10.reuse, R70 ;  /* 0x000000460a467220 */ /* 0x040fe20000410000 */
[----:B------:R-:W-:Y:S01]  /*138b0*/  MOV R16, 0x3f800000 ;  /* 0x3f80000000107802 */ /* 0x000fe20000000f00 */
[C---:B------:R-:W-:Y:S01]  /*138c0*/  FMUL.FTZ R71, R10.reuse, R71 ;  /* 0x000000470a477220 */ /* 0x040fe20000410000 */
[----:B------:R-:W-:Y:S01]  /*138d0*/  F2FP.F16.F32.PACK_AB R160, R161, R160 ;  /* 0x000000a0a1a0723e */ /* 0x000fe200000000ff */
[C---:B------:R-:W-:Y:S01]  /*138e0*/  FMUL.FTZ R82, R10.reuse, R82 ;  /* 0x000000520a527220 */ /* 0x040fe20000410000 */
        /* <DEDUP_REMOVED lines=43> */
[----:B------:R-:W-:Y:S01]  /*13ba0*/  FMUL.FTZ R42, R16, R42 ;  /* 0x0000002a102a7220 */ /* 0x000fe20000410000 */
[----:B------:R-:W-:Y:S01]  /*13bb0*/  IADD3 R19, R4, R9, RZ ;  /* 0x0000000904137210 */ /* 0x000fe20007ffe0ff */
[----:B------:R-:W-:Y:S01]  /*13bc0*/  FMUL.FTZ R45, R12, R45 ;  /* 0x0000002d0c2d7220 */ /* 0x000fe20000410000 */
[C---:B------:R-:W-:Y:S01]  /*13bd0*/  FMUL.FTZ R47, R16.reuse, R47 ;  /* 0x0000002f102f7220 */ /* 0x040fe20000410000 */
        /* <DEDUP_REMOVED lines=16> */
[----:B------:R-:W-:Y:S01]  /*13ce0*/  FMUL.FTZ R60, R12, R60 ;  /* 0x0000003c0c3c7220 */ /* 0x000fe20000410000 */
[----:B------:R-:W-:Y:S01]  /*13cf0*/  F2FP.F16.F32.PACK_AB R50, R51, R50 ;  /* 0x000000323332723e */ /* 0x000fe200000000ff */
[----:B------:R-:W-:Y:S01]  /*13d00*/  STS [R17], R144 ;  /* 0x0000009011007388 */ /* 0x000fe20000000800 */
[----:B------:R-:W-:Y:S01]  /*13d10*/  IADD3 R23, R2, R9, RZ ;  /* 0x0000000902177210 */ /* 0x000fe20007ffe0ff */
[----:B------:R-:W-:Y:S01]  /*13d20*/  FMUL.FTZ R61, R12, R61 ;  /* 0x0000003d0c3d7220 */ /* 0x000fe20000410000 */
[C---:B------:R-:W-:Y:S01]  /*13d30*/  FMUL.FTZ R63, R16.reuse, R63 ;  /* 0x0000003f103f7220 */ /* 0x040fe20000410000 */
[----:B------:R-:W-:Y:S01]  /*13d40*/  STS [R17+0x400], R146 ;  /* 0x0004009211007388 */ /* 0x000fe20000000800 */
[----:B------:R-:W-:Y:S01]  /*13d50*/  FMUL.FTZ R62, R16, R62 ;  /* 0x0000003e103e7220 */ /* 0x000fe20000410000 */
        /* <DEDUP_REMOVED lines=17> */
[C---:B------:R-:W-:Y:S01]  /*13e70*/  FMUL.FTZ R76, R12.reuse, R76 ;  /* 0x0000004c0c4c7220 */ /* 0x040fe20000410000 */
[----:B------:R-:W-:Y:S01]  /*13e80*/  IADD3 R27, R19, R2, RZ ;  /* 0x00000002131b7210 */ /* 0x000fe20007ffe0ff */
        /* <DEDUP_REMOVED lines=25> */
[----:B------:R-:W-:Y:S01]  /*14020*/  FMUL.FTZ R93, R12, R93 ;  /* 0x0000005d0c5d7220 */ /* 0x000fe20000410000 */
        /* <DEDUP_REMOVED lines=19> */
[----:B------:R-:W-:Y:S01]  /*14160*/  FMUL.FTZ R105, R12, R105 ;  /* 0x000000690c697220 */ /* 0x000fe20000410000 */
        /* <DEDUP_REMOVED lines=27> */
[C---:B------:R-:W-:Y:S01]  /*14320*/  FMUL.FTZ R123, R16.reuse, R123 ;  /* 0x0000007b107b7220 */ /* 0x040fe20000410000 */
        /* <DEDUP_REMOVED lines=8> */
[----:B------:R-:W-:Y:S01]  /*143b0*/  FMUL.FTZ R16, R16, R126 ;  /* 0x0000007e10107220 */ /* 0x000fe20000410000 */
[----:B------:R-:W-:Y:S01]  /*143c0*/  F2FP.F16.F32.PACK_AB R104, R105, R104 ;  /* 0x000000686968723e */ /* 0x000fe200000000ff */
[----:B------:R-:W-:Y:S01]  /*143d0*/  STS [R9+0x4400], R82 ;  /* 0x0044005209007388 */ /* 0x000fe20000000800 */
[----:B------:R-:W-:Y:S01]  /*143e0*/  F2FP.F16.F32.PACK_AB R106, R107, R106 ;  /* 0x0000006a6b6a723e */ /* 0x000fe200000000ff */
[----:B-1----:R-:W1:Y:S01]  /*143f0*/  @P3 LDC R2, c[0x0][0x2e4] ;  /* 0x0000b900ff023b82 */ /* 0x002e620000000800 */
[----:B------:R-:W-:Y:S01]  /*14400*/  F2FP.F16.F32.PACK_AB R108, R109, R108 ;  /* 0x0000006c6d6c723e */ /* 0x000fe200000000ff */
[----:B------:R-:W-:Y:S01]  /*14410*/  STS [R13+0x6000], R72 ;  /* 0x006000480d007388 */ /* 0x000fe20000000800 */
[----:B------:R-:W-:Y:S01]  /*14420*/  F2FP.F16.F32.PACK_AB R110, R111, R110 ;  /* 0x0000006e6f6e723e */ /* 0x000fe200000000ff */
[----:B------:R-:W-:Y:S01]  /*14430*/  @P6 MUFU.LG2 R6, R6 ;  /* 0x0000000600066308 */ /* 0x000fe20000000c00 */
[----:B------:R-:W-:Y:S01]  /*14440*/  F2FP.F16.F32.PACK_AB R116, R117, R116 ;  /* 0x000000747574723e */ /* 0x000fe200000000ff */
[----:B------:R2:W-:Y:S01]  /*14450*/  STS [R13+0x6400], R74 ;  /* 0x0064004a0d007388 */ /* 0x0005e20000000800 */
[----:B------:R-:W-:Y:S01]  /*14460*/  F2FP.F16.F32.PACK_AB R118, R119, R118 ;  /* 0x000000767776723e */ /* 0x000fe200000000ff */
[----:B------:R-:W3:Y:S01]  /*14470*/  S2UR UR4, SR_CTAID.X ;  /* 0x00000000000479c3 */ /* 0x000ee20000002500 */
[----:B------:R-:W-:Y:S01]  /*14480*/  F2FP.F16.F32.PACK_AB R11, R11, R128 ;  /* 0x000000800b0b723e */ /* 0x000fe200000000ff */
[----:B------:R-:W-:Y:S01]  /*14490*/  STS [R9+0x6000], R76 ;  /* 0x0060004c09007388 */ /* 0x000fe20000000800 */
[----:B------:R-:W-:Y:S01]  /*144a0*/  F2FP.F16.F32.PACK_AB R130, R131, R130 ;  /* 0x000000828382723e */ /* 0x000fe200000000ff */
[----:B------:R-:W4:Y:S01]  /*144b0*/  @P0 MUFU.LG2 R7, R7 ;  /* 0x0000000700070308 */ /* 0x000f220000000c00 */
[----:B------:R-:W-:Y:S01]  /*144c0*/  F2FP.F16.F32.PACK_AB R120, R121, R120 ;  /* 0x000000787978723e */ /* 0x000fe200000000ff */
[----:B------:R5:W-:Y:S01]  /*144d0*/  STS [R9+0x6400], R78 ;  /* 0x0064004e09007388 */ /* 0x000be20000000800 */
[----:B------:R-:W-:Y:S01]  /*144e0*/  F2FP.F16.F32.PACK_AB R122, R123, R122 ;  /* 0x0000007a7b7a723e */ /* 0x000fe200000000ff */
[----:B------:R-:W3:Y:S01]  /*144f0*/  @P0 LDC R18, c[0x0][0x2e8] ;  /* 0x0000ba00ff120b82 */ /* 0x000ee20000000800 */
[----:B------:R-:W-:Y:S01]  /*14500*/  F2FP.F16.F32.PACK_AB R124, R125, R124 ;  /* 0x0000007c7d7c723e */ /* 0x000fe200000000ff */
[----:B------:R-:W-:Y:S01]  /*14510*/  STS [R17+0x4000], R84 ;  /* 0x0040005411007388 */ /* 0x000fe20000000800 */
[----:B------:R-:W-:Y:S01]  /*14520*/  F2FP.F16.F32.PACK_AB R16, R127, R16 ;  /* 0x000000107f10723e */ /* 0x000fe200000000ff */
[----:B------:R-:W-:Y:S01]  /*14530*/  BSSY B0, `(.L_x_1491) ;  /* 0x000007a000007945 */ /* 0x000fe20003800000 */
[----:B------:R-:W-:Y:S01]  /*14540*/  SHF.R.S32.HI R28, RZ, 0x3, R3 ;  /* 0x00000003ff1c7819 */ /* 0x000fe20000011403 */
[----:B------:R-:W-:Y:S01]  /*14550*/  STS [R17+0x4400], R86 ;  /* 0x0044005611007388 */ /* 0x000fe20000000800 */
[----:B------:R-:W-:-:S03]  /*14560*/  SHF.L.U32 R0, R0, 0x3, RZ ;  /* 0x0000000300007819 */ /* 0x000fc600000006ff */
[----:B------:R-:W-:Y:S01]  /*14570*/  STS [R19+0x4000], R96 ;  /* 0x0040006013007388 */ /* 0x000fe20000000800 */
[----:B------:R-:W-:-:S03]  /*14580*/  VIADD R3, R28, 0x10 ;  /* 0x000000101c037836 */ /* 0x000fc60000000000 */
[----:B------:R-:W-:Y:S01]  /*14590*/  STS [R19+0x4400], R98 ;  /* 0x0044006213007388 */ /* 0x000fe20000000800 */
[----:B--2---:R-:W2:Y:S01]  /*145a0*/  @P1 LDC.64 R12, c[0x0][0x2c0] ;  /* 0x0000b000ff0c1b82 */ /* 0x004ea20000000a00 */
[----:B------:R-:W-:Y:S02]  /*145b0*/  ISETP.GE.AND P3, PT, R3, UR14, PT ;  /* 0x0000000e03007c0c */ /* 0x000fe4000bf66270 */
[----:B------:R-:W-:Y:S01]  /*145c0*/  STS [R17+0x6000], R88 ;  /* 0x0060005811007388 */ /* 0x000fe20000000800 */
[----:B------:R4:W3:Y:S03]  /*145d0*/  @P5 MUFU.LG2 R3, R5 ;  /* 0x0000000500035308 */ /* 0x0008e60000000c00 */
[----:B------:R3:W-:Y:S01]  /*145e0*/  STS [R17+0x6400], R90 ;  /* 0x0064005a11007388 */ /* 0x0007e20000000800 */
[----:B-----5:R-:W5:Y:S03]  /*145f0*/  @!P1 LDC R9, c[0x0][0x270] ;  /* 0x00009c00ff099b82 */ /* 0x020f660000000800 */
[----:B------:R-:W-:Y:S04]  /*14600*/  STS [R19+0x6000], R92 ;  /* 0x0060005c13007388 */ /* 0x000fe80000000800 */
[----:B------:R5:W-:Y:S04]  /*14610*/  STS [R19+0x6400], R94 ;  /* 0x0064005e13007388 */ /* 0x000be80000000800 */
[----:B------:R-:W-:Y:S01]  /*14620*/  STS [R21+0x4000], R100 ;  /* 0x0040006415007388 */ /* 0x000fe20000000800 */
[----:B----4-:R-:W-:-:S03]  /*14630*/  MOV R5, 0x7f800000 ;  /* 0x7f80000000057802 */ /* 0x010fc60000000f00 */
[----:B------:R-:W-:Y:S01]  /*14640*/  STS [R21+0x4400], R102 ;  /* 0x0044006615007388 */ /* 0x000fe20000000800 */
[----:B--2---:R-:W-:Y:S01]  /*14650*/  @P1 IMAD R13, R13, R12, RZ ;  /* 0x0000000c0d0d1224 */ /* 0x004fe200078e02ff */
[----:B-1----:R-:W-:Y:S01]  /*14660*/  @!P1 MOV R13, R2 ;  /* 0x00000002000d9202 */ /* 0x002fe20000000f00 */
[----:B------:R-:W1:Y:S01]  /*14670*/  @P5 LDC R12, c[0x0][0x2e8] ;  /* 0x0000ba00ff0c5b82 */ /* 0x000e620000000800 */
[----:B------:R-:W-:Y:S04]  /*14680*/  STS [R23+0x4000], R112 ;  /* 0x0040007017007388 */ /* 0x000fe80000000800 */
[----:B------:R-:W-:Y:S01]  /*14690*/  STS [R23+0x4400], R114 ;  /* 0x0044007217007388 */ /* 0x000fe20000000800 */
[----:B---3--:R-:W-:Y:S01]  /*146a0*/  @P1 MOV R17, 0x1 ;  /* 0x0000000100111802 */ /* 0x008fe20000000f00 */
[----:B-----5:R-:W-:Y:S01]  /*146b0*/  @!P1 IMAD R17, R2, R9, RZ ;  /* 0x0000000902119224 */ /* 0x020fe200078e02ff */
[----:B------:R-:W-:Y:S01]  /*146c0*/  IADD3 R2, R28, 0x30, RZ ;  /* 0x000000301c027810 */ /* 0x000fe20007ffe0ff */
[----:B------:R-:W-:Y:S01]  /*146d0*/  STS [R21+0x6000], R104 ;  /* 0x0060006815007388 */ /* 0x000fe20000000800 */
[----:B------:R-:W2:Y:S03]  /*146e0*/  @P6 LDC R9, c[0x0][0x2e8] ;  /* 0x0000ba00ff096b82 */ /* 0x000ea60000000800 */
[----:B------:R-:W-:Y:S04]  /*146f0*/  STS [R21+0x6400], R106 ;  /* 0x0064006a15007388 */ /* 0x000fe80000000800 */
[----:B------:R-:W-:Y:S01]  /*14700*/  STS [R23+0x6000], R108 ;  /* 0x0060006c17007388 */ /* 0x000fe20000000800 */
[----:B------:R-:W3:Y:S03]  /*14710*/  @P1 LDC R19, c[0x0][0x2c0] ;  /* 0x0000b000ff131b82 */ /* 0x000ee60000000800 */
[----:B------:R-:W-:Y:S04]  /*14720*/  STS [R23+0x6400], R110 ;  /* 0x0064006e17007388 */ /* 0x000fe80000000800 */
[----:B------:R-:W-:Y:S04]  /*14730*/  STS [R25+0x4000], R116 ;  /* 0x0040007419007388 */ /* 0x000fe80000000800 */
[----:B------:R-:W-:Y:S04]  /*14740*/  STS [R25+0x4400], R118 ;  /* 0x0044007619007388 */ /* 0x000fe80000000800 */
[----:B------:R4:W-:Y:S04]  /*14750*/  STS [R27+0x4000], R11 ;  /* 0x0040000b1b007388 */ /* 0x0009e80000000800 */
[----:B------:R-:W-:Y:S04]  /*14760*/  STS [R27+0x4400], R130 ;  /* 0x004400821b007388 */ /* 0x000fe80000000800 */
[----:B------:R-:W-:Y:S01]  /*14770*/  STS [R25+0x6000], R120 ;  /* 0x0060007819007388 */ /* 0x000fe20000000800 */
[----:B------:R-:W-:Y:S01]  /*14780*/  @!P1 IMAD.MOV.U32 R19, RZ, RZ, 0x1 ;  /* 0x00000001ff139424 */ /* 0x000fe200078e00ff */
[----:B------:R-:W-:-:S02]  /*14790*/  ISETP.GE.AND P1, PT, R2, UR14, PT ;  /* 0x0000000e02007c0c */ /* 0x000fc4000bf26270 */
[----:B------:R-:W-:Y:S01]  /*147a0*/  STS [R25+0x6400], R122 ;  /* 0x0064007a19007388 */ /* 0x000fe20000000800 */
[----:B------:R-:W-:-:S03]  /*147b0*/  IADD3 R2, R28, 0x40, RZ ;  /* 0x000000401c027810 */ /* 0x000fc60007ffe0ff */
[----:B------:R-:W-:Y:S04]  /*147c0*/  STS [R27+0x6000], R124 ;  /* 0x0060007c1b007388 */ /* 0x000fe80000000800 */
[----:B------:R5:W-:Y:S01]  /*147d0*/  STS [R27+0x6400], R16 ;  /* 0x006400101b007388 */ /* 0x000be20000000800 */
[----:B------:R-:W-:Y:S01]  /*147e0*/  BAR.SYNC.DEFER_BLOCKING 0x0 ;  /* 0x0000000000007b1d */ /* 0x000fe20000010000 */
[----:B----4-:R-:W-:-:S05]  /*147f0*/  IADD3 R11, R28, 0x20, RZ ;  /* 0x000000201c0b7810 */ /* 0x010fca0007ffe0ff */
[----:B------:R-:W4:Y:S01]  /*14800*/  S2R R4, SR_CTAID.Y ;  /* 0x0000000000047919 */ /* 0x000f220000002600 */
[----:B------:R-:W1:Y:S01]  /*14810*/  S2R R10, SR_CTAID.Z ;  /* 0x00000000000a7919 */ /* 0x000e620000002700 */
[----:B-----5:R-:W-:Y:S01]  /*14820*/  @P0 FMUL.FTZ R16, R7, 0.69314718246459960938 ;  /* 0x3f31721807100820 */ /* 0x020fe20000410000 */
[----:B------:R-:W-:Y:S01]  /*14830*/  MOV R7, 0x7f800000 ;  /* 0x7f80000000077802 */ /* 0x000fe20000000f00 */
[----:B------:R2:W2:Y:S01]  /*14840*/  LDS.128 R20, [R224+0x3800] ;  /* 0x00380000e0147984 */ /* 0x0004a20000000c00 */
[----:B----4-:R-:W-:Y:S01]  /*14850*/  IMAD R17, R4, R17, RZ ;  /* 0x0000001104117224 */ /* 0x010fe200078e02ff */
[----:B------:R-:W-:Y:S01]  /*14860*/  MOV R4, 0x7f800000 ;  /* 0x7f80000000047802 */ /* 0x000fe20000000f00 */
[----:B------:R-:W-:Y:S01]  /*14870*/  @P0 FFMA.FTZ R4, R167, R18, R16 ;  /* 0x00000012a7040223 */ /* 0x000fe20000010010 */
[----:B------:R-:W-:Y:S02]  /*14880*/  ISETP.GE.AND P0, PT, R2, UR14, PT ;  /* 0x0000000e02007c0c */ /* 0x000fe4000bf06270 */
[----:B------:R-:W-:-:S02]  /*14890*/  SEL R17, R17, RZ, !P2 ;  /* 0x000000ff11117207 */ /* 0x000fc40005000000 */
[----:B------:R-:W-:Y:S01]  /*148a0*/  ISETP.GE.AND P2, PT, R11, UR14, PT ;  /* 0x0000000e0b007c0c */ /* 0x000fe2000bf46270 */
[----:B---3--:R-:W-:Y:S02]  /*148b0*/  IMAD R11, R19, UR4, RZ ;  /* 0x00000004130b7c24 */ /* 0x008fe4000f8e02ff */
[----:B-1----:R-:W-:Y:S02]  /*148c0*/  IMAD R13, R10, R13, R17 ;  /* 0x0000000d0a0d7224 */ /* 0x002fe400078e0211 */
[----:B------:R-:W-:Y:S01]  /*148d0*/  @P6 FMUL.FTZ R17, R6, 0.69314718246459960938 ;  /* 0x3f31721806116820 */ /* 0x000fe20000410000 */
[----:B------:R-:W-:Y:S01]  /*148e0*/  @P5 FMUL.FTZ R6, R3, 0.69314718246459960938 ;  /* 0x3f31721803065820 */ /* 0x000fe20000410000 */
[----:B------:R-:W-:Y:S02]  /*148f0*/  SHF.L.U32 R11, R11, 0x7, RZ ;  /* 0x000000070b0b7819 */ /* 0x000fe400000006ff */
[----:B--2---:R-:W-:Y:S01]  /*14900*/  @P6 FFMA.FTZ R5, R166, R9, R17 ;  /* 0x00000009a6056223 */ /* 0x004fe20000010011 */
[----:B------:R-:W-:Y:S01]  /*14910*/  @P5 FFMA.FTZ R7, R165, R12, R6 ;  /* 0x0000000ca5075223 */ /* 0x000fe20000010006 */
[----:B------:R-:W-:-:S02]  /*14920*/  SHF.R.S32.HI R3, RZ, 0x1f, R11 ;  /* 0x0000001fff037819 */ /* 0x000fc4000001140b */
[--C-:B------:R-:W-:Y:S02]  /*14930*/  IADD3 R11, P6, P5, R11, R14, R13.reuse ;  /* 0x0000000e0b0b7210 */ /* 0x100fe40007dde00d */
[----:B------:R-:W-:-:S04]  /*14940*/  SHF.R.S32.HI R14, RZ, 0x1f, R13 ;  /* 0x0000001fff0e7819 */ /* 0x000fc8000001140d */
[----:B------:R-:W-:Y:S01]  /*14950*/  IADD3.X R12, R3, R15, R14, P6, P5 ;  /* 0x0000000f030c7210 */ /* 0x000fe200037ea40e */
[----:B------:R-:W-:Y:S06]  /*14960*/  @P4 BRA `(.L_x_1492) ;  /* 0x0000000000d84947 */ /* 0x000fec0003800000 */
        /* <DEDUP_REMOVED lines=54> */
.L_x_1492:
[----:B------:R-:W-:Y:S05]  /*14cd0*/  BSYNC B0 ;  /* 0x0000000000007941 */ /* 0x000fea0003800000 */
.L_x_1491:
[----:B--2---:R-:W-:Y:S01]  /*14ce0*/  SHF.R.S32.HI R4, RZ, 0x1f, R0 ;  /* 0x0000001fff047819 */ /* 0x004fe20000011400 */
[----:B------:R-:W-:Y:S01]  /*14cf0*/  ULDC.64 UR4, c[0x0][0x2a0] ;  /* 0x0000a80000047ab9 */ /* 0x000fe20000000a00 */
[----:B------:R-:W-:Y:S01]  /*14d00*/  IADD3 R14, P4, R0, UR8, RZ ;  /* 0x00000008000e7c10 */ /* 0x000fe2000ff9e0ff */
[----:B------:R-:W-:Y:S01]  /*14d10*/  VIADD R3, R28, 0x50 ;  /* 0x000000501c037836 */ /* 0x000fe20000000000 */
[----:B------:R-:W-:Y:S01]  /*14d20*/  SHF.R.S32.HI R2, RZ, 0x1f, R10 ;  /* 0x0000001fff027819 */ /* 0x000fe2000001140a */
[----:B------:R-:W-:Y:S01]  /*14d30*/  IMAD.U32 R13, RZ, RZ, UR16 ;  /* 0x00000010ff0d7e24 */ /* 0x000fe2000f8e00ff */
[----:B------:R-:W-:Y:S01]  /*14d40*/  IADD3.X R15, R4, UR6, RZ, P4, !PT ;  /* 0x00000006040f7c10 */ /* 0x000fe2000a7fe4ff */
[----:B------:R-:W-:Y:S01]  /*14d50*/  BSSY B0, `(.L_x_1493) ;  /* 0x000001b000007945 */ /* 0x000fe20003800000 */
[----:B------:R1:W2:Y:S01]  /*14d60*/  LDS.128 R4, [R224+0x4000] ;  /* 0x00400000e0047984 */ /* 0x0002a20000000c00 */
[----:B------:R-:W-:Y:S01]  /*14d70*/  IMAD R17, R2, UR4, RZ ;  /* 0x0000000402117c24 */ /* 0x000fe2000f8e02ff */
[----:B------:R-:W-:Y:S01]  /*14d80*/  ISETP.GE.AND P4, PT, R28, UR14, PT ;  /* 0x0000000e1c007c0c */ /* 0x000fe2000bf86270 */
[----:B------:R-:W-:Y:S01]  /*14d90*/  IMAD.WIDE.U32 R14, R10, UR4, R14 ;  /* 0x000000040a0e7c25 */ /* 0x000fe2000f8e000e */
[----:B------:R-:W-:-:S02]  /*14da0*/  SHF.R.S32.HI R29, RZ, 0x1f, R28 ;  /* 0x0000001fff1d7819 */ /* 0x000fc4000001141c */
[----:B------:R-:W-:Y:S01]  /*14db0*/  ISETP.GE.AND P5, PT, R3, UR14, PT ;  /* 0x0000000e03007c0c */ /* 0x000fe2000bfa6270 */
[----:B------:R-:W-:Y:S01]  /*14dc0*/  IMAD R17, R10, UR5, R17 ;  /* 0x000000050a117c24 */ /* 0x000fe2000f8e0211 */
[----:B------:R-:W-:Y:S01]  /*14dd0*/  IADD3 R2, R28, 0x60, RZ ;  /* 0x000000601c027810 */ /* 0x000fe20007ffe0ff */
[----:B------:R1:W3:Y:S01]  /*14de0*/  LDS.128 R8, [R224] ;  /* 0x00000000e0087984 */ /* 0x0002e20000000c00 */
        /* <DEDUP_REMOVED lines=15> */
[----:B---3--:R4:W-:Y:S04]  /*14ee0*/  @!P6 STG.E.128 desc[UR20][R24.64], R8 ;  /* 0x000000081800e986 */ /* 0x0089e8000c101d14 */
[----:B--2---:R4:W-:Y:S02]  /*14ef0*/  @!P4 STG.E.128 desc[UR20][R24.64+0x80], R4 ;  /* 0x000080041800c986 */ /* 0x0049e4000c101d14 */
.L_x_1494:
[----:B------:R-:W-:Y:S05]  /*14f00*/  BSYNC B0 ;  /* 0x0000000000007941 */ /* 0x000fea0003800000 */
.L_x_1493:
[----:B---34-:R3:W4:Y:S01]  /*14f10*/  LDS.128 R8, [R224+0x800] ;  /* 0x00080000e0087984 */ /* 0x0187220000000c00 */
[----:B------:R-:W-:Y:S01]  /*14f20*/  BSSY B0, `(.L_x_1495) ;  /* 0x0000016000007945 */ /* 0x000fe20003800000 */
[----:B------:R-:W-:Y:S02]  /*14f30*/  ISETP.GE.AND P4, PT, R2, UR14, PT ;  /* 0x0000000e02007c0c */ /* 0x000fe4000bf86270 */
[----:B--2---:R3:W2:Y:S01]  /*14f40*/  LDS.128 R4, [R224+0x4800] ;  /* 0x00480000e0047984 */ /* 0x0046a20000000c00 */
        /* <DEDUP_REMOVED lines=18> */
[----:B--2---:R4:W-:Y:S02]  /*15070*/  @!P3 STG.E.128 desc[UR20][R24.64+0x80], R4 ;  /* 0x000080041800b986 */ /* 0x0049e4000c101d14 */
.L_x_1496:
[----:B------:R-:W-:Y:S05]  /*15080*/  BSYNC B0 ;  /* 0x0000000000007941 */ /* 0x000fea0003800000 */
.L_x_1495:
[----:B----4-:R4:W1:Y:S01]  /*15090*/  LDS.128 R8, [R224+0x1000] ;  /* 0x00100000e0087984 */ /* 0x0108620000000c00 */
[----:B------:R-:W-:Y:S01]  /*150a0*/  BSSY B0, `(.L_x_1497) ;  /* 0x0000015000007945 */ /* 0x000fe20003800000 */
[----:B------:R-:W-:Y:S02]  /*150b0*/  ISETP.GE.AND P3, PT, R28, UR14, PT ;  /* 0x0000000e1c007c0c */ /* 0x000fe4000bf66270 */
        /* <DEDUP_REMOVED lines=17> */
[----:B-1----:R1:W-:Y:S04]  /*151d0*/  @!P6 STG.E.128 desc[UR20][R24.64], R8 ;  /* 0x000000081800e986 */ /* 0x0023e8000c101d14 */
[----:B--2---:R1:W-:Y:S02]  /*151e0*/  @!P2 STG.E.128 desc[UR20][R24.64+0x80], R4 ;  /* 0x000080041800a986 */ /* 0x0043e4000c101d14 */
.L_x_1498:
[----:B------:R-:W-:Y:S05]  /*151f0*/  BSYNC B0 ;  /* 0x0000000000007941 */ /* 0x000fea0003800000 */
.L_x_1497:
[----:B-1----:R1:W1:Y:S01]  /*15200*/  LDS.128 R8, [R224+0x1800] ;  /* 0x00180000e0087984 */ /* 0x0022620000000c00 */
[----:B------:R-:W-:Y:S03]  /*15210*/  BSSY B0, `(.L_x_1499) ;  /* 0x0000014000007945 */ /* 0x000fe60003800000 */
[----:B--2---:R2:W1:Y:S01]  /*15220*/  LDS.128 R4, [R224+0x5800] ;  /* 0x00580000e0047984 */ /* 0x0044620000000c00 */
        /* <DEDUP_REMOVED lines=18> */
.L_x_1500:
[----:B------:R-:W-:Y:S05]  /*15350*/  BSYNC B0 ;  /* 0x0000000000007941 */ /* 0x000fea0003800000 */
.L_x_1499:
        /* <DEDUP_REMOVED lines=21> */
.L_x_1502:
[----:B------:R-:W-:Y:S05]  /*154b0*/  BSYNC B0 ;  /* 0x0000000000007941 */ /* 0x000fea0003800000 */
.L_x_1501:
        /* <DEDUP_REMOVED lines=21> */
.L_x_1504:
[----:B------:R-:W-:Y:S05]  /*15610*/  BSYNC B0 ;  /* 0x0000000000007941 */ /* 0x000fea0003800000 */
.L_x_1503:
        /* <DEDUP_REMOVED lines=21> */
.L_x_1506:
[----:B------:R-:W-:Y:S05]  /*15770*/  BSYNC B0 ;  /* 0x0000000000007941 */ /* 0x000fea0003800000 */
.L_x_1505:
        /* <DEDUP_REMOVED lines=21> */
.L_x_1441:
        /* <DEDUP_REMOVED lines=87> */
.L_x_1508:
[----:B------:R-:W-:Y:S05]  /*15e40*/  BSYNC B0 ;  /* 0x0000000000007941 */ /* 0x000fea0003800000 */
.L_x_1507:
        /* <DEDUP_REMOVED lines=21> */
.L_x_1510:
[----:B------:R-:W-:Y:S05]  /*15fa0*/  BSYNC B0 ;  /* 0x0000000000007941 */ /* 0x000fea0003800000 */
.L_x_1509:
        /* <DEDUP_REMOVED lines=21> */
.L_x_1512:
[----:B------:R-:W-:Y:S05]  /*16100*/  BSYNC B0 ;  /* 0x0000000000007941 */ /* 0x000fea0003800000 */
.L_x_1511:
        /* <DEDUP_REMOVED lines=21> */
.L_x_1514:
[----:B------:R-:W-:Y:S05]  /*16260*/  BSYNC B0 ;  /* 0x0000000000007941 */ /* 0x000fea0003800000 */
.L_x_1513:
        /* <DEDUP_REMOVED lines=20> */
.L_x_1516:
[----:B------:R-:W-:Y:S05]  /*163b0*/  BSYNC B0 ;  /* 0x0000000000007941 */ /* 0x000fea0003800000 */
.L_x_1515:
        /* <DEDUP_REMOVED lines=20> */
.L_x_1518:
[----:B------:R-:W-:Y:S05]  /*16500*/  BSYNC B0 ;  /* 0x0000000000007941 */ /* 0x000fea0003800000 */
.L_x_1517:
        /* <DEDUP_REMOVED lines=20> */
.L_x_1520:
[----:B------:R-:W-:Y:S05]  /*16650*/  BSYNC B0 ;  /* 0x0000000000007941 */ /* 0x000fea0003800000 */
.L_x_1519:
        /* <DEDUP_REMOVED lines=19> */
.L_x_1522:
[----:B------:R-:W-:Y:S05]  /*16790*/  BSYNC B0 ;  /* 0x0000000000007941 */ /* 0x000fea0003800000 */
.L_x_1521:
        /* <DEDUP_REMOVED lines=10> */
.L_x_1524:
[----:B------:R-:W-:Y:S05]  /*16840*/  BSYNC B0 ;  /* 0x0000000000007941 */ /* 0x000fea0003800000 */
.L_x_1523:
        /* <DEDUP_REMOVED lines=15> */
.L_x_1526:
[----:B------:R-:W-:Y:S05]  /*16940*/  BSYNC B0 ;  /* 0x0000000000007941 */ /* 0x000fea0003800000 */
.L_x_1525:
        /* <DEDUP_REMOVED lines=10> */
.L_x_1528:
[----:B------:R-:W-:Y:S05]  /*169f0*/  BSYNC B0 ;  /* 0x0000000000007941 */ /* 0x000fea0003800000 */
.L_x_1527:
        /* <DEDUP_REMOVED lines=10> */
.L_x_1530:
[----:B------:R-:W-:Y:S05]  /*16aa0*/  BSYNC B0 ;  /* 0x0000000000007941 */ /* 0x000fea0003800000 */
.L_x_1529:
        /* <DEDUP_REMOVED lines=10> */
.L_x_1532:
[----:B------:R-:W-:Y:S05]  /*16b50*/  BSYNC B0 ;  /* 0x0000000000007941 */ /* 0x000fea0003800000 */
.L_x_1531:
        /* <DEDUP_REMOVED lines=10> */
.L_x_1534:
[----:B------:R-:W-:Y:S05]  /*16c00*/  BSYNC B0 ;  /* 0x0000000000007941 */ /* 0x000fea0003800000 */
.L_x_1533:
        /* <DEDUP_REMOVED lines=10> */
.L_x_1536:
[----:B------:R-:W-:Y:S05]  /*16cb0*/  BSYNC B0 ;  /* 0x0000000000007941 */ /* 0x000fea0003800000 */
.L_x_1535:
        /* <DEDUP_REMOVED lines=10> */
.L_x_1537:
        /* <DEDUP_REMOVED lines=10> */
.L_x_1760:


//--------------------- .text._ZN5flash16flash_fwd_kernelI23Flash_fwd_kernel_traitsILi128ELi128ELi32ELi4ELb0ELb0EN7cutlass6half_tE19Flash_kernel_traitsILi128ELi128ELi32ELi4ES3_EELb1ELb1ELb0ELb1ELb0ELb0ELb0ELb1EEEvNS_16Flash_fwd_paramsE --------------------------
	.section	.text._ZN5flash16flash_fwd_kernelI23Flash_fwd_kernel_traitsILi128ELi128ELi32ELi4ELb0ELb0EN7cutlass6half_tE19Flash_kernel_traitsILi128ELi128ELi32ELi4ES3_EELb1ELb1ELb0ELb1ELb0ELb0ELb0ELb1EEEvNS_16Flash_fwd_paramsE,"ax",@progbits
	.align	128
        .global         _ZN5flash16flash_fwd_kernelI23Flash_fwd_kernel_traitsILi128ELi128ELi32ELi4ELb0ELb0EN7cutlass6half_tE19Flash_kernel_traitsILi128ELi128ELi32ELi4ES3_EELb1ELb1ELb0ELb1ELb0ELb0ELb0ELb1EEEvNS_16Flash_fwd_paramsE
        .type           _ZN5flash16flash_fwd_kernelI23Flash_fwd_kernel_traitsILi128ELi128ELi32ELi4ELb0ELb0EN7cutlass6half_tE19Flash_kernel_traitsILi128ELi128ELi32ELi4ES3_EELb1ELb1ELb0ELb1ELb0ELb0ELb0ELb1EEEvNS_16Flash_fwd_paramsE,@function
        .size           _ZN5flash16flash_fwd_kernelI23Flash_fwd_kernel_traitsILi128ELi128ELi32ELi4ELb0ELb0EN7cutlass6half_tE19Flash_kernel_traitsILi128ELi128ELi32ELi4ES3_EELb1ELb1ELb0ELb1ELb0ELb0ELb0ELb1EEEvNS_16Flash_fwd_paramsE,(.L_x_1761 - _ZN5flash16flash_fwd_kernelI23Flash_fwd_kernel_traitsILi128ELi128ELi32ELi4ELb0ELb0EN7cutlass6half_tE19Flash_kernel_traitsILi128ELi128ELi32ELi4ES3_EELb1ELb1ELb0ELb1ELb0ELb0ELb0ELb1EEEvNS_16Flash_fwd_paramsE)
        .other          _ZN5flash16flash_fwd_kernelI23Flash_fwd_kernel_traitsILi128ELi128ELi32ELi4ELb0ELb0EN7cutlass6half_tE19Flash_kernel_traitsILi128ELi128ELi32ELi4ES3_EELb1ELb1ELb0ELb1ELb0ELb0ELb0ELb1EEEvNS_16Flash_fwd_paramsE,@"STO_CUDA_ENTRY STV_DEFAULT"
_ZN5flash16flash_fwd_kernelI23Flash_fwd_kernel_traitsILi128ELi128ELi32ELi4ELb0ELb0EN7cutlass6half_tE19Flash_kernel_traitsILi128ELi128ELi32ELi4ES3_EELb1ELb1ELb0ELb1ELb0ELb0ELb0ELb1EEEvNS_16Flash_fwd_paramsE:
.text._ZN5flash16flash_fwd_kernelI23Flash_fwd_kernel_traitsILi128ELi128ELi32ELi4ELb0ELb0EN7cutlass6half_tE19Flash_kernel_traitsILi128ELi128ELi32ELi4ES3_EELb1ELb1ELb0ELb1ELb0ELb0ELb0ELb1EEEvNS_16Flash_fwd_paramsE:
        /* <DEDUP_REMOVED lines=15> */
[----:B------:R-:W1:Y:S08]  /*00f0*/  S2UR UR24, SR_CTAID.Y ;  /* 0x00000000001879c3 */ /* 0x000e700000002600 */
[----:B------:R-:W4:Y:S01]  /*0100*/  S2UR UR22, SR_CTAID.Z ;  /* 0x00000000001679c3 */ /* 0x000f220000002700 */
[----:B------:R-:W-:Y:S01]  /*0110*/  UMOV UR16, 0xffffffff ;  /* 0xffffffff00107882 */ /* 0x000fe20000000000 */
[----:B------:R-:W-:Y:S01]  /*0120*/  UMOV UR11, URZ ;  /* 0x0000003f000b7c82 */ /* 0x000fe20008000000 */
[----:B------:R-:W-:-:S05]  /*0130*/  ULDC.U8 UR15, c[0x0][0x388] ;  /* 0x0000e200000f7ab9 */ /* 0x000fca0000000000 */
[----:B------:R-:W5:Y:S01]  /*0140*/  @P2 LDC R0, c[0x0][0x3b0] ;  /* 0x0000ec00ff002b82 */ /* 0x000f620000000800 */
[----:B--2---:R-:W-:Y:S02]  /*0150*/  @P2 IMAD.MOV.U32 R2, RZ, RZ, R9 ;  /* 0x000000ffff022224 */ /* 0x004fe400078e0009 */
[----:B---3--:R-:W-:-:S06]  /*0160*/  @P2 IMAD.MOV.U32 R3, RZ, RZ, R8 ;  /* 0x000000ffff032224 */ /* 0x008fcc00078e0008 */
[----:B------:R-:W2:Y:S01]  /*0170*/  @P2 LDG.E.64 R2, desc[UR26][R2.64] ;  /* 0x0000001a02022981 */ /* 0x000ea2000c1e1b00 */
[----:B------:R-:W-:Y:S02]  /*0180*/  UISETP.NE.U32.AND UP2, UPT, UR6, URZ, UPT ;  /* 0x0000003f0600728c */ /* 0x000fe4000bf45070 */
[----:B-1----:R-:W-:Y:S02]  /*0190*/  UIMAD.WIDE UR8, UR24, 0x4, UR8 ;  /* 0x00000004180878a5 */ /* 0x002fe4000f8e0208 */
[----:B------:R-:W-:Y:S02]  /*01a0*/  UISETP.NE.AND.EX UP2, UPT, UR7, URZ, UPT, UP2 ;  /* 0x0000003f0700728c */ /* 0x000fe4000bf45320 */
[----:B----4-:R-:W-:Y:S01]  /*01b0*/  ULOP3.LUT UR4, UR22, UR17, UR24, 0xfe, !UPT ;  /* 0x0000001116047292 */ /* 0x010fe2000f8efe18 */
[----:B------:R-:W-:-:S03]  /*01c0*/  ULDC.U8 UR6, c[0x0][0x3c2] ;  /* 0x0000f08000067ab9 */ /* 0x000fc60000000000 */
[----:B------:R-:W-:Y:S01]  /*01d0*/  PLOP3.LUT P0, PT, PT, PT, UP2, 0x80, 0x0 ;  /* 0x000000000000781c */ /* 0x000fe20003f0f028 */
[----:B------:R-:W-:Y:S01]  /*01e0*/  UISETP.NE.AND UP3, UPT, UR6, URZ, UPT ;  /* 0x0000003f0600728c */ /* 0x000fe2000bf65270 */
[----:B------:R-:W-:Y:S01]  /*01f0*/  LOP3.LUT P3, RZ, R99, UR4, RZ, 0xfc, !PT ;  /* 0x0000000463ff7c12 */ /* 0x000fe2000f86fcff */
[----:B------:R-:W-:Y:S01]  /*0200*/  ULDC.64 UR4, c[0x0][0x300] ;  /* 0x0000c00000047ab9 */ /* 0x000fe20000000a00 */
[----:B------:R-:W-:Y:S01]  /*0210*/  ULDC.64 UR6, c[0x0][0x2f8] ;  /* 0x0000be0000067ab9 */ /* 0x000fe20000000a00 */
        /* <DEDUP_REMOVED lines=20> */
[----:B------:R-:W-:-:S05]  /*0360*/  @!P3 IMAD.MOV.U32 R5, RZ, RZ, R8 ;  /* 0x000000ffff05b224 */ /* 0x000fca00078e0008 */
[----:B------:R1:W-:Y:S01]  /*0370*/  @!P3 STG.E.64 desc[UR26][R6.64+0x8], R4 ;  /* 0x000008040600b986 */ /* 0x0003e2000c101b1a */
[----:B------:R-:W-:-:S03]  /*0380*/  PLOP3.LUT P2, PT, PT, PT, UP0, 0x80, 0x0 ;  /* 0x000000000000781c */ /* 0x000fc60003f4f008 */
[----:B-1----:R-:W2:Y:S04]  /*0390*/  @P0 LDG.E R6, desc[UR26][R2.64] ;  /* 0x0000001a02060981 */ /* 0x002ea8000c1e1900 */
[----:B------:R1:W3:Y:S02]  /*03a0*/  @P0 LDG.E R5, desc[UR26][R2.64+0x4] ;  /* 0x0000041a02050981 */ /* 0x0002e4000c1e1900 */
[----:B-1----:R-:W-:Y:S02]  /*03b0*/  IMAD.U32 R2, RZ, RZ, UR8 ;  /* 0x00000008ff027e24 */ /* 0x002fe4000f8e00ff */
        /* <DEDUP_REMOVED lines=26> */
.L_x_1538:
[----:B------:R-:W-:-:S05]  /*0560*/  ULDC UR7, c[0x0][0x2c8] ;  /* 0x0000b20000077ab9 */ /* 0x000fca0000000800 */
.L_x_1539:
        /* <DEDUP_REMOVED lines=38> */
[----:B------:R-:W-:Y:S01]  /*07d0*/  UISETP.NE.AND UP1, UPT, UR16, -0x1, UPT ;  /* 0xffffffff1000788c */ /* 0x000fe2000bf25270 */
[CC--:B------:R-:W-:Y:S01]  /*07e0*/  LEA.HI R10, R13.reuse, R99.reuse, RZ, 0x3 ;  /* 0x000000630d0a7211 */ /* 0x0c0fe200078f18ff */
[----:B------:R-:W-:Y:S01]  /*07f0*/  ULDC UR7, c[0x0][0x270] ;  /* 0x00009c0000077ab9 */ /* 0x000fe20000000800 */
[----:B------:R-:W-:Y:S01]  /*0800*/  UIADD3 UR14, -UR28, UR18, URZ ;  /* 0x000000121c0e7290 */ /* 0x000fe2000fffe13f */
[----:B------:R-:W-:Y:S01]  /*0810*/  LEA.HI R24, R13, R99, RZ, 0x4 ;  /* 0x000000630d187211 */ /* 0x000fe200078f20ff */
[----:B------:R-:W-:Y:S02]  /*0820*/  UIMAD UR7, UR24, UR7, UR22 ;  /* 0x00000007180772a4 */ /* 0x000fe4000f8e0216 */
[----:B------:R-:W-:Y:S02]  /*0830*/  UISETP.NE.AND UP0, UPT, UR6, -0x1, UPT ;  /* 0xffffffff0600788c */ /* 0x000fe4000bf05270 */
[----:B------:R-:W-:-:S02]  /*0840*/  USHF.L.U32 UR8, UR7, 0x5, URZ ;  /* 0x0000000507087899 */ /* 0x000fc4000800063f */
[----:B------:R-:W-:Y:S01]  /*0850*/  @UP1 ULDC.64 UR4, c[0x0][0x240] ;  /* 0x0000900000041ab9 */ /* 0x000fe20000000a00 */
[----:B------:R-:W-:Y:S01]  /*0860*/  ULDC UR20, c[0x0][0x2d8] ;  /* 0x0000b60000147ab9 */ /* 0x000fe20000000800 */
[----:B------:R-:W-:Y:S02]  /*0870*/  @UP1 UIMAD.WIDE.U32 UR12, UR16, UR4, URZ ;  /* 0x00000004100c12a5 */ /* 0x000fe4000f8e003f */
[----:B------:R-:W-:Y:S01]  /*0880*/  USHF.R.S32.HI UR4, URZ, 0x1f, UR8 ;  /* 0x0000001f3f047899 */ /* 0x000fe20008011408 */
[----:B------:R-:W-:Y:S01]  /*0890*/  IADD3 R102, P2, P1, R9, UR8, R92 ;  /* 0x0000000809667c10 */ /* 0x000fe2000f95e05c */
[----:B------:R-:W-:Y:S02]  /*08a0*/  @!UP1 USHF.R.S32.HI UR8, URZ, 0x1f, UR24 ;  /* 0x0000001f3f089899 */ /* 0x000fe40008011418 */
[----:B------:R-:W-:Y:S02]  /*08b0*/  @UP1 UIMAD UR10, UR16, UR5, UR13 ;  /* 0x00000005100a12a4 */ /* 0x000fe4000f8e020d */
[----:B------:R3:W-:Y:S01]  /*08c0*/  STL [R1+0xd8], R102 ;  /* 0x0000d86601007387 */ /* 0x0007e20000100800 */
[----:B-1----:R-:W-:Y:S01]  /*08d0*/  IABS R11, R14 ;  /* 0x0000000e000b7213 */ /* 0x002fe20000000000 */
[----:B------:R-:W-:-:S02]  /*08e0*/  @UP0 UIADD3 UR32, UR11, UR6, URZ ;  /* 0x000000060b200290 */ /* 0x000fc4000fffe03f */
[----:B------:R-:W-:Y:S01]  /*08f0*/  USHF.R.S32.HI UR23, URZ, 0x1f, UR22 ;  /* 0x0000001f3f177899 */ /* 0x000fe20008011416 */
[----:B------:R-:W1:Y:S01]  /*0900*/  I2F.RP R2, R11 ;  /* 0x0000000b00027306 */ /* 0x000e620000209400 */
[----:B--2---:R-:W-:-:S07]  /*0910*/  IABS R6, R6 ;  /* 0x0000000600067213 */ /* 0x004fce0000000000 */
[----:B-1----:R-:W1:Y:S02]  /*0920*/  MUFU.RCP R2, R2 ;  /* 0x0000000200027308 */ /* 0x002e640000001000 */
[----:B-1----:R-:W-:-:S06]  /*0930*/  VIADD R2, R2, 0xffffffe ;  /* 0x0ffffffe02027836 */ /* 0x002fcc0000000000 */
[----:B------:R-:W1:Y:S02]  /*0940*/  F2I.FTZ.U32.TRUNC.NTZ R3, R2 ;  /* 0x0000000200037305 */ /* 0x000e64000021f000 */
[----:B-1----:R-:W-:Y:S02]  /*0950*/  IMAD.MOV R0, RZ, RZ, -R3 ;  /* 0x000000ffff007224 */ /* 0x002fe400078e0a03 */
[----:B------:R-:W-:Y:S02]  /*0960*/  IMAD.MOV.U32 R2, RZ, RZ, RZ ;  /* 0x000000ffff027224 */ /* 0x000fe400078e00ff */
[----:B------:R-:W-:-:S04]  /*0970*/  IMAD R0, R0, R11, RZ ;  /* 0x0000000b00007224 */ /* 0x000fc800078e02ff */
[----:B------:R-:W-:Y:S01]  /*0980*/  IMAD.HI.U32 R0, R3, R0, R2 ;  /* 0x0000000003007227 */ /* 0x000fe200078e0002 */
[----:B------:R-:W-:-:S05]  /*0990*/  SHF.R.S32.HI R2, RZ, 0x3, R10 ;  /* 0x00000003ff027819 */ /* 0x000fca000001140a */
[----:B------:R-:W-:-:S04]  /*09a0*/  IMAD.HI.U32 R0, R0, R6, RZ ;  /* 0x0000000600007227 */ /* 0x000fc800078e00ff */
[----:B------:R-:W-:Y:S02]  /*09b0*/  IMAD.MOV R4, RZ, RZ, -R0 ;  /* 0x000000ffff047224 */ /* 0x000fe400078e0a00 */
[C---:B------:R-:W-:Y:S02]  /*09c0*/  VIADD R5, R2.reuse, 0x20 ;  /* 0x0000002002057836 */ /* 0x040fe40000000000 */
[----:B------:R-:W-:Y:S02]  /*09d0*/  IMAD R4, R11, R4, R6 ;  /* 0x000000040b047224 */ /* 0x000fe400078e0206 */
[----:B------:R-:W-:Y:S01]  /*09e0*/  VIADD R3, R2, 0x30 ;  /* 0x0000003002037836 */ /* 0x000fe20000000000 */
[----:B------:R-:W-:Y:S01]  /*09f0*/  ISETP.GE.AND P4, PT, R5, UR14, PT ;  /* 0x0000000e05007c0c */ /* 0x000fe2000bf86270 */
[----:B------:R-:W-:Y:S01]  /*0a00*/  IMAD.U32 R6, RZ, RZ, UR17 ;  /* 0x00000011ff067e24 */ /* 0x000fe2000f8e00ff */
[----:B------:R-:W-:Y:S02]  /*0a10*/  ISETP.GT.U32.AND P5, PT, R11, R4, PT ;  /* 0x000000040b00720c */ /* 0x000fe40003fa4070 */
[----:B------:R-:W-:-:S02]  /*0a20*/  SHF.R.S32.HI R5, RZ, 0x1f, R92 ;  /* 0x0000001fff057819 */ /* 0x000fc4000001145c */
[----:B------:R-:W-:Y:S01]  /*0a30*/  ISETP.GE.AND P3, PT, R3, UR14, PT ;  /* 0x0000000e03007c0c */ /* 0x000fe2000bf66270 */
[----:B------:R-:W-:Y:S01]  /*0a40*/  VIADD R3, R2, 0x40 ;  /* 0x0000004002037836 */ /* 0x000fe20000000000 */
[----:B------:R-:W-:Y:S01]  /*0a50*/  IADD3.X R100, R8, UR4, R5, P2, P1 ;  /* 0x0000000408647c10 */ /* 0x000fe200097e2405 */
[----:B------:R-:W-:Y:S01]  /*0a60*/  @!UP1 ULDC.64 UR4, c[0x0][0x228] ;  /* 0x00008a0000049ab9 */ /* 0x000fe20000000a00 */
[----:B------:R-:W-:Y:S01]  /*0a70*/  PLOP3.LUT P1, PT, PT, PT, UP0, 0x80, 0x0 ;  /* 0x000000000000781c */ /* 0x000fe20003f2f008 */
[----:B------:R-:W-:Y:S01]  /*0a80*/  @!UP1 UIMAD UR8, UR8, UR4, URZ ;  /* 0x00000004080892a4 */ /* 0x000fe2000f8e023f */
[----:B------:R-:W-:Y:S01]  /*0a90*/  LOP3.LUT R8, R24, 0xfffffff0, RZ, 0xc0, !PT ;  /* 0xfffffff018087812 */ /* 0x000fe200078ec0ff */
[----:B------:R-:W-:Y:S01]  /*0aa0*/  @!UP1 UIMAD.WIDE.U32 UR34, UR24, UR4, URZ ;  /* 0x00000004182292a5 */ /* 0x000fe2000f8e003f */
[----:B------:R-:W-:Y:S01]  /*0ab0*/  ISETP.GE.AND P0, PT, R3, UR14, PT ;  /* 0x0000000e03007c0c */ /* 0x000fe2000bf06270 */
[----:B------:R-:W-:Y:S01]  /*0ac0*/  @!P5 IMAD.IADD R4, R4, 0x1, -R11 ;  /* 0x000000010404d824 */ /* 0x000fe200078e0a0b */
[----:B------:R-:W-:Y:S01]  /*0ad0*/  @!UP1 UIMAD UR5, UR24, UR5, UR8 ;  /* 0x00000005180592a4 */ /* 0x000fe2000f8e0208 */
[----:B------:R-:W-:Y:S01]  /*0ae0*/  SHF.R.S32.HI R3, RZ, 0x1f, R2 ;  /* 0x0000001fff037819 */ /* 0x000fe20000011402 */
[----:B------:R-:W-:Y:S01]  /*0af0*/  ULDC UR4, c[0x0][0x2d4] ;  /* 0x0000b50000047ab9 */ /* 0x000fe20000000800 */
[----:B------:R-:W-:Y:S01]  /*0b00*/  @UP0 ULDC.64 UR8, c[0x0][0x248] ;  /* 0x0000920000080ab9 */ /* 0x000fe20000000a00 */
[----:B------:R-:W-:Y:S01]  /*0b10*/  ISETP.GE.U32.AND P6, PT, R4, R11, PT ;  /* 0x0000000b0400720c */ /* 0x000fe20003fc6070 */
[----:B------:R-:W-:Y:S01]  /*0b20*/  @UP0 UIMAD.WIDE.U32 UR36, UR32, UR8, URZ ;  /* 0x00000008202402a5 */ /* 0x000fe2000f8e003f */
[----:B------:R-:W-:Y:S01]  /*0b30*/  LOP3.LUT R4, R10, 0xfffffff8, RZ, 0xc0, !PT ;  /* 0xfffffff80a047812 */ /* 0x000fe200078ec0ff */
[----:B------:R-:W-:Y:S01]  /*0b40*/  UIMAD UR4, UR7, UR4, UR28 ;  /* 0x00000004070472a4 */ /* 0x000fe2000f8e021c */
[----:B------:R-:W-:Y:S01]  /*0b50*/  LOP3.LUT R5, R14, UR22, RZ, 0x3c, !PT ;  /* 0x000000160e057c12 */ /* 0x000fe2000f8e3cff */
[----:B------:R-:W-:Y:S01]  /*0b60*/  @UP0 UIMAD UR32, UR32, UR9, URZ ;  /* 0x00000009202002a4 */ /* 0x000fe2000f8e023f */
[C---:B------:R-:W-:Y:S01]  /*0b70*/  IMAD.IADD R8, R99.reuse, 0x1, -R8 ;  /* 0x0000000163087824 */ /* 0x040fe200078e0a08 */
[----:B------:R-:W-:Y:S01]  /*0b80*/  UIMAD UR25, UR4, UR20, URZ ;  /* 0x00000014041972a4 */ /* 0x000fe2000f8e023f */
[----:B------:R-:W-:Y:S01]  /*0b90*/  IMAD.IADD R19, R99, 0x1, -R4 ;  /* 0x0000000163137824 */ /* 0x000fe200078e0a04 */
[----:B------:R-:W-:Y:S01]  /*0ba0*/  @UP0 UIADD3 UR32, UR37, UR32, URZ ;  /* 0x0000002025200290 */ /* 0x000fe2000fffe03f */
[----:B------:R-:W-:Y:S01]  /*0bb0*/  IMAD.SHL.U32 R4, R2, 0x40, RZ ;  /* 0x0000004002047824 */ /* 0x000fe200078e00ff */
[----:B------:R-:W-:Y:S01]  /*0bc0*/  @!UP1 UIADD3 UR10, UR35, UR5, URZ ;  /* 0x00000005230a9290 */ /* 0x000fe2000fffe03f */
[----:B------:R-:W-:Y:S01]  /*0bd0*/  IMAD.SHL.U32 R136, R19, 0x8, RZ ;  /* 0x0000000813887824 */ /* 0x000fe200078e00ff */
[----:B------:R-:W-:Y:S01]  /*0be0*/  @!UP1 UMOV UR12, UR34 ;  /* 0x00000022000c9c82 */ /* 0x000fe20008000000 */
[----:B------:R-:W-:Y:S01]  /*0bf0*/  ISETP.GE.AND P2, PT, R5, RZ, PT ;  /* 0x000000ff0500720c */ /* 0x000fe20003f46270 */
[----:B------:R-:W-:Y:S01]  /*0c00*/  @!P5 VIADD R0, R0, 0x1 ;  /* 0x000000010000d836 */ /* 0x000fe20000000000 */
[----:B------:R-:W-:Y:S01]  /*0c10*/  LOP3.LUT R4, R4, 0x1c0, RZ, 0xc0, !PT ;  /* 0x000001c004047812 */ /* 0x000fe200078ec0ff */
[----:B------:R-:W-:Y:S01]  /*0c20*/  IMAD.WIDE R6, R6, 0x80, R2 ;  /* 0x0000008006067825 */ /* 0x000fe200078e0202 */
[----:B------:R-:W-:-:S02]  /*0c30*/  ISETP.NE.AND P5, PT, R14, RZ, PT ;  /* 0x000000ff0e00720c */ /* 0x000fc40003fa5270 */
[----:B------:R-:W-:Y:S02]  /*0c40*/  SHF.R.S32.HI R9, RZ, 0x1f, R8 ;  /* 0x0000001fff097819 */ /* 0x000fe40000011408 */
[----:B------:R-:W-:Y:S01]  /*0c50*/  LOP3.LUT R5, R4, 0x38, R136, 0xf8, !PT ;  /* 0x0000003804057812 */ /* 0x000fe200078ef888 */
[----:B---3--:R-:W-:Y:S08]  /*0c60*/  @P1 BRA `(.L_x_1541) ;  /* 0x0000000000301947 */ /* 0x008ff00003800000 */
        /* <DEDUP_REMOVED lines=12> */
.L_x_1541:
        /* <DEDUP_REMOVED lines=23> */
.L_x_1542:
[----:B------:R-:W-:Y:S01]  /*0ea0*/  IMAD R9, R3, UR8, RZ ;  /* 0x0000000803097c24 */ /* 0x000fe2000f8e02ff */
[----:B------:R-:W-:Y:S01]  /*0eb0*/  LOP3.LUT R11, R21, 0xfffffff8, RZ, 0xc0, !PT ;  /* 0xfffffff8150b7812 */ /* 0x000fe200078ec0ff */
[----:B------:R-:W-:Y:S01]  /*0ec0*/  IMAD.WIDE.U32 R4, R2, UR8, R136 ;  /* 0x0000000802047c25 */ /* 0x000fe2000f8e0088 */
[----:B------:R-:W-:Y:S01]  /*0ed0*/  ULDC.64 UR4, c[0x0][0x258] ;  /* 0x0000960000047ab9 */ /* 0x000fe20000000a00 */
[----:B------:R-:W-:Y:S01]  /*0ee0*/  MOV R25, 0x10 ;  /* 0x0000001000197802 */ /* 0x000fe20000000f00 */
[----:B------:R-:W-:Y:S01]  /*0ef0*/  BSSY B0, `(.L_x_1543) ;  /* 0x000004a000007945 */ /* 0x000fe20003800000 */
[----:B------:R-:W-:Y:S01]  /*0f00*/  IMAD.SHL.U32 R213, R10, 0x8, RZ ;  /* 0x000000080ad57824 */ /* 0x000fe200078e00ff */
[----:B------:R-:W-:Y:S01]  /*0f10*/  IADD3 R10, P1, R4, UR36, RZ ;  /* 0x00000024040a7c10 */ /* 0x000fe2000ff3e0ff */
[C---:B------:R-:W-:Y:S01]  /*0f20*/  IMAD R9, R2.reuse, UR9, R9 ;  /* 0x0000000902097c24 */ /* 0x040fe2000f8e0209 */
[----:B------:R-:W-:Y:S01]  /*0f30*/  IADD3 R16, R2, 0x50, RZ ;  /* 0x0000005002107810 */ /* 0x000fe20007ffe0ff */
        /* <DEDUP_REMOVED lines=12> */
[----:B------:R-:W-:Y:S01]  /*1000*/  IMAD R13, R2, UR7, R9 ;  /* 0x00000007020d7c24 */ /* 0x000fe2000f8e0209 */
[----:B------:R-:W-:Y:S01]  /*1010*/  IADD3.X R9, R137, UR10, RZ, P1, !PT ;  /* 0x0000000a89097c10 */ /* 0x000fe20008ffe4ff */
[----:B------:R-:W-:Y:S01]  /*1020*/  ULDC.64 UR10, c[0x0][0x268] ;  /* 0x00009a00000a7ab9 */ /* 0x000fe20000000a00 */
[----:B------:R-:W-:Y:S01]  /*1030*/  MOV R14, UR4 ;  /* 0x00000004000e7c02 */ /* 0x000fe20008000f00 */
[----:B------:R-:W-:Y:S01]  /*1040*/  UIMAD UR4, UR23, UR4, URZ ;  /* 0x00000004170472a4 */ /* 0x000fe2000f8e023f */
[----:B------:R-:W-:Y:S01]  /*1050*/  IADD3.X R5, R5, UR13, R13, P2, !PT ;  /* 0x0000000d05057c10 */ /* 0x000fe200097fe40d */
[----:B------:R-:W-:Y:S01]  /*1060*/  ULDC.64 UR12, c[0x0][0x260] ;  /* 0x00009800000c7ab9 */ /* 0x000fe20000000a00 */
[----:B------:R-:W-:Y:S01]  /*1070*/  SHF.R.S32.HI R12, RZ, 0x1f, R0 ;  /* 0x0000001fff0c7819 */ /* 0x000fe20000011400 */
[----:B------:R-:W-:Y:S01]  /*1080*/  IMAD.WIDE.U32 R30, R0, UR12, R10 ;  /* 0x0000000c001e7c25 */ /* 0x000fe2000f8e000a */
[----:B------:R-:W-:Y:S01]  /*1090*/  ISETP.GE.AND P6, PT, R2, UR14, PT ;  /* 0x0000000e02007c0c */ /* 0x000fe2000bfc6270 */
[----:B------:R-:W-:-:S02]  /*10a0*/  UIMAD UR5, UR22, UR5, UR4 ;  /* 0x00000005160572a4 */ /* 0x000fc4000f8e0204 */
[----:B------:R-:W-:Y:S01]  /*10b0*/  IMAD.WIDE.U32 R28, R0, UR10, R4 ;  /* 0x0000000a001c7c25 */ /* 0x000fe2000f8e0004 */
[----:B------:R2:W-:Y:S01]  /*10c0*/  STL.64 [R1+0xc0], R30 ;  /* 0x0000c01e01007387 */ /* 0x0005e20000100a00 */
[----:B------:R-:W-:Y:S02]  /*10d0*/  UMOV UR4, 0x400 ;  /* 0x0000040000047882 */ /* 0x000fe40000000000 */
[----:B------:R-:W-:Y:S01]  /*10e0*/  VIADD R18, R2, 0x10 ;  /* 0x0000001002127836 */ /* 0x000fe20000000000 */
[----:B------:R2:W-:Y:S01]  /*10f0*/  STL.64 [R1+0xe8], R28 ;  /* 0x0000e81c01007387 */ /* 0x0005e20000100a00 */
[----:B------:R-:W-:Y:S01]  /*1100*/  IMAD.WIDE.U32 R14, R14, UR22, R8 ;  /* 0x000000160e0e7c25 */ /* 0x000fe2000f8e0008 */
[----:B-1----:R-:W-:Y:S02]  /*1110*/  ULEA UR4, UR32, UR4, 0x18 ;  /* 0x0000000420047291 */ /* 0x002fe4000f8ec03f */
[----:B------:R2:W-:Y:S01]  /*1120*/  STL [R1+0x7c], R103 ;  /* 0x00007c6701007387 */ /* 0x0005e20000100800 */
[----:B------:R-:W-:Y:S01]  /*1130*/  IMAD R8, R12, UR12, RZ ;  /* 0x0000000c0c087c24 */ /* 0x000fe2000f8e02ff */
[----:B------:R-:W-:Y:S01]  /*1140*/  ISETP.GE.AND P5, PT, R18, UR14, PT ;  /* 0x0000000e12007c0c */ /* 0x000fe2000bfa6270 */
[----:B------:R-:W-:Y:S01]  /*1150*/  IMAD.MOV.U32 R26, RZ, RZ, 0x20 ;  /* 0x00000020ff1a7424 */ /* 0x000fe200078e00ff */
[----:B------:R-:W-:Y:S01]  /*1160*/  IADD3 R9, R15, UR5, RZ ;  /* 0x000000050f097c10 */ /* 0x000fe2000fffe0ff */
[----:B------:R-:W-:Y:S01]  /*1170*/  IMAD R22, R0, UR13, R8 ;  /* 0x0000000d00167c24 */ /* 0x000fe2000f8e0208 */
[----:B------:R-:W-:Y:S01]  /*1180*/  R2P PR, R20, 0x6 ;  /* 0x0000000614007804 */ /* 0x000fe20000000000 */
[----:B------:R-:W-:Y:S01]  /*1190*/  IMAD R8, R12, UR10, RZ ;  /* 0x0000000a0c087c24 */ /* 0x000fe2000f8e02ff */
[----:B------:R-:W-:-:S03]  /*11a0*/  LEA R213, R213, UR4, 0x1 ;  /* 0x00000004d5d57c11 */ /* 0x000fc6000f8e08ff */
[----:B------:R-:W-:Y:S01]  /*11b0*/  IMAD R23, R0, UR11, R8 ;  /* 0x0000000b00177c24 */ /* 0x000fe2000f8e0208 */
        /* <DEDUP_REMOVED lines=29> */
.L_x_1544:
[----:B------:R-:W-:Y:S05]  /*1390*/  BSYNC B0 ;  /* 0x0000000000007941 */ /* 0x000fea0003800000 */
.L_x_1543:
        /* <DEDUP_REMOVED lines=13> */
[----:B------:R-:W-:-:S04]  /*1470*/  IMAD.MOV.U32 R10, RZ, RZ, R14 ;  /* 0x000000ffff0a7224 */ /* 0x000fc800078e000e */
[----:B-1-3--:R-:W1:Y:S01]  /*1480*/  @!P2 LDC.64 R12, c[0x0][0x210] ;  /* 0x00008400ff0cab82 */ /* 0x00ae620000000a00 */
[C---:B------:R-:W-:Y:S01]  /*1490*/  IMAD.WIDE.U32 R10, R0.reuse, UR10, R10 ;  /* 0x0000000a000a7c25 */ /* 0x040fe2000f8e000a */
[----:B------:R4:W-:Y:S03]  /*14a0*/  @P2 STS.128 [R213+0x800], RZ ;  /* 0x000800ffd5002388 */ /* 0x0009e60000000c00 */
[----:B------:R-:W-:-:S04]  /*14b0*/  IMAD R0, R0, UR11, R17 ;  /* 0x0000000b00007c24 */ /* 0x000fc8000f8e0211 */
        /* <DEDUP_REMOVED lines=16> */
.L_x_1546:
[----:B------:R-:W-:Y:S05]  /*15c0*/  BSYNC B0 ;  /* 0x0000000000007941 */ /* 0x000fea0003800000 */
.L_x_1545:
[----:B------:R-:W-:Y:S01]  /*15d0*/  USHF.R.S32.HI UR32, URZ, 0x1f, UR33 ;  /* 0x0000001f3f207899 */ /* 0x000fe20008011421 */
        /* <DEDUP_REMOVED lines=13> */
[----:B-1-34-:R-:W1:Y:S01]  /*16b0*/  @!P2 LDC.64 R12, c[0x0][0x210] ;  /* 0x00008400ff0cab82 */ /* 0x01ae620000000a00 */
        /* <DEDUP_REMOVED lines=19> */
.L_x_1548:
[----:B------:R-:W-:Y:S05]  /*17f0*/  BSYNC B0 ;  /* 0x0000000000007941 */ /* 0x000fea0003800000 */
.L_x_1547:
[----:B------:R-:W-:Y:S01]  /*1800*/  UIMAD UR5, UR33, -0x20, UR29 ;  /* 0xffffffe0210578a4 */ /* 0x000fe2000f8e021d */
[----:B------:R-:W-:Y:S01]  /*1810*/  BSSY B0, `(.L_x_1549) ;  /* 0x0000020000007945 */ /* 0x000fe20003800000 */
[----:B------:R-:W-:-:S03]  /*1820*/  ISETP.GE.AND P4, PT, R16, UR14, PT ;  /* 0x0000000e10007c0c */ /* 0x000fc6000bf86270 */
[----:B------:R-:W-:Y:S10]  /*1830*/  @P3 BRA `(.L_x_1550) ;  /* 0x0000000000743947 */ /* 0x000ff40003800000 */
        /* <DEDUP_REMOVED lines=29> */
.L_x_1550:
[----:B------:R-:W-:Y:S05]  /*1a10*/  BSYNC B0 ;  /* 0x0000000000007941 */ /* 0x000fea0003800000 */
.L_x_1549:
        /* <DEDUP_REMOVED lines=31> */
.L_x_1552:
[----:B------:R-:W-:Y:S05]  /*1c10*/  BSYNC B0 ;  /* 0x0000000000007941 */ /* 0x000fea0003800000 */
.L_x_1551:
        /* <DEDUP_REMOVED lines=31> */
.L_x_1554:
[----:B------:R-:W-:Y:S05]  /*1e10*/  BSYNC B0 ;  /* 0x0000000000007941 */ /* 0x000fea0003800000 */
.L_x_1553:
        /* <DEDUP_REMOVED lines=31> */
.L_x_1556:
[----:B------:R-:W-:Y:S05]  /*2010*/  BSYNC B0 ;  /* 0x0000000000007941 */ /* 0x000fea0003800000 */
.L_x_1555:
        /* <DEDUP_REMOVED lines=30> */
.L_x_1558:
[----:B------:R-:W-:Y:S05]  /*2200*/  BSYNC B0 ;  /* 0x0000000000007941 */ /* 0x000fea0003800000 */
.L_x_1557:
[----:B------:R-:W-:Y:S01]  /*2210*/  IMAD.IADD R105, R31, 0x1, R22 ;  /* 0x000000011f697824 */ /* 0x000fe200078e0216 */
[----:B------:R-:W-:Y:S01]  /*2220*/  MOV R104, R30 ;  /* 0x0000001e00687202 */ /* 0x000fe20000000f00 */
[----:B------:R-:W-:Y:S01]  /*2230*/  USHF.L.U64.HI UR34, UR8, 0x5, UR9 ;  /* 0x0000000508227899 */ /* 0x000fe20008010209 */
[----:B------:R-:W-:Y:S01]  /*2240*/  ISETP.GE.AND P0, PT, R2, UR5, PT ;  /* 0x0000000502007c0c */ /* 0x000fe2000bf06270 */
[----:B------:R-:W-:Y:S01]  /*2250*/  USHF.L.U32 UR35, UR8, 0x5, URZ ;  /* 0x0000000508237899 */ /* 0x000fe2000800063f */
[----:B------:R-:W-:Y:S01]  /*2260*/  IMAD.U32 R11, RZ, RZ, UR33 ;  /* 0x00000021ff0b7e24 */ /* 0x000fe2000f8e00ff */
[----:B------:R2:W-:Y:S01]  /*2270*/  STL.64 [R1+0xb8], R104 ;  /* 0x0000b86801007387 */ /* 0x0005e20000100a00 */
[----:B------:R-:W-:Y:S01]  /*2280*/  UIMAD UR10, UR34, UR33, URZ ;  /* 0x00000021220a72a4 */ /* 0x000fe2000f8e023f */
[----:B------:R-:W-:Y:S01]  /*2290*/  BSSY B0, `(.L_x_1559) ;  /* 0x000001a000007945 */ /* 0x000fe20003800000 */
[----:B------:R-:W-:Y:S01]  /*22a0*/  ISETP.GE.AND P3, PT, R18, UR5, PT ;  /* 0x0000000512007c0c */ /* 0x000fe2000bf66270 */
[----:B-1----:R-:W-:Y:S01]  /*22b0*/  IMAD.WIDE.U32 R6, R11, UR35, R104 ;  /* 0x000000230b067c25 */ /* 0x002fe2000f8e0068 */
[----:B------:R-:W-:-:S06]  /*22c0*/  UIMAD UR10, UR32, UR35, UR10 ;  /* 0x00000023200a72a4 */ /* 0x000fcc000f8e020a */
[----:B------:R-:W-:Y:S01]  /*22d0*/  IADD3 R10, R7, UR10, RZ ;  /* 0x0000000a070a7c10 */ /* 0x000fe2000fffe0ff */
[----:B------:R-:W-:Y:S06]  /*22e0*/  @P0 BRA `(.L_x_1560) ;  /* 0x0000000000500947 */ /* 0x000fec0003800000 */
        /* <DEDUP_REMOVED lines=20> */
.L_x_1560:
[----:B------:R-:W-:Y:S05]  /*2430*/  BSYNC B0 ;  /* 0x0000000000007941 */ /* 0x000fea0003800000 */
.L_x_1559:
        /* <DEDUP_REMOVED lines=26> */
.L_x_1562:
[----:B------:R-:W-:Y:S05]  /*25e0*/  BSYNC B0 ;  /* 0x0000000000007941 */ /* 0x000fea0003800000 */
.L_x_1561:
        /* <DEDUP_REMOVED lines=12> */
[----:B------:R-:W-:Y:S01]  /*26b0*/  @UP1 UIADD3 UR11, UR23, UR11, URZ ;  /* 0x0000000b170b1290 */ /* 0x000fe2000fffe03f */
[----:B-1----:R-:W-:Y:S01]  /*26c0*/  SHF.R.S32.HI R8, RZ, 0x4, R24 ;  /* 0x00000004ff087819 */ /* 0x002fe20000011418 */
[----:B------:R-:W-:Y:S02]  /*26d0*/  @UP1 ULDC UR10, c[0x0][0x2e8] ;  /* 0x0000ba00000a1ab9 */ /* 0x000fe40000000800 */
[----:B------:R-:W-:Y:S01]  /*26e0*/  @UP1 ULEA.HI.X UR13, UR22, UR13, UR11, 0x2, UP0 ;  /* 0x0000000d160d1291 */ /* 0x000fe200080f140b */
[----:B------:R-:W-:-:S05]  /*26f0*/  IMAD.U32 R6, RZ, RZ, UR12 ;  /* 0x0000000cff067e24 */ /* 0x000fca000f8e00ff */
[----:B------:R-:W-:-:S06]  /*2700*/  IMAD.U32 R7, RZ, RZ, UR13 ;  /* 0x0000000dff077e24 */ /* 0x000fcc000f8e00ff */
[----:B------:R1:W5:Y:S01]  /*2710*/  @P1 LDG.E R7, desc[UR26][R6.64] ;  /* 0x0000001a06071981 */ /* 0x000362000c1e1900 */
[----:B------:R-:W-:Y:S01]  /*2720*/  IMAD.SHL.U32 R0, R19, 0x40, RZ ;  /* 0x0000004013007824 */ /* 0x000fe200078e00ff */
[----:B------:R-:W-:Y:S01]  /*2730*/  LEA.HI R9, R24, R8, RZ, 0x1 ;  /* 0x0000000818097211 */ /* 0x000fe200078f08ff */
[C---:B------:R-:W-:Y:S01]  /*2740*/  IMAD.SHL.U32 R3, R2.reuse, 0x8, RZ ;  /* 0x0000000802037824 */ /* 0x040fe200078e00ff */
[----:B------:R-:W-:Y:S01]  /*2750*/  ISETP.GE.AND P2, PT, R2, UR5, PT ;  /* 0x0000000502007c0c */ /* 0x000fe2000bf46270 */
[----:B------:R-:W-:Y:S01]  /*2760*/  BAR.SYNC.DEFER_BLOCKING 0x0 ;  /* 0x0000000000007b1d */ /* 0x000fe20000010000 */
[----:B------:R-:W-:Y:S01]  /*2770*/  LOP3.LUT R0, R0, 0x1c0, RZ, 0xc0, !PT ;  /* 0x000001c000007812 */ /* 0x000fe200078ec0ff */
[----:B---34-:R-:W-:Y:S01]  /*2780*/  IMAD.IADD R13, R29, 0x1, R23 ;  /* 0x000000011d0d7824 */ /* 0x018fe200078e0217 */
[----:B------:R-:W-:Y:S01]  /*2790*/  LOP3.LUT R2, R9, 0xfffffffe, RZ, 0xc0, !PT ;  /* 0xfffffffe09027812 */ /* 0x000fe200078ec0ff */
[----:B------:R-:W-:Y:S01]  /*27a0*/  IMAD.MOV.U32 R12, RZ, RZ, R28 ;  /* 0x000000ffff0c7224 */ /* 0x000fe200078e001c */
[----:B------:R-:W-:Y:S01]  /*27b0*/  LOP3.LUT R3, R0, 0x8, R3, 0xf8, !PT ;  /* 0x0000000800037812 */ /* 0x000fe200078ef803 */
[----:B------:R-:W-:Y:S01]  /*27c0*/  USHF.L.U64.HI UR12, UR6, 0x5, UR7 ;  /* 0x00000005060c7899 */ /* 0x000fe20008010207 */
[----:B------:R-:W-:Y:S01]  /*27d0*/  SHF.R.U32.HI R0, RZ, 0x3, R0 ;  /* 0x00000003ff007819 */ /* 0x000fe20000011600 */
[----:B------:R-:W-:Y:S01]  /*27e0*/  IMAD.IADD R2, R8, 0x1, -R2 ;  /* 0x0000000108027824 */ /* 0x000fe200078e0a02 */
[----:B------:R-:W-:Y:S01]  /*27f0*/  SHF.R.S32.HI R8, RZ, 0x1f, R92 ;  /* 0x0000001fff087819 */ /* 0x000fe2000001145c */
[----:B------:R3:W-:Y:S01]  /*2800*/  STL.64 [R1+0xe0], R12 ;  /* 0x0000e00c01007387 */ /* 0x0007e20000100a00 */
[----:B------:R-:W-:Y:S01]  /*2810*/  LOP3.LUT R10, R3, R0, RZ, 0x3c, !PT ;  /* 0x00000000030a7212 */ /* 0x000fe200078e3cff */
[----:B------:R-:W-:Y:S01]  /*2820*/  IMAD.SHL.U32 R0, R20, 0x40, RZ ;  /* 0x0000004014007824 */ /* 0x000fe200078e00ff */
[----:B------:R-:W-:Y:S01]  /*2830*/  SHF.R.S32.HI R98, RZ, 0x5, R97 ;  /* 0x00000005ff627819 */ /* 0x000fe20000011461 */
[----:B------:R-:W-:Y:S01]  /*2840*/  USHF.L.U32 UR13, UR6, 0x5, URZ ;  /* 0x00000005060d7899 */ /* 0x000fe2000800063f */
[----:B------:R-:W-:Y:S01]  /*2850*/  LEA.HI R96, R8, R92, RZ, 0x2 ;  /* 0x0000005c08607211 */ /* 0x000fe200078f10ff */
[----:B------:R-:W-:Y:S01]  /*2860*/  IMAD.SHL.U32 R8, R21, 0x40, RZ ;  /* 0x0000004015087824 */ /* 0x000fe200078e00ff */
[----:B------:R-:W-:Y:S01]  /*2870*/  LEA R3, R98, UR28, 0x4 ;  /* 0x0000001c62037c11 */ /* 0x000fe2000f8e20ff */
[----:B------:R-:W-:Y:S01]  /*2880*/  UIMAD UR11, UR12, UR33, URZ ;  /* 0x000000210c0b72a4 */ /* 0x000fe2000f8e023f */
[----:B------:R-:W-:Y:S01]  /*2890*/  SHF.R.S32.HI R93, RZ, 0x2, R96 ;  /* 0x00000002ff5d7819 */ /* 0x000fe20000011460 */
[----:B-1----:R-:W5:Y:S01]  /*28a0*/  @P1 MUFU.RCP R6, UR10 ;  /* 0x0000000a00061d08 */ /* 0x002f620008001000 */
[----:B------:R-:W-:Y:S01]  /*28b0*/  LOP3.LUT R0, R0, 0x1c0, RZ, 0xc0, !PT ;  /* 0x000001c000007812 */ /* 0x000fe200078ec0ff */
[----:B------:R-:W-:Y:S01]  /*28c0*/  UIMAD UR11, UR32, UR13, UR11 ;  /* 0x0000000d200b72a4 */ /* 0x000fe2000f8e020b */
[----:B------:R-:W-:Y:S01]  /*28d0*/  IADD3 R3, R3, 0x1, R93 ;  /* 0x0000000103037810 */ /* 0x000fe20007ffe05d */
[----:B------:R3:W-:Y:S01]  /*28e0*/  @P2 STS.128 [R213+0xa000], RZ ;  /* 0x00a000ffd5002388 */ /* 0x0007e20000000c00 */
[----:B------:R-:W-:Y:S01]  /*28f0*/  LOP3.LUT R95, R8, 0xfffffe00, RZ, 0xc0, !PT ;  /* 0xfffffe00085f7812 */ /* 0x000fe200078ec0ff */
[----:B------:R-:W-:Y:S01]  /*2900*/  BSSY B0, `(.L_x_1563) ;  /* 0x0000028000007945 */ /* 0x000fe20003800000 */
[----:B------:R-:W-:Y:S01]  /*2910*/  ISETP.GE.AND P0, PT, R18, UR5, PT ;  /* 0x0000000512007c0c */ /* 0x000fe2000bf06270 */
[----:B------:R3:W-:Y:S01]  /*2920*/  @P2 STS.128 [R213+0xb000], RZ ;  /* 0x00b000ffd5002388 */ /* 0x0007e20000000c00 */
[----:B-----5:R-:W-:Y:S01]  /*2930*/  @P1 FMUL.FTZ R9, R7, R6 ;  /* 0x0000000607091220 */ /* 0x020fe20000410000 */
[----:B------:R-:W-:-:S02]  /*2940*/  IMAD.SHL.U32 R6, R2, 0x8, RZ ;  /* 0x0000000802067824 */ /* 0x000fc400078e00ff */
[----:B------:R-:W-:Y:S02]  /*2950*/  IMAD.U32 R7, RZ, RZ, UR29 ;  /* 0x0000001dff077e24 */ /* 0x000fe4000f8e00ff */
[----:B------:R-:W-:Y:S01]  /*2960*/  @P1 R2UR UR10, R9 ;  /* 0x00000000090a12ca */ /* 0x000fe200000e0000 */
[----:B------:R-:W-:Y:S01]  /*2970*/  IMAD R2, R2, 0x200, R10 ;  /* 0x0000020002027824 */ /* 0x000fe200078e020a */
[----:B------:R-:W-:Y:S02]  /*2980*/  LOP3.LUT R6, R0, 0x8, R6, 0xf8, !PT ;  /* 0x0000000800067812 */ /* 0x000fe400078ef806 */
[----:B------:R-:W-:Y:S02]  /*2990*/  SHF.R.U32.HI R0, RZ, 0x3, R0 ;  /* 0x00000003ff007819 */ /* 0x000fe40000011600 */
[----:B------:R-:W-:Y:S02]  /*29a0*/  IADD3 R3, R7, -UR18, R3 ;  /* 0x8000001207037c10 */ /* 0x000fe4000fffe003 */
[----:B------:R-:W-:Y:S01]  /*29b0*/  LOP3.LUT R94, R6, R0, RZ, 0x3c, !PT ;  /* 0x00000000065e7212 */ /* 0x000fe200078e3cff */
[----:B------:R-:W-:-:S04]  /*29c0*/  IMAD.WIDE.U32 R6, R11, UR13, R12 ;  /* 0x0000000d0b067c25 */ /* 0x000fc8000f8e000c */
[----:B------:R-:W-:Y:S01]  /*29d0*/  VIADD R139, R3, UR21 ;  /* 0x00000015038b7c36 */ /* 0x000fe20008000000 */
[----:B------:R-:W-:Y:S01]  /*29e0*/  UMOV UR21, URZ ;  /* 0x0000003f00157c82 */ /* 0x000fe20008000000 */
[----:B------:R-:W-:Y:S01]  /*29f0*/  IMAD R0, R98, 0x400, R95 ;  /* 0x0000040062007824 */ /* 0x000fe200078e025f */
[----:B------:R-:W-:Y:S01]  /*2a00*/  @UP1 UMOV UR21, UR10 ;  /* 0x0000000a00151c82 */ /* 0x000fe20008000000 */
[----:B------:R-:W-:Y:S02]  /*2a10*/  VIADD R3, R7, UR11 ;  /* 0x0000000b07037c36 */ /* 0x000fe40008000000 */
[----:B------:R-:W-:Y:S01]  /*2a20*/  IMAD.IADD R0, R94, 0x1, R0 ;  /* 0x000000015e007824 */ /* 0x000fe200078e0200 */
[----:B---3--:R-:W-:Y:S06]  /*2a30*/  @P2 BRA `(.L_x_1564) ;  /* 0x0000000000502947 */ /* 0x008fec0003800000 */
        /* <DEDUP_REMOVED lines=20> */
.L_x_1564:
[----:B------:R-:W-:Y:S05]  /*2b80*/  BSYNC B0 ;  /* 0x0000000000007941 */ /* 0x000fea0003800000 */
.L_x_1563:
        /* <DEDUP_REMOVED lines=9> */
[----:B------:R-:W-:Y:S01]  /*2c20*/  SEL R0, R26, 0xffffffe0, !P2 ;  /* 0xffffffe01a007807 */ /* 0x000fe20005000000 */
[----:B------:R-:W-:Y:S06]  /*2c30*/  @P0 BRA `(.L_x_1566) ;  /* 0x0000000000580947 */ /* 0x000fec0003800000 */
        /* <DEDUP_REMOVED lines=22> */
.L_x_1566:
[----:B------:R-:W-:Y:S05]  /*2da0*/  BSYNC B0 ;  /* 0x0000000000007941 */ /* 0x000fea0003800000 */
.L_x_1565:
[----:B------:R-:W-:Y:S01]  /*2db0*/  LDSM.16.M88.4 R20, [R200+0x8000] ;  /* 0x00800000c814783b */ /* 0x000fe20000000200 */
[----:B------:R-:W-:Y:S01]  /*2dc0*/  IMAD R6, R2, 0x2, R200 ;  /* 0x0000000202067824 */ /* 0x000fe200078e02c8 */
[----:B------:R-:W-:Y:S01]  /*2dd0*/  VIMNMX R135, R139, UR29, PT ;  /* 0x0000001d8b877c48 */ /* 0x000fe2000bfe0100 */
[--C-:B------:R-:W-:Y:S01]  /*2de0*/  IMAD R204, R5, 0x2, R202.reuse ;  /* 0x0000000205cc7824 */ /* 0x100fe200078e02ca */
[----:B-1-3--:R-:W1:Y:S01]  /*2df0*/  LDSM.16.M88.4 R8, [R202+0x2000] ;  /* 0x00200000ca08783b */ /* 0x00ae620000000200 */
[----:B------:R-:W-:Y:S01]  /*2e00*/  IMAD R210, R4, 0x2, R202 ;  /* 0x0000000204d27824 */ /* 0x000fe200078e02ca */
[----:B------:R-:W-:Y:S01]  /*2e10*/  UISETP.GE.AND UP0, UPT, UR19, 0x2, UPT ;  /* 0x000000021300788c */ /* 0x000fe2000bf06270 */
[----:B------:R-:W-:Y:S01]  /*2e20*/  IMAD R209, R0, 0x2, R200 ;  /* 0x0000000200d17824 */ /* 0x000fe200078e02c8 */
[----:B--2---:R-:W2:Y:S01]  /*2e30*/  LDSM.16.M88.4 R28, [R200+0x8800] ;  /* 0x00880000c81c783b */ /* 0x004ea20000000200 */
[----:B------:R-:W-:Y:S01]  /*2e40*/  VIADD R3, R200, 0x8000 ;  /* 0x00008000c8037836 */ /* 0x000fe20000000000 */
[----:B------:R-:W-:Y:S01]  /*2e50*/  UIADD3 UR28, UR31, 0x646e171e, URZ ;  /* 0x646e171e1f1c7890 */ /* 0x000fe2000fffe03f */
[----:B------:R-:W-:Y:S01]  /*2e60*/  IMAD R208, R4, 0x2, R204 ;  /* 0x0000000204d07824 */ /* 0x000fe200078e02cc */
[----:B------:R-:W3:Y:S01]  /*2e70*/  LDSM.16.M88.4 R12, [R202] ;  /* 0x00000000ca0c783b */ /* 0x000ee20000000200 */
[----:B------:R-:W-:Y:S01]  /*2e80*/  IMAD R211, R2, 0x2, R3 ;  /* 0x0000000202d37824 */ /* 0x000fe200078e0203 */
[----:B------:R-:W-:Y:S01]  /*2e90*/  UIADD3 UR24, UR30, -0x4ab325aa, URZ ;  /* 0xb54cda561e187890 */ /* 0x000fe2000fffe03f */
[----:B------:R-:W-:Y:S01]  /*2ea0*/  IMAD.SHL.U32 R99, R99, 0x2, RZ ;  /* 0x0000000263637824 */ /* 0x000fe200078e00ff */
[----:B------:R-:W-:Y:S01]  /*2eb0*/  LDSM.16.M88.4 R32, [R6+0x8000] ;  /* 0x008000000620783b */ /* 0x000fe20000000200 */
[----:B------:R-:W-:Y:S01]  /*2ec0*/  IMAD R207, R0, 0x2, R211 ;  /* 0x0000000200cf7824 */ /* 0x000fe200078e02d3 */
[----:B------:R-:W-:Y:S01]  /*2ed0*/  SHF.R.S32.HI R0, RZ, 0x1f, R97 ;  /* 0x0000001fff007819 */ /* 0x000fe20000011461 */
[----:B------:R-:W-:Y:S01]  /*2ee0*/  IMAD.U32 R2, RZ, RZ, UR33 ;  /* 0x00000021ff027e24 */ /* 0x000fe2000f8e00ff */
[----:B------:R-:W5:Y:S01]  /*2ef0*/  LDSM.16.M88.4 R16, [R204+0x2000] ;  /* 0x00200000cc10783b */ /* 0x000f620000000200 */
[----:B------:R-:W-:Y:S01]  /*2f00*/  LOP3.LUT R7, R99, 0x6, RZ, 0xc0, !PT ;  /* 0x0000000663077812 */ /* 0x000fe200078ec0ff */
[----:B------:R-:W-:Y:S01]  /*2f10*/  IMAD.U32 R3, RZ, RZ, UR17 ;  /* 0x00000011ff037e24 */ /* 0x000fe2000f8e00ff */
[----:B------:R-:W-:Y:S01]  /*2f20*/  LEA.HI R0, R0, R98, RZ, 0x2 ;  /* 0x0000006200007211 */ /* 0x000fe200078f10ff */
[----:B------:R-:W4:Y:S01]  /*2f30*/  LDSM.16.M88.4 R44, [R6+0x8800] ;  /* 0x00880000062c783b */ /* 0x000f220000000200 */
[----:B------:R-:W-:Y:S01]  /*2f40*/  UMOV UR44, UR33 ;  /* 0x00000021002c7c82 */ /* 0x000fe20008000000 */
[----:B------:R-:W-:Y:S01]  /*2f50*/  IMAD R2, R2, 0x20, R7 ;  /* 0x0000002002027824 */ /* 0x000fe200078e0207 */
[----:B------:R-:W-:Y:S01]  /*2f60*/  LOP3.LUT R0, R0, 0xffffffc, RZ, 0xc0, !PT ;  /* 0x0ffffffc00007812 */ /* 0x000fe200078ec0ff */
[----:B------:R-:W4:Y:S01]  /*2f70*/  LDSM.16.M88.4 R24, [R204] ;  /* 0x00000000cc18783b */ /* 0x000f220000000200 */
[----:B------:R-:W-:-:S02]  /*2f80*/  IMAD R101, R3, 0x8, R98 ;  /* 0x0000000803657824 */ /* 0x000fc400078e0262 */
[----:B------:R-:W-:Y:S01]  /*2f90*/  IMAD.U32 R3, RZ, RZ, UR29 ;  /* 0x0000001dff037e24 */ /* 0x000fe2000f8e00ff */
[----:B------:R-:W-:Y:S01]  /*2fa0*/  LDSM.16.M88.4 R48, [R209+0x8800] ;  /* 0x00880000d130783b */ /* 0x000fe20000000200 */
[----:B------:R-:W-:-:S03]  /*2fb0*/  IMAD.IADD R0, R98, 0x1, -R0 ;  /* 0x0000000162007824 */ /* 0x000fc600078e0a00 */
[C---:B------:R-:W-:Y:S01]  /*2fc0*/  VIADDMNMX R138, R139.reuse, 0x8, R3, PT ;  /* 0x000000088b8a7846 */ /* 0x040fe20003800103 */
[----:B------:R-:W-:Y:S01]  /*2fd0*/  IMAD R234, R0, 0x10, R93 ;  /* 0x0000001000ea7824 */ /* 0x000fe200078e025d */
[C-C-:B------:R-:W-:Y:S01]  /*2fe0*/  VIADDMNMX R172, R139.reuse, 0x40, R3.reuse, PT ;  /* 0x000000408bac7846 */ /* 0x140fe20003800103 */
[C---:B------:R-:W-:Y:S01]  /*2ff0*/  VIADD R0, R2.reuse, 0x1 ;  /* 0x0000000102007836 */ /* 0x040fe20000000000 */
[----:B------:R-:W-:Y:S01]  /*3000*/  VIADDMNMX R139, R139, 0x48, R3, PT ;  /* 0x000000488b8b7846 */ /* 0x000fe20003800103 */
[----:B------:R-:W-:Y:S01]  /*3010*/  VIADD R3, R2, 0x8 ;  /* 0x0000000802037836 */ /* 0x000fe20000000000 */
[----:B------:R-:W0:Y:S01]  /*3020*/  LDGDEPBAR ;  /* 0x00000000000079af */ /* 0x000e220000000000 */
[----:B-1----:R-:W-:Y:S01]  /*3030*/  HMMA.16816.F32 R56, R8, R22, RZ ;  /* 0x000000160838723c */ /* 0x002fe200000018ff */
[-C--:B------:R-:W-:Y:S02]  /*3040*/  ISETP.GE.AND P6, PT, R0, R135.reuse, PT ;  /* 0x000000870000720c */ /* 0x080fe40003fc6270 */
[----:B------:R-:W-:Y:S01]  /*3050*/  STL [R1+0xc8], R101 ;  /* 0x0000c86501007387 */ /* 0x000fe20000100800 */
[----:B------:R-:W-:-:S02]  /*3060*/  ISETP.GE.AND P0, PT, R3, R135, PT ;  /* 0x000000870300720c */ /* 0x000fc40003f06270 */
[C---:B------:R-:W-:Y:S01]  /*3070*/  ISETP.GE.AND P4, PT, R3.reuse, R138, PT ;  /* 0x0000008a0300720c */ /* 0x040fe20003f86270 */
[C---:B------:R-:W-:Y:S01]  /*3080*/  HMMA.16816.F32 R36, R8.reuse, R20, RZ ;  /* 0x000000140824723c */ /* 0x040fe200000018ff */
[----:B------:R-:W-:Y:S02]  /*3090*/  ISETP.GE.AND P2, PT, R3, R172, PT ;  /* 0x000000ac0300720c */ /* 0x000fe40003f46270 */
[C---:B------:R-:W-:Y:S02]  /*30a0*/  ISETP.GE.AND P5, PT, R0.reuse, R138, PT ;  /* 0x0000008a0000720c */ /* 0x040fe40003fa6270 */
[C---:B------:R-:W-:Y:S01]  /*30b0*/  ISETP.GE.AND P3, PT, R0.reuse, R172, PT ;  /* 0x000000ac0000720c */ /* 0x040fe20003f66270 */
[----:B--2---:R-:W-:Y:S01]  /*30c0*/  HMMA.16816.F32 R40, R8, R28, RZ ;  /* 0x0000001c0828723c */ /* 0x004fe200000018ff */
[----:B------:R-:W-:-:S05]  /*30d0*/  ISETP.GE.AND P1, PT, R0, R139, PT ;  /* 0x0000008b0000720c */ /* 0x000fca0003f26270 */
[----:B------:R-:W-:Y:S01]  /*30e0*/  HMMA.16816.F32 R52, R8, R30, RZ ;  /* 0x0000001e0834723c */ /* 0x000fe200000018ff */
[----:B------:R-:W-:Y:S05]  /*30f0*/  LDSM.16.M88.4 R8, [R210+0x2000] ;  /* 0x00200000d208783b */ /* 0x000fea0000000200 */
[C---:B---3--:R-:W-:Y:S06]  /*3100*/  HMMA.16816.F32 R60, R12.reuse, R20, RZ ;  /* 0x000000140c3c723c */ /* 0x048fec00000018ff */
[C---:B------:R-:W-:Y:S01]  /*3110*/  HMMA.16816.F32 R64, R12.reuse, R22, RZ ;  /* 0x000000160c40723c */ /* 0x040fe200000018ff */
[----:B------:R-:W-:Y:S05]  /*3120*/  LDSM.16.M88.4 R20, [R210] ;  /* 0x00000000d214783b */ /* 0x000fea0000000200 */
[C---:B------:R-:W-:Y:S06]  /*3130*/  HMMA.16816.F32 R72, R12.reuse, R28, RZ ;  /* 0x0000001c0c48723c */ /* 0x040fec00000018ff */
[----:B------:R-:W-:Y:S01]  /*3140*/  HMMA.16816.F32 R84, R12, R30, RZ ;  /* 0x0000001e0c54723c */ /* 0x000fe200000018ff */
[----:B------:R-:W1:Y:S05]  /*3150*/  LDSM.16.M88.4 R12, [R209+0x8000] ;  /* 0x00800000d10c783b */ /* 0x000e6a0000000200 */
[C---:B-----5:R-:W-:Y:S06]  /*3160*/  HMMA.16816.F32 R68, R16.reuse, R34, R56 ;  /* 0x000000221044723c */ /* 0x060fec0000001838 */
[C---:B------:R-:W-:Y:S01]  /*3170*/  HMMA.16816.F32 R76, R16.reuse, R32, R36 ;  /* 0x00000020104c723c */ /* 0x040fe20000001824 */
[----:B------:R-:W-:Y:S05]  /*3180*/  LDSM.16.M88.4 R36, [R207] ;  /* 0x00000000cf24783b */ /* 0x000fea0000000200 */
[C---:B----4-:R-:W-:Y:S06]  /*3190*/  HMMA.16816.F32 R80, R16.reuse, R44, R40 ;  /* 0x0000002c1050723c */ /* 0x050fec0000001828 */
[----:B------:R-:W-:Y:S01]  /*31a0*/  HMMA.16816.F32 R56, R16, R46, R52 ;  /* 0x0000002e1038723c */ /* 0x000fe20000001834 */
[----:B------:R-:W2:Y:S04]  /*31b0*/  LDSM.16.M88.4 R16, [R208+0x2000] ;  /* 0x00200000d010783b */ /* 0x000ea80000000200 */
[----:B------:R-:W3:Y:S01]  /*31c0*/  LDSM.16.M88.4 R52, [R207+0x800] ;  /* 0x00080000cf34783b */ /* 0x000ee20000000200 */
[C---:B------:R-:W-:Y:S06]  /*31d0*/  HMMA.16816.F32 R40, R24.reuse, R32, R60 ;  /* 0x000000201828723c */ /* 0x040fec000000183c */
[C---:B------:R-:W-:Y:S01]  /*31e0*/  HMMA.16816.F32 R28, R24.reuse, R34, R64 ;  /* 0x00000022181c723c */ /* 0x040fe20000001840 */
[----:B------:R-:W4:Y:S05]  /*31f0*/  LDSM.16.M88.4 R32, [R208] ;  /* 0x00000000d020783b */ /* 0x000f2a0000000200 */
[C---:B------:R-:W-:Y:S06]  /*3200*/  HMMA.16816.F32 R64, R24.reuse, R44, R72 ;  /* 0x0000002c1840723c */ /* 0x040fec0000001848 */
[----:B------:R-:W-:Y:S01]  /*3210*/  HMMA.16816.F32 R60, R24, R46, R84 ;  /* 0x0000002e183c723c */ /* 0x000fe20000001854 */
[----:B------:R-:W-:Y:S05]  /*3220*/  LDSM.16.M88.4 R44, [R200+0x9800] ;  /* 0x00980000c82c783b */ /* 0x000fea0000000200 */
[C---:B-1----:R-:W-:Y:S06]  /*3230*/  HMMA.16816.F32 R76, R8.reuse, R12, R76 ;  /* 0x0000000c084c723c */ /* 0x042fec000000184c */
[C---:B------:R-:W-:Y:S06]  /*3240*/  HMMA.16816.F32 R80, R8.reuse, R48, R80 ;  /* 0x000000300850723c */ /* 0x040fec0000001850 */
[C---:B------:R-:W-:Y:S06]  /*3250*/  HMMA.16816.F32 R68, R8.reuse, R14, R68 ;  /* 0x0000000e0844723c */ /* 0x040fec0000001844 */
[----:B------:R-:W-:Y:S06]  /*3260*/  HMMA.16816.F32 R72, R8, R50, R56 ;  /* 0x000000320848723c */ /* 0x000fec0000001838 */
[C---:B------:R-:W-:Y:S01]  /*3270*/  HMMA.16816.F32 R24, R20.reuse, R12, R40 ;  /* 0x0000000c1418723c */ /* 0x040fe20000001828 */
[----:B------:R-:W-:Y:S05]  /*3280*/  LDSM.16.M88.4 R40, [R200+0x9000] ;  /* 0x00900000c828783b */ /* 0x000fea0000000200 */
[C---:B------:R-:W-:Y:S01]  /*3290*/  HMMA.16816.F32 R8, R20.reuse, R14, R28 ;  /* 0x0000000e1408723c */ /* 0x040fe2000000181c */
[----:B------:R-:W1:Y:S04]  /*32a0*/  LDSM.16.M88.4 R12, [R202+0x6000] ;  /* 0x00600000ca0c783b */ /* 0x000e680000000200 */
[----:B------:R-:W5:Y:S01]  /*32b0*/  LDSM.16.M88.4 R28, [R202+0x4000] ;  /* 0x00400000ca1c783b */ /* 0x000f620000000200 */
[C---:B------:R-:W-:Y:S06]  /*32c0*/  HMMA.16816.F32 R64, R20.reuse, R48, R64 ;  /* 0x000000301440723c */ /* 0x040fec0000001840 */
[----:B------:R-:W-:Y:S01]  /*32d0*/  HMMA.16816.F32 R60, R20, R50, R60 ;  /* 0x00000032143c723c */ /* 0x000fe2000000183c */
[----:B------:R-:W-:Y:S05]  /*32e0*/  LDSM.16.M88.4 R48, [R6+0x9800] ;  /* 0x009800000630783b */ /* 0x000fea0000000200 */
[C---:B--2---:R-:W-:Y:S06]  /*32f0*/  HMMA.16816.F32 R56, R16.reuse, R36, R76 ;  /* 0x000000241038723c */ /* 0x044fec000000184c */
[C---:B------:R-:W-:Y:S06]  /*3300*/  HMMA.16816.F32 R20, R16.reuse, R38, R68 ;  /* 0x000000261014723c */ /* 0x040fec0000001844 */
[C---:B---3--:R-:W-:Y:S06]  /*3310*/  HMMA.16816.F32 R80, R16.reuse, R52, R80 ;  /* 0x000000341050723c */ /* 0x048fec0000001850 */
[----:B------:R-:W-:Y:S06]  /*3320*/  HMMA.16816.F32 R72, R16, R54, R72 ;  /* 0x000000361048723c */ /* 0x000fec0000001848 */
[C---:B----4-:R-:W-:Y:S01]  /*3330*/  HMMA.16816.F32 R16, R32.reuse, R36, R24 ;  /* 0x000000242010723c */ /* 0x050fe20000001818 */
[----:B------:R-:W-:Y:S05]  /*3340*/  LDSM.16.M88.4 R24, [R204+0x4000] ;  /* 0x00400000cc18783b */ /* 0x000fea0000000200 */
[C---:B------:R-:W-:Y:S01]  /*3350*/  HMMA.16816.F32 R84, R32.reuse, R38, R8 ;  /* 0x000000262054723c */ /* 0x040fe20000001808 */
[----:B------:R2:W3:Y:S04]  /*3360*/  LDSM.16.M88.4 R36, [R6+0x9000] ;  /* 0x009000000624783b */ /* 0x0004e80000000200 */
[----:B------:R-:W4:Y:S01]  /*3370*/  LDSM.16.M88.4 R8, [R204+0x6000] ;  /* 0x00600000cc08783b */ /* 0x000f220000000200 */
[C---:B------:R-:W-:Y:S06]  /*3380*/  HMMA.16816.F32 R88, R32.reuse, R52, R64 ;  /* 0x000000342058723c */ /* 0x040fec0000001840 */
[----:B------:R-:W-:Y:S01]  /*3390*/  HMMA.16816.F32 R68, R32, R54, R60 ;  /* 0x000000362044723c */ /* 0x000fe2000000183c */
[----:B------:R-:W-:Y:S05]  /*33a0*/  LDSM.16.M88.4 R52, [R209+0x9800] ;  /* 0x00980000d134783b */ /* 0x000fea0000000200 */
[C---:B-1----:R-:W-:Y:S01]  /*33b0*/  HMMA.16816.F32 R76, R12.reuse, R40, R56 ;  /* 0x000000280c4c723c */ /* 0x042fe20000001838 */
[----:B------:R-:W-:Y:S05]  /*33c0*/  LDSM.16.M88.4 R56, [R209+0x9000] ;  /* 0x00900000d138783b */ /* 0x000fea0000000200 */
[----:B------:R-:W-:Y:S01]  /*33d0*/  HMMA.16816.F32 R64, R12, R42, R20 ;  /* 0x0000002a0c40723c */ /* 0x000fe20000001814 */
[----:B------:R-:W1:Y:S01]  /*33e0*/  LDSM.16.M88.4 R20, [R210+0x4000] ;  /* 0x00400000d214783b */ /* 0x000e620000000200 */
[----:B--2---:R-:W-:Y:S01]  /*33f0*/  I2FP.F32.S32 R6, R0 ;  /* 0x0000000000067245 */ /* 0x004fe20000201400 */
[----:B------:R-:W-:-:S03]  /*3400*/  VIADD R0, R2, 0x9 ;  /* 0x0000000902007836 */ /* 0x000fc60000000000 */
[C---:B------:R-:W-:Y:S06]  /*3410*/  HMMA.16816.F32 R60, R12.reuse, R44, R80 ;  /* 0x0000002c0c3c723c */ /* 0x040fec0000001850 */
[----:B------:R-:W-:Y:S06]  /*3420*/  HMMA.16816.F32 R32, R12, R46, R72 ;  /* 0x0000002e0c20723c */ /* 0x000fec0000001848 */
[C---:B-----5:R-:W-:Y:S01]  /*3430*/  HMMA.16816.F32 R12, R28.reuse, R40, R16 ;  /* 0x000000281c0c723c */ /* 0x060fe20000001810 */
[----:B------:R-:W2:Y:S05]  /*3440*/  LDSM.16.M88.4 R16, [R210+0x6000] ;  /* 0x00600000d210783b */ /* 0x000eaa0000000200 */
[C---:B------:R-:W-:Y:S06]  /*3450*/  HMMA.16816.F32 R40, R28.reuse, R42, R84 ;  /* 0x0000002a1c28723c */ /* 0x040fec0000001854 */
[C---:B------:R-:W-:Y:S06]  /*3460*/  HMMA.16816.F32 R88, R28.reuse, R44, R88 ;  /* 0x0000002c1c58723c */ /* 0x040fec0000001858 */
[----:B------:R-:W-:Y:S01]  /*3470*/  HMMA.16816.F32 R44, R28, R46, R68 ;  /* 0x0000002e1c2c723c */ /* 0x000fe20000001844 */
[----:B------:R-:W-:Y:S05]  /*3480*/  LDSM.16.M88.4 R28, [R207+0x1000] ;  /* 0x00100000cf1c783b */ /* 0x000fea0000000200 */
[-C--:B---3--:R-:W-:Y:S01]  /*3490*/  HMMA.16816.F32 R68, R24, R36.reuse, R12 ;  /* 0x000000241844723c */ /* 0x088fe2000000180c */
[----:B------:R-:W3:Y:S05]  /*34a0*/  LDSM.16.M88.4 R12, [R208+0x4000] ;  /* 0x00400000d00c783b */ /* 0x000eea0000000200 */
[C---:B----4-:R-:W-:Y:S06]  /*34b0*/  HMMA.16816.F32 R84, R8.reuse, R36, R76 ;  /* 0x000000240854723c */ /* 0x050fec000000184c */
[C---:B------:R-:W-:Y:S06]  /*34c0*/  HMMA.16816.F32 R80, R8.reuse, R38, R64 ;  /* 0x000000260850723c */ /* 0x040fec0000001840 */
[----:B------:R-:W-:Y:S06]  /*34d0*/  HMMA.16816.F32 R76, R8, R48, R60 ;  /* 0x00000030084c723c */ /* 0x000fec000000183c */
[----:B------:R-:W-:Y:S06]  /*34e0*/  HMMA.16816.F32 R60, R24, R38, R40 ;  /* 0x00000026183c723c */ /* 0x000fec0000001828 */
[----:B------:R-:W-:Y:S01]  /*34f0*/  HMMA.16816.F32 R72, R8, R50, R32 ;  /* 0x000000320848723c */ /* 0x000fe20000001820 */
[----:B------:R-:W4:Y:S04]  /*3500*/  LDSM.16.M88.4 R8, [R208+0x6000] ;  /* 0x00600000d008783b */ /* 0x000f280000000200 */
[----:B------:R-:W5:Y:S01]  /*3510*/  LDSM.16.M88.4 R32, [R207+0x1800] ;  /* 0x00180000cf20783b */ /* 0x000f620000000200 */
[----:B------:R-:W-:Y:S01]  /*3520*/  HMMA.16816.F32 R64, R24, R48, R88 ;  /* 0x000000301840723c */ /* 0x000fe20000001858 */
[----:B------:R-:W-:-:S05]  /*3530*/  DEPBAR.LE SB0, 0x0 ;  /* 0x000080000000791a */ /* 0x000fca0000000000 */
[----:B------:R-:W-:Y:S06]  /*3540*/  HMMA.16816.F32 R48, R24, R50, R44 ;  /* 0x000000321830723c */ /* 0x000fec000000182c */
[-C--:B-1----:R-:W-:Y:S06]  /*3550*/  HMMA.16816.F32 R24, R20, R56.reuse, R68 ;  /* 0x000000381418723c */ /* 0x082fec0000001844 */
[C---:B--2---:R-:W-:Y:S06]  /*3560*/  HMMA.16816.F32 R44, R16.reuse, R56, R84 ;  /* 0x00000038102c723c */ /* 0x044fec0000001854 */
[-C--:B------:R-:W-:Y:S06]  /*3570*/  HMMA.16816.F32 R40, R16, R58.reuse, R80 ;  /* 0x0000003a1028723c */ /* 0x080fec0000001850 */
[----:B------:R-:W-:Y:S06]  /*3580*/  HMMA.16816.F32 R56, R20, R58, R60 ;  /* 0x0000003a1438723c */ /* 0x000fec000000183c */
[----:B---3--:R-:W-:Y:S06]  /*3590*/  HMMA.16816.F32 R24, R12, R28, R24 ;  /* 0x0000001c0c18723c */ /* 0x008fec0000001818 */
[C---:B------:R-:W-:Y:S06]  /*35a0*/  HMMA.16816.F32 R36, R16.reuse, R52, R76 ;  /* 0x000000341024723c */ /* 0x040fec000000184c */
[----:B------:R-:W-:Y:S06]  /*35b0*/  HMMA.16816.F32 R16, R16, R54, R72 ;  /* 0x000000361010723c */ /* 0x000fec0000001848 */
[C---:B------:R-:W-:Y:S06]  /*35c0*/  HMMA.16816.F32 R60, R20.reuse, R52, R64 ;  /* 0x00000034143c723c */ /* 0x040fec0000001840 */
[----:B------:R-:W-:Y:S01]  /*35d0*/  HMMA.16816.F32 R48, R20, R54, R48 ;  /* 0x000000361430723c */ /* 0x000fe20000001830 */
[----:B------:R-:W-:-:S05]  /*35e0*/  FFMA.FTZ R7, R6, UR21, R25 ;  /* 0x0000001506077c23 */ /* 0x000fca0008010019 */
[C---:B----4-:R-:W-:Y:S06]  /*35f0*/  HMMA.16816.F32 R44, R8.reuse, R28, R44 ;  /* 0x0000001c082c723c */ /* 0x050fec000000182c */
[-C--:B------:R-:W-:Y:S06]  /*3600*/  HMMA.16816.F32 R40, R8, R30.reuse, R40 ;  /* 0x0000001e0828723c */ /* 0x080fec0000001828 */
[----:B------:R-:W-:Y:S06]  /*3610*/  HMMA.16816.F32 R28, R12, R30, R56 ;  /* 0x0000001e0c1c723c */ /* 0x000fec0000001838 */
[----:B-----5:R-:W-:Y:S06]  /*3620*/  HMMA.16816.F32 R52, R8, R34, R16 ;  /* 0x000000220834723c */ /* 0x020fec0000001810 */
[C---:B------:R-:W-:Y:S06]  /*3630*/  HMMA.16816.F32 R16, R12.reuse, R32, R60 ;  /* 0x000000200c10723c */ /* 0x040fec000000183c */
[----:B------:R-:W-:Y:S06]  /*3640*/  HMMA.16816.F32 R12, R12, R34, R48 ;  /* 0x000000220c0c723c */ /* 0x000fec0000001830 */
[----:B------:R-:W-:Y:S01]  /*3650*/  HMMA.16816.F32 R36, R8, R32, R36 ;  /* 0x000000200824723c */ /* 0x000fe20000001824 */
[----:B------:R-:W-:Y:S01]  /*3660*/  FSEL R49, R7, -INF , !P6 ;  /* 0xff80000007317808 */ /* 0x000fe20007000000 */
[----:B------:R-:W-:Y:S01]  /*3670*/  BAR.SYNC.DEFER_BLOCKING 0x0 ;  /* 0x0000000000007b1d */ /* 0x000fe20000010000 */
[----:B------:R-:W-:-:S02]  /*3680*/  ISETP.GE.AND P6, PT, R3, R139, PT ;  /* 0x0000008b0300720c */ /* 0x000fc40003fc6270 */
[----:B------:R-:W-:Y:S02]  /*3690*/  I2FP.F32.S32 R3, R3 ;  /* 0x0000000300037245 */ /* 0x000fe40000201400 */
[C---:B------:R-:W-:Y:S01]  /*36a0*/  FFMA.FTZ R9, R6.reuse, UR21, R27 ;  /* 0x0000001506097c23 */ /* 0x040fe2000801001b */
[C---:B------:R-:W-:Y:S01]  /*36b0*/  FFMA.FTZ R8, R6.reuse, UR21, R45 ;  /* 0x0000001506087c23 */ /* 0x040fe2000801002d */
[----:B------:R-:W-:Y:S01]  /*36c0*/  FFMA.FTZ R6, R6, UR21, R47 ;  /* 0x0000001506067c23 */ /* 0x000fe2000801002f */
[C---:B------:R-:W-:Y:S01]  /*36d0*/  FFMA.FTZ R7, R3.reuse, UR21, R28 ;  /* 0x0000001503077c23 */ /* 0x040fe2000801001c */
[----:B------:R-:W-:Y:S01]  /*36e0*/  FFMA.FTZ R10, R3, UR21, R30 ;  /* 0x00000015030a7c23 */ /* 0x000fe2000801001e */
[----:B------:R-:W-:Y:S01]  /*36f0*/  FSEL R23, R9, -INF , !P5 ;  /* 0xff80000009177808 */ /* 0x000fe20006800000 */
[C---:B------:R-:W-:Y:S01]  /*3700*/  FFMA.FTZ R9, R3.reuse, UR21, R40 ;  /* 0x0000001503097c23 */ /* 0x040fe20008010028 */
[----:B------:R-:W-:Y:S02]  /*3710*/  FSEL R32, R8, -INF , !P3 ;  /* 0xff80000008207808 */ /* 0x000fe40005800000 */
[----:B------:R-:W-:Y:S01]  /*3720*/  FSEL R45, R6, -INF , !P1 ;  /* 0xff800000062d7808 */ /* 0x000fe20004800000 */
[----:B------:R-:W-:Y:S01]  /*3730*/  FFMA.FTZ R6, R3, UR21, R42 ;  /* 0x0000001503067c23 */ /* 0x000fe2000801002a */
[----:B------:R-:W-:Y:S01]  /*3740*/  FSEL R48, R7, -INF , !P0 ;  /* 0xff80000007307808 */ /* 0x000fe20004000000 */
[----:B------:R-:W-:Y:S01]  /*3750*/  VIADD R3, R2, 0x11 ;  /* 0x0000001102037836 */ /* 0x000fe20000000000 */
[----:B------:R-:W-:-:S02]  /*3760*/  ISETP.GE.AND P5, PT, R0, R135, PT ;  /* 0x000000870000720c */ /* 0x000fc40003fa6270 */
[C---:B------:R-:W-:Y:S02]  /*3770*/  ISETP.GE.AND P3, PT, R0.reuse, R138, PT ;  /* 0x0000008a0000720c */ /* 0x040fe40003f66270 */
[C---:B------:R-:W-:Y:S02]  /*3780*/  ISETP.GE.AND P1, PT, R0.reuse, R172, PT ;  /* 0x000000ac0000720c */ /* 0x040fe40003f26270 */
[----:B------:R-:W-:Y:S02]  /*3790*/  ISETP.GE.AND P0, PT, R0, R139, PT ;  /* 0x0000008b0000720c */ /* 0x000fe40003f06270 */
[----:B------:R-:W-:Y:S01]  /*37a0*/  I2FP.F32.S32 R7, R0 ;  /* 0x0000000000077245 */ /* 0x000fe20000201400 */
[----:B------:R-:W-:Y:S01]  /*37b0*/  VIADD R0, R2, 0x10 ;  /* 0x0000001002007836 */ /* 0x000fe20000000000 */
[----:B------:R-:W-:Y:S02]  /*37c0*/  FSEL R42, R6, -INF , !P6 ;  /* 0xff800000062a7808 */ /* 0x000fe40007000000 */
[----:B------:R-:W-:Y:S01]  /*37d0*/  FSEL R22, R10, -INF , !P4 ;  /* 0xff8000000a167808 */ /* 0x000fe20006000000 */
[C---:B------:R-:W-:Y:S01]  /*37e0*/  FFMA.FTZ R8, R7.reuse, UR21, R29 ;  /* 0x0000001507087c23 */ /* 0x040fe2000801001d */
[----:B------:R-:W-:Y:S01]  /*37f0*/  I2FP.F32.S32 R6, R0 ;  /* 0x0000000000067245 */ /* 0x000fe20000201400 */
[----:B------:R-:W-:Y:S01]  /*3800*/  FFMA.FTZ R11, R7, UR21, R31 ;  /* 0x00000015070b7c23 */ /* 0x000fe2000801001f */
[----:B------:R-:W-:Y:S01]  /*3810*/  FSEL R29, R9, -INF , !P2 ;  /* 0xff800000091d7808 */ /* 0x000fe20005000000 */
[C---:B------:R-:W-:Y:S01]  /*3820*/  FFMA.FTZ R9, R7.reuse, UR21, R41 ;  /* 0x0000001507097c23 */ /* 0x040fe20008010029 */
[----:B------:R-:W-:Y:S01]  /*3830*/  FSEL R47, R8, -INF , !P5 ;  /* 0xff800000082f7808 */ /* 0x000fe20006800000 */
[----:B------:R-:W-:Y:S01]  /*3840*/  FFMA.FTZ R7, R7, UR21, R43 ;  /* 0x0000001507077c23 */ /* 0x000fe2000801002b */
[----:B------:R-:W-:Y:S01]  /*3850*/  FFMA.FTZ R8, R6, UR21, R16 ;  /* 0x0000001506087c23 */ /* 0x000fe20008010010 */
[----:B------:R-:W-:-:S02]  /*3860*/  ISETP.GE.AND P4, PT, R0, R135, PT ;  /* 0x000000870000720c */ /* 0x000fc40003f86270 */
        /* <DEDUP_REMOVED lines=9> */
[----:B------:R-:W-:Y:S02]  /*3900*/  ISETP.GE.AND P4, PT, R3, R139, PT ;  /* 0x0000008b0300720c */ /* 0x000fe40003f86270 */
[----:B------:R-:W-:Y:S01]  /*3910*/  I2FP.F32.S32 R7, R3 ;  /* 0x0000000300077245 */ /* 0x000fe20000201400 */
[----:B------:R-:W-:Y:S01]  /*3920*/  FFMA.FTZ R3, R6, UR21, R38 ;  /* 0x0000001506037c23 */ /* 0x000fe20008010026 */
[C---:B------:R-:W-:Y:S02]  /*3930*/  ISETP.GE.AND P2, PT, R0.reuse, R138, PT ;  /* 0x0000008a0000720c */ /* 0x040fe40003f46270 */
[C---:B------:R-:W-:Y:S01]  /*3940*/  ISETP.GE.AND P6, PT, R0.reuse, R172, PT ;  /* 0x000000ac0000720c */ /* 0x040fe20003fc6270 */
[C---:B------:R-:W-:Y:S01]  /*3950*/  FFMA.FTZ R6, R7.reuse, UR21, R17 ;  /* 0x0000001507067c23 */ /* 0x040fe20008010011 */
[----:B------:R-:W-:Y:S01]  /*3960*/  ISETP.GE.AND P5, PT, R0, R139, PT ;  /* 0x0000008b0000720c */ /* 0x000fe20003fa6270 */
[----:B------:R-:W-:Y:S01]  /*3970*/  VIADD R0, R2, 0x18 ;  /* 0x0000001802007836 */ /* 0x000fe20000000000 */
[----:B------:R-:W-:Y:S01]  /*3980*/  FSEL R27, R8, -INF , !P6 ;  /* 0xff800000081b7808 */ /* 0x000fe20007000000 */
[----:B------:R-:W-:Y:S01]  /*3990*/  FFMA.FTZ R10, R7, UR21, R19 ;  /* 0x00000015070a7c23 */ /* 0x000fe20008010013 */
[----:B------:R-:W-:-:S02]  /*39a0*/  FSEL R38, R3, -INF , !P5 ;  /* 0xff80000003267808 */ /* 0x000fc40006800000 */
[----:B------:R-:W-:Y:S02]  /*39b0*/  I2FP.F32.S32 R3, R0 ;  /* 0x0000000000037245 */ /* 0x000fe40000201400 */
[----:B------:R-:W-:Y:S02]  /*39c0*/  FSEL R41, R6, -INF , !P3 ;  /* 0xff80000006297808 */ /* 0x000fe40005800000 */
[----:B------:R-:W-:Y:S01]  /*39d0*/  FSEL R20, R9, -INF , !P2 ;  /* 0xff80000009147808 */ /* 0x000fe20005000000 */
[C---:B------:R-:W-:Y:S01]  /*39e0*/  FFMA.FTZ R6, R3.reuse, UR21, R12 ;  /* 0x0000001503067c23 */ /* 0x040fe2000801000c */
[C---:B------:R-:W-:Y:S01]  /*39f0*/  FFMA.FTZ R11, R3.reuse, UR21, R52 ;  /* 0x00000015030b7c23 */ /* 0x040fe20008010034 */
[C---:B------:R-:W-:Y:S01]  /*3a00*/  FFMA.FTZ R12, R3.reuse, UR21, R14 ;  /* 0x00000015030c7c23 */ /* 0x040fe2000801000e */
[----:B------:R-:W-:Y:S01]  /*3a10*/  FFMA.FTZ R8, R3, UR21, R54 ;  /* 0x0000001503087c23 */ /* 0x000fe20008010036 */
[C---:B------:R-:W-:Y:S01]  /*3a20*/  FFMA.FTZ R9, R7.reuse, UR21, R37 ;  /* 0x0000001507097c23 */ /* 0x040fe20008010025 */
[----:B------:R-:W-:Y:S01]  /*3a30*/  I2FP.F32.S32 R3, R2 ;  /* 0x0000000200037245 */ /* 0x000fe20000201400 */
[----:B------:R-:W-:Y:S01]  /*3a40*/  FFMA.FTZ R7, R7, UR21, R39 ;  /* 0x0000001507077c23 */ /* 0x000fe20008010027 */
[----:B------:R-:W-:-:S02]  /*3a50*/  ISETP.GE.AND P2, PT, R0, R135, PT ;  /* 0x000000870000720c */ /* 0x000fc40003f46270 */
[----:B------:R-:W-:Y:S01]  /*3a60*/  FSEL R16, R10, -INF , !P1 ;  /* 0xff8000000a107808 */ /* 0x000fe20004800000 */
[----:B------:R-:W-:Y:S01]  /*3a70*/  FFMA.FTZ R10, R3, UR21, R26 ;  /* 0x00000015030a7c23 */ /* 0x000fe2000801001a */
[----:B------:R-:W-:Y:S01]  /*3a80*/  FSEL R25, R9, -INF , !P0 ;  /* 0xff80000009197808 */ /* 0x000fe20004000000 */
[----:B------:R-:W-:Y:S01]  /*3a90*/  FFMA.FTZ R9, R3, UR21, R44 ;  /* 0x0000001503097c23 */ /* 0x000fe2000801002c */
[----:B------:R-:W-:Y:S02]  /*3aa0*/  ISETP.GE.AND P0, PT, R2, R138, PT ;  /* 0x0000008a0200720c */ /* 0x000fe40003f06270 */
[----:B------:R-:W-:Y:S02]  /*3ab0*/  FSEL R36, R7, -INF , !P4 ;  /* 0xff80000007247808 */ /* 0x000fe40006000000 */
[----:B------:R-:W-:Y:S01]  /*3ac0*/  FSEL R37, R6, -INF , !P2 ;  /* 0xff80000006257808 */ /* 0x000fe20005000000 */
[C---:B------:R-:W-:Y:S01]  /*3ad0*/  FFMA.FTZ R6, R3.reuse, UR21, R24 ;  /* 0x0000001503067c23 */ /* 0x040fe20008010018 */
[C---:B------:R-:W-:Y:S01]  /*3ae0*/  ISETP.GE.AND P1, PT, R2.reuse, R135, PT ;  /* 0x000000870200720c */ /* 0x040fe20003f26270 */
[----:B------:R-:W-:Y:S01]  /*3af0*/  FFMA.FTZ R3, R3, UR21, R46 ;  /* 0x0000001503037c23 */ /* 0x000fe2000801002e */
[----:B------:R-:W-:-:S02]  /*3b00*/  ISETP.GE.AND P4, PT, R2, R172, PT ;  /* 0x000000ac0200720c */ /* 0x000fc40003f86270 */
[CC--:B------:R-:W-:Y:S01]  /*3b10*/  ISETP.GE.AND P2, PT, R2.reuse, R139.reuse, PT ;  /* 0x0000008b0200720c */ /* 0x0c0fe20003f46270 */
[----:B------:R-:W-:Y:S01]  /*3b20*/  VIADD R2, R2, 0x19 ;  /* 0x0000001902027836 */ /* 0x000fe20000000000 */
[C---:B------:R-:W-:Y:S02]  /*3b30*/  ISETP.GE.AND P6, PT, R0.reuse, R138, PT ;  /* 0x0000008a0000720c */ /* 0x040fe40003fc6270 */
[C---:B------:R-:W-:Y:S02]  /*3b40*/  ISETP.GE.AND P5, PT, R0.reuse, R172, PT ;  /* 0x000000ac0000720c */ /* 0x040fe40003fa6270 */
[----:B------:R-:W-:Y:S02]  /*3b50*/  ISETP.GE.AND P3, PT, R0, R139, PT ;  /* 0x0000008b0000720c */ /* 0x000fe40003f66270 */
[----:B------:R-:W-:Y:S02]  /*3b60*/  FSEL R14, R10, -INF , !P0 ;  /* 0xff8000000a0e7808 */ /* 0x000fe40004000000 */
[----:B------:R-:W-:-:S02]  /*3b70*/  PLOP3.LUT P0, PT, PT, PT, UP0, 0x80, 0x0 ;  /* 0x000000000000781c */ /* 0x000fc40003f0f008 */
[----:B------:R-:W-:Y:S02]  /*3b80*/  FSEL R17, R12, -INF , !P6 ;  /* 0xff8000000c117808 */ /* 0x000fe40007000000 */
        /* <DEDUP_REMOVED lines=8> */
[----:B------:R-:W-:Y:S02]  /*3c10*/  LOP3.LUT R0, R94, R95, RZ, 0xfc, !PT ;  /* 0x0000005f5e007212 */ /* 0x000fe400078efcff */
[----:B------:R-:W-:Y:S01]  /*3c20*/  FSEL R18, R9, -INF , !P4 ;  /* 0xff80000009127808 */ /* 0x000fe20006000000 */
        /* <DEDUP_REMOVED lines=56> */
.L_x_1569:
[----:B------:R-:W-:Y:S05]  /*3fb0*/  BSYNC B0 ;  /* 0x0000000000007941 */ /* 0x000fea0003800000 */
.L_x_1568:
[----:B------:R-:W0:Y:S02]  /*3fc0*/  LDGDEPBAR ;  /* 0x00000000000079af */ /* 0x000e240000000000 */
.L_x_1567:
[----:B------:R-:W-:Y:S01]  /*3fd0*/  FMNMX.FTZ R133, R14, R23, !PT ;  /* 0x000000170e857209 */ /* 0x000fe20007810000 */
[----:B------:R-:W-:Y:S01]  /*3fe0*/  ULDC UR42, c[0x0][0x2ec] ;  /* 0x0000bb00002a7ab9 */ /* 0x000fe20000000800 */
[----:B------:R-:W-:Y:S01]  /*3ff0*/  FMNMX.FTZ R132, R18, R32, !PT ;  /* 0x0000002012847209 */ /* 0x000fe20007810000 */
[----:B------:R-:W-:Y:S01]  /*4000*/  ULOP3.LUT UR5, UR44, UR31, URZ, 0x3c, !UPT ;  /* 0x0000001f2c057292 */ /* 0x000fe2000f8e3c3f */
[----:B------:R-:W-:Y:S01]  /*4010*/  FMNMX.FTZ R133, R22, R133, !PT ;  /* 0x0000008516857209 */ /* 0x000fe20007810000 */
[----:B------:R-:W-:Y:S01]  /*4020*/  IMAD.WIDE.U32 R50, R102, -0x2daee0ad, RZ ;  /* 0xd2511f5366327825 */ /* 0x000fe200078e00ff */
[----:B------:R-:W-:Y:S01]  /*4030*/  FMNMX.FTZ R132, R29, R132, !PT ;  /* 0x000000841d847209 */ /* 0x000fe20007810000 */
[----:B------:R-:W-:Y:S01]  /*4040*/  UIADD3 UR41, UR30, -0x61c88647, URZ ;  /* 0x9e3779b91e297890 */ /* 0x000fe2000fffe03f */
[----:B------:R-:W-:Y:S01]  /*4050*/  FMNMX.FTZ R133, R21, R133, !PT ;  /* 0x0000008515857209 */ /* 0x000fe20007810000 */
[----:B------:R-:W-:Y:S01]  /*4060*/  VIADD R33, R101, 0x4 ;  /* 0x0000000465217836 */ /* 0x000fe20000000000 */
[----:B------:R-:W-:Y:S01]  /*4070*/  FMNMX.FTZ R132, R28, R132, !PT ;  /* 0x000000841c847209 */ /* 0x000fe20007810000 */
[----:B------:R-:W-:Y:S01]  /*4080*/  UIADD3 UR39, UR31, 0x76cf5d0a, URZ ;  /* 0x76cf5d0a1f277890 */ /* 0x000fe2000fffe03f */
[----:B------:R-:W-:Y:S01]  /*4090*/  FMNMX.FTZ R133, R20, R133, !PT ;  /* 0x0000008514857209 */ /* 0x000fe20007810000 */
[----:B--2---:R-:W-:Y:S01]  /*40a0*/  IMAD.WIDE.U32 R12, R33, -0x326172a9, RZ ;  /* 0xcd9e8d57210c7825 */ /* 0x004fe200078e00ff */
[----:B------:R-:W-:Y:S01]  /*40b0*/  FMNMX.FTZ R132, R27, R132, !PT ;  /* 0x000000841b847209 */ /* 0x000fe20007810000 */
[----:B------:R-:W-:Y:S01]  /*40c0*/  UIADD3 UR43, UR31, -0x4498517b, URZ ;  /* 0xbb67ae851f2b7890 */ /* 0x000fe2000fffe03f */
[----:B------:R-:W-:Y:S01]  /*40d0*/  FMNMX.FTZ R133, R16, R133, !PT ;  /* 0x0000008510857209 */ /* 0x000fe20007810000 */
[----:B------:R-:W-:Y:S01]  /*40e0*/  UIADD3 UR40, UR30, 0x3c6ef372, URZ ;  /* 0x3c6ef3721e287890 */ /* 0x000fe2000fffe03f */
[----:B------:R-:W-:Y:S01]  /*40f0*/  FMNMX.FTZ R132, R25, R132, !PT ;  /* 0x0000008419847209 */ /* 0x000fe20007810000 */
[----:B------:R-:W-:Y:S01]  /*4100*/  UIADD3 UR38, UR30, -0x255992d5, URZ ;  /* 0xdaa66d2b1e267890 */ /* 0x000fe2000fffe03f */
[----:B------:R-:W-:Y:S01]  /*4110*/  FMNMX.FTZ R133, R17, R133, !PT ;  /* 0x0000008511857209 */ /* 0x000fe20007810000 */
[----:B------:R-:W-:Y:S01]  /*4120*/  STL.64 [R1+0x60], R50 ;  /* 0x0000603201007387 */ /* 0x000fe20000100a00 */
[----:B------:R-:W-:Y:S01]  /*4130*/  FMNMX.FTZ R132, R24, R132, !PT ;  /* 0x0000008418847209 */ /* 0x000fe20007810000 */
[----:B------:R-:W-:Y:S01]  /*4140*/  UIADD3 UR33, UR31, 0x32370b8f, URZ ;  /* 0x32370b8f1f217890 */ /* 0x000fe2000fffe03f */
[----:B------:R-:W-:Y:S01]  /*4150*/  FMNMX.FTZ R133, R15, R133, !PT ;  /* 0x000000850f857209 */ /* 0x000fe20007810000 */
[----:B------:R-:W-:Y:S01]  /*4160*/  UIADD3 UR32, UR30, 0x78dde6e4, URZ ;  /* 0x78dde6e41e207890 */ /* 0x000fe2000fffe03f */
[----:B------:R-:W-:Y:S01]  /*4170*/  FMNMX.FTZ R132, R19, R132, !PT ;  /* 0x0000008413847209 */ /* 0x000fe20007810000 */
[----:B------:R-:W-:Y:S01]  /*4180*/  UIADD3 UR29, UR31, -0x126145ec, URZ ;  /* 0xed9eba141f1d7890 */ /* 0x000fe2000fffe03f */
[----:B------:R-:W-:Y:S01]  /*4190*/  FMNMX.FTZ R6, R26, R45, !PT ;  /* 0x0000002d1a067209 */ /* 0x000fe20007810000 */
[----:B-1----:R-:W1:Y:S01]  /*41a0*/  SHFL.BFLY PT, R2, R133, 0x2, 0x1f ;  /* 0x0c401f0085027f89 */ /* 0x002e6200000e0000 */
[----:B------:R-:W-:Y:S01]  /*41b0*/  FMNMX.FTZ R8, R34, R49, !PT ;  /* 0x0000003122087209 */ /* 0x000fe20007810000 */
[----:B------:R-:W-:Y:S01]  /*41c0*/  UIADD3 UR10, UR31, -0x56f99767, URZ ;  /* 0xa90668991f0a7890 */ /* 0x000fe2000fffe03f */
[----:B------:R-:W-:Y:S01]  /*41d0*/  LOP3.LUT R10, R96, 0x7ffffffc, RZ, 0xc0, !PT ;  /* 0x7ffffffc600a7812 */ /* 0x000fe200078ec0ff */
[----:B------:R-:W2:Y:S01]  /*41e0*/  SHFL.BFLY PT, R7, R132, 0x2, 0x1f ;  /* 0x0c401f0084077f89 */ /* 0x000ea200000e0000 */
[----:B------:R-:W-:Y:S01]  /*41f0*/  UIADD3 UR11, UR30, 0x1715609d, URZ ;  /* 0x1715609d1e0b7890 */ /* 0x000fe2000fffe03f */
[----:B------:R-:W-:Y:S01]  /*4200*/  LEA R201, R0, UR4, 0x1 ;  /* 0x0000000400c97c11 */ /* 0x000fe2000f8e08ff */
[----:B------:R-:W-:Y:S01]  /*4210*/  ULEA UR4, UR19, UR25, 0x5 ;  /* 0x0000001913047291 */ /* 0x000fe2000f8e283f */
[----:B------:R-:W-:-:S03]  /*4220*/  IMAD.IADD R92, R92, 0x1, -R10 ;  /* 0x000000015c5c7824 */ /* 0x000fc600078e0a0a */
[----:B------:R-:W-:Y:S01]  /*4230*/  LDSM.16.MT88.4 R148, [R201+0xa000] ;  /* 0x00a00000c994783b */ /* 0x000fe20000004200 */
[C-C-:B------:R-:W-:Y:S01]  /*4240*/  IMAD R206, R4.reuse, 0x2, R201.reuse ;  /* 0x0000000204ce7824 */ /* 0x140fe200078e02c9 */
[----:B------:R-:W-:Y:S01]  /*4250*/  UIADD3 UR4, UR4, -0x20, URZ ;  /* 0xffffffe004047890 */ /* 0x000fe2000fffe03f */
[----:B------:R-:W-:Y:S01]  /*4260*/  IMAD R203, R5, 0x2, R201 ;  /* 0x0000000205cb7824 */ /* 0x000fe200078e02c9 */
[----:B------:R-:W-:Y:S02]  /*4270*/  LDSM.16.MT88.4 R80, [R201+0xb800] ;  /* 0x00b80000c950783b */ /* 0x000fe40000004200 */
[----:B------:R-:W-:Y:S01]  /*4280*/  USHF.R.S32.HI UR25, URZ, 0x1f, UR4 ;  /* 0x0000001f3f197899 */ /* 0x000fe20008011404 */
[----:B------:R-:W-:Y:S01]  /*4290*/  IMAD R205, R4, 0x2, R203 ;  /* 0x0000000204cd7824 */ /* 0x000fe200078e02cb */
[----:B------:R-:W-:Y:S04]  /*42a0*/  LDSM.16.MT88.4 R184, [R206+0xa000] ;  /* 0x00a00000ceb8783b */ /* 0x000fe80000004200 */
[----:B------:R-:W-:Y:S01]  /*42b0*/  LDSM.16.MT88.4 R180, [R206+0xa800] ;  /* 0x00a80000ceb4783b */ /* 0x000fe20000004200 */
[----:B-1----:R-:W-:-:S03]  /*42c0*/  FMNMX.FTZ R133, R133, R2, !PT ;  /* 0x0000000285857209 */ /* 0x002fc60007810000 */
[----:B------:R-:W-:Y:S01]  /*42d0*/  LDSM.16.MT88.4 R140, [R203+0xa000] ;  /* 0x00a00000cb8c783b */ /* 0x000fe20000004200 */
[----:B--2---:R-:W-:-:S03]  /*42e0*/  FMNMX.FTZ R132, R132, R7, !PT ;  /* 0x0000000784847209 */ /* 0x004fc60007810000 */
[----:B------:R-:W1:Y:S04]  /*42f0*/  SHFL.BFLY PT, R2, R133, 0x1, 0x1f ;  /* 0x0c201f0085027f89 */ /* 0x000e6800000e0000 */
[----:B------:R-:W2:Y:S04]  /*4300*/  SHFL.BFLY PT, R9, R132, 0x1, 0x1f ;  /* 0x0c201f0084097f89 */ /* 0x000ea800000e0000 */
[----:B------:R-:W-:Y:S04]  /*4310*/  LDSM.16.MT88.4 R112, [R206+0xb800] ;  /* 0x00b80000ce70783b */ /* 0x000fe80000004200 */
[----:B------:R-:W-:Y:S04]  /*4320*/  LDSM.16.MT88.4 R96, [R203+0xb800] ;  /* 0x00b80000cb60783b */ /* 0x000fe80000004200 */
[----:B------:R-:W-:Y:S04]  /*4330*/  LDSM.16.MT88.4 R188, [R203+0xa800] ;  /* 0x00a80000cbbc783b */ /* 0x000fe80000004200 */
[----:B------:R-:W-:Y:S01]  /*4340*/  LDSM.16.MT88.4 R176, [R205+0xa000] ;  /* 0x00a00000cdb0783b */ /* 0x000fe20000004200 */
[----:B-1----:R-:W-:-:S04]  /*4350*/  FMNMX.FTZ R133, R133, R2, !PT ;  /* 0x0000000285857209 */ /* 0x002fc80007810000 */
[C---:B------:R-:W-:Y:S01]  /*4360*/  FSETP.NEU.FTZ.AND P1, PT, R133.reuse, -INF , PT ;  /* 0xff8000008500780b */ /* 0x040fe20003f3d000 */
[----:B------:R-:W-:Y:S01]  /*4370*/  FMUL.FTZ R2, R133, UR42 ;  /* 0x0000002a85027c20 */ /* 0x000fe20008410000 */
[----:B--2---:R-:W-:-:S04]  /*4380*/  FMNMX.FTZ R132, R132, R9, !PT ;  /* 0x0000000984847209 */ /* 0x004fc80007810000 */
[----:B------:R-:W-:Y:S02]  /*4390*/  FSEL R2, R2, RZ, P1 ;  /* 0x000000ff02027208 */ /* 0x000fe40000800000 */
[----:B------:R-:W-:-:S03]  /*43a0*/  FSETP.NEU.FTZ.AND P1, PT, R132, -INF , PT ;  /* 0xff8000008400780b */ /* 0x000fc60003f3d000 */
[--C-:B------:R-:W-:Y:S01]  /*43b0*/  FFMA.FTZ R3, R14, UR42, -R2.reuse ;  /* 0x0000002a0e037c23 */ /* 0x100fe20008010802 */
[--C-:B------:R-:W-:Y:S01]  /*43c0*/  FFMA.FTZ R7, R16, UR42, -R2.reuse ;  /* 0x0000002a10077c23 */ /* 0x100fe20008010802 */
[----:B------:R-:W-:Y:S02]  /*43d0*/  LOP3.LUT R14, R100, UR30, RZ, 0x3c, !PT ;  /* 0x0000001e640e7c12 */ /* 0x000fe4000f8e3cff */
[----:B------:R1:W-:Y:S02]  /*43e0*/  MUFU.EX2 R107, R3 ;  /* 0x00000003006b7308 */ /* 0x0003e40000000800 */
[----:B------:R-:W-:Y:S01]  /*43f0*/  LOP3.LUT R9, R13, R14, RZ, 0x3c, !PT ;  /* 0x0000000e0d097212 */ /* 0x000fe200078e3cff */
[----:B------:R-:W-:Y:S04]  /*4400*/  STL [R1+0xd4], R14 ;  /* 0x0000d40e01007387 */ /* 0x000fe80000100800 */
[----:B------:R-:W-:Y:S01]  /*4410*/  STL [R1+0xcc], R33 ;  /* 0x0000cc2101007387 */ /* 0x000fe20000100800 */
[----:B------:R2:W-:Y:S01]  /*4420*/  MUFU.EX2 R68, R7 ;  /* 0x0000000700447308 */ /* 0x0005e20000000800 */
[----:B-1----:R-:W-:Y:S01]  /*4430*/  FMNMX.FTZ R3, R42, R6, !PT ;  /* 0x000000062a037209 */ /* 0x002fe20007810000 */
[----:B------:R-:W-:-:S03]  /*4440*/  FFMA.FTZ R6, R23, UR42, -R2 ;  /* 0x0000002a17067c23 */ /* 0x000fc60008010802 */
[----:B------:R-:W-:-:S03]  /*4450*/  FMNMX.FTZ R3, R40, R3, !PT ;  /* 0x0000000328037209 */ /* 0x000fc60007810000 */
[----:B------:R1:W-:Y:S01]  /*4460*/  MUFU.EX2 R103, R6 ;  /* 0x0000000600677308 */ /* 0x0003e20000000800 */
[----:B--2---:R-:W-:Y:S01]  /*4470*/  FMNMX.FTZ R7, R48, R8, !PT ;  /* 0x0000000830077209 */ /* 0x004fe20007810000 */
[----:B------:R-:W-:-:S06]  /*4480*/  FFMA.FTZ R8, R15, UR42, -R2 ;  /* 0x0000002a0f087c23 */ /* 0x000fcc0008010802 */
[----:B------:R2:W-:Y:S01]  /*4490*/  MUFU.EX2 R46, R8 ;  /* 0x00000008002e7308 */ /* 0x0005e20000000800 */
[----:B-1----:R-:W-:Y:S01]  /*44a0*/  FMNMX.FTZ R6, R38, R3, !PT ;  /* 0x0000000326067209 */ /* 0x002fe20007810000 */
[----:B------:R-:W-:Y:S01]  /*44b0*/  FFMA.FTZ R3, R22, UR42, -R2 ;  /* 0x0000002a16037c23 */ /* 0x000fe20008010802 */
[----:B------:R-:W-:Y:S02]  /*44c0*/  IMAD.WIDE.U32 R22, R101, -0x326172a9, RZ ;  /* 0xcd9e8d5765167825 */ /* 0x000fe400078e00ff */
[----:B------:R-:W-:-:S03]  /*44d0*/  FMNMX.FTZ R6, R36, R6, !PT ;  /* 0x0000000624067209 */ /* 0x000fc60007810000 */
[----:B------:R1:W-:Y:S01]  /*44e0*/  MUFU.EX2 R122, R3 ;  /* 0x00000003007a7308 */ /* 0x0003e20000000800 */
[----:B------:R-:W-:Y:S01]  /*44f0*/  STL.64 [R1+0xf0], R22 ;  /* 0x0000f01601007387 */ /* 0x000fe20000100a00 */
[----:B--2---:R-:W-:-:S05]  /*4500*/  LOP3.LUT R8, R23, R14, RZ, 0x3c, !PT ;  /* 0x0000000e17087212 */ /* 0x004fca00078e3cff */
[----:B------:R-:W-:-:S05]  /*4510*/  IMAD.WIDE.U32 R72, R8, -0x2daee0ad, RZ ;  /* 0xd2511f5308487825 */ /* 0x000fca00078e00ff */
[----:B------:R-:W-:Y:S01]  /*4520*/  STL.64 [R1+0x68], R72 ;  /* 0x0000684801007387 */ /* 0x000fe20000100a00 */
[----:B-1----:R-:W-:Y:S01]  /*4530*/  FMNMX.FTZ R3, R35, R6, !PT ;  /* 0x0000000623037209 */ /* 0x002fe20007810000 */
[----:B------:R-:W-:-:S03]  /*4540*/  FFMA.FTZ R6, R21, UR42, -R2 ;  /* 0x0000002a15067c23 */ /* 0x000fc60008010802 */
[----:B------:R-:W-:Y:S01]  /*4550*/  FMNMX.FTZ R3, R30, R3, !PT ;  /* 0x000000031e037209 */ /* 0x000fe20007810000 */
[----:B------:R1:W-:Y:S04]  /*4560*/  MUFU.EX2 R166, R6 ;  /* 0x0000000600a67308 */ /* 0x0003e80000000800 */
[----:B------:R-:W2:Y:S01]  /*4570*/  SHFL.BFLY PT, R11, R3, 0x2, 0x1f ;  /* 0x0c401f00030b7f89 */ /* 0x000ea200000e0000 */
[----:B-1----:R-:W-:-:S04]  /*4580*/  FFMA.FTZ R6, R20, UR42, -R2 ;  /* 0x0000002a14067c23 */ /* 0x002fc80008010802 */
[----:B------:R1:W-:Y:S01]  /*4590*/  MUFU.EX2 R250, R6 ;  /* 0x0000000600fa7308 */ /* 0x0003e20000000800 */
[----:B--2---:R-:W-:-:S05]  /*45a0*/  FMNMX.FTZ R11, R3, R11, !PT ;  /* 0x0000000b030b7209 */ /* 0x004fca0007810000 */
[----:B------:R-:W-:Y:S01]  /*45b0*/  SHFL.BFLY PT, R13, R11, 0x1, 0x1f ;  /* 0x0c201f000b0d7f89 */ /* 0x000fe200000e0000 */
[----:B-1----:R-:W-:-:S05]  /*45c0*/  LOP3.LUT R6, R51, UR5, RZ, 0x3c, !PT ;  /* 0x0000000533067c12 */ /* 0x002fca000f8e3cff */
[----:B------:R-:W-:-:S04]  /*45d0*/  IMAD.WIDE.U32 R20, R6, -0x326172a9, RZ ;  /* 0xcd9e8d5706147825 */ /* 0x000fc800078e00ff */
[----:B------:R-:W-:Y:S01]  /*45e0*/  FFMA.FTZ R6, R17, UR42, -R2 ;  /* 0x0000002a11067c23 */ /* 0x000fe20008010802 */
[----:B------:R-:W-:-:S03]  /*45f0*/  IMAD.WIDE.U32 R16, R33, -0x326172a9, RZ ;  /* 0xcd9e8d5721107825 */ /* 0x000fc600078e00ff */
[----:B------:R1:W-:Y:S01]  /*4600*/  MUFU.EX2 R64, R6 ;  /* 0x0000000600407308 */ /* 0x0003e20000000800 */
[C---:B------:R-:W-:Y:S01]  /*4610*/  LOP3.LUT R12, R21.reuse, UR41, R12, 0x96, !PT ;  /* 0x00000029150c7c12 */ /* 0x040fe2000f8e960c */
[----:B------:R-:W-:Y:S04]  /*4620*/  STL.64 [R1+0xb0], R16 ;  /* 0x0000b01001007387 */ /* 0x000fe80000100a00 */
[----:B------:R-:W-:Y:S01]  /*4630*/  IMAD.WIDE.U32 R58, R12, -0x2daee0ad, RZ ;  /* 0xd2511f530c3a7825 */ /* 0x000fe200078e00ff */
[----:B------:R-:W-:-:S05]  /*4640*/  LOP3.LUT R12, R21, UR41, R22, 0x96, !PT ;  /* 0x00000029150c7c12 */ /* 0x000fca000f8e9616 */
[----:B------:R-:W-:Y:S01]  /*4650*/  IMAD.WIDE.U32 R52, R12, -0x2daee0ad, RZ ;  /* 0xd2511f530c347825 */ /* 0x000fe200078e00ff */
[----:B-1----:R-:W-:-:S03]  /*4660*/  FMNMX.FTZ R6, R47, R7, !PT ;  /* 0x000000072f067209 */ /* 0x002fc60007810000 */
[----:B------:R-:W-:Y:S01]  /*4670*/  FMUL.FTZ R7, R132, UR42 ;  /* 0x0000002a84077c20 */ /* 0x000fe20008410000 */
[----:B------:R-:W-:-:S04]  /*4680*/  FMNMX.FTZ R6, R43, R6, !PT ;  /* 0x000000062b067209 */ /* 0x000fc80007810000 */
[----:B------:R-:W-:Y:S02]  /*4690*/  FSEL R2, R7, RZ, P1 ;  /* 0x000000ff07027208 */ /* 0x000fe40000800000 */
[----:B------:R-:W-:-:S03]  /*46a0*/  FMNMX.FTZ R3, R41, R6, !PT ;  /* 0x0000000629037209 */ /* 0x000fc60007810000 */
[--C-:B------:R-:W-:Y:S01]  /*46b0*/  FFMA.FTZ R6, R18, UR42, -R2.reuse ;  /* 0x0000002a12067c23 */ /* 0x100fe20008010802 */
[----:B------:R-:W-:Y:S01]  /*46c0*/  FMNMX.FTZ R3, R37, R3, !PT ;  /* 0x0000000325037209 */ /* 0x000fe20007810000 */
[----:B------:R-:W-:Y:S02]  /*46d0*/  FFMA.FTZ R8, R28, UR42, -R2 ;  /* 0x0000002a1c087c23 */ /* 0x000fe40008010802 */
[----:B------:R1:W-:Y:S01]  /*46e0*/  MUFU.EX2 R102, R6 ;  /* 0x0000000600667308 */ /* 0x0003e20000000800 */
[----:B------:R-:W-:-:S05]  /*46f0*/  FMNMX.FTZ R3, R31, R3, !PT ;  /* 0x000000031f037209 */ /* 0x000fca0007810000 */
[----:B------:R-:W2:Y:S02]  /*4700*/  SHFL.BFLY PT, R134, R3, 0x2, 0x1f ;  /* 0x0c401f0003867f89 */ /* 0x000ea400000e0000 */
[----:B------:R3:W-:Y:S01]  /*4710*/  MUFU.EX2 R165, R8 ;  /* 0x0000000800a57308 */ /* 0x0007e20000000800 */
[----:B-1----:R-:W-:-:S04]  /*4720*/  IMAD.WIDE.U32 R6, R9, -0x2daee0ad, RZ ;  /* 0xd2511f5309067825 */ /* 0x002fc800078e00ff */
[----:B------:R-:W-:-:S04]  /*4730*/  FFMA.FTZ R9, R32, UR42, -R2 ;  /* 0x0000002a20097c23 */ /* 0x000fc80008010802 */
[----:B------:R1:W-:Y:S01]  /*4740*/  MUFU.EX2 R101, R9 ;  /* 0x0000000900657308 */ /* 0x0003e20000000800 */
[----:B------:R-:W-:Y:S01]  /*4750*/  LOP3.LUT R10, R7, UR43, R50, 0x96, !PT ;  /* 0x0000002b070a7c12 */ /* 0x000fe2000f8e9632 */
[--C-:B------:R-:W-:Y:S01]  /*4760*/  FFMA.FTZ R7, R29, UR42, -R2.reuse ;  /* 0x0000002a1d077c23 */ /* 0x100fe20008010802 */
[----:B---3--:R-:W-:-:S05]  /*4770*/  FFMA.FTZ R8, R24, UR42, -R2 ;  /* 0x0000002a18087c23 */ /* 0x008fca0008010802 */
[----:B------:R3:W-:Y:S01]  /*4780*/  MUFU.EX2 R121, R7 ;  /* 0x0000000700797308 */ /* 0x0007e20000000800 */
[----:B--2---:R-:W-:Y:S02]  /*4790*/  FMNMX.FTZ R134, R3, R134, !PT ;  /* 0x0000008603867209 */ /* 0x004fe40007810000 */
[----:B------:R-:W-:-:S03]  /*47a0*/  FMNMX.FTZ R3, R11, R13, !PT ;  /* 0x0000000d0b037209 */ /* 0x000fc60007810000 */
[----:B------:R-:W2:Y:S01]  /*47b0*/  SHFL.BFLY PT, R18, R134, 0x1, 0x1f ;  /* 0x0c201f0086127f89 */ /* 0x000ea200000e0000 */
[----:B------:R-:W-:Y:S01]  /*47c0*/  FSETP.NEU.FTZ.AND P1, PT, R3, -INF , PT ;  /* 0xff8000000300780b */ /* 0x000fe20003f3d000 */
[----:B------:R-:W-:Y:S01]  /*47d0*/  MUFU.EX2 R65, R8 ;  /* 0x0000000800417308 */ /* 0x000fe20000000800 */
[----:B-1----:R-:W-:Y:S02]  /*47e0*/  LOP3.LUT R9, R59, UR39, R6, 0x96, !PT ;  /* 0x000000273b097c12 */ /* 0x002fe4000f8e9606 */
[----:B------:R-:W-:-:S03]  /*47f0*/  LOP3.LUT R6, R73, UR43, R50, 0x96, !PT ;  /* 0x0000002b49067c12 */ /* 0x000fc6000f8e9632 */
[----:B------:R-:W-:Y:S01]  /*4800*/  IMAD.WIDE.U32 R54, R9, -0x326172a9, RZ ;  /* 0xcd9e8d5709367825 */ /* 0x000fe200078e00ff */
[----:B------:R-:W-:-:S03]  /*4810*/  LOP3.LUT R9, R21, UR41, R16, 0x96, !PT ;  /* 0x0000002915097c12 */ /* 0x000fc6000f8e9610 */
[----:B------:R-:W-:-:S04]  /*4820*/  IMAD.WIDE.U32 R236, R6, -0x326172a9, RZ ;  /* 0xcd9e8d5706ec7825 */ /* 0x000fc800078e00ff */
[----:B---3--:R-:W-:Y:S01]  /*4830*/  IMAD.WIDE.U32 R6, R10, -0x326172a9, RZ ;  /* 0xcd9e8d570a067825 */ /* 0x008fe200078e00ff */
[----:B------:R-:W-:Y:S02]  /*4840*/  LOP3.LUT R10, R237, UR40, R20, 0x96, !PT ;  /* 0x00000028ed0a7c12 */ /* 0x000fe4000f8e9614 */
[----:B------:R-:W-:-:S03]  /*4850*/  LOP3.LUT R39, R55, UR38, R6, 0x96, !PT ;  /* 0x0000002637277c12 */ /* 0x000fc6000f8e9606 */
[----:B------:R-:W-:Y:S01]  /*4860*/  IMAD.WIDE.U32 R56, R10, -0x2daee0ad, RZ ;  /* 0xd2511f530a387825 */ /* 0x000fe200078e00ff */
[----:B------:R-:W-:-:S03]  /*4870*/  LOP3.LUT R15, R7, UR40, R20, 0x96, !PT ;  /* 0x00000028070f7c12 */ /* 0x000fc6000f8e9614 */
[--C-:B------:R-:W-:Y:S01]  /*4880*/  FFMA.FTZ R7, R27, UR42, -R2.reuse ;  /* 0x0000002a1b077c23 */ /* 0x100fe20008010802 */
[----:B------:R-:W-:Y:S01]  /*4890*/  LOP3.LUT R6, R17, R14, RZ, 0x3c, !PT ;  /* 0x0000000e11067212 */ /* 0x000fe200078e3cff */
[----:B------:R-:W-:Y:S01]  /*48a0*/  FFMA.FTZ R14, R19, UR42, -R2 ;  /* 0x0000002a130e7c23 */ /* 0x000fe20008010802 */
[----:B------:R-:W-:Y:S01]  /*48b0*/  IMAD.WIDE.U32 R16, R9, -0x2daee0ad, RZ ;  /* 0xd2511f5309107825 */ /* 0x000fe200078e00ff */
[----:B------:R1:W-:Y:S01]  /*48c0*/  MUFU.EX2 R69, R7 ;  /* 0x0000000700457308 */ /* 0x0003e20000000800 */
[----:B------:R-:W-:Y:S02]  /*48d0*/  LOP3.LUT R12, R57, UR33, R52, 0x96, !PT ;  /* 0x00000021390c7c12 */ /* 0x000fe4000f8e9634 */
[----:B------:R-:W-:Y:S01]  /*48e0*/  IMAD.WIDE.U32 R20, R6, -0x2daee0ad, RZ ;  /* 0xd2511f5306147825 */ /* 0x000fe200078e00ff */
[----:B------:R-:W-:Y:S02]  /*48f0*/  LOP3.LUT R6, R53, UR39, R72, 0x96, !PT ;  /* 0x0000002735067c12 */ /* 0x000fe4000f8e9648 */
[----:B--2---:R-:W-:Y:S01]  /*4900*/  FMNMX.FTZ R134, R134, R18, !PT ;  /* 0x0000001286867209 */ /* 0x004fe20007810000 */
[----:B------:R-:W-:Y:S01]  /*4910*/  IMAD.WIDE.U32 R32, R15, -0x2daee0ad, RZ ;  /* 0xd2511f530f207825 */ /* 0x000fe200078e00ff */
[----:B------:R-:W-:Y:S01]  /*4920*/  LOP3.LUT R11, R21, UR43, R50, 0x96, !PT ;  /* 0x0000002b150b7c12 */ /* 0x000fe2000f8e9632 */
[----:B------:R2:W-:Y:S01]  /*4930*/  STL.64 [R1+0xa8], R20 ;  /* 0x0000a81401007387 */ /* 0x0005e20000100a00 */
[----:B------:R-:W-:Y:S01]  /*4940*/  LOP3.LUT R9, R17, UR39, R20, 0x96, !PT ;  /* 0x0000002711097c12 */ /* 0x000fe2000f8e9614 */
[----:B------:R-:W-:Y:S01]  /*4950*/  IMAD.WIDE.U32 R12, R12, -0x326172a9, RZ ;  /* 0xcd9e8d570c0c7825 */ /* 0x000fe200078e00ff */
[----:B------:R-:W-:Y:S01]  /*4960*/  LOP3.LUT R15, R33, UR33, R16, 0x96, !PT ;  /* 0x00000021210f7c12 */ /* 0x000fe2000f8e9610 */
[----:B------:R-:W-:Y:S02]  /*4970*/  MUFU.EX2 R66, R14 ;  /* 0x0000000e00427308 */ /* 0x000fe40000000800 */
[----:B------:R-:W-:-:S04]  /*4980*/  IMAD.WIDE.U32 R22, R11, -0x326172a9, RZ ;  /* 0xcd9e8d570b167825 */ /* 0x000fc800078e00ff */
[----:B-1----:R-:W-:Y:S01]  /*4990*/  FFMA.FTZ R7, R25, UR42, -R2 ;  /* 0x0000002a19077c23 */ /* 0x002fe20008010802 */
[----:B------:R-:W-:Y:S01]  /*49a0*/  FMUL.FTZ R2, R3, UR42 ;  /* 0x0000002a03027c20 */ /* 0x000fe20008410000 */
[----:B------:R1:W-:Y:S02]  /*49b0*/  STL.64 [R1+0xa0], R22 ;  /* 0x0000a01601007387 */ /* 0x0003e40000100a00 */
[----:B------:R3:W-:Y:S02]  /*49c0*/  MUFU.EX2 R44, R7 ;  /* 0x00000007002c7308 */ /* 0x0007e40000000800 */
[----:B------:R-:W-:Y:S02]  /*49d0*/  FSEL R2, R2, RZ, P1 ;  /* 0x000000ff02027208 */ /* 0x000fe40000800000 */
[----:B------:R-:W-:Y:S01]  /*49e0*/  FSETP.NEU.FTZ.AND P1, PT, R134, -INF , PT ;  /* 0xff8000008600780b */ /* 0x000fe20003f3d000 */
[----:B--2---:R-:W-:-:S04]  /*49f0*/  IMAD.WIDE.U32 R20, R9, -0x326172a9, RZ ;  /* 0xcd9e8d5709147825 */ /* 0x004fc800078e00ff */
[----:B---3--:R-:W-:Y:S01]  /*4a00*/  IMAD.WIDE.U32 R6, R6, -0x326172a9, RZ ;  /* 0xcd9e8d5706067825 */ /* 0x008fe200078e00ff */
[----:B------:R-:W-:Y:S02]  /*4a10*/  LOP3.LUT R8, R21, UR38, R22, 0x96, !PT ;  /* 0x0000002615087c12 */ /* 0x000fe4000f8e9616 */
[----:B------:R-:W-:Y:S01]  /*4a20*/  LOP3.LUT R16, R13, UR32, R6, 0x96, !PT ;  /* 0x000000200d107c12 */ /* 0x000fe2000f8e9606 */
[----:B------:R-:W-:Y:S01]  /*4a30*/  FFMA.FTZ R6, R26, UR42, -R2 ;  /* 0x0000002a1a067c23 */ /* 0x000fe20008010802 */
[----:B------:R-:W-:Y:S01]  /*4a40*/  LOP3.LUT R10, R7, UR38, R236, 0x96, !PT ;  /* 0x00000026070a7c12 */ /* 0x000fe2000f8e96ec */
[----:B------:R-:W-:-:S04]  /*4a50*/  IMAD.WIDE.U32 R8, R8, -0x2daee0ad, RZ ;  /* 0xd2511f5308087825 */ /* 0x000fc800078e00ff */
[----:B------:R-:W-:Y:S01]  /*4a60*/  FFMA.FTZ R13, R35, UR42, -R2 ;  /* 0x0000002a230d7c23 */ /* 0x000fe20008010802 */
[----:B------:R2:W-:Y:S01]  /*4a70*/  MUFU.EX2 R106, R6 ;  /* 0x00000006006a7308 */ /* 0x0005e20000000800 */
[----:B------:R-:W-:Y:S01]  /*4a80*/  IMAD.WIDE.U32 R10, R10, -0x2daee0ad, RZ ;  /* 0xd2511f530a0a7825 */ /* 0x000fe200078e00ff */
[----:B------:R-:W-:-:S03]  /*4a90*/  LOP3.LUT R18, R9, UR29, R32, 0x96, !PT ;  /* 0x0000001d09127c12 */ /* 0x000fc6000f8e9620 */
[----:B------:R-:W-:Y:S01]  /*4aa0*/  IMAD.WIDE.U32 R16, R16, -0x2daee0ad, RZ ;  /* 0xd2511f5310107825 */ /* 0x000fe200078e00ff */
[----:B------:R-:W-:-:S03]  /*4ab0*/  LOP3.LUT R14, R11, UR29, R56, 0x96, !PT ;  /* 0x0000001d0b0e7c12 */ /* 0x000fc6000f8e9638 */
[----:B------:R-:W-:Y:S01]  /*4ac0*/  FFMA.FTZ R11, R42, UR42, -R2 ;  /* 0x0000002a2a0b7c23 */ /* 0x000fe20008010802 */
[----:B------:R-:W-:Y:S01]  /*4ad0*/  MUFU.EX2 R252, R13 ;  /* 0x0000000d00fc7308 */ /* 0x000fe20000000800 */
[----:B------:R-:W-:Y:S01]  /*4ae0*/  IMAD.WIDE.U32 R18, R18, -0x326172a9, RZ ;  /* 0xcd9e8d5712127825 */ /* 0x000fe200078e00ff */
[----:B------:R-:W-:-:S03]  /*4af0*/  LOP3.LUT R17, R17, UR10, R10, 0x96, !PT ;  /* 0x0000000a11117c12 */ /* 0x000fc6000f8e960a */
[----:B--2---:R-:W-:-:S03]  /*4b00*/  FFMA.FTZ R6, R45, UR42, -R2 ;  /* 0x0000002a2d067c23 */ /* 0x004fc60008010802 */
[----:B------:R-:W-:Y:S08]  /*4b10*/  MUFU.EX2 R119, R11 ;  /* 0x0000000b00777308 */ /* 0x000ff00000000800 */
[----:B------:R2:W3:Y:S02]  /*4b20*/  MUFU.EX2 R105, R6 ;  /* 0x0000000600697308 */ /* 0x0004e40000000800 */
[----:B--2---:R-:W-:-:S04]  /*4b30*/  IMAD.WIDE.U32 R6, R15, -0x326172a9, RZ ;  /* 0xcd9e8d570f067825 */ /* 0x004fc800078e00ff */
[----:B------:R-:W-:Y:S01]  /*4b40*/  IMAD.WIDE.U32 R14, R14, -0x326172a9, RZ ;  /* 0xcd9e8d570e0e7825 */ /* 0x000fe200078e00ff */
[----:B------:R-:W-:-:S03]  /*4b50*/  LOP3.LUT R9, R7, UR32, R20, 0x96, !PT ;  /* 0x0000002007097c12 */ /* 0x000fc6000f8e9614 */
[----:B------:R-:W-:Y:S01]  /*4b60*/  FFMA.FTZ R7, R40, UR42, -R2 ;  /* 0x0000002a28077c23 */ /* 0x000fe20008010802 */
[----:B------:R-:W-:Y:S01]  /*4b70*/  LOP3.LUT R20, R15, UR11, R12, 0x96, !PT ;  /* 0x0000000b0f147c12 */ /* 0x000fe2000f8e960c */
[----:B------:R-:W-:-:S04]  /*4b80*/  IMAD.WIDE.U32 R10, R9, -0x2daee0ad, RZ ;  /* 0xd2511f53090a7825 */ /* 0x000fc800078e00ff */
[----:B------:R-:W-:Y:S01]  /*4b90*/  FMUL.FTZ R9, R134, UR42 ;  /* 0x0000002a86097c20 */ /* 0x000fe20008410000 */
[----:B------:R-:W-:Y:S01]  /*4ba0*/  LOP3.LUT R15, R19, UR11, R6, 0x96, !PT ;  /* 0x0000000b130f7c12 */ /* 0x000fe2000f8e9606 */
[----:B------:R2:W-:Y:S01]  /*4bb0*/  MUFU.EX2 R164, R7 ;  /* 0x0000000700a47308 */ /* 0x0005e20000000800 */
[----:B------:R-:W-:Y:S01]  /*4bc0*/  LOP3.LUT R19, R11, UR10, R8, 0x96, !PT ;  /* 0x0000000a0b137c12 */ /* 0x000fe2000f8e9608 */
[----:B------:R-:W-:Y:S01]  /*4bd0*/  FFMA.FTZ R11, R36, UR42, -R2 ;  /* 0x0000002a240b7c23 */ /* 0x000fe20008010802 */
[----:B------:R-:W-:Y:S01]  /*4be0*/  FSEL R6, R9, RZ, P1 ;  /* 0x000000ff09067208 */ /* 0x000fe20000800000 */
[----:B------:R-:W-:-:S04]  /*4bf0*/  IMAD.WIDE.U32 R8, R17, -0x326172a9, RZ ;  /* 0xcd9e8d5711087825 */ /* 0x000fc800078e00ff */
        /* <DEDUP_REMOVED lines=8> */
[----:B------:R-:W-:Y:S01]  /*4c80*/  LOP3.LUT R12, R9, UR24, R14, 0x96, !PT ;  /* 0x00000018090c7c12 */ /* 0x000fe2000f8e960e */
[----:B--2---:R-:W-:Y:S01]  /*4c90*/  FFMA.FTZ R7, R38, UR42, -R2 ;  /* 0x0000002a26077c23 */ /* 0x004fe20008010802 */
[----:B------:R-:W-:Y:S01]  /*4ca0*/  FFMA.FTZ R38, R31, UR42, -R6 ;  /* 0x0000002a1f267c23 */ /* 0x000fe20008010806 */
[----:B------:R-:W-:Y:S01]  /*4cb0*/  LOP3.LUT R21, R8, 0xffff, RZ, 0xc0, !PT ;  /* 0x0000ffff08157812 */ /* 0x000fe200078ec0ff */
[----:B------:R-:W-:Y:S01]  /*4cc0*/  FFMA.FTZ R2, R30, UR42, -R2 ;  /* 0x0000002a1e027c23 */ /* 0x000fe20008010802 */
[----:B------:R2:W-:Y:S01]  /*4cd0*/  MUFU.EX2 R167, R7 ;  /* 0x0000000700a77308 */ /* 0x0005e20000000800 */
[----:B------:R-:W-:Y:S01]  /*4ce0*/  LOP3.LUT R24, R8, 0xff, RZ, 0xc0, !PT ;  /* 0x000000ff08187812 */ /* 0x000fe200078ec0ff */
[----:B------:R-:W4:Y:S01]  /*4cf0*/  LDSM.16.MT88.4 R48, [R201+0xa800] ;  /* 0x00a80000c930783b */ /* 0x000f220000004200 */
[----:B-1----:R-:W-:-:S05]  /*4d00*/  SHF.R.U32.HI R22, RZ, 0x10, R8 ;  /* 0x00000010ff167819 */ /* 0x002fca0000011608 */
[----:B------:R1:W-:Y:S08]  /*4d10*/  MUFU.EX2 R251, R2 ;  /* 0x0000000200fb7308 */ /* 0x0003f00000000800 */
[----:B------:R5:W-:Y:S01]  /*4d20*/  MUFU.EX2 R118, R25 ;  /* 0x0000001900767308 */ /* 0x000be20000000800 */
[----:B--2---:R-:W-:Y:S01]  /*4d30*/  IMAD.WIDE.U32 R6, R20, -0x2daee0ad, RZ ;  /* 0xd2511f5314067825 */ /* 0x004fe200078e00ff */
[----:B------:R-:W-:-:S03]  /*4d40*/  SHF.R.U32.HI R20, RZ, 0x18, R8 ;  /* 0x00000018ff147819 */ /* 0x000fc60000011608 */
[----:B------:R-:W-:Y:S01]  /*4d50*/  IMAD.WIDE.U32 R8, R15, -0x2daee0ad, RZ ;  /* 0xd2511f530f087825 */ /* 0x000fe200078e00ff */
[----:B------:R-:W-:Y:S02]  /*4d60*/  LOP3.LUT R11, R7, UR28, R16, 0x96, !PT ;  /* 0x0000001c070b7c12 */ /* 0x000fe4000f8e9610 */
[C---:B------:R-:W-:Y:S01]  /*4d70*/  LOP3.LUT R13, R6.reuse, 0xffff, RZ, 0xc0, !PT ;  /* 0x0000ffff060d7812 */ /* 0x040fe200078ec0ff */
[----:B------:R2:W-:Y:S01]  /*4d80*/  MUFU.EX2 R116, R27 ;  /* 0x0000001b00747308 */ /* 0x0005e20000000800 */
[----:B------:R-:W-:Y:S02]  /*4d90*/  LOP3.LUT R26, R6, 0xff, RZ, 0xc0, !PT ;  /* 0x000000ff061a7812 */ /* 0x000fe400078ec0ff */
[--C-:B------:R-:W-:Y:S02]  /*4da0*/  SHF.R.U32.HI R17, RZ, 0x10, R6.reuse ;  /* 0x00000010ff117819 */ /* 0x100fe40000011606 */
[----:B------:R-:W-:Y:S01]  /*4db0*/  SHF.R.U32.HI R23, RZ, 0x18, R6 ;  /* 0x00000018ff177819 */ /* 0x000fe20000011606 */
[----:B------:R-:W-:Y:S01]  /*4dc0*/  IMAD.WIDE.U32 R6, R19, -0x326172a9, RZ ;  /* 0xcd9e8d5713067825 */ /* 0x000fe200078e00ff */
[----:B------:R-:W-:Y:S01]  /*4dd0*/  LOP3.LUT R10, R9, UR28, R10, 0x96, !PT ;  /* 0x0000001c090a7c12 */ /* 0x000fe2000f8e960a */
[----:B------:R-:W-:Y:S01]  /*4de0*/  MUFU.EX2 R117, R28 ;  /* 0x0000001c00757308 */ /* 0x000fe20000000800 */
[----:B------:R-:W-:-:S02]  /*4df0*/  LOP3.LUT R14, R8, 0xffff, RZ, 0xc0, !PT ;  /* 0x0000ffff080e7812 */ /* 0x000fc400078ec0ff */
[----:B------:R-:W-:Y:S02]  /*4e00*/  LOP3.LUT R19, R8, 0xff, RZ, 0xc0, !PT ;  /* 0x000000ff08137812 */ /* 0x000fe400078ec0ff */
[--C-:B------:R-:W-:Y:S02]  /*4e10*/  SHF.R.U32.HI R15, RZ, 0x10, R8.reuse ;  /* 0x00000010ff0f7819 */ /* 0x100fe40000011608 */
[----:B------:R-:W-:Y:S01]  /*4e20*/  SHF.R.U32.HI R16, RZ, 0x18, R8 ;  /* 0x00000018ff107819 */ /* 0x000fe20000011608 */
[----:B------:R-:W4:Y:S01]  /*4e30*/  MUFU.EX2 R159, R34 ;  /* 0x00000022009f7308 */ /* 0x000f220000000800 */
[----:B-1----:R-:W-:Y:S02]  /*4e40*/  LOP3.LUT R2, R7, UR24, R18, 0x96, !PT ;  /* 0x0000001807027c12 */ /* 0x002fe4000f8e9612 */
[----:B------:R-:W-:Y:S02]  /*4e50*/  SHF.R.U32.HI R9, RZ, 0x8, R21 ;  /* 0x00000008ff097819 */ /* 0x000fe40000011615 */
[----:B------:R-:W-:-:S02]  /*4e60*/  LOP3.LUT R8, R22, 0xff, RZ, 0xc0, !PT ;  /* 0x000000ff16087812 */ /* 0x000fc400078ec0ff */
[C---:B------:R-:W-:Y:S01]  /*4e70*/  LOP3.LUT R18, R6.reuse, 0xffff, RZ, 0xc0, !PT ;  /* 0x0000ffff06127812 */ /* 0x040fe200078ec0ff */
[----:B------:R-:W-:Y:S01]  /*4e80*/  MUFU.EX2 R249, R35 ;  /* 0x0000002300f97308 */ /* 0x000fe20000000800 */
[----:B-----5:R-:W-:Y:S02]  /*4e90*/  LOP3.LUT R25, R6, 0xff, RZ, 0xc0, !PT ;  /* 0x000000ff06197812 */ /* 0x020fe400078ec0ff */
[--C-:B------:R-:W-:Y:S02]  /*4ea0*/  SHF.R.U32.HI R21, RZ, 0x10, R6.reuse ;  /* 0x00000010ff157819 */ /* 0x100fe40000011606 */
[----:B------:R-:W-:Y:S02]  /*4eb0*/  SHF.R.U32.HI R22, RZ, 0x18, R6 ;  /* 0x00000018ff167819 */ /* 0x000fe40000011606 */
[----:B------:R-:W-:Y:S01]  /*4ec0*/  LOP3.LUT R6, R12, 0xffff, RZ, 0xc0, !PT ;  /* 0x0000ffff0c067812 */ /* 0x000fe200078ec0ff */
[----:B------:R-:W1:Y:S01]  /*4ed0*/  MUFU.EX2 R248, R36 ;  /* 0x0000002400f87308 */ /* 0x000e620000000800 */
[----:B------:R-:W-:-:S02]  /*4ee0*/  PRMT R31, R24, 0x5410, R9 ;  /* 0x00005410181f7816 */ /* 0x000fc40000000009 */
[----:B------:R-:W-:Y:S02]  /*4ef0*/  PRMT R30, R8, 0x5410, R20 ;  /* 0x00005410081e7816 */ /* 0x000fe40000000014 */
[----:B------:R-:W-:Y:S02]  /*4f00*/  LOP3.LUT R9, R17, 0xff, RZ, 0xc0, !PT ;  /* 0x000000ff11097812 */ /* 0x000fe400078ec0ff */
[----:B------:R-:W-:Y:S01]  /*4f10*/  SHF.R.U32.HI R8, RZ, 0x8, R14 ;  /* 0x00000008ff087819 */ /* 0x000fe2000001160e */
[----:B------:R-:W-:Y:S01]  /*4f20*/  MUFU.EX2 R247, R37 ;  /* 0x0000002500f77308 */ /* 0x000fe20000000800 */
[----:B------:R-:W-:Y:S02]  /*4f30*/  LOP3.LUT R14, R12, 0xff, RZ, 0xc0, !PT ;  /* 0x000000ff0c0e7812 */ /* 0x000fe400078ec0ff */
[----:B------:R-:W-:Y:S02]  /*4f40*/  SHF.R.U32.HI R6, RZ, 0x8, R6 ;  /* 0x00000008ff067819 */ /* 0x000fe40000011606 */
[----:B--2---:R-:W-:-:S02]  /*4f50*/  PRMT R27, R9, 0x5410, R23 ;  /* 0x00005410091b7816 */ /* 0x004fc40000000017 */
[----:B------:R-:W-:Y:S01]  /*4f60*/  SHF.R.U32.HI R13, RZ, 0x8, R13 ;  /* 0x00000008ff0d7819 */ /* 0x000fe2000001160d */
[----:B------:R-:W2:Y:S01]  /*4f70*/  MUFU.EX2 R246, R38 ;  /* 0x0000002600f67308 */ /* 0x000ea20000000800 */
[----:B------:R-:W-:Y:S02]  /*4f80*/  PRMT R23, R14, 0x5410, R6 ;  /* 0x000054100e177816 */ /* 0x000fe40000000006 */
[----:B------:R-:W-:Y:S02]  /*4f90*/  LOP3.LUT R7, R15, 0xff, RZ, 0xc0, !PT ;  /* 0x000000ff0f077812 */ /* 0x000fe400078ec0ff */
[----:B------:R-:W-:Y:S02]  /*4fa0*/  LOP3.LUT R6, R11, 0xffff, RZ, 0xc0, !PT ;  /* 0x0000ffff0b067812 */ /* 0x000fe400078ec0ff */
[----:B------:R-:W-:Y:S02]  /*4fb0*/  PRMT R29, R26, 0x5410, R13 ;  /* 0x000054101a1d7816 */ /* 0x000fe4000000000d */
[----:B------:R-:W-:-:S02]  /*4fc0*/  PRMT R26, R19, 0x5410, R8 ;  /* 0x00005410131a7816 */ /* 0x000fc40000000008 */
[----:B------:R-:W-:Y:S01]  /*4fd0*/  PRMT R24, R7, 0x5410, R16 ;  /* 0x0000541007187816 */ /* 0x000fe20000000010 */
[----:B------:R-:W-:Y:S01]  /*4fe0*/  IMAD.U32 R16, RZ, RZ, UR15 ;  /* 0x0000000fff107e24 */ /* 0x000fe2000f8e00ff */
[----:B------:R-:W-:Y:S02]  /*4ff0*/  SHF.R.U32.HI R9, RZ, 0x8, R6 ;  /* 0x00000008ff097819 */ /* 0x000fe40000011606 */
[--C-:B------:R-:W-:Y:S02]  /*5000*/  SHF.R.U32.HI R7, RZ, 0x10, R12.reuse ;  /* 0x00000010ff077819 */ /* 0x100fe4000001160c */
[----:B------:R-:W-:Y:S02]  /*5010*/  SHF.R.U32.HI R8, RZ, 0x10, R11 ;  /* 0x00000010ff087819 */ /* 0x000fe4000001160b */
[----:B------:R-:W-:Y:S02]  /*5020*/  LOP3.LUT R6, R21, 0xff, RZ, 0xc0, !PT ;  /* 0x000000ff15067812 */ /* 0x000fe400078ec0ff */
[----:B------:R-:W-:-:S02]  /*5030*/  SHF.R.U32.HI R14, RZ, 0x18, R12 ;  /* 0x00000018ff0e7819 */ /* 0x000fc4000001160c */
[----:B------:R-:W-:Y:S02]  /*5040*/  LOP3.LUT R13, R11, 0xff, RZ, 0xc0, !PT ;  /* 0x000000ff0b0d7812 */ /* 0x000fe400078ec0ff */
[----:B------:R-:W-:Y:S02]  /*5050*/  SHF.R.U32.HI R12, RZ, 0x18, R11 ;  /* 0x00000018ff0c7819 */ /* 0x000fe4000001160b */
[----:B------:R-:W-:Y:S02]  /*5060*/  LOP3.LUT R11, R7, 0xff, RZ, 0xc0, !PT ;  /* 0x000000ff070b7812 */ /* 0x000fe400078ec0ff */
[----:B------:R-:W-:Y:S02]  /*5070*/  LOP3.LUT R8, R8, 0xff, RZ, 0xc0, !PT ;  /* 0x000000ff08087812 */ /* 0x000fe400078ec0ff */
[----:B------:R-:W-:Y:S02]  /*5080*/  PRMT R15, R6, 0x5410, R22 ;  /* 0x00005410060f7816 */ /* 0x000fe40000000016 */
[----:B------:R-:W-:-:S02]  /*5090*/  SHF.R.U32.HI R7, RZ, 0x8, R18 ;  /* 0x00000008ff077819 */ /* 0x000fc40000011612 */
[----:B------:R-:W-:Y:S02]  /*50a0*/  LOP3.LUT R6, R10, 0xffff, RZ, 0xc0, !PT ;  /* 0x0000ffff0a067812 */ /* 0x000fe400078ec0ff */
[----:B------:R-:W-:Y:S02]  /*50b0*/  PRMT R18, R8, 0x5410, R12 ;  /* 0x0000541008127816 */ /* 0x000fe4000000000c */
[----:B------:R-:W-:Y:S02]  /*50c0*/  PRMT R17, R25, 0x5410, R7 ;  /* 0x0000541019117816 */ /* 0x000fe40000000007 */
[----:B------:R-:W-:Y:S02]  /*50d0*/  SHF.R.U32.HI R12, RZ, 0x8, R6 ;  /* 0x00000008ff0c7819 */ /* 0x000fe40000011606 */
[----:B------:R-:W-:Y:S02]  /*50e0*/  SHF.R.U32.HI R7, RZ, 0x10, R10 ;  /* 0x00000010ff077819 */ /* 0x000fe4000001160a */
[----:B------:R-:W-:-:S02]  /*50f0*/  LOP3.LUT R6, R2, 0xffff, RZ, 0xc0, !PT ;  /* 0x0000ffff02067812 */ /* 0x000fc400078ec0ff */
[----:B------:R-:W-:Y:S02]  /*5100*/  SHF.R.U32.HI R8, RZ, 0x10, R2 ;  /* 0x00000010ff087819 */ /* 0x000fe40000011602 */
[----:B------:R-:W-:Y:S02]  /*5110*/  PRMT R20, R11, 0x5410, R14 ;  /* 0x000054100b147816 */ /* 0x000fe4000000000e */
[----:B------:R-:W-:Y:S02]  /*5120*/  PRMT R19, R13, 0x5410, R9 ;  /* 0x000054100d137816 */ /* 0x000fe40000000009 */
[----:B------:R-:W-:Y:S02]  /*5130*/  LOP3.LUT R14, R10, 0xff, RZ, 0xc0, !PT ;  /* 0x000000ff0a0e7812 */ /* 0x000fe400078ec0ff */
[----:B------:R-:W-:Y:S02]  /*5140*/  SHF.R.U32.HI R13, RZ, 0x18, R10 ;  /* 0x00000018ff0d7819 */ /* 0x000fe4000001160a */
[----:B------:R-:W-:-:S02]  /*5150*/  LOP3.LUT R10, R7, 0xff, RZ, 0xc0, !PT ;  /* 0x000000ff070a7812 */ /* 0x000fc400078ec0ff */
[----:B------:R-:W-:Y:S02]  /*5160*/  LOP3.LUT R11, R2, 0xff, RZ, 0xc0, !PT ;  /* 0x000000ff020b7812 */ /* 0x000fe400078ec0ff */
[----:B------:R-:W-:Y:S02]  /*5170*/  SHF.R.U32.HI R9, RZ, 0x8, R6 ;  /* 0x00000008ff097819 */ /* 0x000fe40000011606 */
[----:B------:R-:W-:Y:S02]  /*5180*/  SHF.R.U32.HI R7, RZ, 0x18, R2 ;  /* 0x00000018ff077819 */ /* 0x000fe40000011602 */
[----:B------:R-:W-:Y:S02]  /*5190*/  LOP3.LUT R6, R8, 0xff, RZ, 0xc0, !PT ;  /* 0x000000ff08067812 */ /* 0x000fe400078ec0ff */
[----:B------:R-:W-:Y:S02]  /*51a0*/  LEA R2, R16, UR15, 0x10 ;  /* 0x0000000f10027c11 */ /* 0x000fe4000f8e80ff */
[----:B------:R-:W-:-:S02]  /*51b0*/  PRMT R9, R11, 0x5410, R9 ;  /* 0x000054100b097816 */ /* 0x000fc40000000009 */
[----:B------:R-:W-:Y:S02]  /*51c0*/  PRMT R12, R14, 0x5410, R12 ;  /* 0x000054100e0c7816 */ /* 0x000fe4000000000c */
[----:B------:R-:W-:Y:S02]  /*51d0*/  PRMT R10, R10, 0x5410, R13 ;  /* 0x000054100a0a7816 */ /* 0x000fe4000000000d */
[----:B------:R-:W-:Y:S02]  /*51e0*/  PRMT R8, R6, 0x5410, R7 ;  /* 0x0000541006087816 */ /* 0x000fe40000000007 */
[--C-:B------:R-:W-:Y:S02]  /*51f0*/  HSET2.LE.AND R13, R20, R2.reuse, PT ;  /* 0x00000002140d7233 */ /* 0x100fe40003803000 */
[--C-:B------:R-:W-:Y:S02]  /*5200*/  HSET2.LE.AND R20, R19, R2.reuse, PT ;  /* 0x0000000213147233 */ /* 0x100fe40003803000 */
[----:B------:R-:W-:-:S02]  /*5210*/  HSET2.LE.AND R11, R23, R2, PT ;  /* 0x00000002170b7233 */ /* 0x000fc40003803000 */
[--C-:B------:R-:W-:Y:S02]  /*5220*/  HSET2.LE.AND R21, R18, R2.reuse, PT ;  /* 0x0000000212157233 */ /* 0x100fe40003803000 */
[--C-:B------:R-:W-:Y:S02]  /*5230*/  HSET2.LE.AND R19, R9, R2.reuse, PT ;  /* 0x0000000209137233 */ /* 0x100fe40003803000 */
[--C-:B------:R-:W-:Y:S02]  /*5240*/  HSET2.LE.AND R14, R31, R2.reuse, PT ;  /* 0x000000021f0e7233 */ /* 0x100fe40003803000 */
        /* <DEDUP_REMOVED lines=9> */
[----:B------:R-:W-:Y:S02]  /*52e0*/  HSET2.LE.AND R9, R8, R2, PT ;  /* 0x0000000208097233 */ /* 0x000fe40003803000 */
[----:B---3--:R-:W-:Y:S02]  /*52f0*/  F2FP.F16.F32.PACK_AB R6, R105, R106 ;  /* 0x0000006a6906723e */ /* 0x008fe400000000ff */
[----:B------:R-:W-:Y:S02]  /*5300*/  F2FP.F16.F32.PACK_AB R2, R44, R69 ;  /* 0x000000452c02723e */ /* 0x000fe400000000ff */
[----:B----4-:R-:W-:Y:S02]  /*5310*/  F2FP.F16.F32.PACK_AB R0, R159, R117 ;  /* 0x000000759f00723e */ /* 0x010fe400000000ff */
[C---:B------:R-:W-:Y:S02]  /*5320*/  PRMT R233, R6.reuse, 0x7632, R233 ;  /* 0x0000763206e97816 */ /* 0x040fe400000000e9 */
[----:B------:R-:W-:-:S02]  /*5330*/  PRMT R232, R6, 0x7610, R232 ;  /* 0x0000761006e87816 */ /* 0x000fc400000000e8 */
[C---:B------:R-:W-:Y:S02]  /*5340*/  PRMT R225, R2.reuse, 0x7610, R225 ;  /* 0x0000761002e17816 */ /* 0x040fe400000000e1 */
[----:B------:R-:W-:Y:S02]  /*5350*/  PRMT R224, R2, 0x7632, R224 ;  /* 0x0000763202e07816 */ /* 0x000fe400000000e0 */
[----:B------:R-:W-:Y:S02]  /*5360*/  F2FP.F16.F32.PACK_AB R6, R164, R119 ;  /* 0x00000077a406723e */ /* 0x000fe400000000ff */
[----:B------:R-:W-:Y:S02]  /*5370*/  F2FP.F16.F32.PACK_AB R2, R251, R252 ;  /* 0x000000fcfb02723e */ /* 0x000fe400000000ff */
[C---:B------:R-:W-:Y:S02]  /*5380*/  PRMT R217, R0.reuse, 0x7610, R217 ;  /* 0x0000761000d97816 */ /* 0x040fe400000000d9 */
[----:B------:R-:W-:-:S02]  /*5390*/  PRMT R216, R0, 0x7632, R216 ;  /* 0x0000763200d87816 */ /* 0x000fc400000000d8 */
[----:B-1----:R-:W-:Y:S02]  /*53a0*/  F2FP.F16.F32.PACK_AB R0, R248, R249 ;  /* 0x000000f9f800723e */ /* 0x002fe400000000ff */
[C---:B------:R-:W-:Y:S02]  /*53b0*/  PRMT R227, R6.reuse, 0x7632, R227 ;  /* 0x0000763206e37816 */ /* 0x040fe400000000e3 */
[----:B------:R-:W-:Y:S02]  /*53c0*/  PRMT R226, R6, 0x7610, R226 ;  /* 0x0000761006e27816 */ /* 0x000fe400000000e2 */
[C---:B------:R-:W-:Y:S02]  /*53d0*/  PRMT R219, R2.reuse, 0x7610, R219 ;  /* 0x0000761002db7816 */ /* 0x040fe400000000db */
[----:B------:R-:W-:Y:S02]  /*53e0*/  PRMT R218, R2, 0x7632, R218 ;  /* 0x0000763202da7816 */ /* 0x000fe400000000da */
[----:B------:R-:W-:-:S02]  /*53f0*/  F2FP.F16.F32.PACK_AB R6, R66, R65 ;  /* 0x000000414206723e */ /* 0x000fc400000000ff */
[----:B------:R-:W-:Y:S02]  /*5400*/  F2FP.F16.F32.PACK_AB R2, R116, R118 ;  /* 0x000000767402723e */ /* 0x000fe400000000ff */
[C---:B------:R-:W-:Y:S02]  /*5410*/  PRMT R199, R0.reuse, 0x7610, R199 ;  /* 0x0000761000c77816 */ /* 0x040fe400000000c7 */
[----:B------:R-:W-:Y:S02]  /*5420*/  PRMT R196, R0, 0x7632, R196 ;  /* 0x0000763200c47816 */ /* 0x000fe400000000c4 */
[----:B------:R-:W-:Y:S02]  /*5430*/  F2FP.F16.F32.PACK_AB R0, R46, R64 ;  /* 0x000000402e00723e */ /* 0x000fe400000000ff */
[C---:B------:R-:W-:Y:S02]  /*5440*/  PRMT R221, R6.reuse, 0x7610, R221 ;  /* 0x0000761006dd7816 */ /* 0x040fe400000000dd */
[----:B------:R-:W-:-:S02]  /*5450*/  PRMT R220, R6, 0x7632, R220 ;  /* 0x0000763206dc7816 */ /* 0x000fc400000000dc */
[C---:B------:R-:W-:Y:S02]  /*5460*/  PRMT R197, R2.reuse, 0x7610, R197 ;  /* 0x0000761002c57816 */ /* 0x040fe400000000c5 */
[----:B------:R-:W-:Y:S02]  /*5470*/  PRMT R195, R2, 0x7632, R195 ;  /* 0x0000763202c37816 */ /* 0x000fe400000000c3 */
[----:B------:R-:W-:Y:S02]  /*5480*/  F2FP.F16.F32.PACK_AB R6, R103, R107 ;  /* 0x0000006b6706723e */ /* 0x000fe400000000ff */
[C---:B------:R-:W-:Y:S02]  /*5490*/  PRMT R174, R0.reuse, 0x7610, R174 ;  /* 0x0000761000ae7816 */ /* 0x040fe400000000ae */
[----:B------:R-:W-:Y:S02]  /*54a0*/  PRMT R173, R0, 0x7632, R173 ;  /* 0x0000763200ad7816 */ /* 0x000fe400000000ad */
[----:B------:R-:W-:-:S02]  /*54b0*/  PRMT R0, R197, 0x5410, R195 ;  /* 0x00005410c5007816 */ /* 0x000fc400000000c3 */
[C---:B------:R-:W-:Y:S02]  /*54c0*/  PRMT R212, R6.reuse, 0x7610, R212 ;  /* 0x0000761006d47816 */ /* 0x040fe400000000d4 */
[----:B------:R-:W-:Y:S02]  /*54d0*/  PRMT R198, R6, 0x7632, R198 ;  /* 0x0000763206c67816 */ /* 0x000fe400000000c6 */
[----:B------:R-:W-:Y:S02]  /*54e0*/  LOP3.LUT R12, R11, R0, RZ, 0xc0, !PT ;  /* 0x000000000b0c7212 */ /* 0x000fe400078ec0ff */
[----:B------:R-:W-:Y:S02]  /*54f0*/  PRMT R0, R212, 0x5410, R198 ;  /* 0x00005410d4007816 */ /* 0x000fe400000000c6 */
[----:B------:R-:W-:Y:S02]  /*5500*/  F2FP.F16.F32.PACK_AB R7, R101, R102 ;  /* 0x000000666507723e */ /* 0x000fe400000000ff */
[----:B------:R-:W-:-:S02]  /*5510*/  F2FP.F16.F32.PACK_AB R2, R166, R122 ;  /* 0x0000007aa602723e */ /* 0x000fc400000000ff */
[----:B------:R-:W-:Y:S02]  /*5520*/  LOP3.LUT R13, R13, R0, RZ, 0xc0, !PT ;  /* 0x000000000d0d7212 */ /* 0x000fe400078ec0ff */
[----:B------:R-:W-:Y:S02]  /*5530*/  PRMT R0, R217, 0x5410, R216 ;  /* 0x00005410d9007816 */ /* 0x000fe400000000d8 */
[C---:B------:R-:W-:Y:S02]  /*5540*/  PRMT R231, R7.reuse, 0x7610, R231 ;  /* 0x0000761007e77816 */ /* 0x040fe400000000e7 */
[----:B------:R-:W-:Y:S02]  /*5550*/  PRMT R230, R7, 0x7632, R230 ;  /* 0x0000763207e67816 */ /* 0x000fe400000000e6 */
[C---:B------:R-:W-:Y:S02]  /*5560*/  PRMT R215, R2.reuse, 0x7610, R215 ;  /* 0x0000761002d77816 */ /* 0x040fe400000000d7 */
[----:B------:R-:W-:-:S02]  /*5570*/  PRMT R214, R2, 0x7632, R214 ;  /* 0x0000763202d67816 */ /* 0x000fc400000000d6 */
[----:B------:R-:W-:Y:S02]  /*5580*/  F2FP.F16.F32.PACK_AB R7, R165, R121 ;  /* 0x00000079a507723e */ /* 0x000fe400000000ff */
[----:B------:R-:W-:Y:S02]  /*5590*/  LOP3.LUT R14, R14, R0, RZ, 0xc0, !PT ;  /* 0x000000000e0e7212 */ /* 0x000fe400078ec0ff */
[----:B------:R-:W-:Y:S02]  /*55a0*/  PRMT R0, R215, 0x5410, R214 ;  /* 0x00005410d7007816 */ /* 0x000fe400000000d6 */
[C---:B------:R-:W-:Y:S02]  /*55b0*/  PRMT R229, R7.reuse, 0x7610, R229 ;  /* 0x0000761007e57816 */ /* 0x040fe400000000e5 */
[----:B------:R-:W-:Y:S02]  /*55c0*/  PRMT R228, R7, 0x7632, R228 ;  /* 0x0000763207e47816 */ /* 0x000fe400000000e4 */
[----:B------:R-:W-:-:S02]  /*55d0*/  LOP3.LUT R15, R16, R0, RZ, 0xc0, !PT ;  /* 0x00000000100f7212 */ /* 0x000fc400078ec0ff */
[----:B------:R-:W-:Y:S02]  /*55e0*/  PRMT R0, R229, 0x5410, R228 ;  /* 0x00005410e5007816 */ /* 0x000fe400000000e4 */
[----:B------:R-:W-:Y:S02]  /*55f0*/  F2FP.F16.F32.PACK_AB R6, R68, R250 ;  /* 0x000000fa4406723e */ /* 0x000fe400000000ff */
[----:B------:R-:W-:Y:S01]  /*5600*/  LOP3.LUT R10, R17, R0, RZ, 0xc0, !PT ;  /* 0x00000000110a7212 */ /* 0x000fe200078ec0ff */
[C---:B------:R-:W-:Y:S01]  /*5610*/  HMMA.16816.F32 R152, R12.reuse, R148, RZ ;  /* 0x000000940c98723c */ /* 0x040fe200000018ff */
[----:B------:R-:W-:Y:S02]  /*5620*/  PRMT R0, R226, 0x5410, R227 ;  /* 0x00005410e2007816 */ /* 0x000fe400000000e3 */
[----:B------:R-:W-:Y:S02]  /*5630*/  PRMT R194, R6, 0x7610, R194 ;  /* 0x0000761006c27816 */ /* 0x000fe400000000c2 */
[----:B------:R-:W-:Y:S01]  /*5640*/  LOP3.LUT R11, R18, R0, RZ, 0xc0, !PT ;  /* 0x00000000120b7212 */ /* 0x000fe200078ec0ff */
[----:B------:R-:W-:Y:S01]  /*5650*/  HMMA.16816.F32 R144, R12, R140, RZ ;  /* 0x0000008c0c90723c */ /* 0x000fe200000018ff */
[----:B------:R-:W-:-:S02]  /*5660*/  PRMT R0, R231, 0x5410, R230 ;  /* 0x00005410e7007816 */ /* 0x000fc400000000e6 */
[----:B------:R-:W-:Y:S02]  /*5670*/  PRMT R193, R6, 0x7632, R193 ;  /* 0x0000763206c17816 */ /* 0x000fe400000000c1 */
[----:B------:R-:W-:Y:S02]  /*5680*/  LOP3.LUT R8, R19, R0, RZ, 0xc0, !PT ;  /* 0x0000000013087212 */ /* 0x000fe400078ec0ff */
[----:B------:R-:W-:Y:S02]  /*5690*/  PRMT R0, R232, 0x5410, R233 ;  /* 0x00005410e8007816 */ /* 0x000fe400000000e9 */
[----:B--2---:R-:W-:Y:S02]  /*56a0*/  F2FP.F16.F32.PACK_AB R2, R246, R247 ;  /* 0x000000f7f602723e */ /* 0x004fe400000000ff */
[----:B------:R-:W-:Y:S02]  /*56b0*/  LOP3.LUT R9, R9, R0, RZ, 0xc0, !PT ;  /* 0x0000000009097212 */ /* 0x000fe400078ec0ff */
[----:B------:R-:W-:-:S02]  /*56c0*/  PRMT R0, R199, 0x5410, R196 ;  /* 0x00005410c7007816 */ /* 0x000fc400000000c4 */
[----:B------:R-:W-:Y:S02]  /*56d0*/  PRMT R192, R2, 0x7610, R192 ;  /* 0x0000761002c07816 */ /* 0x000fe400000000c0 */
[----:B------:R-:W-:Y:S01]  /*56e0*/  LOP3.LUT R128, R20, R0, RZ, 0xc0, !PT ;  /* 0x0000000014807212 */ /* 0x000fe200078ec0ff */
[C---:B------:R-:W-:Y:S01]  /*56f0*/  HMMA.16816.F32 R168, R8.reuse, R148, RZ ;  /* 0x0000009408a8723c */ /* 0x040fe200000018ff */
[----:B------:R-:W-:Y:S02]  /*5700*/  PRMT R0, R194, 0x5410, R193 ;  /* 0x00005410c2007816 */ /* 0x000fe400000000c1 */
[----:B------:R-:W-:Y:S02]  /*5710*/  PRMT R175, R2, 0x7632, R175 ;  /* 0x0000763202af7816 */ /* 0x000fe400000000af */
[----:B------:R-:W-:Y:S01]  /*5720*/  LOP3.LUT R129, R21, R0, RZ, 0xc0, !PT ;  /* 0x0000000015817212 */ /* 0x000fe200078ec0ff */
[C---:B------:R-:W-:Y:S01]  /*5730*/  HMMA.16816.F32 R40, R8.reuse, R184, RZ ;  /* 0x000000b80828723c */ /* 0x040fe200000018ff */
[----:B------:R-:W-:Y:S01]  /*5740*/  PRMT R0, R192, 0x5410, R175 ;  /* 0x00005410c0007816 */ /* 0x000fe200000000af */
[----:B------:R-:W-:Y:S01]  /*5750*/  IMAD.MOV.U32 R149, RZ, RZ, R69 ;  /* 0x000000ffff957224 */ /* 0x000fe200078e0045 */
[----:B------:R-:W-:Y:S01]  /*5760*/  F2FP.F16.F32.PACK_AB R7, R70, R167 ;  /* 0x000000a74607723e */ /* 0x000fe200000000ff */
[----:B------:R-:W-:Y:S01]  /*5770*/  IMAD.MOV.U32 R148, RZ, RZ, R68 ;  /* 0x000000ffff947224 */ /* 0x000fe200078e0044 */
[----:B------:R-:W-:Y:S01]  /*5780*/  LOP3.LUT R130, R25, R0, RZ, 0xc0, !PT ;  /* 0x0000000019827212 */ /* 0x000fe200078ec0ff */
[----:B------:R-:W-:Y:S01]  /*5790*/  HMMA.16816.F32 R160, R8, R140, RZ ;  /* 0x0000008c08a0723c */ /* 0x000fe200000018ff */
[----:B------:R-:W-:-:S02]  /*57a0*/  PRMT R0, R174, 0x5410, R173 ;  /* 0x00005410ae007816 */ /* 0x000fc400000000ad */
[----:B------:R-:W-:Y:S02]  /*57b0*/  PRMT R223, R7, 0x7610, R223 ;  /* 0x0000761007df7816 */ /* 0x000fe400000000df */
[----:B------:R-:W-:Y:S02]  /*57c0*/  LOP3.LUT R131, R27, R0, RZ, 0xc0, !PT ;  /* 0x000000001b837212 */ /* 0x000fe400078ec0ff */
[----:B------:R-:W-:Y:S02]  /*57d0*/  PRMT R0, R225, 0x5410, R224 ;  /* 0x00005410e1007816 */ /* 0x000fe400000000e0 */
[----:B------:R-:W-:Y:S02]  /*57e0*/  PRMT R222, R7, 0x7632, R222 ;  /* 0x0000763207de7816 */ /* 0x000fe400000000de */
[----:B------:R-:W-:Y:S01]  /*57f0*/  LOP3.LUT R124, R22, R0, RZ, 0xc0, !PT ;  /* 0x00000000167c7212 */ /* 0x000fe200078ec0ff */
[----:B------:R-:W-:Y:S01]  /*5800*/  HMMA.16816.F32 R152, R128, R48, R152 ;  /* 0x000000308098723c */ /* 0x000fe20000001898 */
[----:B------:R-:W-:-:S02]  /*5810*/  PRMT R0, R223, 0x5410, R222 ;  /* 0x00005410df007816 */ /* 0x000fc400000000de */
[----:B------:R-:W-:Y:S02]  /*5820*/  LOP3.LUT R2, R53, UR39, R72, 0x96, !PT ;  /* 0x0000002735027c12 */ /* 0x000fe4000f8e9648 */
[----:B------:R-:W-:Y:S01]  /*5830*/  LOP3.LUT R125, R23, R0, RZ, 0xc0, !PT ;  /* 0x00000000177d7212 */ /* 0x000fe200078ec0ff */
[----:B------:R-:W-:Y:S01]  /*5840*/  HMMA.16816.F32 R144, R128, R188, R144 ;  /* 0x000000bc8090723c */ /* 0x000fe20000001890 */
[----:B------:R-:W-:Y:S01]  /*5850*/  PRMT R0, R221, 0x5410, R220 ;  /* 0x00005410dd007816 */ /* 0x000fe200000000dc */
[----:B------:R-:W-:Y:S01]  /*5860*/  IMAD.WIDE.U32 R16, R2, -0x326172a9, RZ ;  /* 0xcd9e8d5702107825 */ /* 0x000fe200078e00ff */
[----:B------:R-:W-:Y:S02]  /*5870*/  LOP3.LUT R6, R33, UR33, R58, 0x96, !PT ;  /* 0x0000002121067c12 */ /* 0x000fe4000f8e963a */
[----:B------:R-:W-:Y:S02]  /*5880*/  LOP3.LUT R126, R26, R0, RZ, 0xc0, !PT ;  /* 0x000000001a7e7212 */ /* 0x000fe400078ec0ff */
[----:B------:R-:W-:Y:S01]  /*5890*/  PRMT R0, R219, 0x5410, R218 ;  /* 0x00005410db007816 */ /* 0x000fe200000000da */
[----:B------:R-:W-:Y:S01]  /*58a0*/  IMAD.WIDE.U32 R6, R6, -0x326172a9, RZ ;  /* 0xcd9e8d5706067825 */ /* 0x000fe200078e00ff */
[----:B------:R-:W-:-:S02]  /*58b0*/  LOP3.LUT R2, R17, UR38, R236, 0x96, !PT ;  /* 0x0000002611027c12 */ /* 0x000fc4000f8e96ec */
[----:B------:R-:W-:Y:S01]  /*58c0*/  LOP3.LUT R127, R24, R0, RZ, 0xc0, !PT ;  /* 0x00000000187f7212 */ /* 0x000fe200078ec0ff */
[----:B------:R-:W-:Y:S01]  /*58d0*/  IMAD.SHL.U32 R0, R92, 0x2, RZ ;  /* 0x000000025c007824 */ /* 0x000fe200078e00ff */
[----:B------:R-:W-:Y:S01]  /*58e0*/  LOP3.LUT R7, R7, UR32, R54, 0x96, !PT ;  /* 0x0000002007077c12 */ /* 0x000fe2000f8e9636 */
[----:B------:R-:W-:Y:S02]  /*58f0*/  IMAD.WIDE.U32 R24, R39, -0x2daee0ad, RZ ;  /* 0xd2511f5327187825 */ /* 0x000fe400078e00ff */
[----:B------:R-:W-:Y:S02]  /*5900*/  HMMA.16816.F32 R36, R12, R184, RZ ;  /* 0x000000b80c24723c */ /* 0x000fe400000018ff */
[----:B------:R-:W-:Y:S01]  /*5910*/  IMAD R234, R234, UR20, R0 ;  /* 0x00000014eaea7c24 */ /* 0x000fe2000f8e0200 */
[----:B------:R-:W-:Y:S01]  /*5920*/  LOP3.LUT R0, R57, UR33, R52, 0x96, !PT ;  /* 0x0000002139007c12 */ /* 0x000fe2000f8e9634 */
[----:B------:R-:W-:Y:S01]  /*5930*/  IMAD.WIDE.U32 R20, R2, -0x2daee0ad, RZ ;  /* 0xd2511f5302147825 */ /* 0x000fe200078e00ff */
[----:B------:R-:W-:Y:S01]  /*5940*/  LOP3.LUT R5, R25, UR29, R32, 0x96, !PT ;  /* 0x0000001d19057c12 */ /* 0x000fe2000f8e9620 */
[----:B------:R-:W-:Y:S01]  /*5950*/  HMMA.16816.F32 R168, R124, R48, R168 ;  /* 0x000000307ca8723c */ /* 0x000fe200000018a8 */
[----:B------:R-:W1:Y:S01]  /*5960*/  LDSM.16.MT88.4 R32, [R201+0xb000] ;  /* 0x00b00000c920783b */ /* 0x000e620000004200 */
[----:B------:R-:W-:Y:S01]  /*5970*/  IMAD.WIDE.U32 R28, R0, -0x326172a9, RZ ;  /* 0xcd9e8d57001c7825 */ /* 0x000fe200078e00ff */
[----:B------:R-:W-:-:S03]  /*5980*/  LOP3.LUT R2, R21, UR29, R56, 0x96, !PT ;  /* 0x0000001d15027c12 */ /* 0x000fc6000f8e9638 */
[----:B------:R-:W-:Y:S01]  /*5990*/  IMAD.WIDE.U32 R22, R5, -0x326172a9, RZ ;  /* 0xcd9e8d5705167825 */ /* 0x000fe200078e00ff */
[----:B------:R-:W-:Y:S01]  /*59a0*/  LOP3.LUT R0, R29, UR32, R16, 0x96, !PT ;  /* 0x000000201d007c12 */ /* 0x000fe2000f8e9610 */
[----:B------:R-:W-:Y:S02]  /*59b0*/  HMMA.16816.F32 R40, R124, R180, R40 ;  /* 0x000000b47c28723c */ /* 0x000fe40000001828 */
[----:B------:R-:W-:Y:S01]  /*59c0*/  IMAD.WIDE.U32 R18, R2, -0x326172a9, RZ ;  /* 0xcd9e8d5702127825 */ /* 0x000fe200078e00ff */
[----:B------:R-:W-:-:S03]  /*59d0*/  LOP3.LUT R5, R23, UR11, R6, 0x96, !PT ;  /* 0x0000000b17057c12 */ /* 0x000fc6000f8e9606 */
[----:B------:R-:W-:Y:S01]  /*59e0*/  IMAD.WIDE.U32 R26, R0, -0x2daee0ad, RZ ;  /* 0xd2511f53001a7825 */ /* 0x000fe200078e00ff */
[----:B------:R-:W-:Y:S01]  /*59f0*/  LOP3.LUT R19, R19, UR11, R28, 0x96, !PT ;  /* 0x0000000b13137c12 */ /* 0x000fe2000f8e961c */
[----:B------:R-:W-:Y:S01]  /*5a00*/  HMMA.16816.F32 R160, R124, R188, R160 ;  /* 0x000000bc7ca0723c */ /* 0x000fe200000018a0 */
[----:B------:R-:W2:Y:S01]  /*5a10*/  LDSM.16.MT88.4 R28, [R203+0xb000] ;  /* 0x00b00000cb1c783b */ /* 0x000ea20000004200 */
[----:B------:R-:W-:Y:S01]  /*5a20*/  IMAD.WIDE.U32 R6, R7, -0x2daee0ad, RZ ;  /* 0xd2511f5307067825 */ /* 0x000fe200078e00ff */
[----:B------:R-:W-:-:S03]  /*5a30*/  LOP3.LUT R0, R27, UR10, R20, 0x96, !PT ;  /* 0x0000000a1b007c12 */ /* 0x000fc6000f8e9614 */
[----:B------:R-:W-:Y:S01]  /*5a40*/  IMAD.WIDE.U32 R4, R5, -0x2daee0ad, RZ ;  /* 0xd2511f5305047825 */ /* 0x000fe200078e00ff */
[----:B------:R-:W-:Y:S01]  /*5a50*/  LOP3.LUT R7, R7, UR10, R24, 0x96, !PT ;  /* 0x0000000a07077c12 */ /* 0x000fe2000f8e9618 */
[----:B------:R-:W-:Y:S02]  /*5a60*/  HMMA.16816.F32 R36, R128, R180, R36 ;  /* 0x000000b48024723c */ /* 0x000fe40000001824 */
[----:B------:R-:W-:Y:S01]  /*5a70*/  IMAD.WIDE.U32 R16, R0, -0x326172a9, RZ ;  /* 0xcd9e8d5700107825 */ /* 0x000fe200078e00ff */
[----:B------:R-:W-:Y:S02]  /*5a80*/  LOP3.LUT R2, R5, UR28, R6, 0x96, !PT ;  /* 0x0000001c05027c12 */ /* 0x000fe4000f8e9606 */
[----:B------:R-:W-:Y:S01]  /*5a90*/  LOP3.LUT R20, R4, 0xff, RZ, 0xc0, !PT ;  /* 0x000000ff04147812 */ /* 0x000fe200078ec0ff */
[----:B------:R-:W-:Y:S01]  /*5aa0*/  IMAD.WIDE.U32 R6, R7, -0x326172a9, RZ ;  /* 0xcd9e8d5707067825 */ /* 0x000fe200078e00ff */
[----:B------:R-:W-:Y:S01]  /*5ab0*/  LOP3.LUT R18, R17, UR24, R18, 0x96, !PT ;  /* 0x0000001811127c12 */ /* 0x000fe2000f8e9612 */
[C---:B------:R-:W-:Y:S01]  /*5ac0*/  HMMA.16816.F32 R52, R12.reuse, R176, RZ ;  /* 0x000000b00c34723c */ /* 0x040fe200000018ff */
[----:B------:R-:W-:Y:S01]  /*5ad0*/  LOP3.LUT R47, R16, 0xffff, RZ, 0xc0, !PT ;  /* 0x0000ffff102f7812 */ /* 0x000fe200078ec0ff */
[----:B------:R-:W-:Y:S01]  /*5ae0*/  IMAD.MOV.U32 R184, RZ, RZ, R46 ;  /* 0x000000ffffb87224 */ /* 0x000fe200078e002e */
[----:B------:R-:W-:Y:S01]  /*5af0*/  LOP3.LUT R17, R7, UR24, R22, 0x96, !PT ;  /* 0x0000001807117c12 */ /* 0x000fe2000f8e9616 */
[----:B------:R-:W-:Y:S01]  /*5b00*/  IMAD.MOV.U32 R92, RZ, RZ, R44 ;  /* 0x000000ffff5c7224 */ /* 0x000fe200078e002c */
[----:B------:R-:W-:Y:S01]  /*5b10*/  LOP3.LUT R23, R4, 0xffff, RZ, 0xc0, !PT ;  /* 0x0000ffff04177812 */ /* 0x000fe200078ec0ff */
[----:B------:R-:W-:Y:S01]  /*5b20*/  IMAD.MOV.U32 R181, RZ, RZ, R70 ;  /* 0x000000ffffb57224 */ /* 0x000fe200078e0046 */
[----:B------:R-:W-:Y:S01]  /*5b30*/  SHF.R.U32.HI R25, RZ, 0x10, R4 ;  /* 0x00000010ff197819 */ /* 0x000fe20000011604 */
[----:B------:R-:W-:Y:S01]  /*5b40*/  IMAD.MOV.U32 R185, RZ, RZ, R66 ;  /* 0x000000ffffb97224 */ /* 0x000fe200078e0042 */
[----:B------:R-:W-:Y:S01]  /*5b50*/  SHF.R.U32.HI R21, RZ, 0x18, R4 ;  /* 0x00000018ff157819 */ /* 0x000fe20000011604 */
[----:B------:R-:W-:Y:S01]  /*5b60*/  IMAD.WIDE.U32 R4, R19, -0x2daee0ad, RZ ;  /* 0xd2511f5313047825 */ /* 0x000fe200078e00ff */
[----:B------:R-:W-:Y:S01]  /*5b70*/  LOP3.LUT R46, R16, 0xff, RZ, 0xc0, !PT ;  /* 0x000000ff102e7812 */ /* 0x000fe200078ec0ff */
[-C--:B-1----:R-:W-:Y:S01]  /*5b80*/  HMMA.16816.F32 R68, R12, R32.reuse, RZ ;  /* 0x000000200c44723c */ /* 0x082fe200000018ff */
[--C-:B------:R-:W-:Y:S01]  /*5b90*/  SHF.R.U32.HI R48, RZ, 0x10, R16.reuse ;  /* 0x00000010ff307819 */ /* 0x100fe20000011610 */
[----:B------:R-:W-:Y:S01]  /*5ba0*/  IMAD.MOV.U32 R189, RZ, RZ, R65 ;  /* 0x000000ffffbd7224 */ /* 0x000fe200078e0041 */
[----:B------:R-:W-:Y:S01]  /*5bb0*/  SHF.R.U32.HI R27, RZ, 0x18, R16 ;  /* 0x00000018ff1b7819 */ /* 0x000fe20000011610 */
[----:B------:R-:W-:Y:S01]  /*5bc0*/  IMAD.MOV.U32 R188, RZ, RZ, R64 ;  /* 0x000000ffffbc7224 */ /* 0x000fe200078e0040 */
[----:B------:R-:W-:Y:S01]  /*5bd0*/  LOP3.LUT R16, R17, 0xff, RZ, 0xc0, !PT ;  /* 0x000000ff11107812 */ /* 0x000fe200078ec0ff */
[----:B------:R-:W-:Y:S01]  /*5be0*/  HMMA.16816.F32 R72, R8, R32, RZ ;  /* 0x000000200848723c */ /* 0x000fe200000018ff */
[----:B------:R-:W-:Y:S01]  /*5bf0*/  LOP3.LUT R0, R5, UR28, R26, 0x96, !PT ;  /* 0x0000001c05007c12 */ /* 0x000fe2000f8e961a */
[----:B------:R-:W1:Y:S01]  /*5c00*/  LDSM.16.MT88.4 R64, [R205+0xa800] ;  /* 0x00a80000cd40783b */ /* 0x000e620000004200 */
[----:B------:R-:W-:-:S02]  /*5c10*/  LOP3.LUT R45, R4, 0xffff, RZ, 0xc0, !PT ;  /* 0x0000ffff042d7812 */ /* 0x000fc400078ec0ff */
[----:B------:R-:W-:Y:S01]  /*5c20*/  LOP3.LUT R19, R4, 0xff, RZ, 0xc0, !PT ;  /* 0x000000ff04137812 */ /* 0x000fe200078ec0ff */
[----:B------:R-:W-:Y:S01]  /*5c30*/  HMMA.16816.F32 R56, R8, R176, RZ ;  /* 0x000000b00838723c */ /* 0x000fe200000018ff */
[--C-:B------:R-:W-:Y:S02]  /*5c40*/  SHF.R.U32.HI R5, RZ, 0x18, R17.reuse ;  /* 0x00000018ff057819 */ /* 0x100fe40000011611 */
[--C-:B------:R-:W-:Y:S02]  /*5c50*/  SHF.R.U32.HI R26, RZ, 0x10, R4.reuse ;  /* 0x00000010ff1a7819 */ /* 0x100fe40000011604 */
[----:B------:R-:W-:Y:S01]  /*5c60*/  SHF.R.U32.HI R24, RZ, 0x18, R4 ;  /* 0x00000018ff187819 */ /* 0x000fe20000011604 */
[----:B--2---:R-:W-:Y:S01]  /*5c70*/  HMMA.16816.F32 R84, R12, R28, RZ ;  /* 0x0000001c0c54723c */ /* 0x004fe200000018ff */
[----:B------:R-:W-:Y:S02]  /*5c80*/  ISETP.LE.U32.AND P2, PT, R16, UR15, PT ;  /* 0x0000000f10007c0c */ /* 0x000fe4000bf43070 */
[----:B------:R-:W-:-:S02]  /*5c90*/  SHF.R.U32.HI R4, RZ, 0x10, R17 ;  /* 0x00000010ff047819 */ /* 0x000fc40000011611 */
[----:B------:R-:W-:Y:S01]  /*5ca0*/  ISETP.LE.U32.AND P3, PT, R5, UR15, PT ;  /* 0x0000000f05007c0c */ /* 0x000fe2000bf63070 */
[-C--:B------:R-:W-:Y:S01]  /*5cb0*/  HMMA.16816.F32 R68, R128, R80.reuse, R68 ;  /* 0x000000508044723c */ /* 0x080fe20000001844 */
[----:B------:R-:W-:Y:S02]  /*5cc0*/  LOP3.LUT R5, R4, 0xff, RZ, 0xc0, !PT ;  /* 0x000000ff04057812 */ /* 0x000fe400078ec0ff */
[----:B------:R-:W-:Y:S02]  /*5cd0*/  LOP3.LUT R44, R6, 0xffff, RZ, 0xc0, !PT ;  /* 0x0000ffff062c7812 */ /* 0x000fe400078ec0ff */
[----:B------:R-:W-:Y:S01]  /*5ce0*/  ISETP.LE.U32.AND P6, PT, R5, UR15, PT ;  /* 0x0000000f05007c0c */ /* 0x000fe2000bfc3070 */
[----:B------:R-:W-:Y:S01]  /*5cf0*/  HMMA.16816.F32 R72, R124, R80, R72 ;  /* 0x000000507c48723c */ /* 0x000fe20000001848 */
[--C-:B------:R-:W-:Y:S01]  /*5d00*/  SHF.R.U32.HI R7, RZ, 0x18, R6.reuse ;  /* 0x00000018ff077819 */ /* 0x100fe20000011606 */
[----:B------:R-:W-:Y:S01]  /*5d10*/  @!P2 HADD2 R60, -R231.H0_H0, -RZ.H0_H0 ;  /* 0xa00000ffe73ca230 */ /* 0x000fe20000000900 */
[----:B------:R-:W-:-:S02]  /*5d20*/  SHF.R.U32.HI R4, RZ, 0x10, R6 ;  /* 0x00000010ff047819 */ /* 0x000fc40000011606 */
[----:B------:R-:W-:Y:S01]  /*5d30*/  ISETP.LE.U32.AND P5, PT, R7, UR15, PT ;  /* 0x0000000f07007c0c */ /* 0x000fe2000bfa3070 */
[----:B------:R-:W-:Y:S01]  /*5d40*/  @!P3 HADD2 R61, -R233.H0_H0, -RZ.H0_H0 ;  /* 0xa00000ffe93db230 */ /* 0x000fe20000000900 */
[----:B------:R-:W-:Y:S02]  /*5d50*/  LOP3.LUT R4, R4, 0xff, RZ, 0xc0, !PT ;  /* 0x000000ff04047812 */ /* 0x000fe400078ec0ff */
[----:B------:R-:W-:Y:S02]  /*5d60*/  @!P2 PRMT R231, R60, 0x5410, RZ ;  /* 0x000054103ce7a816 */ /* 0x000fe400000000ff */
[----:B------:R-:W-:Y:S01]  /*5d70*/  ISETP.LE.U32.AND P2, PT, R4, UR15, PT ;  /* 0x0000000f04007c0c */ /* 0x000fe2000bf43070 */
[----:B------:R-:W-:Y:S01]  /*5d80*/  @!P6 HADD2 R62, -R232.H0_H0, -RZ.H0_H0 ;  /* 0xa00000ffe83ee230 */ /* 0x000fe20000000900 */
[----:B------:R-:W-:Y:S01]  /*5d90*/  SHF.R.U32.HI R4, RZ, 0x10, R2 ;  /* 0x00000010ff047819 */ /* 0x000fe20000011602 */
[----:B------:R-:W-:Y:S01]  /*5da0*/  HMMA.16816.F32 R84, R128, R96, R84 ;  /* 0x000000608054723c */ /* 0x000fe20000001854 */
[----:B------:R-:W-:-:S02]  /*5db0*/  LOP3.LUT R16, R6, 0xff, RZ, 0xc0, !PT ;  /* 0x000000ff06107812 */ /* 0x000fc400078ec0ff */
[----:B------:R-:W-:Y:S01]  /*5dc0*/  LOP3.LUT R4, R4, 0xff, RZ, 0xc0, !PT ;  /* 0x000000ff04047812 */ /* 0x000fe200078ec0ff */
[----:B------:R-:W-:Y:S01]  /*5dd0*/  @!P5 HADD2 R63, -R227.H0_H0, -RZ.H0_H0 ;  /* 0xa00000ffe33fd230 */ /* 0x000fe20000000900 */
[----:B------:R-:W-:Y:S01]  /*5de0*/  @!P6 PRMT R232, R62, 0x5410, RZ ;  /* 0x000054103ee8e816 */ /* 0x000fe200000000ff */
[-C--:B-1----:R-:W-:Y:S01]  /*5df0*/  HMMA.16816.F32 R52, R128, R64.reuse, R52 ;  /* 0x000000408034723c */ /* 0x082fe20000001834 */
[----:B------:R-:W-:Y:S02]  /*5e00*/  ISETP.LE.U32.AND P1, PT, R16, UR15, PT ;  /* 0x0000000f10007c0c */ /* 0x000fe4000bf23070 */
[----:B------:R-:W-:Y:S01]  /*5e10*/  ISETP.LE.U32.AND P6, PT, R4, UR15, PT ;  /* 0x0000000f04007c0c */ /* 0x000fe2000bfc3070 */
[----:B------:R-:W-:Y:S01]  /*5e20*/  @!P2 HADD2 R77, -R226.H0_H0, -RZ.H0_H0 ;  /* 0xa00000ffe24da230 */ /* 0x000fe20000000900 */
[----:B------:R-:W-:Y:S01]  /*5e30*/  ISETP.LE.U32.AND P4, PT, R20, UR15, PT ;  /* 0x0000000f14007c0c */ /* 0x000fe2000bf83070 */
[----:B------:R-:W-:Y:S01]  /*5e40*/  HMMA.16816.F32 R56, R124, R64, R56 ;  /* 0x000000407c38723c */ /* 0x000fe20000001838 */
[----:B------:R-:W-:-:S02]  /*5e50*/  SHF.R.U32.HI R4, RZ, 0x18, R2 ;  /* 0x00000018ff047819 */ /* 0x000fc40000011602 */
[----:B------:R-:W-:Y:S02]  /*5e60*/  @!P5 PRMT R227, R63, 0x5410, RZ ;  /* 0x000054103fe3d816 */ /* 0x000fe400000000ff */
[----:B------:R-:W-:Y:S02]  /*5e70*/  ISETP.LE.U32.AND P5, PT, R4, UR15, PT ;  /* 0x0000000f04007c0c */ /* 0x000fe4000bfa3070 */
[----:B------:R-:W-:Y:S01]  /*5e80*/  LOP3.LUT R4, R25, 0xff, RZ, 0xc0, !PT ;  /* 0x000000ff19047812 */ /* 0x000fe200078ec0ff */
[----:B------:R-:W-:Y:S01]  /*5e90*/  @!P1 HADD2 R76, -R229.H0_H0, -RZ.H0_H0 ;  /* 0xa00000ffe54c9230 */ /* 0x000fe20000000900 */
[----:B------:R-:W-:Y:S01]  /*5ea0*/  @!P2 PRMT R226, R77, 0x5410, RZ ;  /* 0x000054104de2a816 */ /* 0x000fe200000000ff */
[----:B------:R-:W-:Y:S01]  /*5eb0*/  @!P6 HADD2 R78, -R223.H0_H0, -RZ.H0_H0 ;  /* 0xa00000ffdf4ee230 */ /* 0x000fe20000000900 */
[----:B------:R-:W-:Y:S01]  /*5ec0*/  ISETP.LE.U32.AND P2, PT, R4, UR15, PT ;  /* 0x0000000f04007c0c */ /* 0x000fe2000bf43070 */
[----:B------:R-:W-:Y:S01]  /*5ed0*/  @!P4 HADD2 R89, -R221.H0_H0, -RZ.H0_H0 ;  /* 0xa00000ffdd59c230 */ /* 0x000fe20000000900 */
[----:B------:R-:W-:-:S02]  /*5ee0*/  LOP3.LUT R4, R18, 0xff, RZ, 0xc0, !PT ;  /* 0x000000ff12047812 */ /* 0x000fc400078ec0ff */
[----:B------:R-:W-:Y:S02]  /*5ef0*/  @!P1 PRMT R229, R76, 0x5410, RZ ;  /* 0x000054104ce59816 */ /* 0x000fe400000000ff */
[----:B------:R-:W-:Y:S01]  /*5f00*/  ISETP.LE.U32.AND P1, PT, R21, UR15, PT ;  /* 0x0000000f15007c0c */ /* 0x000fe2000bf23070 */
[----:B------:R-:W-:Y:S01]  /*5f10*/  @!P5 HADD2 R88, -R222.H0_H0, -RZ.H0_H0 ;  /* 0xa00000ffde58d230 */ /* 0x000fe20000000900 */
[----:B------:R-:W-:Y:S02]  /*5f20*/  @!P4 PRMT R221, R89, 0x5410, RZ ;  /* 0x0000541059ddc816 */ /* 0x000fe400000000ff */
[----:B------:R-:W-:Y:S02]  /*5f30*/  ISETP.LE.U32.AND P4, PT, R4, UR15, PT ;  /* 0x0000000f04007c0c */ /* 0x000fe4000bf83070 */
[----:B------:R-:W-:Y:S01]  /*5f40*/  SHF.R.U32.HI R4, RZ, 0x10, R18 ;  /* 0x00000010ff047819 */ /* 0x000fe20000011612 */
[----:B------:R-:W-:Y:S01]  /*5f50*/  @!P2 HADD2 R94, -R219.H0_H0, -RZ.H0_H0 ;  /* 0xa00000ffdb5ea230 */ /* 0x000fe20000000900 */
[----:B------:R-:W-:-:S02]  /*5f60*/  LOP3.LUT R5, R2, 0xff, RZ, 0xc0, !PT ;  /* 0x000000ff02057812 */ /* 0x000fc400078ec0ff */
[----:B------:R-:W-:Y:S02]  /*5f70*/  LOP3.LUT R4, R4, 0xff, RZ, 0xc0, !PT ;  /* 0x000000ff04047812 */ /* 0x000fe400078ec0ff */
[----:B------:R-:W-:Y:S01]  /*5f80*/  @!P3 PRMT R233, R61, 0x5410, RZ ;  /* 0x000054103de9b816 */ /* 0x000fe200000000ff */
[----:B------:R-:W-:Y:S01]  /*5f90*/  @!P1 HADD2 R95, -R218.H0_H0, -RZ.H0_H0 ;  /* 0xa00000ffda5f9230 */ /* 0x000fe20000000900 */
[----:B------:R-:W-:Y:S01]  /*5fa0*/  @!P2 PRMT R219, R94, 0x5410, RZ ;  /* 0x000054105edba816 */ /* 0x000fe200000000ff */
[-C--:B------:R-:W-:Y:S01]  /*5fb0*/  HMMA.16816.F32 R60, R8, R178.reuse, RZ ;  /* 0x000000b2083c723c */ /* 0x080fe200000018ff */
[----:B------:R-:W-:Y:S01]  /*5fc0*/  ISETP.LE.U32.AND P3, PT, R5, UR15, PT ;  /* 0x0000000f05007c0c */ /* 0x000fe2000bf63070 */
[----:B------:R-:W-:Y:S01]  /*5fd0*/  @!P4 HADD2 R100, -R197.H0_H0, -RZ.H0_H0 ;  /* 0xa00000ffc564c230 */ /* 0x000fe20000000900 */
[----:B------:R-:W-:Y:S02]  /*5fe0*/  ISETP.LE.U32.AND P2, PT, R4, UR15, PT ;  /* 0x0000000f04007c0c */ /* 0x000fe4000bf43070 */
[----:B------:R-:W-:Y:S01]  /*5ff0*/  SHF.R.U32.HI R4, RZ, 0x18, R18 ;  /* 0x00000018ff047819 */ /* 0x000fe20000011612 */
[----:B------:R-:W-:Y:S01]  /*6000*/  HMMA.16816.F32 R176, R12, R178, RZ ;  /* 0x000000b20cb0723c */ /* 0x000fe200000018ff */
[----:B------:R-:W-:-:S02]  /*6010*/  @!P1 PRMT R218, R95, 0x5410, RZ ;  /* 0x000054105fda9816 */ /* 0x000fc400000000ff */
[----:B------:R-:W-:Y:S02]  /*6020*/  ISETP.LE.U32.AND P1, PT, R4, UR15, PT ;  /* 0x0000000f04007c0c */ /* 0x000fe4000bf23070 */
[----:B------:R-:W-:Y:S02]  /*6030*/  SHF.R.U32.HI R5, RZ, 0x8, R23 ;  /* 0x00000008ff057819 */ /* 0x000fe40000011617 */
[----:B------:R-:W-:Y:S01]  /*6040*/  SHF.R.U32.HI R4, RZ, 0x8, R47 ;  /* 0x00000008ff047819 */ /* 0x000fe2000001162f */
[----:B------:R-:W-:Y:S01]  /*6050*/  @!P3 HADD2 R79, -R225.H0_H0, -RZ.H0_H0 ;  /* 0xa00000ffe14fb230 */ /* 0x000fe20000000900 */
[----:B------:R-:W-:Y:S01]  /*6060*/  LOP3.LUT R5, R5, 0xffff, RZ, 0xc0, !PT ;  /* 0x0000ffff05057812 */ /* 0x000fe200078ec0ff */
[----:B------:R-:W-:Y:S01]  /*6070*/  @!P2 HADD2 R104, -R212.H0_H0, -RZ.H0_H0 ;  /* 0xa00000ffd468a230 */ /* 0x000fe20000000900 */
[----:B------:R-:W1:Y:S01]  /*6080*/  LDSM.16.MT88.4 R20, [R206+0xb000] ;  /* 0x00b00000ce14783b */ /* 0x000e620000004200 */
[----:B------:R-:W-:Y:S02]  /*6090*/  LOP3.LUT R4, R4, 0xffff, RZ, 0xc0, !PT ;  /* 0x0000ffff04047812 */ /* 0x000fe400078ec0ff */
[----:B------:R-:W-:-:S02]  /*60a0*/  @!P3 PRMT R225, R79, 0x5410, RZ ;  /* 0x000054104fe1b816 */ /* 0x000fc400000000ff */
[----:B------:R-:W-:Y:S01]  /*60b0*/  @!P2 PRMT R212, R104, 0x5410, RZ ;  /* 0x0000541068d4a816 */ /* 0x000fe200000000ff */
[----:B------:R-:W-:Y:S01]  /*60c0*/  @!P1 HADD2 R108, -R198.H0_H0, -RZ.H0_H0 ;  /* 0xa00000ffc66c9230 */ /* 0x000fe20000000900 */
[----:B------:R-:W-:Y:S01]  /*60d0*/  ISETP.LE.U32.AND P3, PT, R5, UR15, PT ;  /* 0x0000000f05007c0c */ /* 0x000fe2000bf63070 */
[----:B------:R-:W-:Y:S01]  /*60e0*/  HMMA.16816.F32 R60, R124, R66, R60 ;  /* 0x000000427c3c723c */ /* 0x000fe2000000183c */
[----:B------:R-:W-:Y:S02]  /*60f0*/  ISETP.LE.U32.AND P2, PT, R4, UR15, PT ;  /* 0x0000000f04007c0c */ /* 0x000fe4000bf43070 */
[----:B------:R-:W2:Y:S01]  /*6100*/  LDSM.16.MT88.4 R4, [R205+0xb000] ;  /* 0x00b00000cd04783b */ /* 0x000ea20000004200 */
[----:B------:R-:W-:Y:S02]  /*6110*/  @!P6 PRMT R223, R78, 0x5410, RZ ;  /* 0x000054104edfe816 */ /* 0x000fe400000000ff */
[----:B------:R-:W-:Y:S01]  /*6120*/  ISETP.LE.U32.AND P6, PT, R46, UR15, PT ;  /* 0x0000000f2e007c0c */ /* 0x000fe2000bfc3070 */
[----:B------:R-:W-:Y:S01]  /*6130*/  HMMA.16816.F32 R76, R8, R34, RZ ;  /* 0x00000022084c723c */ /* 0x000fe200000018ff */
[----:B------:R-:W-:-:S02]  /*6140*/  LOP3.LUT R16, R48, 0xff, RZ, 0xc0, !PT ;  /* 0x000000ff30107812 */ /* 0x000fc400078ec0ff */
[----:B------:R-:W-:Y:S02]  /*6150*/  @!P5 PRMT R222, R88, 0x5410, RZ ;  /* 0x0000541058ded816 */ /* 0x000fe400000000ff */
[----:B------:R-:W-:Y:S01]  /*6160*/  @!P1 PRMT R198, R108, 0x5410, RZ ;  /* 0x000054106cc69816 */ /* 0x000fe200000000ff */
[----:B------:R-:W-:Y:S01]  /*6170*/  @!P3 HADD2 R93, -R220.H0_H0, -RZ.H0_H0 ;  /* 0xa00000ffdc5db230 */ /* 0x000fe20000000900 */
[----:B------:R-:W-:Y:S01]  /*6180*/  ISETP.LE.U32.AND P5, PT, R27, UR15, PT ;  /* 0x0000000f1b007c0c */ /* 0x000fe2000bfa3070 */
[----:B------:R-:W-:Y:S01]  /*6190*/  @!P2 HADD2 R109, -R216.H0_H0, -RZ.H0_H0 ;  /* 0xa00000ffd86da230 */ /* 0x000fe20000000900 */
[----:B------:R-:W-:Y:S01]  /*61a0*/  ISETP.LE.U32.AND P1, PT, R16, UR15, PT ;  /* 0x0000000f10007c0c */ /* 0x000fe2000bf23070 */
[----:B------:R-:W-:Y:S01]  /*61b0*/  HMMA.16816.F32 R88, R8, R28, RZ ;  /* 0x0000001c0858723c */ /* 0x000fe200000018ff */
[----:B------:R-:W-:Y:S01]  /*61c0*/  LOP3.LUT R16, R26, 0xff, RZ, 0xc0, !PT ;  /* 0x000000ff1a107812 */ /* 0x000fe200078ec0ff */
[----:B------:R-:W-:Y:S01]  /*61d0*/  @!P6 HADD2 R110, -R217.H0_H0, -RZ.H0_H0 ;  /* 0xa00000ffd96ee230 */ /* 0x000fe20000000900 */
[----:B------:R-:W-:-:S02]  /*61e0*/  @!P4 PRMT R197, R100, 0x5410, RZ ;  /* 0x0000541064c5c816 */ /* 0x000fc400000000ff */
[----:B------:R-:W-:Y:S01]  /*61f0*/  ISETP.LE.U32.AND P4, PT, R24, UR15, PT ;  /* 0x0000000f18007c0c */ /* 0x000fe2000bf83070 */
[C---:B------:R-:W-:Y:S01]  /*6200*/  HMMA.16816.F32 R32, R12.reuse, R34, RZ ;  /* 0x000000220c20723c */ /* 0x040fe200000018ff */
[----:B------:R-:W-:Y:S01]  /*6210*/  @!P6 PRMT R217, R110, 0x5410, RZ ;  /* 0x000054106ed9e816 */ /* 0x000fe200000000ff */
[----:B------:R-:W3:Y:S01]  /*6220*/  LDSM.16.MT88.4 R24, [R205+0xb800] ;  /* 0x00b80000cd18783b */ /* 0x000ee20000004200 */
[----:B------:R-:W-:Y:S01]  /*6230*/  ISETP.LE.U32.AND P6, PT, R16, UR15, PT ;  /* 0x0000000f10007c0c */ /* 0x000fe2000bfc3070 */
[----:B------:R-:W-:Y:S01]  /*6240*/  FADD.FTZ R28, R107, R103 ;  /* 0x000000676b1c7221 */ /* 0x000fe20000010000 */
[----:B------:R-:W-:Y:S01]  /*6250*/  LOP3.LUT R16, R0, 0xff, RZ, 0xc0, !PT ;  /* 0x000000ff00107812 */ /* 0x000fe200078ec0ff */
[----:B------:R-:W-:Y:S01]  /*6260*/  FADD.FTZ R29, R102, R101 ;  /* 0x00000065661d7221 */ /* 0x000fe20000010000 */
[----:B------:R-:W-:Y:S01]  /*6270*/  @!P2 PRMT R216, R109, 0x5410, RZ ;  /* 0x000054106dd8a816 */ /* 0x000fe200000000ff */
[----:B------:R-:W-:Y:S01]  /*6280*/  @!P5 HADD2 R120, -R214.H0_H0, -RZ.H0_H0 ;  /* 0xa00000ffd678d230 */ /* 0x000fe20000000900 */
[----:B------:R-:W-:Y:S01]  /*6290*/  @!P3 PRMT R220, R93, 0x5410, RZ ;  /* 0x000054105ddcb816 */ /* 0x000fe200000000ff */
[-C--:B-1----:R-:W-:Y:S01]  /*62a0*/  HMMA.16816.F32 R100, R12, R20.reuse, RZ ;  /* 0x000000140c64723c */ /* 0x082fe200000018ff */
[----:B------:R-:W-:Y:S01]  /*62b0*/  ISETP.LE.U32.AND P2, PT, R16, UR15, PT ;  /* 0x0000000f10007c0c */ /* 0x000fe2000bf43070 */
[----:B------:R-:W-:Y:S01]  /*62c0*/  @!P1 HADD2 R111, -R215.H0_H0, -RZ.H0_H0 ;  /* 0xa00000ffd76f9230 */ /* 0x000fe20000000900 */
[----:B------:R-:W-:Y:S01]  /*62d0*/  ISETP.LE.U32.AND P3, PT, R19, UR15, PT ;  /* 0x0000000f13007c0c */ /* 0x000fe2000bf63070 */
[----:B------:R-:W-:Y:S01]  /*62e0*/  FADD.FTZ R19, R106, R105 ;  /* 0x000000696a137221 */ /* 0x000fe20000010000 */
[----:B------:R-:W-:Y:S01]  /*62f0*/  SHF.R.U32.HI R16, RZ, 0x10, R0 ;  /* 0x00000010ff107819 */ /* 0x000fe20000011600 */
[----:B------:R-:W-:Y:S01]  /*6300*/  HMMA.16816.F32 R104, R8, R20, RZ ;  /* 0x000000140868723c */ /* 0x000fe200000018ff */
[----:B------:R-:W-:Y:S01]  /*6310*/  FADD.FTZ R28, R122, R28 ;  /* 0x0000001c7a1c7221 */ /* 0x000fe20000010000 */
[----:B------:R-:W-:Y:S01]  /*6320*/  FADD.FTZ R19, R119, R19 ;  /* 0x0000001377137221 */ /* 0x000fe20000010000 */
[----:B------:R-:W-:Y:S01]  /*6330*/  LOP3.LUT R16, R16, 0xff, RZ, 0xc0, !PT ;  /* 0x000000ff10107812 */ /* 0x000fe200078ec0ff */
[----:B------:R-:W-:Y:S01]  /*6340*/  @!P6 HADD2 R241, -R174.H0_H0, -RZ.H0_H0 ;  /* 0xa00000ffaef1e230 */ /* 0x000fe20000000900 */
[----:B------:R-:W-:Y:S01]  /*6350*/  @!P5 PRMT R214, R120, 0x5410, RZ ;  /* 0x0000541078d6d816 */ /* 0x000fe200000000ff */
[----:B------:R-:W-:Y:S01]  /*6360*/  HMMA.16816.F32 R76, R124, R82, R76 ;  /* 0x000000527c4c723c */ /* 0x000fe2000000184c */
[----:B------:R-:W-:Y:S01]  /*6370*/  FADD.FTZ R21, R118, R116 ;  /* 0x0000007476157221 */ /* 0x000fe20000010000 */
[----:B------:R-:W-:Y:S01]  /*6380*/  FADD.FTZ R20, R121, R29 ;  /* 0x0000001d79147221 */ /* 0x000fe20000010000 */
[----:B------:R-:W-:Y:S01]  /*6390*/  @!P1 PRMT R215, R111, 0x5410, RZ ;  /* 0x000054106fd79816 */ /* 0x000fe200000000ff */
[----:B------:R-:W-:-:S02]  /*63a0*/  @!P2 HADD2 R156, -R199.H0_H0, -RZ.H0_H0 ;  /* 0xa00000ffc79ca230 */ /* 0x000fc40000000900 */
[----:B------:R-:W-:Y:S01]  /*63b0*/  FADD.FTZ R21, R117, R21 ;  /* 0x0000001575157221 */ /* 0x000fe20000010000 */
[-C--:B--2---:R-:W-:Y:S01]  /*63c0*/  HMMA.16816.F32 R120, R8, R4.reuse, RZ ;  /* 0x000000040878723c */ /* 0x084fe200000018ff */
[----:B------:R-:W-:Y:S01]  /*63d0*/  ISETP.LE.U32.AND P1, PT, R16, UR15, PT ;  /* 0x0000000f10007c0c */ /* 0x000fe2000bf23070 */
[----:B------:R-:W-:Y:S01]  /*63e0*/  FADD.FTZ R180, R165, R20 ;  /* 0x00000014a5b47221 */ /* 0x000fe20000010000 */
[----:B------:R-:W-:Y:S01]  /*63f0*/  SHF.R.U32.HI R16, RZ, 0x8, R45 ;  /* 0x00000008ff107819 */ /* 0x000fe2000001162d */
[----:B------:R-:W-:Y:S01]  /*6400*/  @!P3 HADD2 R235, -R192.H0_H0, -RZ.H0_H0 ;  /* 0xa00000ffc0ebb230 */ /* 0x000fe20000000900 */
[----:B------:R-:W-:Y:S01]  /*6410*/  @!P2 PRMT R199, R156, 0x5410, RZ ;  /* 0x000054109cc7a816 */ /* 0x000fe200000000ff */
[----:B------:R-:W-:Y:S01]  /*6420*/  HMMA.16816.F32 R116, R12, R4, RZ ;  /* 0x000000040c74723c */ /* 0x000fe200000018ff */
[----:B------:R-:W-:Y:S01]  /*6430*/  LOP3.LUT R2, R2, 0xffff, RZ, 0xc0, !PT ;  /* 0x0000ffff02027812 */ /* 0x000fe200078ec0ff */
[----:B------:R-:W-:Y:S01]  /*6440*/  FADD.FTZ R19, R164, R19 ;  /* 0x00000013a4137221 */ /* 0x000fe20000010000 */
[----:B------:R-:W-:Y:S01]  /*6450*/  LOP3.LUT R17, R17, 0xffff, RZ, 0xc0, !PT ;  /* 0x0000ffff11117812 */ /* 0x000fe200078ec0ff */
[----:B------:R-:W-:Y:S01]  /*6460*/  @!P4 HADD2 R240, -R173.H0_H0, -RZ.H0_H0 ;  /* 0xa00000ffadf0c230 */ /* 0x000fe20000000900 */
[----:B------:R-:W-:Y:S01]  /*6470*/  SHF.R.U32.HI R2, RZ, 0x8, R2 ;  /* 0x00000008ff027819 */ /* 0x000fe20000011602 */
[----:B------:R-:W-:Y:S01]  /*6480*/  HMMA.16816.F32 R108, R8, R22, RZ ;  /* 0x00000016086c723c */ /* 0x000fe200000018ff */
[----:B------:R-:W-:Y:S01]  /*6490*/  SHF.R.U32.HI R4, RZ, 0x18, R0 ;  /* 0x00000018ff047819 */ /* 0x000fe20000011600 */
[----:B------:R-:W-:Y:S01]  /*64a0*/  @!P1 HADD2 R157, -R194.H0_H0, -RZ.H0_H0 ;  /* 0xa00000ffc29d9230 */ /* 0x000fe20000000900 */
[----:B------:R-:W-:Y:S01]  /*64b0*/  LOP3.LUT R0, R0, 0xffff, RZ, 0xc0, !PT ;  /* 0x0000ffff00007812 */ /* 0x000fe200078ec0ff */
[----:B------:R-:W-:Y:S01]  /*64c0*/  FADD.FTZ R5, R166, R28 ;  /* 0x0000001ca6057221 */ /* 0x000fe20000010000 */
[----:B------:R-:W-:Y:S01]  /*64d0*/  ISETP.LE.U32.AND P5, PT, R4, UR15, PT ;  /* 0x0000000f04007c0c */ /* 0x000fe2000bfa3070 */
[----:B------:R-:W-:Y:S01]  /*64e0*/  HMMA.16816.F32 R100, R128, R112, R100 ;  /* 0x000000708064723c */ /* 0x000fe20000001864 */
[----:B------:R-:W-:Y:S01]  /*64f0*/  LOP3.LUT R4, R16, 0xffff, RZ, 0xc0, !PT ;  /* 0x0000ffff10047812 */ /* 0x000fe200078ec0ff */
[----:B------:R-:W-:Y:S01]  /*6500*/  FADD.FTZ R16, R159, R21 ;  /* 0x000000159f107221 */ /* 0x000fe20000010000 */
[----:B------:R-:W-:-:S02]  /*6510*/  @!P1 PRMT R194, R157, 0x5410, RZ ;  /* 0x000054109dc29816 */ /* 0x000fc400000000ff */
[----:B------:R-:W-:Y:S01]  /*6520*/  ISETP.LE.U32.AND P2, PT, R4, UR15, PT ;  /* 0x0000000f04007c0c */ /* 0x000fe2000bf43070 */
[----:B------:R-:W-:Y:S01]  /*6530*/  HMMA.16816.F32 R20, R12, R22, RZ ;  /* 0x000000160c14723c */ /* 0x000fe200000018ff */
[----:B------:R-:W-:Y:S02]  /*6540*/  SHF.R.U32.HI R4, RZ, 0x8, R44 ;  /* 0x00000008ff047819 */ /* 0x000fe4000001162c */
[----:B------:R-:W-:Y:S02]  /*6550*/  SHF.R.U32.HI R0, RZ, 0x8, R0 ;  /* 0x00000008ff007819 */ /* 0x000fe40000011600 */
[----:B------:R-:W-:Y:S01]  /*6560*/  LOP3.LUT R4, R4, 0xffff, RZ, 0xc0, !PT ;  /* 0x0000ffff04047812 */ /* 0x000fe200078ec0ff */
[----:B---3--:R-:W-:Y:S01]  /*6570*/  HMMA.16816.F32 R116, R128, R24, R116 ;  /* 0x000000188074723c */ /* 0x008fe20000001874 */
[----:B------:R-:W-:Y:S01]  /*6580*/  LOP3.LUT R0, R0, 0xffff, RZ, 0xc0, !PT ;  /* 0x0000ffff00007812 */ /* 0x000fe200078ec0ff */
[----:B------:R-:W-:Y:S01]  /*6590*/  @!P5 HADD2 R158, -R193.H0_H0, -RZ.H0_H0 ;  /* 0xa00000ffc19ed230 */ /* 0x000fe20000000900 */
[----:B------:R-:W-:-:S02]  /*65a0*/  ISETP.LE.U32.AND P1, PT, R4, UR15, PT ;  /* 0x0000000f04007c0c */ /* 0x000fc4000bf23070 */
[----:B------:R-:W-:Y:S01]  /*65b0*/  LOP3.LUT R4, R18, 0xffff, RZ, 0xc0, !PT ;  /* 0x0000ffff12047812 */ /* 0x000fe200078ec0ff */
[----:B------:R-:W-:Y:S01]  /*65c0*/  @!P2 HADD2 R238, -R175.H0_H0, -RZ.H0_H0 ;  /* 0xa00000ffafeea230 */ /* 0x000fe20000000900 */
[C---:B------:R-:W-:Y:S01]  /*65d0*/  HMMA.16816.F32 R120, R124.reuse, R24, R120 ;  /* 0x000000187c78723c */ /* 0x040fe20000001878 */
[----:B------:R-:W-:Y:S01]  /*65e0*/  LOP3.LUT R2, R2, 0xffff, RZ, 0xc0, !PT ;  /* 0x0000ffff02027812 */ /* 0x000fe200078ec0ff */
[----:B------:R-:W-:Y:S01]  /*65f0*/  IMAD.MOV.U32 R18, RZ, RZ, R167 ;  /* 0x000000ffff127224 */ /* 0x000fe200078e00a7 */
[----:B------:R-:W-:Y:S02]  /*6600*/  SHF.R.U32.HI R4, RZ, 0x8, R4 ;  /* 0x00000008ff047819 */ /* 0x000fe40000011604 */
[----:B------:R-:W-:Y:S01]  /*6610*/  @!P2 PRMT R175, R238, 0x5410, RZ ;  /* 0x00005410eeafa816 */ /* 0x000fe200000000ff */
[----:B------:R-:W-:Y:S01]  /*6620*/  HMMA.16816.F32 R104, R124, R112, R104 ;  /* 0x000000707c68723c */ /* 0x000fe20000001868 */
[----:B------:R-:W-:Y:S01]  /*6630*/  ISETP.LE.U32.AND P2, PT, R0, UR15, PT ;  /* 0x0000000f00007c0c */ /* 0x000fe2000bf43070 */
[----:B------:R-:W-:Y:S01]  /*6640*/  IMAD.MOV.U32 R25, RZ, RZ, R92 ;  /* 0x000000ffff197224 */ /* 0x000fe200078e005c */
[----:B------:R-:W-:Y:S01]  /*6650*/  SHF.R.U32.HI R0, RZ, 0x8, R17 ;  /* 0x00000008ff007819 */ /* 0x000fe20000011611 */
[----:B------:R-:W-:Y:S01]  /*6660*/  @!P1 HADD2 R239, -R228.H0_H0, -RZ.H0_H0 ;  /* 0xa00000ffe4ef9230 */ /* 0x000fe20000000900 */
[----:B------:R-:W-:Y:S01]  /*6670*/  @!P5 PRMT R193, R158, 0x5410, RZ ;  /* 0x000054109ec1d816 */ /* 0x000fe200000000ff */
[----:B------:R-:W-:Y:S01]  /*6680*/  HMMA.16816.F32 R92, R8, R30, RZ ;  /* 0x0000001e085c723c */ /* 0x000fe200000018ff */
[----:B------:R-:W-:Y:S01]  /*6690*/  LOP3.LUT R0, R0, 0xffff, RZ, 0xc0, !PT ;  /* 0x0000ffff00007812 */ /* 0x000fe200078ec0ff */
[----:B------:R-:W-:Y:S01]  /*66a0*/  IMAD.MOV.U32 R24, RZ, RZ, R148 ;  /* 0x000000ffff187224 */ /* 0x000fe200078e0094 */
[----:B------:R-:W-:-:S02]  /*66b0*/  ISETP.LE.U32.AND P5, PT, R2, UR15, PT ;  /* 0x0000000f02007c0c */ /* 0x000fc4000bfa3070 */
[----:B------:R-:W-:Y:S01]  /*66c0*/  @!P6 PRMT R174, R241, 0x5410, RZ ;  /* 0x00005410f1aee816 */ /* 0x000fe200000000ff */
[----:B------:R-:W-:Y:S01]  /*66d0*/  HMMA.16816.F32 R28, R12, R30, RZ ;  /* 0x0000001e0c1c723c */ /* 0x000fe200000018ff */
[----:B------:R-:W-:Y:S01]  /*66e0*/  LOP3.LUT R2, R4, 0xffff, RZ, 0xc0, !PT ;  /* 0x0000ffff04027812 */ /* 0x000fe200078ec0ff */
[----:B------:R-:W-:Y:S01]  /*66f0*/  @!P2 HADD2 R245, -R196.H0_H0, -RZ.H0_H0 ;  /* 0xa00000ffc4f5a230 */ /* 0x000fe20000000900 */
[----:B------:R-:W-:Y:S01]  /*6700*/  ISETP.LE.U32.AND P6, PT, R0, UR15, PT ;  /* 0x0000000f00007c0c */ /* 0x000fe2000bfc3070 */
[----:B------:R-:W-:Y:S01]  /*6710*/  FADD.FTZ R4, R250, R5 ;  /* 0x00000005fa047221 */ /* 0x000fe20000010000 */
[----:B------:R-:W-:Y:S01]  /*6720*/  @!P1 PRMT R228, R239, 0x5410, RZ ;  /* 0x00005410efe49816 */ /* 0x000fe200000000ff */
[-C--:B------:R-:W-:Y:S01]  /*6730*/  HMMA.16816.F32 R108, R124, R114.reuse, R108 ;  /* 0x000000727c6c723c */ /* 0x080fe2000000186c */
[----:B------:R-:W-:Y:S01]  /*6740*/  IADD3 R0, P1, R234, UR4, RZ ;  /* 0x00000004ea007c10 */ /* 0x000fe2000ff3e0ff */
[----:B------:R-:W-:Y:S01]  /*6750*/  ULDC.64 UR4, c[0x0][0x2a8] ;  /* 0x0000aa0000047ab9 */ /* 0x000fe20000000a00 */
[----:B------:R-:W-:Y:S01]  /*6760*/  @!P3 PRMT R192, R235, 0x5410, RZ ;  /* 0x00005410ebc0b816 */ /* 0x000fe200000000ff */
[----:B------:R-:W-:Y:S01]  /*6770*/  IMAD.MOV.U32 R235, RZ, RZ, R149 ;  /* 0x000000ffffeb7224 */ /* 0x000fe200078e0095 */
[----:B------:R-:W-:Y:S01]  /*6780*/  ISETP.LE.U32.AND P3, PT, R2, UR15, PT ;  /* 0x0000000f02007c0c */ /* 0x000fe2000bf63070 */
[C---:B------:R-:W-:Y:S01]  /*6790*/  HMMA.16816.F32 R112, R128.reuse, R114, R20 ;  /* 0x000000728070723c */ /* 0x040fe20000001814 */
[----:B------:R-:W-:Y:S01]  /*67a0*/  LEA.HI.X.SX32 R2, R234, UR25, 0x1, P1 ;  /* 0x00000019ea027c11 */ /* 0x000fe200088f0eff */
[----:B------:R-:W-:Y:S01]  /*67b0*/  @!P5 HADD2 R242, -R224.H0_H0, -RZ.H0_H0 ;  /* 0xa00000ffe0f2d230 */ /* 0x000fe20000000900 */
[----:B------:R-:W-:Y:S01]  /*67c0*/  @!P2 PRMT R196, R245, 0x5410, RZ ;  /* 0x00005410f5c4a816 */ /* 0x000fe200000000ff */
[----:B------:R-:W-:Y:S01]  /*67d0*/  @!P6 HADD2 R243, -R230.H0_H0, -RZ.H0_H0 ;  /* 0xa00000ffe6f3e230 */ /* 0x000fe20000000900 */
[----:B------:R-:W-:Y:S01]  /*67e0*/  @!P4 PRMT R173, R240, 0x5410, RZ ;  /* 0x00005410f0adc816 */ /* 0x000fe200000000ff */
[----:B------:R-:W-:Y:S01]  /*67f0*/  HMMA.16816.F32 R80, R128, R82, R32 ;  /* 0x000000528050723c */ /* 0x000fe20000001820 */
[----:B------:R-:W-:Y:S01]  /*6800*/  LEA R22, P1, R0, UR4, 0x1 ;  /* 0x0000000400167c11 */ /* 0x000fe2000f8208ff */
[----:B------:R-:W-:Y:S01]  /*6810*/  USHF.L.U32 UR4, UR20, 0x3, URZ ;  /* 0x0000000314047899 */ /* 0x000fe2000800063f */
[----:B------:R-:W-:Y:S01]  /*6820*/  @!P6 PRMT R230, R243, 0x5410, RZ ;  /* 0x00005410f3e6e816 */ /* 0x000fe200000000ff */
[----:B------:R-:W-:Y:S01]  /*6830*/  FADD.FTZ R4, R24, R4 ;  /* 0x0000000418047221 */ /* 0x000fe20000010000 */
[----:B------:R-:W-:Y:S01]  /*6840*/  LEA.HI.X R23, R0, UR5, R2, 0x1, P1 ;  /* 0x0000000500177c11 */ /* 0x000fe200088f0c02 */
[----:B------:R-:W-:Y:S01]  /*6850*/  HMMA.16816.F32 R164, R8, R150, RZ ;  /* 0x0000009608a4723c */ /* 0x000fe200000018ff */
[----:B------:R-:W-:-:S02]  /*6860*/  @!P3 HADD2 R244, -R195.H0_H0, -RZ.H0_H0 ;  /* 0xa00000ffc3f4b230 */ /* 0x000fc40000000900 */
[----:B------:R-:W-:Y:S01]  /*6870*/  IMAD.U32 R34, RZ, RZ, UR4 ;  /* 0x00000004ff227e24 */ /* 0x000fe2000f8e00ff */
[----:B------:R-:W-:Y:S01]  /*6880*/  USHF.L.U32 UR4, UR20, 0x6, URZ ;  /* 0x0000000614047899 */ /* 0x000fe2000800063f */
[----:B------:R-:W-:Y:S01]  /*6890*/  STG.E.U16 desc[UR26][R22.64], R197 ;  /* 0x000000c516007986 */ /* 0x000fe2000c10151a */
[----:B------:R-:W-:Y:S01]  /*68a0*/  UIMAD UR20, UR20, 0x48, URZ ;  /* 0x00000048141478a4 */ /* 0x000fe2000f8e023f */
[----:B------:R-:W-:Y:S01]  /*68b0*/  HMMA.16816.F32 R148, R12, R150, RZ ;  /* 0x000000960c94723c */ /* 0x000fe200000018ff */
[----:B------:R-:W-:Y:S01]  /*68c0*/  @!P3 PRMT R195, R244, 0x5410, RZ ;  /* 0x00005410f4c3b816 */ /* 0x000fe200000000ff */
[----:B------:R-:W-:-:S04]  /*68d0*/  IMAD.WIDE R34, R34, 0x2, R22 ;  /* 0x0000000222227825 */ /* 0x000fc800078e0216 */
[----:B------:R-:W-:Y:S01]  /*68e0*/  FADD.FTZ R0, R18, R19 ;  /* 0x0000001312007221 */ /* 0x000fe20000010000 */
[----:B------:R-:W-:Y:S01]  /*68f0*/  @!P5 PRMT R224, R242, 0x5410, RZ ;  /* 0x00005410f2e0d816 */ /* 0x000fe200000000ff */
[----:B------:R-:W-:Y:S01]  /*6900*/  FADD.FTZ R2, R235, R180 ;  /* 0x000000b4eb027221 */ /* 0x000fe20000010000 */
[C---:B------:R-:W-:Y:S01]  /*6910*/  HMMA.16816.F32 R88, R124.reuse, R96, R88 ;  /* 0x000000607c58723c */ /* 0x040fe20000001858 */
[----:B------:R-:W-:Y:S01]  /*6920*/  IMAD.U32 R32, RZ, RZ, UR4 ;  /* 0x00000004ff207e24 */ /* 0x000fe2000f8e00ff */
[----:B------:R-:W-:Y:S01]  /*6930*/  STG.E.U16 desc[UR26][R22.64+0x2], R195 ;  /* 0x000002c316007986 */ /* 0x000fe2000c10151a */
[----:B------:R-:W-:Y:S01]  /*6940*/  FADD.FTZ R0, R181, R0 ;  /* 0x00000000b5007221 */ /* 0x000fe20000010000 */
[----:B------:R-:W-:Y:S01]  /*6950*/  IADD3 R5, P1, R22, -0x40, RZ ;  /* 0xffffffc016057810 */ /* 0x000fe20007f3e0ff */
[----:B------:R-:W-:Y:S01]  /*6960*/  IMAD.WIDE R32, R32, 0x2, R22 ;  /* 0x0000000220207825 */ /* 0x000fe200078e0216 */
[-C--:B------:R-:W-:Y:S01]  /*6970*/  HMMA.16816.F32 R92, R124, R98.reuse, R92 ;  /* 0x000000627c5c723c */ /* 0x080fe2000000185c */
[----:B------:R-:W-:Y:S02]  /*6980*/  STG.E.U16 desc[UR26][R34.64], R212 ;  /* 0x000000d422007986 */ /* 0x000fe4000c10151a */
[----:B------:R-:W-:Y:S01]  /*6990*/  FADD.FTZ R0, R252, R0 ;  /* 0x00000000fc007221 */ /* 0x000fe20000010000 */
[----:B------:R-:W-:Y:S01]  /*69a0*/  FADD.FTZ R2, R25, R2 ;  /* 0x0000000219027221 */ /* 0x000fe20000010000 */
[----:B------:R-:W-:Y:S01]  /*69b0*/  FADD.FTZ R4, R188, R4 ;  /* 0x00000004bc047221 */ /* 0x000fe20000010000 */
[----:B------:R-:W-:Y:S01]  /*69c0*/  STG.E.U16 desc[UR26][R34.64+0x2], R198 ;  /* 0x000002c622007986 */ /* 0x000fe2000c10151a */
[----:B------:R-:W-:Y:S01]  /*69d0*/  HMMA.16816.F32 R96, R128, R98, R28 ;  /* 0x000000628060723c */ /* 0x000fe2000000181c */
[----:B------:R-:W-:Y:S01]  /*69e0*/  FADD.FTZ R2, R189, R2 ;  /* 0x00000002bd027221 */ /* 0x000fe20000010000 */
[----:B------:R-:W-:Y:S01]  /*69f0*/  FADD.FTZ R235, R184, R4 ;  /* 0x00000004b8eb7221 */ /* 0x000fe20000010000 */
[----:B------:R-:W-:Y:S02]  /*6a00*/  STG.E.U16 desc[UR26][R32.64], R231 ;  /* 0x000000e720007986 */ /* 0x000fe4000c10151a */
[----:B------:R-:W-:Y:S01]  /*6a10*/  FADD.FTZ R239, R185, R2 ;  /* 0x00000002b9ef7221 */ /* 0x000fe20000010000 */
[----:B------:R-:W-:Y:S01]  /*6a20*/  HMMA.16816.F32 R156, R8, R142, RZ ;  /* 0x0000008e089c723c */ /* 0x000fe200000018ff */
[----:B------:R-:W-:Y:S01]  /*6a30*/  IMAD.U32 R30, RZ, RZ, UR20 ;  /* 0x00000014ff1e7e24 */ /* 0x000fe2000f8e00ff */
[----:B------:R-:W-:Y:S03]  /*6a40*/  STG.E.U16 desc[UR26][R32.64+0x2], R230 ;  /* 0x000002e620007986 */ /* 0x000fe6000c10151a */
[----:B------:R-:W-:Y:S01]  /*6a50*/  IMAD.WIDE R30, R30, 0x2, R22 ;  /* 0x000000021e1e7825 */ /* 0x000fe200078e0216 */
[-C--:B------:R-:W-:Y:S01]  /*6a60*/  HMMA.16816.F32 R164, R124, R50.reuse, R164 ;  /* 0x000000327ca4723c */ /* 0x080fe200000018a4 */
[----:B------:R-:W-:Y:S04]  /*6a70*/  STL [R1+0x78], R5 ;  /* 0x0000780501007387 */ /* 0x000fe80000100800 */
[----:B------:R-:W-:Y:S01]  /*6a80*/  STG.E.U16 desc[UR26][R30.64], R232 ;  /* 0x000000e81e007986 */ /* 0x000fe2000c10151a */
[----:B------:R-:W-:Y:S03]  /*6a90*/  HMMA.16816.F32 R148, R128, R50, R148 ;  /* 0x000000328094723c */ /* 0x000fe60000001894 */
[----:B------:R-:W-:Y:S03]  /*6aa0*/  STG.E.U16 desc[UR26][R30.64+0x2], R233 ;  /* 0x000002e91e007986 */ /* 0x000fe6000c10151a */
[----:B------:R-:W-:Y:S01]  /*6ab0*/  HMMA.16816.F32 R44, R8, R186, RZ ;  /* 0x000000ba082c723c */ /* 0x000fe200000018ff */
[----:B------:R-:W-:Y:S04]  /*6ac0*/  STG.E.U16 desc[UR26][R22.64+0x10], R217 ;  /* 0x000010d916007986 */ /* 0x000fe8000c10151a */
[----:B------:R-:W-:Y:S01]  /*6ad0*/  STG.E.U16 desc[UR26][R22.64+0x12], R216 ;  /* 0x000012d816007986 */ /* 0x000fe2000c10151a */
[C---:B------:R-:W-:Y:S03]  /*6ae0*/  HMMA.16816.F32 R140, R12.reuse, R142, RZ ;  /* 0x0000008e0c8c723c */ /* 0x040fe600000018ff */
[----:B------:R-:W-:Y:S03]  /*6af0*/  STG.E.U16 desc[UR26][R34.64+0x10], R215 ;  /* 0x000010d722007986 */ /* 0x000fe6000c10151a */
[----:B------:R-:W-:Y:S01]  /*6b00*/  HMMA.16816.F32 R48, R12, R186, RZ ;  /* 0x000000ba0c30723c */ /* 0x000fe200000018ff */
[----:B------:R-:W-:Y:S04]  /*6b10*/  STG.E.U16 desc[UR26][R34.64+0x12], R214 ;  /* 0x000012d622007986 */ /* 0x000fe8000c10151a */
[----:B------:R-:W-:Y:S01]  /*6b20*/  STG.E.U16 desc[UR26][R32.64+0x10], R229 ;  /* 0x000010e520007986 */ /* 0x000fe2000c10151a */
[-C--:B------:R-:W-:Y:S03]  /*6b30*/  HMMA.16816.F32 R8, R8, R6.reuse, RZ ;  /* 0x000000060808723c */ /* 0x080fe600000018ff */
[----:B------:R-:W-:Y:S03]  /*6b40*/  STG.E.U16 desc[UR26][R32.64+0x12], R228 ;  /* 0x000012e420007986 */ /* 0x000fe6000c10151a */
[----:B------:R-:W-:Y:S01]  /*6b50*/  HMMA.16816.F32 R12, R12, R6, RZ ;  /* 0x000000060c0c723c */ /* 0x000fe200000018ff */
[----:B------:R1:W-:Y:S04]  /*6b60*/  STG.E.U16 desc[UR26][R30.64+0x12], R227 ;  /* 0x000012e31e007986 */ /* 0x0003e8000c10151a */
[----:B------:R2:W-:Y:S01]  /*6b70*/  STG.E.U16 desc[UR26][R30.64+0x10], R226 ;  /* 0x000010e21e007986 */ /* 0x0005e2000c10151a */
[C---:B------:R-:W-:Y:S03]  /*6b80*/  HMMA.16816.F32 R156, R124.reuse, R190, R156 ;  /* 0x000000be7c9c723c */ /* 0x040fe6000000189c */
[----:B------:R2:W-:Y:S03]  /*6b90*/  STG.E.U16 desc[UR26][R22.64+0x20], R199 ;  /* 0x000020c716007986 */ /* 0x0005e6000c10151a */
[----:B------:R-:W-:Y:S01]  /*6ba0*/  HMMA.16816.F32 R44, R124, R182, R44 ;  /* 0x000000b67c2c723c */ /* 0x000fe2000000182c */
[----:B------:R2:W-:Y:S04]  /*6bb0*/  STG.E.U16 desc[UR26][R22.64+0x22], R196 ;  /* 0x000022c416007986 */ /* 0x0005e8000c10151a */
[----:B------:R2:W-:Y:S01]  /*6bc0*/  STG.E.U16 desc[UR26][R34.64+0x20], R194 ;  /* 0x000020c222007986 */ /* 0x0005e2000c10151a */
[C---:B------:R-:W-:Y:S03]  /*6bd0*/  HMMA.16816.F32 R140, R128.reuse, R190, R140 ;  /* 0x000000be808c723c */ /* 0x040fe6000000188c */
[----:B------:R2:W-:Y:S03]  /*6be0*/  STG.E.U16 desc[UR26][R34.64+0x22], R193 ;  /* 0x000022c122007986 */ /* 0x0005e6000c10151a */
[----:B------:R-:W-:Y:S01]  /*6bf0*/  HMMA.16816.F32 R48, R128, R182, R48 ;  /* 0x000000b68030723c */ /* 0x000fe20000001830 */
[----:B------:R2:W-:Y:S01]  /*6c00*/  STG.E.U16 desc[UR26][R32.64+0x20], R225 ;  /* 0x000020e120007986 */ /* 0x0005e2000c10151a */
[----:B-1----:R-:W-:-:S03]  /*6c10*/  FADD.FTZ R227, R249, R16 ;  /* 0x00000010f9e37221 */ /* 0x002fc60000010000 */
[----:B------:R2:W-:Y:S01]  /*6c20*/  STG.E.U16 desc[UR26][R32.64+0x22], R224 ;  /* 0x000022e020007986 */ /* 0x0005e2000c10151a */
[----:B------:R-:W-:Y:S01]  /*6c30*/  HMMA.16816.F32 R64, R128, R66, R176 ;  /* 0x000000428040723c */ /* 0x000fe200000018b0 */
[----:B------:R-:W-:Y:S02]  /*6c40*/  FADD.FTZ R227, R248, R227 ;  /* 0x000000e3f8e37221 */ /* 0x000fe40000010000 */
[----:B------:R2:W-:Y:S02]  /*6c50*/  STG.E.U16 desc[UR26][R30.64+0x20], R223 ;  /* 0x000020df1e007986 */ /* 0x0005e4000c10151a */
[----:B------:R-:W-:Y:S01]  /*6c60*/  FADD.FTZ R227, R247, R227 ;  /* 0x000000e3f7e37221 */ /* 0x000fe20000010000 */
[----:B------:R-:W-:Y:S01]  /*6c70*/  FADD.FTZ R247, R251, R0 ;  /* 0x00000000fbf77221 */ /* 0x000fe20000010000 */
[----:B------:R-:W-:Y:S01]  /*6c80*/  IADD3.X R0, R23, -0x1, RZ, P1, !PT ;  /* 0xffffffff17007810 */ /* 0x000fe20000ffe4ff */
[----:B------:R2:W-:Y:S01]  /*6c90*/  STG.E.U16 desc[UR26][R30.64+0x22], R222 ;  /* 0x000022de1e007986 */ /* 0x0005e2000c10151a */
[----:B------:R-:W-:Y:S01]  /*6ca0*/  HMMA.16816.F32 R124, R124, R26, R8 ;  /* 0x0000001a7c7c723c */ /* 0x000fe20000001808 */
[----:B------:R-:W-:-:S02]  /*6cb0*/  FADD.FTZ R227, R246, R227 ;  /* 0x000000e3f6e37221 */ /* 0x000fc40000010000 */
[----:B------:R2:W-:Y:S03]  /*6cc0*/  STG.E.U16 desc[UR26][R22.64+0x30], R192 ;  /* 0x000030c016007986 */ /* 0x0005e6000c10151a */
[----:B------:R-:W-:Y:S01]  /*6cd0*/  HMMA.16816.F32 R128, R128, R26, R12 ;  /* 0x0000001a8080723c */ /* 0x000fe2000000180c */
[----:B------:R2:W-:Y:S04]  /*6ce0*/  STG.E.U16 desc[UR26][R22.64+0x32], R175 ;  /* 0x000032af16007986 */ /* 0x0005e8000c10151a */
[----:B------:R2:W-:Y:S04]  /*6cf0*/  STG.E.U16 desc[UR26][R34.64+0x30], R174 ;  /* 0x000030ae22007986 */ /* 0x0005e8000c10151a */
[----:B------:R2:W-:Y:S04]  /*6d00*/  STG.E.U16 desc[UR26][R34.64+0x32], R173 ;  /* 0x000032ad22007986 */ /* 0x0005e8000c10151a */
[----:B------:R2:W-:Y:S04]  /*6d10*/  STG.E.U16 desc[UR26][R32.64+0x30], R221 ;  /* 0x000030dd20007986 */ /* 0x0005e8000c10151a */
[----:B------:R2:W-:Y:S04]  /*6d20*/  STG.E.U16 desc[UR26][R32.64+0x32], R220 ;  /* 0x000032dc20007986 */ /* 0x0005e8000c10151a */
[----:B------:R2:W-:Y:S04]  /*6d30*/  STG.E.U16 desc[UR26][R30.64+0x30], R219 ;  /* 0x000030db1e007986 */ /* 0x0005e8000c10151a */
[----:B------:R2:W-:Y:S04]  /*6d40*/  STG.E.U16 desc[UR26][R30.64+0x32], R218 ;  /* 0x000032da1e007986 */ /* 0x0005e8000c10151a */
[----:B------:R2:W-:Y:S01]  /*6d50*/  STL [R1+0x74], R0 ;  /* 0x0000740001007387 */ /* 0x0005e20000100800 */
[----:B------:R-:W-:Y:S05]  /*6d60*/  @!P0 BRA `(.L_x_1570) ;  /* 0x0000014c00f88947 */ /* 0x000fea0003800000 */
[----:B------:R-:W3:Y:S01]  /*6d70*/  LDL R189, [R1+0x7c] ;  /* 0x00007c0001bd7983 */ /* 0x000ee20000100800 */
[----:B------:R-:W-:Y:S01]  /*6d80*/  ULDC UR4, c[0x0][0x2d0] ;  /* 0x0000b40000047ab9 */ /* 0x000fe20000000800 */
[----:B------:R-:W-:-:S04]  /*6d90*/  DEPBAR.LE SB0, 0x0 ;  /* 0x000080000000791a */ /* 0x000fc80000000000 */
[----:B------:R-:W4:Y:S01]  /*6da0*/  LDL.64 R184, [R1+0xe0] ;  /* 0x0000e00001b87983 */ /* 0x000f220000100a00 */
[----:B------:R-:W-:Y:S01]  /*6db0*/  BAR.SYNC.DEFER_BLOCKING 0x0 ;  /* 0x0000000000007b1d */ /* 0x000fe20000010000 */
[----:B------:R-:W-:Y:S01]  /*6dc0*/  ISETP.GE.AND P3, PT, R136, UR4, PT ;  /* 0x0000000488007c0c */ /* 0x000fe2000bf66270 */
[----:B------:R-:W-:Y:S02]  /*6dd0*/  UIADD3 UR44, UR19, -0x2, URZ ;  /* 0xfffffffe132c7890 */ /* 0x000fe4000fffe03f */
[----:B------:R-:W-:Y:S02]  /*6de0*/  UISETP.GE.AND UP0, UPT, UR19, 0x3, UPT ;  /* 0x000000031300788c */ /* 0x000fe4000bf06270 */
[----:B------:R-:W-:Y:S02]  /*6df0*/  USHF.R.S32.HI UR5, URZ, 0x1f, UR44 ;  /* 0x0000001f3f057899 */ /* 0x000fe4000801142c */
[----:B------:R-:W-:Y:S01]  /*6e00*/  IMAD.U32 R4, RZ, RZ, UR44 ;  /* 0x0000002cff047e24 */ /* 0x000fe2000f8e00ff */
[----:B------:R-:W1:Y:S05]  /*6e10*/  S2R R238, SR_TID.X ;  /* 0x0000000000ee7919 */ /* 0x000e6a0000002100 */
[----:B------:R-:W5:Y:S08]  /*6e20*/  @!P3 LDC.64 R12, c[0x0][0x220] ;  /* 0x00008800ff0cbb82 */ /* 0x000f700000000a00 */
[----:B------:R-:W5:Y:S01]  /*6e30*/  @!P3 LDC.64 R10, c[0x0][0x220] ;  /* 0x00008800ff0abb82 */ /* 0x000f620000000a00 */
[----:B------:R-:W-:Y:S01]  /*6e40*/  @P3 STS.128 [R213+0xa000], RZ ;  /* 0x00a000ffd5003388 */ /* 0x000fe20000000c00 */
[----:B-1----:R-:W-:-:S05]  /*6e50*/  IMAD.SHL.U32 R238, R238, 0x2, RZ ;  /* 0x00000002eeee7824 */ /* 0x002fca00078e00ff */
[----:B------:R-:W-:Y:S02]  /*6e60*/  LOP3.LUT R238, R238, 0x6, RZ, 0xc0, !PT ;  /* 0x00000006eeee7812 */ /* 0x000fe400078ec0ff */
[----:B---3--:R-:W-:Y:S01]  /*6e70*/  ISETP.GE.AND P2, PT, R189, UR4, PT ;  /* 0x00000004bd007c0c */ /* 0x008fe2000bf46270 */
[----:B------:R-:W-:-:S04]  /*6e80*/  UIMAD UR4, UR12, UR44, URZ ;  /* 0x0000002c0c0472a4 */ /* 0x000fc8000f8e023f */
[----:B------:R-:W-:Y:S01]  /*6e90*/  UIMAD UR4, UR5, UR13, UR4 ;  /* 0x0000000d050472a4 */ /* 0x000fe2000f8e0204 */
[----:B----4-:R-:W-:-:S05]  /*6ea0*/  IMAD.WIDE.U32 R4, R4, UR13, R184 ;  /* 0x0000000d04047c25 */ /* 0x010fca000f8e00b8 */
[----:B------:R-:W-:Y:S01]  /*6eb0*/  VIADD R2, R5, UR4 ;  /* 0x0000000405027c36 */ /* 0x000fe20008000000 */
[C---:B--2---:R-:W-:Y:S01]  /*6ec0*/  IADD3 R0, P0, R4.reuse, UR23, RZ ;  /* 0x0000001704007c10 */ /* 0x044fe2000ff1e0ff */
[----:B------:R-:W1:Y:S01]  /*6ed0*/  @!P2 LDC.64 R8, c[0x0][0x220] ;  /* 0x00008800ff08ab82 */ /* 0x000e620000000a00 */
[----:B-----5:R-:W-:Y:S02]  /*6ee0*/  @!P3 LEA R12, P5, R4, R12, 0x1 ;  /* 0x0000000c040cb211 */ /* 0x020fe400078a08ff */
[----:B------:R-:W-:Y:S02]  /*6ef0*/  IADD3.X R5, R2, UR22, RZ, P0, !PT ;  /* 0x0000001602057c10 */ /* 0x000fe400087fe4ff */
[----:B------:R-:W-:Y:S02]  /*6f00*/  @!P3 LEA R10, P4, R0, R10, 0x1 ;  /* 0x0000000a000ab211 */ /* 0x000fe400078808ff */
[----:B------:R-:W-:Y:S01]  /*6f10*/  @!P3 LEA.HI.X R13, R4, R13, R2, 0x1, P5 ;  /* 0x0000000d040db211 */ /* 0x000fe200028f0c02 */
[----:B------:R-:W2:Y:S01]  /*6f20*/  @!P2 LDC.64 R6, c[0x0][0x220] ;  /* 0x00008800ff06ab82 */ /* 0x000ea20000000a00 */
[----:B------:R-:W-:-:S03]  /*6f30*/  @!P3 LEA.HI.X R11, R0, R11, R5, 0x1, P4 ;  /* 0x0000000b000bb211 */ /* 0x000fc600020f0c05 */
[----:B------:R-:W-:Y:S01]  /*6f40*/  @!PT LDS RZ, [RZ] ;  /* 0x00000000fffff984 */ /* 0x000fe20000000800 */
[----:B------:R-:W-:Y:S01]  /*6f50*/  @!PT LDS RZ, [RZ] ;  /* 0x00000000fffff984 */ /* 0x000fe20000000800 */
[----:B------:R-:W-:Y:S01]  /*6f60*/  @!PT LDS RZ, [RZ] ;  /* 0x00000000fffff984 */ /* 0x000fe20000000800 */
[----:B------:R3:W-:Y:S04]  /*6f70*/  @!P3 LDGSTS.E.BYPASS.LTC128B.128 [R213+0xa000], desc[UR26][R12.64] ;  /* 0x0a0000000cd5bfae */ /* 0x0007e8000b901d5a */
[----:B------:R-:W-:Y:S01]  /*6f80*/  @P2 STS.128 [R213+0xb000], RZ ;  /* 0x00b000ffd5002388 */ /* 0x000fe20000000c00 */
[----:B-1----:R-:W-:-:S04]  /*6f90*/  @!P2 LEA R8, P1, R4, R8, 0x1 ;  /* 0x000000080408a211 */ /* 0x002fc800078208ff */
[----:B------:R-:W-:Y:S02]  /*6fa0*/  @!P2 LEA.HI.X R9, R4, R9, R2, 0x1, P1 ;  /* 0x000000090409a211 */ /* 0x000fe400008f0c02 */
[----:B--2---:R-:W-:-:S03]  /*6fb0*/  @!P2 LEA R6, P0, R0, R6, 0x1 ;  /* 0x000000060006a211 */ /* 0x004fc600078008ff */
        /* <DEDUP_REMOVED lines=16> */
[----:B------:R-:W-:Y:S04]  /*70c0*/  LDSM.16.M88.4 R184, [R211] ;  /* 0x00000000d3b8783b */ /* 0x000fe80000000200 */
[----:B------:R-:W-:Y:S04]  /*70d0*/  LDSM.16.M88.4 R24, [R200+0x8800] ;  /* 0x00880000c818783b */ /* 0x000fe80000000200 */
[----:B---3--:R-:W3:Y:S04]  /*70e0*/  LDSM.16.M88.4 R12, [R202] ;  /* 0x00000000ca0c783b */ /* 0x008ee80000000200 */
[----:B-1----:R-:W1:Y:S04]  /*70f0*/  LDSM.16.M88.4 R8, [R202+0x2000] ;  /* 0x00200000ca08783b */ /* 0x002e680000000200 */
[----:B------:R-:W-:Y:S04]  /*7100*/  LDSM.16.M88.4 R188, [R211+0x800] ;  /* 0x00080000d3bc783b */ /* 0x000fe80000000200 */
[----:B--2---:R-:W2:Y:S04]  /*7110*/  LDSM.16.M88.4 R4, [R204+0x2000] ;  /* 0x00200000cc04783b */ /* 0x004ea80000000200 */
[----:B------:R-:W4:Y:S04]  /*7120*/  LDSM.16.M88.4 R16, [R204] ;  /* 0x00000000cc10783b */ /* 0x000f280000000200 */
[----:B------:R-:W0:Y:S01]  /*7130*/  LDGDEPBAR ;  /* 0x00000000000079af */ /* 0x000e220000000000 */
[-C--:B---3--:R-:W-:Y:S06]  /*7140*/  HMMA.16816.F32 R216, R12, R176.reuse, RZ ;  /* 0x000000b00cd8723c */ /* 0x088fec00000018ff */
[C---:B-1----:R-:W-:Y:S06]  /*7150*/  HMMA.16816.F32 R196, R8.reuse, R176, RZ ;  /* 0x000000b008c4723c */ /* 0x042fec00000018ff */
[C---:B------:R-:W-:Y:S06]  /*7160*/  HMMA.16816.F32 R192, R8.reuse, R178, RZ ;  /* 0x000000b208c0723c */ /* 0x040fec00000018ff */
[C---:B------:R-:W-:Y:S06]  /*7170*/  HMMA.16816.F32 R180, R8.reuse, R24, RZ ;  /* 0x0000001808b4723c */ /* 0x040fec00000018ff */
[----:B------:R-:W-:Y:S06]  /*7180*/  HMMA.16816.F32 R8, R8, R26, RZ ;  /* 0x0000001a0808723c */ /* 0x000fec00000018ff */
[-C--:B--2---:R-:W-:Y:S06]  /*7190*/  HMMA.16816.F32 R220, R4, R184.reuse, R196 ;  /* 0x000000b804dc723c */ /* 0x084fec00000018c4 */
[----:B----4-:R-:W-:Y:S06]  /*71a0*/  HMMA.16816.F32 R216, R16, R184, R216 ;  /* 0x000000b810d8723c */ /* 0x010fec00000018d8 */
[C---:B------:R-:W-:Y:S01]  /*71b0*/  HMMA.16816.F32 R240, R4.reuse, R188, R180 ;  /* 0x000000bc04f0723c */ /* 0x040fe200000018b4 */
[----:B------:R-:W-:Y:S05]  /*71c0*/  LDSM.16.M88.4 R180, [R209+0x8800] ;  /* 0x00880000d1b4783b */ /* 0x000fea0000000200 */
[----:B------:R-:W-:Y:S01]  /*71d0*/  HMMA.16816.F32 R248, R4, R190, R8 ;  /* 0x000000be04f8723c */ /* 0x000fe20000001808 */
[----:B------:R-:W-:Y:S05]  /*71e0*/  LDSM.16.M88.4 R8, [R210] ;  /* 0x00000000d208783b */ /* 0x000fea0000000200 */
[----:B------:R-:W-:-:S02]  /*71f0*/  IMAD.MOV.U32 R137, RZ, RZ, R220 ;  /* 0x000000ffff897224 */ /* 0x000fc400078e00dc */
[----:B------:R-:W-:Y:S02]  /*7200*/  IMAD.MOV.U32 R136, RZ, RZ, R221 ;  /* 0x000000ffff887224 */ /* 0x000fe400078e00dd */
[----:B------:R-:W-:Y:S02]  /*7210*/  IMAD.MOV.U32 R29, RZ, RZ, R222 ;  /* 0x000000ffff1d7224 */ /* 0x000fe400078e00de */
[----:B------:R-:W-:Y:S02]  /*7220*/  IMAD.MOV.U32 R28, RZ, RZ, R223 ;  /* 0x000000ffff1c7224 */ /* 0x000fe400078e00df */
[----:B------:R-:W-:Y:S01]  /*7230*/  HMMA.16816.F32 R220, R4, R186, R192 ;  /* 0x000000ba04dc723c */ /* 0x000fe200000018c0 */
[----:B------:R-:W1:Y:S05]  /*7240*/  LDSM.16.M88.4 R4, [R210+0x2000] ;  /* 0x00200000d204783b */ /* 0x000e6a0000000200 */
[C---:B------:R-:W-:Y:S06]  /*7250*/  HMMA.16816.F32 R192, R12.reuse, R178, RZ ;  /* 0x000000b20cc0723c */ /* 0x040fec00000018ff */
[C---:B------:R-:W-:Y:S06]  /*7260*/  HMMA.16816.F32 R176, R12.reuse, R24, RZ ;  /* 0x000000180cb0723c */ /* 0x040fec00000018ff */
[----:B------:R-:W-:Y:S01]  /*7270*/  HMMA.16816.F32 R12, R12, R26, RZ ;  /* 0x0000001a0c0c723c */ /* 0x000fe200000018ff */
[----:B------:R-:W2:Y:S11]  /*7280*/  LDSM.16.M88.4 R24, [R209+0x8000] ;  /* 0x00800000d118783b */ /* 0x000eb60000000200 */
[C---:B------:R-:W-:Y:S01]  /*7290*/  HMMA.16816.F32 R228, R16.reuse, R186, R192 ;  /* 0x000000ba10e4723c */ /* 0x040fe200000018c0 */
[----:B------:R-:W-:Y:S05]  /*72a0*/  LDSM.16.M88.4 R184, [R207+0x800] ;  /* 0x00080000cfb8783b */ /* 0x000fea0000000200 */
[----:B------:R-:W-:Y:S06]  /*72b0*/  HMMA.16816.F32 R196, R16, R188, R176 ;  /* 0x000000bc10c4723c */ /* 0x000fec00000018b0 */
[----:B-1----:R-:W-:Y:S01]  /*72c0*/  HMMA.16816.F32 R240, R4, R180, R240 ;  /* 0x000000b404f0723c */ /* 0x002fe200000018f0 */
[----:B------:R-:W-:-:S02]  /*72d0*/  IMAD.MOV.U32 R176, RZ, RZ, R137 ;  /* 0x000000ffffb07224 */ /* 0x000fc400078e0089 */
[----:B------:R-:W-:Y:S02]  /*72e0*/  IMAD.MOV.U32 R177, RZ, RZ, R136 ;  /* 0x000000ffffb17224 */ /* 0x000fe400078e0088 */
[----:B------:R-:W-:Y:S02]  /*72f0*/  IMAD.MOV.U32 R178, RZ, RZ, R29 ;  /* 0x000000ffffb27224 */ /* 0x000fe400078e001d */
[----:B------:R-:W-:-:S07]  /*7300*/  IMAD.MOV.U32 R179, RZ, RZ, R28 ;  /* 0x000000ffffb37224 */ /* 0x000fce00078e001c */
[C---:B--2---:R-:W-:Y:S04]  /*7310*/  HMMA.16816.F32 R192, R4.reuse, R24, R176 ;  /* 0x0000001804c0723c */ /* 0x044fe800000018b0 */
[----:B------:R-:W-:Y:S01]  /*7320*/  IMAD.MOV.U32 R21, RZ, RZ, R196 ;  /* 0x000000ffff157224 */ /* 0x000fe200078e00c4 */
[----:B------:R-:W-:Y:S01]  /*7330*/  LDSM.16.M88.4 R176, [R207] ;  /* 0x00000000cfb0783b */ /* 0x000fe20000000200 */
[----:B------:R-:W-:Y:S02]  /*7340*/  IMAD.MOV.U32 R20, RZ, RZ, R197 ;  /* 0x000000ffff147224 */ /* 0x000fe400078e00c5 */
[----:B------:R-:W-:Y:S01]  /*7350*/  IMAD.MOV.U32 R2, RZ, RZ, R198 ;  /* 0x000000ffff027224 */ /* 0x000fe200078e00c6 */
[----:B------:R-:W-:Y:S01]  /*7360*/  HMMA.16816.F32 R220, R4, R26, R220 ;  /* 0x0000001a04dc723c */ /* 0x000fe200000018dc */
[----:B------:R-:W-:-:S05]  /*7370*/  IMAD.MOV.U32 R0, RZ, RZ, R199 ;  /* 0x000000ffff007224 */ /* 0x000fca00078e00c7 */
[----:B------:R-:W-:Y:S01]  /*7380*/  HMMA.16816.F32 R196, R16, R190, R12 ;  /* 0x000000be10c4723c */ /* 0x000fe2000000180c */
[----:B------:R-:W1:Y:S05]  /*7390*/  LDSM.16.M88.4 R12, [R208] ;  /* 0x00000000d00c783b */ /* 0x000e6a0000000200 */
[----:B------:R-:W-:Y:S01]  /*73a0*/  HMMA.16816.F32 R188, R4, R182, R248 ;  /* 0x000000b604bc723c */ /* 0x000fe200000018f8 */
[----:B------:R-:W2:Y:S05]  /*73b0*/  LDSM.16.M88.4 R4, [R208+0x2000] ;  /* 0x00200000d004783b */ /* 0x000eaa0000000200 */
[----:B------:R-:W-:Y:S01]  /*73c0*/  HMMA.16816.F32 R228, R8, R26, R228 ;  /* 0x0000001a08e4723c */ /* 0x000fe200000018e4 */
[----:B------:R-:W-:-:S02]  /*73d0*/  IMAD.MOV.U32 R248, RZ, RZ, R21 ;  /* 0x000000fffff87224 */ /* 0x000fc400078e0015 */
[----:B------:R-:W-:Y:S02]  /*73e0*/  IMAD.MOV.U32 R249, RZ, RZ, R20 ;  /* 0x000000fffff97224 */ /* 0x000fe400078e0014 */
[----:B------:R-:W-:Y:S01]  /*73f0*/  IMAD.MOV.U32 R250, RZ, RZ, R2 ;  /* 0x000000fffffa7224 */ /* 0x000fe200078e0002 */
[C---:B------:R-:W-:Y:S01]  /*7400*/  HMMA.16816.F32 R16, R8.reuse, R24, R216 ;  /* 0x000000180810723c */ /* 0x040fe200000018d8 */
[----:B------:R-:W-:Y:S01]  /*7410*/  IMAD.MOV.U32 R251, RZ, RZ, R0 ;  /* 0x000000fffffb7224 */ /* 0x000fe200078e0000 */
[----:B------:R-:W-:Y:S04]  /*7420*/  LDSM.16.M88.4 R24, [R200+0x9800] ;  /* 0x00980000c818783b */ /* 0x000fe80000000200 */
[C---:B------:R-:W-:Y:S06]  /*7430*/  HMMA.16816.F32 R196, R8.reuse, R182, R196 ;  /* 0x000000b608c4723c */ /* 0x040fec00000018c4 */
[----:B------:R-:W-:Y:S01]  /*7440*/  HMMA.16816.F32 R248, R8, R180, R248 ;  /* 0x000000b408f8723c */ /* 0x000fe200000018f8 */
[----:B------:R-:W-:Y:S05]  /*7450*/  LDSM.16.M88.4 R8, [R202+0x4000] ;  /* 0x00400000ca08783b */ /* 0x000fea0000000200 */
[----:B------:R-:W-:-:S02]  /*7460*/  IMAD.MOV.U32 R21, RZ, RZ, R228 ;  /* 0x000000ffff157224 */ /* 0x000fc400078e00e4 */
[----:B------:R-:W-:Y:S02]  /*7470*/  IMAD.MOV.U32 R20, RZ, RZ, R229 ;  /* 0x000000ffff147224 */ /* 0x000fe400078e00e5 */
[----:B------:R-:W-:Y:S02]  /*7480*/  IMAD.MOV.U32 R2, RZ, RZ, R230 ;  /* 0x000000ffff027224 */ /* 0x000fe400078e00e6 */
[----:B------:R-:W-:Y:S01]  /*7490*/  IMAD.MOV.U32 R0, RZ, RZ, R231 ;  /* 0x000000ffff007224 */ /* 0x000fe200078e00e7 */
[-C--:B-1----:R-:W-:Y:S01]  /*74a0*/  HMMA.16816.F32 R180, R12, R176.reuse, R16 ;  /* 0x000000b00cb4723c */ /* 0x082fe20000001810 */
[----:B------:R-:W1:Y:S05]  /*74b0*/  LDSM.16.M88.4 R16, [R200+0x9000] ;  /* 0x00900000c810783b */ /* 0x000e6a0000000200 */
[C---:B--2---:R-:W-:Y:S06]  /*74c0*/  HMMA.16816.F32 R192, R4.reuse, R176, R192 ;  /* 0x000000b004c0723c */ /* 0x044fec00000018c0 */
[C---:B------:R-:W-:Y:S06]  /*74d0*/  HMMA.16816.F32 R216, R4.reuse, R178, R220 ;  /* 0x000000b204d8723c */ /* 0x040fec00000018dc */
[----:B------:R-:W-:Y:S01]  /*74e0*/  HMMA.16816.F32 R228, R4, R184, R240 ;  /* 0x000000b804e4723c */ /* 0x000fe200000018f0 */
[----:B------:R-:W-:-:S02]  /*74f0*/  IMAD.MOV.U32 R220, RZ, RZ, R21 ;  /* 0x000000ffffdc7224 */ /* 0x000fc400078e0015 */
[----:B------:R-:W-:Y:S02]  /*7500*/  IMAD.MOV.U32 R221, RZ, RZ, R20 ;  /* 0x000000ffffdd7224 */ /* 0x000fe400078e0014 */
[----:B------:R-:W-:Y:S01]  /*7510*/  IMAD.MOV.U32 R222, RZ, RZ, R2 ;  /* 0x000000ffffde7224 */ /* 0x000fe200078e0002 */
[----:B------:R-:W-:Y:S01]  /*7520*/  HMMA.16816.F32 R188, R4, R186, R188 ;  /* 0x000000ba04bc723c */ /* 0x000fe200000018bc */
[----:B------:R-:W2:Y:S01]  /*7530*/  LDSM.16.M88.4 R4, [R202+0x6000] ;  /* 0x00600000ca04783b */ /* 0x000ea20000000200 */
[----:B------:R-:W-:-:S04]  /*7540*/  IMAD.MOV.U32 R223, RZ, RZ, R0 ;  /* 0x000000ffffdf7224 */ /* 0x000fc800078e0000 */
[C---:B------:R-:W-:Y:S06]  /*7550*/  HMMA.16816.F32 R240, R12.reuse, R184, R248 ;  /* 0x000000b80cf0723c */ /* 0x040fec00000018f8 */
[----:B------:R-:W-:Y:S01]  /*7560*/  HMMA.16816.F32 R220, R12, R178, R220 ;  /* 0x000000b20cdc723c */ /* 0x000fe200000018dc */
[----:B------:R-:W-:Y:S05]  /*7570*/  LDSM.16.M88.4 R176, [R211+0x1000] ;  /* 0x00100000d3b0783b */ /* 0x000fea0000000200 */
[----:B-1----:R-:W-:-:S12]  /*7580*/  HMMA.16816.F32 R180, R8, R16, R180 ;  /* 0x0000001008b4723c */ /* 0x002fd800000018b4 */
[-C--:B------:R-:W-:Y:S06]  /*7590*/  HMMA.16816.F32 R240, R8, R24.reuse, R240 ;  /* 0x0000001808f0723c */ /* 0x080fec00000018f0 */
[----:B------:R-:W-:Y:S02]  /*75a0*/  IMAD.MOV.U32 R21, RZ, RZ, R220 ;  /* 0x000000ffff157224 */ /* 0x000fe400078e00dc */
[----:B------:R-:W-:Y:S02]  /*75b0*/  IMAD.MOV.U32 R20, RZ, RZ, R221 ;  /* 0x000000ffff147224 */ /* 0x000fe400078e00dd */
[----:B------:R-:W-:Y:S01]  /*75c0*/  IMAD.MOV.U32 R2, RZ, RZ, R222 ;  /* 0x000000ffff027224 */ /* 0x000fe200078e00de */
[----:B--2---:R-:W-:Y:S01]  /*75d0*/  HMMA.16816.F32 R228, R4, R24, R228 ;  /* 0x0000001804e4723c */ /* 0x004fe200000018e4 */
[----:B------:R-:W-:-:S02]  /*75e0*/  IMAD.MOV.U32 R0, RZ, RZ, R223 ;  /* 0x000000ffff007224 */ /* 0x000fc400078e00df */
[----:B------:R-:W-:Y:S02]  /*75f0*/  IMAD.MOV.U32 R248, RZ, RZ, R21 ;  /* 0x000000fffff87224 */ /* 0x000fe400078e0015 */
[----:B------:R-:W-:Y:S01]  /*7600*/  IMAD.MOV.U32 R249, RZ, RZ, R20 ;  /* 0x000000fffff97224 */ /* 0x000fe200078e0014 */
[----:B------:R-:W-:Y:S01]  /*7610*/  HMMA.16816.F32 R220, R12, R186, R196 ;  /* 0x000000ba0cdc723c */ /* 0x000fe200000018c4 */
[----:B------:R-:W-:Y:S01]  /*7620*/  LDSM.16.M88.4 R184, [R211+0x1800] ;  /* 0x00180000d3b8783b */ /* 0x000fe20000000200 */
[----:B------:R-:W-:Y:S02]  /*7630*/  IMAD.MOV.U32 R250, RZ, RZ, R2 ;  /* 0x000000fffffa7224 */ /* 0x000fe400078e0002 */
[----:B------:R-:W-:Y:S01]  /*7640*/  IMAD.MOV.U32 R251, RZ, RZ, R0 ;  /* 0x000000fffffb7224 */ /* 0x000fe200078e0000 */
[----:B------:R-:W1:Y:S01]  /*7650*/  LDSM.16.M88.4 R12, [R204+0x4000] ;  /* 0x00400000cc0c783b */ /* 0x000e620000000200 */
[----:B------:R-:W-:Y:S01]  /*7660*/  HMMA.16816.F32 R196, R4, R16, R192 ;  /* 0x0000001004c4723c */ /* 0x000fe200000018c0 */
[----:B------:R-:W-:-:S04]  /*7670*/  IMAD.U32 R0, RZ, RZ, UR44 ;  /* 0x0000002cff007e24 */ /* 0x000fc8000f8e00ff */
[----:B------:R-:W-:Y:S01]  /*7680*/  IMAD R0, R0, 0x20, R238 ;  /* 0x0000002000007824 */ /* 0x000fe200078e02ee */
[----:B------:R-:W-:Y:S03]  /*7690*/  HMMA.16816.F32 R192, R4, R18, R216 ;  /* 0x0000001204c0723c */ /* 0x000fe600000018d8 */
[----:B------:R-:W-:-:S03]  /*76a0*/  VIADD R2, R0, 0x8 ;  /* 0x0000000800027836 */ /* 0x000fc60000000000 */
[----:B------:R-:W-:Y:S01]  /*76b0*/  HMMA.16816.F32 R188, R4, R26, R188 ;  /* 0x0000001a04bc723c */ /* 0x000fe200000018bc */
[----:B------:R-:W2:Y:S01]  /*76c0*/  LDSM.16.M88.4 R4, [R204+0x6000] ;  /* 0x00600000cc04783b */ /* 0x000ea20000000200 */
[----:B------:R-:W-:-:S04]  /*76d0*/  ISETP.GE.AND P5, PT, R2, R135, PT ;  /* 0x000000870200720c */ /* 0x000fc80003fa6270 */
[C---:B------:R-:W-:Y:S01]  /*76e0*/  HMMA.16816.F32 R220, R8.reuse, R26, R220 ;  /* 0x0000001a08dc723c */ /* 0x040fe200000018dc */
[----:B------:R-:W-:Y:S05]  /*76f0*/  LDSM.16.M88.4 R24, [R209+0x9000] ;  /* 0x00900000d118783b */ /* 0x000fea0000000200 */
[----:B------:R-:W-:Y:S01]  /*7700*/  HMMA.16816.F32 R248, R8, R18, R248 ;  /* 0x0000001208f8723c */ /* 0x000fe200000018f8 */
[----:B------:R-:W3:Y:S05]  /*7710*/  LDSM.16.M88.4 R8, [R210+0x4000] ;  /* 0x00400000d208783b */ /* 0x000eea0000000200 */
[C---:B-1----:R-:W-:Y:S01]  /*7720*/  HMMA.16816.F32 R16, R12.reuse, R176, R180 ;  /* 0x000000b00c10723c */ /* 0x042fe200000018b4 */
[----:B------:R-:W1:Y:S05]  /*7730*/  LDSM.16.M88.4 R180, [R209+0x9800] ;  /* 0x00980000d1b4783b */ /* 0x000e6a0000000200 */
[----:B------:R-:W-:-:S12]  /*7740*/  HMMA.16816.F32 R240, R12, R184, R240 ;  /* 0x000000b80cf0723c */ /* 0x000fd800000018f0 */
[----:B------:R-:W-:Y:S06]  /*7750*/  HMMA.16816.F32 R248, R12, R178, R248 ;  /* 0x000000b20cf8723c */ /* 0x000fec00000018f8 */
[C---:B--2---:R-:W-:Y:S06]  /*7760*/  HMMA.16816.F32 R216, R4.reuse, R176, R196 ;  /* 0x000000b004d8723c */ /* 0x044fec00000018c4 */
[C---:B------:R-:W-:Y:S01]  /*7770*/  HMMA.16816.F32 R196, R4.reuse, R178, R192 ;  /* 0x000000b204c4723c */ /* 0x040fe200000018c0 */
[----:B------:R-:W-:Y:S05]  /*7780*/  LDSM.16.M88.4 R176, [R207+0x1800] ;  /* 0x00180000cfb0783b */ /* 0x000fea0000000200 */
[C---:B------:R-:W-:Y:S06]  /*7790*/  HMMA.16816.F32 R192, R4.reuse, R184, R228 ;  /* 0x000000b804c0723c */ /* 0x040fec00000018e4 */
[-C--:B------:R-:W-:Y:S01]  /*77a0*/  HMMA.16816.F32 R188, R4, R186.reuse, R188 ;  /* 0x000000ba04bc723c */ /* 0x080fe200000018bc */
[----:B------:R-:W2:Y:S05]  /*77b0*/  LDSM.16.M88.4 R4, [R210+0x6000] ;  /* 0x00600000d204783b */ /* 0x000eaa0000000200 */
[----:B------:R-:W-:Y:S01]  /*77c0*/  HMMA.16816.F32 R228, R12, R186, R220 ;  /* 0x000000ba0ce4723c */ /* 0x000fe200000018dc */
[----:B------:R-:W-:Y:S05]  /*77d0*/  LDSM.16.M88.4 R12, [R208+0x4000] ;  /* 0x00400000d00c783b */ /* 0x000fea0000000200 */
[----:B---3--:R-:W-:Y:S01]  /*77e0*/  HMMA.16816.F32 R184, R8, R24, R16 ;  /* 0x0000001808b8723c */ /* 0x008fe20000001810 */
[----:B------:R-:W3:-:S15]  /*77f0*/  LDSM.16.M88.4 R16, [R207+0x1000] ;  /* 0x00100000cf10783b */ /* 0x000ede0000000200 */
[----:B------:R-:W-:-:S02]  /*7800*/  NOP ;  /* 0x0000000000007918 */ /* 0x000fc40000000000 */
[----:B-1----:R-:W-:Y:S06]  /*7810*/  HMMA.16816.F32 R228, R8, R182, R228 ;  /* 0x000000b608e4723c */ /* 0x002fec00000018e4 */
[C---:B--2---:R-:W-:Y:S06]  /*7820*/  HMMA.16816.F32 R220, R4.reuse, R24, R216 ;  /* 0x0000001804dc723c */ /* 0x044fec00000018d8 */
[C---:B------:R-:W-:Y:S06]  /*7830*/  HMMA.16816.F32 R216, R4.reuse, R26, R196 ;  /* 0x0000001a04d8723c */ /* 0x040fec00000018c4 */
[C---:B------:R-:W-:Y:S06]  /*7840*/  HMMA.16816.F32 R196, R4.reuse, R180, R192 ;  /* 0x000000b404c4723c */ /* 0x040fec00000018c0 */
[----:B------:R-:W-:Y:S01]  /*7850*/  HMMA.16816.F32 R192, R4, R182, R188 ;  /* 0x000000b604c0723c */ /* 0x000fe200000018bc */
[----:B------:R-:W1:Y:S01]  /*7860*/  LDSM.16.M88.4 R4, [R208+0x6000] ;  /* 0x00600000d004783b */ /* 0x000e620000000200 */
[----:B------:R-:W-:-:S04]  /*7870*/  DEPBAR.LE SB0, 0x0 ;  /* 0x000080000000791a */ /* 0x000fc80000000000 */
[C---:B------:R-:W-:Y:S06]  /*7880*/  HMMA.16816.F32 R24, R8.reuse, R26, R248 ;  /* 0x0000001a0818723c */ /* 0x040fec00000018f8 */
[----:B------:R-:W-:-:S15]  /*7890*/  HMMA.16816.F32 R188, R8, R180, R240 ;  /* 0x000000b408bc723c */ /* 0x000fde00000018f0 */
[----:B------:R-:W-:-:S03]  /*78a0*/  NOP ;  /* 0x0000000000007918 */ /* 0x000fc60000000000 */
[C---:B---3--:R-:W-:Y:S06]  /*78b0*/  HMMA.16816.F32 R24, R12.reuse, R18, R24 ;  /* 0x000000120c18723c */ /* 0x048fec0000001818 */
[----:B------:R-:W-:Y:S06]  /*78c0*/  HMMA.16816.F32 R188, R12, R176, R188 ;  /* 0x000000b00cbc723c */ /* 0x000fec00000018bc */
[C---:B-1----:R-:W-:Y:S06]  /*78d0*/  HMMA.16816.F32 R248, R4.reuse, R178, R192 ;  /* 0x000000b204f8723c */ /* 0x042fec00000018c0 */
[-C--:B------:R-:W-:Y:S06]  /*78e0*/  HMMA.16816.F32 R240, R4, R16.reuse, R220 ;  /* 0x0000001004f0723c */ /* 0x080fec00000018dc */
[----:B------:R-:W-:Y:S06]  /*78f0*/  HMMA.16816.F32 R192, R12, R16, R184 ;  /* 0x000000100cc0723c */ /* 0x000fec00000018b8 */
[C---:B------:R-:W-:Y:S06]  /*7900*/  HMMA.16816.F32 R216, R4.reuse, R18, R216 ;  /* 0x0000001204d8723c */ /* 0x040fec00000018d8 */
[----:B------:R-:W-:Y:S06]  /*7910*/  HMMA.16816.F32 R220, R4, R176, R196 ;  /* 0x000000b004dc723c */ /* 0x000fec00000018c4 */
[----:B------:R-:W-:Y:S01]  /*7920*/  HMMA.16816.F32 R184, R12, R178, R228 ;  /* 0x000000b20cb8723c */ /* 0x000fe200000018e4 */
[----:B------:R-:W-:-:S05]  /*7930*/  VIADD R4, R0, 0x1 ;  /* 0x0000000100047836 */ /* 0x000fca0000000000 */
[----:B------:R-:W-:Y:S01]  /*7940*/  I2FP.F32.S32 R5, R4 ;  /* 0x0000000400057245 */ /* 0x000fe20000201400 */
[----:B------:R-:W-:Y:S01]  /*7950*/  BAR.SYNC.DEFER_BLOCKING 0x0 ;  /* 0x0000000000007b1d */ /* 0x000fe20000010000 */
[C---:B------:R-:W-:Y:S02]  /*7960*/  ISETP.GE.AND P4, PT, R4.reuse, R135, PT ;  /* 0x000000870400720c */ /* 0x040fe40003f86270 */
        /* <DEDUP_REMOVED lines=8> */
[----:B------:R-:W-:-:S02]  /*79f0*/  FSEL R182, R7, -INF , !P0 ;  /* 0xff80000007b67808 */ /* 0x000fc40004000000 */
        /* <DEDUP_REMOVED lines=17> */
[C---:B------:R-:W-:Y:S01]  /*7b10*/  ISETP.GE.AND P6, PT, R2.reuse, R135, PT ;  /* 0x000000870200720c */ /* 0x040fe20003fc6270 */
[C---:B------:R-:W-:Y:S01]  /*7b20*/  FFMA.FTZ R7, R5.reuse, UR21, R217 ;  /* 0x0000001505077c23 */ /* 0x040fe200080100d9 */
[C---:B------:R-:W-:Y:S01]  /*7b30*/  ISETP.GE.AND P5, PT, R2.reuse, R138, PT ;  /* 0x0000008a0200720c */ /* 0x040fe20003fa6270 */
[----:B------:R-:W-:Y:S01]  /*7b40*/  FFMA.FTZ R5, R5, UR21, R219 ;  /* 0x0000001505057c23 */ /* 0x000fe200080100db */
        /* <DEDUP_REMOVED lines=43> */
[----:B------:R-:W-:-:S02]  /*7e00*/  ISETP.GE.AND P6, PT, R2, R139, PT ;  /* 0x0000008b0200720c */ /* 0x000fc40003fc6270 */
[----:B------:R-:W-:Y:S02]  /*7e10*/  I2FP.F32.S32 R2, R0 ;  /* 0x0000000000027245 */ /* 0x000fe40000201400 */
[----:B------:R-:W-:Y:S02]  /*7e20*/  FSEL R21, R8, -INF , !P0 ;  /* 0xff80000008157808 */ /* 0x000fe40004000000 */
[----:B------:R-:W-:Y:S01]  /*7e30*/  ISETP.GE.AND P0, PT, R0, R139, PT ;  /* 0x0000008b0000720c */ /* 0x000fe20003f06270 */
[C---:B------:R-:W-:Y:S01]  /*7e40*/  FFMA.FTZ R13, R2.reuse, UR21, R242 ;  /* 0x00000015020d7c23 */ /* 0x040fe200080100f2 */
[----:B------:R-:W-:Y:S01]  /*7e50*/  FSEL R20, R5, -INF , !P5 ;  /* 0xff80000005147808 */ /* 0x000fe20006800000 */
[----:B------:R-:W-:Y:S01]  /*7e60*/  FFMA.FTZ R9, R2, UR21, R192 ;  /* 0x0000001502097c23 */ /* 0x000fe200080100c0 */
[----:B------:R-:W-:Y:S01]  /*7e70*/  FSEL R178, R6, -INF , !P4 ;  /* 0xff80000006b27808 */ /* 0x000fe20006000000 */
[C---:B------:R-:W-:Y:S01]  /*7e80*/  FFMA.FTZ R10, R2.reuse, UR21, R194 ;  /* 0x00000015020a7c23 */ /* 0x040fe200080100c2 */
        /* <DEDUP_REMOVED lines=12> */
[----:B------:R-:W-:Y:S01]  /*7f50*/  FSEL R12, R10, -INF , !P4 ;  /* 0xff8000000a0c7808 */ /* 0x000fe20006000000 */
[C---:B------:R-:W-:Y:S01]  /*7f60*/  FFMA.FTZ R14, R2.reuse, UR21, R187 ;  /* 0x00000015020e7c23 */ /* 0x040fe200080100bb */
[----:B------:R-:W-:Y:S01]  /*7f70*/  FSEL R15, R15, -INF , !P1 ;  /* 0xff8000000f0f7808 */ /* 0x000fe20004800000 */
        /* <DEDUP_REMOVED lines=9> */
[----:B------:R-:W-:Y:S01]  /*8010*/  FSEL R16, R16, -INF , !P1 ;  /* 0xff80000010107808 */ /* 0x000fe20004800000 */
[----:B------:R-:W-:Y:S06]  /*8020*/  @!P0 BRA `(.L_x_1571) ;  /* 0x0000000000b88947 */ /* 0x000fec0003800000 */
        /* <DEDUP_REMOVED lines=13> */
[C---:B------:R-:W-:Y:S02]  /*8100*/  IADD3 R0, P4, R4.reuse, UR37, RZ ;  /* 0x0000002504007c10 */ /* 0x040fe4000ff9e0ff */
[C---:B-1----:R-:W-:Y:S02]  /*8110*/  @!P3 LEA R10, P5, R4.reuse, R10, 0x1 ;  /* 0x0000000a040ab211 */ /* 0x042fe400078a08ff */
[----:B----4-:R-:W-:Y:S02]  /*8120*/  @!P2 LEA R6, P1, R4, R6, 0x1 ;  /* 0x000000060406a211 */ /* 0x010fe400078208ff */
[----:B------:R-:W-:Y:S02]  /*8130*/  IADD3.X R5, R2, UR36, RZ, P4, !PT ;  /* 0x0000002402057c10 */ /* 0x000fe4000a7fe4ff */
[----:B-----5:R-:W-:Y:S02]  /*8140*/  @!P3 LEA R8, P4, R0, R8, 0x1 ;  /* 0x000000080008b211 */ /* 0x020fe400078808ff */
[----:B------:R-:W-:-:S02]  /*8150*/  @!P3 LEA.HI.X R11, R4, R11, R2, 0x1, P5 ;  /* 0x0000000b040bb211 */ /* 0x000fc400028f0c02 */
        /* <DEDUP_REMOVED lines=25> */
.L_x_1573:
[----:B------:R-:W-:Y:S05]  /*82f0*/  BSYNC B0 ;  /* 0x0000000000007941 */ /* 0x000fea0003800000 */
.L_x_1572:
[----:B------:R-:W0:Y:S02]  /*8300*/  LDGDEPBAR ;  /* 0x00000000000079af */ /* 0x000e240000000000 */
.L_x_1571:
[----:B------:R-:W2:Y:S04]  /*8310*/  LDL.64 R230, [R1+0xf0] ;  /* 0x0000f00001e67983 */ /* 0x000ea80000100a00 */
[----:B------:R-:W4:Y:S04]  /*8320*/  LDL.LU R212, [R1+0xcc] ;  /* 0x0000cc0001d47983 */ /* 0x000f280000300800 */
[----:B------:R-:W4:Y:S04]  /*8330*/  LDL.64 R228, [R1+0x60] ;  /* 0x0000600001e47983 */ /* 0x000f280000100a00 */
[----:B------:R3:W-:Y:S04]  /*8340*/  STL.64 [R1+0x120], R210 ;  /* 0x000120d201007387 */ /* 0x0007e80000100a00 */
[----:B---3--:R-:W3:Y:S01]  /*8350*/  LDL.64 R210, [R1+0x68] ;  /* 0x0000680001d27983 */ /* 0x008ee20000100a00 */
[----:B------:R-:W-:Y:S01]  /*8360*/  FMNMX.FTZ R0, R133, R12, !PT ;  /* 0x0000000c85007209 */ /* 0x000fe20007810000 */
[----:B------:R-:W-:Y:S01]  /*8370*/  ULOP3.LUT UR4, UR44, UR31, URZ, 0x3c, !UPT ;  /* 0x0000001f2c047292 */ /* 0x000fe2000f8e3c3f */
        /* <DEDUP_REMOVED lines=25> */
[----:B------:R-:W1:Y:S01]  /*8510*/  SHFL.BFLY PT, R7, R0, 0x2, 0x1f ;  /* 0x0c401f0000077f89 */ /* 0x000e6200000e0000 */
[----:B------:R-:W-:Y:S02]  /*8520*/  FMNMX.FTZ R6, R27, R6, !PT ;  /* 0x000000061b067209 */ /* 0x000fe40007810000 */
[----:B------:R-:W-:Y:S01]  /*8530*/  FMNMX.FTZ R2, R20, R2, !PT ;  /* 0x0000000214027209 */ /* 0x000fe20007810000 */
[----:B------:R-:W-:Y:S01]  /*8540*/  STL [R1+0xf8], R135 ;  /* 0x0000f88701007387 */ /* 0x000fe20000100800 */
[----:B------:R-:W-:-:S02]  /*8550*/  FMNMX.FTZ R6, R21, R6, !PT ;  /* 0x0000000615067209 */ /* 0x000fc40007810000 */
[----:B------:R-:W-:Y:S02]  /*8560*/  FMNMX.FTZ R2, R19, R2, !PT ;  /* 0x0000000213027209 */ /* 0x000fe40007810000 */
[----:B------:R-:W-:Y:S02]  /*8570*/  FMNMX.FTZ R6, R17, R6, !PT ;  /* 0x0000000611067209 */ /* 0x000fe40007810000 */
[----:B------:R-:W-:-:S05]  /*8580*/  FMNMX.FTZ R2, R16, R2, !PT ;  /* 0x0000000210027209 */ /* 0x000fca0007810000 */
[----:B------:R-:W1:Y:S02]  /*8590*/  SHFL.BFLY PT, R10, R2, 0x2, 0x1f ;  /* 0x0c401f00020a7f89 */ /* 0x000e6400000e0000 */
[----:B-1----:R-:W-:Y:S02]  /*85a0*/  FMNMX.FTZ R0, R0, R7, !PT ;  /* 0x0000000700007209 */ /* 0x002fe40007810000 */
[----:B------:R-:W1:Y:S04]  /*85b0*/  SHFL.BFLY PT, R7, R6, 0x2, 0x1f ;  /* 0x0c401f0006077f89 */ /* 0x000e6800000e0000 */
[----:B------:R-:W1:Y:S01]  /*85c0*/  SHFL.BFLY PT, R183, R0, 0x1, 0x1f ;  /* 0x0c201f0000b77f89 */ /* 0x000e6200000e0000 */
[----:B------:R-:W-:Y:S02]  /*85d0*/  FMNMX.FTZ R2, R2, R10, !PT ;  /* 0x0000000a02027209 */ /* 0x000fe40007810000 */
[----:B-1----:R-:W-:-:S02]  /*85e0*/  FMNMX.FTZ R6, R6, R7, !PT ;  /* 0x0000000706067209 */ /* 0x002fc40007810000 */
[----:B------:R-:W-:Y:S02]  /*85f0*/  FMNMX.FTZ R7, R134, R28, !PT ;  /* 0x0000001c86077209 */ /* 0x000fe40007810000 */
[----:B------:R-:W-:Y:S01]  /*8600*/  FMNMX.FTZ R232, R0, R183, !PT ;  /* 0x000000b700e87209 */ /* 0x000fe20007810000 */
[----:B------:R-:W1:Y:S01]  /*8610*/  SHFL.BFLY PT, R10, R6, 0x1, 0x1f ;  /* 0x0c201f00060a7f89 */ /* 0x000e6200000e0000 */
[----:B------:R-:W-:Y:S02]  /*8620*/  FMNMX.FTZ R7, R196, R7, !PT ;  /* 0x00000007c4077209 */ /* 0x000fe40007810000 */
[C---:B------:R-:W-:Y:S01]  /*8630*/  FSETP.NEU.FTZ.AND P5, PT, R232.reuse, -INF , PT ;  /* 0xff800000e800780b */ /* 0x040fe20003fbd000 */
[----:B------:R-:W-:Y:S01]  /*8640*/  FMUL.FTZ R0, R232, UR42 ;  /* 0x0000002ae8007c20 */ /* 0x000fe20008410000 */
[----:B------:R-:W-:Y:S01]  /*8650*/  FMNMX.FTZ R7, R195, R7, !PT ;  /* 0x00000007c3077209 */ /* 0x000fe20007810000 */
        /* <DEDUP_REMOVED lines=10> */
[----:B------:R-:W-:Y:S01]  /*8700*/  FMNMX.FTZ R0, R193, R7, !PT ;  /* 0x00000007c1007209 */ /* 0x000fe20007810000 */
[----:B------:R-:W-:Y:S01]  /*8710*/  MUFU.EX2 R184, R184 ;  /* 0x000000b800b87308 */ /* 0x000fe20000000800 */
[----:B-1----:R-:W-:-:S02]  /*8720*/  FMNMX.FTZ R215, R6, R10, !PT ;  /* 0x0000000a06d77209 */ /* 0x002fc40007810000 */
[----:B------:R-:W-:Y:S02]  /*8730*/  FMNMX.FTZ R0, R188, R0, !PT ;  /* 0x00000000bc007209 */ /* 0x000fe40007810000 */
[----:B------:R-:W-:Y:S02]  /*8740*/  FSETP.NEU.FTZ.AND P1, PT, R215, -INF , PT ;  /* 0xff800000d700780b */ /* 0x000fe40003f3d000 */
[----:B------:R-:W-:Y:S02]  /*8750*/  FMNMX.FTZ R0, R179, R0, !PT ;  /* 0x00000000b3007209 */ /* 0x000fe40007810000 */
[----:B------:R-:W-:Y:S01]  /*8760*/  FMNMX.FTZ R214, R2, R183, !PT ;  /* 0x000000b702d67209 */ /* 0x000fe20007810000 */
[----:B------:R-:W-:Y:S01]  /*8770*/  FMUL.FTZ R2, R215, UR42 ;  /* 0x0000002ad7027c20 */ /* 0x000fe20008410000 */
[----:B------:R-:W-:Y:S02]  /*8780*/  FMNMX.FTZ R6, R178, R0, !PT ;  /* 0x00000000b2067209 */ /* 0x000fe40007810000 */
[C---:B------:R-:W-:Y:S01]  /*8790*/  FSETP.NEU.FTZ.AND P4, PT, R214.reuse, -INF , PT ;  /* 0xff800000d600780b */ /* 0x040fe20003f9d000 */
[----:B------:R-:W-:Y:S01]  /*87a0*/  FMUL.FTZ R0, R214, UR42 ;  /* 0x0000002ad6007c20 */ /* 0x000fe20008410000 */
[----:B------:R-:W-:-:S02]  /*87b0*/  FMNMX.FTZ R6, R173, R6, !PT ;  /* 0x00000006ad067209 */ /* 0x000fc40007810000 */
[----:B------:R-:W-:Y:S02]  /*87c0*/  FSEL R2, R2, RZ, P1 ;  /* 0x000000ff02027208 */ /* 0x000fe40000800000 */
[----:B------:R-:W-:Y:S01]  /*87d0*/  FSEL R0, R0, RZ, P4 ;  /* 0x000000ff00007208 */ /* 0x000fe20002000000 */
[----:B------:R-:W1:Y:S02]  /*87e0*/  SHFL.BFLY PT, R7, R6, 0x2, 0x1f ;  /* 0x0c401f0006077f89 */ /* 0x000e6400000e0000 */
        /* <DEDUP_REMOVED lines=16> */
[----:B--2---:R-:W-:-:S02]  /*88f0*/  IMAD.MOV.U32 R234, RZ, RZ, R230 ;  /* 0x000000ffffea7224 */ /* 0x004fc400078e00e6 */
[----:B----4-:R-:W-:Y:S01]  /*8900*/  IMAD.MOV.U32 R225, RZ, RZ, R212 ;  /* 0x000000ffffe17224 */ /* 0x010fe200078e00d4 */
[----:B------:R-:W-:-:S03]  /*8910*/  LOP3.LUT R0, R229, UR4, RZ, 0x3c, !PT ;  /* 0x00000004e5007c12 */ /* 0x000fc6000f8e3cff */
[----:B------:R-:W-:Y:S02]  /*8920*/  IMAD.MOV.U32 R233, RZ, RZ, R225 ;  /* 0x000000ffffe97224 */ /* 0x000fe400078e00e1 */
[----:B------:R-:W-:Y:S01]  /*8930*/  IMAD.WIDE.U32 R228, R0, -0x326172a9, RZ ;  /* 0xcd9e8d5700e47825 */ /* 0x000fe200078e00ff */
[----:B-1----:R-:W-:-:S04]  /*8940*/  FMNMX.FTZ R0, R6, R7, !PT ;  /* 0x0000000706007209 */ /* 0x002fc80007810000 */
[----:B------:R-:W-:Y:S01]  /*8950*/  LOP3.LUT R6, R229, UR41, R230, 0x96, !PT ;  /* 0x00000029e5067c12 */ /* 0x000fe2000f8e96e6 */
[----:B------:R-:W1:Y:S01]  /*8960*/  SHFL.BFLY PT, R10, R0, 0x1, 0x1f ;  /* 0x0c201f00000a7f89 */ /* 0x000e6200000e0000 */
[----:B------:R-:W-:-:S03]  /*8970*/  LOP3.LUT R2, R237, UR40, R228, 0x96, !PT ;  /* 0x00000028ed027c12 */ /* 0x000fc6000f8e96e4 */
[----:B------:R-:W-:-:S04]  /*8980*/  IMAD.WIDE.U32 R6, R6, -0x2daee0ad, RZ ;  /* 0xd2511f5306067825 */ /* 0x000fc800078e00ff */
[----:B------:R-:W-:-:S05]  /*8990*/  IMAD.WIDE.U32 R174, R2, -0x2daee0ad, RZ ;  /* 0xd2511f5302ae7825 */ /* 0x000fca00078e00ff */
[----:B------:R-:W-:-:S05]  /*89a0*/  LOP3.LUT R6, R175, UR33, R6, 0x96, !PT ;  /* 0x00000021af067c12 */ /* 0x000fca000f8e9606 */
[----:B------:R-:W-:Y:S01]  /*89b0*/  IMAD.WIDE.U32 R136, R6, -0x326172a9, RZ ;  /* 0xcd9e8d5706887825 */ /* 0x000fe200078e00ff */
[----:B---3--:R-:W-:Y:S02]  /*89c0*/  LOP3.LUT R14, R7, UR39, R210, 0x96, !PT ;  /* 0x00000027070e7c12 */ /* 0x008fe4000f8e96d2 */
[----:B-1----:R-:W-:-:S03]  /*89d0*/  FMNMX.FTZ R212, R0, R10, !PT ;  /* 0x0000000a00d47209 */ /* 0x002fc60007810000 */
[----:B------:R-:W-:Y:S01]  /*89e0*/  IMAD.WIDE.U32 R14, R14, -0x326172a9, RZ ;  /* 0xcd9e8d570e0e7825 */ /* 0x000fe200078e00ff */
[----:B------:R-:W-:-:S04]  /*89f0*/  FSETP.NEU.FTZ.AND P6, PT, R212, -INF , PT ;  /* 0xff800000d400780b */ /* 0x000fc80003fdd000 */
[----:B------:R-:W-:Y:S02]  /*8a00*/  LOP3.LUT R7, R15, UR38, R236, 0x96, !PT ;  /* 0x000000260f077c12 */ /* 0x000fe4000f8e96ec */
[----:B------:R-:W-:Y:S02]  /*8a10*/  LOP3.LUT R14, R137, UR32, R14, 0x96, !PT ;  /* 0x00000020890e7c12 */ /* 0x000fe4000f8e960e */
[----:B------:R-:W-:Y:S01]  /*8a20*/  FSEL R0, R212, RZ, P6 ;  /* 0x000000ffd4007208 */ /* 0x000fe20003000000 */
[----:B------:R-:W-:-:S04]  /*8a30*/  IMAD.WIDE.U32 R6, R7, -0x2daee0ad, RZ ;  /* 0xd2511f5307067825 */ /* 0x000fc800078e00ff */
[----:B------:R-:W-:-:S04]  /*8a40*/  IMAD.WIDE.U32 R180, R14, -0x2daee0ad, RZ ;  /* 0xd2511f530eb47825 */ /* 0x000fc800078e00ff */
[----:B------:R-:W-:Y:S01]  /*8a50*/  FADD.FTZ R10, R134, -R0 ;  /* 0x80000000860a7221 */ /* 0x000fe20000010000 */
[----:B------:R-:W-:Y:S01]  /*8a60*/  FMUL.FTZ R0, R212, UR42 ;  /* 0x0000002ad4007c20 */ /* 0x000fe20008410000 */
[----:B------:R-:W-:Y:S02]  /*8a70*/  LOP3.LUT R7, R7, UR29, R174, 0x96, !PT ;  /* 0x0000001d07077c12 */ /* 0x000fe4000f8e96ae */
[----:B------:R-:W-:Y:S01]  /*8a80*/  LOP3.LUT R14, R181, UR10, R6, 0x96, !PT ;  /* 0x0000000ab50e7c12 */ /* 0x000fe2000f8e9606 */
[----:B------:R-:W-:Y:S01]  /*8a90*/  FMUL.FTZ R10, R10, UR42 ;  /* 0x0000002a0a0a7c20 */ /* 0x000fe20008410000 */
[----:B------:R-:W-:Y:S01]  /*8aa0*/  FSEL R0, R0, RZ, P6 ;  /* 0x000000ff00007208 */ /* 0x000fe20003000000 */
[----:B------:R-:W-:-:S04]  /*8ab0*/  IMAD.WIDE.U32 R6, R7, -0x326172a9, RZ ;  /* 0xcd9e8d5707067825 */ /* 0x000fc800078e00ff */
[----:B------:R-:W-:-:S04]  /*8ac0*/  IMAD.WIDE.U32 R14, R14, -0x326172a9, RZ ;  /* 0xcd9e8d570e0e7825 */ /* 0x000fc800078e00ff */
[--C-:B------:R-:W-:Y:S01]  /*8ad0*/  FFMA.FTZ R2, R196, UR42, -R0.reuse ;  /* 0x0000002ac4027c23 */ /* 0x100fe20008010800 */
[----:B------:R-:W-:Y:S01]  /*8ae0*/  FFMA.FTZ R28, R28, UR42, -R0 ;  /* 0x0000002a1c1c7c23 */ /* 0x000fe20008010800 */
[----:B------:R-:W-:Y:S01]  /*8af0*/  LOP3.LUT R136, R7, UR11, R136, 0x96, !PT ;  /* 0x0000000b07887c12 */ /* 0x000fe2000f8e9688 */
[----:B------:R-:W-:Y:S01]  /*8b00*/  FFMA.FTZ R134, R195, UR42, -R0 ;  /* 0x0000002ac3867c23 */ /* 0x000fe20008010800 */
[----:B------:R-:W-:Y:S01]  /*8b10*/  LOP3.LUT R6, R15, UR24, R6, 0x96, !PT ;  /* 0x000000180f067c12 */ /* 0x000fe2000f8e9606 */
[----:B------:R1:W-:Y:S01]  /*8b20*/  MUFU.EX2 R19, R2 ;  /* 0x0000000200137308 */ /* 0x0003e20000000800 */
[--C-:B------:R-:W-:Y:S01]  /*8b30*/  FFMA.FTZ R174, R188, UR42, -R0.reuse ;  /* 0x0000002abcae7c23 */ /* 0x100fe20008010800 */
[--C-:B------:R-:W-:Y:S01]  /*8b40*/  FFMA.FTZ R137, R179, UR42, -R0.reuse ;  /* 0x0000002ab3897c23 */ /* 0x100fe20008010800 */
[--C-:B------:R-:W-:Y:S01]  /*8b50*/  FFMA.FTZ R175, R178, UR42, -R0.reuse ;  /* 0x0000002ab2af7c23 */ /* 0x100fe20008010800 */
[----:B------:R-:W-:-:S04]  /*8b60*/  FFMA.FTZ R173, R173, UR42, -R0 ;  /* 0x0000002aadad7c23 */ /* 0x000fc80008010800 */
[----:B------:R2:W-:Y:S08]  /*8b70*/  MUFU.EX2 R20, R28 ;  /* 0x0000001c00147308 */ /* 0x0005f00000000800 */
[----:B------:R-:W-:Y:S01]  /*8b80*/  MUFU.EX2 R196, R185 ;  /* 0x000000b900c47308 */ /* 0x000fe20000000800 */
[----:B-1----:R-:W-:-:S04]  /*8b90*/  LOP3.LUT R2, R6, 0xffff, RZ, 0xc0, !PT ;  /* 0x0000ffff06027812 */ /* 0x002fc800078ec0ff */
[----:B------:R-:W-:-:S03]  /*8ba0*/  SHF.R.U32.HI R7, RZ, 0x8, R2 ;  /* 0x00000008ff077819 */ /* 0x000fc60000011602 */
[----:B------:R-:W1:Y:S01]  /*8bb0*/  MUFU.EX2 R2, R10 ;  /* 0x0000000a00027308 */ /* 0x000e620000000800 */
[----:B--2---:R-:W-:Y:S01]  /*8bc0*/  FFMA.FTZ R28, R193, UR42, -R0 ;  /* 0x0000002ac11c7c23 */ /* 0x004fe20008010800 */
[----:B------:R-:W-:Y:S02]  /*8bd0*/  LOP3.LUT R7, R7, 0xffff, RZ, 0xc0, !PT ;  /* 0x0000ffff07077812 */ /* 0x000fe400078ec0ff */
[----:B------:R-:W-:Y:S02]  /*8be0*/  FSEL R0, R232, RZ, P5 ;  /* 0x000000ffe8007208 */ /* 0x000fe40002800000 */
[----:B------:R-:W-:Y:S02]  /*8bf0*/  ISETP.LE.U32.AND P6, PT, R7, UR15, PT ;  /* 0x0000000f07007c0c */ /* 0x000fe4000bfc3070 */
[----:B------:R-:W-:Y:S01]  /*8c00*/  MUFU.EX2 R134, R134 ;  /* 0x0000008600867308 */ /* 0x000fe20000000800 */
[----:B------:R-:W-:Y:S01]  /*8c10*/  FADD.FTZ R7, R133, -R0 ;  /* 0x8000000085077221 */ /* 0x000fe20000010000 */
[----:B------:R-:W-:-:S04]  /*8c20*/  LOP3.LUT R0, R6, 0xff, RZ, 0xc0, !PT ;  /* 0x000000ff06007812 */ /* 0x000fc800078ec0ff */
[----:B------:R-:W-:Y:S01]  /*8c30*/  ISETP.LE.U32.AND P5, PT, R0, UR15, PT ;  /* 0x0000000f00007c0c */ /* 0x000fe2000bfa3070 */
[----:B------:R-:W-:Y:S01]  /*8c40*/  FMUL.FTZ R0, R7, UR42 ;  /* 0x0000002a07007c20 */ /* 0x000fe20008410000 */
[----:B------:R-:W-:Y:S01]  /*8c50*/  SHF.R.U32.HI R7, RZ, 0x18, R6 ;  /* 0x00000018ff077819 */ /* 0x000fe20000011606 */
[----:B-1----:R-:W-:Y:S01]  /*8c60*/  FFMA.FTZ R227, R227, R2, R20 ;  /* 0x00000002e3e37223 */ /* 0x002fe20000010014 */
[----:B------:R-:W-:Y:S01]  /*8c70*/  F2FP.F16.F32.PACK_AB R20, R19, R20 ;  /* 0x000000141314723e */ /* 0x000fe200000000ff */
[-C--:B------:R-:W-:Y:S01]  /*8c80*/  FMUL.FTZ R204, R129, R2.reuse ;  /* 0x0000000281cc7220 */ /* 0x080fe20000410000 */
[----:B------:R-:W-:Y:S01]  /*8c90*/  FSEL R10, R214, RZ, P4 ;  /* 0x000000ffd60a7208 */ /* 0x000fe20002000000 */
[----:B------:R-:W-:Y:S01]  /*8ca0*/  FADD.FTZ R227, R19, R227 ;  /* 0x000000e313e37221 */ /* 0x000fe20000010000 */
[----:B------:R-:W-:Y:S01]  /*8cb0*/  SHF.R.U32.HI R6, RZ, 0x10, R6 ;  /* 0x00000010ff067819 */ /* 0x000fe20000011606 */
[----:B------:R-:W1:Y:S01]  /*8cc0*/  MUFU.EX2 R0, R0 ;  /* 0x0000000000007308 */ /* 0x000e620000000800 */
[----:B------:R-:W-:Y:S01]  /*8cd0*/  ISETP.LE.U32.AND P4, PT, R7, UR15, PT ;  /* 0x0000000f07007c0c */ /* 0x000fe2000bf83070 */
[----:B------:R-:W-:Y:S01]  /*8ce0*/  FADD.FTZ R7, R3, -R10 ;  /* 0x8000000a03077221 */ /* 0x000fe20000010000 */
[----:B------:R-:W-:Y:S01]  /*8cf0*/  PRMT R19, R20, 0x7632, R19 ;  /* 0x0000763214137816 */ /* 0x000fe20000000013 */
[----:B------:R-:W-:Y:S01]  /*8d00*/  @!P5 HADD2 R26, -R20.H0_H0, -RZ.H0_H0 ;  /* 0xa00000ff141ad230 */ /* 0x000fe20000000900 */
[----:B------:R-:W-:Y:S01]  /*8d10*/  LOP3.LUT R3, R6, 0xff, RZ, 0xc0, !PT ;  /* 0x000000ff06037812 */ /* 0x000fe200078ec0ff */
[-C--:B------:R-:W-:Y:S01]  /*8d20*/  FMUL.FTZ R68, R68, R2.reuse ;  /* 0x0000000244447220 */ /* 0x080fe20000410000 */
[----:B------:R-:W-:Y:S01]  /*8d30*/  PRMT R195, R20, 0x5410, R19 ;  /* 0x0000541014c37816 */ /* 0x000fe20000000013 */
[----:B------:R-:W-:Y:S01]  /*8d40*/  @!P6 HADD2 R176, -R19.H0_H0, -RZ.H0_H0 ;  /* 0xa00000ff13b0e230 */ /* 0x000fe20000000900 */
[----:B------:R-:W-:Y:S01]  /*8d50*/  @!P5 PRMT R20, R26, 0x5410, RZ ;  /* 0x000054101a14d816 */ /* 0x000fe200000000ff */
[----:B------:R2:W-:Y:S01]  /*8d60*/  MUFU.EX2 R10, R18 ;  /* 0x00000012000a7308 */ /* 0x0005e20000000800 */
[----:B------:R-:W-:Y:S01]  /*8d70*/  ISETP.LE.U32.AND P5, PT, R3, UR15, PT ;  /* 0x0000000f03007c0c */ /* 0x000fe2000bfa3070 */
[----:B------:R-:W-:Y:S01]  /*8d80*/  FMUL.FTZ R3, R7, UR42 ;  /* 0x0000002a07037c20 */ /* 0x000fe20008410000 */
[----:B------:R-:W-:Y:S01]  /*8d90*/  @!P6 PRMT R19, R176, 0x5410, RZ ;  /* 0x00005410b013e816 */ /* 0x000fe200000000ff */
[-C--:B------:R-:W-:Y:S01]  /*8da0*/  FMUL.FTZ R138, R53, R2.reuse ;  /* 0x00000002358a7220 */ /* 0x080fe20000410000 */
[----:B------:R-:W-:Y:S01]  /*8db0*/  LOP3.LUT R6, R14, 0xff, RZ, 0xc0, !PT ;  /* 0x000000ff0e067812 */ /* 0x000fe200078ec0ff */
[-C--:B------:R-:W-:Y:S01]  /*8dc0*/  FMUL.FTZ R245, R84, R2.reuse ;  /* 0x0000000254f57220 */ /* 0x080fe20000410000 */
[----:B------:R-:W-:Y:S01]  /*8dd0*/  SHF.R.U32.HI R7, RZ, 0x10, R14 ;  /* 0x00000010ff077819 */ /* 0x000fe2000001160e */
[----:B------:R-:W3:Y:S01]  /*8de0*/  MUFU.EX2 R3, R3 ;  /* 0x0000000300037308 */ /* 0x000ee20000000800 */
[----:B------:R-:W-:Y:S01]  /*8df0*/  ISETP.LE.U32.AND P6, PT, R6, UR15, PT ;  /* 0x0000000f06007c0c */ /* 0x000fe2000bfc3070 */
[----:B------:R-:W-:Y:S01]  /*8e00*/  FMUL.FTZ R237, R96, R2 ;  /* 0x0000000260ed7220 */ /* 0x000fe20000410000 */
[----:B------:R-:W-:Y:S01]  /*8e10*/  LOP3.LUT R6, R14, 0xffff, RZ, 0xc0, !PT ;  /* 0x0000ffff0e067812 */ /* 0x000fe200078ec0ff */
[----:B-1----:R-:W-:Y:S01]  /*8e20*/  FFMA.FTZ R133, R235, R0, R184 ;  /* 0x00000000eb857223 */ /* 0x002fe200000100b8 */
[----:B------:R-:W-:Y:S01]  /*8e30*/  MOV R84, R68 ;  /* 0x0000004400547202 */ /* 0x000fe20000000f00 */
[----:B------:R-:W-:Y:S01]  /*8e40*/  IMAD.MOV.U32 R96, RZ, RZ, R138 ;  /* 0x000000ffff607224 */ /* 0x000fe200078e008a */
[----:B------:R-:W-:Y:S01]  /*8e50*/  SHF.R.U32.HI R6, RZ, 0x8, R6 ;  /* 0x00000008ff067819 */ /* 0x000fe20000011606 */
[----:B------:R-:W1:Y:S01]  /*8e60*/  MUFU.EX2 R176, R177 ;  /* 0x000000b100b07308 */ /* 0x000e620000000800 */
[----:B--2---:R-:W-:Y:S01]  /*8e70*/  F2FP.F16.F32.PACK_AB R18, R196, R184 ;  /* 0x000000b8c412723e */ /* 0x004fe200000000ff */
[-C--:B------:R-:W-:Y:S01]  /*8e80*/  FMUL.FTZ R68, R113, R2.reuse ;  /* 0x0000000271447220 */ /* 0x080fe20000410000 */
[----:B------:R-:W-:Y:S01]  /*8e90*/  LOP3.LUT R7, R7, 0xff, RZ, 0xc0, !PT ;  /* 0x000000ff07077812 */ /* 0x000fe200078ec0ff */
[----:B------:R-:W-:Y:S01]  /*8ea0*/  FMUL.FTZ R15, R65, R2 ;  /* 0x00000002410f7220 */ /* 0x000fe20000410000 */
[----:B------:R-:W-:Y:S01]  /*8eb0*/  PRMT R26, R18, 0x7632, R26 ;  /* 0x00007632121a7816 */ /* 0x000fe2000000001a */
[----:B------:R-:W-:Y:S01]  /*8ec0*/  IMAD.MOV.U32 R235, RZ, RZ, R231 ;  /* 0x000000ffffeb7224 */ /* 0x000fe200078e00e7 */
[----:B------:R-:W-:Y:S01]  /*8ed0*/  LOP3.LUT R6, R6, 0xffff, RZ, 0xc0, !PT ;  /* 0x0000ffff06067812 */ /* 0x000fe200078ec0ff */
[----:B------:R-:W2:Y:S01]  /*8ee0*/  MUFU.EX2 R129, R28 ;  /* 0x0000001c00817308 */ /* 0x000ea20000000800 */
[----:B---3--:R-:W-:Y:S01]  /*8ef0*/  FFMA.FTZ R247, R247, R3, R10 ;  /* 0x00000003f7f77223 */ /* 0x008fe2000001000a */
[----:B------:R-:W-:-:S02]  /*8f00*/  @!P4 HADD2 R178, -R26.H0_H0, -RZ.H0_H0 ;  /* 0xa00000ff1ab2c230 */ /* 0x000fc40000000900 */
[-C--:B------:R-:W-:Y:S01]  /*8f10*/  FMUL.FTZ R246, R80, R2.reuse ;  /* 0x0000000250f67220 */ /* 0x080fe20000410000 */
[-C--:B------:R-:W-:Y:S01]  /*8f20*/  FMUL.FTZ R138, R100, R2.reuse ;  /* 0x00000002648a7220 */ /* 0x080fe20000410000 */
[----:B------:R-:W-:Y:S01]  /*8f30*/  FMUL.FTZ R225, R117, R2 ;  /* 0x0000000275e17220 */ /* 0x000fe20000410000 */
[-C--:B------:R-:W-:Y:S01]  /*8f40*/  FMUL.FTZ R113, R66, R0.reuse ;  /* 0x0000000042717220 */ /* 0x080fe20000410000 */
[----:B------:R-:W-:Y:S01]  /*8f50*/  PRMT R193, R18, 0x5410, R26 ;  /* 0x0000541012c17816 */ /* 0x000fe2000000001a */
[----:B------:R-:W-:Y:S01]  /*8f60*/  FMUL.FTZ R154, R154, R0 ;  /* 0x000000009a9a7220 */ /* 0x000fe20000410000 */
[C---:B-1----:R-:W-:Y:S01]  /*8f70*/  FADD.FTZ R247, R176.reuse, R247 ;  /* 0x000000f7b0f77221 */ /* 0x042fe20000010000 */
        /* <DEDUP_REMOVED lines=31> */
[----:B------:R-:W-:Y:S01]  /*9170*/  @!P4 PRMT R26, R178, 0x5410, RZ ;  /* 0x00005410b21ac816 */ /* 0x000fe200000000ff */
[-C--:B------:R-:W-:Y:S01]  /*9180*/  FMUL.FTZ R64, R64, R2.reuse ;  /* 0x0000000240407220 */ /* 0x080fe20000410000 */
[----:B------:R-:W-:Y:S01]  /*9190*/  FSEL R10, R215, RZ, P1 ;  /* 0x000000ffd70a7208 */ /* 0x000fe20000800000 */
[----:B------:R-:W-:Y:S01]  /*91a0*/  FMUL.FTZ R135, R52, R2 ;  /* 0x0000000234877220 */ /* 0x000fe20000410000 */
[----:B--2---:R-:W-:Y:S01]  /*91b0*/  F2FP.F16.F32.PACK_AB R0, R129, R134 ;  /* 0x000000868100723e */ /* 0x004fe200000000ff */
[-C--:B------:R-:W-:Y:S01]  /*91c0*/  FMUL.FTZ R249, R49, R2.reuse ;  /* 0x0000000231f97220 */ /* 0x080fe20000410000 */
[----:B------:R-:W-:Y:S01]  /*91d0*/  ISETP.LE.U32.AND P4, PT, R7, UR15, PT ;  /* 0x0000000f07007c0c */ /* 0x000fe2000bf83070 */
[----:B------:R-:W-:Y:S01]  /*91e0*/  FMUL.FTZ R49, R69, R2 ;  /* 0x0000000245317220 */ /* 0x000fe20000410000 */
[----:B------:R-:W-:Y:S01]  /*91f0*/  ISETP.LE.U32.AND P1, PT, R6, UR15, PT ;  /* 0x0000000f06007c0c */ /* 0x000fe2000bf23070 */
[----:B------:R-:W-:-:S04]  /*9200*/  IMAD.WIDE.U32 R6, R136, -0x2daee0ad, RZ ;  /* 0xd2511f5388067825 */ /* 0x000fc800078e00ff */
[-C--:B------:R-:W-:Y:S01]  /*9210*/  FMUL.FTZ R236, R97, R2.reuse ;  /* 0x0000000261ec7220 */ /* 0x080fe20000410000 */
[----:B------:R-:W-:Y:S01]  /*9220*/  PRMT R188, R0, 0x7610, R188 ;  /* 0x0000761000bc7816 */ /* 0x000fe200000000bc */
[----:B------:R-:W-:Y:S02]  /*9230*/  @!P5 HADD2 R179, -R18.H0_H0, -RZ.H0_H0 ;  /* 0xa00000ff12b3d230 */ /* 0x000fe40000000900 */
[----:B------:R-:W-:Y:S02]  /*9240*/  IMAD.MOV.U32 R69, RZ, RZ, R64 ;  /* 0x000000ffff457224 */ /* 0x000fe400078e0040 */
[-C--:B------:R-:W-:Y:S01]  /*9250*/  FMUL.FTZ R244, R85, R2.reuse ;  /* 0x0000000255f47220 */ /* 0x080fe20000410000 */
[----:B------:R-:W-:Y:S01]  /*9260*/  IMAD.MOV.U32 R97, RZ, RZ, R135 ;  /* 0x000000ffff617224 */ /* 0x000fe200078e0087 */
        /* <DEDUP_REMOVED lines=17> */
[----:B------:R1:W2:Y:S01]  /*9380*/  MUFU.EX2 R64, R187 ;  /* 0x000000bb00407308 */ /* 0x0002a20000000800 */
[----:B------:R-:W-:Y:S01]  /*9390*/  SHF.R.U32.HI R14, RZ, 0x18, R14 ;  /* 0x00000018ff0e7819 */ /* 0x000fe2000001160e */
[----:B------:R-:W-:Y:S01]  /*93a0*/  @!P6 HADD2 R36, -R188.H0_H0, -RZ.H0_H0 ;  /* 0xa00000ffbc24e230 */ /* 0x000fe20000000900 */
[----:B------:R-:W-:Y:S01]  /*93b0*/  LOP3.LUT R2, R7, UR28, R180, 0x96, !PT ;  /* 0x0000001c07027c12 */ /* 0x000fe2000f8e96b4 */
[----:B------:R-:W-:Y:S01]  /*93c0*/  IMAD.MOV.U32 R101, RZ, RZ, R69 ;  /* 0x000000ffff657224 */ /* 0x000fe200078e0045 */
[----:B------:R-:W-:Y:S01]  /*93d0*/  @!P5 PRMT R18, R179, 0x5410, RZ ;  /* 0x00005410b312d816 */ /* 0x000fe200000000ff */
[----:B------:R-:W-:Y:S01]  /*93e0*/  IMAD.MOV.U32 R116, RZ, RZ, R15 ;  /* 0x000000ffff747224 */ /* 0x000fe200078e000f */
[----:B------:R-:W-:Y:S01]  /*93f0*/  ISETP.LE.U32.AND P5, PT, R14, UR15, PT ;  /* 0x0000000f0e007c0c */ /* 0x000fe2000bfa3070 */
[----:B------:R-:W-:Y:S01]  /*9400*/  FADD.FTZ R14, R132, -R10 ;  /* 0x8000000a840e7221 */ /* 0x000fe20000010000 */
[-C--:B------:R-:W-:Y:S01]  /*9410*/  FMUL.FTZ R98, R62, R3.reuse ;  /* 0x000000033e627220 */ /* 0x080fe20000410000 */
[-C--:B------:R-:W-:Y:S01]  /*9420*/  FMUL.FTZ R99, R63, R3.reuse ;  /* 0x000000033f637220 */ /* 0x080fe20000410000 */
[-C--:B------:R-:W-:Y:S01]  /*9430*/  FMUL.FTZ R86, R58, R3.reuse ;  /* 0x000000033a567220 */ /* 0x080fe20000410000 */
[----:B------:R-:W-:Y:S01]  /*9440*/  FMUL.FTZ R87, R59, R3 ;  /* 0x000000033b577220 */ /* 0x000fe20000410000 */
[----:B------:R-:W-:Y:S01]  /*9450*/  MUFU.EX2 R67, R174 ;  /* 0x000000ae00437308 */ /* 0x000fe20000000800 */
[----:B------:R-:W-:Y:S01]  /*9460*/  IMAD.MOV.U32 R112, RZ, RZ, R81 ;  /* 0x000000ffff707224 */ /* 0x000fe200078e0051 */
[----:B-1----:R-:W-:-:S02]  /*9470*/  PRMT R187, R0, 0x7632, R187 ;  /* 0x0000763200bb7816 */ /* 0x002fc400000000bb */
[----:B------:R-:W-:Y:S02]  /*9480*/  LOP3.LUT R0, R2, 0xff, RZ, 0xc0, !PT ;  /* 0x000000ff02007812 */ /* 0x000fe400078ec0ff */
[----:B------:R-:W-:Y:S02]  /*9490*/  PRMT R55, R188, 0x5410, R187 ;  /* 0x00005410bc377816 */ /* 0x000fe400000000bb */
[----:B------:R-:W-:Y:S01]  /*94a0*/  MUFU.EX2 R28, R183 ;  /* 0x000000b7001c7308 */ /* 0x000fe20000000800 */
[----:B------:R-:W-:Y:S01]  /*94b0*/  @!P6 PRMT R188, R36, 0x5410, RZ ;  /* 0x0000541024bce816 */ /* 0x000fe200000000ff */
[----:B------:R-:W-:Y:S01]  /*94c0*/  IMAD.MOV.U32 R36, RZ, RZ, R84 ;  /* 0x000000ffff247224 */ /* 0x000fe200078e0054 */
[----:B------:R-:W-:Y:S01]  /*94d0*/  ISETP.LE.U32.AND P6, PT, R0, UR15, PT ;  /* 0x0000000f00007c0c */ /* 0x000fe2000bfc3070 */
[----:B------:R-:W-:Y:S01]  /*94e0*/  FMUL.FTZ R0, R14, UR42 ;  /* 0x0000002a0e007c20 */ /* 0x000fe20008410000 */
[----:B--2---:R-:W-:Y:S01]  /*94f0*/  F2FP.F16.F32.PACK_AB R10, R64, R177 ;  /* 0x000000b1400a723e */ /* 0x004fe200000000ff */
[----:B------:R-:W-:Y:S01]  /*9500*/  @!P1 HADD2 R37, -R187.H0_H0, -RZ.H0_H0 ;  /* 0xa00000ffbb259230 */ /* 0x000fe20000000900 */
[----:B------:R-:W-:Y:S01]  /*9510*/  SHF.R.U32.HI R14, RZ, 0x18, R2 ;  /* 0x00000018ff0e7819 */ /* 0x000fe20000011602 */
[----:B------:R-:W-:Y:S01]  /*9520*/  MUFU.EX2 R128, R189 ;  /* 0x000000bd00807308 */ /* 0x000fe20000000800 */
[----:B------:R-:W-:-:S02]  /*9530*/  PRMT R186, R10, 0x7610, R186 ;  /* 0x000076100aba7816 */ /* 0x000fc400000000ba */
[----:B------:R-:W-:Y:S02]  /*9540*/  PRMT R185, R10, 0x7632, R185 ;  /* 0x000076320ab97816 */ /* 0x000fe400000000b9 */
[----:B------:R-:W-:Y:S01]  /*9550*/  SHF.R.U32.HI R10, RZ, 0x10, R2 ;  /* 0x00000010ff0a7819 */ /* 0x000fe20000011602 */
[----:B------:R-:W-:Y:S01]  /*9560*/  @!P4 HADD2 R39, -R186.H0_H0, -RZ.H0_H0 ;  /* 0xa00000ffba27c230 */ /* 0x000fe20000000900 */
[----:B------:R-:W-:Y:S01]  /*9570*/  PRMT R54, R186, 0x5410, R185 ;  /* 0x00005410ba367816 */ /* 0x000fe200000000b9 */
[----:B------:R-:W1:Y:S01]  /*9580*/  MUFU.EX2 R0, R0 ;  /* 0x0000000000007308 */ /* 0x000e620000000800 */
[----:B------:R-:W-:Y:S01]  /*9590*/  @!P5 HADD2 R48, -R185.H0_H0, -RZ.H0_H0 ;  /* 0xa00000ffb930d230 */ /* 0x000fe20000000900 */
[----:B------:R-:W-:Y:S02]  /*95a0*/  LOP3.LUT R2, R2, 0xffff, RZ, 0xc0, !PT ;  /* 0x0000ffff02027812 */ /* 0x000fe400078ec0ff */
[----:B------:R-:W-:Y:S02]  /*95b0*/  @!P4 PRMT R186, R39, 0x5410, RZ ;  /* 0x0000541027bac816 */ /* 0x000fe400000000ff */
[----:B------:R-:W-:-:S02]  /*95c0*/  MOV R39, R101 ;  /* 0x0000006500277202 */ /* 0x000fc40000000f00 */
[----:B------:R-:W-:Y:S01]  /*95d0*/  @!P5 PRMT R185, R48, 0x5410, RZ ;  /* 0x0000541030b9d816 */ /* 0x000fe200000000ff */
[----:B------:R-:W-:Y:S01]  /*95e0*/  IMAD.MOV.U32 R48, RZ, RZ, R70 ;  /* 0x000000ffff307224 */ /* 0x000fe200078e0046 */
[----:B------:R-:W-:Y:S01]  /*95f0*/  SHF.R.U32.HI R2, RZ, 0x8, R2 ;  /* 0x00000008ff027819 */ /* 0x000fe20000011602 */
[----:B------:R-:W-:Y:S01]  /*9600*/  IMAD.MOV.U32 R70, RZ, RZ, R80 ;  /* 0x000000ffff467224 */ /* 0x000fe200078e0050 */
[----:B------:R-:W-:Y:S01]  /*9610*/  MUFU.EX2 R130, R190 ;  /* 0x000000be00827308 */ /* 0x000fe20000000800 */
[----:B------:R-:W-:Y:S01]  /*9620*/  @!P1 PRMT R187, R37, 0x5410, RZ ;  /* 0x0000541025bb9816 */ /* 0x000fe200000000ff */
[----:B------:R-:W-:Y:S01]  /*9630*/  IMAD.MOV.U32 R37, RZ, RZ, R82 ;  /* 0x000000ffff257224 */ /* 0x000fe200078e0052 */
[----:B------:R-:W-:Y:S01]  /*9640*/  LOP3.LUT R2, R2, 0xffff, RZ, 0xc0, !PT ;  /* 0x0000ffff02027812 */ /* 0x000fe200078ec0ff */
[-C--:B-1----:R-:W-:Y:S01]  /*9650*/  FMUL.FTZ R69, R41, R0.reuse ;  /* 0x0000000029457220 */ /* 0x082fe20000410000 */
[----:B------:R-:W-:Y:S01]  /*9660*/  FMUL.FTZ R101, R73, R0 ;  /* 0x0000000049657220 */ /* 0x000fe20000410000 */
[----:B------:R-:W-:-:S02]  /*9670*/  IMAD.MOV.U32 R41, RZ, RZ, R117 ;  /* 0x000000ffff297224 */ /* 0x000fc400078e0075 */
[-C--:B------:R-:W-:Y:S01]  /*9680*/  FMUL.FTZ R117, R93, R0.reuse ;  /* 0x000000005d757220 */ /* 0x080fe20000410000 */
[----:B------:R-:W-:Y:S02]  /*9690*/  IMAD.MOV.U32 R73, RZ, RZ, R116 ;  /* 0x000000ffff497224 */ /* 0x000fe400078e0074 */
[-C--:B------:R-:W-:Y:S01]  /*96a0*/  FMUL.FTZ R116, R92, R0.reuse ;  /* 0x000000005c747220 */ /* 0x080fe20000410000 */
[-C--:B------:R-:W-:Y:S01]  /*96b0*/  FMUL.FTZ R80, R44, R0.reuse ;  /* 0x000000002c507220 */ /* 0x080fe20000410000 */
[----:B------:R-:W2:Y:S01]  /*96c0*/  LDL.LU.64 R92, [R1+0xb0] ;  /* 0x0000b000015c7983 */ /* 0x000ea20000300a00 */
[----:B------:R-:W-:Y:S02]  /*96d0*/  IMAD.MOV.U32 R44, RZ, RZ, R113 ;  /* 0x000000ffff2c7224 */ /* 0x000fe400078e0071 */
[-C--:B------:R-:W-:Y:S01]  /*96e0*/  FMUL.FTZ R113, R77, R0.reuse ;  /* 0x000000004d717220 */ /* 0x080fe20000410000 */
[----:B------:R-:W-:Y:S01]  /*96f0*/  ISETP.LE.U32.AND P5, PT, R2, UR15, PT ;  /* 0x0000000f02007c0c */ /* 0x000fe2000bfa3070 */
[----:B------:R-:W3:Y:S01]  /*9700*/  LDL.LU.64 R62, [R1+0xa8] ;  /* 0x0000a800013e7983 */ /* 0x000ee20000300a00 */
[-C--:B------:R-:W-:Y:S01]  /*9710*/  FMUL.FTZ R84, R56, R0.reuse ;  /* 0x0000000038547220 */ /* 0x080fe20000410000 */
[----:B------:R-:W1:Y:S01]  /*9720*/  MUFU.EX2 R77, R137 ;  /* 0x00000089004d7308 */ /* 0x000e620000000800 */
[----:B------:R-:W-:Y:S01]  /*9730*/  IMAD.MOV.U32 R56, RZ, RZ, R85 ;  /* 0x000000ffff387224 */ /* 0x000fe200078e0055 */
[----:B------:R-:W4:Y:S01]  /*9740*/  LDL.LU.64 R58, [R1+0xa0] ;  /* 0x0000a000013a7983 */ /* 0x000f220000300a00 */
[----:B------:R-:W-:Y:S01]  /*9750*/  FMUL.FTZ R85, R57, R0 ;  /* 0x0000000039557220 */ /* 0x000fe20000410000 */
[----:B------:R-:W-:-:S02]  /*9760*/  IMAD.MOV.U32 R57, RZ, RZ, R96 ;  /* 0x000000ffff397224 */ /* 0x000fc400078e0060 */
[-C--:B------:R-:W-:Y:S01]  /*9770*/  FMUL.FTZ R96, R60, R0.reuse ;  /* 0x000000003c607220 */ /* 0x080fe20000410000 */
[----:B------:R-:W-:Y:S01]  /*9780*/  IMAD.MOV.U32 R60, RZ, RZ, R97 ;  /* 0x000000ffff3c7224 */ /* 0x000fe200078e0061 */
[----:B------:R-:W-:Y:S01]  /*9790*/  ISETP.LE.U32.AND P1, PT, R14, UR15, PT ;  /* 0x0000000f0e007c0c */ /* 0x000fe2000bf23070 */
[-C--:B------:R-:W-:Y:S01]  /*97a0*/  FFMA.FTZ R15, R239, R0.reuse, R28 ;  /* 0x00000000ef0f7223 */ /* 0x080fe2000001001c */
[----:B------:R-:W-:Y:S01]  /*97b0*/  FMUL.FTZ R97, R61, R0 ;  /* 0x000000003d617220 */ /* 0x000fe20000410000 */
[----:B------:R-:W-:Y:S01]  /*97c0*/  MOV R239, R68 ;  /* 0x0000004400ef7202 */ /* 0x000fe20000000f00 */
[----:B------:R-:W-:Y:S01]  /*97d0*/  IMAD.MOV.U32 R61, RZ, RZ, R100 ;  /* 0x000000ffff3d7224 */ /* 0x000fe200078e0064 */
[----:B------:R-:W-:Y:S01]  /*97e0*/  LOP3.LUT R10, R10, 0xff, RZ, 0xc0, !PT ;  /* 0x000000ff0a0a7812 */ /* 0x000fe200078ec0ff */
[----:B------:R-:W-:Y:S02]  /*97f0*/  IMAD.MOV.U32 R14, RZ, RZ, R112 ;  /* 0x000000ffff0e7224 */ /* 0x000fe400078e0070 */
[-C--:B------:R-:W-:Y:S01]  /*9800*/  FMUL.FTZ R168, R168, R0.reuse ;  /* 0x00000000a8a87220 */ /* 0x080fe20000410000 */
[-C--:B------:R-:W-:Y:S01]  /*9810*/  FMUL.FTZ R169, R169, R0.reuse ;  /* 0x00000000a9a97220 */ /* 0x080fe20000410000 */
[-C--:B------:R-:W-:Y:S01]  /*9820*/  FMUL.FTZ R164, R164, R0.reuse ;  /* 0x00000000a4a47220 */ /* 0x080fe20000410000 */
[----:B-1----:R-:W-:Y:S01]  /*9830*/  F2FP.F16.F32.PACK_AB R2, R77, R67 ;  /* 0x000000434d02723e */ /* 0x002fe200000000ff */
[-C--:B------:R-:W-:Y:S01]  /*9840*/  FMUL.FTZ R165, R165, R0.reuse ;  /* 0x00000000a5a57220 */ /* 0x080fe20000410000 */
[-C--:B------:R-:W-:Y:S01]  /*9850*/  FMUL.FTZ R160, R160, R0.reuse ;  /* 0x00000000a0a07220 */ /* 0x080fe20000410000 */
        /* <DEDUP_REMOVED lines=18> */
[----:B------:R-:W-:Y:S01]  /*9980*/  F2FP.F16.F32.PACK_AB R0, R130, R128 ;  /* 0x000000808200723e */ /* 0x000fe200000000ff */
[----:B------:R-:W-:Y:S01]  /*9990*/  @!P5 HADD2 R4, -R183.H0_H0, -RZ.H0_H0 ;  /* 0xa00000ffb704d230 */ /* 0x000fe20000000900 */
[----:B------:R-:W-:Y:S01]  /*99a0*/  ISETP.LE.U32.AND P4, PT, R10, UR15, PT ;  /* 0x0000000f0a007c0c */ /* 0x000fe2000bf83070 */
[----:B------:R-:W-:Y:S01]  /*99b0*/  IMAD.MOV.U32 R72, RZ, RZ, R70 ;  /* 0x000000ffff487224 */ /* 0x000fe200078e0046 */
[----:B------:R-:W-:Y:S01]  /*99c0*/  PRMT R184, R2, 0x7610, R184 ;  /* 0x0000761002b87816 */ /* 0x000fe200000000b8 */
[----:B------:R-:W-:Y:S01]  /*99d0*/  IMAD.MOV.U32 R10, RZ, RZ, R71 ;  /* 0x000000ffff0a7224 */ /* 0x000fe200078e0047 */
[C---:B------:R-:W-:Y:S01]  /*99e0*/  PRMT R182, R0.reuse, 0x7610, R182 ;  /* 0x0000761000b67816 */ /* 0x040fe200000000b6 */
[----:B------:R-:W-:Y:S01]  /*99f0*/  IMAD.MOV.U32 R190, RZ, RZ, R114 ;  /* 0x000000ffffbe7224 */ /* 0x000fe200078e0072 */
[----:B------:R-:W-:-:S02]  /*9a00*/  PRMT R181, R0, 0x7632, R181 ;  /* 0x0000763200b57816 */ /* 0x000fc400000000b5 */
        /* <DEDUP_REMOVED lines=29> */
[----:B------:R-:W-:-:S02]  /*9be0*/  @!P1 HADD2 R5, -R181.H0_H0, -RZ.H0_H0 ;  /* 0xa00000ffb5059230 */ /* 0x000fc40000000900 */
[----:B------:R-:W-:Y:S01]  /*9bf0*/  IMAD.MOV.U32 R47, RZ, RZ, R72 ;  /* 0x000000ffff2f7224 */ /* 0x000fe200078e0048 */
[----:B------:R-:W-:Y:S01]  /*9c00*/  MOV R72, R60 ;  /* 0x0000003c00487202 */ /* 0x000fe20000000f00 */
[----:B------:R-:W-:Y:S02]  /*9c10*/  IMAD.MOV.U32 R60, RZ, RZ, R48 ;  /* 0x000000ffff3c7224 */ /* 0x000fe400078e0030 */
[----:B------:R-:W-:Y:S01]  /*9c20*/  @!P4 HADD2 R8, -R182.H0_H0, -RZ.H0_H0 ;  /* 0xa00000ffb608c230 */ /* 0x000fe20000000900 */
[----:B------:R-:W-:Y:S02]  /*9c30*/  PRMT R48, R182, 0x5410, R181 ;  /* 0x00005410b6307816 */ /* 0x000fe400000000b5 */
[----:B------:R-:W-:Y:S02]  /*9c40*/  @!P1 PRMT R181, R5, 0x5410, RZ ;  /* 0x0000541005b59816 */ /* 0x000fe400000000ff */
[----:B------:R-:W-:Y:S01]  /*9c50*/  SHF.R.U32.HI R2, RZ, 0x18, R6 ;  /* 0x00000018ff027819 */ /* 0x000fe20000011606 */
[----:B------:R-:W-:Y:S01]  /*9c60*/  @!P6 HADD2 R9, -R184.H0_H0, -RZ.H0_H0 ;  /* 0xa00000ffb809e230 */ /* 0x000fe20000000900 */
[----:B------:R-:W-:-:S02]  /*9c70*/  @!P4 PRMT R182, R8, 0x5410, RZ ;  /* 0x0000541008b6c816 */ /* 0x000fc400000000ff */
[----:B------:R-:W-:Y:S01]  /*9c80*/  ISETP.LE.U32.AND P4, PT, R2, UR15, PT ;  /* 0x0000000f02007c0c */ /* 0x000fe2000bf83070 */
[----:B------:R-:W-:Y:S02]  /*9c90*/  IMAD.MOV.U32 R76, RZ, RZ, R73 ;  /* 0x000000ffff4c7224 */ /* 0x000fe400078e0049 */
[----:B------:R-:W-:Y:S02]  /*9ca0*/  IMAD.MOV.U32 R73, RZ, RZ, R57 ;  /* 0x000000ffff497224 */ /* 0x000fe400078e0039 */
[----:B------:R-:W-:Y:S02]  /*9cb0*/  IMAD.MOV.U32 R57, RZ, RZ, R10 ;  /* 0x000000ffff397224 */ /* 0x000fe400078e000a */
[----:B------:R-:W1:Y:S01]  /*9cc0*/  MUFU.EX2 R10, R191 ;  /* 0x000000bf000a7308 */ /* 0x000e620000000800 */
[----:B------:R-:W-:-:S07]  /*9cd0*/  IMAD.MOV.U32 R79, RZ, RZ, R76 ;  /* 0x000000ffff4f7224 */ /* 0x000fce00078e004c */
[----:B------:R-:W-:Y:S08]  /*9ce0*/  MUFU.EX2 R76, R173 ;  /* 0x000000ad004c7308 */ /* 0x000ff00000000800 */
[----:B------:R-:W-:Y:S01]  /*9cf0*/  MUFU.EX2 R95, R192 ;  /* 0x000000c0005f7308 */ /* 0x000fe20000000800 */
[----:B------:R-:W-:Y:S02]  /*9d00*/  IMAD.MOV.U32 R75, RZ, RZ, R41 ;  /* 0x000000ffff4b7224 */ /* 0x000fe400078e0029 */
[----:B-1----:R-:W-:Y:S01]  /*9d10*/  FADD.FTZ R15, R10, R15 ;  /* 0x0000000f0a0f7221 */ /* 0x002fe20000010000 */
[----:B------:R-:W-:Y:S01]  /*9d20*/  MOV R78, R44 ;  /* 0x0000002c004e7202 */ /* 0x000fe20000000f00 */
[----:B--2---:R-:W-:-:S02]  /*9d30*/  IMAD.MOV.U32 R93, RZ, RZ, R61 ;  /* 0x000000ffff5d7224 */ /* 0x004fc400078e003d */
[----:B------:R-:W-:Y:S01]  /*9d40*/  IMAD.MOV.U32 R61, RZ, RZ, R49 ;  /* 0x000000ffff3d7224 */ /* 0x000fe200078e0031 */
[----:B------:R-:W-:Y:S02]  /*9d50*/  PRMT R49, R184, 0x5410, R183 ;  /* 0x00005410b8317816 */ /* 0x000fe400000000b7 */
[----:B------:R-:W-:Y:S02]  /*9d60*/  @!P5 PRMT R183, R4, 0x5410, RZ ;  /* 0x0000541004b7d816 */ /* 0x000fe400000000ff */
[----:B------:R-:W-:Y:S02]  /*9d70*/  ISETP.LE.U32.AND P5, PT, R0, UR15, PT ;  /* 0x0000000f00007c0c */ /* 0x000fe4000bfa3070 */
[----:B------:R-:W-:Y:S02]  /*9d80*/  SHF.R.U32.HI R0, RZ, 0x10, R6 ;  /* 0x00000010ff007819 */ /* 0x000fe40000011606 */
[----:B------:R-:W-:Y:S02]  /*9d90*/  LOP3.LUT R3, R229, UR41, R92, 0x96, !PT ;  /* 0x00000029e5037c12 */ /* 0x000fe4000f8e965c */
[----:B------:R-:W-:-:S02]  /*9da0*/  LOP3.LUT R0, R0, 0xff, RZ, 0xc0, !PT ;  /* 0x000000ff00007812 */ /* 0x000fc400078ec0ff */
[----:B------:R-:W-:Y:S01]  /*9db0*/  LOP3.LUT R4, R6, 0xffff, RZ, 0xc0, !PT ;  /* 0x0000ffff06047812 */ /* 0x000fe200078ec0ff */
[----:B------:R-:W-:Y:S01]  /*9dc0*/  IMAD.WIDE.U32 R6, R3, -0x2daee0ad, RZ ;  /* 0xd2511f5303067825 */ /* 0x000fe200078e00ff */
[----:B------:R-:W-:Y:S02]  /*9dd0*/  ISETP.LE.U32.AND P1, PT, R0, UR15, PT ;  /* 0x0000000f00007c0c */ /* 0x000fe4000bf23070 */
[----:B----4-:R-:W-:Y:S02]  /*9de0*/  LOP3.LUT R0, R59, UR40, R228, 0x96, !PT ;  /* 0x000000283b007c12 */ /* 0x010fe4000f8e96e4 */
[----:B---3--:R-:W-:Y:S02]  /*9df0*/  LOP3.LUT R2, R7, UR39, R62, 0x96, !PT ;  /* 0x0000002707027c12 */ /* 0x008fe4000f8e963e */
[----:B------:R-:W-:Y:S01]  /*9e00*/  SHF.R.U32.HI R3, RZ, 0x8, R4 ;  /* 0x00000008ff037819 */ /* 0x000fe20000011604 */
[----:B------:R-:W-:Y:S01]  /*9e10*/  IMAD.WIDE.U32 R4, R0, -0x2daee0ad, RZ ;  /* 0xd2511f5300047825 */ /* 0x000fe200078e00ff */
[----:B------:R-:W-:-:S03]  /*9e20*/  @!P6 PRMT R184, R9, 0x5410, RZ ;  /* 0x0000541009b8e816 */ /* 0x000fc600000000ff */
[----:B------:R-:W-:Y:S01]  /*9e30*/  IMAD.WIDE.U32 R8, R2, -0x326172a9, RZ ;  /* 0xcd9e8d5702087825 */ /* 0x000fe200078e00ff */
[----:B------:R-:W-:Y:S02]  /*9e40*/  LOP3.LUT R2, R5, UR33, R6, 0x96, !PT ;  /* 0x0000002105027c12 */ /* 0x000fe4000f8e9606 */
[----:B------:R-:W-:Y:S02]  /*9e50*/  LOP3.LUT R0, R3, 0xffff, RZ, 0xc0, !PT ;  /* 0x0000ffff03007812 */ /* 0x000fe400078ec0ff */
[----:B------:R-:W-:Y:S01]  /*9e60*/  LOP3.LUT R6, R9, UR38, R58, 0x96, !PT ;  /* 0x0000002609067c12 */ /* 0x000fe2000f8e963a */
[----:B------:R-:W-:-:S04]  /*9e70*/  IMAD.WIDE.U32 R2, R2, -0x326172a9, RZ ;  /* 0xcd9e8d5702027825 */ /* 0x000fc800078e00ff */
[----:B------:R-:W-:Y:S01]  /*9e80*/  IMAD.WIDE.U32 R6, R6, -0x2daee0ad, RZ ;  /* 0xd2511f5306067825 */ /* 0x000fe200078e00ff */
[----:B------:R-:W-:-:S03]  /*9e90*/  LOP3.LUT R3, R3, UR32, R8, 0x96, !PT ;  /* 0x0000002003037c12 */ /* 0x000fc6000f8e9608 */
[----:B------:R-:W-:Y:S01]  /*9ea0*/  FADD.FTZ R5, R196, R133 ;  /* 0x00000085c4057221 */ /* 0x000fe20000010000 */
[----:B------:R-:W-:Y:S01]  /*9eb0*/  ISETP.LE.U32.AND P6, PT, R0, UR15, PT ;  /* 0x0000000f00007c0c */ /* 0x000fe2000bfc3070 */
[----:B------:R-:W-:Y:S01]  /*9ec0*/  IMAD.MOV.U32 R92, RZ, RZ, R36 ;  /* 0x000000ffff5c7224 */ /* 0x000fe200078e0024 */
[----:B------:R-:W-:Y:S01]  /*9ed0*/  LOP3.LUT R0, R7, UR29, R4, 0x96, !PT ;  /* 0x0000001d07007c12 */ /* 0x000fe2000f8e9604 */
[----:B------:R-:W1:Y:S01]  /*9ee0*/  MUFU.EX2 R36, R175 ;  /* 0x000000af00247308 */ /* 0x000e620000000800 */
[----:B------:R-:W-:Y:S01]  /*9ef0*/  IMAD.WIDE.U32 R8, R3, -0x2daee0ad, RZ ;  /* 0xd2511f5303087825 */ /* 0x000fe200078e00ff */
[----:B------:R-:W-:-:S03]  /*9f00*/  F2FP.F16.F32.PACK_AB R7, R10, R28 ;  /* 0x0000001c0a07723e */ /* 0x000fc600000000ff */
[----:B------:R-:W-:Y:S01]  /*9f10*/  FADD.FTZ R28, R177, R5 ;  /* 0x00000005b11c7221 */ /* 0x000fe20000010000 */
[----:B------:R-:W-:Y:S01]  /*9f20*/  IMAD.WIDE.U32 R4, R0, -0x326172a9, RZ ;  /* 0xcd9e8d5700047825 */ /* 0x000fe200078e00ff */
[----:B------:R-:W-:-:S04]  /*9f30*/  LOP3.LUT R3, R9, UR10, R6, 0x96, !PT ;  /* 0x0000000a09037c12 */ /* 0x000fc8000f8e9606 */
[----:B------:R-:W-:Y:S01]  /*9f40*/  LOP3.LUT R6, R5, UR11, R2, 0x96, !PT ;  /* 0x0000000b05067c12 */ /* 0x000fe2000f8e9602 */
[----:B------:R-:W-:-:S04]  /*9f50*/  IMAD.WIDE.U32 R2, R3, -0x326172a9, RZ ;  /* 0xcd9e8d5703027825 */ /* 0x000fc800078e00ff */
[----:B------:R-:W-:Y:S02]  /*9f60*/  IMAD.MOV.U32 R58, RZ, RZ, R252 ;  /* 0x000000ffff3a7224 */ /* 0x000fe400078e00fc */
[----:B------:R-:W2:Y:S01]  /*9f70*/  MUFU.EX2 R252, R194 ;  /* 0x000000c200fc7308 */ /* 0x000ea20000000800 */
[----:B------:R-:W-:Y:S02]  /*9f80*/  LOP3.LUT R0, R3, UR24, R4, 0x96, !PT ;  /* 0x0000001803007c12 */ /* 0x000fe4000f8e9604 */
[----:B-1----:R-:W-:Y:S02]  /*9f90*/  F2FP.F16.F32.PACK_AB R5, R76, R36 ;  /* 0x000000244c05723e */ /* 0x002fe400000000ff */
[----:B------:R-:W-:Y:S02]  /*9fa0*/  LOP3.LUT R4, R0, 0xffff, RZ, 0xc0, !PT ;  /* 0x0000ffff00047812 */ /* 0x000fe400078ec0ff */
[----:B------:R-:W-:Y:S02]  /*9fb0*/  PRMT R180, R5, 0x7610, R180 ;  /* 0x0000761005b47816 */ /* 0x000fe400000000b4 */
[----:B------:R-:W-:-:S02]  /*9fc0*/  SHF.R.U32.HI R4, RZ, 0x8, R4 ;  /* 0x00000008ff047819 */ /* 0x000fc40000011604 */
[----:B------:R-:W-:Y:S01]  /*9fd0*/  PRMT R179, R5, 0x7632, R179 ;  /* 0x0000763205b37816 */ /* 0x000fe200000000b3 */
[----:B------:R-:W-:Y:S01]  /*9fe0*/  @!P5 HADD2 R11, -R180.H0_H0, -RZ.H0_H0 ;  /* 0xa00000ffb40bd230 */ /* 0x000fe20000000900 */
[----:B------:R-:W-:Y:S01]  /*9ff0*/  LOP3.LUT R4, R4, 0xffff, RZ, 0xc0, !PT ;  /* 0x0000ffff04047812 */ /* 0x000fe200078ec0ff */
[----:B------:R-:W-:Y:S01]  /*a000*/  IMAD.MOV.U32 R59, RZ, RZ, R37 ;  /* 0x000000ffff3b7224 */ /* 0x000fe200078e0025 */
[----:B------:R-:W-:Y:S01]  /*a010*/  PRMT R37, R180, 0x5410, R179 ;  /* 0x00005410b4257816 */ /* 0x000fe200000000b3 */
[----:B------:R-:W-:Y:S01]  /*a020*/  @!P6 HADD2 R13, -R179.H0_H0, -RZ.H0_H0 ;  /* 0xa00000ffb30de230 */ /* 0x000fe20000000900 */
[----:B--2---:R-:W-:Y:S02]  /*a030*/  F2FP.F16.F32.PACK_AB R5, R252, R95 ;  /* 0x0000005ffc05723e */ /* 0x004fe400000000ff */
[----:B------:R-:W-:Y:S02]  /*a040*/  @!P5 PRMT R180, R11, 0x5410, RZ ;  /* 0x000054100bb4d816 */ /* 0x000fe400000000ff */
[----:B------:R-:W-:-:S02]  /*a050*/  ISETP.LE.U32.AND P5, PT, R4, UR15, PT ;  /* 0x0000000f04007c0c */ /* 0x000fc4000bfa3070 */
[----:B------:R-:W-:Y:S02]  /*a060*/  LOP3.LUT R4, R0, 0xff, RZ, 0xc0, !PT ;  /* 0x000000ff00047812 */ /* 0x000fe400078ec0ff */
[----:B------:R-:W-:Y:S02]  /*a070*/  PRMT R178, R5, 0x7610, R178 ;  /* 0x0000761005b27816 */ /* 0x000fe400000000b2 */
[----:B------:R-:W-:Y:S02]  /*a080*/  @!P6 PRMT R179, R13, 0x5410, RZ ;  /* 0x000054100db3e816 */ /* 0x000fe400000000ff */
[----:B------:R-:W-:Y:S01]  /*a090*/  ISETP.LE.U32.AND P6, PT, R4, UR15, PT ;  /* 0x0000000f04007c0c */ /* 0x000fe2000bfc3070 */
[----:B------:R-:W-:Y:S01]  /*a0a0*/  @!P1 HADD2 R12, -R178.H0_H0, -RZ.H0_H0 ;  /* 0xa00000ffb20c9230 */ /* 0x000fe20000000900 */
[----:B------:R-:W-:-:S04]  /*a0b0*/  PRMT R177, R5, 0x7632, R177 ;  /* 0x0000763205b17816 */ /* 0x000fc800000000b1 */
[----:B------:R-:W-:Y:S02]  /*a0c0*/  PRMT R41, R178, 0x5410, R177 ;  /* 0x00005410b2297816 */ /* 0x000fe400000000b1 */
[----:B------:R-:W-:Y:S02]  /*a0d0*/  @!P1 PRMT R178, R12, 0x5410, RZ ;  /* 0x000054100cb29816 */ /* 0x000fe400000000ff */
[C---:B------:R-:W-:Y:S01]  /*a0e0*/  PRMT R12, R7.reuse, 0x7610, R12 ;  /* 0x00007610070c7816 */ /* 0x040fe2000000000c */
[----:B------:R-:W-:Y:S01]  /*a0f0*/  @!P4 HADD2 R16, -R177.H0_H0, -RZ.H0_H0 ;  /* 0xa00000ffb110c230 */ /* 0x000fe20000000900 */
[----:B------:R-:W-:Y:S02]  /*a100*/  SHF.R.U32.HI R4, RZ, 0x18, R0 ;  /* 0x00000018ff047819 */ /* 0x000fe40000011600 */
[----:B------:R-:W-:Y:S01]  /*a110*/  PRMT R10, R7, 0x7632, R10 ;  /* 0x00007632070a7816 */ /* 0x000fe2000000000a */
[----:B------:R-:W-:Y:S01]  /*a120*/  @!P6 HADD2 R17, -R12.H0_H0, -RZ.H0_H0 ;  /* 0xa00000ff0c11e230 */ /* 0x000fe20000000900 */
[----:B------:R-:W-:Y:S01]  /*a130*/  ISETP.LE.U32.AND P1, PT, R4, UR15, PT ;  /* 0x0000000f04007c0c */ /* 0x000fe2000bf23070 */
[----:B------:R-:W-:Y:S01]  /*a140*/  IMAD.MOV.U32 R4, RZ, RZ, R210 ;  /* 0x000000ffff047224 */ /* 0x000fe200078e00d2 */
[----:B------:R-:W-:-:S02]  /*a150*/  MOV R5, R211 ;  /* 0x000000d300057202 */ /* 0x000fc40000000f00 */
[----:B------:R-:W-:Y:S01]  /*a160*/  PRMT R44, R12, 0x5410, R10 ;  /* 0x000054100c2c7816 */ /* 0x000fe2000000000a */
[----:B------:R1:W5:Y:S01]  /*a170*/  LDL.LU.64 R210, [R1+0x120] ;  /* 0x0001200001d27983 */ /* 0x0003620000300a00 */
[----:B------:R-:W-:Y:S02]  /*a180*/  @!P4 PRMT R177, R16, 0x5410, RZ ;  /* 0x0000541010b1c816 */ /* 0x000fe400000000ff */
[----:B------:R-:W-:Y:S02]  /*a190*/  @!P6 PRMT R12, R17, 0x5410, RZ ;  /* 0x00005410110ce816 */ /* 0x000fe400000000ff */
[----:B------:R-:W2:Y:S01]  /*a1a0*/  LDL.64 R16, [R1+0x60] ;  /* 0x0000600001107983 */ /* 0x000ea20000100a00 */
[----:B------:R-:W-:-:S04]  /*a1b0*/  SHF.R.U32.HI R0, RZ, 0x10, R0 ;  /* 0x00000010ff007819 */ /* 0x000fc80000011600 */
[----:B------:R-:W-:-:S04]  /*a1c0*/  LOP3.LUT R0, R0, 0xff, RZ, 0xc0, !PT ;  /* 0x000000ff00007812 */ /* 0x000fc800078ec0ff */
[----:B------:R-:W-:Y:S01]  /*a1d0*/  ISETP.LE.U32.AND P4, PT, R0, UR15, PT ;  /* 0x0000000f00007c0c */ /* 0x000fe2000bf83070 */
[----:B------:R-:W-:Y:S01]  /*a1e0*/  IMAD.MOV.U32 R62, RZ, RZ, R14 ;  /* 0x000000ffff3e7224 */ /* 0x000fe200078e000e */
[C---:B------:R-:W-:Y:S01]  /*a1f0*/  PRMT R13, R176.reuse, 0x7610, R13 ;  /* 0x00007610b00d7816 */ /* 0x040fe2000000000d */
[----:B------:R-:W3:Y:S01]  /*a200*/  MUFU.EX2 R9, R198 ;  /* 0x000000c600097308 */ /* 0x000ee20000000800 */
[----:B------:R-:W-:-:S07]  /*a210*/  PRMT R176, R176, 0x7632, R176 ;  /* 0x00007632b0b07816 */ /* 0x000fce00000000b0 */
[----:B------:R-:W4:Y:S02]  /*a220*/  MUFU.EX2 R14, R199 ;  /* 0x000000c7000e7308 */ /* 0x000f240000000800 */
[----:B------:R-:W-:Y:S02]  /*a230*/  @!P4 HADD2 R24, -R13.H0_H0, -RZ.H0_H0 ;  /* 0xa00000ff0d18c230 */ /* 0x000fe40000000900 */
[----:B------:R-:W-:Y:S01]  /*a240*/  IMAD.MOV.U32 R74, RZ, RZ, R47 ;  /* 0x000000ffff4a7224 */ /* 0x000fe200078e002f */
[----:B------:R-:W-:Y:S01]  /*a250*/  PRMT R47, R13, 0x5410, R176 ;  /* 0x000054100d2f7816 */ /* 0x000fe200000000b0 */
[----:B------:R-:W-:Y:S01]  /*a260*/  @!P5 HADD2 R25, -R10.H0_H0, -RZ.H0_H0 ;  /* 0xa00000ff0a19d230 */ /* 0x000fe20000000900 */
[----:B------:R-:W-:Y:S01]  /*a270*/  @!P4 PRMT R13, R24, 0x5410, RZ ;  /* 0x00005410180dc816 */ /* 0x000fe200000000ff */
[----:B------:R-:W-:Y:S01]  /*a280*/  IMAD.MOV.U32 R24, RZ, RZ, R4 ;  /* 0x000000ffff187224 */ /* 0x000fe200078e0004 */
[----:B------:R-:W-:Y:S02]  /*a290*/  SHF.R.U32.HI R4, RZ, 0x18, R2 ;  /* 0x00000018ff047819 */ /* 0x000fe40000011602 */
[----:B------:R-:W-:Y:S01]  /*a2a0*/  @!P5 PRMT R10, R25, 0x5410, RZ ;  /* 0x00005410190ad816 */ /* 0x000fe200000000ff */
[----:B---3--:R-:W-:Y:S01]  /*a2b0*/  FADD.FTZ R7, R9, R15 ;  /* 0x0000000f09077221 */ /* 0x008fe20000010000 */
[----:B------:R-:W-:-:S02]  /*a2c0*/  ISETP.LE.U32.AND P5, PT, R4, UR15, PT ;  /* 0x0000000f04007c0c */ /* 0x000fc4000bfa3070 */
[----:B----4-:R-:W-:Y:S02]  /*a2d0*/  F2FP.F16.F32.PACK_AB R4, R14, R9 ;  /* 0x000000090e04723e */ /* 0x010fe400000000ff */
[----:B------:R-:W-:Y:S01]  /*a2e0*/  MUFU.EX2 R9, R216 ;  /* 0x000000d800097308 */ /* 0x000fe20000000800 */
[----:B------:R-:W-:Y:S01]  /*a2f0*/  FADD.FTZ R11, R134, R227 ;  /* 0x000000e3860b7221 */ /* 0x000fe20000010000 */
[----:B------:R-:W-:-:S06]  /*a300*/  IMAD.MOV.U32 R25, RZ, RZ, R5 ;  /* 0x000000ffff197224 */ /* 0x000fcc00078e0005 */
[----:B------:R-:W3:Y:S01]  /*a310*/  MUFU.EX2 R5, R197 ;  /* 0x000000c500057308 */ /* 0x000ee20000000800 */
[----:B------:R-:W-:-:S04]  /*a320*/  LOP3.LUT R0, R2, 0xff, RZ, 0xc0, !PT ;  /* 0x000000ff02007812 */ /* 0x000fc800078ec0ff */
[----:B------:R-:W-:Y:S02]  /*a330*/  ISETP.LE.U32.AND P4, PT, R0, UR15, PT ;  /* 0x0000000f00007c0c */ /* 0x000fe4000bf83070 */
[----:B------:R-:W-:Y:S02]  /*a340*/  LOP3.LUT R0, R2, 0xffff, RZ, 0xc0, !PT ;  /* 0x0000ffff02007812 */ /* 0x000fe400078ec0ff */
[----:B------:R-:W-:Y:S01]  /*a350*/  SHF.R.U32.HI R2, RZ, 0x10, R2 ;  /* 0x00000010ff027819 */ /* 0x000fe20000011602 */
[----:B------:R-:W-:Y:S01]  /*a360*/  @!P1 HADD2 R21, -R176.H0_H0, -RZ.H0_H0 ;  /* 0xa00000ffb0159230 */ /* 0x000fe20000000900 */
[----:B------:R-:W-:Y:S02]  /*a370*/  SHF.R.U32.HI R0, RZ, 0x8, R0 ;  /* 0x00000008ff007819 */ /* 0x000fe40000011600 */
[----:B------:R-:W-:Y:S02]  /*a380*/  LOP3.LUT R2, R2, 0xff, RZ, 0xc0, !PT ;  /* 0x000000ff02027812 */ /* 0x000fe400078ec0ff */
[----:B------:R-:W-:-:S02]  /*a390*/  @!P1 PRMT R176, R21, 0x5410, RZ ;  /* 0x0000541015b09816 */ /* 0x000fc400000000ff */
[----:B------:R-:W-:Y:S02]  /*a3a0*/  LOP3.LUT R0, R0, 0xffff, RZ, 0xc0, !PT ;  /* 0x0000ffff00007812 */ /* 0x000fe400078ec0ff */
[----:B------:R-:W-:Y:S01]  /*a3b0*/  ISETP.LE.U32.AND P1, PT, R2, UR15, PT ;  /* 0x0000000f02007c0c */ /* 0x000fe2000bf23070 */
[----:B------:R-:W-:Y:S01]  /*a3c0*/  IMAD.WIDE.U32 R2, R6, -0x2daee0ad, RZ ;  /* 0xd2511f5306027825 */ /* 0x000fe200078e00ff */
[----:B------:R-:W-:Y:S02]  /*a3d0*/  ISETP.LE.U32.AND P6, PT, R0, UR15, PT ;  /* 0x0000000f00007c0c */ /* 0x000fe4000bfc3070 */
[C---:B------:R-:W-:Y:S02]  /*a3e0*/  PRMT R175, R4.reuse, 0x7610, R175 ;  /* 0x0000761004af7816 */ /* 0x040fe400000000af */
[----:B------:R-:W-:Y:S02]  /*a3f0*/  LOP3.LUT R0, R3, UR28, R8, 0x96, !PT ;  /* 0x0000001c03007c12 */ /* 0x000fe4000f8e9608 */
[----:B------:R-:W-:-:S02]  /*a400*/  PRMT R174, R4, 0x7632, R174 ;  /* 0x0000763204ae7816 */ /* 0x000fc400000000ae */
[----:B------:R-:W-:Y:S01]  /*a410*/  SHF.R.U32.HI R4, RZ, 0x10, R0 ;  /* 0x00000010ff047819 */ /* 0x000fe20000011600 */
[----:B------:R-:W-:Y:S02]  /*a420*/  @!P4 HADD2 R27, -R175.H0_H0, -RZ.H0_H0 ;  /* 0xa00000ffaf1bc230 */ /* 0x000fe40000000900 */
[----:B------:R-:W-:Y:S01]  /*a430*/  IMAD.MOV.U32 R94, RZ, RZ, R39 ;  /* 0x000000ffff5e7224 */ /* 0x000fe200078e0027 */
[----:B------:R-:W-:Y:S01]  /*a440*/  LOP3.LUT R4, R4, 0xff, RZ, 0xc0, !PT ;  /* 0x000000ff04047812 */ /* 0x000fe200078ec0ff */
[----:B------:R-:W-:Y:S01]  /*a450*/  @!P6 HADD2 R29, -R174.H0_H0, -RZ.H0_H0 ;  /* 0xa00000ffae1de230 */ /* 0x000fe20000000900 */
[----:B------:R-:W-:Y:S01]  /*a460*/  PRMT R39, R175, 0x5410, R174 ;  /* 0x00005410af277816 */ /* 0x000fe200000000ae */
[----:B------:R-:W-:Y:S01]  /*a470*/  IMAD.MOV.U32 R191, RZ, RZ, R235 ;  /* 0x000000ffffbf7224 */ /* 0x000fe200078e00eb */
[----:B------:R-:W-:Y:S01]  /*a480*/  @!P4 PRMT R175, R27, 0x5410, RZ ;  /* 0x000054101bafc816 */ /* 0x000fe200000000ff */
[----:B---3--:R-:W-:Y:S01]  /*a490*/  FADD.FTZ R8, R5, R247 ;  /* 0x000000f705087221 */ /* 0x008fe20000010000 */
[----:B------:R-:W-:Y:S01]  /*a4a0*/  ISETP.LE.U32.AND P4, PT, R4, UR15, PT ;  /* 0x0000000f04007c0c */ /* 0x000fe2000bf83070 */
[----:B------:R-:W-:Y:S01]  /*a4b0*/  MUFU.EX2 R235, R220 ;  /* 0x000000dc00eb7308 */ /* 0x000fe20000000800 */
[----:B------:R-:W-:Y:S01]  /*a4c0*/  LOP3.LUT R4, R0, 0xff, RZ, 0xc0, !PT ;  /* 0x000000ff00047812 */ /* 0x000fe200078ec0ff */
[----:B------:R-:W-:Y:S01]  /*a4d0*/  IMAD.MOV.U32 R63, RZ, RZ, R246 ;  /* 0x000000ffff3f7224 */ /* 0x000fe200078e00f6 */
[----:B------:R-:W-:-:S02]  /*a4e0*/  F2FP.F16.F32.PACK_AB R5, R9, R5 ;  /* 0x000000050905723e */ /* 0x000fc400000000ff */
[----:B------:R-:W-:-:S03]  /*a4f0*/  @!P6 PRMT R174, R29, 0x5410, RZ ;  /* 0x000054101daee816 */ /* 0x000fc600000000ff */
[----:B------:R-:W-:Y:S01]  /*a500*/  MUFU.EX2 R15, R217 ;  /* 0x000000d9000f7308 */ /* 0x000fe20000000800 */
[----:B------:R-:W-:Y:S02]  /*a510*/  ISETP.LE.U32.AND P6, PT, R4, UR15, PT ;  /* 0x0000000f04007c0c */ /* 0x000fe4000bfc3070 */
[----:B------:R-:W-:Y:S02]  /*a520*/  PRMT R173, R5, 0x7610, R173 ;  /* 0x0000761005ad7816 */ /* 0x000fe400000000ad */
[----:B------:R-:W-:-:S03]  /*a530*/  SHF.R.U32.HI R4, RZ, 0x18, R0 ;  /* 0x00000018ff047819 */ /* 0x000fc60000011600 */
[----:B------:R-:W3:Y:S01]  /*a540*/  MUFU.EX2 R246, R219 ;  /* 0x000000db00f67308 */ /* 0x000ee20000000800 */
[----:B------:R-:W-:Y:S02]  /*a550*/  LOP3.LUT R0, R0, 0xffff, RZ, 0xc0, !PT ;  /* 0x0000ffff00007812 */ /* 0x000fe400078ec0ff */
[----:B------:R-:W-:Y:S01]  /*a560*/  PRMT R137, R5, 0x7632, R137 ;  /* 0x0000763205897816 */ /* 0x000fe20000000089 */
[----:B------:R-:W-:Y:S01]  /*a570*/  @!P1 HADD2 R38, -R173.H0_H0, -RZ.H0_H0 ;  /* 0xa00000ffad269230 */ /* 0x000fe20000000900 */
[----:B------:R-:W-:Y:S01]  /*a580*/  SHF.R.U32.HI R0, RZ, 0x8, R0 ;  /* 0x00000008ff007819 */ /* 0x000fe20000011600 */
[----:B------:R-:W-:Y:S02]  /*a590*/  IMAD.MOV.U32 R21, RZ, RZ, R36 ;  /* 0x000000ffff157224 */ /* 0x000fe400078e0024 */
[----:B------:R-:W-:Y:S01]  /*a5a0*/  @!P5 HADD2 R40, -R137.H0_H0, -RZ.H0_H0 ;  /* 0xa00000ff8928d230 */ /* 0x000fe20000000900 */
[----:B------:R-:W-:Y:S02]  /*a5b0*/  PRMT R36, R173, 0x5410, R137 ;  /* 0x00005410ad247816 */ /* 0x000fe40000000089 */
[----:B------:R-:W-:-:S02]  /*a5c0*/  LOP3.LUT R0, R0, 0xffff, RZ, 0xc0, !PT ;  /* 0x0000ffff00007812 */ /* 0x000fc400078ec0ff */
[----:B------:R-:W-:Y:S02]  /*a5d0*/  @!P1 PRMT R173, R38, 0x5410, RZ ;  /* 0x0000541026ad9816 */ /* 0x000fe400000000ff */
[----:B------:R-:W-:Y:S02]  /*a5e0*/  ISETP.LE.U32.AND P1, PT, R4, UR15, PT ;  /* 0x0000000f04007c0c */ /* 0x000fe4000bf23070 */
[----:B------:R-:W-:Y:S02]  /*a5f0*/  @!P5 PRMT R137, R40, 0x5410, RZ ;  /* 0x000054102889d816 */ /* 0x000fe400000000ff */
[----:B------:R-:W-:Y:S01]  /*a600*/  ISETP.LE.U32.AND P5, PT, R0, UR15, PT ;  /* 0x0000000f00007c0c */ /* 0x000fe2000bfa3070 */
[----:B------:R-:W-:Y:S01]  /*a610*/  IMAD.MOV.U32 R192, RZ, RZ, R79 ;  /* 0x000000ffffc07224 */ /* 0x000fe200078e004f */
[----:B---3--:R-:W-:Y:S01]  /*a620*/  F2FP.F16.F32.PACK_AB R0, R246, R15 ;  /* 0x0000000ff600723e */ /* 0x008fe200000000ff */
[----:B------:R-:W-:Y:S02]  /*a630*/  IMAD.MOV.U32 R79, RZ, RZ, R78 ;  /* 0x000000ffff4f7224 */ /* 0x000fe400078e004e */
[----:B------:R-:W-:Y:S01]  /*a640*/  IMAD.MOV.U32 R78, RZ, RZ, R75 ;  /* 0x000000ffff4e7224 */ /* 0x000fe200078e004b */
[----:B------:R-:W-:Y:S01]  /*a650*/  PRMT R133, R0, 0x7632, R133 ;  /* 0x0000763200857816 */ /* 0x000fe20000000085 */
[----:B------:R-:W-:Y:S01]  /*a660*/  IMAD.MOV.U32 R75, RZ, RZ, R93 ;  /* 0x000000ffff4b7224 */ /* 0x000fe200078e005d */
[----:B------:R-:W-:Y:S01]  /*a670*/  MOV R93, R61 ;  /* 0x0000003d005d7202 */ /* 0x000fe20000000f00 */
[----:B------:R-:W-:-:S02]  /*a680*/  IMAD.MOV.U32 R196, RZ, RZ, R94 ;  /* 0x000000ffffc47224 */ /* 0x000fc400078e005e */
[----:B------:R-:W-:Y:S02]  /*a690*/  IMAD.MOV.U32 R61, RZ, RZ, R56 ;  /* 0x000000ffff3d7224 */ /* 0x000fe400078e0038 */
[----:B------:R-:W-:Y:S02]  /*a6a0*/  @!P4 HADD2 R42, -R0.H0_H0, -RZ.H0_H0 ;  /* 0xa00000ff002ac230 */ /* 0x000fe40000000900 */
[----:B------:R-:W-:Y:S01]  /*a6b0*/  IMAD.MOV.U32 R94, RZ, RZ, R60 ;  /* 0x000000ffff5e7224 */ /* 0x000fe200078e003c */
[C---:B------:R-:W-:Y:S01]  /*a6c0*/  @P4 PRMT R189, R0.reuse, 0x7610, R189 ;  /* 0x0000761000bd4816 */ /* 0x040fe200000000bd */
[----:B------:R-:W-:Y:S01]  /*a6d0*/  IMAD.MOV.U32 R56, RZ, RZ, R66 ;  /* 0x000000ffff387224 */ /* 0x000fe200078e0042 */
[----:B------:R-:W-:Y:S01]  /*a6e0*/  PRMT R66, R0, 0x5410, R133 ;  /* 0x0000541000427816 */ /* 0x000fe20000000085 */
[----:B------:R-:W-:Y:S01]  /*a6f0*/  IMAD.MOV.U32 R60, RZ, RZ, R239 ;  /* 0x000000ffff3c7224 */ /* 0x000fe200078e00ef */
[----:B------:R-:W-:Y:S01]  /*a700*/  MOV R219, R25 ;  /* 0x0000001900db7202 */ /* 0x000fe20000000f00 */
[----:B------:R-:W-:Y:S01]  /*a710*/  IMAD.MOV.U32 R194, RZ, RZ, R238 ;  /* 0x000000ffffc27224 */ /* 0x000fe200078e00ee */
[----:B------:R-:W-:Y:S01]  /*a720*/  MUFU.EX2 R239, R223 ;  /* 0x000000df00ef7308 */ /* 0x000fe20000000800 */
[----:B------:R-:W-:-:S02]  /*a730*/  LOP3.LUT R0, R2, 0xff, RZ, 0xc0, !PT ;  /* 0x000000ff02007812 */ /* 0x000fc400078ec0ff */
[----:B------:R-:W-:-:S05]  /*a740*/  MOV R25, R65 ;  /* 0x0000004100197202 */ /* 0x000fca0000000f00 */
[----:B------:R-:W-:Y:S01]  /*a750*/  MUFU.EX2 R238, R224 ;  /* 0x000000e000ee7308 */ /* 0x000fe20000000800 */
[----:B--2---:R-:W-:-:S04]  /*a760*/  IMAD.MOV.U32 R198, RZ, RZ, R16 ;  /* 0x000000ffffc67224 */ /* 0x004fc800078e0010 */
[----:B------:R-:W-:Y:S02]  /*a770*/  IMAD.MOV.U32 R216, RZ, RZ, R198 ;  /* 0x000000ffffd87224 */ /* 0x000fe400078e00c6 */
[----:B------:R-:W-:-:S04]  /*a780*/  IMAD.MOV.U32 R198, RZ, RZ, R233 ;  /* 0x000000ffffc67224 */ /* 0x000fc800078e00e9 */
[----:B------:R-:W-:-:S05]  /*a790*/  IMAD.MOV.U32 R227, RZ, RZ, R198 ;  /* 0x000000ffffe37224 */ /* 0x000fca00078e00c6 */
[----:B------:R-:W-:Y:S02]  /*a7a0*/  MOV R197, R227 ;  /* 0x000000e300c57202 */ /* 0x000fe40000000f00 */
[----:B------:R-:W2:Y:S01]  /*a7b0*/  LDL R227, [R1+0xd4] ;  /* 0x0000d40001e37983 */ /* 0x000ea20000100800 */
[----:B------:R-:W-:Y:S02]  /*a7c0*/  IMAD.MOV.U32 R199, RZ, RZ, R17 ;  /* 0x000000ffffc77224 */ /* 0x000fe400078e0011 */
[----:B------:R-:W3:Y:S02]  /*a7d0*/  MUFU.EX2 R17, R218 ;  /* 0x000000da00117308 */ /* 0x000ee40000000800 */
[----:B---3--:R-:W-:Y:S01]  /*a7e0*/  F2FP.F16.F32.PACK_AB R4, R235, R17 ;  /* 0x00000011eb04723e */ /* 0x008fe200000000ff */
[----:B------:R-:W-:-:S03]  /*a7f0*/  IMAD.MOV.U32 R218, RZ, RZ, R24 ;  /* 0x000000ffffda7224 */ /* 0x000fc600078e0018 */
[C---:B------:R-:W-:Y:S01]  /*a800*/  PRMT R136, R4.reuse, 0x7610, R136 ;  /* 0x0000761004887816 */ /* 0x040fe20000000088 */
[----:B------:R-:W-:Y:S01]  /*a810*/  IMAD.MOV.U32 R24, RZ, RZ, R95 ;  /* 0x000000ffff187224 */ /* 0x000fe200078e005f */
[----:B------:R-:W-:Y:S01]  /*a820*/  PRMT R134, R4, 0x7632, R134 ;  /* 0x0000763204867816 */ /* 0x000fe20000000086 */
[----:B------:R-:W-:Y:S02]  /*a830*/  IMAD.MOV.U32 R95, RZ, RZ, R57 ;  /* 0x000000ffff5f7224 */ /* 0x000fe400078e0039 */
[----:B------:R-:W-:Y:S02]  /*a840*/  @!P6 HADD2 R46, -R136.H0_H0, -RZ.H0_H0 ;  /* 0xa00000ff882ee230 */ /* 0x000fe40000000900 */
[----:B------:R-:W-:Y:S01]  /*a850*/  IMAD.MOV.U32 R57, RZ, RZ, R190 ;  /* 0x000000ffff397224 */ /* 0x000fe200078e00be */
[----:B------:R-:W-:Y:S01]  /*a860*/  MUFU.EX2 R247, R222 ;  /* 0x000000de00f77308 */ /* 0x000fe20000000800 */
[----:B------:R-:W-:Y:S01]  /*a870*/  IMAD.MOV.U32 R190, RZ, RZ, R234 ;  /* 0x000000ffffbe7224 */ /* 0x000fe200078e00ea */
[----:B------:R-:W-:-:S02]  /*a880*/  PRMT R65, R136, 0x5410, R134 ;  /* 0x0000541088417816 */ /* 0x000fc40000000086 */
[----:B------:R-:W-:-:S04]  /*a890*/  @!P6 PRMT R136, R46, 0x5410, RZ ;  /* 0x000054102e88e816 */ /* 0x000fc800000000ff */
[----:B------:R-:W3:Y:S01]  /*a8a0*/  MUFU.EX2 R234, R221 ;  /* 0x000000dd00ea7308 */ /* 0x000ee20000000800 */
[----:B------:R-:W-:Y:S02]  /*a8b0*/  ISETP.LE.U32.AND P6, PT, R0, UR15, PT ;  /* 0x0000000f00007c0c */ /* 0x000fe4000bfc3070 */
[----:B------:R-:W-:Y:S02]  /*a8c0*/  LOP3.LUT R0, R2, 0xffff, RZ, 0xc0, !PT ;  /* 0x0000ffff02007812 */ /* 0x000fe400078ec0ff */
[--C-:B------:R-:W-:Y:S02]  /*a8d0*/  SHF.R.U32.HI R4, RZ, 0x18, R2.reuse ;  /* 0x00000018ff047819 */ /* 0x100fe40000011602 */
[----:B------:R-:W-:Y:S02]  /*a8e0*/  SHF.R.U32.HI R2, RZ, 0x10, R2 ;  /* 0x00000010ff027819 */ /* 0x000fe40000011602 */
[----:B------:R-:W-:Y:S01]  /*a8f0*/  SHF.R.U32.HI R0, RZ, 0x8, R0 ;  /* 0x00000008ff007819 */ /* 0x000fe20000011600 */
[----:B------:R-:W-:Y:S01]  /*a900*/  @!P5 HADD2 R45, -R134.H0_H0, -RZ.H0_H0 ;  /* 0xa00000ff862dd230 */ /* 0x000fe20000000900 */
[----:B------:R-:W-:-:S02]  /*a910*/  LOP3.LUT R2, R2, 0xff, RZ, 0xc0, !PT ;  /* 0x000000ff02027812 */ /* 0x000fc400078ec0ff */
[----:B------:R-:W-:Y:S02]  /*a920*/  LOP3.LUT R0, R0, 0xffff, RZ, 0xc0, !PT ;  /* 0x0000ffff00007812 */ /* 0x000fe400078ec0ff */
[----:B------:R-:W-:Y:S01]  /*a930*/  @!P4 PRMT R189, R42, 0x5410, RZ ;  /* 0x000054102abdc816 */ /* 0x000fe200000000ff */
[----:B------:R-:W-:Y:S01]  /*a940*/  IMAD.MOV.U32 R42, RZ, RZ, R190 ;  /* 0x000000ffff2a7224 */ /* 0x000fe200078e00be */
[----:B------:R-:W-:Y:S02]  /*a950*/  @!P5 PRMT R134, R45, 0x5410, RZ ;  /* 0x000054102d86d816 */ /* 0x000fe400000000ff */
[----:B------:R-:W-:Y:S02]  /*a960*/  ISETP.LE.U32.AND P4, PT, R2, UR15, PT ;  /* 0x0000000f02007c0c */ /* 0x000fe4000bf83070 */
[----:B------:R-:W-:Y:S02]  /*a970*/  ISETP.LE.U32.AND P5, PT, R0, UR15, PT ;  /* 0x0000000f00007c0c */ /* 0x000fe4000bfa3070 */
[----:B------:R-:W-:Y:S01]  /*a980*/  F2FP.F16.F32.PACK_AB R2, R239, R238 ;  /* 0x000000eeef02723e */ /* 0x000fe200000000ff */
[----:B------:R-:W-:Y:S01]  /*a990*/  @!P1 HADD2 R43, -R133.H0_H0, -RZ.H0_H0 ;  /* 0xa00000ff852b9230 */ /* 0x000fe20000000900 */
[----:B---3--:R-:W-:Y:S01]  /*a9a0*/  F2FP.F16.F32.PACK_AB R0, R247, R234 ;  /* 0x000000eaf700723e */ /* 0x008fe200000000ff */
[----:B------:R-:W-:Y:S01]  /*a9b0*/  FADD.FTZ R6, R64, R28 ;  /* 0x0000001c40067221 */ /* 0x000fe20000010000 */
[C---:B------:R-:W-:Y:S01]  /*a9c0*/  PRMT R132, R2.reuse, 0x7610, R132 ;  /* 0x0000761002847816 */ /* 0x040fe20000000084 */
[----:B------:R-:W-:Y:S01]  /*a9d0*/  FADD.FTZ R3, R9, R8 ;  /* 0x0000000809037221 */ /* 0x000fe20000010000 */
[----:B------:R-:W-:-:S02]  /*a9e0*/  PRMT R29, R2, 0x7632, R29 ;  /* 0x00007632021d7816 */ /* 0x000fc4000000001d */
[C---:B------:R-:W-:Y:S02]  /*a9f0*/  PRMT R28, R0.reuse, 0x7610, R28 ;  /* 0x00007610001c7816 */ /* 0x040fe4000000001c */
[----:B------:R-:W-:Y:S02]  /*aa00*/  PRMT R27, R0, 0x7632, R27 ;  /* 0x00007632001b7816 */ /* 0x000fe4000000001b */
[----:B------:R-:W-:Y:S01]  /*aa10*/  LOP3.LUT R2, R229, UR41, R42, 0x96, !PT ;  /* 0x00000029e5027c12 */ /* 0x000fe2000f8e962a */
[----:B------:R-:W-:Y:S01]  /*aa20*/  IMAD.MOV.U32 R217, RZ, RZ, R199 ;  /* 0x000000ffffd97224 */ /* 0x000fe200078e00c7 */
[----:B------:R-:W-:Y:S01]  /*aa30*/  LOP3.LUT R0, R219, UR43, R216, 0x96, !PT ;  /* 0x0000002bdb007c12 */ /* 0x000fe2000f8e96d8 */
[----:B------:R-:W-:Y:S01]  /*aa40*/  IMAD.MOV.U32 R199, RZ, RZ, R21 ;  /* 0x000000ffffc77224 */ /* 0x000fe200078e0015 */
[----:B------:R-:W-:Y:S01]  /*aa50*/  @!P1 PRMT R133, R43, 0x5410, RZ ;  /* 0x000054102b859816 */ /* 0x000fe200000000ff */
[----:B------:R-:W-:Y:S01]  /*aa60*/  IMAD.MOV.U32 R21, RZ, RZ, R77 ;  /* 0x000000ffff157224 */ /* 0x000fe200078e004d */
[----:B------:R-:W-:Y:S01]  /*aa70*/  MOV R43, R191 ;  /* 0x000000bf002b7202 */ /* 0x000fe20000000f00 */
[----:B------:R-:W-:Y:S01]  /*aa80*/  FADD.FTZ R191, R15, R3 ;  /* 0x000000030fbf7221 */ /* 0x000fe20000010000 */
[----:B------:R-:W-:-:S02]  /*aa90*/  IMAD.MOV.U32 R198, RZ, RZ, R76 ;  /* 0x000000ffffc67224 */ /* 0x000fc400078e004c */
[----:B------:R-:W-:Y:S02]  /*aaa0*/  IMAD.MOV.U32 R76, RZ, RZ, R236 ;  /* 0x000000ffff4c7224 */ /* 0x000fe400078e00ec */
[----:B------:R-:W-:Y:S02]  /*aab0*/  IMAD.MOV.U32 R77, RZ, RZ, R237 ;  /* 0x000000ffff4d7224 */ /* 0x000fe400078e00ed */
[----:B------:R-:W-:-:S04]  /*aac0*/  IMAD.WIDE.U32 R2, R2, -0x2daee0ad, RZ ;  /* 0xd2511f5302027825 */ /* 0x000fc800078e00ff */
[----:B------:R-:W-:Y:S01]  /*aad0*/  IMAD.WIDE.U32 R236, R0, -0x326172a9, RZ ;  /* 0xcd9e8d5700ec7825 */ /* 0x000fe200078e00ff */
[----:B------:R-:W-:-:S03]  /*aae0*/  ISETP.LE.U32.AND P1, PT, R4, UR15, PT ;  /* 0x0000000f04007c0c */ /* 0x000fc6000bf23070 */
[----:B------:R-:W-:Y:S01]  /*aaf0*/  FADD.FTZ R5, R14, R7 ;  /* 0x000000070e057221 */ /* 0x000fe20000010000 */
[----:B------:R-:W-:Y:S01]  /*ab00*/  LOP3.LUT R0, R3, UR39, R218, 0x96, !PT ;  /* 0x0000002703007c12 */ /* 0x000fe2000f8e96da */
[----:B------:R-:W-:Y:S01]  /*ab10*/  FADD.FTZ R4, R129, R11 ;  /* 0x0000000b81047221 */ /* 0x000fe20000010000 */
[----:B------:R-:W-:Y:S01]  /*ab20*/  LOP3.LUT R3, R237, UR40, R228, 0x96, !PT ;  /* 0x00000028ed037c12 */ /* 0x000fe2000f8e96e4 */
[----:B------:R-:W-:Y:S02]  /*ab30*/  FADD.FTZ R233, R17, R5 ;  /* 0x0000000511e97221 */ /* 0x000fe40000010000 */
[----:B------:R-:W-:Y:S02]  /*ab40*/  FADD.FTZ R190, R67, R4 ;  /* 0x0000000443be7221 */ /* 0x000fe40000010000 */
[----:B------:R-:W-:-:S04]  /*ab50*/  IMAD.WIDE.U32 R4, R3, -0x2daee0ad, RZ ;  /* 0xd2511f5303047825 */ /* 0x000fc800078e00ff */
[----:B------:R-:W-:Y:S01]  /*ab60*/  IMAD.WIDE.U32 R8, R0, -0x326172a9, RZ ;  /* 0xcd9e8d5700087825 */ /* 0x000fe200078e00ff */
[----:B------:R-:W-:-:S03]  /*ab70*/  LOP3.LUT R0, R5, UR33, R2, 0x96, !PT ;  /* 0x0000002105007c12 */ /* 0x000fc6000f8e9602 */
        /* <DEDUP_REMOVED lines=22> */
[----:B------:R-:W-:-:S04]  /*ace0*/  LOP3.LUT R2, R0, 0xff, RZ, 0xc0, !PT ;  /* 0x000000ff00027812 */ /* 0x000fc800078ec0ff */
[----:B------:R-:W-:Y:S02]  /*acf0*/  PRMT R11, R2, 0x5410, R3 ;  /* 0x00005410020b7816 */ /* 0x000fe40000000003 */
[--C-:B------:R-:W-:Y:S02]  /*ad00*/  SHF.R.U32.HI R3, RZ, 0x10, R0.reuse ;  /* 0x00000010ff037819 */ /* 0x100fe40000011600 */
[----:B------:R-:W-:Y:S02]  /*ad10*/  SHF.R.U32.HI R2, RZ, 0x18, R0 ;  /* 0x00000018ff027819 */ /* 0x000fe40000011600 */
[----:B------:R-:W-:-:S04]  /*ad20*/  LOP3.LUT R0, R3, 0xff, RZ, 0xc0, !PT ;  /* 0x000000ff03007812 */ /* 0x000fc800078ec0ff */
[----:B------:R-:W-:Y:S01]  /*ad30*/  PRMT R9, R0, 0x5410, R2 ;  /* 0x0000541000097816 */ /* 0x000fe20000000002 */
[----:B------:R-:W-:-:S04]  /*ad40*/  IMAD.WIDE.U32 R2, R7, -0x2daee0ad, RZ ;  /* 0xd2511f5307027825 */ /* 0x000fc800078e00ff */
[----:B------:R-:W-:Y:S02]  /*ad50*/  IMAD.U32 R4, RZ, RZ, UR15 ;  /* 0x0000000fff047e24 */ /* 0x000fe4000f8e00ff */
[----:B------:R-:W-:Y:S01]  /*ad60*/  IMAD.MOV.U32 R5, RZ, RZ, 0x7054 ;  /* 0x00007054ff057424 */ /* 0x000fe200078e00ff */
[----:B------:R-:W-:Y:S01]  /*ad70*/  LOP3.LUT R0, R3, UR28, R8, 0x96, !PT ;  /* 0x0000001c03007c12 */ /* 0x000fe2000f8e9608 */
[----:B------:R3:W-:Y:S03]  /*ad80*/  STG.E.U16 desc[UR26][R22.64+-0x40], R20 ;  /* 0xffffc01416007986 */ /* 0x0007e6000c10151a */
[----:B---3--:R-:W-:Y:S02]  /*ad90*/  PRMT R20, R4, R5, UR15 ;  /* 0x0000000f04147e16 */ /* 0x008fe40008000005 */
[----:B------:R-:W-:-:S04]  /*ada0*/  LOP3.LUT R4, R0, 0xffff, RZ, 0xc0, !PT ;  /* 0x0000ffff00047812 */ /* 0x000fc800078ec0ff */
[----:B------:R-:W-:Y:S02]  /*adb0*/  SHF.R.U32.HI R5, RZ, 0x8, R4 ;  /* 0x00000008ff057819 */ /* 0x000fe40000011604 */
[----:B------:R-:W-:-:S04]  /*adc0*/  LOP3.LUT R4, R0, 0xff, RZ, 0xc0, !PT ;  /* 0x000000ff00047812 */ /* 0x000fc800078ec0ff */
[----:B------:R-:W-:Y:S02]  /*add0*/  PRMT R6, R4, 0x5410, R5 ;  /* 0x0000541004067816 */ /* 0x000fe40000000005 */
[--C-:B------:R-:W-:Y:S02]  /*ade0*/  SHF.R.U32.HI R5, RZ, 0x10, R0.reuse ;  /* 0x00000010ff057819 */ /* 0x100fe40000011600 */
[----:B------:R-:W-:Y:S02]  /*adf0*/  SHF.R.U32.HI R4, RZ, 0x18, R0 ;  /* 0x00000018ff047819 */ /* 0x000fe40000011600 */
[----:B------:R-:W-:-:S04]  /*ae00*/  LOP3.LUT R0, R5, 0xff, RZ, 0xc0, !PT ;  /* 0x000000ff05007812 */ /* 0x000fc800078ec0ff */
[----:B------:R-:W-:Y:S02]  /*ae10*/  PRMT R5, R0, 0x5410, R4 ;  /* 0x0000541000057816 */ /* 0x000fe40000000004 */
[----:B------:R-:W-:-:S04]  /*ae20*/  LOP3.LUT R0, R2, 0xffff, RZ, 0xc0, !PT ;  /* 0x0000ffff02007812 */ /* 0x000fc800078ec0ff */
[----:B------:R-:W-:Y:S02]  /*ae30*/  SHF.R.U32.HI R3, RZ, 0x8, R0 ;  /* 0x00000008ff037819 */ /* 0x000fe40000011600 */
[----:B------:R-:W-:-:S04]  /*ae40*/  LOP3.LUT R0, R2, 0xff, RZ, 0xc0, !PT ;  /* 0x000000ff02007812 */ /* 0x000fc800078ec0ff */
[----:B------:R-:W-:Y:S02]  /*ae50*/  PRMT R4, R0, 0x5410, R3 ;  /* 0x0000541000047816 */ /* 0x000fe40000000003 */
[--C-:B------:R-:W-:Y:S01]  /*ae60*/  SHF.R.U32.HI R0, RZ, 0x10, R2.reuse ;  /* 0x00000010ff007819 */ /* 0x100fe20000011602 */
[----:B------:R-:W-:Y:S01]  /*ae70*/  STG.E.U16 desc[UR26][R22.64+-0x3e], R19 ;  /* 0xffffc21316007986 */ /* 0x000fe2000c10151a */
[----:B------:R-:W-:Y:S02]  /*ae80*/  SHF.R.U32.HI R2, RZ, 0x18, R2 ;  /* 0x00000018ff027819 */ /* 0x000fe40000011602 */
[----:B------:R-:W-:Y:S01]  /*ae90*/  LOP3.LUT R0, R0, 0xff, RZ, 0xc0, !PT ;  /* 0x000000ff00007812 */ /* 0x000fe200078ec0ff */
[----:B------:R3:W-:Y:S04]  /*aea0*/  STG.E.U16 desc[UR26][R34.64+-0x3e], R26 ;  /* 0xffffc21a22007986 */ /* 0x0007e8000c10151a */
[----:B------:R-:W-:Y:S04]  /*aeb0*/  STG.E.U16 desc[UR26][R34.64+-0x40], R18 ;  /* 0xffffc01222007986 */ /* 0x000fe8000c10151a */
[----:B------:R4:W-:Y:S01]  /*aec0*/  STG.E.U16 desc[UR26][R32.64+-0x3e], R10 ;  /* 0xffffc20a20007986 */ /* 0x0009e2000c10151a */
[----:B------:R-:W-:Y:S01]  /*aed0*/  HSET2.LE.AND R3, R9, R20, PT ;  /* 0x0000001409037233 */ /* 0x000fe20003803000 */
[----:B---3--:R-:W-:Y:S01]  /*aee0*/  FADD.FTZ R26, R130, R16 ;  /* 0x00000010821a7221 */ /* 0x008fe20000010000 */
[----:B------:R-:W-:-:S02]  /*aef0*/  PRMT R16, R0, 0x5410, R2 ;  /* 0x0000541000107816 */ /* 0x000fc40000000002 */
[----:B------:R-:W-:-:S05]  /*af00*/  HSET2.LE.AND R0, R15, R20, PT ;  /* 0x000000140f007233 */ /* 0x000fca0003803000 */
[----:B----4-:R-:W-:Y:S02]  /*af10*/  LOP3.LUT R10, R0, R55, RZ, 0xc0, !PT ;  /* 0x00000037000a7212 */ /* 0x010fe400078ec0ff */
[--C-:B------:R-:W-:Y:S02]  /*af20*/  HSET2.LE.AND R0, R14, R20.reuse, PT ;  /* 0x000000140e007233 */ /* 0x100fe40003803000 */
[--C-:B------:R-:W-:Y:S01]  /*af30*/  HSET2.LE.AND R2, R11, R20.reuse, PT ;  /* 0x000000140b027233 */ /* 0x100fe20003803000 */
[----:B------:R-:W-:Y:S02]  /*af40*/  IMAD.WIDE.U32 R18, R197, -0x326172a9, RZ ;  /* 0xcd9e8d57c5127825 */ /* 0x000fe400078e00ff */
[----:B------:R-:W-:Y:S02]  /*af50*/  LOP3.LUT R11, R0, R54, RZ, 0xc0, !PT ;  /* 0x00000036000b7212 */ /* 0x000fe400078ec0ff */
[----:B------:R-:W-:-:S05]  /*af60*/  HSET2.LE.AND R0, R4, R20, PT ;  /* 0x0000001404007233 */ /* 0x000fca0003803000 */
[----:B------:R-:W-:Y:S02]  /*af70*/  LOP3.LUT R130, R0, R37, RZ, 0xc0, !PT ;  /* 0x0000002500827212 */ /* 0x000fe400078ec0ff */
[----:B--2---:R-:W-:Y:S02]  /*af80*/  LOP3.LUT R0, R19, R227, RZ, 0x3c, !PT ;  /* 0x000000e313007212 */ /* 0x004fe400078e3cff */
[----:B------:R-:W-:Y:S02]  /*af90*/  LOP3.LUT R9, R3, R193, RZ, 0xc0, !PT ;  /* 0x000000c103097212 */ /* 0x000fe400078ec0ff */
[----:B------:R-:W-:Y:S01]  /*afa0*/  HSET2.LE.AND R3, R6, R20, PT ;  /* 0x0000001406037233 */ /* 0x000fe20003803000 */
[----:B------:R-:W-:Y:S01]  /*afb0*/  IMAD.WIDE.U32 R6, R0, -0x2daee0ad, RZ ;  /* 0xd2511f5300067825 */ /* 0x000fe200078e00ff */
[----:B------:R-:W-:-:S04]  /*afc0*/  LOP3.LUT R8, R2, R195, RZ, 0xc0, !PT ;  /* 0x000000c302087212 */ /* 0x000fc800078ec0ff */
[----:B------:R-:W-:Y:S01]  /*afd0*/  LOP3.LUT R0, R7, UR43, R216, 0x96, !PT ;  /* 0x0000002b07007c12 */ /* 0x000fe2000f8e96d8 */
[----:B------:R-:W-:Y:S01]  /*afe0*/  IMAD.MOV.U32 R227, RZ, RZ, R24 ;  /* 0x000000ffffe37224 */ /* 0x000fe200078e0018 */
[----:B------:R-:W-:Y:S01]  /*aff0*/  HSET2.LE.AND R2, R5, R20, PT ;  /* 0x0000001405027233 */ /* 0x000fe20003803000 */
[----:B------:R-:W-:Y:S01]  /*b000*/  IMAD.MOV.U32 R197, RZ, RZ, R21 ;  /* 0x000000ffffc57224 */ /* 0x000fe200078e0015 */
[----:B------:R-:W-:Y:S01]  /*b010*/  MOV R21, R244 ;  /* 0x000000f400157202 */ /* 0x000fe20000000f00 */
[----:B------:R-:W-:Y:S02]  /*b020*/  IMAD.MOV.U32 R24, RZ, RZ, R25 ;  /* 0x000000ffff187224 */ /* 0x000fe400078e0019 */
[----:B------:R-:W-:Y:S02]  /*b030*/  IMAD.MOV.U32 R25, RZ, RZ, R245 ;  /* 0x000000ffff197224 */ /* 0x000fe400078e00f5 */
[----:B------:R-:W-:Y:S01]  /*b040*/  IMAD.WIDE.U32 R244, R0, -0x326172a9, RZ ;  /* 0xcd9e8d5700f47825 */ /* 0x000fe200078e00ff */
[----:B------:R-:W-:-:S02]  /*b050*/  LOP3.LUT R129, R2, R48, RZ, 0xc0, !PT ;  /* 0x0000003002817212 */ /* 0x000fc400078ec0ff */
[----:B------:R-:W-:Y:S02]  /*b060*/  LOP3.LUT R2, R229, UR41, R18, 0x96, !PT ;  /* 0x00000029e5027c12 */ /* 0x000fe4000f8e9612 */
[----:B------:R-:W-:Y:S01]  /*b070*/  LOP3.LUT R0, R245, UR40, R228, 0x96, !PT ;  /* 0x00000028f5007c12 */ /* 0x000fe2000f8e96e4 */
[----:B------:R-:W-:Y:S02]  /*b080*/  STG.E.U16 desc[UR26][R32.64+-0x40], R12 ;  /* 0xffffc00c20007986 */ /* 0x000fe4000c10151a */
[----:B------:R-:W-:Y:S02]  /*b090*/  IMAD.WIDE.U32 R4, R2, -0x2daee0ad, RZ ;  /* 0xd2511f5302047825 */ /* 0x000fe400078e00ff */
[----:B------:R2:W-:Y:S03]  /*b0a0*/  STG.E.U16 desc[UR26][R30.64+-0x40], R13 ;  /* 0xffffc00d1e007986 */ /* 0x0005e6000c10151a */
[----:B------:R-:W-:Y:S01]  /*b0b0*/  LOP3.LUT R2, R5, UR39, R6, 0x96, !PT ;  /* 0x0000002705027c12 */ /* 0x000fe2000f8e9606 */
[----:B------:R-:W-:Y:S01]  /*b0c0*/  STL.64 [R1+0xb0], R18 ;  /* 0x0000b01201007387 */ /* 0x000fe20000100a00 */
[----:B------:R-:W-:Y:S01]  /*b0d0*/  LOP3.LUT R128, R3, R49, RZ, 0xc0, !PT ;  /* 0x0000003103807212 */ /* 0x000fe200078ec0ff */
[----:B------:R-:W-:-:S02]  /*b0e0*/  @!P6 HADD2 R50, -R132.H0_H0, -RZ.H0_H0 ;  /* 0xa00000ff8432e230 */ /* 0x000fc40000000900 */
[----:B------:R3:W-:Y:S01]  /*b0f0*/  STL.64 [R1+0x10], R6 ;  /* 0x0000100601007387 */ /* 0x0007e20000100a00 */
[----:B------:R-:W-:-:S04]  /*b100*/  IMAD.WIDE.U32 R2, R2, -0x326172a9, RZ ;  /* 0xcd9e8d5702027825 */ /* 0x000fc800078e00ff */
[----:B------:R-:W-:Y:S01]  /*b110*/  @!P1 HADD2 R51, -R27.H0_H0, -RZ.H0_H0 ;  /* 0xa00000ff1b339230 */ /* 0x000fe20000000900 */
[----:B------:R-:W-:Y:S01]  /*b120*/  PRMT R64, R132, 0x5410, R29 ;  /* 0x0000541084407816 */ /* 0x000fe2000000001d */
[----:B--2---:R-:W-:-:S05]  /*b130*/  IMAD.WIDE.U32 R12, R0, -0x2daee0ad, RZ ;  /* 0xd2511f53000c7825 */ /* 0x004fca00078e00ff */
[----:B------:R-:W-:-:S05]  /*b140*/  LOP3.LUT R0, R13, UR33, R4, 0x96, !PT ;  /* 0x000000210d007c12 */ /* 0x000fca000f8e9604 */
[----:B---3--:R-:W-:Y:S01]  /*b150*/  IMAD.WIDE.U32 R6, R0, -0x326172a9, RZ ;  /* 0xcd9e8d5700067825 */ /* 0x008fe200078e00ff */
[----:B------:R-:W-:Y:S02]  /*b160*/  LOP3.LUT R0, R3, UR38, R244, 0x96, !PT ;  /* 0x0000002603007c12 */ /* 0x000fe4000f8e96f4 */
[----:B------:R-:W-:Y:S02]  /*b170*/  @!P6 PRMT R132, R50, 0x5410, RZ ;  /* 0x000054103284e816 */ /* 0x000fe400000000ff */
[----:B------:R-:W-:Y:S02]  /*b180*/  LOP3.LUT R4, R7, UR32, R2, 0x96, !PT ;  /* 0x0000002007047c12 */ /* 0x000fe4000f8e9602 */
[----:B------:R-:W-:Y:S01]  /*b190*/  PRMT R50, R28, 0x5410, R27 ;  /* 0x000054101c327816 */ /* 0x000fe2000000001b */
[----:B------:R-:W-:Y:S01]  /*b1a0*/  IMAD.MOV.U32 R48, RZ, RZ, R198 ;  /* 0x000000ffff307224 */ /* 0x000fe200078e00c6 */
[----:B------:R-:W-:Y:S01]  /*b1b0*/  @!P1 PRMT R27, R51, 0x5410, RZ ;  /* 0x00005410331b9816 */ /* 0x000fe200000000ff */
[----:B------:R-:W-:Y:S01]  /*b1c0*/  IMAD.MOV.U32 R51, RZ, RZ, R197 ;  /* 0x000000ffff337224 */ /* 0x000fe200078e00c5 */
[----:B------:R-:W-:Y:S01]  /*b1d0*/  MOV R197, R25 ;  /* 0x0000001900c57202 */ /* 0x000fe20000000f00 */
[----:B------:R-:W-:-:S02]  /*b1e0*/  IMAD.MOV.U32 R198, RZ, RZ, R24 ;  /* 0x000000ffffc67224 */ /* 0x000fc400078e0018 */
[----:B------:R-:W-:-:S04]  /*b1f0*/  IMAD.WIDE.U32 R2, R0, -0x2daee0ad, RZ ;  /* 0xd2511f5300027825 */ /* 0x000fc800078e00ff */
[----:B------:R-:W-:Y:S01]  /*b200*/  IMAD.WIDE.U32 R24, R4, -0x2daee0ad, RZ ;  /* 0xd2511f5304187825 */ /* 0x000fe200078e00ff */
[----:B------:R-:W-:Y:S02]  /*b210*/  LOP3.LUT R3, R3, UR29, R12, 0x96, !PT ;  /* 0x0000001d03037c12 */ /* 0x000fe4000f8e960c */
[----:B------:R-:W-:Y:S01]  /*b220*/  HSET2.LE.AND R0, R16, R20, PT ;  /* 0x0000001410007233 */ /* 0x000fe20003803000 */
[----:B------:R-:W-:Y:S01]  /*b230*/  IMAD.MOV.U32 R218, RZ, RZ, R131 ;  /* 0x000000ffffda7224 */ /* 0x000fe200078e0083 */
[----:B------:R-:W-:Y:S01]  /*b240*/  LOP3.LUT R2, R25, UR10, R2, 0x96, !PT ;  /* 0x0000000a19027c12 */ /* 0x000fe2000f8e9602 */
[----:B------:R-:W-:Y:S01]  /*b250*/  IMAD.WIDE.U32 R4, R3, -0x326172a9, RZ ;  /* 0xcd9e8d5703047825 */ /* 0x000fe200078e00ff */
[----:B------:R-:W2:Y:S03]  /*b260*/  LDSM.16.MT88.4 R12, [R201+0xa000] ;  /* 0x00a00000c90c783b */ /* 0x000ea60000004200 */
[----:B------:R-:W-:Y:S01]  /*b270*/  IMAD.WIDE.U32 R2, R2, -0x326172a9, RZ ;  /* 0xcd9e8d5702027825 */ /* 0x000fe200078e00ff */
[----:B------:R-:W-:-:S03]  /*b280*/  LOP3.LUT R131, R0, R41, RZ, 0xc0, !PT ;  /* 0x0000002900837212 */ /* 0x000fc600078ec0ff */
[----:B------:R-:W-:Y:S01]  /*b290*/  IMAD.MOV.U32 R49, RZ, RZ, R199 ;  /* 0x000000ffff317224 */ /* 0x000fe200078e00c7 */
[----:B------:R-:W-:Y:S01]  /*b2a0*/  LOP3.LUT R0, R3, UR24, R4, 0x96, !PT ;  /* 0x0000001803007c12 */ /* 0x000fe2000f8e9604 */
[----:B------:R-:W-:Y:S01]  /*b2b0*/  IMAD.MOV.U32 R199, RZ, RZ, R21 ;  /* 0x000000ffffc77224 */ /* 0x000fe200078e0015 */
        /* <DEDUP_REMOVED lines=21> */
[----:B------:R-:W-:-:S02]  /*b410*/  HSET2.LE.AND R0, R16, R20, PT ;  /* 0x0000001410007233 */ /* 0x000fc40003803000 */
[----:B------:R-:W-:Y:S01]  /*b420*/  LOP3.LUT R7, R2, R36, RZ, 0xc0, !PT ;  /* 0x0000002402077212 */ /* 0x000fe200078ec0ff */
[C---:B--2---:R-:W-:Y:S01]  /*b430*/  HMMA.16816.F32 R152, R8.reuse, R12, R152 ;  /* 0x0000000c0898723c */ /* 0x044fe20000001898 */
[----:B------:R-:W-:Y:S01]  /*b440*/  LOP3.LUT R4, R3, R44, RZ, 0xc0, !PT ;  /* 0x0000002c03047212 */ /* 0x000fe200078ec0ff */
[----:B------:R-:W-:Y:S01]  /*b450*/  IMAD.MOV.U32 R220, RZ, RZ, R200 ;  /* 0x000000ffffdc7224 */ /* 0x000fe200078e00c8 */
[----:B------:R-:W-:Y:S01]  /*b460*/  LOP3.LUT R5, R0, R47, RZ, 0xc0, !PT ;  /* 0x0000002f00057212 */ /* 0x000fe200078ec0ff */
[----:B------:R-:W-:Y:S02]  /*b470*/  @!P5 HADD2 R53, -R29.H0_H0, -RZ.H0_H0 ;  /* 0xa00000ff1d35d230 */ /* 0x000fe40000000900 */
[----:B------:R-:W-:Y:S01]  /*b480*/  @!P4 HADD2 R52, -R28.H0_H0, -RZ.H0_H0 ;  /* 0xa00000ff1c34c230 */ /* 0x000fe20000000900 */
[----:B------:R-:W-:Y:S01]  /*b490*/  HMMA.16816.F32 R36, R8, R14, R148 ;  /* 0x0000000e0824723c */ /* 0x000fe20000001894 */
[----:B------:R-:W-:Y:S02]  /*b4a0*/  IMAD.MOV.U32 R223, RZ, RZ, R194 ;  /* 0x000000ffffdf7224 */ /* 0x000fe400078e00c2 */
[----:B------:R-:W-:-:S02]  /*b4b0*/  IMAD.MOV.U32 R193, RZ, RZ, R62 ;  /* 0x000000ffffc17224 */ /* 0x000fc400078e003e */
[----:B------:R-:W-:Y:S01]  /*b4c0*/  IMAD.MOV.U32 R195, RZ, RZ, R58 ;  /* 0x000000ffffc37224 */ /* 0x000fe200078e003a */
[C---:B------:R-:W-:Y:S01]  /*b4d0*/  HMMA.16816.F32 R168, R4.reuse, R12, R168 ;  /* 0x0000000c04a8723c */ /* 0x040fe200000018a8 */
[----:B------:R-:W-:Y:S01]  /*b4e0*/  IMAD.MOV.U32 R221, RZ, RZ, R199 ;  /* 0x000000ffffdd7224 */ /* 0x000fe200078e00c7 */
[----:B------:R-:W-:Y:S01]  /*b4f0*/  MOV R222, R198 ;  /* 0x000000c600de7202 */ /* 0x000fe20000000f00 */
[----:B------:R-:W-:Y:S01]  /*b500*/  IMAD.MOV.U32 R216, RZ, RZ, R207 ;  /* 0x000000ffffd87224 */ /* 0x000fe200078e00cf */
[----:B------:R-:W-:Y:S02]  /*b510*/  LDSM.16.MT88.4 R16, [R206+0xb000] ;  /* 0x00b00000ce10783b */ /* 0x000fe40000004200 */
[----:B------:R-:W-:Y:S02]  /*b520*/  HMMA.16816.F32 R164, R4, R14, R164 ;  /* 0x0000000e04a4723c */ /* 0x000fe400000018a4 */
[----:B------:R-:W2:Y:S01]  /*b530*/  LDSM.16.MT88.4 R12, [R203+0xa000] ;  /* 0x00a00000cb0c783b */ /* 0x000ea20000004200 */
[----:B------:R-:W-:Y:S01]  /*b540*/  MOV R148, R220 ;  /* 0x000000dc00947202 */ /* 0x000fe20000000f00 */
[----:B------:R-:W-:-:S02]  /*b550*/  IMAD.MOV.U32 R220, RZ, RZ, R197 ;  /* 0x000000ffffdc7224 */ /* 0x000fc400078e00c5 */
[-C--:B--2---:R-:W-:Y:S06]  /*b560*/  HMMA.16816.F32 R144, R8, R12.reuse, R144 ;  /* 0x0000000c0890723c */ /* 0x084fec0000001890 */
[C---:B------:R-:W-:Y:S06]  /*b570*/  HMMA.16816.F32 R160, R4.reuse, R12, R160 ;  /* 0x0000000c04a0723c */ /* 0x040fec00000018a0 */
[-C--:B------:R-:W-:Y:S06]  /*b580*/  HMMA.16816.F32 R156, R4, R14.reuse, R156 ;  /* 0x0000000e049c723c */ /* 0x080fec000000189c */
[----:B------:R-:W-:Y:S01]  /*b590*/  HMMA.16816.F32 R40, R8, R14, R140 ;  /* 0x0000000e0828723c */ /* 0x000fe2000000188c */
[----:B------:R-:W2:Y:S01]  /*b5a0*/  LDSM.16.MT88.4 R12, [R206+0xa000] ;  /* 0x00a00000ce0c783b */ /* 0x000ea20000004200 */
[----:B------:R-:W-:Y:S01]  /*b5b0*/  IMAD.MOV.U32 R197, RZ, RZ, R192 ;  /* 0x000000ffffc57224 */ /* 0x000fe200078e00c0 */
[----:B------:R-:W-:Y:S01]  /*b5c0*/  @!P5 PRMT R29, R53, 0x5410, RZ ;  /* 0x00005410351dd816 */ /* 0x000fe200000000ff */
[----:B------:R-:W-:Y:S01]  /*b5d0*/  IMAD.MOV.U32 R192, RZ, RZ, R63 ;  /* 0x000000ffffc07224 */ /* 0x000fe200078e003f */
[----:B------:R-:W-:-:S02]  /*b5e0*/  @!P4 PRMT R28, R52, 0x5410, RZ ;  /* 0x00005410341cc816 */ /* 0x000fc400000000ff */
[----:B------:R-:W-:Y:S01]  /*b5f0*/  MOV R194, R59 ;  /* 0x0000003b00c27202 */ /* 0x000fe20000000f00 */
[----:B------:R-:W-:Y:S02]  /*b600*/  IMAD.MOV.U32 R140, RZ, RZ, R61 ;  /* 0x000000ffff8c7224 */ /* 0x000fe400078e003d */
[----:B------:R-:W-:Y:S02]  /*b610*/  IMAD.MOV.U32 R141, RZ, RZ, R60 ;  /* 0x000000ffff8d7224 */ /* 0x000fe400078e003c */
[----:B------:R-:W-:Y:S02]  /*b620*/  IMAD.MOV.U32 R142, RZ, RZ, R57 ;  /* 0x000000ffff8e7224 */ /* 0x000fe400078e0039 */
[----:B------:R-:W-:Y:S01]  /*b630*/  IMAD.MOV.U32 R143, RZ, RZ, R56 ;  /* 0x000000ffff8f7224 */ /* 0x000fe200078e0038 */
[-C--:B--2---:R-:W-:Y:S06]  /*b640*/  HMMA.16816.F32 R44, R8, R12.reuse, R240 ;  /* 0x0000000c082c723c */ /* 0x084fec00000018f0 */
[C---:B------:R-:W-:Y:S06]  /*b650*/  HMMA.16816.F32 R52, R4.reuse, R12, R68 ;  /* 0x0000000c0434723c */ /* 0x040fec0000001844 */
[-C--:B------:R-:W-:Y:S06]  /*b660*/  HMMA.16816.F32 R56, R4, R14.reuse, R80 ;  /* 0x0000000e0438723c */ /* 0x080fec0000001850 */
[----:B------:R-:W-:Y:S01]  /*b670*/  HMMA.16816.F32 R60, R8, R14, R248 ;  /* 0x0000000e083c723c */ /* 0x000fe200000018f8 */
[----:B------:R-:W2:Y:S01]  /*b680*/  LDSM.16.MT88.4 R12, [R205+0xa000] ;  /* 0x00a00000cd0c783b */ /* 0x000ea20000004200 */
[----:B------:R-:W-:-:S02]  /*b690*/  IMAD.MOV.U32 R198, RZ, RZ, R79 ;  /* 0x000000ffffc67224 */ /* 0x000fc400078e004f */
[----:B------:R-:W-:Y:S02]  /*b6a0*/  IMAD.MOV.U32 R199, RZ, RZ, R78 ;  /* 0x000000ffffc77224 */ /* 0x000fe400078e004e */
[----:B------:R-:W-:Y:S02]  /*b6b0*/  IMAD.MOV.U32 R217, RZ, RZ, R202 ;  /* 0x000000ffffd97224 */ /* 0x000fe400078e00ca */
[----:B------:R-:W-:Y:S02]  /*b6c0*/  IMAD.MOV.U32 R224, RZ, RZ, R216 ;  /* 0x000000ffffe07224 */ /* 0x000fe400078e00d8 */
[----:B------:R-:W-:Y:S02]  /*b6d0*/  IMAD.MOV.U32 R150, RZ, RZ, R217 ;  /* 0x000000ffff967224 */ /* 0x000fe400078e00d9 */
[----:B------:R-:W-:Y:S02]  /*b6e0*/  IMAD.MOV.U32 R216, RZ, RZ, R77 ;  /* 0x000000ffffd87224 */ /* 0x000fe400078e004d */
[----:B------:R-:W-:Y:S01]  /*b6f0*/  IMAD.MOV.U32 R217, RZ, RZ, R76 ;  /* 0x000000ffffd97224 */ /* 0x000fe200078e004c */
[-C--:B--2---:R-:W-:Y:S06]  /*b700*/  HMMA.16816.F32 R68, R8, R12.reuse, R72 ;  /* 0x0000000c0844723c */ /* 0x084fec0000001848 */
[C---:B------:R-:W-:Y:S06]  /*b710*/  HMMA.16816.F32 R72, R4.reuse, R12, R84 ;  /* 0x0000000c0448723c */ /* 0x040fec0000001854 */
[-C--:B------:R-:W-:Y:S01]  /*b720*/  HMMA.16816.F32 R76, R4, R14.reuse, R96 ;  /* 0x0000000e044c723c */ /* 0x080fe20000001860 */
[----:B------:R-:W-:Y:S01]  /*b730*/  IMAD.MOV.U32 R219, RZ, RZ, R204 ;  /* 0x000000ffffdb7224 */ /* 0x000fe200078e00cc */
[----:B------:R-:W-:Y:S01]  /*b740*/  MOV R229, R135 ;  /* 0x0000008700e57202 */ /* 0x000fe20000000f00 */
[----:B------:R-:W-:Y:S01]  /*b750*/  IMAD.MOV.U32 R151, RZ, RZ, R218 ;  /* 0x000000ffff977224 */ /* 0x000fe200078e00da */
[----:B------:R-:W-:Y:S02]  /*b760*/  LDSM.16.MT88.4 R96, [R203+0xb800] ;  /* 0x00b80000cb60783b */ /* 0x000fe40000004200 */
[----:B------:R-:W-:Y:S02]  /*b770*/  HMMA.16816.F32 R80, R8, R14, R196 ;  /* 0x0000000e0850723c */ /* 0x000fe400000018c4 */
[----:B------:R-:W2:Y:S01]  /*b780*/  LDSM.16.MT88.4 R12, [R201+0xb000] ;  /* 0x00b00000c90c783b */ /* 0x000ea20000004200 */
[----:B------:R-:W-:-:S02]  /*b790*/  IMAD.MOV.U32 R149, RZ, RZ, R219 ;  /* 0x000000ffff957224 */ /* 0x000fc400078e00db */
[----:B------:R-:W-:Y:S02]  /*b7a0*/  IMAD.MOV.U32 R218, RZ, RZ, R172 ;  /* 0x000000ffffda7224 */ /* 0x000fe400078e00ac */
[----:B------:R-:W-:Y:S01]  /*b7b0*/  IMAD.MOV.U32 R219, RZ, RZ, R139 ;  /* 0x000000ffffdb7224 */ /* 0x000fe200078e008b */
[-C--:B--2---:R-:W-:Y:S06]  /*b7c0*/  HMMA.16816.F32 R196, R8, R12.reuse, R92 ;  /* 0x0000000c08c4723c */ /* 0x084fec000000185c */
[C---:B------:R-:W-:Y:S06]  /*b7d0*/  HMMA.16816.F32 R84, R4.reuse, R12, R100 ;  /* 0x0000000c0454723c */ /* 0x040fec0000001864 */
[-C--:B------:R-:W-:Y:S01]  /*b7e0*/  HMMA.16816.F32 R92, R4, R14.reuse, R112 ;  /* 0x0000000e045c723c */ /* 0x080fe20000001870 */
[----:B------:R-:W-:Y:S01]  /*b7f0*/  IMAD.WIDE.U32 R2, R21, -0x2daee0ad, RZ ;  /* 0xd2511f5315027825 */ /* 0x000fe200078e00ff */
[----:B------:R-:W-:Y:S04]  /*b800*/  LDSM.16.MT88.4 R112, [R206+0xb800] ;  /* 0x00b80000ce70783b */ /* 0x000fe80000004200 */
[----:B------:R-:W-:Y:S01]  /*b810*/  HMMA.16816.F32 R192, R8, R14, R192 ;  /* 0x0000000e08c0723c */ /* 0x000fe200000018c0 */
[----:B------:R-:W2:Y:S01]  /*b820*/  LDSM.16.MT88.4 R12, [R203+0xb000] ;  /* 0x00b00000cb0c783b */ /* 0x000ea20000004200 */
[----:B------:R-:W-:-:S04]  /*b830*/  LOP3.LUT R0, R3, UR28, R24, 0x96, !PT ;  /* 0x0000001c03007c12 */ /* 0x000fc8000f8e9618 */
[-C--:B--2---:R-:W-:Y:S06]  /*b840*/  HMMA.16816.F32 R220, R8, R12.reuse, R220 ;  /* 0x0000000c08dc723c */ /* 0x084fec00000018dc */
[C---:B------:R-:W-:Y:S06]  /*b850*/  HMMA.16816.F32 R88, R4.reuse, R12, R88 ;  /* 0x0000000c0458723c */ /* 0x040fec0000001858 */
[-C--:B------:R-:W-:Y:S06]  /*b860*/  HMMA.16816.F32 R100, R4, R14.reuse, R116 ;  /* 0x0000000e0464723c */ /* 0x080fec0000001874 */
[----:B------:R-:W-:Y:S01]  /*b870*/  HMMA.16816.F32 R216, R8, R14, R216 ;  /* 0x0000000e08d8723c */ /* 0x000fe200000018d8 */
[----:B------:R-:W2:Y:S01]  /*b880*/  LDSM.16.MT88.4 R12, [R205+0xb000] ;  /* 0x00b00000cd0c783b */ /* 0x000ea20000004200 */
[----:B------:R-:W-:-:S04]  /*b890*/  LOP3.LUT R3, R2, 0xffff, RZ, 0xc0, !PT ;  /* 0x0000ffff02037812 */ /* 0x000fc800078ec0ff */
[----:B------:R-:W-:Y:S01]  /*b8a0*/  HMMA.16816.F32 R104, R4, R16, R104 ;  /* 0x000000100468723c */ /* 0x000fe20000001868 */
[----:B------:R-:W-:-:S05]  /*b8b0*/  SHF.R.U32.HI R3, RZ, 0x8, R3 ;  /* 0x00000008ff037819 */ /* 0x000fca0000011603 */
[C---:B------:R-:W-:Y:S01]  /*b8c0*/  HMMA.16816.F32 R108, R4.reuse, R18, R108 ;  /* 0x00000012046c723c */ /* 0x040fe2000000186c */
[----:B------:R-:W-:Y:S02]  /*b8d0*/  IMAD.MOV.U32 R67, RZ, RZ, R227 ;  /* 0x000000ffff437224 */ /* 0x000fe400078e00e3 */
[----:B------:R-:W-:Y:S02]  /*b8e0*/  IMAD.MOV.U32 R228, RZ, RZ, R138 ;  /* 0x000000ffffe47224 */ /* 0x000fe400078e008a */
[----:B------:R-:W-:Y:S01]  /*b8f0*/  IMAD.MOV.U32 R227, RZ, RZ, R208 ;  /* 0x000000ffffe37224 */ /* 0x000fe200078e00d0 */
[C---:B--2---:R-:W-:Y:S06]  /*b900*/  HMMA.16816.F32 R120, R4.reuse, R12, R120 ;  /* 0x0000000c0478723c */ /* 0x044fec0000001878 */
[----:B------:R-:W-:Y:S01]  /*b910*/  HMMA.16816.F32 R116, R4, R14, R124 ;  /* 0x0000000e0474723c */ /* 0x000fe2000000187c */
[----:B------:R-:W-:-:S02]  /*b920*/  IMAD.MOV.U32 R243, RZ, RZ, R48 ;  /* 0x000000fffff37224 */ /* 0x000fc400078e0030 */
[----:B------:R-:W-:Y:S02]  /*b930*/  IMAD.MOV.U32 R242, RZ, RZ, R49 ;  /* 0x000000fffff27224 */ /* 0x000fe400078e0031 */
[----:B------:R-:W-:Y:S01]  /*b940*/  IMAD.MOV.U32 R240, RZ, RZ, R51 ;  /* 0x000000fffff07224 */ /* 0x000fe200078e0033 */
[----:B------:R-:W-:Y:S01]  /*b950*/  HMMA.16816.F32 R228, R8, R16, R228 ;  /* 0x0000001008e4723c */ /* 0x000fe200000018e4 */
[----:B------:R-:W-:Y:S01]  /*b960*/  LOP3.LUT R4, R2, 0xff, RZ, 0xc0, !PT ;  /* 0x000000ff02047812 */ /* 0x000fe200078ec0ff */
[----:B------:R-:W-:Y:S01]  /*b970*/  STG.E.U16 desc[UR26][R30.64+-0x3e], R176 ;  /* 0xffffc2b01e007986 */ /* 0x000fe2000c10151a */
[--C-:B------:R-:W-:Y:S02]  /*b980*/  SHF.R.U32.HI R5, RZ, 0x10, R2.reuse ;  /* 0x00000010ff057819 */ /* 0x100fe40000011602 */
[----:B------:R-:W-:Y:S01]  /*b990*/  SHF.R.U32.HI R7, RZ, 0x18, R2 ;  /* 0x00000018ff077819 */ /* 0x000fe20000011602 */
[----:B------:R1:W5:Y:S01]  /*b9a0*/  LDL.LU R208, [R1+0x118] ;  /* 0x0001180001d07983 */ /* 0x0003620000300800 */
[----:B------:R-:W-:-:S02]  /*b9b0*/  LOP3.LUT R2, R0, 0xffff, RZ, 0xc0, !PT ;  /* 0x0000ffff00027812 */ /* 0x000fc400078ec0ff */
[----:B------:R-:W-:Y:S01]  /*b9c0*/  PRMT R6, R4, 0x5410, R3 ;  /* 0x0000541004067816 */ /* 0x000fe20000000003 */
[C---:B------:R-:W-:Y:S01]  /*b9d0*/  HMMA.16816.F32 R16, R8.reuse, R18, R140 ;  /* 0x000000120810723c */ /* 0x040fe2000000188c */
[----:B------:R-:W-:Y:S01]  /*b9e0*/  SHF.R.U32.HI R3, RZ, 0x8, R2 ;  /* 0x00000008ff037819 */ /* 0x000fe20000011602 */
[----:B------:R-:W2:Y:S01]  /*b9f0*/  LDSM.16.MT88.4 R140, [R203+0xa800] ;  /* 0x00a80000cb8c783b */ /* 0x000ea20000004200 */
[----:B------:R-:W-:Y:S02]  /*ba00*/  LOP3.LUT R2, R0, 0xff, RZ, 0xc0, !PT ;  /* 0x000000ff00027812 */ /* 0x000fe400078ec0ff */
[----:B------:R-:W-:Y:S01]  /*ba10*/  LOP3.LUT R5, R5, 0xff, RZ, 0xc0, !PT ;  /* 0x000000ff05057812 */ /* 0x000fe200078ec0ff */
[----:B------:R-:W-:Y:S01]  /*ba20*/  HMMA.16816.F32 R224, R8, R12, R224 ;  /* 0x0000000c08e0723c */ /* 0x000fe200000018e0 */
[----:B------:R-:W-:Y:S02]  /*ba30*/  PRMT R3, R2, 0x5410, R3 ;  /* 0x0000541002037816 */ /* 0x000fe40000000003 */
[----:B------:R-:W-:Y:S01]  /*ba40*/  MOV R241, R67 ;  /* 0x0000004300f17202 */ /* 0x000fe20000000f00 */
[----:B------:R-:W-:Y:S01]  /*ba50*/  STG.E.U16 desc[UR26][R22.64+-0x30], R188 ;  /* 0xffffd0bc16007986 */ /* 0x000fe2000c10151a */
[----:B------:R-:W-:-:S02]  /*ba60*/  SHF.R.U32.HI R2, RZ, 0x10, R0 ;  /* 0x00000010ff027819 */ /* 0x000fc40000011600 */
[----:B------:R-:W-:Y:S01]  /*ba70*/  SHF.R.U32.HI R4, RZ, 0x18, R0 ;  /* 0x00000018ff047819 */ /* 0x000fe20000011600 */
[----:B------:R-:W-:Y:S01]  /*ba80*/  STG.E.U16 desc[UR26][R22.64+-0x2e], R187 ;  /* 0xffffd2bb16007986 */ /* 0x000fe2000c10151a */
[----:B------:R-:W-:Y:S02]  /*ba90*/  LOP3.LUT R2, R2, 0xff, RZ, 0xc0, !PT ;  /* 0x000000ff02027812 */ /* 0x000fe400078ec0ff */
[--C-:B------:R-:W-:Y:S01]  /*baa0*/  HSET2.LE.AND R0, R3, R20.reuse, PT ;  /* 0x0000001403007233 */ /* 0x100fe20003803000 */
[----:B------:R1:W5:Y:S01]  /*bab0*/  LDL.LU R207, [R1+0x114] ;  /* 0x0001140001cf7983 */ /* 0x0003620000300800 */
[----:B------:R-:W-:Y:S02]  /*bac0*/  PRMT R5, R5, 0x5410, R7 ;  /* 0x0000541005057816 */ /* 0x000fe40000000007 */
[----:B------:R-:W-:Y:S01]  /*bad0*/  PRMT R2, R2, 0x5410, R4 ;  /* 0x0000541002027816 */ /* 0x000fe20000000004 */
[----:B------:R-:W-:Y:S01]  /*bae0*/  HMMA.16816.F32 R8, R8, R14, R148 ;  /* 0x0000000e0808723c */ /* 0x000fe20000001894 */
[----:B------:R-:W-:Y:S01]  /*baf0*/  LOP3.LUT R124, R0, R65, RZ, 0xc0, !PT ;  /* 0x00000041007c7212 */ /* 0x000fe200078ec0ff */
[----:B------:R-:W3:Y:S01]  /*bb00*/  LDSM.16.MT88.4 R148, [R201+0xa800] ;  /* 0x00a80000c994783b */ /* 0x000ee20000004200 */
[----:B------:R-:W-:-:S02]  /*bb10*/  HSET2.LE.AND R0, R5, R20, PT ;  /* 0x0000001405007233 */ /* 0x000fc40003803000 */
[--C-:B------:R-:W-:Y:S01]  /*bb20*/  HSET2.LE.AND R3, R2, R20.reuse, PT ;  /* 0x0000001402037233 */ /* 0x100fe20003803000 */
[----:B--2---:R-:W-:Y:S01]  /*bb30*/  HMMA.16816.F32 R144, R128, R140, R144 ;  /* 0x0000008c8090723c */ /* 0x004fe20000001890 */
[----:B------:R-:W-:Y:S01]  /*bb40*/  HSET2.LE.AND R2, R6, R20, PT ;  /* 0x0000001406027233 */ /* 0x000fe20003803000 */
[----:B------:R-:W-:Y:S01]  /*bb50*/  STG.E.U16 desc[UR26][R34.64+-0x30], R186 ;  /* 0xffffd0ba22007986 */ /* 0x000fe2000c10151a */
[----:B------:R-:W-:-:S03]  /*bb60*/  LOP3.LUT R127, R0, R50, RZ, 0xc0, !PT ;  /* 0x00000032007f7212 */ /* 0x000fc600078ec0ff */
[----:B------:R-:W2:Y:S01]  /*bb70*/  LDSM.16.MT88.4 R48, [R206+0xa800] ;  /* 0x00a80000ce30783b */ /* 0x000ea20000004200 */
[----:B------:R-:W-:Y:S02]  /*bb80*/  LOP3.LUT R125, R3, R66, RZ, 0xc0, !PT ;  /* 0x00000042037d7212 */ /* 0x000fe400078ec0ff */
[----:B------:R-:W-:Y:S01]  /*bb90*/  LOP3.LUT R126, R2, R64, RZ, 0xc0, !PT ;  /* 0x00000040027e7212 */ /* 0x000fe200078ec0ff */
[----:B------:R-:W-:Y:S04]  /*bba0*/  LDSM.16.MT88.4 R4, [R205+0xb800] ;  /* 0x00b80000cd04783b */ /* 0x000fe80000004200 */
[----:B------:R-:W4:Y:S02]  /*bbb0*/  LDSM.16.MT88.4 R64, [R205+0xa800] ;  /* 0x00a80000cd40783b */ /* 0x000f240000004200 */
[----:B------:R-:W-:Y:S02]  /*bbc0*/  HMMA.16816.F32 R160, R124, R140, R160 ;  /* 0x0000008c7ca0723c */ /* 0x000fe400000018a0 */
[----:B------:R-:W-:Y:S04]  /*bbd0*/  STG.E.U16 desc[UR26][R34.64+-0x2e], R185 ;  /* 0xffffd2b922007986 */ /* 0x000fe8000c10151a */
[-C--:B---3--:R-:W-:Y:S01]  /*bbe0*/  HMMA.16816.F32 R152, R128, R148.reuse, R152 ;  /* 0x000000948098723c */ /* 0x088fe20000001898 */
[----:B------:R1:W5:Y:S05]  /*bbf0*/  LDL.LU R204, [R1+0x110] ;  /* 0x0001100001cc7983 */ /* 0x00036a0000300800 */
[C---:B------:R-:W-:Y:S06]  /*bc00*/  HMMA.16816.F32 R168, R124.reuse, R148, R168 ;  /* 0x000000947ca8723c */ /* 0x040fec00000018a8 */
[C---:B------:R-:W-:Y:S06]  /*bc10*/  HMMA.16816.F32 R164, R124.reuse, R150, R164 ;  /* 0x000000967ca4723c */ /* 0x040fec00000018a4 */
[----:B------:R-:W-:Y:S01]  /*bc20*/  HMMA.16816.F32 R156, R124, R142, R156 ;  /* 0x0000008e7c9c723c */ /* 0x000fe2000000189c */
[----:B------:R-:W-:Y:S01]  /*bc30*/  FADD.FTZ R0, R246, R191 ;  /* 0x000000bff6007221 */ /* 0x000fe20000010000 */
[----:B------:R-:W-:Y:S04]  /*bc40*/  STG.E.U16 desc[UR26][R32.64+-0x30], R175 ;  /* 0xffffd0af20007986 */ /* 0x000fe8000c10151a */
[C---:B------:R-:W-:Y:S01]  /*bc50*/  HMMA.16816.F32 R148, R128.reuse, R150, R36 ;  /* 0x000000968094723c */ /* 0x040fe20000001824 */
[----:B------:R-:W-:Y:S04]  /*bc60*/  STG.E.U16 desc[UR26][R32.64+-0x2e], R174 ;  /* 0xffffd2ae20007986 */ /* 0x000fe8000c10151a */
[----:B------:R1:W5:Y:S01]  /*bc70*/  LDL.LU R202, [R1+0x10c] ;  /* 0x00010c0001ca7983 */ /* 0x0003620000300800 */
[C---:B------:R-:W-:Y:S06]  /*bc80*/  HMMA.16816.F32 R140, R128.reuse, R142, R40 ;  /* 0x0000008e808c723c */ /* 0x040fec0000001828 */
[-C--:B--2---:R-:W-:Y:S01]  /*bc90*/  HMMA.16816.F32 R36, R128, R48.reuse, R44 ;  /* 0x000000308024723c */ /* 0x084fe2000000182c */
[----:B------:R-:W-:Y:S01]  /*bca0*/  FADD.FTZ R0, R234, R0 ;  /* 0x00000000ea007221 */ /* 0x000fe20000010000 */
[----:B------:R-:W-:Y:S04]  /*bcb0*/  STG.E.U16 desc[UR26][R30.64+-0x30], R173 ;  /* 0xffffd0ad1e007986 */ /* 0x000fe8000c10151a */
[C---:B------:R-:W-:Y:S01]  /*bcc0*/  HMMA.16816.F32 R40, R124.reuse, R48, R52 ;  /* 0x000000307c28723c */ /* 0x040fe20000001834 */
[----:B------:R-:W-:Y:S04]  /*bcd0*/  STG.E.U16 desc[UR26][R30.64+-0x2e], R137 ;  /* 0xffffd2891e007986 */ /* 0x000fe8000c10151a */
[----:B------:R1:W5:Y:S01]  /*bce0*/  LDL.LU R200, [R1+0x108] ;  /* 0x0001080001c87983 */ /* 0x0003620000300800 */
[----:B------:R-:W-:Y:S06]  /*bcf0*/  HMMA.16816.F32 R44, R124, R50, R56 ;  /* 0x000000327c2c723c */ /* 0x000fec0000001838 */
[----:B----4-:R-:W-:Y:S01]  /*bd00*/  HMMA.16816.F32 R52, R128, R64, R68 ;  /* 0x000000408034723c */ /* 0x010fe20000001844 */
[----:B------:R-:W-:Y:S05]  /*bd10*/  STG.E.U16 desc[UR26][R22.64+-0x20], R184 ;  /* 0xffffe0b816007986 */ /* 0x000fea000c10151a */
[C---:B------:R-:W-:Y:S01]  /*bd20*/  HMMA.16816.F32 R88, R124.reuse, R96, R88 ;  /* 0x000000607c58723c */ /* 0x040fe20000001858 */
[----:B------:R-:W-:Y:S05]  /*bd30*/  STG.E.U16 desc[UR26][R22.64+-0x1e], R183 ;  /* 0xffffe2b716007986 */ /* 0x000fea000c10151a */
[C---:B------:R-:W-:Y:S06]  /*bd40*/  HMMA.16816.F32 R104, R124.reuse, R112, R104 ;  /* 0x000000707c68723c */ /* 0x040fec0000001868 */
[C---:B------:R-:W-:Y:S06]  /*bd50*/  HMMA.16816.F32 R108, R124.reuse, R114, R108 ;  /* 0x000000727c6c723c */ /* 0x040fec000000186c */
[----:B------:R-:W-:Y:S01]  /*bd60*/  HMMA.16816.F32 R120, R124, R4, R120 ;  /* 0x000000047c78723c */ /* 0x000fe20000001878 */
[----:B------:R-:W-:Y:S01]  /*bd70*/  FADD.FTZ R247, R247, R0 ;  /* 0x00000000f7f77221 */ /* 0x000fe20000010000 */
[----:B------:R1:W5:Y:S04]  /*bd80*/  LDL.LU R172, [R1+0x104] ;  /* 0x0001040001ac7983 */ /* 0x0003680000300800 */
[----:B------:R-:W-:Y:S06]  /*bd90*/  HMMA.16816.F32 R48, R128, R50, R60 ;  /* 0x000000328030723c */ /* 0x000fec000000183c */
[C---:B------:R-:W-:Y:S01]  /*bda0*/  HMMA.16816.F32 R56, R124.reuse, R64, R72 ;  /* 0x000000407c38723c */ /* 0x040fe20000001848 */
[----:B------:R-:W-:Y:S04]  /*bdb0*/  STG.E.U16 desc[UR26][R34.64+-0x20], R182 ;  /* 0xffffe0b622007986 */ /* 0x000fe8000c10151a */
[----:B------:R-:W-:Y:S01]  /*bdc0*/  STG.E.U16 desc[UR26][R34.64+-0x1e], R181 ;  /* 0xffffe2b522007986 */ /* 0x000fe2000c10151a */
[-C--:B------:R-:W-:Y:S03]  /*bdd0*/  HMMA.16816.F32 R60, R124, R66.reuse, R76 ;  /* 0x000000427c3c723c */ /* 0x080fe6000000184c */
[----:B------:R1:W5:Y:S03]  /*bde0*/  LDL.LU R139, [R1+0x100] ;  /* 0x00010000018b7983 */ /* 0x0003660000300800 */
[----:B------:R-:W-:Y:S01]  /*bdf0*/  HMMA.16816.F32 R64, R128, R66, R80 ;  /* 0x000000428040723c */ /* 0x000fe20000001850 */
[----:B------:R-:W2:Y:S04]  /*be00*/  LDSM.16.MT88.4 R80, [R201+0xb800] ;  /* 0x00b80000c950783b */ /* 0x000ea80000004200 */
[----:B------:R-:W-:Y:S04]  /*be10*/  STG.E.U16 desc[UR26][R32.64+-0x20], R136 ;  /* 0xffffe08820007986 */ /* 0x000fe8000c10151a */
[----:B------:R-:W-:Y:S04]  /*be20*/  STG.E.U16 desc[UR26][R32.64+-0x1e], R134 ;  /* 0xffffe28620007986 */ /* 0x000fe8000c10151a */
[----:B------:R-:W-:Y:S04]  /*be30*/  STG.E.U16 desc[UR26][R30.64+-0x20], R189 ;  /* 0xffffe0bd1e007986 */ /* 0x000fe8000c10151a */
[----:B------:R3:W-:Y:S04]  /*be40*/  STG.E.U16 desc[UR26][R30.64+-0x1e], R133 ;  /* 0xffffe2851e007986 */ /* 0x0007e8000c10151a */
[----:B------:R1:W5:Y:S04]  /*be50*/  LDL.LU R138, [R1+0xfc] ;  /* 0x0000fc00018a7983 */ /* 0x0003680000300800 */
[----:B------:R-:W-:Y:S04]  /*be60*/  STG.E.U16 desc[UR26][R22.64+-0x10], R180 ;  /* 0xfffff0b416007986 */ /* 0x000fe8000c10151a */
[----:B------:R-:W-:Y:S04]  /*be70*/  STG.E.U16 desc[UR26][R22.64+-0xe], R179 ;  /* 0xfffff2b316007986 */ /* 0x000fe8000c10151a */
[----:B------:R1:W5:Y:S01]  /*be80*/  LDL.LU R135, [R1+0xf8] ;  /* 0x0000f80001877983 */ /* 0x0003620000300800 */
[C---:B--2---:R-:W-:Y:S06]  /*be90*/  HMMA.16816.F32 R76, R124.reuse, R82, R92 ;  /* 0x000000527c4c723c */ /* 0x044fec000000185c */
[C---:B------:R-:W-:Y:S06]  /*bea0*/  HMMA.16816.F32 R72, R124.reuse, R80, R84 ;  /* 0x000000507c48723c */ /* 0x040fec0000001854 */
[C---:B------:R-:W-:Y:S06]  /*beb0*/  HMMA.16816.F32 R92, R124.reuse, R98, R100 ;  /* 0x000000627c5c723c */ /* 0x040fec0000001864 */
[----:B------:R-:W-:Y:S06]  /*bec0*/  HMMA.16816.F32 R124, R124, R6, R116 ;  /* 0x000000067c7c723c */ /* 0x000fec0000001874 */
[C---:B------:R-:W-:Y:S07]  /*bed0*/  HMMA.16816.F32 R116, R128.reuse, R4, R224 ;  /* 0x000000048074723c */ /* 0x040fee00000018e0 */
[----:B------:R-:W-:Y:S01]  /*bee0*/  IADD3 R4, P1, R22, -0x80, RZ ;  /* 0xffffff8016047810 */ /* 0x000fe20007f3e0ff */
[----:B------:R-:W-:Y:S03]  /*bef0*/  STG.E.U16 desc[UR26][R34.64+-0x10], R178 ;  /* 0xfffff0b222007986 */ /* 0x000fe6000c10151a */
[----:B------:R-:W-:Y:S01]  /*bf00*/  IADD3.X R0, R23, -0x1, RZ, P1, !PT ;  /* 0xffffffff17007810 */ /* 0x000fe20000ffe4ff */
[----:B------:R-:W-:Y:S04]  /*bf10*/  STG.E.U16 desc[UR26][R34.64+-0xe], R177 ;  /* 0xfffff2b122007986 */ /* 0x000fe8000c10151a */
        /* <DEDUP_REMOVED lines=8> */
[----:B------:R-:W-:Y:S01]  /*bfa0*/  HMMA.16816.F32 R68, R128, R80, R196 ;  /* 0x000000508044723c */ /* 0x000fe200000018c4 */
[----:B------:R-:W-:Y:S01]  /*bfb0*/  FADD.FTZ R235, R241, R26 ;  /* 0x0000001af1eb7221 */ /* 0x000fe20000010000 */
[----:B------:R-:W-:Y:S01]  /*bfc0*/  FADD.FTZ R3, R242, R3 ;  /* 0x00000003f2037221 */ /* 0x000fe20000010000 */
[----:B------:R-:W-:-:S03]  /*bfd0*/  FADD.FTZ R2, R238, R2 ;  /* 0x00000002ee027221 */ /* 0x000fc60000010000 */
[----:B------:R-:W-:Y:S01]  /*bfe0*/  HMMA.16816.F32 R84, R128, R96, R220 ;  /* 0x000000608054723c */ /* 0x000fe200000018dc */
[----:B------:R-:W-:-:S05]  /*bff0*/  FADD.FTZ R227, R243, R3 ;  /* 0x00000003f3e37221 */ /* 0x000fca0000010000 */
[----:B------:R-:W-:Y:S01]  /*c000*/  HMMA.16816.F32 R100, R128, R112, R228 ;  /* 0x000000708064723c */ /* 0x000fe200000018e4 */
[----:B------:R-:W-:Y:S01]  /*c010*/  FADD.FTZ R235, R252, R235 ;  /* 0x000000ebfceb7221 */ /* 0x000fe20000010000 */
[----:B------:R-:W-:-:S04]  /*c020*/  FADD.FTZ R239, R239, R2 ;  /* 0x00000002efef7221 */ /* 0x000fc80000010000 */
[----:B------:R-:W-:Y:S01]  /*c030*/  HMMA.16816.F32 R80, R128, R82, R192 ;  /* 0x000000528050723c */ /* 0x000fe200000018c0 */
[----:B---3--:R-:W-:-:S05]  /*c040*/  IMAD.MOV.U32 R133, RZ, RZ, R232 ;  /* 0x000000ffff857224 */ /* 0x008fca00078e00e8 */
[----:B------:R-:W-:Y:S01]  /*c050*/  HMMA.16816.F32 R96, R128, R98, R216 ;  /* 0x000000628060723c */ /* 0x000fe200000018d8 */
[----:B------:R-:W-:-:S05]  /*c060*/  IMAD.MOV.U32 R134, RZ, RZ, R212 ;  /* 0x000000ffff867224 */ /* 0x000fca00078e00d4 */
[----:B------:R-:W-:Y:S01]  /*c070*/  HMMA.16816.F32 R112, R128, R114, R16 ;  /* 0x000000728070723c */ /* 0x000fe20000001810 */
[----:B------:R-:W-:Y:S02]  /*c080*/  IMAD.MOV.U32 R3, RZ, RZ, R214 ;  /* 0x000000ffff037224 */ /* 0x000fe400078e00d6 */
[----:B--2---:R-:W-:-:S03]  /*c090*/  IMAD.MOV.U32 R132, RZ, RZ, R215 ;  /* 0x000000ffff847224 */ /* 0x004fc600078e00d7 */
        /* <DEDUP_REMOVED lines=21> */
[----:B------:R-:W-:Y:S01]  /*c1f0*/  @P3 STS.128 [R213+0xa000], RZ ;  /* 0x00a000ffd5003388 */ /* 0x000fe20000000c00 */
[----:B--2---:R-:W-:-:S04]  /*c200*/  LEA R0, P1, R0, R240, 0x5 ;  /* 0x000000f000007211 */ /* 0x004fc800078228ff */
[----:B------:R-:W-:Y:S02]  /*c210*/  IADD3 R2, P0, R0, UR23, RZ ;  /* 0x0000001700027c10 */ /* 0x000fe4000ff1e0ff */
[----:B---3--:R-:W-:Y:S02]  /*c220*/  LEA.HI.X R3, R4, R243, R3, 0x5, P1 ;  /* 0x000000f304037211 */ /* 0x008fe400008f2c03 */
[C---:B-1----:R-:W-:Y:S02]  /*c230*/  @!P3 LEA R10, P5, R0.reuse, R10, 0x1 ;  /* 0x0000000a000ab211 */ /* 0x042fe400078a08ff */
        /* <DEDUP_REMOVED lines=27> */
[----:B-----5:R-:W-:Y:S04]  /*c3f0*/  LDSM.16.M88.4 R184, [R200+0x8000] ;  /* 0x00800000c8b8783b */ /* 0x020fe80000000200 */
[----:B------:R-:W2:Y:S04]  /*c400*/  LDSM.16.M88.4 R12, [R202+0x2000] ;  /* 0x00200000ca0c783b */ /* 0x000ea80000000200 */
[----:B------:R-:W3:Y:S04]  /*c410*/  LDSM.16.M88.4 R180, [R200+0x8800] ;  /* 0x00880000c8b4783b */ /* 0x000ee80000000200 */
[----:B------:R-:W4:Y:S04]  /*c420*/  LDSM.16.M88.4 R16, [R202] ;  /* 0x00000000ca10783b */ /* 0x000f280000000200 */
[----:B------:R-:W-:Y:S04]  /*c430*/  LDSM.16.M88.4 R24, [R211+0x800] ;  /* 0x00080000d318783b */ /* 0x000fe80000000200 */
[----:B------:R-:W-:Y:S04]  /*c440*/  LDSM.16.M88.4 R176, [R211] ;  /* 0x00000000d3b0783b */ /* 0x000fe80000000200 */
[----:B-1----:R-:W1:Y:S04]  /*c450*/  LDSM.16.M88.4 R4, [R204+0x2000] ;  /* 0x00200000cc04783b */ /* 0x002e680000000200 */
[----:B------:R-:W1:Y:S04]  /*c460*/  LDSM.16.M88.4 R8, [R204] ;  /* 0x00000000cc08783b */ /* 0x000e680000000200 */
[----:B------:R-:W0:Y:S01]  /*c470*/  LDGDEPBAR ;  /* 0x00000000000079af */ /* 0x000e220000000000 */
[C---:B--2---:R-:W-:Y:S06]  /*c480*/  HMMA.16816.F32 R220, R12.reuse, R184, RZ ;  /* 0x000000b80cdc723c */ /* 0x044fec00000018ff */
[C---:B---3--:R-:W-:Y:S06]  /*c490*/  HMMA.16816.F32 R196, R12.reuse, R180, RZ ;  /* 0x000000b40cc4723c */ /* 0x048fec00000018ff */
[C---:B------:R-:W-:Y:S06]  /*c4a0*/  HMMA.16816.F32 R216, R12.reuse, R186, RZ ;  /* 0x000000ba0cd8723c */ /* 0x040fec00000018ff */
[----:B------:R-:W-:Y:S06]  /*c4b0*/  HMMA.16816.F32 R192, R12, R182, RZ ;  /* 0x000000b60cc0723c */ /* 0x000fec00000018ff */
[C---:B----4-:R-:W-:Y:S06]  /*c4c0*/  HMMA.16816.F32 R188, R16.reuse, R184, RZ ;  /* 0x000000b810bc723c */ /* 0x050fec00000018ff */
[C---:B------:R-:W-:Y:S06]  /*c4d0*/  HMMA.16816.F32 R228, R16.reuse, R186, RZ ;  /* 0x000000ba10e4723c */ /* 0x040fec00000018ff */
[C---:B------:R-:W-:Y:S06]  /*c4e0*/  HMMA.16816.F32 R12, R16.reuse, R180, RZ ;  /* 0x000000b4100c723c */ /* 0x040fec00000018ff */
[----:B------:R-:W-:Y:S06]  /*c4f0*/  HMMA.16816.F32 R16, R16, R182, RZ ;  /* 0x000000b61010723c */ /* 0x000fec00000018ff */
        /* <DEDUP_REMOVED lines=41> */
[C---:B---3--:R-:W-:Y:S01]  /*c790*/  HMMA.16816.F32 R192, R8.reuse, R14, R24 ;  /* 0x0000000e08c0723c */ /* 0x048fe20000001818 */
[----:B------:R-:W1:Y:S05]  /*c7a0*/  LDSM.16.M88.4 R24, [R211+0x1800] ;  /* 0x00180000d318783b */ /* 0x000e6a0000000200 */
[C---:B------:R-:W-:Y:S01]  /*c7b0*/  HMMA.16816.F32 R216, R8.reuse, R12, R176 ;  /* 0x0000000c08d8723c */ /* 0x040fe200000018b0 */
[----:B------:R-:W2:Y:S04]  /*c7c0*/  LDSM.16.M88.4 R176, [R211+0x1000] ;  /* 0x00100000d3b0783b */ /* 0x000ea80000000200 */
[----:B------:R-:W-:Y:S01]  /*c7d0*/  LDSM.16.M88.4 R12, [R210+0x6000] ;  /* 0x00600000d20c783b */ /* 0x000fe20000000200 */
[C---:B------:R-:W-:Y:S06]  /*c7e0*/  HMMA.16816.F32 R184, R8.reuse, R16, R184 ;  /* 0x0000001008b8723c */ /* 0x040fec00000018b8 */
[----:B------:R-:W-:Y:S01]  /*c7f0*/  HMMA.16816.F32 R220, R8, R18, R180 ;  /* 0x0000001208dc723c */ /* 0x000fe200000018b4 */
[----:B------:R-:W3:Y:S04]  /*c800*/  LDSM.16.M88.4 R8, [R204+0x4000] ;  /* 0x00400000cc08783b */ /* 0x000ee80000000200 */
[----:B------:R-:W-:Y:S04]  /*c810*/  LDSM.16.M88.4 R180, [R209+0x9000] ;  /* 0x00900000d1b4783b */ /* 0x000fe80000000200 */
[----:B------:R-:W4:Y:S01]  /*c820*/  LDSM.16.M88.4 R16, [R210+0x4000] ;  /* 0x00400000d210783b */ /* 0x000f220000000200 */
[C---:B-1----:R-:W-:Y:S06]  /*c830*/  HMMA.16816.F32 R240, R4.reuse, R24, R240 ;  /* 0x0000001804f0723c */ /* 0x042fec00000018f0 */
[C---:B--2---:R-:W-:Y:S06]  /*c840*/  HMMA.16816.F32 R196, R4.reuse, R178, R248 ;  /* 0x000000b204c4723c */ /* 0x044fec00000018f8 */
[-C--:B------:R-:W-:Y:S06]  /*c850*/  HMMA.16816.F32 R188, R4, R176.reuse, R188 ;  /* 0x000000b004bc723c */ /* 0x080fec00000018bc */
[----:B---3--:R-:W-:Y:S06]  /*c860*/  HMMA.16816.F32 R184, R8, R176, R184 ;  /* 0x000000b008b8723c */ /* 0x008fec00000018b8 */
[----:B------:R-:W-:Y:S01]  /*c870*/  HMMA.16816.F32 R248, R4, R26, R228 ;  /* 0x0000001a04f8723c */ /* 0x000fe200000018e4 */
[----:B------:R-:W-:-:S02]  /*c880*/  IMAD.MOV.U32 R21, RZ, RZ, R240 ;  /* 0x000000ffff157224 */ /* 0x000fc400078e00f0 */
[----:B------:R-:W-:Y:S02]  /*c890*/  IMAD.MOV.U32 R3, RZ, RZ, R241 ;  /* 0x000000ffff037224 */ /* 0x000fe400078e00f1 */
[----:B------:R-:W-:Y:S01]  /*c8a0*/  IMAD.MOV.U32 R2, RZ, RZ, R242 ;  /* 0x000000ffff027224 */ /* 0x000fe200078e00f2 */
[C---:B------:R-:W-:Y:S01]  /*c8b0*/  HMMA.16816.F32 R4, R8.reuse, R178, R220 ;  /* 0x000000b20804723c */ /* 0x040fe200000018dc */
[----:B------:R-:W-:Y:S01]  /*c8c0*/  IMAD.MOV.U32 R0, RZ, RZ, R243 ;  /* 0x000000ffff007224 */ /* 0x000fe200078e00f3 */
[----:B------:R-:W1:Y:S04]  /*c8d0*/  LDSM.16.M88.4 R176, [R209+0x9800] ;  /* 0x00980000d1b0783b */ /* 0x000e680000000200 */
[----:B------:R-:W-:Y:S06]  /*c8e0*/  HMMA.16816.F32 R240, R8, R24, R216 ;  /* 0x0000001808f0723c */ /* 0x000fec00000018d8 */
[----:B----4-:R-:W-:Y:S06]  /*c8f0*/  HMMA.16816.F32 R216, R16, R180, R184 ;  /* 0x000000b410d8723c */ /* 0x010fec00000018b8 */
[----:B------:R-:W-:Y:S01]  /*c900*/  HMMA.16816.F32 R228, R8, R26, R192 ;  /* 0x0000001a08e4723c */ /* 0x000fe200000018c0 */
[----:B------:R-:W-:Y:S04]  /*c910*/  LDSM.16.M88.4 R24, [R208+0x4000] ;  /* 0x00400000d018783b */ /* 0x000fe80000000200 */
[----:B------:R-:W-:Y:S01]  /*c920*/  LDSM.16.M88.4 R8, [R208+0x6000] ;  /* 0x00600000d008783b */ /* 0x000fe20000000200 */
[----:B------:R-:W-:Y:S03]  /*c930*/  HMMA.16816.F32 R184, R16, R182, R4 ;  /* 0x000000b610b8723c */ /* 0x000fe60000001804 */
[----:B------:R-:W2:Y:S03]  /*c940*/  LDSM.16.M88.4 R4, [R207+0x1000] ;  /* 0x00100000cf04783b */ /* 0x000ea60000000200 */
[C---:B------:R-:W-:Y:S06]  /*c950*/  HMMA.16816.F32 R220, R12.reuse, R180, R188 ;  /* 0x000000b40cdc723c */ /* 0x040fec00000018bc */
[----:B------:R-:W-:Y:S01]  /*c960*/  HMMA.16816.F32 R196, R12, R182, R196 ;  /* 0x000000b60cc4723c */ /* 0x000fe200000018c4 */
[----:B------:R-:W-:Y:S01]  /*c970*/  IMAD.MOV.U32 R188, RZ, RZ, R21 ;  /* 0x000000ffffbc7224 */ /* 0x000fe200078e0015 */
[----:B------:R-:W3:Y:S01]  /*c980*/  LDSM.16.M88.4 R180, [R207+0x1800] ;  /* 0x00180000cfb4783b */ /* 0x000ee20000000200 */
[----:B------:R-:W-:Y:S01]  /*c990*/  IMAD.MOV.U32 R189, RZ, RZ, R3 ;  /* 0x000000ffffbd7224 */ /* 0x000fe200078e0003 */
[----:B------:R-:W-:-:S04]  /*c9a0*/  DEPBAR.LE SB0, 0x0 ;  /* 0x000080000000791a */ /* 0x000fc80000000000 */
[----:B------:R-:W4:Y:S01]  /*c9b0*/  S2R R21, SR_TID.X ;  /* 0x0000000000157919 */ /* 0x000f220000002100 */
[----:B------:R-:W-:Y:S01]  /*c9c0*/  IMAD.MOV.U32 R190, RZ, RZ, R2 ;  /* 0x000000ffffbe7224 */ /* 0x000fe200078e0002 */
[----:B-1----:R-:W-:Y:S01]  /*c9d0*/  HMMA.16816.F32 R192, R16, R176, R240 ;  /* 0x000000b010c0723c */ /* 0x002fe200000018f0 */
[----:B------:R-:W-:Y:S02]  /*c9e0*/  IMAD.MOV.U32 R191, RZ, RZ, R0 ;  /* 0x000000ffffbf7224 */ /* 0x000fe400078e0000 */
[----:B------:R-:W-:-:S03]  /*c9f0*/  IMAD.U32 R0, RZ, RZ, UR44 ;  /* 0x0000002cff007e24 */ /* 0x000fc6000f8e00ff */
[C---:B------:R-:W-:Y:S06]  /*ca00*/  HMMA.16816.F32 R240, R12.reuse, R178, R248 ;  /* 0x000000b20cf0723c */ /* 0x040fec00000018f8 */
[----:B------:R-:W-:Y:S06]  /*ca10*/  HMMA.16816.F32 R188, R12, R176, R188 ;  /* 0x000000b00cbc723c */ /* 0x000fec00000018bc */
[----:B------:R-:W-:Y:S06]  /*ca20*/  HMMA.16816.F32 R228, R16, R178, R228 ;  /* 0x000000b210e4723c */ /* 0x000fec00000018e4 */
[----:B--2---:R-:W-:Y:S01]  /*ca30*/  HMMA.16816.F32 R216, R24, R4, R216 ;  /* 0x0000000418d8723c */ /* 0x004fe200000018d8 */
[----:B----4-:R-:W-:-:S05]  /*ca40*/  IMAD.SHL.U32 R21, R21, 0x2, RZ ;  /* 0x0000000215157824 */ /* 0x010fca00078e00ff */
[----:B------:R-:W-:Y:S01]  /*ca50*/  HMMA.16816.F32 R220, R8, R4, R220 ;  /* 0x0000000408dc723c */ /* 0x000fe200000018dc */
[----:B------:R-:W-:-:S05]  /*ca60*/  LOP3.LUT R21, R21, 0x6, RZ, 0xc0, !PT ;  /* 0x0000000615157812 */ /* 0x000fca00078ec0ff */
[----:B------:R-:W-:Y:S01]  /*ca70*/  HMMA.16816.F32 R196, R8, R6, R196 ;  /* 0x0000000608c4723c */ /* 0x000fe200000018c4 */
[----:B------:R-:W-:-:S05]  /*ca80*/  IMAD R0, R0, 0x20, R21 ;  /* 0x0000002000007824 */ /* 0x000fca00078e0215 */
[----:B------:R-:W-:Y:S01]  /*ca90*/  HMMA.16816.F32 R184, R24, R6, R184 ;  /* 0x0000000618b8723c */ /* 0x000fe200000018b8 */
[----:B------:R-:W-:-:S05]  /*caa0*/  VIADD R2, R0, 0x1 ;  /* 0x0000000100027836 */ /* 0x000fca0000000000 */
[----:B------:R-:W-:Y:S01]  /*cab0*/  I2FP.F32.S32 R3, R2 ;  /* 0x0000000200037245 */ /* 0x000fe20000201400 */
[-C--:B---3--:R-:W-:Y:S01]  /*cac0*/  HMMA.16816.F32 R12, R8, R180.reuse, R188 ;  /* 0x000000b4080c723c */ /* 0x088fe200000018bc */
[C---:B------:R-:W-:Y:S02]  /*cad0*/  ISETP.GE.AND P4, PT, R2.reuse, R135, PT ;  /* 0x000000870200720c */ /* 0x040fe40003f86270 */
[C---:B------:R-:W-:Y:S01]  /*cae0*/  ISETP.GE.AND P1, PT, R2.reuse, R138, PT ;  /* 0x0000008a0200720c */ /* 0x040fe20003f26270 */
[C---:B------:R-:W-:Y:S01]  /*caf0*/  FFMA.FTZ R4, R3.reuse, UR21, R219 ;  /* 0x0000001503047c23 */ /* 0x040fe200080100db */
[----:B------:R-:W-:Y:S01]  /*cb00*/  BAR.SYNC.DEFER_BLOCKING 0x0 ;  /* 0x0000000000007b1d */ /* 0x000fe20000010000 */
[C---:B------:R-:W-:Y:S01]  /*cb10*/  ISETP.GE.AND P0, PT, R2.reuse, R172, PT ;  /* 0x000000ac0200720c */ /* 0x040fe20003f06270 */
[C---:B------:R-:W-:Y:S01]  /*cb20*/  FFMA.FTZ R6, R3.reuse, UR21, R221 ;  /* 0x0000001503067c23 */ /* 0x040fe200080100dd */
[----:B------:R-:W-:Y:S01]  /*cb30*/  ISETP.GE.AND P6, PT, R2, R139, PT ;  /* 0x0000008b0200720c */ /* 0x000fe20003fc6270 */
[----:B------:R-:W-:Y:S01]  /*cb40*/  VIADD R2, R0, 0x8 ;  /* 0x0000000800027836 */ /* 0x000fe20000000000 */
[----:B------:R-:W-:Y:S01]  /*cb50*/  FSEL R179, R4, -INF , !P1 ;  /* 0xff80000004b37808 */ /* 0x000fe20004800000 */
[C---:B------:R-:W-:Y:S01]  /*cb60*/  FFMA.FTZ R5, R3.reuse, UR21, R217 ;  /* 0x0000001503057c23 */ /* 0x040fe200080100d9 */
[----:B------:R-:W-:Y:S01]  /*cb70*/  HMMA.16816.F32 R16, R24, R180, R192 ;  /* 0x000000b41810723c */ /* 0x000fe200000018c0 */
[----:B------:R-:W-:Y:S01]  /*cb80*/  FSEL R189, R6, -INF , !P0 ;  /* 0xff80000006bd7808 */ /* 0x000fe20004000000 */
[----:B------:R-:W-:Y:S01]  /*cb90*/  FFMA.FTZ R7, R3, UR21, R223 ;  /* 0x0000001503077c23 */ /* 0x000fe200080100df */
[----:B------:R-:W-:-:S02]  /*cba0*/  I2FP.F32.S32 R4, R2 ;  /* 0x0000000200047245 */ /* 0x000fc40000201400 */
[----:B------:R-:W-:Y:S01]  /*cbb0*/  FSEL R191, R5, -INF , !P4 ;  /* 0xff80000005bf7808 */ /* 0x000fe20006000000 */
[----:B------:R-:W-:Y:S01]  /*cbc0*/  HMMA.16816.F32 R192, R8, R182, R240 ;  /* 0x000000b608c0723c */ /* 0x000fe200000018f0 */
        /* <DEDUP_REMOVED lines=15> */
[----:B------:R-:W-:Y:S01]  /*ccc0*/  FSEL R177, R6, -INF , !P0 ;  /* 0xff80000006b17808 */ /* 0x000fe20004000000 */
[C---:B------:R-:W-:Y:S01]  /*ccd0*/  FFMA.FTZ R5, R3.reuse, UR21, R187 ;  /* 0x0000001503057c23 */ /* 0x040fe200080100bb */
[C---:B------:R-:W-:Y:S01]  /*cce0*/  ISETP.GE.AND P6, PT, R2.reuse, R135, PT ;  /* 0x000000870200720c */ /* 0x040fe20003fc6270 */
[C---:B------:R-:W-:Y:S01]  /*ccf0*/  FFMA.FTZ R6, R3.reuse, UR21, R197 ;  /* 0x0000001503067c23 */ /* 0x040fe200080100c5 */
[C---:B------:R-:W-:Y:S01]  /*cd00*/  ISETP.GE.AND P5, PT, R2.reuse, R138, PT ;  /* 0x0000008a0200720c */ /* 0x040fe20003fa6270 */
[----:B------:R-:W-:Y:S01]  /*cd10*/  HMMA.16816.F32 R184, R24, R182, R228 ;  /* 0x000000b618b8723c */ /* 0x000fe200000018e4 */
[C---:B------:R-:W-:Y:S01]  /*cd20*/  ISETP.GE.AND P4, PT, R2.reuse, R172, PT ;  /* 0x000000ac0200720c */ /* 0x040fe20003f86270 */
[----:B------:R-:W-:Y:S01]  /*cd30*/  FFMA.FTZ R3, R3, UR21, R199 ;  /* 0x0000001503037c23 */ /* 0x000fe200080100c7 */
[----:B------:R-:W-:Y:S01]  /*cd40*/  ISETP.GE.AND P1, PT, R2, R139, PT ;  /* 0x0000008b0200720c */ /* 0x000fe20003f26270 */
[----:B------:R-:W-:Y:S01]  /*cd50*/  VIADD R2, R0, 0x10 ;  /* 0x0000001000027836 */ /* 0x000fe20000000000 */
[----:B------:R-:W-:-:S02]  /*cd60*/  FSEL R178, R4, -INF , !P6 ;  /* 0xff80000004b27808 */ /* 0x000fc40007000000 */
[----:B------:R-:W-:Y:S02]  /*cd70*/  FSEL R132, R5, -INF , !P5 ;  /* 0xff80000005847808 */ /* 0x000fe40006800000 */
[----:B------:R-:W-:Y:S02]  /*cd80*/  FSEL R176, R6, -INF , !P4 ;  /* 0xff80000006b07808 */ /* 0x000fe40006000000 */
[C---:B------:R-:W-:Y:S02]  /*cd90*/  ISETP.GE.AND P0, PT, R2.reuse, R135, PT ;  /* 0x000000870200720c */ /* 0x040fe40003f06270 */
[C---:B------:R-:W-:Y:S02]  /*cda0*/  ISETP.GE.AND P6, PT, R2.reuse, R138, PT ;  /* 0x0000008a0200720c */ /* 0x040fe40003fc6270 */
[----:B------:R-:W-:Y:S02]  /*cdb0*/  ISETP.GE.AND P5, PT, R2, R172, PT ;  /* 0x000000ac0200720c */ /* 0x000fe40003fa6270 */
[----:B------:R-:W-:-:S02]  /*cdc0*/  I2FP.F32.S32 R4, R2 ;  /* 0x0000000200047245 */ /* 0x000fc40000201400 */
[----:B------:R-:W-:Y:S01]  /*cdd0*/  ISETP.GE.AND P4, PT, R2, R139, PT ;  /* 0x0000008b0200720c */ /* 0x000fe20003f86270 */
[----:B------:R-:W-:Y:S01]  /*cde0*/  VIADD R2, R0, 0x11 ;  /* 0x0000001100027836 */ /* 0x000fe20000000000 */
[----:B------:R-:W-:Y:S01]  /*cdf0*/  FSEL R174, R3, -INF , !P1 ;  /* 0xff80000003ae7808 */ /* 0x000fe20004800000 */
[C---:B------:R-:W-:Y:S01]  /*ce00*/  FFMA.FTZ R5, R4.reuse, UR21, R16 ;  /* 0x0000001504057c23 */ /* 0x040fe20008010010 */
[C---:B------:R-:W-:Y:S01]  /*ce10*/  FFMA.FTZ R6, R4.reuse, UR21, R18 ;  /* 0x0000001504067c23 */ /* 0x040fe20008010012 */
[C---:B------:R-:W-:Y:S01]  /*ce20*/  FFMA.FTZ R7, R4.reuse, UR21, R12 ;  /* 0x0000001504077c23 */ /* 0x040fe2000801000c */
[----:B------:R-:W-:Y:S01]  /*ce30*/  FFMA.FTZ R8, R4, UR21, R14 ;  /* 0x0000001504087c23 */ /* 0x000fe2000801000e */
[----:B------:R-:W-:Y:S02]  /*ce40*/  I2FP.F32.S32 R4, R2 ;  /* 0x0000000200047245 */ /* 0x000fe40000201400 */
        /* <DEDUP_REMOVED lines=44> */
[C---:B------:R-:W-:Y:S01]  /*d110*/  FFMA.FTZ R19, R2.reuse, UR21, R185 ;  /* 0x0000001502137c23 */ /* 0x040fe200080100b9 */
[----:B------:R-:W-:Y:S01]  /*d120*/  FSEL R11, R11, -INF , !P4 ;  /* 0xff8000000b0b7808 */ /* 0x000fe20006000000 */
[----:B------:R-:W-:Y:S01]  /*d130*/  FFMA.FTZ R12, R2, UR21, R187 ;  /* 0x00000015020c7c23 */ /* 0x000fe200080100bb */
        /* <DEDUP_REMOVED lines=61> */
.L_x_1576:
[----:B------:R-:W-:Y:S05]  /*d510*/  BSYNC B0 ;  /* 0x0000000000007941 */ /* 0x000fea0003800000 */
.L_x_1575:
[----:B------:R-:W0:Y:S02]  /*d520*/  LDGDEPBAR ;  /* 0x00000000000079af */ /* 0x000e240000000000 */
.L_x_1574:
[----:B------:R-:W3:Y:S04]  /*d530*/  LDL.64 R222, [R1+0x60] ;  /* 0x0000600001de7983 */ /* 0x000ee80000100a00 */
[----:B------:R-:W4:Y:S04]  /*d540*/  LDL.64 R224, [R1+0xf0] ;  /* 0x0000f00001e07983 */ /* 0x000f280000100a00 */
[----:B------:R-:W4:Y:S01]  /*d550*/  LDL.64 R230, [R1+0x68] ;  /* 0x0000680001e67983 */ /* 0x000f220000100a00 */
        /* <DEDUP_REMOVED lines=10> */
[----:B-12---:R-:W-:Y:S02]  /*d600*/  FMNMX.FTZ R4, R189, R2, !PT ;  /* 0x00000002bd047209 */ /* 0x006fe40007810000 */
        /* <DEDUP_REMOVED lines=20> */
[----:B------:R-:W2:Y:S01]  /*d750*/  SHFL.BFLY PT, R3, R0, 0x2, 0x1f ;  /* 0x0c401f0000037f89 */ /* 0x000ea200000e0000 */
[----:B------:R-:W-:Y:S02]  /*d760*/  FMNMX.FTZ R2, R16, R2, !PT ;  /* 0x0000000210027209 */ /* 0x000fe40007810000 */
[----:B------:R-:W-:Y:S02]  /*d770*/  FMNMX.FTZ R4, R19, R4, !PT ;  /* 0x0000000413047209 */ /* 0x000fe40007810000 */
[----:B-1----:R-:W-:Y:S02]  /*d780*/  FMNMX.FTZ R133, R133, R5, !PT ;  /* 0x0000000585857209 */ /* 0x002fe40007810000 */
[----:B------:R-:W1:Y:S04]  /*d790*/  SHFL.BFLY PT, R5, R2, 0x2, 0x1f ;  /* 0x0c401f0002057f89 */ /* 0x000e6800000e0000 */
[----:B------:R-:W1:Y:S04]  /*d7a0*/  SHFL.BFLY PT, R6, R4, 0x2, 0x1f ;  /* 0x0c401f0004067f89 */ /* 0x000e6800000e0000 */
[----:B------:R-:W1:Y:S01]  /*d7b0*/  SHFL.BFLY PT, R181, R133, 0x1, 0x1f ;  /* 0x0c201f0085b57f89 */ /* 0x000e6200000e0000 */
[----:B--2---:R-:W-:-:S05]  /*d7c0*/  FMNMX.FTZ R3, R0, R3, !PT ;  /* 0x0000000300037209 */ /* 0x004fca0007810000 */
[----:B------:R-:W2:Y:S01]  /*d7d0*/  SHFL.BFLY PT, R182, R3, 0x1, 0x1f ;  /* 0x0c201f0003b67f89 */ /* 0x000ea200000e0000 */
[----:B-1----:R-:W-:Y:S02]  /*d7e0*/  FMNMX.FTZ R2, R2, R5, !PT ;  /* 0x0000000502027209 */ /* 0x002fe40007810000 */
[----:B------:R-:W-:-:S03]  /*d7f0*/  FMNMX.FTZ R4, R4, R6, !PT ;  /* 0x0000000604047209 */ /* 0x000fc60007810000 */
[----:B------:R-:W1:Y:S04]  /*d800*/  SHFL.BFLY PT, R5, R2, 0x1, 0x1f ;  /* 0x0c201f0002057f89 */ /* 0x000e6800000e0000 */
[----:B------:R-:W1:Y:S01]  /*d810*/  SHFL.BFLY PT, R6, R4, 0x1, 0x1f ;  /* 0x0c201f0004067f89 */ /* 0x000e6200000e0000 */
[----:B------:R-:W-:-:S04]  /*d820*/  FMNMX.FTZ R133, R133, R181, !PT ;  /* 0x000000b585857209 */ /* 0x000fc80007810000 */
[C---:B------:R-:W-:Y:S01]  /*d830*/  FSETP.NEU.FTZ.AND P1, PT, R133.reuse, -INF , PT ;  /* 0xff8000008500780b */ /* 0x040fe20003f3d000 */
[----:B------:R-:W-:-:S05]  /*d840*/  FMUL.FTZ R0, R133, UR42 ;  /* 0x0000002a85007c20 */ /* 0x000fca0008410000 */
[----:B------:R-:W-:Y:S02]  /*d850*/  FSEL R0, R0, RZ, P1 ;  /* 0x000000ff00007208 */ /* 0x000fe40000800000 */
[----:B--2---:R-:W-:-:S03]  /*d860*/  FMNMX.FTZ R3, R3, R182, !PT ;  /* 0x000000b603037209 */ /* 0x004fc60007810000 */
[--C-:B------:R-:W-:Y:S01]  /*d870*/  FFMA.FTZ R184, R132, UR42, -R0.reuse ;  /* 0x0000002a84b87c23 */ /* 0x100fe20008010800 */
[----:B------:R-:W-:Y:S01]  /*d880*/  FSETP.NEU.FTZ.AND P5, PT, R3, -INF , PT ;  /* 0xff8000000300780b */ /* 0x000fe20003fbd000 */
[--C-:B------:R-:W-:Y:S01]  /*d890*/  FFMA.FTZ R183, R134, UR42, -R0.reuse ;  /* 0x0000002a86b77c23 */ /* 0x100fe20008010800 */
[----:B-1----:R-:W-:Y:S01]  /*d8a0*/  FMNMX.FTZ R132, R2, R5, !PT ;  /* 0x0000000502847209 */ /* 0x002fe20007810000 */
[--C-:B------:R-:W-:Y:S01]  /*d8b0*/  FFMA.FTZ R181, R11, UR42, -R0.reuse ;  /* 0x0000002a0bb57c23 */ /* 0x100fe20008010800 */
[--C-:B------:R-:W-:Y:S01]  /*d8c0*/  FFMA.FTZ R182, R179, UR42, -R0.reuse ;  /* 0x0000002ab3b67c23 */ /* 0x100fe20008010800 */
[--C-:B------:R-:W-:Y:S01]  /*d8d0*/  FFMA.FTZ R185, R26, UR42, -R0.reuse ;  /* 0x0000002a1ab97c23 */ /* 0x100fe20008010800 */
[----:B------:R-:W-:Y:S01]  /*d8e0*/  FMNMX.FTZ R134, R4, R6, !PT ;  /* 0x0000000604867209 */ /* 0x000fe20007810000 */
[--C-:B------:R-:W-:Y:S01]  /*d8f0*/  FFMA.FTZ R186, R21, UR42, -R0.reuse ;  /* 0x0000002a15ba7c23 */ /* 0x100fe20008010800 */
[--C-:B------:R-:W-:Y:S01]  /*d900*/  FFMA.FTZ R193, R17, UR42, -R0.reuse ;  /* 0x0000002a11c17c23 */ /* 0x100fe20008010800 */
[----:B------:R-:W-:Y:S01]  /*d910*/  FFMA.FTZ R194, R12, UR42, -R0 ;  /* 0x0000002a0cc27c23 */ /* 0x000fe20008010800 */
[C---:B------:R-:W-:Y:S01]  /*d920*/  FSEL R4, R3.reuse, RZ, P5 ;  /* 0x000000ff03047208 */ /* 0x040fe20002800000 */
[C---:B------:R-:W-:Y:S01]  /*d930*/  FMUL.FTZ R0, R132.reuse, UR42 ;  /* 0x0000002a84007c20 */ /* 0x040fe20008410000 */
[----:B------:R-:W-:Y:S01]  /*d940*/  FSETP.NEU.FTZ.AND P4, PT, R132, -INF , PT ;  /* 0xff8000008400780b */ /* 0x000fe20003f9d000 */
[----:B------:R-:W-:-:S02]  /*d950*/  FMUL.FTZ R2, R3, UR42 ;  /* 0x0000002a03027c20 */ /* 0x000fc40008410000 */
[----:B------:R-:W-:Y:S01]  /*d960*/  FADD.FTZ R4, R214, -R4 ;  /* 0x80000004d6047221 */ /* 0x000fe20000010000 */
[----:B------:R-:W-:Y:S02]  /*d970*/  FSEL R0, R0, RZ, P4 ;  /* 0x000000ff00007208 */ /* 0x000fe40002000000 */
[----:B------:R-:W-:Y:S01]  /*d980*/  FSEL R2, R2, RZ, P5 ;  /* 0x000000ff02027208 */ /* 0x000fe20002800000 */
[----:B------:R-:W-:Y:S02]  /*d990*/  FMUL.FTZ R4, R4, UR42 ;  /* 0x0000002a04047c20 */ /* 0x000fe40008410000 */
        /* <DEDUP_REMOVED lines=9> */
[----:B------:R1:W-:Y:S01]  /*da30*/  MUFU.EX2 R6, R4 ;  /* 0x0000000400067308 */ /* 0x0003e20000000800 */
[----:B------:R-:W-:Y:S01]  /*da40*/  FSETP.NEU.FTZ.AND P5, PT, R134, -INF , PT ;  /* 0xff8000008600780b */ /* 0x000fe20003fbd000 */
[----:B------:R-:W-:Y:S01]  /*da50*/  FFMA.FTZ R13, R13, UR42, -R2 ;  /* 0x0000002a0d0d7c23 */ /* 0x000fe20008010802 */
[----:B------:R-:W-:-:S02]  /*da60*/  ULOP3.LUT UR4, UR44, UR31, URZ, 0x3c, !UPT ;  /* 0x0000001f2c047292 */ /* 0x000fc4000f8e3c3f */
[----:B------:R-:W-:Y:S01]  /*da70*/  FSEL R0, R0, RZ, P5 ;  /* 0x000000ff00007208 */ /* 0x000fe20002800000 */
[--C-:B------:R-:W-:Y:S01]  /*da80*/  FFMA.FTZ R196, R177, UR42, -R2.reuse ;  /* 0x0000002ab1c47c23 */ /* 0x100fe20008010802 */
[--C-:B------:R-:W-:Y:S01]  /*da90*/  FFMA.FTZ R198, R174, UR42, -R2.reuse ;  /* 0x0000002aaec67c23 */ /* 0x100fe20008010802 */
[----:B------:R-:W2:Y:S01]  /*daa0*/  MUFU.EX2 R13, R13 ;  /* 0x0000000d000d7308 */ /* 0x000ea20000000800 */
[--C-:B------:R-:W-:Y:S01]  /*dab0*/  FFMA.FTZ R199, R137, UR42, -R2.reuse ;  /* 0x0000002a89c77c23 */ /* 0x100fe20008010802 */
[--C-:B------:R-:W-:Y:S01]  /*dac0*/  FFMA.FTZ R214, R27, UR42, -R2.reuse ;  /* 0x0000002a1bd67c23 */ /* 0x100fe20008010802 */
[--C-:B-1----:R-:W-:Y:S01]  /*dad0*/  FFMA.FTZ R4, R188, UR42, -R2.reuse ;  /* 0x0000002abc047c23 */ /* 0x102fe20008010802 */
[--C-:B------:R-:W-:Y:S01]  /*dae0*/  FFMA.FTZ R218, R24, UR42, -R2.reuse ;  /* 0x0000002a18da7c23 */ /* 0x100fe20008010802 */
[----:B------:R-:W-:Y:S01]  /*daf0*/  FFMA.FTZ R219, R18, UR42, -R2 ;  /* 0x0000002a12db7c23 */ /* 0x000fe20008010802 */
[--C-:B------:R-:W-:Y:S01]  /*db00*/  FFMA.FTZ R2, R15, UR42, -R0.reuse ;  /* 0x0000002a0f027c23 */ /* 0x100fe20008010800 */
[----:B------:R-:W-:-:S02]  /*db10*/  FFMA.FTZ R16, R191, UR42, -R0 ;  /* 0x0000002abf107c23 */ /* 0x000fc40008010800 */
[----:B------:R-:W1:Y:S01]  /*db20*/  MUFU.EX2 R4, R4 ;  /* 0x0000000400047308 */ /* 0x000e620000000800 */
[--C-:B------:R-:W-:Y:S01]  /*db30*/  FFMA.FTZ R136, R190, UR42, -R0.reuse ;  /* 0x0000002abe887c23 */ /* 0x100fe20008010800 */
[--C-:B------:R-:W-:Y:S01]  /*db40*/  FFMA.FTZ R137, R178, UR42, -R0.reuse ;  /* 0x0000002ab2897c23 */ /* 0x100fe20008010800 */
[--C-:B------:R-:W-:Y:S01]  /*db50*/  FFMA.FTZ R175, R175, UR42, -R0.reuse ;  /* 0x0000002aafaf7c23 */ /* 0x100fe20008010800 */
[--C-:B------:R-:W-:Y:S01]  /*db60*/  FFMA.FTZ R173, R173, UR42, -R0.reuse ;  /* 0x0000002aadad7c23 */ /* 0x100fe20008010800 */
[--C-:B------:R-:W-:Y:S01]  /*db70*/  FFMA.FTZ R174, R28, UR42, -R0.reuse ;  /* 0x0000002a1cae7c23 */ /* 0x100fe20008010800 */
[----:B------:R-:W-:Y:S01]  /*db80*/  FFMA.FTZ R176, R19, UR42, -R0 ;  /* 0x0000002a13b07c23 */ /* 0x000fe20008010800 */
[----:B--2---:R-:W-:Y:S01]  /*db90*/  FFMA.FTZ R247, R247, R6, R13 ;  /* 0x00000006f7f77223 */ /* 0x004fe2000001000d */
[----:B-1----:R-:W-:-:S03]  /*dba0*/  F2FP.F16.F32.PACK_AB R177, R4, R13 ;  /* 0x0000000d04b1723e */ /* 0x002fc600000000ff */
[----:B------:R-:W-:Y:S01]  /*dbb0*/  FADD.FTZ R247, R4, R247 ;  /* 0x000000f704f77221 */ /* 0x000fe20000010000 */
[----:B------:R-:W-:Y:S01]  /*dbc0*/  MUFU.EX2 R178, R182 ;  /* 0x000000b600b27308 */ /* 0x000fe20000000800 */
[----:B------:R-:W-:Y:S04]  /*dbd0*/  STL [R1+0x120], R210 ;  /* 0x000120d201007387 */ /* 0x000fe80000100800 */
[----:B------:R-:W-:Y:S01]  /*dbe0*/  STL [R1+0x11c], R209 ;  /* 0x00011cd101007387 */ /* 0x000fe20000100800 */
[----:B---3--:R-:W-:-:S05]  /*dbf0*/  LOP3.LUT R0, R223, UR4, RZ, 0x3c, !PT ;  /* 0x00000004df007c12 */ /* 0x008fca000f8e3cff */
[----:B------:R-:W-:-:S05]  /*dc00*/  IMAD.WIDE.U32 R190, R0, -0x326172a9, RZ ;  /* 0xcd9e8d5700be7825 */ /* 0x000fca00078e00ff */
[----:B----4-:R-:W-:Y:S02]  /*dc10*/  LOP3.LUT R24, R191, UR41, R224, 0x96, !PT ;  /* 0x00000029bf187c12 */ /* 0x010fe4000f8e96e0 */
[----:B------:R-:W-:-:S03]  /*dc20*/  LOP3.LUT R0, R237, UR40, R190, 0x96, !PT ;  /* 0x00000028ed007c12 */ /* 0x000fc6000f8e96be */
        /* <DEDUP_REMOVED lines=14> */
[----:B------:R1:W-:Y:S01]  /*dd10*/  MUFU.EX2 R15, R2 ;  /* 0x00000002000f7308 */ /* 0x0003e20000000800 */
[----:B------:R-:W-:-:S05]  /*dd20*/  FSEL R0, R134, RZ, P5 ;  /* 0x000000ff86007208 */ /* 0x000fca0002800000 */
[----:B------:R-:W-:Y:S01]  /*dd30*/  FADD.FTZ R0, R212, -R0 ;  /* 0x80000000d4007221 */ /* 0x000fe20000010000 */
[----:B-1----:R-:W-:-:S04]  /*dd40*/  LOP3.LUT R2, R5, UR24, R12, 0x96, !PT ;  /* 0x0000001805027c12 */ /* 0x002fc8000f8e960c */
[----:B------:R-:W-:-:S04]  /*dd50*/  LOP3.LUT R12, R2, 0xffff, RZ, 0xc0, !PT ;  /* 0x0000ffff020c7812 */ /* 0x000fc800078ec0ff */
[----:B------:R-:W-:Y:S01]  /*dd60*/  SHF.R.U32.HI R12, RZ, 0x8, R12 ;  /* 0x00000008ff0c7819 */ /* 0x000fe2000001160c */
[----:B------:R-:W-:-:S03]  /*dd70*/  FMUL.FTZ R0, R0, UR42 ;  /* 0x0000002a00007c20 */ /* 0x000fc60008410000 */
[----:B------:R-:W-:-:S04]  /*dd80*/  LOP3.LUT R12, R12, 0xffff, RZ, 0xc0, !PT ;  /* 0x0000ffff0c0c7812 */ /* 0x000fc800078ec0ff */
[----:B------:R-:W-:Y:S02]  /*dd90*/  ISETP.LE.U32.AND P5, PT, R12, UR15, PT ;  /* 0x0000000f0c007c0c */ /* 0x000fe4000bfa3070 */
[----:B------:R-:W-:Y:S01]  /*dda0*/  LOP3.LUT R12, R2, 0xff, RZ, 0xc0, !PT ;  /* 0x000000ff020c7812 */ /* 0x000fe200078ec0ff */
[----:B------:R-:W1:Y:S01]  /*ddb0*/  MUFU.EX2 R0, R0 ;  /* 0x0000000000007308 */ /* 0x000e620000000800 */
[----:B------:R-:W-:Y:S02]  /*ddc0*/  LOP3.LUT R18, R13, UR11, R14, 0x96, !PT ;  /* 0x0000000b0d127c12 */ /* 0x000fe4000f8e960e */
[----:B------:R-:W-:Y:S02]  /*ddd0*/  FSEL R13, R133, RZ, P1 ;  /* 0x000000ff850d7208 */ /* 0x000fe40000800000 */
[----:B------:R-:W-:Y:S02]  /*dde0*/  ISETP.LE.U32.AND P6, PT, R12, UR15, PT ;  /* 0x0000000f0c007c0c */ /* 0x000fe4000bfc3070 */
[--C-:B------:R-:W-:Y:S01]  /*ddf0*/  SHF.R.U32.HI R12, RZ, 0x18, R2.reuse ;  /* 0x00000018ff0c7819 */ /* 0x100fe20000011602 */
[----:B------:R-:W2:Y:S01]  /*de00*/  MUFU.EX2 R14, R16 ;  /* 0x00000010000e7308 */ /* 0x000ea20000000800 */
[----:B------:R-:W-:Y:S01]  /*de10*/  SHF.R.U32.HI R2, RZ, 0x10, R2 ;  /* 0x00000010ff027819 */ /* 0x000fe20000011602 */
[----:B------:R-:W-:Y:S01]  /*de20*/  FADD.FTZ R13, R232, -R13 ;  /* 0x8000000de80d7221 */ /* 0x000fe20000010000 */
[----:B------:R-:W-:-:S02]  /*de30*/  ISETP.LE.U32.AND P1, PT, R12, UR15, PT ;  /* 0x0000000f0c007c0c */ /* 0x000fc4000bf23070 */
[----:B------:R-:W-:Y:S01]  /*de40*/  LOP3.LUT R2, R2, 0xff, RZ, 0xc0, !PT ;  /* 0x000000ff02027812 */ /* 0x000fe200078ec0ff */
[----:B------:R-:W-:Y:S01]  /*de50*/  FMUL.FTZ R12, R13, UR42 ;  /* 0x0000002a0d0c7c20 */ /* 0x000fe20008410000 */
[----:B------:R-:W-:Y:S01]  /*de60*/  FSEL R13, R132, RZ, P4 ;  /* 0x000000ff840d7208 */ /* 0x000fe20002000000 */
[----:B------:R-:W3:Y:S01]  /*de70*/  MUFU.EX2 R16, R181 ;  /* 0x000000b500107308 */ /* 0x000ee20000000800 */
[----:B------:R-:W-:Y:S01]  /*de80*/  ISETP.LE.U32.AND P4, PT, R2, UR15, PT ;  /* 0x0000000f02007c0c */ /* 0x000fe2000bf83070 */
[----:B------:R4:W-:Y:S01]  /*de90*/  STL [R1+0x118], R208 ;  /* 0x000118d001007387 */ /* 0x0009e20000100800 */
[----:B-1----:R-:W-:-:S05]  /*dea0*/  FFMA.FTZ R227, R227, R0, R15 ;  /* 0x00000000e3e37223 */ /* 0x002fca000001000f */
[----:B------:R-:W1:Y:S01]  /*deb0*/  MUFU.EX2 R2, R12 ;  /* 0x0000000c00027308 */ /* 0x000e620000000800 */
[----:B------:R3:W-:Y:S01]  /*dec0*/  STL [R1+0x114], R207 ;  /* 0x000114cf01007387 */ /* 0x0007e20000100800 */
[----:B--2---:R-:W-:-:S03]  /*ded0*/  FADD.FTZ R27, R14, R227 ;  /* 0x000000e30e1b7221 */ /* 0x004fc60000010000 */
[----:B------:R-:W-:Y:S01]  /*dee0*/  STL [R1+0x110], R204 ;  /* 0x000110cc01007387 */ /* 0x000fe20000100800 */
[----:B------:R-:W-:-:S03]  /*def0*/  F2FP.F16.F32.PACK_AB R14, R14, R15 ;  /* 0x0000000f0e0e723e */ /* 0x000fc600000000ff */
[----:B------:R-:W-:Y:S04]  /*df00*/  STL [R1+0x10c], R202 ;  /* 0x00010cca01007387 */ /* 0x000fe80000100800 */
[----:B------:R2:W-:Y:S01]  /*df10*/  STL [R1+0x108], R200 ;  /* 0x000108c801007387 */ /* 0x0005e20000100800 */
[----:B------:R-:W-:-:S03]  /*df20*/  FMUL.FTZ R224, R148, R0 ;  /* 0x0000000094e07220 */ /* 0x000fc60000410000 */
[----:B------:R1:W-:Y:S01]  /*df30*/  STL [R1+0x104], R172 ;  /* 0x000104ac01007387 */ /* 0x0003e20000100800 */
[----:B------:R-:W-:-:S03]  /*df40*/  FMUL.FTZ R225, R149, R0 ;  /* 0x0000000095e17220 */ /* 0x000fc60000410000 */
[----:B------:R1:W-:Y:S01]  /*df50*/  STL [R1+0x100], R139 ;  /* 0x0001008b01007387 */ /* 0x0003e20000100800 */
[-C--:B------:R-:W-:Y:S01]  /*df60*/  FMUL.FTZ R152, R152, R0.reuse ;  /* 0x0000000098987220 */ /* 0x080fe20000410000 */
[-C--:B------:R-:W-:Y:S02]  /*df70*/  FMUL.FTZ R153, R153, R0.reuse ;  /* 0x0000000099997220 */ /* 0x080fe40000410000 */
[----:B------:R1:W-:Y:S01]  /*df80*/  STL [R1+0xfc], R138 ;  /* 0x0000fc8a01007387 */ /* 0x0003e20000100800 */
[-C--:B------:R-:W-:Y:S01]  /*df90*/  FMUL.FTZ R144, R144, R0.reuse ;  /* 0x0000000090907220 */ /* 0x080fe20000410000 */
[-C--:B------:R-:W-:Y:S01]  /*dfa0*/  FMUL.FTZ R145, R145, R0.reuse ;  /* 0x0000000091917220 */ /* 0x080fe20000410000 */
[-C--:B------:R-:W-:Y:S01]  /*dfb0*/  FMUL.FTZ R228, R140, R0.reuse ;  /* 0x000000008ce47220 */ /* 0x080fe20000410000 */
[----:B------:R1:W-:Y:S01]  /*dfc0*/  STL [R1+0xf8], R135 ;  /* 0x0000f88701007387 */ /* 0x0003e20000100800 */
        /* <DEDUP_REMOVED lines=8> */
[-C--:B----4-:R-:W-:Y:S01]  /*e050*/  FMUL.FTZ R208, R65, R0.reuse ;  /* 0x0000000041d07220 */ /* 0x090fe20000410000 */
[-C--:B------:R-:W-:Y:S01]  /*e060*/  FMUL.FTZ R209, R68, R0.reuse ;  /* 0x0000000044d17220 */ /* 0x080fe20000410000 */
[-C--:B---3--:R-:W-:Y:S01]  /*e070*/  FMUL.FTZ R207, R69, R0.reuse ;  /* 0x0000000045cf7220 */ /* 0x088fe20000410000 */
[-C--:B------:R-:W-:Y:S01]  /*e080*/  FMUL.FTZ R212, R80, R0.reuse ;  /* 0x0000000050d47220 */ /* 0x080fe20000410000 */
[-C--:B------:R-:W-:Y:S01]  /*e090*/  FMUL.FTZ R236, R81, R0.reuse ;  /* 0x0000000051ec7220 */ /* 0x080fe20000410000 */
[-C--:B------:R-:W-:Y:S01]  /*e0a0*/  FMUL.FTZ R84, R84, R0.reuse ;  /* 0x0000000054547220 */ /* 0x080fe20000410000 */
[-C--:B------:R-:W-:Y:S01]  /*e0b0*/  FMUL.FTZ R85, R85, R0.reuse ;  /* 0x0000000055557220 */ /* 0x080fe20000410000 */
[-C--:B--2---:R-:W-:Y:S01]  /*e0c0*/  FMUL.FTZ R200, R96, R0.reuse ;  /* 0x0000000060c87220 */ /* 0x084fe20000410000 */
        /* <DEDUP_REMOVED lines=9> */
[----:B------:R-:W-:-:S02]  /*e160*/  PRMT R21, R14, 0x7610, R21 ;  /* 0x000076100e157816 */ /* 0x000fc40000000015 */
[----:B------:R-:W-:Y:S01]  /*e170*/  F2FP.F16.F32.PACK_AB R0, R178, R16 ;  /* 0x00000010b200723e */ /* 0x000fe200000000ff */
[--C-:B------:R-:W-:Y:S01]  /*e180*/  FFMA.FTZ R15, R235, R2, R16.reuse ;  /* 0x00000002eb0f7223 */ /* 0x100fe20000010010 */
[----:B------:R-:W-:Y:S01]  /*e190*/  PRMT R16, R14, 0x7632, R16 ;  /* 0x000076320e107816 */ /* 0x000fe20000000010 */
[----:B------:R-:W-:Y:S01]  /*e1a0*/  @!P6 HADD2 R68, -R21.H0_H0, -RZ.H0_H0 ;  /* 0xa00000ff1544e230 */ /* 0x000fe20000000900 */
[C---:B------:R-:W-:Y:S02]  /*e1b0*/  PRMT R19, R0.reuse, 0x7610, R19 ;  /* 0x0000761000137816 */ /* 0x040fe40000000013 */
[----:B------:R-:W-:Y:S02]  /*e1c0*/  PRMT R17, R0, 0x7632, R17 ;  /* 0x0000763200117816 */ /* 0x000fe40000000011 */
[----:B------:R-:W-:Y:S01]  /*e1d0*/  LOP3.LUT R0, R4, 0xff, RZ, 0xc0, !PT ;  /* 0x000000ff04007812 */ /* 0x000fe200078ec0ff */
[----:B------:R-:W-:Y:S01]  /*e1e0*/  @!P4 HADD2 R64, -R19.H0_H0, -RZ.H0_H0 ;  /* 0xa00000ff1340c230 */ /* 0x000fe20000000900 */
[----:B------:R-:W-:-:S02]  /*e1f0*/  PRMT R80, R21, 0x5410, R16 ;  /* 0x0000541015507816 */ /* 0x000fc40000000010 */
[----:B------:R-:W-:Y:S02]  /*e200*/  @!P6 PRMT R21, R68, 0x5410, RZ ;  /* 0x000054104415e816 */ /* 0x000fe400000000ff */
[----:B------:R-:W-:Y:S02]  /*e210*/  ISETP.LE.U32.AND P6, PT, R0, UR15, PT ;  /* 0x0000000f00007c0c */ /* 0x000fe4000bfc3070 */
[----:B------:R-:W-:Y:S02]  /*e220*/  SHF.R.U32.HI R0, RZ, 0x18, R4 ;  /* 0x00000018ff007819 */ /* 0x000fe40000011604 */
[----:B------:R-:W-:Y:S02]  /*e230*/  LOP3.LUT R5, R4, 0xffff, RZ, 0xc0, !PT ;  /* 0x0000ffff04057812 */ /* 0x000fe400078ec0ff */
[----:B------:R-:W-:Y:S02]  /*e240*/  PRMT R69, R19, 0x5410, R17 ;  /* 0x0000541013457816 */ /* 0x000fe40000000011 */
[----:B------:R-:W-:-:S02]  /*e250*/  @!P4 PRMT R19, R64, 0x5410, RZ ;  /* 0x000054104013c816 */ /* 0x000fc400000000ff */
[----:B------:R-:W-:Y:S02]  /*e260*/  ISETP.LE.U32.AND P4, PT, R0, UR15, PT ;  /* 0x0000000f00007c0c */ /* 0x000fe4000bf83070 */
[----:B------:R-:W-:Y:S01]  /*e270*/  SHF.R.U32.HI R0, RZ, 0x8, R5 ;  /* 0x00000008ff007819 */ /* 0x000fe20000011605 */
[----:B------:R-:W-:Y:S01]  /*e280*/  FADD.FTZ R13, R215, -R13 ;  /* 0x8000000dd70d7221 */ /* 0x000fe20000010000 */
[----:B------:R-:W-:Y:S01]  /*e290*/  @!P1 HADD2 R49, -R17.H0_H0, -RZ.H0_H0 ;  /* 0xa00000ff11319230 */ /* 0x000fe20000000900 */
[----:B------:R-:W-:Y:S02]  /*e2a0*/  SHF.R.U32.HI R12, RZ, 0x10, R4 ;  /* 0x00000010ff0c7819 */ /* 0x000fe40000011604 */
[----:B------:R-:W-:Y:S01]  /*e2b0*/  LOP3.LUT R0, R0, 0xffff, RZ, 0xc0, !PT ;  /* 0x0000ffff00007812 */ /* 0x000fe200078ec0ff */
[----:B------:R-:W-:Y:S01]  /*e2c0*/  FMUL.FTZ R5, R13, UR42 ;  /* 0x0000002a0d057c20 */ /* 0x000fe20008410000 */
[----:B------:R-:W-:Y:S01]  /*e2d0*/  @!P5 HADD2 R65, -R16.H0_H0, -RZ.H0_H0 ;  /* 0xa00000ff1041d230 */ /* 0x000fe20000000900 */
[----:B------:R-:W-:-:S02]  /*e2e0*/  @!P1 PRMT R17, R49, 0x5410, RZ ;  /* 0x0000541031119816 */ /* 0x000fc400000000ff */
[----:B------:R-:W-:Y:S02]  /*e2f0*/  LOP3.LUT R4, R12, 0xff, RZ, 0xc0, !PT ;  /* 0x000000ff0c047812 */ /* 0x000fe400078ec0ff */
[----:B------:R-:W-:Y:S02]  /*e300*/  ISETP.LE.U32.AND P1, PT, R0, UR15, PT ;  /* 0x0000000f00007c0c */ /* 0x000fe4000bf23070 */
[----:B------:R-:W1:Y:S01]  /*e310*/  MUFU.EX2 R0, R5 ;  /* 0x0000000500007308 */ /* 0x000e620000000800 */
[----:B------:R-:W-:Y:S01]  /*e320*/  @!P5 PRMT R16, R65, 0x5410, RZ ;  /* 0x000054104110d816 */ /* 0x000fe200000000ff */
[----:B------:R-:W-:Y:S01]  /*e330*/  FMUL.FTZ R141, R67, R2 ;  /* 0x00000002438d7220 */ /* 0x000fe20000410000 */
[----:B------:R-:W-:-:S05]  /*e340*/  ISETP.LE.U32.AND P5, PT, R4, UR15, PT ;  /* 0x0000000f04007c0c */ /* 0x000fca000bfa3070 */
[----:B------:R-:W2:Y:S08]  /*e350*/  MUFU.EX2 R4, R136 ;  /* 0x0000008800047308 */ /* 0x000eb00000000800 */
[----:B------:R-:W3:Y:S01]  /*e360*/  MUFU.EX2 R67, R137 ;  /* 0x0000008900437308 */ /* 0x000ee20000000800 */
[----:B------:R-:W-:-:S07]  /*e370*/  FMUL.FTZ R246, R83, R2 ;  /* 0x0000000253f67220 */ /* 0x000fce0000410000 */
[----:B------:R-:W4:Y:S01]  /*e380*/  MUFU.EX2 R68, R179 ;  /* 0x000000b300447308 */ /* 0x000f220000000800 */
[----:B------:R-:W-:Y:S02]  /*e390*/  IMAD.MOV.U32 R64, RZ, RZ, R85 ;  /* 0x000000ffff407224 */ /* 0x000fe400078e0055 */
[----:B------:R-:W-:Y:S02]  /*e3a0*/  IMAD.MOV.U32 R83, RZ, RZ, R141 ;  /* 0x000000ffff537224 */ /* 0x000fe400078e008d */
[----:B-1----:R-:W-:Y:S01]  /*e3b0*/  FMUL.FTZ R141, R77, R0 ;  /* 0x000000004d8d7220 */ /* 0x002fe20000410000 */
[----:B------:R-:W-:Y:S02]  /*e3c0*/  IMAD.MOV.U32 R77, RZ, RZ, R148 ;  /* 0x000000ffff4d7224 */ /* 0x000fe400078e0094 */
        /* <DEDUP_REMOVED lines=39> */
[----:B--2---:R-:W-:Y:S01]  /*e640*/  FADD.FTZ R64, R4, R27 ;  /* 0x0000001b04407221 */ /* 0x004fe20000010000 */
[----:B---3--:R-:W-:Y:S01]  /*e650*/  F2FP.F16.F32.PACK_AB R2, R67, R4 ;  /* 0x000000044302723e */ /* 0x008fe200000000ff */
[----:B------:R-:W-:-:S04]  /*e660*/  IMAD.WIDE.U32 R4, R18, -0x2daee0ad, RZ ;  /* 0xd2511f5312047825 */ /* 0x000fc800078e00ff */
[-C--:B------:R-:W-:Y:S01]  /*e670*/  FMUL.FTZ R140, R76, R0.reuse ;  /* 0x000000004c8c7220 */ /* 0x080fe20000410000 */
[----:B------:R-:W-:Y:S01]  /*e680*/  MOV R76, R13 ;  /* 0x0000000d004c7202 */ /* 0x000fe20000000f00 */
[-C--:B----4-:R-:W-:Y:S01]  /*e690*/  FFMA.FTZ R14, R239, R0.reuse, R68 ;  /* 0x00000000ef0e7223 */ /* 0x090fe20000010044 */
[----:B------:R-:W-:Y:S01]  /*e6a0*/  IMAD.MOV.U32 R86, RZ, RZ, R100 ;  /* 0x000000ffff567224 */ /* 0x000fe200078e0064 */
[----:B------:R-:W-:Y:S01]  /*e6b0*/  MOV R87, R101 ;  /* 0x0000006500577202 */ /* 0x000fe20000000f00 */
        /* <DEDUP_REMOVED lines=33> */
[----:B------:R-:W-:Y:S01]  /*e8d0*/  LOP3.LUT R0, R5, UR28, R26, 0x96, !PT ;  /* 0x0000001c05007c12 */ /* 0x000fe2000f8e961a */
[----:B------:R-:W-:-:S02]  /*e8e0*/  IMAD.MOV.U32 R26, RZ, RZ, R114 ;  /* 0x000000ffff1a7224 */ /* 0x000fc400078e0072 */
[-C--:B------:R-:W-:Y:S01]  /*e8f0*/  FMUL.FTZ R114, R62, R6.reuse ;  /* 0x000000063e727220 */ /* 0x080fe20000410000 */
[----:B------:R-:W-:Y:S02]  /*e900*/  IMAD.MOV.U32 R130, RZ, RZ, R115 ;  /* 0x000000ffff827224 */ /* 0x000fe400078e0073 */
[-C--:B------:R-:W-:Y:S02]  /*e910*/  FMUL.FTZ R115, R63, R6.reuse ;  /* 0x000000063f737220 */ /* 0x080fe40000410000 */
[----:B------:R-:W2:Y:S01]  /*e920*/  LDL.LU.64 R62, [R1+0xb0] ;  /* 0x0000b000013e7983 */ /* 0x000ea20000300a00 */
[----:B------:R-:W-:Y:S02]  /*e930*/  IMAD.MOV.U32 R73, RZ, RZ, R119 ;  /* 0x000000ffff497224 */ /* 0x000fe400078e0077 */
[-C--:B------:R-:W-:Y:S01]  /*e940*/  FMUL.FTZ R119, R75, R6.reuse ;  /* 0x000000064b777220 */ /* 0x080fe20000410000 */
[----:B------:R-:W-:Y:S02]  /*e950*/  IMAD.MOV.U32 R72, RZ, RZ, R118 ;  /* 0x000000ffff487224 */ /* 0x000fe400078e0076 */
[----:B------:R-:W-:-:S02]  /*e960*/  FMUL.FTZ R118, R74, R6 ;  /* 0x000000064a767220 */ /* 0x000fc40000410000 */
[----:B------:R-:W3:Y:S01]  /*e970*/  LDL.LU.64 R74, [R1+0x10] ;  /* 0x00001000014a7983 */ /* 0x000ee20000300a00 */
[----:B------:R-:W-:Y:S01]  /*e980*/  MUFU.EX2 R65, R183 ;  /* 0x000000b700417308 */ /* 0x000fe20000000800 */
[----:B------:R-:W-:-:S07]  /*e990*/  PRMT R189, R2, 0x7632, R189 ;  /* 0x0000763202bd7816 */ /* 0x000fce00000000bd */
[----:B------:R-:W1:Y:S01]  /*e9a0*/  MUFU.EX2 R27, R184 ;  /* 0x000000b8001b7308 */ /* 0x000e620000000800 */
[----:B------:R-:W-:Y:S01]  /*e9b0*/  PRMT R18, R2, 0x7610, R18 ;  /* 0x0000761002127816 */ /* 0x000fe20000000012 */
[----:B------:R-:W-:Y:S01]  /*e9c0*/  @!P1 HADD2 R39, -R189.H0_H0, -RZ.H0_H0 ;  /* 0xa00000ffbd279230 */ /* 0x000fe20000000900 */
[----:B------:R-:W-:-:S03]  /*e9d0*/  LOP3.LUT R2, R0, 0xff, RZ, 0xc0, !PT ;  /* 0x000000ff00027812 */ /* 0x000fc600078ec0ff */
[----:B------:R-:W-:Y:S01]  /*e9e0*/  @!P6 HADD2 R11, -R18.H0_H0, -RZ.H0_H0 ;  /* 0xa00000ff120be230 */ /* 0x000fe20000000900 */
[----:B------:R-:W-:Y:S01]  /*e9f0*/  PRMT R61, R18, 0x5410, R189 ;  /* 0x00005410123d7816 */ /* 0x000fe200000000bd */
[----:B------:R-:W-:Y:S01]  /*ea00*/  IMAD.MOV.U32 R142, RZ, RZ, R135 ;  /* 0x000000ffff8e7224 */ /* 0x000fe200078e0087 */
[----:B------:R-:W-:Y:S01]  /*ea10*/  @!P1 PRMT R189, R39, 0x5410, RZ ;  /* 0x0000541027bd9816 */ /* 0x000fe200000000ff */
[----:B------:R-:W-:Y:S01]  /*ea20*/  MUFU.EX2 R135, R175 ;  /* 0x000000af00877308 */ /* 0x000fe20000000800 */
[----:B------:R-:W-:Y:S02]  /*ea30*/  MOV R39, R139 ;  /* 0x0000008b00277202 */ /* 0x000fe40000000f00 */
[----:B------:R-:W-:Y:S02]  /*ea40*/  @!P6 PRMT R18, R11, 0x5410, RZ ;  /* 0x000054100b12e816 */ /* 0x000fe400000000ff */
[----:B------:R-:W-:Y:S02]  /*ea50*/  ISETP.LE.U32.AND P6, PT, R2, UR15, PT ;  /* 0x0000000f02007c0c */ /* 0x000fe4000bfc3070 */
[----:B-1----:R-:W-:Y:S01]  /*ea60*/  F2FP.F16.F32.PACK_AB R11, R27, R65 ;  /* 0x000000411b0b723e */ /* 0x002fe200000000ff */
[----:B------:R-:W1:Y:S01]  /*ea70*/  MUFU.EX2 R139, R173 ;  /* 0x000000ad008b7308 */ /* 0x000e620000000800 */
[----:B------:R-:W-:Y:S01]  /*ea80*/  SHF.R.U32.HI R2, RZ, 0x18, R0 ;  /* 0x00000018ff027819 */ /* 0x000fe20000011600 */
[----:B------:R-:W-:Y:S01]  /*ea90*/  IMAD.MOV.U32 R82, RZ, RZ, R66 ;  /* 0x000000ffff527224 */ /* 0x000fe200078e0042 */
[----:B------:R-:W-:-:S02]  /*eaa0*/  MOV R151, R138 ;  /* 0x0000008a00977202 */ /* 0x000fc40000000f00 */
[----:B------:R-:W-:-:S03]  /*eab0*/  PRMT R188, R11, 0x7632, R188 ;  /* 0x000076320bbc7816 */ /* 0x000fc600000000bc */
[----:B------:R-:W-:Y:S01]  /*eac0*/  MUFU.EX2 R66, R185 ;  /* 0x000000b900427308 */ /* 0x000fe20000000800 */
[----:B------:R-:W-:Y:S02]  /*ead0*/  ISETP.LE.U32.AND P1, PT, R2, UR15, PT ;  /* 0x0000000f02007c0c */ /* 0x000fe4000bf23070 */
[----:B------:R-:W-:-:S05]  /*eae0*/  SHF.R.U32.HI R2, RZ, 0x10, R0 ;  /* 0x00000010ff027819 */ /* 0x000fca0000011600 */
[----:B------:R4:W4:Y:S01]  /*eaf0*/  MUFU.EX2 R138, R186 ;  /* 0x000000ba008a7308 */ /* 0x0009220000000800 */
[----:B------:R-:W-:Y:S01]  /*eb00*/  LOP3.LUT R0, R0, 0xffff, RZ, 0xc0, !PT ;  /* 0x0000ffff00007812 */ /* 0x000fe200078ec0ff */
[----:B------:R-:W-:Y:S01]  /*eb10*/  @!P4 HADD2 R40, -R188.H0_H0, -RZ.H0_H0 ;  /* 0xa00000ffbc28c230 */ /* 0x000fe20000000900 */
[----:B------:R-:W-:Y:S02]  /*eb20*/  PRMT R187, R11, 0x7610, R187 ;  /* 0x000076100bbb7816 */ /* 0x000fe400000000bb */
[----:B------:R-:W-:Y:S02]  /*eb30*/  LOP3.LUT R2, R2, 0xff, RZ, 0xc0, !PT ;  /* 0x000000ff02027812 */ /* 0x000fe400078ec0ff */
[----:B------:R-:W-:Y:S01]  /*eb40*/  SHF.R.U32.HI R0, RZ, 0x8, R0 ;  /* 0x00000008ff007819 */ /* 0x000fe20000011600 */
[----:B------:R-:W-:Y:S01]  /*eb50*/  @!P5 HADD2 R41, -R187.H0_H0, -RZ.H0_H0 ;  /* 0xa00000ffbb29d230 */ /* 0x000fe20000000900 */
[----:B------:R-:W-:Y:S02]  /*eb60*/  PRMT R60, R187, 0x5410, R188 ;  /* 0x00005410bb3c7816 */ /* 0x000fe400000000bc */
[----:B------:R-:W-:-:S02]  /*eb70*/  @!P4 PRMT R188, R40, 0x5410, RZ ;  /* 0x0000541028bcc816 */ /* 0x000fc400000000ff */
[----:B------:R-:W-:Y:S02]  /*eb80*/  ISETP.LE.U32.AND P4, PT, R2, UR15, PT ;  /* 0x0000000f02007c0c */ /* 0x000fe4000bf83070 */
[----:B------:R-:W-:Y:S02]  /*eb90*/  LOP3.LUT R0, R0, 0xffff, RZ, 0xc0, !PT ;  /* 0x0000ffff00007812 */ /* 0x000fe400078ec0ff */
[----:B-1----:R-:W-:Y:S01]  /*eba0*/  F2FP.F16.F32.PACK_AB R2, R139, R135 ;  /* 0x000000878b02723e */ /* 0x002fe200000000ff */
[----:B------:R-:W-:Y:S01]  /*ebb0*/  IMAD.MOV.U32 R150, RZ, RZ, R238 ;  /* 0x000000ffff967224 */ /* 0x000fe200078e00ee */
[----:B------:R-:W-:Y:S02]  /*ebc0*/  @!P5 PRMT R187, R41, 0x5410, RZ ;  /* 0x0000541029bbd816 */ /* 0x000fe400000000ff */
[----:B------:R-:W-:Y:S02]  /*ebd0*/  ISETP.LE.U32.AND P5, PT, R0, UR15, PT ;  /* 0x0000000f00007c0c */ /* 0x000fe4000bfa3070 */
[----:B----4-:R-:W-:-:S02]  /*ebe0*/  PRMT R186, R2, 0x7610, R186 ;  /* 0x0000761002ba7816 */ /* 0x010fc400000000ba */
[----:B------:R-:W-:Y:S01]  /*ebf0*/  F2FP.F16.F32.PACK_AB R0, R138, R66 ;  /* 0x000000428a00723e */ /* 0x000fe200000000ff */
[----:B------:R-:W-:Y:S02]  /*ec00*/  IMAD.MOV.U32 R238, RZ, RZ, R70 ;  /* 0x000000ffffee7224 */ /* 0x000fe400078e0046 */
        /* <DEDUP_REMOVED lines=34> */
[----:B------:R-:W-:Y:S01]  /*ee30*/  @!P6 HADD2 R10, -R186.H0_H0, -RZ.H0_H0 ;  /* 0xa00000ffba0ae230 */ /* 0x000fe20000000900 */
[----:B------:R-:W-:-:S02]  /*ee40*/  PRMT R185, R2, 0x7632, R185 ;  /* 0x0000763202b97816 */ /* 0x000fc400000000b9 */
[C---:B------:R-:W-:Y:S02]  /*ee50*/  PRMT R184, R0.reuse, 0x7610, R184 ;  /* 0x0000761000b87816 */ /* 0x040fe400000000b8 */
[----:B------:R-:W-:Y:S01]  /*ee60*/  PRMT R183, R0, 0x7632, R183 ;  /* 0x0000763200b77816 */ /* 0x000fe200000000b7 */
[----:B------:R-:W-:Y:S01]  /*ee70*/  IMAD.MOV.U32 R93, RZ, RZ, R13 ;  /* 0x000000ffff5d7224 */ /* 0x000fe200078e000d */
[----:B------:R-:W-:Y:S01]  /*ee80*/  LOP3.LUT R0, R4, 0xff, RZ, 0xc0, !PT ;  /* 0x000000ff04007812 */ /* 0x000fe200078ec0ff */
[----:B------:R-:W-:Y:S02]  /*ee90*/  @!P4 HADD2 R9, -R184.H0_H0, -RZ.H0_H0 ;  /* 0xa00000ffb809c230 */ /* 0x000fe40000000900 */
[----:B------:R-:W-:Y:S02]  /*eea0*/  @!P1 HADD2 R8, -R183.H0_H0, -RZ.H0_H0 ;  /* 0xa00000ffb7089230 */ /* 0x000fe40000000900 */
[----:B------:R-:W-:Y:S01]  /*eeb0*/  IMAD.MOV.U32 R11, RZ, RZ, R93 ;  /* 0x000000ffff0b7224 */ /* 0x000fe200078e005d */
[----:B------:R-:W-:Y:S01]  /*eec0*/  SHF.R.U32.HI R2, RZ, 0x10, R4 ;  /* 0x00000010ff027819 */ /* 0x000fe20000011604 */
[----:B------:R-:W-:Y:S01]  /*eed0*/  IMAD.MOV.U32 R93, RZ, RZ, R76 ;  /* 0x000000ffff5d7224 */ /* 0x000fe200078e004c */
[----:B------:R-:W-:Y:S01]  /*eee0*/  MOV R76, R49 ;  /* 0x00000031004c7202 */ /* 0x000fe20000000f00 */
[----:B------:R-:W-:Y:S01]  /*eef0*/  @!P5 HADD2 R7, -R185.H0_H0, -RZ.H0_H0 ;  /* 0xa00000ffb907d230 */ /* 0x000fe20000000900 */
[----:B------:R-:W-:-:S02]  /*ef00*/  PRMT R49, R184, 0x5410, R183 ;  /* 0x00005410b8317816 */ /* 0x000fc400000000b7 */
[----:B------:R-:W-:Y:S02]  /*ef10*/  @!P4 PRMT R184, R9, 0x5410, RZ ;  /* 0x0000541009b8c816 */ /* 0x000fe400000000ff */
[----:B------:R-:W-:Y:S02]  /*ef20*/  @!P1 PRMT R183, R8, 0x5410, RZ ;  /* 0x0000541008b79816 */ /* 0x000fe400000000ff */
[----:B------:R-:W-:Y:S02]  /*ef30*/  LOP3.LUT R2, R2, 0xff, RZ, 0xc0, !PT ;  /* 0x000000ff02027812 */ /* 0x000fe400078ec0ff */
[----:B------:R-:W-:Y:S01]  /*ef40*/  LOP3.LUT R5, R4, 0xffff, RZ, 0xc0, !PT ;  /* 0x0000ffff04057812 */ /* 0x000fe200078ec0ff */
[----:B------:R-:W-:Y:S01]  /*ef50*/  IMAD.MOV.U32 R79, RZ, RZ, R204 ;  /* 0x000000ffff4f7224 */ /* 0x000fe200078e00cc */
[----:B------:R-:W-:Y:S01]  /*ef60*/  MOV R94, R200 ;  /* 0x000000c8005e7202 */ /* 0x000fe20000000f00 */
[----:B------:R-:W-:Y:S01]  /*ef70*/  FADD.FTZ R13, R178, R15 ;  /* 0x0000000fb20d7221 */ /* 0x000fe20000010000 */
[----:B------:R-:W-:Y:S08]  /*ef80*/  MUFU.EX2 R200, R174 ;  /* 0x000000ae00c87308 */ /* 0x000ff00000000800 */
[----:B------:R-:W1:Y:S01]  /*ef90*/  MUFU.EX2 R204, R176 ;  /* 0x000000b000cc7308 */ /* 0x000e620000000800 */
[----:B------:R-:W-:-:S02]  /*efa0*/  IMAD.MOV.U32 R78, RZ, RZ, R130 ;  /* 0x000000ffff4e7224 */ /* 0x000fc400078e0082 */
[----:B------:R-:W-:Y:S02]  /*efb0*/  IMAD.MOV.U32 R95, RZ, RZ, R202 ;  /* 0x000000ffff5f7224 */ /* 0x000fe400078e00ca */
[----:B------:R-:W-:-:S03]  /*efc0*/  IMAD.MOV.U32 R130, RZ, RZ, R172 ;  /* 0x000000ffff827224 */ /* 0x000fc600078e00ac */
[----:B------:R-:W-:Y:S01]  /*efd0*/  MUFU.EX2 R172, R193 ;  /* 0x000000c100ac7308 */ /* 0x000fe20000000800 */
[----:B------:R-:W-:Y:S02]  /*efe0*/  IMAD.MOV.U32 R59, RZ, RZ, R77 ;  /* 0x000000ffff3b7224 */ /* 0x000fe400078e004d */
[----:B------:R-:W-:-:S05]  /*eff0*/  IMAD.MOV.U32 R77, RZ, RZ, R12 ;  /* 0x000000ffff4d7224 */ /* 0x000fca00078e000c */
[----:B------:R-:W4:Y:S08]  /*f000*/  MUFU.EX2 R202, R194 ;  /* 0x000000c200ca7308 */ /* 0x000f300000000800 */
[----:B------:R-:W4:Y:S01]  /*f010*/  MUFU.EX2 R12, R192 ;  /* 0x000000c0000c7308 */ /* 0x000f220000000800 */
[----:B--2---:R-:W-:Y:S01]  /*f020*/  LOP3.LUT R6, R191, UR41, R62, 0x96, !PT ;  /* 0x00000029bf067c12 */ /* 0x004fe2000f8e963e */
[----:B------:R-:W-:-:S02]  /*f030*/  IMAD.MOV.U32 R62, RZ, RZ, R92 ;  /* 0x000000ffff3e7224 */ /* 0x000fc400078e005c */
[----:B------:R-:W-:Y:S01]  /*f040*/  IMAD.MOV.U32 R92, RZ, RZ, R50 ;  /* 0x000000ffff5c7224 */ /* 0x000fe200078e0032 */
[----:B------:R-:W-:Y:S02]  /*f050*/  PRMT R50, R186, 0x5410, R185 ;  /* 0x00005410ba327816 */ /* 0x000fe400000000b9 */
[----:B------:R-:W-:Y:S02]  /*f060*/  @!P6 PRMT R186, R10, 0x5410, RZ ;  /* 0x000054100abae816 */ /* 0x000fe400000000ff */
[----:B------:R-:W-:Y:S02]  /*f070*/  ISETP.LE.U32.AND P6, PT, R0, UR15, PT ;  /* 0x0000000f00007c0c */ /* 0x000fe4000bfc3070 */
[----:B------:R-:W-:Y:S01]  /*f080*/  SHF.R.U32.HI R0, RZ, 0x18, R4 ;  /* 0x00000018ff007819 */ /* 0x000fe20000011604 */
[----:B------:R-:W-:-:S03]  /*f090*/  IMAD.WIDE.U32 R8, R6, -0x2daee0ad, RZ ;  /* 0xd2511f5306087825 */ /* 0x000fc600078e00ff */
[----:B------:R-:W-:Y:S02]  /*f0a0*/  ISETP.LE.U32.AND P1, PT, R0, UR15, PT ;  /* 0x0000000f00007c0c */ /* 0x000fe4000bf23070 */
[----:B------:R-:W-:Y:S02]  /*f0b0*/  LOP3.LUT R0, R245, UR40, R190, 0x96, !PT ;  /* 0x00000028f5007c12 */ /* 0x000fe4000f8e96be */
[----:B------:R-:W-:Y:S02]  /*f0c0*/  @!P5 PRMT R185, R7, 0x5410, RZ ;  /* 0x0000541007b9d816 */ /* 0x000fe400000000ff */
[----:B------:R-:W-:Y:S01]  /*f0d0*/  ISETP.LE.U32.AND P5, PT, R2, UR15, PT ;  /* 0x0000000f02007c0c */ /* 0x000fe2000bfa3070 */
[----:B------:R-:W-:Y:S01]  /*f0e0*/  IMAD.WIDE.U32 R6, R0, -0x2daee0ad, RZ ;  /* 0xd2511f5300067825 */ /* 0x000fe200078e00ff */
[----:B---3--:R-:W-:-:S03]  /*f0f0*/  LOP3.LUT R2, R9, UR39, R74, 0x96, !PT ;  /* 0x0000002709027c12 */ /* 0x008fc6000f8e964a */
[----:B------:R-:W-:Y:S01]  /*f100*/  IMAD.MOV.U32 R75, RZ, RZ, R11 ;  /* 0x000000ffff4b7224 */ /* 0x000fe200078e000b */
[----:B------:R-:W-:Y:S01]  /*f110*/  SHF.R.U32.HI R4, RZ, 0x8, R5 ;  /* 0x00000008ff047819 */ /* 0x000fe20000011605 */
[----:B------:R-:W-:Y:S01]  /*f120*/  IMAD.WIDE.U32 R10, R2, -0x326172a9, RZ ;  /* 0xcd9e8d57020a7825 */ /* 0x000fe200078e00ff */
[----:B------:R-:W-:Y:S02]  /*f130*/  LOP3.LUT R2, R7, UR33, R8, 0x96, !PT ;  /* 0x0000002107027c12 */ /* 0x000fe4000f8e9608 */
[----:B------:R-:W-:Y:S02]  /*f140*/  LOP3.LUT R0, R4, 0xffff, RZ, 0xc0, !PT ;  /* 0x0000ffff04007812 */ /* 0x000fe400078ec0ff */
[----:B------:R-:W-:Y:S01]  /*f150*/  LOP3.LUT R7, R11, UR38, R244, 0x96, !PT ;  /* 0x000000260b077c12 */ /* 0x000fe2000f8e96f4 */
[----:B------:R-:W-:-:S04]  /*f160*/  IMAD.WIDE.U32 R4, R2, -0x326172a9, RZ ;  /* 0xcd9e8d5702047825 */ /* 0x000fc800078e00ff */
[----:B------:R-:W-:Y:S01]  /*f170*/  FADD.FTZ R11, R65, R13 ;  /* 0x0000000d410b7221 */ /* 0x000fe20000010000 */
[----:B------:R-:W-:Y:S01]  /*f180*/  IMAD.WIDE.U32 R8, R7, -0x2daee0ad, RZ ;  /* 0xd2511f5307087825 */ /* 0x000fe200078e00ff */
[----:B------:R-:W-:-:S03]  /*f190*/  LOP3.LUT R2, R5, UR32, R10, 0x96, !PT ;  /* 0x0000002005027c12 */ /* 0x000fc6000f8e960a */
[----:B------:R-:W-:Y:S01]  /*f1a0*/  FADD.FTZ R27, R27, R11 ;  /* 0x0000000b1b1b7221 */ /* 0x000fe20000010000 */
[----:B------:R-:W-:Y:S02]  /*f1b0*/  ISETP.LE.U32.AND P4, PT, R0, UR15, PT ;  /* 0x0000000f00007c0c */ /* 0x000fe4000bf83070 */
[----:B------:R-:W-:Y:S01]  /*f1c0*/  LOP3.LUT R0, R9, UR29, R6, 0x96, !PT ;  /* 0x0000001d09007c12 */ /* 0x000fe2000f8e9606 */
[----:B------:R-:W-:-:S04]  /*f1d0*/  IMAD.WIDE.U32 R10, R2, -0x2daee0ad, RZ ;  /* 0xd2511f53020a7825 */ /* 0x000fc800078e00ff */
[----:B------:R-:W-:Y:S01]  /*f1e0*/  IMAD.WIDE.U32 R6, R0, -0x326172a9, RZ ;  /* 0xcd9e8d5700067825 */ /* 0x000fe200078e00ff */
[----:B------:R-:W-:Y:S02]  /*f1f0*/  LOP3.LUT R0, R11, UR10, R8, 0x96, !PT ;  /* 0x0000000a0b007c12 */ /* 0x000fe4000f8e9608 */
[----:B-1----:R-:W-:Y:S02]  /*f200*/  F2FP.F16.F32.PACK_AB R2, R204, R200 ;  /* 0x000000c8cc02723e */ /* 0x002fe400000000ff */
[----:B------:R-:W-:Y:S01]  /*f210*/  LOP3.LUT R7, R7, UR11, R4, 0x96, !PT ;  /* 0x0000000b07077c12 */ /* 0x000fe2000f8e9604 */
[----:B------:R-:W-:Y:S01]  /*f220*/  IMAD.WIDE.U32 R4, R0, -0x326172a9, RZ ;  /* 0xcd9e8d5700047825 */ /* 0x000fe200078e00ff */
[C---:B------:R-:W-:Y:S02]  /*f230*/  PRMT R182, R2.reuse, 0x7610, R182 ;  /* 0x0000761002b67816 */ /* 0x040fe400000000b6 */
[----:B------:R-:W-:Y:S02]  /*f240*/  PRMT R181, R2, 0x7632, R181 ;  /* 0x0000763202b57816 */ /* 0x000fe400000000b5 */
[----:B------:R-:W-:Y:S01]  /*f250*/  LOP3.LUT R0, R5, UR24, R6, 0x96, !PT ;  /* 0x0000001805007c12 */ /* 0x000fe2000f8e9606 */
[----:B------:R-:W-:-:S02]  /*f260*/  @!P6 HADD2 R28, -R182.H0_H0, -RZ.H0_H0 ;  /* 0xa00000ffb61ce230 */ /* 0x000fc40000000900 */
[----:B------:R-:W-:Y:S01]  /*f270*/  IMAD.MOV.U32 R74, RZ, RZ, R39 ;  /* 0x000000ffff4a7224 */ /* 0x000fe200078e0027 */
[----:B------:R-:W-:Y:S01]  /*f280*/  LOP3.LUT R2, R0, 0xff, RZ, 0xc0, !PT ;  /* 0x000000ff00027812 */ /* 0x000fe200078ec0ff */
[----:B------:R-:W-:Y:S01]  /*f290*/  @!P4 HADD2 R29, -R181.H0_H0, -RZ.H0_H0 ;  /* 0xa00000ffb51dc230 */ /* 0x000fe20000000900 */
[----:B------:R-:W-:Y:S02]  /*f2a0*/  PRMT R39, R182, 0x5410, R181 ;  /* 0x00005410b6277816 */ /* 0x000fe400000000b5 */
[----:B------:R-:W-:Y:S02]  /*f2b0*/  @!P6 PRMT R182, R28, 0x5410, RZ ;  /* 0x000054101cb6e816 */ /* 0x000fe400000000ff */
[----:B------:R-:W-:Y:S02]  /*f2c0*/  ISETP.LE.U32.AND P6, PT, R2, UR15, PT ;  /* 0x0000000f02007c0c */ /* 0x000fe4000bfc3070 */
[----:B------:R-:W-:Y:S02]  /*f2d0*/  SHF.R.U32.HI R2, RZ, 0x18, R0 ;  /* 0x00000018ff027819 */ /* 0x000fe40000011600 */
[----:B----4-:R-:W-:-:S02]  /*f2e0*/  F2FP.F16.F32.PACK_AB R6, R202, R172 ;  /* 0x000000acca06723e */ /* 0x010fc400000000ff */
[----:B------:R-:W-:Y:S02]  /*f2f0*/  @!P4 PRMT R181, R29, 0x5410, RZ ;  /* 0x000054101db5c816 */ /* 0x000fe400000000ff */
[----:B------:R-:W-:Y:S02]  /*f300*/  ISETP.LE.U32.AND P4, PT, R2, UR15, PT ;  /* 0x0000000f02007c0c */ /* 0x000fe4000bf83070 */
[----:B------:R-:W-:Y:S02]  /*f310*/  SHF.R.U32.HI R2, RZ, 0x10, R0 ;  /* 0x00000010ff027819 */ /* 0x000fe40000011600 */
[----:B------:R-:W-:Y:S02]  /*f320*/  LOP3.LUT R0, R0, 0xffff, RZ, 0xc0, !PT ;  /* 0x0000ffff00007812 */ /* 0x000fe400078ec0ff */
[C---:B------:R-:W-:Y:S02]  /*f330*/  PRMT R180, R6.reuse, 0x7610, R180 ;  /* 0x0000761006b47816 */ /* 0x040fe400000000b4 */
[----:B------:R-:W-:-:S02]  /*f340*/  PRMT R179, R6, 0x7632, R179 ;  /* 0x0000763206b37816 */ /* 0x000fc400000000b3 */
[C---:B------:R-:W-:Y:S01]  /*f350*/  F2FP.F16.F32.PACK_AB R9, R12.reuse, R68 ;  /* 0x000000440c09723e */ /* 0x040fe200000000ff */
[----:B------:R-:W-:Y:S01]  /*f360*/  IMAD.MOV.U32 R63, RZ, RZ, R26 ;  /* 0x000000ffff3f7224 */ /* 0x000fe200078e001a */
[----:B------:R-:W-:Y:S01]  /*f370*/  SHF.R.U32.HI R0, RZ, 0x8, R0 ;  /* 0x00000008ff007819 */ /* 0x000fe20000011600 */
[----:B------:R-:W-:Y:S01]  /*f380*/  FADD.FTZ R26, R12, R14 ;  /* 0x0000000e0c1a7221 */ /* 0x000fe20000010000 */
[----:B------:R-:W-:Y:S01]  /*f390*/  @!P5 HADD2 R36, -R180.H0_H0, -RZ.H0_H0 ;  /* 0xa00000ffb424d230 */ /* 0x000fe20000000900 */
[----:B------:R-:W-:Y:S01]  /*f3a0*/  PRMT R12, R9, 0x7610, R12 ;  /* 0x00007610090c7816 */ /* 0x000fe2000000000c */
[----:B------:R-:W-:Y:S01]  /*f3b0*/  @!P1 HADD2 R37, -R179.H0_H0, -RZ.H0_H0 ;  /* 0xa00000ffb3259230 */ /* 0x000fe20000000900 */
[----:B------:R-:W-:Y:S01]  /*f3c0*/  LOP3.LUT R2, R2, 0xff, RZ, 0xc0, !PT ;  /* 0x000000ff02027812 */ /* 0x000fe200078ec0ff */
[----:B------:R-:W-:Y:S01]  /*f3d0*/  IMAD.MOV.U32 R244, RZ, RZ, R40 ;  /* 0x000000fffff47224 */ /* 0x000fe200078e0028 */
[----:B------:R-:W-:Y:S01]  /*f3e0*/  LOP3.LUT R0, R0, 0xffff, RZ, 0xc0, !PT ;  /* 0x0000ffff00007812 */ /* 0x000fe200078ec0ff */
[----:B------:R-:W-:Y:S01]  /*f3f0*/  @!P6 HADD2 R38, -R12.H0_H0, -RZ.H0_H0 ;  /* 0xa00000ff0c26e230 */ /* 0x000fe20000000900 */
[----:B------:R-:W-:-:S02]  /*f400*/  PRMT R40, R180, 0x5410, R179 ;  /* 0x00005410b4287816 */ /* 0x000fc400000000b3 */
[----:B------:R-:W-:Y:S02]  /*f410*/  @!P5 PRMT R180, R36, 0x5410, RZ ;  /* 0x0000541024b4d816 */ /* 0x000fe400000000ff */
[----:B------:R-:W-:Y:S02]  /*f420*/  @!P1 PRMT R179, R37, 0x5410, RZ ;  /* 0x0000541025b39816 */ /* 0x000fe400000000ff */
[----:B------:R-:W-:Y:S02]  /*f430*/  PRMT R15, R9, 0x7632, R15 ;  /* 0x00007632090f7816 */ /* 0x000fe4000000000f */
[----:B------:R-:W-:Y:S02]  /*f440*/  ISETP.LE.U32.AND P5, PT, R2, UR15, PT ;  /* 0x0000000f02007c0c */ /* 0x000fe4000bfa3070 */
[----:B------:R-:W-:Y:S01]  /*f450*/  ISETP.LE.U32.AND P1, PT, R0, UR15, PT ;  /* 0x0000000f00007c0c */ /* 0x000fe2000bf23070 */
[----:B------:R-:W-:Y:S01]  /*f460*/  IMAD.MOV.U32 R245, RZ, RZ, R41 ;  /* 0x000000fffff57224 */ /* 0x000fe200078e0029 */
[----:B------:R-:W-:-:S02]  /*f470*/  LOP3.LUT R0, R4, 0xff, RZ, 0xc0, !PT ;  /* 0x000000ff04007812 */ /* 0x000fc400078ec0ff */
[----:B------:R-:W-:Y:S02]  /*f480*/  PRMT R41, R12, 0x5410, R15 ;  /* 0x000054100c297816 */ /* 0x000fe4000000000f */
[----:B------:R-:W-:Y:S02]  /*f490*/  @!P6 PRMT R12, R38, 0x5410, RZ ;  /* 0x00005410260ce816 */ /* 0x000fe400000000ff */
[----:B------:R-:W-:Y:S02]  /*f4a0*/  ISETP.LE.U32.AND P6, PT, R0, UR15, PT ;  /* 0x0000000f00007c0c */ /* 0x000fe4000bfc3070 */
[----:B------:R-:W-:Y:S01]  /*f4b0*/  LOP3.LUT R0, R4, 0xffff, RZ, 0xc0, !PT ;  /* 0x0000ffff04007812 */ /* 0x000fe200078ec0ff */
[----:B------:R-:W1:Y:S01]  /*f4c0*/  MUFU.EX2 R6, R195 ;  /* 0x000000c300067308 */ /* 0x000e620000000800 */
[----:B------:R-:W-:Y:S02]  /*f4d0*/  PRMT R14, R177, 0x7610, R14 ;  /* 0x00007610b10e7816 */ /* 0x000fe4000000000e */
[----:B------:R-:W-:-:S05]  /*f4e0*/  SHF.R.U32.HI R0, RZ, 0x8, R0 ;  /* 0x00000008ff007819 */ /* 0x000fca0000011600 */
[----:B------:R-:W2:Y:S01]  /*f4f0*/  MUFU.EX2 R8, R197 ;  /* 0x000000c500087308 */ /* 0x000ea20000000800 */
[----:B------:R-:W-:Y:S01]  /*f500*/  @!P5 HADD2 R43, -R14.H0_H0, -RZ.H0_H0 ;  /* 0xa00000ff0e2bd230 */ /* 0x000fe20000000900 */
[----:B------:R-:W-:Y:S02]  /*f510*/  PRMT R13, R177, 0x7632, R13 ;  /* 0x00007632b10d7816 */ /* 0x000fe4000000000d */
[----:B------:R-:W-:Y:S02]  /*f520*/  LOP3.LUT R2, R0, 0xffff, RZ, 0xc0, !PT ;  /* 0x0000ffff00027812 */ /* 0x000fe400078ec0ff */
[--C-:B------:R-:W-:Y:S02]  /*f530*/  SHF.R.U32.HI R0, RZ, 0x18, R4.reuse ;  /* 0x00000018ff007819 */ /* 0x100fe40000011604 */
[----:B------:R-:W-:Y:S01]  /*f540*/  SHF.R.U32.HI R5, RZ, 0x10, R4 ;  /* 0x00000010ff057819 */ /* 0x000fe20000011604 */
[----:B------:R-:W-:Y:S01]  /*f550*/  @!P1 HADD2 R42, -R15.H0_H0, -RZ.H0_H0 ;  /* 0xa00000ff0f2a9230 */ /* 0x000fe20000000900 */
[----:B------:R-:W-:Y:S01]  /*f560*/  PRMT R38, R14, 0x5410, R13 ;  /* 0x000054100e267816 */ /* 0x000fe2000000000d */
[----:B------:R-:W-:Y:S01]  /*f570*/  @!P4 HADD2 R44, -R13.H0_H0, -RZ.H0_H0 ;  /* 0xa00000ff0d2cc230 */ /* 0x000fe20000000900 */
[----:B------:R-:W-:-:S02]  /*f580*/  @!P5 PRMT R14, R43, 0x5410, RZ ;  /* 0x000054102b0ed816 */ /* 0x000fc400000000ff */
[----:B------:R-:W-:Y:S02]  /*f590*/  ISETP.LE.U32.AND P5, PT, R0, UR15, PT ;  /* 0x0000000f00007c0c */ /* 0x000fe4000bfa3070 */
[----:B------:R-:W-:Y:S02]  /*f5a0*/  LOP3.LUT R0, R5, 0xff, RZ, 0xc0, !PT ;  /* 0x000000ff05007812 */ /* 0x000fe400078ec0ff */
[----:B------:R-:W-:Y:S02]  /*f5b0*/  @!P1 PRMT R15, R42, 0x5410, RZ ;  /* 0x000054102a0f9816 */ /* 0x000fe400000000ff */
[----:B------:R-:W-:Y:S02]  /*f5c0*/  @!P4 PRMT R13, R44, 0x5410, RZ ;  /* 0x000054102c0dc816 */ /* 0x000fe400000000ff */
[----:B------:R-:W-:Y:S01]  /*f5d0*/  ISETP.LE.U32.AND P1, PT, R2, UR15, PT ;  /* 0x0000000f02007c0c */ /* 0x000fe2000bf23070 */
[----:B-1----:R-:W-:Y:S01]  /*f5e0*/  FADD.FTZ R2, R6, R26 ;  /* 0x0000001a06027221 */ /* 0x002fe20000010000 */
[----:B------:R-:W-:Y:S01]  /*f5f0*/  ISETP.LE.U32.AND P4, PT, R0, UR15, PT ;  /* 0x0000000f00007c0c */ /* 0x000fe2000bf83070 */
[----:B------:R-:W-:Y:S01]  /*f600*/  MUFU.EX2 R9, R198 ;  /* 0x000000c600097308 */ /* 0x000fe20000000800 */
[----:B--2---:R-:W-:Y:S01]  /*f610*/  F2FP.F16.F32.PACK_AB R0, R8, R6 ;  /* 0x000000060800723e */ /* 0x004fe200000000ff */
[----:B------:R-:W-:-:S06]  /*f620*/  IMAD.WIDE.U32 R4, R7, -0x2daee0ad, RZ ;  /* 0xd2511f5307047825 */ /* 0x000fcc00078e00ff */
[----:B------:R-:W1:Y:S01]  /*f630*/  MUFU.EX2 R6, R196 ;  /* 0x000000c400067308 */ /* 0x000e620000000800 */
[C---:B------:R-:W-:Y:S02]  /*f640*/  PRMT R178, R0.reuse, 0x7610, R178 ;  /* 0x0000761000b27816 */ /* 0x040fe400000000b2 */
[----:B------:R-:W-:Y:S02]  /*f650*/  PRMT R177, R0, 0x7632, R177 ;  /* 0x0000763200b17816 */ /* 0x000fe400000000b1 */
[----:B------:R-:W-:Y:S01]  /*f660*/  LOP3.LUT R0, R5, UR28, R10, 0x96, !PT ;  /* 0x0000001c05007c12 */ /* 0x000fe2000f8e960a */
[----:B------:R-:W-:Y:S02]  /*f670*/  @!P6 HADD2 R46, -R178.H0_H0, -RZ.H0_H0 ;  /* 0xa00000ffb22ee230 */ /* 0x000fe40000000900 */
[----:B------:R-:W-:Y:S01]  /*f680*/  FADD.FTZ R8, R8, R2 ;  /* 0x0000000208087221 */ /* 0x000fe20000010000 */
[----:B------:R-:W-:Y:S02]  /*f690*/  LOP3.LUT R2, R0, 0xff, RZ, 0xc0, !PT ;  /* 0x000000ff00027812 */ /* 0x000fe400078ec0ff */
[----:B------:R-:W-:Y:S01]  /*f6a0*/  PRMT R37, R178, 0x5410, R177 ;  /* 0x00005410b2257816 */ /* 0x000fe200000000b1 */
[----:B------:R-:W-:Y:S01]  /*f6b0*/  MUFU.EX2 R11, R217 ;  /* 0x000000d9000b7308 */ /* 0x000fe20000000800 */
[----:B------:R-:W-:-:S02]  /*f6c0*/  @!P6 PRMT R178, R46, 0x5410, RZ ;  /* 0x000054102eb2e816 */ /* 0x000fc400000000ff */
[----:B------:R-:W-:-:S05]  /*f6d0*/  ISETP.LE.U32.AND P6, PT, R2, UR15, PT ;  /* 0x0000000f02007c0c */ /* 0x000fca000bfc3070 */
[----:B------:R-:W2:Y:S01]  /*f6e0*/  MUFU.EX2 R197, R216 ;  /* 0x000000d800c57308 */ /* 0x000ea20000000800 */
[----:B-1----:R-:W-:Y:S01]  /*f6f0*/  F2FP.F16.F32.PACK_AB R2, R9, R6 ;  /* 0x000000060902723e */ /* 0x002fe200000000ff */
[----:B------:R-:W-:-:S06]  /*f700*/  FADD.FTZ R7, R6, R247 ;  /* 0x000000f706077221 */ /* 0x000fcc0000010000 */
[----:B------:R-:W-:Y:S01]  /*f710*/  MUFU.EX2 R196, R214 ;  /* 0x000000d600c47308 */ /* 0x000fe20000000800 */
[C---:B------:R-:W-:Y:S01]  /*f720*/  PRMT R176, R2.reuse, 0x7610, R176 ;  /* 0x0000761002b07816 */ /* 0x040fe200000000b0 */
[----:B------:R-:W-:Y:S01]  /*f730*/  IMAD.MOV.U32 R44, RZ, RZ, R244 ;  /* 0x000000ffff2c7224 */ /* 0x000fe200078e00f4 */
[----:B------:R-:W-:Y:S01]  /*f740*/  PRMT R175, R2, 0x7632, R175 ;  /* 0x0000763202af7816 */ /* 0x000fe200000000af */
[----:B------:R-:W-:Y:S01]  /*f750*/  @!P1 HADD2 R45, -R177.H0_H0, -RZ.H0_H0 ;  /* 0xa00000ffb12d9230 */ /* 0x000fe20000000900 */
[----:B------:R-:W-:-:S03]  /*f760*/  SHF.R.U32.HI R2, RZ, 0x10, R0 ;  /* 0x00000010ff027819 */ /* 0x000fc60000011600 */
[----:B------:R-:W1:Y:S01]  /*f770*/  MUFU.EX2 R10, R199 ;  /* 0x000000c7000a7308 */ /* 0x000e620000000800 */
[----:B------:R-:W-:Y:S01]  /*f780*/  SHF.R.U32.HI R6, RZ, 0x18, R0 ;  /* 0x00000018ff067819 */ /* 0x000fe20000011600 */
[----:B------:R-:W-:Y:S01]  /*f790*/  @!P4 HADD2 R47, -R176.H0_H0, -RZ.H0_H0 ;  /* 0xa00000ffb02fc230 */ /* 0x000fe20000000900 */
[----:B------:R-:W-:Y:S01]  /*f7a0*/  LOP3.LUT R0, R0, 0xffff, RZ, 0xc0, !PT ;  /* 0x0000ffff00007812 */ /* 0x000fe200078ec0ff */
[----:B------:R-:W-:Y:S01]  /*f7b0*/  IMAD.MOV.U32 R192, RZ, RZ, R79 ;  /* 0x000000ffffc07224 */ /* 0x000fe200078e004f */
[----:B------:R-:W-:Y:S01]  /*f7c0*/  LOP3.LUT R2, R2, 0xff, RZ, 0xc0, !PT ;  /* 0x000000ff02027812 */ /* 0x000fe200078ec0ff */
[----:B------:R-:W-:Y:S01]  /*f7d0*/  UIADD3 UR4, UR31, -0x4498517b, URZ ;  /* 0xbb67ae851f047890 */ /* 0x000fe2000fffe03f */
[----:B------:R-:W-:Y:S01]  /*f7e0*/  PRMT R36, R176, 0x5410, R175 ;  /* 0x00005410b0247816 */ /* 0x000fe200000000af */
[----:B------:R-:W-:Y:S01]  /*f7f0*/  IMAD.MOV.U32 R195, RZ, RZ, R239 ;  /* 0x000000ffffc37224 */ /* 0x000fe200078e00ef */
[----:B------:R-:W-:Y:S01]  /*f800*/  SHF.R.U32.HI R0, RZ, 0x8, R0 ;  /* 0x00000008ff007819 */ /* 0x000fe20000011600 */
[----:B------:R-:W-:Y:S01]  /*f810*/  @!P5 HADD2 R48, -R175.H0_H0, -RZ.H0_H0 ;  /* 0xa00000ffaf30d230 */ /* 0x000fe20000000900 */
[----:B------:R-:W-:Y:S01]  /*f820*/  @!P4 PRMT R176, R47, 0x5410, RZ ;  /* 0x000054102fb0c816 */ /* 0x000fe200000000ff */
[----:B------:R-:W3:Y:S01]  /*f830*/  LDL R46, [R1+0xd4] ;  /* 0x0000d400012e7983 */ /* 0x000ee20000100800 */
[----:B------:R-:W-:-:S02]  /*f840*/  ISETP.LE.U32.AND P4, PT, R2, UR15, PT ;  /* 0x0000000f02007c0c */ /* 0x000fc4000bf83070 */
[----:B--2---:R-:W-:Y:S02]  /*f850*/  F2FP.F16.F32.PACK_AB R2, R197, R11 ;  /* 0x0000000bc502723e */ /* 0x004fe400000000ff */
[----:B------:R-:W-:Y:S02]  /*f860*/  LOP3.LUT R0, R0, 0xffff, RZ, 0xc0, !PT ;  /* 0x0000ffff00007812 */ /* 0x000fe400078ec0ff */
[----:B------:R-:W-:Y:S02]  /*f870*/  @!P5 PRMT R175, R48, 0x5410, RZ ;  /* 0x0000541030afd816 */ /* 0x000fe400000000ff */
[----:B------:R-:W-:Y:S02]  /*f880*/  PRMT R174, R2, 0x7610, R174 ;  /* 0x0000761002ae7816 */ /* 0x000fe400000000ae */
[----:B------:R-:W-:Y:S02]  /*f890*/  ISETP.LE.U32.AND P5, PT, R0, UR15, PT ;  /* 0x0000000f00007c0c */ /* 0x000fe4000bfa3070 */
[----:B-1----:R-:W-:-:S02]  /*f8a0*/  F2FP.F16.F32.PACK_AB R0, R196, R10 ;  /* 0x0000000ac400723e */ /* 0x002fc400000000ff */
[----:B------:R-:W-:Y:S01]  /*f8b0*/  MOV R244, R78 ;  /* 0x0000004e00f47202 */ /* 0x000fe20000000f00 */
[----:B------:R-:W-:Y:S01]  /*f8c0*/  @!P6 HADD2 R54, -R174.H0_H0, -RZ.H0_H0 ;  /* 0xa00000ffae36e230 */ /* 0x000fe20000000900 */
[----:B------:R-:W-:Y:S01]  /*f8d0*/  MOV R78, R252 ;  /* 0x000000fc004e7202 */ /* 0x000fe20000000f00 */
[----:B------:R-:W-:Y:S01]  /*f8e0*/  MUFU.EX2 R247, R219 ;  /* 0x000000db00f77308 */ /* 0x000fe20000000800 */
[----:B------:R-:W-:Y:S01]  /*f8f0*/  PRMT R173, R2, 0x7632, R173 ;  /* 0x0000763202ad7816 */ /* 0x000fe200000000ad */
[----:B------:R-:W-:Y:S01]  /*f900*/  IMAD.MOV.U32 R79, RZ, RZ, R75 ;  /* 0x000000ffff4f7224 */ /* 0x000fe200078e004b */
[C---:B------:R-:W-:Y:S01]  /*f910*/  PRMT R137, R0.reuse, 0x7610, R137 ;  /* 0x0000761000897816 */ /* 0x040fe20000000089 */
[----:B------:R-:W-:Y:S01]  /*f920*/  IMAD.MOV.U32 R75, RZ, RZ, R246 ;  /* 0x000000ffff4b7224 */ /* 0x000fe200078e00f6 */
[----:B------:R-:W-:-:S03]  /*f930*/  PRMT R136, R0, 0x7632, R136 ;  /* 0x0000763200887816 */ /* 0x000fc60000000088 */
[----:B------:R-:W1:Y:S01]  /*f940*/  MUFU.EX2 R252, R218 ;  /* 0x000000da00fc7308 */ /* 0x000e620000000800 */
[----:B------:R-:W-:Y:S01]  /*f950*/  LOP3.LUT R0, R4, 0xff, RZ, 0xc0, !PT ;  /* 0x000000ff04007812 */ /* 0x000fe200078ec0ff */
[----:B------:R-:W-:Y:S01]  /*f960*/  FADD.FTZ R246, R67, R64 ;  /* 0x0000004043f67221 */ /* 0x000fe20000010000 */
[----:B------:R-:W-:Y:S02]  /*f970*/  PRMT R64, R174, 0x5410, R173 ;  /* 0x00005410ae407816 */ /* 0x000fe400000000ad */
[----:B------:R-:W-:Y:S02]  /*f980*/  LOP3.LUT R2, R4, 0xffff, RZ, 0xc0, !PT ;  /* 0x0000ffff04027812 */ /* 0x000fe400078ec0ff */
[----:B------:R-:W-:Y:S02]  /*f990*/  @!P1 PRMT R177, R45, 0x5410, RZ ;  /* 0x000054102db19816 */ /* 0x000fe400000000ff */
[----:B------:R-:W-:Y:S02]  /*f9a0*/  @!P6 PRMT R174, R54, 0x5410, RZ ;  /* 0x0000541036aee816 */ /* 0x000fe400000000ff */
[----:B------:R-:W-:-:S02]  /*f9b0*/  ISETP.LE.U32.AND P1, PT, R6, UR15, PT ;  /* 0x0000000f06007c0c */ /* 0x000fc4000bf23070 */
[----:B------:R-:W-:Y:S02]  /*f9c0*/  ISETP.LE.U32.AND P6, PT, R0, UR15, PT ;  /* 0x0000000f00007c0c */ /* 0x000fe4000bfc3070 */
[--C-:B------:R-:W-:Y:S02]  /*f9d0*/  SHF.R.U32.HI R6, RZ, 0x18, R4.reuse ;  /* 0x00000018ff067819 */ /* 0x100fe40000011604 */
[----:B------:R-:W-:Y:S02]  /*f9e0*/  SHF.R.U32.HI R0, RZ, 0x10, R4 ;  /* 0x00000010ff007819 */ /* 0x000fe40000011604 */
[----:B------:R-:W-:Y:S01]  /*f9f0*/  SHF.R.U32.HI R4, RZ, 0x8, R2 ;  /* 0x00000008ff047819 */ /* 0x000fe20000011602 */
[----:B------:R-:W-:Y:S01]  /*fa00*/  @!P5 HADD2 R53, -R173.H0_H0, -RZ.H0_H0 ;  /* 0xa00000ffad35d230 */ /* 0x000fe20000000900 */
[----:B------:R-:W-:Y:S02]  /*fa10*/  LOP3.LUT R2, R0, 0xff, RZ, 0xc0, !PT ;  /* 0x000000ff00027812 */ /* 0x000fe400078ec0ff */
[----:B------:R-:W-:-:S02]  /*fa20*/  LOP3.LUT R0, R4, 0xffff, RZ, 0xc0, !PT ;  /* 0x0000ffff04007812 */ /* 0x000fc400078ec0ff */
[----:B------:R-:W-:Y:S01]  /*fa30*/  @!P5 PRMT R173, R53, 0x5410, RZ ;  /* 0x0000541035add816 */ /* 0x000fe200000000ff */
[----:B------:R-:W-:Y:S01]  /*fa40*/  IMAD.MOV.U32 R45, RZ, RZ, R245 ;  /* 0x000000ffff2d7224 */ /* 0x000fe200078e00f5 */
[----:B------:R-:W-:Y:S01]  /*fa50*/  ISETP.LE.U32.AND P5, PT, R0, UR15, PT ;  /* 0x0000000f00007c0c */ /* 0x000fe2000bfa3070 */
[----:B------:R-:W-:Y:S01]  /*fa60*/  IMAD.MOV.U32 R245, RZ, RZ, R74 ;  /* 0x000000fffff57224 */ /* 0x000fe200078e004a */
[----:B-1----:R-:W-:Y:S01]  /*fa70*/  F2FP.F16.F32.PACK_AB R0, R247, R252 ;  /* 0x000000fcf700723e */ /* 0x002fe200000000ff */
[----:B------:R-:W-:-:S03]  /*fa80*/  FADD.FTZ R239, R66, R27 ;  /* 0x0000001b42ef7221 */ /* 0x000fc60000010000 */
[C---:B------:R-:W-:Y:S02]  /*fa90*/  PRMT R27, R0.reuse, 0x7610, R27 ;  /* 0x00007610001b7816 */ /* 0x040fe4000000001b */
[----:B------:R-:W-:Y:S02]  /*faa0*/  PRMT R26, R0, 0x7632, R26 ;  /* 0x00007632001a7816 */ /* 0x000fe4000000001a */
[----:B------:R-:W-:Y:S01]  /*fab0*/  LOP3.LUT R0, R195, UR4, R44, 0x96, !PT ;  /* 0x00000004c3007c12 */ /* 0x000fe2000f8e962c */
[----:B------:R-:W-:Y:S02]  /*fac0*/  IMAD.MOV.U32 R195, RZ, RZ, R245 ;  /* 0x000000ffffc37224 */ /* 0x000fe400078e00f5 */
[----:B------:R-:W2:Y:S01]  /*fad0*/  LDL R245, [R1+0xc8] ;  /* 0x0000c80001f57983 */ /* 0x000ea20000100800 */
[----:B------:R-:W-:Y:S08]  /*fae0*/  MUFU.EX2 R198, R221 ;  /* 0x000000dd00c67308 */ /* 0x000ff00000000800 */
[----:B------:R-:W1:Y:S01]  /*faf0*/  MUFU.EX2 R199, R220 ;  /* 0x000000dc00c77308 */ /* 0x000e620000000800 */
[----:B------:R-:W-:-:S02]  /*fb00*/  @!P4 HADD2 R52, -R137.H0_H0, -RZ.H0_H0 ;  /* 0xa00000ff8934c230 */ /* 0x000fc40000000900 */
[----:B------:R-:W-:Y:S02]  /*fb10*/  IMAD.MOV.U32 R194, RZ, RZ, R238 ;  /* 0x000000ffffc27224 */ /* 0x000fe400078e00ee */
[----:B------:R-:W-:Y:S02]  /*fb20*/  IMAD.MOV.U32 R68, RZ, RZ, R63 ;  /* 0x000000ffff447224 */ /* 0x000fe400078e003f */
[----:B------:R-:W-:Y:S02]  /*fb30*/  @!P1 HADD2 R51, -R136.H0_H0, -RZ.H0_H0 ;  /* 0xa00000ff88339230 */ /* 0x000fe40000000900 */
[----:B------:R-:W-:Y:S01]  /*fb40*/  IMAD.MOV.U32 R63, RZ, RZ, R62 ;  /* 0x000000ffff3f7224 */ /* 0x000fe200078e003e */
[----:B------:R-:W-:Y:S01]  /*fb50*/  PRMT R65, R137, 0x5410, R136 ;  /* 0x0000541089417816 */ /* 0x000fe20000000088 */
[----:B------:R-:W-:Y:S01]  /*fb60*/  IMAD.MOV.U32 R62, RZ, RZ, R215 ;  /* 0x000000ffff3e7224 */ /* 0x000fe200078e00d7 */
[----:B------:R-:W-:Y:S01]  /*fb70*/  @!P4 PRMT R137, R52, 0x5410, RZ ;  /* 0x000054103489c816 */ /* 0x000fe200000000ff */
[----:B------:R-:W-:-:S04]  /*fb80*/  IMAD.WIDE.U32 R214, R0, -0x326172a9, RZ ;  /* 0xcd9e8d5700d67825 */ /* 0x000fc800078e00ff */
[----:B------:R-:W-:Y:S01]  /*fb90*/  FADD.FTZ R7, R9, R7 ;  /* 0x0000000709077221 */ /* 0x000fe20000010000 */
[----:B------:R-:W-:Y:S02]  /*fba0*/  ISETP.LE.U32.AND P4, PT, R2, UR15, PT ;  /* 0x0000000f02007c0c */ /* 0x000fe4000bf83070 */
[----:B------:R-:W-:Y:S01]  /*fbb0*/  LOP3.LUT R0, R25, UR39, R194, 0x96, !PT ;  /* 0x0000002719007c12 */ /* 0x000fe2000f8e96c2 */
[----:B------:R-:W-:Y:S01]  /*fbc0*/  IMAD.MOV.U32 R74, RZ, RZ, R212 ;  /* 0x000000ffff4a7224 */ /* 0x000fe200078e00d4 */
[----:B-1----:R-:W-:Y:S01]  /*fbd0*/  F2FP.F16.F32.PACK_AB R2, R199, R198 ;  /* 0x000000c6c702723e */ /* 0x002fe200000000ff */
[----:B------:R-:W-:Y:S01]  /*fbe0*/  FADD.FTZ R212, R10, R7 ;  /* 0x000000070ad47221 */ /* 0x000fe20000010000 */
[----:B------:R-:W-:Y:S02]  /*fbf0*/  @!P1 PRMT R136, R51, 0x5410, RZ ;  /* 0x0000541033889816 */ /* 0x000fe400000000ff */
[----:B------:R-:W-:Y:S01]  /*fc00*/  ISETP.LE.U32.AND P1, PT, R6, UR15, PT ;  /* 0x0000000f06007c0c */ /* 0x000fe2000bf23070 */
[----:B------:R-:W-:Y:S01]  /*fc10*/  IMAD.WIDE.U32 R6, R0, -0x326172a9, RZ ;  /* 0xcd9e8d5700067825 */ /* 0x000fe200078e00ff */
[----:B------:R-:W-:-:S02]  /*fc20*/  PRMT R29, R2, 0x7610, R29 ;  /* 0x00007610021d7816 */ /* 0x000fc4000000001d */
[----:B------:R-:W-:Y:S02]  /*fc30*/  PRMT R28, R2, 0x7632, R28 ;  /* 0x00007632021c7816 */ /* 0x000fe4000000001c */
[----:B------:R-:W-:Y:S01]  /*fc40*/  LOP3.LUT R2, R215, UR40, R190, 0x96, !PT ;  /* 0x00000028d7027c12 */ /* 0x000fe2000f8e96be */
[----:B------:R-:W-:Y:S01]  /*fc50*/  FADD.FTZ R238, R11, R8 ;  /* 0x000000080bee7221 */ /* 0x000fe20000010000 */
        /* <DEDUP_REMOVED lines=18> */
[----:B------:R-:W-:Y:S01]  /*fd80*/  LOP3.LUT R2, R6, 0xff, RZ, 0xc0, !PT ;  /* 0x000000ff06027812 */ /* 0x000fe200078ec0ff */
[----:B------:R1:W-:Y:S03]  /*fd90*/  STG.E.U16 desc[UR26][R22.64+-0x7e], R16 ;  /* 0xffff821016007986 */ /* 0x0003e6000c10151a */
[----:B------:R-:W-:Y:S02]  /*fda0*/  PRMT R11, R2, 0x5410, R5 ;  /* 0x00005410020b7816 */ /* 0x000fe40000000005 */
[----:B------:R-:W-:Y:S02]  /*fdb0*/  LOP3.LUT R2, R0, 0xffff, RZ, 0xc0, !PT ;  /* 0x0000ffff00027812 */ /* 0x000fe400078ec0ff */
[----:B------:R-:W-:Y:S02]  /*fdc0*/  SHF.R.U32.HI R6, RZ, 0x18, R0 ;  /* 0x00000018ff067819 */ /* 0x000fe40000011600 */
[----:B-1----:R-:W-:-:S02]  /*fdd0*/  PRMT R16, R7, 0x5410, R4 ;  /* 0x0000541007107816 */ /* 0x002fc40000000004 */
[----:B------:R-:W-:Y:S02]  /*fde0*/  SHF.R.U32.HI R4, RZ, 0x8, R2 ;  /* 0x00000008ff047819 */ /* 0x000fe40000011602 */
[----:B------:R-:W-:-:S04]  /*fdf0*/  LOP3.LUT R2, R0, 0xff, RZ, 0xc0, !PT ;  /* 0x000000ff00027812 */ /* 0x000fc800078ec0ff */
[----:B------:R-:W-:Y:S01]  /*fe00*/  PRMT R9, R2, 0x5410, R4 ;  /* 0x0000541002097816 */ /* 0x000fe20000000004 */
[----:B------:R-:W-:Y:S01]  /*fe10*/  IMAD.WIDE.U32 R4, R8, -0x2daee0ad, RZ ;  /* 0xd2511f5308047825 */ /* 0x000fe200078e00ff */
[----:B------:R-:W-:-:S04]  /*fe20*/  SHF.R.U32.HI R2, RZ, 0x10, R0 ;  /* 0x00000010ff027819 */ /* 0x000fc80000011600 */
[----:B------:R-:W-:Y:S02]  /*fe30*/  LOP3.LUT R2, R2, 0xff, RZ, 0xc0, !PT ;  /* 0x000000ff02027812 */ /* 0x000fe400078ec0ff */
[----:B------:R-:W-:Y:S02]  /*fe40*/  LOP3.LUT R0, R5, UR28, R10, 0x96, !PT ;  /* 0x0000001c05007c12 */ /* 0x000fe4000f8e960a */
[----:B------:R-:W-:Y:S02]  /*fe50*/  PRMT R7, R2, 0x5410, R6 ;  /* 0x0000541002077816 */ /* 0x000fe40000000006 */
[----:B------:R-:W-:Y:S01]  /*fe60*/  LOP3.LUT R2, R0, 0xffff, RZ, 0xc0, !PT ;  /* 0x0000ffff00027812 */ /* 0x000fe200078ec0ff */
[----:B------:R-:W-:Y:S03]  /*fe70*/  STG.E.U16 desc[UR26][R22.64+-0x80], R21 ;  /* 0xffff801516007986 */ /* 0x000fe6000c10151a */
[----:B------:R-:W-:-:S02]  /*fe80*/  SHF.R.U32.HI R6, RZ, 0x8, R2 ;  /* 0x00000008ff067819 */ /* 0x000fc40000011602 */
[----:B------:R-:W-:Y:S01]  /*fe90*/  LOP3.LUT R2, R0, 0xff, RZ, 0xc0, !PT ;  /* 0x000000ff00027812 */ /* 0x000fe200078ec0ff */
[----:B------:R-:W-:Y:S04]  /*fea0*/  STG.E.U16 desc[UR26][R34.64+-0x80], R19 ;  /* 0xffff801322007986 */ /* 0x000fe8000c10151a */
[----:B------:R-:W-:Y:S04]  /*feb0*/  STG.E.U16 desc[UR26][R34.64+-0x7e], R17 ;  /* 0xffff821122007986 */ /* 0x000fe8000c10151a */
[----:B------:R1:W-:Y:S02]  /*fec0*/  STG.E.U16 desc[UR26][R32.64+-0x80], R12 ;  /* 0xffff800c20007986 */ /* 0x0003e4000c10151a */
[----:B-1----:R-:W-:-:S02]  /*fed0*/  PRMT R12, R2, 0x5410, R6 ;  /* 0x00005410020c7816 */ /* 0x002fc40000000006 */
        /* <DEDUP_REMOVED lines=14> */
[----:B------:R-:W-:Y:S01]  /*ffc0*/  HSET2.LE.AND R0, R11, R20, PT ;  /* 0x000000140b007233 */ /* 0x000fe20003803000 */
[----:B------:R-:W-:-:S04]  /*ffd0*/  IMAD.MOV.U32 R194, RZ, RZ, R68 ;  /* 0x000000ffffc27224 */ /* 0x000fc800078e0044 */
[----:B------:R-:W-:Y:S02]  /*ffe0*/  LOP3.LUT R11, R0, R60, RZ, 0xc0, !PT ;  /* 0x0000003c000b7212 */ /* 0x000fe400078ec0ff */
[----:B------:R-:W-:Y:S01]  /*fff0*/  HSET2.LE.AND R0, R5, R20, PT ;  /* 0x0000001405007233 */ /* 0x000fe20003803000 */
[----:B------:R-:W-:-:S04]  /*10000*/  IMAD.MOV.U32 R68, RZ, RZ, R130 ;  /* 0x000000ffff447224 */ /* 0x000fc800078e0082 */
[----:B------:R-:W-:Y:S01]  /*10010*/  LOP3.LUT R130, R0, R39, RZ, 0xc0, !PT ;  /* 0x0000002700827212 */ /* 0x000fe200078ec0ff */
[----:B------:R-:W-:Y:S01]  /*10020*/  IMAD.MOV.U32 R193, RZ, RZ, R244 ;  /* 0x000000ffffc17224 */ /* 0x000fe200078e00f4 */
[--C-:B------:R-:W-:Y:S01]  /*10030*/  HSET2.LE.AND R4, R7, R20.reuse, PT ;  /* 0x0000001407047233 */ /* 0x100fe20003803000 */
[----:B------:R-:W-:Y:S01]  /*10040*/  STG.E.U16 desc[UR26][R32.64+-0x7e], R15 ;  /* 0xffff820f20007986 */ /* 0x000fe2000c10151a */
[----:B------:R-:W-:-:S03]  /*10050*/  HSET2.LE.AND R2, R9, R20, PT ;  /* 0x0000001409027233 */ /* 0x000fc60003803000 */
[----:B------:R-:W-:Y:S01]  /*10060*/  LOP3.LUT R9, R4, R69, RZ, 0xc0, !PT ;  /* 0x0000004504097212 */ /* 0x000fe200078ec0ff */
[----:B------:R1:W-:Y:S01]  /*10070*/  STG.E.U16 desc[UR26][R30.64+-0x7e], R13 ;  /* 0xffff820d1e007986 */ /* 0x0003e2000c10151a */
[--C-:B------:R-:W-:Y:S01]  /*10080*/  HSET2.LE.AND R4, R12, R20.reuse, PT ;  /* 0x000000140c047233 */ /* 0x100fe20003803000 */
[----:B------:R-:W-:Y:S01]  /*10090*/  IMAD.MOV.U32 R43, RZ, RZ, R95 ;  /* 0x000000ffff2b7224 */ /* 0x000fe200078e005f */
[----:B------:R-:W-:Y:S02]  /*100a0*/  MOV R42, R192 ;  /* 0x000000c0002a7202 */ /* 0x000fe40000000f00 */
[----:B------:R-:W-:Y:S02]  /*100b0*/  LOP3.LUT R8, R2, R80, RZ, 0xc0, !PT ;  /* 0x0000005002087212 */ /* 0x000fe400078ec0ff */
[----:B------:R-:W-:Y:S01]  /*100c0*/  HSET2.LE.AND R2, R6, R20, PT ;  /* 0x0000001406027233 */ /* 0x000fe20003803000 */
[----:B------:R-:W-:-:S04]  /*100d0*/  IMAD.MOV.U32 R192, RZ, RZ, R129 ;  /* 0x000000ffffc07224 */ /* 0x000fc800078e0081 */
[----:B------:R-:W-:Y:S01]  /*100e0*/  LOP3.LUT R129, R2, R49, RZ, 0xc0, !PT ;  /* 0x0000003102817212 */ /* 0x000fe200078ec0ff */
[----:B------:R-:W-:Y:S01]  /*100f0*/  IMAD.MOV.U32 R95, RZ, RZ, R128 ;  /* 0x000000ffff5f7224 */ /* 0x000fe200078e0080 */
[----:B------:R-:W-:Y:S01]  /*10100*/  LOP3.LUT R128, R4, R50, RZ, 0xc0, !PT ;  /* 0x0000003204807212 */ /* 0x000fe200078ec0ff */
[----:B--2---:R-:W-:-:S04]  /*10110*/  VIADD R0, R245, 0x4 ;  /* 0x00000004f5007836 */ /* 0x004fc80000000000 */
[----:B------:R-:W-:-:S05]  /*10120*/  IMAD.WIDE.U32 R244, R0, -0x326172a9, RZ ;  /* 0xcd9e8d5700f47825 */ /* 0x000fca00078e00ff */
[----:B---3--:R-:W-:-:S05]  /*10130*/  LOP3.LUT R0, R245, R46, RZ, 0x3c, !PT ;  /* 0x0000002ef5007212 */ /* 0x008fca00078e3cff */
[----:B-1----:R-:W-:Y:S01]  /*10140*/  IMAD.WIDE.U32 R12, R0, -0x2daee0ad, RZ ;  /* 0xd2511f53000c7825 */ /* 0x002fe200078e00ff */
[----:B------:R-:W-:-:S04]  /*10150*/  MOV R46, R42 ;  /* 0x0000002a002e7202 */ /* 0x000fc80000000f00 */
[----:B------:R-:W-:Y:S01]  /*10160*/  LOP3.LUT R0, R13, UR4, R44, 0x96, !PT ;  /* 0x000000040d007c12 */ /* 0x000fe2000f8e962c */
[----:B------:R-:W-:Y:S02]  /*10170*/  IMAD.MOV.U32 R44, RZ, RZ, R43 ;  /* 0x000000ffff2c7224 */ /* 0x000fe400078e002b */
[----:B------:R-:W-:Y:S02]  /*10180*/  IMAD.MOV.U32 R43, RZ, RZ, R195 ;  /* 0x000000ffff2b7224 */ /* 0x000fe400078e00c3 */
[----:B------:R-:W-:Y:S02]  /*10190*/  IMAD.MOV.U32 R42, RZ, RZ, R194 ;  /* 0x000000ffff2a7224 */ /* 0x000fe400078e00c2 */
[----:B------:R-:W-:Y:S02]  /*101a0*/  IMAD.MOV.U32 R195, RZ, RZ, R193 ;  /* 0x000000ffffc37224 */ /* 0x000fe400078e00c1 */
[----:B------:R-:W-:Y:S02]  /*101b0*/  IMAD.MOV.U32 R194, RZ, RZ, R79 ;  /* 0x000000ffffc27224 */ /* 0x000fe400078e004f */
[----:B------:R-:W-:-:S02]  /*101c0*/  IMAD.MOV.U32 R79, RZ, RZ, R236 ;  /* 0x000000ffff4f7224 */ /* 0x000fc400078e00ec */
[----:B------:R-:W-:Y:S02]  /*101d0*/  IMAD.MOV.U32 R193, RZ, RZ, R237 ;  /* 0x000000ffffc17224 */ /* 0x000fe400078e00ed */
[----:B------:R-:W-:Y:S01]  /*101e0*/  IMAD.WIDE.U32 R236, R0, -0x326172a9, RZ ;  /* 0xcd9e8d5700ec7825 */ /* 0x000fe200078e00ff */
[----:B------:R-:W-:-:S04]  /*101f0*/  LOP3.LUT R2, R191, UR41, R244, 0x96, !PT ;  /* 0x00000029bf027c12 */ /* 0x000fc8000f8e96f4 */
[----:B------:R-:W-:Y:S01]  /*10200*/  LOP3.LUT R0, R237, UR40, R190, 0x96, !PT ;  /* 0x00000028ed007c12 */ /* 0x000fe2000f8e96be */
[----:B------:R-:W-:-:S04]  /*10210*/  IMAD.WIDE.U32 R4, R2, -0x2daee0ad, RZ ;  /* 0xd2511f5302047825 */ /* 0x000fc800078e00ff */
[----:B------:R-:W-:Y:S01]  /*10220*/  IMAD.WIDE.U32 R6, R0, -0x2daee0ad, RZ ;  /* 0xd2511f5300067825 */ /* 0x000fe200078e00ff */
[----:B------:R-:W-:-:S04]  /*10230*/  LOP3.LUT R2, R5, UR39, R12, 0x96, !PT ;  /* 0x0000002705027c12 */ /* 0x000fc8000f8e960c */
[----:B------:R-:W-:Y:S01]  /*10240*/  LOP3.LUT R0, R7, UR33, R4, 0x96, !PT ;  /* 0x0000002107007c12 */ /* 0x000fe2000f8e9604 */
[----:B------:R1:W-:Y:S01]  /*10250*/  STL.64 [R1+0x20], R12 ;  /* 0x0000200c01007387 */ /* 0x0003e20000100a00 */
[----:B------:R-:W-:-:S04]  /*10260*/  IMAD.WIDE.U32 R4, R2, -0x326172a9, RZ ;  /* 0xcd9e8d5702047825 */ /* 0x000fc800078e00ff */
[----:B-1----:R-:W-:Y:S01]  /*10270*/  IMAD.WIDE.U32 R12, R0, -0x326172a9, RZ ;  /* 0xcd9e8d57000c7825 */ /* 0x002fe200078e00ff */
[----:B------:R-:W-:-:S04]  /*10280*/  LOP3.LUT R0, R5, UR38, R236, 0x96, !PT ;  /* 0x0000002605007c12 */ /* 0x000fc8000f8e96ec */
[----:B------:R-:W-:Y:S01]  /*10290*/  LOP3.LUT R2, R13, UR32, R4, 0x96, !PT ;  /* 0x000000200d027c12 */ /* 0x000fe2000f8e9604 */
[----:B------:R-:W-:-:S04]  /*102a0*/  IMAD.WIDE.U32 R4, R0, -0x2daee0ad, RZ ;  /* 0xd2511f5300047825 */ /* 0x000fc800078e00ff */
[----:B------:R-:W-:Y:S01]  /*102b0*/  IMAD.WIDE.U32 R24, R2, -0x2daee0ad, RZ ;  /* 0xd2511f5302187825 */ /* 0x000fe200078e00ff */
[----:B------:R-:W-:-:S04]  /*102c0*/  LOP3.LUT R6, R5, UR29, R6, 0x96, !PT ;  /* 0x0000001d05067c12 */ /* 0x000fc8000f8e9606 */
[----:B------:R-:W-:Y:S01]  /*102d0*/  LOP3.LUT R2, R25, UR10, R4, 0x96, !PT ;  /* 0x0000000a19027c12 */ /* 0x000fe2000f8e9604 */
[----:B------:R-:W-:Y:S01]  /*102e0*/  IMAD.WIDE.U32 R6, R6, -0x326172a9, RZ ;  /* 0xcd9e8d5706067825 */ /* 0x000fe200078e00ff */
[----:B------:R-:W-:-:S03]  /*102f0*/  HSET2.LE.AND R0, R17, R20, PT ;  /* 0x0000001411007233 */ /* 0x000fc60003803000 */
[----:B------:R-:W-:-:S04]  /*10300*/  IMAD.WIDE.U32 R4, R2, -0x326172a9, RZ ;  /* 0xcd9e8d5702047825 */ /* 0x000fc800078e00ff */
[----:B------:R-:W-:Y:S01]  /*10310*/  IMAD.MOV.U32 R17, RZ, RZ, R131 ;  /* 0x000000ffff117224 */ /* 0x000fe200078e0083 */
[----:B------:R-:W-:Y:S02]  /*10320*/  LOP3.LUT R131, R0, R40, RZ, 0xc0, !PT ;  /* 0x0000002800837212 */ /* 0x000fe400078ec0ff */
[----:B------:R-:W-:Y:S02]  /*10330*/  LOP3.LUT R0, R5, UR24, R6, 0x96, !PT ;  /* 0x0000001805007c12 */ /* 0x000fe4000f8e9606 */
[C---:B------:R-:W-:Y:S02]  /*10340*/  LOP3.LUT R2, R4.reuse, 0xffff, RZ, 0xc0, !PT ;  /* 0x0000ffff04027812 */ /* 0x040fe400078ec0ff */
[----:B------:R-:W-:Y:S02]  /*10350*/  SHF.R.U32.HI R5, RZ, 0x10, R4 ;  /* 0x00000010ff057819 */ /* 0x000fe40000011604 */
[----:B------:R-:W-:Y:S02]  /*10360*/  LOP3.LUT R21, R7, UR11, R12, 0x96, !PT ;  /* 0x0000000b07157c12 */ /* 0x000fe4000f8e960c */
[----:B------:R-:W-:-:S02]  /*10370*/  LOP3.LUT R7, R4, 0xff, RZ, 0xc0, !PT ;  /* 0x000000ff04077812 */ /* 0x000fc400078ec0ff */
[----:B------:R-:W-:Y:S02]  /*10380*/  SHF.R.U32.HI R6, RZ, 0x18, R4 ;  /* 0x00000018ff067819 */ /* 0x000fe40000011604 */
[----:B------:R-:W-:Y:S01]  /*10390*/  SHF.R.U32.HI R4, RZ, 0x8, R2 ;  /* 0x00000008ff047819 */ /* 0x000fe20000011602 */
[----:B------:R-:W-:Y:S01]  /*103a0*/  STG.E.U16 desc[UR26][R30.64+-0x80], R14 ;  /* 0xffff800e1e007986 */ /* 0x000fe2000c10151a */
[----:B------:R-:W-:-:S03]  /*103b0*/  LOP3.LUT R2, R5, 0xff, RZ, 0xc0, !PT ;  /* 0x000000ff05027812 */ /* 0x000fc600078ec0ff */
[----:B------:R-:W1:Y:S01]  /*103c0*/  LDSM.16.MT88.4 R12, [R201+0xa000] ;  /* 0x00a00000c90c783b */ /* 0x000e620000004200 */
        /* <DEDUP_REMOVED lines=15> */
[----:B------:R-:W-:Y:S02]  /*104c0*/  LOP3.LUT R7, R2, R36, RZ, 0xc0, !PT ;  /* 0x0000002402077212 */ /* 0x000fe400078ec0ff */
[----:B------:R-:W-:Y:S02]  /*104d0*/  LOP3.LUT R4, R4, R41, RZ, 0xc0, !PT ;  /* 0x0000002904047212 */ /* 0x000fe400078ec0ff */
[----:B------:R-:W-:Y:S01]  /*104e0*/  LOP3.LUT R5, R0, R38, RZ, 0xc0, !PT ;  /* 0x0000002600057212 */ /* 0x000fe200078ec0ff */
[-C--:B-1----:R-:W-:Y:S06]  /*104f0*/  HMMA.16816.F32 R152, R8, R12.reuse, R152 ;  /* 0x0000000c0898723c */ /* 0x082fec0000001898 */
[C---:B------:R-:W-:Y:S06]  /*10500*/  HMMA.16816.F32 R168, R4.reuse, R12, R168 ;  /* 0x0000000c04a8723c */ /* 0x040fec00000018a8 */
[-C--:B------:R-:W-:Y:S06]  /*10510*/  HMMA.16816.F32 R164, R4, R14.reuse, R164 ;  /* 0x0000000e04a4723c */ /* 0x080fec00000018a4 */
[----:B------:R-:W-:Y:S01]  /*10520*/  HMMA.16816.F32 R36, R8, R14, R224 ;  /* 0x0000000e0824723c */ /* 0x000fe200000018e0 */
[----:B------:R-:W1:Y:S01]  /*10530*/  LDSM.16.MT88.4 R12, [R203+0xa000] ;  /* 0x00a00000cb0c783b */ /* 0x000e620000004200 */
[----:B------:R-:W-:-:S03]  /*10540*/  IMAD.MOV.U32 R50, RZ, RZ, R43 ;  /* 0x000000ffff327224 */ /* 0x000fc600078e002b */
[----:B------:R2:W-:Y:S02]  /*10550*/  STG.E.U16 desc[UR26][R22.64+-0x70], R18 ;  /* 0xffff901216007986 */ /* 0x0005e4000c10151a */
[----:B--2---:R-:W-:Y:S01]  /*10560*/  IMAD.MOV.U32 R18, RZ, RZ, R42 ;  /* 0x000000ffff127224 */ /* 0x004fe200078e002a */
[-C--:B-1----:R-:W-:Y:S06]  /*10570*/  HMMA.16816.F32 R144, R8, R12.reuse, R144 ;  /* 0x0000000c0890723c */ /* 0x082fec0000001890 */
[C---:B------:R-:W-:Y:S06]  /*10580*/  HMMA.16816.F32 R160, R4.reuse, R12, R160 ;  /* 0x0000000c04a0723c */ /* 0x040fec00000018a0 */
[-C--:B------:R-:W-:Y:S06]  /*10590*/  HMMA.16816.F32 R156, R4, R14.reuse, R156 ;  /* 0x0000000e049c723c */ /* 0x080fec000000189c */
[----:B------:R-:W-:Y:S01]  /*105a0*/  HMMA.16816.F32 R40, R8, R14, R228 ;  /* 0x0000000e0828723c */ /* 0x000fe200000018e4 */
[----:B------:R-:W1:Y:S01]  /*105b0*/  LDSM.16.MT88.4 R12, [R206+0xa000] ;  /* 0x00a00000ce0c783b */ /* 0x000e620000004200 */
[----:B------:R-:W-:-:S02]  /*105c0*/  @!P6 HADD2 R57, -R29.H0_H0, -RZ.H0_H0 ;  /* 0xa00000ff1d39e230 */ /* 0x000fc40000000900 */
[----:B------:R-:W-:Y:S02]  /*105d0*/  @!P5 HADD2 R58, -R28.H0_H0, -RZ.H0_H0 ;  /* 0xa00000ff1c3ad230 */ /* 0x000fe40000000900 */
[----:B------:R-:W-:Y:S02]  /*105e0*/  @!P4 HADD2 R56, -R27.H0_H0, -RZ.H0_H0 ;  /* 0xa00000ff1b38c230 */ /* 0x000fe40000000900 */
[----:B------:R-:W-:Y:S01]  /*105f0*/  @!P1 HADD2 R55, -R26.H0_H0, -RZ.H0_H0 ;  /* 0xa00000ff1a379230 */ /* 0x000fe20000000900 */
[----:B------:R-:W-:Y:S01]  /*10600*/  PRMT R51, R29, 0x5410, R28 ;  /* 0x000054101d337816 */ /* 0x000fe2000000001c */
[----:B------:R-:W-:Y:S01]  /*10610*/  IMAD.MOV.U32 R66, RZ, RZ, R44 ;  /* 0x000000ffff427224 */ /* 0x000fe200078e002c */
[----:B------:R-:W-:Y:S01]  /*10620*/  PRMT R48, R27, 0x5410, R26 ;  /* 0x000054101b307816 */ /* 0x000fe2000000001a */
[----:B------:R-:W-:Y:S01]  /*10630*/  IMAD.MOV.U32 R221, RZ, RZ, R63 ;  /* 0x000000ffffdd7224 */ /* 0x000fe200078e003f */
[----:B------:R-:W-:Y:S01]  /*10640*/  @!P6 PRMT R29, R57, 0x5410, RZ ;  /* 0x00005410391de816 */ /* 0x000fe200000000ff */
[----:B------:R-:W-:Y:S01]  /*10650*/  IMAD.MOV.U32 R220, RZ, RZ, R62 ;  /* 0x000000ffffdc7224 */ /* 0x000fe200078e003e */
[----:B------:R-:W-:-:S02]  /*10660*/  @!P5 PRMT R28, R58, 0x5410, RZ ;  /* 0x000054103a1cd816 */ /* 0x000fc400000000ff */
[----:B------:R-:W-:Y:S02]  /*10670*/  @!P4 PRMT R27, R56, 0x5410, RZ ;  /* 0x00005410381bc816 */ /* 0x000fe400000000ff */
[----:B------:R-:W-:Y:S02]  /*10680*/  @!P1 PRMT R26, R55, 0x5410, RZ ;  /* 0x00005410371a9816 */ /* 0x000fe400000000ff */
[----:B------:R-:W-:Y:S02]  /*10690*/  MOV R67, R46 ;  /* 0x0000002e00437202 */ /* 0x000fe40000000f00 */
[----:B------:R-:W-:Y:S01]  /*106a0*/  MOV R80, R59 ;  /* 0x0000003b00507202 */ /* 0x000fe20000000f00 */
[-C--:B-1----:R-:W-:Y:S06]  /*106b0*/  HMMA.16816.F32 R44, R8, R12.reuse, R232 ;  /* 0x0000000c082c723c */ /* 0x082fec00000018e8 */
[C---:B------:R-:W-:Y:S06]  /*106c0*/  HMMA.16816.F32 R52, R4.reuse, R12, R84 ;  /* 0x0000000c0434723c */ /* 0x040fec0000001854 */
[-C--:B------:R-:W-:Y:S06]  /*106d0*/  HMMA.16816.F32 R56, R4, R14.reuse, R96 ;  /* 0x0000000e0438723c */ /* 0x080fec0000001860 */
[----:B------:R-:W-:Y:S01]  /*106e0*/  HMMA.16816.F32 R60, R8, R14, R240 ;  /* 0x0000000e083c723c */ /* 0x000fe200000018f0 */
[----:B------:R-:W1:Y:S01]  /*106f0*/  LDSM.16.MT88.4 R12, [R205+0xa000] ;  /* 0x00a00000cd0c783b */ /* 0x000e620000004200 */
[----:B------:R-:W-:Y:S01]  /*10700*/  IMAD.MOV.U32 R216, RZ, RZ, R94 ;  /* 0x000000ffffd87224 */ /* 0x000fe200078e005e */
[----:B------:R-:W-:Y:S01]  /*10710*/  MOV R226, R71 ;  /* 0x0000004700e27202 */ /* 0x000fe20000000f00 */
        /* <DEDUP_REMOVED lines=36> */
[----:B------:R3:W5:Y:S01]  /*10960*/  LDL.LU R210, [R1+0x120] ;  /* 0x0001200001d27983 */ /* 0x0007620000300800 */
[-C--:B-1----:R-:W-:Y:S06]  /*10970*/  HMMA.16816.F32 R196, R8, R12.reuse, R92 ;  /* 0x0000000c08c4723c */ /* 0x082fec000000185c */
[----:B------:R-:W-:Y:S06]  /*10980*/  HMMA.16816.F32 R84, R4, R12, R116 ;  /* 0x0000000c0454723c */ /* 0x000fec0000001874 */
[----:B------:R-:W-:Y:S01]  /*10990*/  HMMA.16816.F32 R192, R8, R14, R192 ;  /* 0x0000000e08c0723c */ /* 0x000fe200000018c0 */
[----:B------:R-:W-:-:S02]  /*109a0*/  IMAD.MOV.U32 R227, RZ, RZ, R16 ;  /* 0x000000ffffe37224 */ /* 0x000fc400078e0010 */
[----:B------:R-:W-:Y:S01]  /*109b0*/  IMAD.MOV.U32 R231, RZ, RZ, R191 ;  /* 0x000000ffffe77224 */ /* 0x000fe200078e00bf */
[----:B------:R-:W-:Y:S02]  /*109c0*/  LDSM.16.MT88.4 R16, [R206+0xb000] ;  /* 0x00b00000ce10783b */ /* 0x000fe40000004200 */
[----:B------:R-:W-:Y:S02]  /*109d0*/  HMMA.16816.F32 R92, R4, R14, R140 ;  /* 0x0000000e045c723c */ /* 0x000fe4000000188c */
[----:B------:R-:W1:Y:S01]  /*109e0*/  LDSM.16.MT88.4 R12, [R203+0xb000] ;  /* 0x00b00000cb0c783b */ /* 0x000e620000004200 */
[----:B------:R-:W-:Y:S01]  /*109f0*/  MOV R2, R139 ;  /* 0x0000008b00027202 */ /* 0x000fe20000000f00 */
[----:B------:R-:W-:Y:S02]  /*10a00*/  IMAD.MOV.U32 R224, RZ, RZ, R226 ;  /* 0x000000ffffe07224 */ /* 0x000fe400078e00e2 */
[----:B------:R-:W-:Y:S01]  /*10a10*/  IMAD.MOV.U32 R96, RZ, RZ, R66 ;  /* 0x000000ffff607224 */ /* 0x000fe200078e0042 */
[----:B------:R-:W-:Y:S01]  /*10a20*/  LDSM.16.MT88.4 R140, [R203+0xa800] ;  /* 0x00a80000cb8c783b */ /* 0x000fe20000004200 */
[----:B------:R-:W-:-:S02]  /*10a30*/  IMAD.MOV.U32 R97, RZ, RZ, R67 ;  /* 0x000000ffff617224 */ /* 0x000fc400078e0043 */
[----:B------:R-:W-:Y:S01]  /*10a40*/  IMAD.MOV.U32 R98, RZ, RZ, R208 ;  /* 0x000000ffff627224 */ /* 0x000fe200078e00d0 */
[----:B------:R3:W5:Y:S01]  /*10a50*/  LDL.LU R209, [R1+0x11c] ;  /* 0x00011c0001d17983 */ /* 0x0007620000300800 */
[-C--:B-1----:R-:W-:Y:S06]  /*10a60*/  HMMA.16816.F32 R220, R8, R12.reuse, R220 ;  /* 0x0000000c08dc723c */ /* 0x082fec00000018dc */
[C---:B------:R-:W-:Y:S06]  /*10a70*/  HMMA.16816.F32 R88, R4.reuse, R12, R88 ;  /* 0x0000000c0458723c */ /* 0x040fec0000001858 */
[-C--:B------:R-:W-:Y:S06]  /*10a80*/  HMMA.16816.F32 R100, R4, R14.reuse, R148 ;  /* 0x0000000e0464723c */ /* 0x080fec0000001894 */
[----:B------:R-:W-:Y:S01]  /*10a90*/  HMMA.16816.F32 R216, R8, R14, R216 ;  /* 0x0000000e08d8723c */ /* 0x000fe200000018d8 */
[----:B------:R-:W1:Y:S01]  /*10aa0*/  LDSM.16.MT88.4 R12, [R205+0xb000] ;  /* 0x00b00000cd0c783b */ /* 0x000e620000004200 */
[----:B------:R-:W-:-:S04]  /*10ab0*/  IMAD.MOV.U32 R226, RZ, RZ, R0 ;  /* 0x000000ffffe27224 */ /* 0x000fc800078e0000 */
[C---:B------:R-:W-:Y:S01]  /*10ac0*/  HMMA.16816.F32 R104, R4.reuse, R16, R104 ;  /* 0x000000100468723c */ /* 0x040fe20000001868 */
[----:B------:R-:W-:Y:S01]  /*10ad0*/  IMAD.MOV.U32 R0, RZ, RZ, R172 ;  /* 0x000000ffff007224 */ /* 0x000fe200078e00ac */
[----:B------:R-:W2:Y:S04]  /*10ae0*/  LDSM.16.MT88.4 R148, [R201+0xa800] ;  /* 0x00a80000c994783b */ /* 0x000ea80000004200 */
[----:B------:R-:W-:Y:S01]  /*10af0*/  HMMA.16816.F32 R108, R4, R18, R108 ;  /* 0x00000012046c723c */ /* 0x000fe2000000186c */
[----:B------:R-:W-:Y:S01]  /*10b00*/  IMAD.MOV.U32 R232, RZ, RZ, R0 ;  /* 0x000000ffffe87224 */ /* 0x000fe200078e0000 */
[----:B------:R-:W-:Y:S04]  /*10b10*/  STG.E.U16 desc[UR26][R22.64+-0x6e], R189 ;  /* 0xffff92bd16007986 */ /* 0x000fe8000c10151a */
[C---:B------:R-:W-:Y:S01]  /*10b20*/  HMMA.16816.F32 R228, R8.reuse, R16, R228 ;  /* 0x0000001008e4723c */ /* 0x040fe200000018e4 */
[----:B------:R-:W-:Y:S01]  /*10b30*/  IMAD.MOV.U32 R99, RZ, RZ, R207 ;  /* 0x000000ffff637224 */ /* 0x000fe200078e00cf */
[----:B------:R3:W5:Y:S04]  /*10b40*/  LDL.LU R208, [R1+0x118] ;  /* 0x0001180001d07983 */ /* 0x0007680000300800 */
[----:B------:R-:W-:Y:S06]  /*10b50*/  HMMA.16816.F32 R16, R8, R18, R240 ;  /* 0x000000120810723c */ /* 0x000fec00000018f0 */
[----:B-1----:R-:W-:Y:S01]  /*10b60*/  HMMA.16816.F32 R120, R4, R12, R120 ;  /* 0x0000000c0478723c */ /* 0x002fe20000001878 */
[----:B------:R-:W-:-:S05]  /*10b70*/  MOV R243, R2 ;  /* 0x0000000200f37202 */ /* 0x000fca0000000f00 */
[----:B------:R-:W-:Y:S06]  /*10b80*/  HMMA.16816.F32 R116, R4, R14, R124 ;  /* 0x0000000e0474723c */ /* 0x000fec000000187c */
[----:B------:R-:W-:Y:S01]  /*10b90*/  HMMA.16816.F32 R224, R8, R12, R224 ;  /* 0x0000000c08e0723c */ /* 0x000fe200000018e0 */
[----:B------:R-:W-:-:S04]  /*10ba0*/  IMAD.WIDE.U32 R4, R21, -0x2daee0ad, RZ ;  /* 0xd2511f5315047825 */ /* 0x000fc800078e00ff */
[----:B------:R-:W-:Y:S01]  /*10bb0*/  IMAD.MOV.U32 R66, RZ, RZ, R138 ;  /* 0x000000ffff427224 */ /* 0x000fe200078e008a */
[----:B------:R-:W-:Y:S01]  /*10bc0*/  LOP3.LUT R2, R4, 0xffff, RZ, 0xc0, !PT ;  /* 0x0000ffff04027812 */ /* 0x000fe200078ec0ff */
[----:B------:R-:W-:Y:S01]  /*10bd0*/  IMAD.MOV.U32 R67, RZ, RZ, R135 ;  /* 0x000000ffff437224 */ /* 0x000fe200078e0087 */
[----:B------:R-:W-:Y:S01]  /*10be0*/  LOP3.LUT R0, R5, UR28, R24, 0x96, !PT ;  /* 0x0000001c05007c12 */ /* 0x000fe2000f8e9618 */
[----:B--2---:R-:W-:Y:S01]  /*10bf0*/  HMMA.16816.F32 R152, R128, R148, R152 ;  /* 0x000000948098723c */ /* 0x004fe20000001898 */
[----:B------:R-:W-:-:S05]  /*10c00*/  SHF.R.U32.HI R2, RZ, 0x8, R2 ;  /* 0x00000008ff027819 */ /* 0x000fca0000011602 */
[----:B------:R-:W-:Y:S01]  /*10c10*/  HMMA.16816.F32 R144, R128, R140, R144 ;  /* 0x0000008c8090723c */ /* 0x000fe20000001890 */
[----:B------:R-:W-:Y:S01]  /*10c20*/  LOP3.LUT R5, R4, 0xff, RZ, 0xc0, !PT ;  /* 0x000000ff04057812 */ /* 0x000fe200078ec0ff */
[----:B------:R-:W-:Y:S03]  /*10c30*/  STG.E.U16 desc[UR26][R34.64+-0x70], R187 ;  /* 0xffff90bb22007986 */ /* 0x000fe6000c10151a */
[----:B------:R-:W-:Y:S01]  /*10c40*/  PRMT R7, R5, 0x5410, R2 ;  /* 0x0000541005077816 */ /* 0x000fe20000000002 */
[----:B------:R-:W-:Y:S01]  /*10c50*/  STG.E.U16 desc[UR26][R34.64+-0x6e], R188 ;  /* 0xffff92bc22007986 */ /* 0x000fe2000c10151a */
[----:B------:R-:W-:Y:S01]  /*10c60*/  LOP3.LUT R2, R0, 0xffff, RZ, 0xc0, !PT ;  /* 0x0000ffff00027812 */ /* 0x000fe200078ec0ff */
[----:B------:R-:W-:Y:S01]  /*10c70*/  HMMA.16816.F32 R12, R8, R14, R96 ;  /* 0x0000000e080c723c */ /* 0x000fe20000001860 */
[----:B------:R-:W-:Y:S01]  /*10c80*/  SHF.R.U32.HI R6, RZ, 0x10, R4 ;  /* 0x00000010ff067819 */ /* 0x000fe20000011604 */
[----:B------:R-:W-:Y:S01]  /*10c90*/  IMAD.MOV.U32 R242, RZ, RZ, R49 ;  /* 0x000000fffff27224 */ /* 0x000fe200078e0031 */
[----:B------:R-:W-:Y:S01]  /*10ca0*/  SHF.R.U32.HI R5, RZ, 0x18, R0 ;  /* 0x00000018ff057819 */ /* 0x000fe20000011600 */
[----:B------:R-:W-:Y:S01]  /*10cb0*/  IMAD.MOV.U32 R241, RZ, RZ, R50 ;  /* 0x000000fffff17224 */ /* 0x000fe200078e0032 */
[----:B------:R3:W5:Y:S02]  /*10cc0*/  LDL.LU R207, [R1+0x114] ;  /* 0x0001140001cf7983 */ /* 0x0007640000300800 */
[----:B------:R-:W-:-:S02]  /*10cd0*/  SHF.R.U32.HI R8, RZ, 0x18, R4 ;  /* 0x00000018ff087819 */ /* 0x000fc40000011604 */
[----:B------:R-:W-:Y:S01]  /*10ce0*/  SHF.R.U32.HI R4, RZ, 0x8, R2 ;  /* 0x00000008ff047819 */ /* 0x000fe20000011602 */
[----:B------:R-:W-:Y:S01]  /*10cf0*/  IMAD.MOV.U32 R240, RZ, RZ, R66 ;  /* 0x000000fffff07224 */ /* 0x000fe200078e0042 */
[----:B------:R-:W-:Y:S01]  /*10d00*/  LOP3.LUT R2, R0, 0xff, RZ, 0xc0, !PT ;  /* 0x000000ff00027812 */ /* 0x000fe200078ec0ff */
[----:B------:R-:W-:Y:S01]  /*10d10*/  IMAD.MOV.U32 R251, RZ, RZ, R67 ;  /* 0x000000fffffb7224 */ /* 0x000fe200078e0043 */
[----:B------:R-:W-:Y:S02]  /*10d20*/  LDSM.16.MT88.4 R96, [R203+0xb800] ;  /* 0x00b80000cb60783b */ /* 0x000fe40000004200 */
[----:B------:R-:W-:Y:S02]  /*10d30*/  PRMT R4, R2, 0x5410, R4 ;  /* 0x0000541002047816 */ /* 0x000fe40000000004 */
[----:B------:R-:W-:Y:S02]  /*10d40*/  SHF.R.U32.HI R2, RZ, 0x10, R0 ;  /* 0x00000010ff027819 */ /* 0x000fe40000011600 */
[----:B------:R-:W-:-:S02]  /*10d50*/  LOP3.LUT R6, R6, 0xff, RZ, 0xc0, !PT ;  /* 0x000000ff06067812 */ /* 0x000fc400078ec0ff */
[----:B------:R-:W-:Y:S02]  /*10d60*/  LOP3.LUT R2, R2, 0xff, RZ, 0xc0, !PT ;  /* 0x000000ff02027812 */ /* 0x000fe400078ec0ff */
[--C-:B------:R-:W-:Y:S02]  /*10d70*/  HSET2.LE.AND R0, R4, R20.reuse, PT ;  /* 0x0000001404007233 */ /* 0x100fe40003803000 */
[----:B------:R-:W-:Y:S02]  /*10d80*/  PRMT R2, R2, 0x5410, R5 ;  /* 0x0000541002027816 */ /* 0x000fe40000000005 */
[----:B------:R-:W-:Y:S02]  /*10d90*/  PRMT R4, R6, 0x5410, R8 ;  /* 0x0000541006047816 */ /* 0x000fe40000000008 */
[----:B------:R-:W-:Y:S02]  /*10da0*/  LOP3.LUT R124, R0, R64, RZ, 0xc0, !PT ;  /* 0x00000040007c7212 */ /* 0x000fe400078ec0ff */
[----:B------:R-:W-:-:S02]  /*10db0*/  HSET2.LE.AND R0, R2, R20, PT ;  /* 0x0000001402007233 */ /* 0x000fc40003803000 */
[--C-:B------:R-:W-:Y:S02]  /*10dc0*/  HSET2.LE.AND R2, R7, R20.reuse, PT ;  /* 0x0000001407027233 */ /* 0x100fe40003803000 */
[----:B------:R-:W-:-:S03]  /*10dd0*/  HSET2.LE.AND R4, R4, R20, PT ;  /* 0x0000001404047233 */ /* 0x000fc60003803000 */
[----:B------:R-:W-:Y:S02]  /*10de0*/  LOP3.LUT R126, R2, R51, RZ, 0xc0, !PT ;  /* 0x00000033027e7212 */ /* 0x000fe400078ec0ff */
[----:B------:R-:W-:Y:S02]  /*10df0*/  LOP3.LUT R127, R4, R48, RZ, 0xc0, !PT ;  /* 0x00000030047f7212 */ /* 0x000fe400078ec0ff */
[----:B------:R-:W1:Y:S01]  /*10e00*/  LDSM.16.MT88.4 R48, [R206+0xa800] ;  /* 0x00a80000ce30783b */ /* 0x000e620000004200 */
[----:B------:R-:W-:-:S03]  /*10e10*/  LOP3.LUT R125, R0, R65, RZ, 0xc0, !PT ;  /* 0x00000041007d7212 */ /* 0x000fc600078ec0ff */
[----:B------:R-:W2:Y:S04]  /*10e20*/  LDSM.16.MT88.4 R64, [R205+0xa800] ;  /* 0x00a80000cd40783b */ /* 0x000ea80000004200 */
[C---:B------:R-:W-:Y:S01]  /*10e30*/  HMMA.16816.F32 R168, R124.reuse, R148, R168 ;  /* 0x000000947ca8723c */ /* 0x040fe200000018a8 */
[----:B------:R-:W4:Y:S05]  /*10e40*/  LDSM.16.MT88.4 R4, [R205+0xb800] ;  /* 0x00b80000cd04783b */ /* 0x000f2a0000004200 */
[-C--:B------:R-:W-:Y:S06]  /*10e50*/  HMMA.16816.F32 R164, R124, R150.reuse, R164 ;  /* 0x000000967ca4723c */ /* 0x080fec00000018a4 */
[----:B------:R-:W-:Y:S06]  /*10e60*/  HMMA.16816.F32 R148, R128, R150, R36 ;  /* 0x000000968094723c */ /* 0x000fec0000001824 */
        /* <DEDUP_REMOVED lines=9> */
[-C--:B------:R-:W-:Y:S06]  /*10f00*/  HMMA.16816.F32 R60, R124, R66.reuse, R76 ;  /* 0x000000427c3c723c */ /* 0x080fec000000184c */
[----:B------:R-:W-:Y:S01]  /*10f10*/  HMMA.16816.F32 R64, R128, R66, R80 ;  /* 0x000000428040723c */ /* 0x000fe20000001850 */
[----:B------:R-:W1:Y:S01]  /*10f20*/  LDSM.16.MT88.4 R80, [R201+0xb800] ;  /* 0x00b80000c950783b */ /* 0x000e620000004200 */
[----:B------:R-:W-:Y:S01]  /*10f30*/  FADD.FTZ R0, R242, R212 ;  /* 0x000000d4f2007221 */ /* 0x000fe20000010000 */
[----:B------:R-:W-:Y:S01]  /*10f40*/  MOV R191, R204 ;  /* 0x000000cc00bf7202 */ /* 0x000fe20000000f00 */
[----:B------:R-:W-:Y:S01]  /*10f50*/  IMAD.MOV.U32 R235, RZ, RZ, R202 ;  /* 0x000000ffffeb7224 */ /* 0x000fe200078e00ca */
[----:B------:R3:W-:Y:S01]  /*10f60*/  STG.E.U16 desc[UR26][R32.64+-0x70], R178 ;  /* 0xffff90b220007986 */ /* 0x0007e2000c10151a */
[----:B------:R-:W-:Y:S01]  /*10f70*/  HMMA.16816.F32 R88, R124, R96, R88 ;  /* 0x000000607c58723c */ /* 0x000fe20000001858 */
[----:B------:R-:W-:-:S02]  /*10f80*/  FADD.FTZ R0, R252, R0 ;  /* 0x00000000fc007221 */ /* 0x000fc40000010000 */
[----:B------:R3:W-:Y:S03]  /*10f90*/  STG.E.U16 desc[UR26][R32.64+-0x6e], R177 ;  /* 0xffff92b120007986 */ /* 0x0007e6000c10151a */
[C---:B------:R-:W-:Y:S01]  /*10fa0*/  HMMA.16816.F32 R104, R124.reuse, R112, R104 ;  /* 0x000000707c68723c */ /* 0x040fe20000001868 */
[----:B------:R3:W5:Y:S05]  /*10fb0*/  LDL.LU R204, [R1+0x110] ;  /* 0x0001100001cc7983 */ /* 0x00076a0000300800 */
[C---:B------:R-:W-:Y:S01]  /*10fc0*/  HMMA.16816.F32 R108, R124.reuse, R114, R108 ;  /* 0x000000727c6c723c */ /* 0x040fe2000000186c */
[----:B------:R3:W-:Y:S05]  /*10fd0*/  STG.E.U16 desc[UR26][R30.64+-0x70], R176 ;  /* 0xffff90b01e007986 */ /* 0x0007ea000c10151a */
[----:B----4-:R-:W-:Y:S01]  /*10fe0*/  HMMA.16816.F32 R120, R124, R4, R120 ;  /* 0x000000047c78723c */ /* 0x010fe20000001878 */
[----:B------:R3:W-:Y:S01]  /*10ff0*/  STG.E.U16 desc[UR26][R30.64+-0x6e], R175 ;  /* 0xffff92af1e007986 */ /* 0x0007e2000c10151a */
[----:B------:R-:W-:-:S02]  /*11000*/  IMAD.MOV.U32 R234, RZ, RZ, R200 ;  /* 0x000000ffffea7224 */ /* 0x000fc400078e00c8 */
[----:B------:R-:W-:Y:S01]  /*11010*/  FADD.FTZ R247, R247, R0 ;  /* 0x00000000f7f77221 */ /* 0x000fe20000010000 */
[----:B------:R3:W5:Y:S04]  /*11020*/  LDL.LU R202, [R1+0x10c] ;  /* 0x00010c0001ca7983 */ /* 0x0007680000300800 */
[----:B------:R3:W-:Y:S01]  /*11030*/  STG.E.U16 desc[UR26][R22.64+-0x60], R186 ;  /* 0xffffa0ba16007986 */ /* 0x0007e2000c10151a */
[C---:B-1----:R-:W-:Y:S03]  /*11040*/  HMMA.16816.F32 R76, R124.reuse, R82, R92 ;  /* 0x000000527c4c723c */ /* 0x042fe6000000185c */
[----:B------:R3:W-:Y:S04]  /*11050*/  STG.E.U16 desc[UR26][R22.64+-0x5e], R185 ;  /* 0xffffa2b916007986 */ /* 0x0007e8000c10151a */
[----:B------:R3:W5:Y:S01]  /*11060*/  LDL.LU R200, [R1+0x108] ;  /* 0x0001080001c87983 */ /* 0x0007620000300800 */
[C---:B------:R-:W-:Y:S06]  /*11070*/  HMMA.16816.F32 R72, R124.reuse, R80, R84 ;  /* 0x000000507c48723c */ /* 0x040fec0000001854 */
[C---:B------:R-:W-:Y:S01]  /*11080*/  HMMA.16816.F32 R92, R124.reuse, R98, R100 ;  /* 0x000000627c5c723c */ /* 0x040fe20000001864 */
[----:B------:R3:W-:Y:S04]  /*11090*/  STG.E.U16 desc[UR26][R34.64+-0x60], R184 ;  /* 0xffffa0b822007986 */ /* 0x0007e8000c10151a */
[----:B------:R3:W-:Y:S01]  /*110a0*/  STG.E.U16 desc[UR26][R34.64+-0x5e], R183 ;  /* 0xffffa2b722007986 */ /* 0x0007e2000c10151a */
[----:B------:R-:W-:Y:S03]  /*110b0*/  HMMA.16816.F32 R124, R124, R6, R116 ;  /* 0x000000067c7c723c */ /* 0x000fe60000001874 */
[----:B------:R3:W5:Y:S03]  /*110c0*/  LDL.LU R172, [R1+0x104] ;  /* 0x0001040001ac7983 */ /* 0x0007660000300800 */
[----:B------:R-:W-:Y:S01]  /*110d0*/  HMMA.16816.F32 R116, R128, R4, R224 ;  /* 0x000000048074723c */ /* 0x000fe200000018e0 */
[----:B------:R3:W-:Y:S04]  /*110e0*/  STG.E.U16 desc[UR26][R32.64+-0x60], R174 ;  /* 0xffffa0ae20007986 */ /* 0x0007e8000c10151a */
[----:B------:R3:W-:Y:S02]  /*110f0*/  STG.E.U16 desc[UR26][R32.64+-0x5e], R173 ;  /* 0xffffa2ad20007986 */ /* 0x0007e4000c10151a */
[----:B------:R-:W-:-:S02]  /*11100*/  IADD3 R5, P1, R22, -0xc0, RZ ;  /* 0xffffff4016057810 */ /* 0x000fc40007f3e0ff */
[----:B------:R3:W5:Y:S02]  /*11110*/  LDL.LU R139, [R1+0x100] ;  /* 0x00010000018b7983 */ /* 0x0007640000300800 */
[----:B------:R-:W-:Y:S02]  /*11120*/  IADD3.X R0, R23, -0x1, RZ, P1, !PT ;  /* 0xffffffff17007810 */ /* 0x000fe40000ffe4ff */
[----:B------:R3:W-:Y:S04]  /*11130*/  STG.E.U16 desc[UR26][R30.64+-0x60], R137 ;  /* 0xffffa0891e007986 */ /* 0x0007e8000c10151a */
        /* <DEDUP_REMOVED lines=15> */
[----:B------:R-:W-:-:S02]  /*11230*/  FADD.FTZ R2, R241, R238 ;  /* 0x000000eef1027221 */ /* 0x000fc40000010000 */
        /* <DEDUP_REMOVED lines=10> */
[C---:B------:R-:W-:Y:S06]  /*112e0*/  HMMA.16816.F32 R80, R128.reuse, R82, R192 ;  /* 0x000000528050723c */ /* 0x040fec00000018c0 */
[C---:B------:R-:W-:Y:S06]  /*112f0*/  HMMA.16816.F32 R96, R128.reuse, R98, R216 ;  /* 0x000000628060723c */ /* 0x040fec00000018d8 */
[C---:B------:R-:W-:Y:S06]  /*11300*/  HMMA.16816.F32 R112, R128.reuse, R114, R16 ;  /* 0x000000728070723c */ /* 0x040fec0000001810 */
[----:B------:R-:W-:Y:S01]  /*11310*/  HMMA.16816.F32 R128, R128, R6, R12 ;  /* 0x000000068080723c */ /* 0x000fe2000000180c */
[----:B------:R-:W-:-:S08]  /*11320*/  NOP ;  /* 0x0000000000007918 */ /* 0x000fd00000000000 */
[----:B---3--:R-:W-:-:S15]  /*11330*/  @!P0 BRA `(.L_x_1570) ;  /* 0x000000a800848947 */ /* 0x008fde0003800000 */
        /* <DEDUP_REMOVED lines=13> */
[----:B------:R-:W1:Y:S01]  /*11410*/  S2R R234, SR_TID.X ;  /* 0x0000000000ea7919 */ /* 0x000e620000002100 */
[----:B------:R-:W-:Y:S01]  /*11420*/  IMAD.U32 R5, RZ, RZ, UR34 ;  /* 0x00000022ff057e24 */ /* 0x000fe2000f8e00ff */
[----:B------:R-:W-:-:S03]  /*11430*/  UIADD3 UR4, UR35, UR4, URZ ;  /* 0x0000000423047290 */ /* 0x000fc6000fffe03f */
[----:B------:R-:W4:Y:S03]  /*11440*/  @!P3 LDC.64 R10, c[0x0][0x220] ;  /* 0x00008800ff0abb82 */ /* 0x000f260000000a00 */
[----:B------:R-:W-:-:S05]  /*11450*/  IMAD.U32 R4, RZ, RZ, UR4 ;  /* 0x00000004ff047e24 */ /* 0x000fca000f8e00ff */
[----:B------:R-:W4:Y:S01]  /*11460*/  @!P2 LDC.64 R6, c[0x0][0x220] ;  /* 0x00008800ff06ab82 */ /* 0x000f220000000a00 */
[----:B------:R-:W-:Y:S01]  /*11470*/  @P3 STS.128 [R213+0xa000], RZ ;  /* 0x00a000ffd5003388 */ /* 0x000fe20000000c00 */
[----:B-1----:R-:W-:-:S05]  /*11480*/  IMAD.SHL.U32 R234, R234, 0x2, RZ ;  /* 0x00000002eaea7824 */ /* 0x002fca00078e00ff */
[----:B------:R-:W-:Y:S02]  /*11490*/  LOP3.LUT R234, R234, 0x6, RZ, 0xc0, !PT ;  /* 0x00000006eaea7812 */ /* 0x000fe400078ec0ff */
[----:B--2---:R-:W-:-:S04]  /*114a0*/  LEA R0, P1, R0, R232, 0x5 ;  /* 0x000000e800007211 */ /* 0x004fc800078228ff */
[C---:B------:R-:W-:Y:S02]  /*114b0*/  IADD3 R2, P0, R0.reuse, UR23, RZ ;  /* 0x0000001700027c10 */ /* 0x040fe4000ff1e0ff */
        /* <DEDUP_REMOVED lines=30> */
[----:B-1----:R-:W1:Y:S04]  /*116a0*/  LDSM.16.M88.4 R12, [R202+0x2000] ;  /* 0x00200000ca0c783b */ /* 0x002e680000000200 */
[----:B------:R-:W3:Y:S04]  /*116b0*/  LDSM.16.M88.4 R180, [R200+0x8800] ;  /* 0x00880000c8b4783b */ /* 0x000ee80000000200 */
[----:B------:R-:W4:Y:S04]  /*116c0*/  LDSM.16.M88.4 R16, [R202] ;  /* 0x00000000ca10783b */ /* 0x000f280000000200 */
[----:B------:R-:W-:Y:S04]  /*116d0*/  LDSM.16.M88.4 R24, [R211+0x800] ;  /* 0x00080000d318783b */ /* 0x000fe80000000200 */
[----:B------:R-:W-:Y:S04]  /*116e0*/  LDSM.16.M88.4 R176, [R211] ;  /* 0x00000000d3b0783b */ /* 0x000fe80000000200 */
[----:B--2---:R-:W2:Y:S04]  /*116f0*/  LDSM.16.M88.4 R4, [R204+0x2000] ;  /* 0x00200000cc04783b */ /* 0x004ea80000000200 */
[----:B------:R-:W2:Y:S04]  /*11700*/  LDSM.16.M88.4 R8, [R204] ;  /* 0x00000000cc08783b */ /* 0x000ea80000000200 */
[----:B------:R-:W0:Y:S01]  /*11710*/  LDGDEPBAR ;  /* 0x00000000000079af */ /* 0x000e220000000000 */
[C---:B-1----:R-:W-:Y:S06]  /*11720*/  HMMA.16816.F32 R220, R12.reuse, R184, RZ ;  /* 0x000000b80cdc723c */ /* 0x042fec00000018ff */
        /* <DEDUP_REMOVED lines=60> */
[C---:B------:R-:W-:Y:S06]  /*11af0*/  HMMA.16816.F32 R188, R4.reuse, R176, R188 ;  /* 0x000000b004bc723c */ /* 0x040fec00000018bc */
[----:B------:R-:W-:Y:S06]  /*11b00*/  HMMA.16816.F32 R248, R4, R26, R228 ;  /* 0x0000001a04f8723c */ /* 0x000fec00000018e4 */
[----:B---3--:R-:W-:Y:S01]  /*11b10*/  HMMA.16816.F32 R184, R8, R176, R184 ;  /* 0x000000b008b8723c */ /* 0x008fe200000018b8 */
[----:B------:R-:W-:-:S02]  /*11b20*/  IMAD.MOV.U32 R28, RZ, RZ, R240 ;  /* 0x000000ffff1c7224 */ /* 0x000fc400078e00f0 */
[----:B------:R-:W-:Y:S02]  /*11b30*/  IMAD.MOV.U32 R21, RZ, RZ, R241 ;  /* 0x000000ffff157224 */ /* 0x000fe400078e00f1 */
[----:B------:R-:W-:Y:S01]  /*11b40*/  IMAD.MOV.U32 R2, RZ, RZ, R242 ;  /* 0x000000ffff027224 */ /* 0x000fe200078e00f2 */
[----:B------:R-:W-:Y:S01]  /*11b50*/  HMMA.16816.F32 R4, R8, R178, R220 ;  /* 0x000000b20804723c */ /* 0x000fe200000018dc */
[----:B------:R-:W1:Y:S01]  /*11b60*/  LDSM.16.M88.4 R176, [R209+0x9800] ;  /* 0x00980000d1b0783b */ /* 0x000e620000000200 */
[----:B------:R-:W-:-:S04]  /*11b70*/  IMAD.MOV.U32 R0, RZ, RZ, R243 ;  /* 0x000000ffff007224 */ /* 0x000fc800078e00f3 */
[C---:B------:R-:W-:Y:S06]  /*11b80*/  HMMA.16816.F32 R240, R8.reuse, R24, R216 ;  /* 0x0000001808f0723c */ /* 0x040fec00000018d8 */
[----:B------:R-:W-:Y:S01]  /*11b90*/  HMMA.16816.F32 R228, R8, R26, R192 ;  /* 0x0000001a08e4723c */ /* 0x000fe200000018c0 */
[----:B------:R-:W-:Y:S04]  /*11ba0*/  LDSM.16.M88.4 R8, [R208+0x6000] ;  /* 0x00600000d008783b */ /* 0x000fe80000000200 */
[----:B------:R-:W-:Y:S01]  /*11bb0*/  LDSM.16.M88.4 R24, [R208+0x4000] ;  /* 0x00400000d018783b */ /* 0x000fe20000000200 */
[C---:B----4-:R-:W-:Y:S06]  /*11bc0*/  HMMA.16816.F32 R216, R16.reuse, R180, R184 ;  /* 0x000000b410d8723c */ /* 0x050fec00000018b8 */
[----:B------:R-:W-:Y:S01]  /*11bd0*/  HMMA.16816.F32 R184, R16, R182, R4 ;  /* 0x000000b610b8723c */ /* 0x000fe20000001804 */
[----:B------:R-:W2:Y:S05]  /*11be0*/  LDSM.16.M88.4 R4, [R207+0x1000] ;  /* 0x00100000cf04783b */ /* 0x000eaa0000000200 */
[C---:B------:R-:W-:Y:S06]  /*11bf0*/  HMMA.16816.F32 R220, R12.reuse, R180, R188 ;  /* 0x000000b40cdc723c */ /* 0x040fec00000018bc */
[----:B------:R-:W-:Y:S01]  /*11c00*/  HMMA.16816.F32 R196, R12, R182, R196 ;  /* 0x000000b60cc4723c */ /* 0x000fe200000018c4 */
[----:B------:R-:W-:Y:S01]  /*11c10*/  IMAD.MOV.U32 R188, RZ, RZ, R28 ;  /* 0x000000ffffbc7224 */ /* 0x000fe200078e001c */
[----:B------:R-:W3:Y:S01]  /*11c20*/  LDSM.16.M88.4 R180, [R207+0x1800] ;  /* 0x00180000cfb4783b */ /* 0x000ee20000000200 */
[----:B------:R-:W-:Y:S01]  /*11c30*/  IMAD.MOV.U32 R189, RZ, RZ, R21 ;  /* 0x000000ffffbd7224 */ /* 0x000fe200078e0015 */
[----:B------:R-:W-:-:S04]  /*11c40*/  DEPBAR.LE SB0, 0x0 ;  /* 0x000080000000791a */ /* 0x000fc80000000000 */
[C---:B-1----:R-:W-:Y:S01]  /*11c50*/  HMMA.16816.F32 R192, R16.reuse, R176, R240 ;  /* 0x000000b010c0723c */ /* 0x042fe200000018f0 */
[----:B------:R-:W-:Y:S02]  /*11c60*/  IMAD.MOV.U32 R190, RZ, RZ, R2 ;  /* 0x000000ffffbe7224 */ /* 0x000fe400078e0002 */
[----:B------:R-:W-:Y:S02]  /*11c70*/  IMAD.MOV.U32 R191, RZ, RZ, R0 ;  /* 0x000000ffffbf7224 */ /* 0x000fe400078e0000 */
[----:B------:R-:W-:Y:S01]  /*11c80*/  IMAD.U32 R0, RZ, RZ, UR44 ;  /* 0x0000002cff007e24 */ /* 0x000fe2000f8e00ff */
[----:B------:R-:W-:Y:S03]  /*11c90*/  HMMA.16816.F32 R16, R16, R178, R228 ;  /* 0x000000b21010723c */ /* 0x000fe600000018e4 */
[----:B------:R-:W-:-:S03]  /*11ca0*/  IMAD R0, R0, 0x20, R234 ;  /* 0x0000002000007824 */ /* 0x000fc600078e02ea */
[----:B------:R-:W-:Y:S01]  /*11cb0*/  HMMA.16816.F32 R188, R12, R176, R188 ;  /* 0x000000b00cbc723c */ /* 0x000fe200000018bc */
[----:B------:R-:W-:-:S05]  /*11cc0*/  VIADD R2, R0, 0x1 ;  /* 0x0000000100027836 */ /* 0x000fca0000000000 */
[----:B------:R-:W-:Y:S01]  /*11cd0*/  HMMA.16816.F32 R248, R12, R178, R248 ;  /* 0x000000b20cf8723c */ /* 0x000fe200000018f8 */
[C---:B------:R-:W-:Y:S02]  /*11ce0*/  ISETP.GE.AND P4, PT, R2.reuse, R135, PT ;  /* 0x000000870200720c */ /* 0x040fe40003f86270 */
[C---:B------:R-:W-:Y:S02]  /*11cf0*/  ISETP.GE.AND P1, PT, R2.reuse, R138, PT ;  /* 0x0000008a0200720c */ /* 0x040fe40003f26270 */
[C---:B------:R-:W-:Y:S01]  /*11d00*/  ISETP.GE.AND P0, PT, R2.reuse, R172, PT ;  /* 0x000000ac0200720c */ /* 0x040fe20003f06270 */
[----:B--2---:R-:W-:Y:S01]  /*11d10*/  HMMA.16816.F32 R240, R24, R4, R216 ;  /* 0x0000000418f0723c */ /* 0x004fe200000018d8 */
[----:B------:R-:W-:-:S05]  /*11d20*/  ISETP.GE.AND P6, PT, R2, R139, PT ;  /* 0x0000008b0200720c */ /* 0x000fca0003fc6270 */
[----:B------:R-:W-:Y:S01]  /*11d30*/  IMAD.MOV.U32 R29, RZ, RZ, R16 ;  /* 0x000000ffff1d7224 */ /* 0x000fe200078e0010 */
[----:B------:R-:W-:Y:S01]  /*11d40*/  HMMA.16816.F32 R196, R8, R6, R196 ;  /* 0x0000000608c4723c */ /* 0x000fe200000018c4 */
[----:B------:R-:W-:Y:S02]  /*11d50*/  IMAD.MOV.U32 R28, RZ, RZ, R17 ;  /* 0x000000ffff1c7224 */ /* 0x000fe400078e0011 */
[----:B------:R-:W-:Y:S02]  /*11d60*/  IMAD.MOV.U32 R21, RZ, RZ, R18 ;  /* 0x000000ffff157224 */ /* 0x000fe400078e0012 */
[----:B------:R-:W-:Y:S01]  /*11d70*/  IMAD.MOV.U32 R15, RZ, RZ, R19 ;  /* 0x000000ffff0f7224 */ /* 0x000fe200078e0013 */
[----:B---3--:R-:W-:Y:S06]  /*11d80*/  HMMA.16816.F32 R228, R24, R180, R192 ;  /* 0x000000b418e4723c */ /* 0x008fec00000018c0 */
[----:B------:R-:W-:Y:S01]  /*11d90*/  HMMA.16816.F32 R16, R8, R4, R220 ;  /* 0x000000040810723c */ /* 0x000fe200000018dc */
[----:B------:R-:W-:-:S02]  /*11da0*/  IMAD.MOV.U32 R192, RZ, RZ, R29 ;  /* 0x000000ffffc07224 */ /* 0x000fc400078e001d */
[----:B------:R-:W-:Y:S02]  /*11db0*/  IMAD.MOV.U32 R193, RZ, RZ, R28 ;  /* 0x000000ffffc17224 */ /* 0x000fe400078e001c */
[----:B------:R-:W-:Y:S01]  /*11dc0*/  IMAD.MOV.U32 R194, RZ, RZ, R21 ;  /* 0x000000ffffc27224 */ /* 0x000fe200078e0015 */
[C---:B------:R-:W-:Y:S01]  /*11dd0*/  HMMA.16816.F32 R216, R8.reuse, R180, R188 ;  /* 0x000000b408d8723c */ /* 0x040fe200000018bc */
[----:B------:R-:W-:Y:S01]  /*11de0*/  I2FP.F32.S32 R4, R2 ;  /* 0x0000000200047245 */ /* 0x000fe20000201400 */
[----:B------:R-:W-:Y:S02]  /*11df0*/  VIADD R2, R0, 0x8 ;  /* 0x0000000800027836 */ /* 0x000fe40000000000 */
[----:B------:R-:W-:Y:S02]  /*11e00*/  IMAD.MOV.U32 R195, RZ, RZ, R15 ;  /* 0x000000ffffc37224 */ /* 0x000fe400078e000f */
[----:B------:R-:W-:Y:S01]  /*11e10*/  FFMA.FTZ R5, R4, UR21, R243 ;  /* 0x0000001504057c23 */ /* 0x000fe200080100f3 */
[----:B------:R-:W-:Y:S01]  /*11e20*/  BAR.SYNC.DEFER_BLOCKING 0x0 ;  /* 0x0000000000007b1d */ /* 0x000fe20000010000 */
[----:B------:R-:W-:Y:S01]  /*11e30*/  ISETP.GE.AND P5, PT, R2, R135, PT ;  /* 0x000000870200720c */ /* 0x000fe20003fa6270 */
[-C--:B------:R-:W-:Y:S06]  /*11e40*/  HMMA.16816.F32 R220, R8, R182.reuse, R248 ;  /* 0x000000b608dc723c */ /* 0x080fec00000018f8 */
[----:B------:R-:W-:Y:S03]  /*11e50*/  HMMA.16816.F32 R192, R24, R182, R192 ;  /* 0x000000b618c0723c */ /* 0x000fe600000018c0 */
[----:B------:R-:W-:-:S02]  /*11e60*/  IMAD.MOV.U32 R136, RZ, RZ, R17 ;  /* 0x000000ffff887224 */ /* 0x000fc400078e0011 */
[----:B------:R-:W-:Y:S02]  /*11e70*/  IMAD.MOV.U32 R12, RZ, RZ, R19 ;  /* 0x000000ffff0c7224 */ /* 0x000fe400078e0013 */
[----:B------:R-:W-:Y:S02]  /*11e80*/  IMAD.MOV.U32 R14, RZ, RZ, R16 ;  /* 0x000000ffff0e7224 */ /* 0x000fe400078e0010 */
[----:B------:R-:W-:Y:S02]  /*11e90*/  IMAD.MOV.U32 R13, RZ, RZ, R18 ;  /* 0x000000ffff0d7224 */ /* 0x000fe400078e0012 */
[C---:B------:R-:W-:Y:S01]  /*11ea0*/  FFMA.FTZ R12, R4.reuse, UR21, R12 ;  /* 0x00000015040c7c23 */ /* 0x040fe2000801000c */
[----:B------:R-:W-:Y:S07]  /*11eb0*/  HMMA.16816.F32 R16, R24, R6, R184 ;  /* 0x000000061810723c */ /* 0x000fee00000018b8 */
[C---:B------:R-:W-:Y:S01]  /*11ec0*/  FFMA.FTZ R7, R4.reuse, UR21, R136 ;  /* 0x0000001504077c23 */ /* 0x040fe20008010088 */
[----:B------:R-:W-:Y:S01]  /*11ed0*/  FSEL R184, R5, -INF , !P1 ;  /* 0xff80000005b87808 */ /* 0x000fe20004800000 */
[----:B------:R-:W-:Y:S01]  /*11ee0*/  FFMA.FTZ R6, R4, UR21, R241 ;  /* 0x0000001504067c23 */ /* 0x000fe200080100f1 */
[----:B------:R-:W-:-:S02]  /*11ef0*/  I2FP.F32.S32 R5, R2 ;  /* 0x0000000200057245 */ /* 0x000fc40000201400 */
[----:B------:R-:W-:Y:S02]  /*11f00*/  FSEL R187, R7, -INF , !P0 ;  /* 0xff80000007bb7808 */ /* 0x000fe40004000000 */
[----:B------:R-:W-:Y:S01]  /*11f10*/  FSEL R189, R6, -INF , !P4 ;  /* 0xff80000006bd7808 */ /* 0x000fe20006000000 */
[----:B------:R-:W-:Y:S01]  /*11f20*/  FFMA.FTZ R7, R5, UR21, R196 ;  /* 0x0000001505077c23 */ /* 0x000fe200080100c4 */
[C---:B------:R-:W-:Y:S02]  /*11f30*/  ISETP.GE.AND P4, PT, R2.reuse, R138, PT ;  /* 0x0000008a0200720c */ /* 0x040fe40003f86270 */
[C---:B------:R-:W-:Y:S02]  /*11f40*/  ISETP.GE.AND P1, PT, R2.reuse, R172, PT ;  /* 0x000000ac0200720c */ /* 0x040fe40003f26270 */
[----:B------:R-:W-:Y:S01]  /*11f50*/  ISETP.GE.AND P0, PT, R2, R139, PT ;  /* 0x0000008b0200720c */ /* 0x000fe20003f06270 */
[----:B------:R-:W-:Y:S01]  /*11f60*/  VIADD R2, R0, 0x9 ;  /* 0x0000000900027836 */ /* 0x000fe20000000000 */
[----:B------:R-:W-:Y:S01]  /*11f70*/  FSEL R185, R7, -INF , !P1 ;  /* 0xff80000007b97808 */ /* 0x000fe20004800000 */
[C---:B------:R-:W-:Y:S01]  /*11f80*/  FFMA.FTZ R7, R5.reuse, UR21, R198 ;  /* 0x0000001505077c23 */ /* 0x040fe200080100c6 */
[C---:B------:R-:W-:Y:S01]  /*11f90*/  FFMA.FTZ R4, R5.reuse, UR21, R16 ;  /* 0x0000001505047c23 */ /* 0x040fe20008010010 */
[----:B------:R-:W-:Y:S01]  /*11fa0*/  FFMA.FTZ R6, R5, UR21, R18 ;  /* 0x0000001505067c23 */ /* 0x000fe20008010012 */
[----:B------:R-:W-:-:S02]  /*11fb0*/  FSEL R186, R12, -INF , !P6 ;  /* 0xff8000000cba7808 */ /* 0x000fc40007000000 */
[----:B------:R-:W-:Y:S02]  /*11fc0*/  FSEL R179, R7, -INF , !P0 ;  /* 0xff80000007b37808 */ /* 0x000fe40004000000 */
[----:B------:R-:W-:Y:S02]  /*11fd0*/  FSEL R188, R4, -INF , !P5 ;  /* 0xff80000004bc7808 */ /* 0x000fe40006800000 */
[----:B------:R-:W-:Y:S02]  /*11fe0*/  I2FP.F32.S32 R4, R2 ;  /* 0x0000000200047245 */ /* 0x000fe40000201400 */
        /* <DEDUP_REMOVED lines=23> */
[----:B------:R-:W-:Y:S01]  /*12160*/  FFMA.FTZ R9, R5, UR21, R218 ;  /* 0x0000001505097c23 */ /* 0x000fe200080100da */
[----:B------:R-:W-:-:S02]  /*12170*/  I2FP.F32.S32 R5, R2 ;  /* 0x0000000200057245 */ /* 0x000fc40000201400 */
        /* <DEDUP_REMOVED lines=108> */
.L_x_1579:
[----:B------:R-:W-:Y:S05]  /*12840*/  BSYNC B0 ;  /* 0x0000000000007941 */ /* 0x000fea0003800000 */
.L_x_1578:
[----:B------:R-:W0:Y:S02]  /*12850*/  LDGDEPBAR ;  /* 0x00000000000079af */ /* 0x000e240000000000 */
.L_x_1577:
[----:B------:R-:W3:Y:S04]  /*12860*/  LDL.64 R222, [R1+0x60] ;  /* 0x0000600001de7983 */ /* 0x000ee80000100a00 */
[----:B------:R-:W4:Y:S04]  /*12870*/  LDL.64 R224, [R1+0xf0] ;  /* 0x0000f00001e07983 */ /* 0x000f280000100a00 */
[----:B------:R-:W4:Y:S01]  /*12880*/  LDL.64 R230, [R1+0x68] ;  /* 0x0000680001e67983 */ /* 0x000f220000100a00 */
[----:B------:R-:W-:-:S04]  /*12890*/  FMNMX.FTZ R0, R133, R12, !PT ;  /* 0x0000000c85007209 */ /* 0x000fc80007810000 */
[----:B------:R-:W-:-:S04]  /*128a0*/  FMNMX.FTZ R0, R184, R0, !PT ;  /* 0x00000000b8007209 */ /* 0x000fc80007810000 */
[----:B------:R-:W-:-:S04]  /*128b0*/  FMNMX.FTZ R0, R181, R0, !PT ;  /* 0x00000000b5007209 */ /* 0x000fc80007810000 */
[----:B------:R-:W-:-:S04]  /*128c0*/  FMNMX.FTZ R0, R177, R0, !PT ;  /* 0x00000000b1007209 */ /* 0x000fc80007810000 */
[----:B--2---:R-:W-:-:S04]  /*128d0*/  FMNMX.FTZ R4, R28, R0, !PT ;  /* 0x000000001c047209 */ /* 0x004fc80007810000 */
[----:B------:R-:W-:Y:S02]  /*128e0*/  FMNMX.FTZ R4, R26, R4, !PT ;  /* 0x000000041a047209 */ /* 0x000fe40007810000 */
[----:B------:R-:W-:Y:S02]  /*128f0*/  FMNMX.FTZ R2, R132, R14, !PT ;  /* 0x0000000e84027209 */ /* 0x000fe40007810000 */
[----:B------:R-:W-:Y:S02]  /*12900*/  FMNMX.FTZ R4, R19, R4, !PT ;  /* 0x0000000413047209 */ /* 0x000fe40007810000 */
[----:B-1----:R-:W-:Y:S02]  /*12910*/  FMNMX.FTZ R10, R187, R2, !PT ;  /* 0x00000002bb0a7209 */ /* 0x002fe40007810000 */
        /* <DEDUP_REMOVED lines=23> */
[----:B------:R-:W1:Y:S01]  /*12a90*/  SHFL.BFLY PT, R4, R2, 0x2, 0x1f ;  /* 0x0c401f0002047f89 */ /* 0x000e6200000e0000 */
[----:B------:R-:W-:-:S03]  /*12aa0*/  FMNMX.FTZ R11, R29, R11, !PT ;  /* 0x0000000b1d0b7209 */ /* 0x000fc60007810000 */
[----:B------:R-:W2:Y:S01]  /*12ab0*/  SHFL.BFLY PT, R5, R0, 0x2, 0x1f ;  /* 0x0c401f0000057f89 */ /* 0x000ea200000e0000 */
[----:B------:R-:W-:-:S03]  /*12ac0*/  FMNMX.FTZ R11, R21, R11, !PT ;  /* 0x0000000b150b7209 */ /* 0x000fc60007810000 */
[----:B------:R-:W2:Y:S04]  /*12ad0*/  SHFL.BFLY PT, R183, R10, 0x1, 0x1f ;  /* 0x0c201f000ab77f89 */ /* 0x000ea800000e0000 */
[----:B------:R-:W2:Y:S01]  /*12ae0*/  SHFL.BFLY PT, R182, R11, 0x2, 0x1f ;  /* 0x0c401f000bb67f89 */ /* 0x000ea200000e0000 */
[----:B-1----:R-:W-:Y:S02]  /*12af0*/  FMNMX.FTZ R2, R2, R4, !PT ;  /* 0x0000000402027209 */ /* 0x002fe40007810000 */
[----:B--2---:R-:W-:Y:S02]  /*12b00*/  FMNMX.FTZ R5, R0, R5, !PT ;  /* 0x0000000500057209 */ /* 0x004fe40007810000 */
[----:B------:R-:W-:Y:S02]  /*12b10*/  FMNMX.FTZ R232, R10, R183, !PT ;  /* 0x000000b70ae87209 */ /* 0x000fe40007810000 */
[----:B------:R-:W1:Y:S04]  /*12b20*/  SHFL.BFLY PT, R10, R2, 0x1, 0x1f ;  /* 0x0c201f00020a7f89 */ /* 0x000e6800000e0000 */
[----:B------:R-:W2:Y:S01]  /*12b30*/  SHFL.BFLY PT, R190, R5, 0x1, 0x1f ;  /* 0x0c201f0005be7f89 */ /* 0x000ea200000e0000 */
[----:B------:R-:W-:-:S05]  /*12b40*/  FMNMX.FTZ R4, R11, R182, !PT ;  /* 0x000000b60b047209 */ /* 0x000fca0007810000 */
[----:B------:R-:W2:Y:S01]  /*12b50*/  SHFL.BFLY PT, R11, R4, 0x1, 0x1f ;  /* 0x0c201f00040b7f89 */ /* 0x000ea200000e0000 */
[C---:B------:R-:W-:Y:S01]  /*12b60*/  FMUL.FTZ R0, R232.reuse, UR42 ;  /* 0x0000002ae8007c20 */ /* 0x040fe20008410000 */
[----:B------:R-:W-:-:S04]  /*12b70*/  FSETP.NEU.FTZ.AND P1, PT, R232, -INF , PT ;  /* 0xff800000e800780b */ /* 0x000fc80003f3d000 */
[----:B------:R-:W-:Y:S02]  /*12b80*/  FSEL R0, R0, RZ, P1 ;  /* 0x000000ff00007208 */ /* 0x000fe40000800000 */
[----:B-1----:R-:W-:-:S03]  /*12b90*/  FMNMX.FTZ R233, R2, R10, !PT ;  /* 0x0000000a02e97209 */ /* 0x002fc60007810000 */
[--C-:B------:R-:W-:Y:S01]  /*12ba0*/  FFMA.FTZ R182, R12, UR42, -R0.reuse ;  /* 0x0000002a0cb67c23 */ /* 0x100fe20008010800 */
[--C-:B------:R-:W-:Y:S01]  /*12bb0*/  FFMA.FTZ R184, R184, UR42, -R0.reuse ;  /* 0x0000002ab8b87c23 */ /* 0x100fe20008010800 */
[--C-:B------:R-:W-:Y:S01]  /*12bc0*/  FFMA.FTZ R181, R181, UR42, -R0.reuse ;  /* 0x0000002ab5b57c23 */ /* 0x100fe20008010800 */
[----:B--2---:R-:W-:Y:S01]  /*12bd0*/  FMNMX.FTZ R238, R5, R190, !PT ;  /* 0x000000be05ee7209 */ /* 0x004fe20007810000 */
[--C-:B------:R-:W-:Y:S01]  /*12be0*/  FFMA.FTZ R183, R177, UR42, -R0.reuse ;  /* 0x0000002ab1b77c23 */ /* 0x100fe20008010800 */
[--C-:B------:R-:W-:Y:S01]  /*12bf0*/  FFMA.FTZ R190, R28, UR42, -R0.reuse ;  /* 0x0000002a1cbe7c23 */ /* 0x100fe20008010800 */
[--C-:B------:R-:W-:Y:S01]  /*12c00*/  FFMA.FTZ R191, R26, UR42, -R0.reuse ;  /* 0x0000002a1abf7c23 */ /* 0x100fe20008010800 */
[--C-:B------:R-:W-:Y:S01]  /*12c10*/  FFMA.FTZ R193, R19, UR42, -R0.reuse ;  /* 0x0000002a13c17c23 */ /* 0x100fe20008010800 */
[----:B------:R-:W-:Y:S01]  /*12c20*/  FFMA.FTZ R194, R15, UR42, -R0 ;  /* 0x0000002a0fc27c23 */ /* 0x000fe20008010800 */
[C---:B------:R-:W-:Y:S01]  /*12c30*/  FMUL.FTZ R0, R233.reuse, UR42 ;  /* 0x0000002ae9007c20 */ /* 0x040fe20008410000 */
[----:B------:R-:W-:Y:S01]  /*12c40*/  FSETP.NEU.FTZ.AND P4, PT, R233, -INF , PT ;  /* 0xff800000e900780b */ /* 0x000fe20003f9d000 */
[----:B------:R-:W-:Y:S01]  /*12c50*/  FMUL.FTZ R2, R238, UR42 ;  /* 0x0000002aee027c20 */ /* 0x000fe20008410000 */
[----:B------:R-:W-:-:S02]  /*12c60*/  FMNMX.FTZ R234, R4, R11, !PT ;  /* 0x0000000b04ea7209 */ /* 0x000fc40007810000 */
[----:B------:R-:W-:Y:S02]  /*12c70*/  FSEL R0, R0, RZ, P4 ;  /* 0x000000ff00007208 */ /* 0x000fe40002000000 */
[----:B------:R-:W-:-:S03]  /*12c80*/  FSETP.NEU.FTZ.AND P5, PT, R238, -INF , PT ;  /* 0xff800000ee00780b */ /* 0x000fc60003fbd000 */
        /* <DEDUP_REMOVED lines=8> */
[----:B------:R-:W-:Y:S01]  /*12d10*/  FSEL R2, R2, RZ, P5 ;  /* 0x000000ff02027208 */ /* 0x000fe20002800000 */
[----:B------:R-:W-:Y:S01]  /*12d20*/  FMUL.FTZ R0, R234, UR42 ;  /* 0x0000002aea007c20 */ /* 0x000fe20008410000 */
[----:B------:R-:W-:-:S02]  /*12d30*/  FSEL R4, R238, RZ, P5 ;  /* 0x000000ffee047208 */ /* 0x000fc40002800000 */
[----:B------:R-:W-:Y:S01]  /*12d40*/  FSETP.NEU.FTZ.AND P5, PT, R234, -INF , PT ;  /* 0xff800000ea00780b */ /* 0x000fe20003fbd000 */
[--C-:B------:R-:W-:Y:S01]  /*12d50*/  FFMA.FTZ R13, R13, UR42, -R2.reuse ;  /* 0x0000002a0d0d7c23 */ /* 0x100fe20008010802 */
[----:B------:R-:W-:Y:S02]  /*12d60*/  ULOP3.LUT UR4, UR44, UR31, URZ, 0x3c, !UPT ;  /* 0x0000001f2c047292 */ /* 0x000fe4000f8e3c3f */
[----:B------:R-:W-:Y:S01]  /*12d70*/  FSEL R0, R0, RZ, P5 ;  /* 0x000000ff00007208 */ /* 0x000fe20002800000 */
[----:B------:R-:W-:Y:S01]  /*12d80*/  FFMA.FTZ R199, R173, UR42, -R2 ;  /* 0x0000002aadc77c23 */ /* 0x000fe20008010802 */
[----:B------:R-:W-:Y:S01]  /*12d90*/  FADD.FTZ R3, R3, -R4 ;  /* 0x8000000403037221 */ /* 0x000fe20000010000 */
[----:B------:R1:W-:Y:S01]  /*12da0*/  MUFU.EX2 R10, R13 ;  /* 0x0000000d000a7308 */ /* 0x0003e20000000800 */
[----:B------:R-:W-:Y:S01]  /*12db0*/  FFMA.FTZ R198, R175, UR42, -R2 ;  /* 0x0000002aafc67c23 */ /* 0x000fe20008010802 */
[--C-:B------:R-:W-:Y:S01]  /*12dc0*/  FFMA.FTZ R173, R176, UR42, -R0.reuse ;  /* 0x0000002ab0ad7c23 */ /* 0x100fe20008010800 */
[--C-:B------:R-:W-:Y:S01]  /*12dd0*/  FFMA.FTZ R5, R16, UR42, -R0.reuse ;  /* 0x0000002a10057c23 */ /* 0x100fe20008010800 */
[--C-:B------:R-:W-:Y:S01]  /*12de0*/  FFMA.FTZ R136, R188, UR42, -R0.reuse ;  /* 0x0000002abc887c23 */ /* 0x100fe20008010800 */
[--C-:B------:R-:W-:Y:S01]  /*12df0*/  FFMA.FTZ R137, R180, UR42, -R0.reuse ;  /* 0x0000002ab4897c23 */ /* 0x100fe20008010800 */
[--C-:B------:R-:W-:Y:S01]  /*12e00*/  FFMA.FTZ R174, R174, UR42, -R0.reuse ;  /* 0x0000002aaeae7c23 */ /* 0x100fe20008010800 */
[--C-:B------:R-:W-:Y:S01]  /*12e10*/  FFMA.FTZ R175, R29, UR42, -R0.reuse ;  /* 0x0000002a1daf7c23 */ /* 0x100fe20008010800 */
[----:B------:R-:W-:Y:S01]  /*12e20*/  FFMA.FTZ R176, R21, UR42, -R0 ;  /* 0x0000002a15b07c23 */ /* 0x000fe20008010800 */
[----:B------:R-:W-:Y:S01]  /*12e30*/  FFMA.FTZ R186, R186, UR42, -R2 ;  /* 0x0000002ababa7c23 */ /* 0x000fe20008010802 */
[----:B------:R-:W-:Y:S01]  /*12e40*/  FMUL.FTZ R3, R3, UR42 ;  /* 0x0000002a03037c20 */ /* 0x000fe20008410000 */
[----:B-1----:R-:W-:-:S03]  /*12e50*/  FFMA.FTZ R13, R189, UR42, -R0 ;  /* 0x0000002abd0d7c23 */ /* 0x002fc60008010800 */
[----:B------:R-:W1:Y:S01]  /*12e60*/  MUFU.EX2 R4, R3 ;  /* 0x0000000300047308 */ /* 0x000e620000000800 */
[----:B------:R-:W-:-:S07]  /*12e70*/  FFMA.FTZ R218, R18, UR42, -R2 ;  /* 0x0000002a12da7c23 */ /* 0x000fce0008010802 */
[----:B------:R-:W2:Y:S01]  /*12e80*/  MUFU.EX2 R186, R186 ;  /* 0x000000ba00ba7308 */ /* 0x000ea20000000800 */
[--C-:B------:R-:W-:Y:S01]  /*12e90*/  FFMA.FTZ R196, R179, UR42, -R2.reuse ;  /* 0x0000002ab3c47c23 */ /* 0x100fe20008010802 */
[--C-:B------:R-:W-:Y:S01]  /*12ea0*/  FFMA.FTZ R212, R27, UR42, -R2.reuse ;  /* 0x0000002a1bd47c23 */ /* 0x100fe20008010802 */
[----:B------:R-:W-:Y:S01]  /*12eb0*/  FFMA.FTZ R219, R24, UR42, -R2 ;  /* 0x0000002a18db7c23 */ /* 0x000fe20008010802 */
[----:B-1----:R-:W-:Y:S01]  /*12ec0*/  FFMA.FTZ R247, R247, R4, R10 ;  /* 0x00000004f7f77223 */ /* 0x002fe2000001000a */
[----:B--2---:R-:W-:-:S03]  /*12ed0*/  F2FP.F16.F32.PACK_AB R189, R186, R10 ;  /* 0x0000000ababd723e */ /* 0x004fc600000000ff */
[----:B------:R-:W-:Y:S08]  /*12ee0*/  MUFU.EX2 R5, R5 ;  /* 0x0000000500057308 */ /* 0x000ff00000000800 */
[----:B------:R-:W-:Y:S01]  /*12ef0*/  MUFU.EX2 R13, R13 ;  /* 0x0000000d000d7308 */ /* 0x000fe20000000800 */
        /* <DEDUP_REMOVED lines=15> */
[----:B------:R-:W-:Y:S02]  /*12ff0*/  FSEL R0, R234, RZ, P5 ;  /* 0x000000ffea007208 */ /* 0x000fe40002800000 */
[----:B------:R-:W-:Y:S01]  /*13000*/  LOP3.LUT R11, R17, UR10, R2, 0x96, !PT ;  /* 0x0000000a110b7c12 */ /* 0x000fe2000f8e9602 */
[----:B------:R-:W-:-:S04]  /*13010*/  IMAD.WIDE.U32 R2, R3, -0x326172a9, RZ ;  /* 0xcd9e8d5703027825 */ /* 0x000fc800078e00ff */
[----:B------:R-:W-:Y:S01]  /*13020*/  FADD.FTZ R0, R134, -R0 ;  /* 0x8000000086007221 */ /* 0x000fe20000010000 */
[----:B------:R-:W-:Y:S01]  /*13030*/  LOP3.LUT R134, R3, UR11, R10, 0x96, !PT ;  /* 0x0000000b03867c12 */ /* 0x000fe2000f8e960a */
[----:B------:R-:W-:-:S04]  /*13040*/  IMAD.WIDE.U32 R10, R11, -0x326172a9, RZ ;  /* 0xcd9e8d570b0a7825 */ /* 0x000fc800078e00ff */
[----:B------:R-:W-:Y:S01]  /*13050*/  FMUL.FTZ R0, R0, UR42 ;  /* 0x0000002a00007c20 */ /* 0x000fe20008410000 */
[----:B------:R-:W-:-:S05]  /*13060*/  LOP3.LUT R2, R11, UR24, R2, 0x96, !PT ;  /* 0x000000180b027c12 */ /* 0x000fca000f8e9602 */
[----:B------:R-:W1:Y:S01]  /*13070*/  MUFU.EX2 R0, R0 ;  /* 0x0000000000007308 */ /* 0x000e620000000800 */
[----:B------:R-:W-:-:S04]  /*13080*/  LOP3.LUT R3, R2, 0xffff, RZ, 0xc0, !PT ;  /* 0x0000ffff02037812 */ /* 0x000fc800078ec0ff */
[----:B------:R-:W-:-:S04]  /*13090*/  SHF.R.U32.HI R3, RZ, 0x8, R3 ;  /* 0x00000008ff037819 */ /* 0x000fc80000011603 */
[----:B------:R-:W-:-:S04]  /*130a0*/  LOP3.LUT R3, R3, 0xffff, RZ, 0xc0, !PT ;  /* 0x0000ffff03037812 */ /* 0x000fc800078ec0ff */
[----:B------:R-:W-:Y:S02]  /*130b0*/  ISETP.LE.U32.AND P5, PT, R3, UR15, PT ;  /* 0x0000000f03007c0c */ /* 0x000fe4000bfa3070 */
[----:B------:R-:W-:Y:S01]  /*130c0*/  LOP3.LUT R3, R2, 0xff, RZ, 0xc0, !PT ;  /* 0x000000ff02037812 */ /* 0x000fe200078ec0ff */
[----:B-1----:R-:W-:Y:S01]  /*130d0*/  FFMA.FTZ R227, R227, R0, R5 ;  /* 0x00000000e3e37223 */ /* 0x002fe20000010005 */
[----:B------:R-:W-:Y:S02]  /*130e0*/  F2FP.F16.F32.PACK_AB R15, R13, R5 ;  /* 0x000000050d0f723e */ /* 0x000fe400000000ff */
[----:B------:R-:W-:Y:S02]  /*130f0*/  ISETP.LE.U32.AND P6, PT, R3, UR15, PT ;  /* 0x0000000f03007c0c */ /* 0x000fe4000bfc3070 */
[----:B------:R-:W-:Y:S02]  /*13100*/  SHF.R.U32.HI R3, RZ, 0x18, R2 ;  /* 0x00000018ff037819 */ /* 0x000fe40000011602 */
[----:B------:R-:W-:-:S02]  /*13110*/  FSEL R5, R232, RZ, P1 ;  /* 0x000000ffe8057208 */ /* 0x000fc40000800000 */
[----:B------:R-:W-:Y:S02]  /*13120*/  SHF.R.U32.HI R2, RZ, 0x10, R2 ;  /* 0x00000010ff027819 */ /* 0x000fe40000011602 */
[----:B------:R-:W-:Y:S01]  /*13130*/  ISETP.LE.U32.AND P1, PT, R3, UR15, PT ;  /* 0x0000000f03007c0c */ /* 0x000fe2000bf23070 */
[----:B------:R-:W-:Y:S01]  /*13140*/  FADD.FTZ R3, R133, -R5 ;  /* 0x8000000585037221 */ /* 0x000fe20000010000 */
[----:B------:R-:W-:Y:S01]  /*13150*/  LOP3.LUT R2, R2, 0xff, RZ, 0xc0, !PT ;  /* 0x000000ff02027812 */ /* 0x000fe200078ec0ff */
[----:B------:R-:W-:Y:S01]  /*13160*/  FADD.FTZ R178, R13, R227 ;  /* 0x000000e30db27221 */ /* 0x000fe20000010000 */
[----:B------:R-:W-:Y:S01]  /*13170*/  MUFU.EX2 R133, R184 ;  /* 0x000000b800857308 */ /* 0x000fe20000000800 */
[----:B------:R-:W-:Y:S01]  /*13180*/  FMUL.FTZ R5, R3, UR42 ;  /* 0x0000002a03057c20 */ /* 0x000fe20008410000 */
[----:B------:R-:W-:Y:S02]  /*13190*/  FSEL R3, R233, RZ, P4 ;  /* 0x000000ffe9037208 */ /* 0x000fe40002000000 */
[----:B------:R-:W-:-:S04]  /*131a0*/  ISETP.LE.U32.AND P4, PT, R2, UR15, PT ;  /* 0x0000000f02007c0c */ /* 0x000fc8000bf83070 */
[----:B------:R-:W1:Y:S01]  /*131b0*/  MUFU.EX2 R13, R182 ;  /* 0x000000b6000d7308 */ /* 0x000e620000000800 */
[----:B------:R2:W-:Y:S07]  /*131c0*/  STL [R1+0x11c], R209 ;  /* 0x00011cd101007387 */ /* 0x0005ee0000100800 */
[----:B------:R-:W3:Y:S01]  /*131d0*/  MUFU.EX2 R2, R5 ;  /* 0x0000000500027308 */ /* 0x000ee20000000800 */
[----:B------:R4:W-:Y:S04]  /*131e0*/  STL [R1+0x118], R208 ;  /* 0x000118d001007387 */ /* 0x0009e80000100800 */
[----:B------:R1:W-:Y:S04]  /*131f0*/  STL [R1+0x114], R207 ;  /* 0x000114cf01007387 */ /* 0x0003e80000100800 */
[----:B------:R3:W-:Y:S01]  /*13200*/  STL [R1+0x110], R204 ;  /* 0x000110cc01007387 */ /* 0x0007e20000100800 */
[----:B------:R-:W-:-:S03]  /*13210*/  FMUL.FTZ R224, R140, R0 ;  /* 0x000000008ce07220 */ /* 0x000fc60000410000 */
[----:B------:R3:W-:Y:S01]  /*13220*/  STL [R1+0x10c], R202 ;  /* 0x00010cca01007387 */ /* 0x0007e20000100800 */
[----:B------:R-:W-:-:S03]  /*13230*/  FMUL.FTZ R225, R141, R0 ;  /* 0x000000008de17220 */ /* 0x000fc60000410000 */
[----:B------:R-:W-:Y:S01]  /*13240*/  STL [R1+0x108], R200 ;  /* 0x000108c801007387 */ /* 0x000fe20000100800 */
[-C--:B------:R-:W-:Y:S01]  /*13250*/  FMUL.FTZ R152, R152, R0.reuse ;  /* 0x0000000098987220 */ /* 0x080fe20000410000 */
[-C--:B------:R-:W-:Y:S02]  /*13260*/  FMUL.FTZ R153, R153, R0.reuse ;  /* 0x0000000099997220 */ /* 0x080fe40000410000 */
[----:B------:R-:W-:Y:S01]  /*13270*/  STL [R1+0x104], R172 ;  /* 0x000104ac01007387 */ /* 0x000fe20000100800 */
        /* <DEDUP_REMOVED lines=12> */
[-C--:B----4-:R-:W-:Y:S01]  /*13340*/  FMUL.FTZ R208, R65, R0.reuse ;  /* 0x0000000041d07220 */ /* 0x090fe20000410000 */
[-C--:B------:R-:W-:Y:S01]  /*13350*/  FMUL.FTZ R140, R68, R0.reuse ;  /* 0x00000000448c7220 */ /* 0x080fe20000410000 */
[-C--:B------:R-:W-:Y:S01]  /*13360*/  FMUL.FTZ R141, R69, R0.reuse ;  /* 0x00000000458d7220 */ /* 0x080fe20000410000 */
[-C--:B-1----:R-:W-:Y:S01]  /*13370*/  FMUL.FTZ R207, R80, R0.reuse ;  /* 0x0000000050cf7220 */ /* 0x082fe20000410000 */
        /* <DEDUP_REMOVED lines=14> */
[--C-:B------:R-:W-:Y:S01]  /*13460*/  FFMA.FTZ R49, R235, R2, R13.reuse ;  /* 0x00000002eb317223 */ /* 0x100fe2000001000d */
[----:B------:R-:W-:Y:S01]  /*13470*/  @!P6 HADD2 R68, -R15.H0_H0, -RZ.H0_H0 ;  /* 0xa00000ff0f44e230 */ /* 0x000fe20000000900 */
[----:B------:R-:W-:-:S02]  /*13480*/  PRMT R13, R15, 0x7632, R13 ;  /* 0x000076320f0d7816 */ /* 0x000fc4000000000d */
[C---:B------:R-:W-:Y:S02]  /*13490*/  PRMT R14, R0.reuse, 0x7610, R14 ;  /* 0x00007610000e7816 */ /* 0x040fe4000000000e */
[----:B------:R-:W-:Y:S02]  /*134a0*/  PRMT R17, R0, 0x7632, R17 ;  /* 0x0000763200117816 */ /* 0x000fe40000000011 */
[----:B------:R-:W-:Y:S01]  /*134b0*/  LOP3.LUT R0, R10, 0xff, RZ, 0xc0, !PT ;  /* 0x000000ff0a007812 */ /* 0x000fe200078ec0ff */
[----:B------:R-:W-:Y:S01]  /*134c0*/  @!P4 HADD2 R64, -R14.H0_H0, -RZ.H0_H0 ;  /* 0xa00000ff0e40c230 */ /* 0x000fe20000000900 */
[----:B------:R-:W-:Y:S02]  /*134d0*/  PRMT R69, R15, 0x5410, R13 ;  /* 0x000054100f457816 */ /* 0x000fe4000000000d */
[----:B------:R-:W-:Y:S02]  /*134e0*/  @!P6 PRMT R15, R68, 0x5410, RZ ;  /* 0x00005410440fe816 */ /* 0x000fe400000000ff */
[----:B------:R-:W-:-:S02]  /*134f0*/  ISETP.LE.U32.AND P6, PT, R0, UR15, PT ;  /* 0x0000000f00007c0c */ /* 0x000fc4000bfc3070 */
[----:B------:R-:W-:Y:S02]  /*13500*/  SHF.R.U32.HI R0, RZ, 0x18, R10 ;  /* 0x00000018ff007819 */ /* 0x000fe4000001160a */
[----:B------:R-:W-:Y:S02]  /*13510*/  LOP3.LUT R5, R10, 0xffff, RZ, 0xc0, !PT ;  /* 0x0000ffff0a057812 */ /* 0x000fe400078ec0ff */
[----:B------:R-:W-:Y:S02]  /*13520*/  PRMT R68, R14, 0x5410, R17 ;  /* 0x000054100e447816 */ /* 0x000fe40000000011 */
[----:B------:R-:W-:Y:S02]  /*13530*/  @!P4 PRMT R14, R64, 0x5410, RZ ;  /* 0x00005410400ec816 */ /* 0x000fe400000000ff */
[----:B------:R-:W-:Y:S02]  /*13540*/  ISETP.LE.U32.AND P4, PT, R0, UR15, PT ;  /* 0x0000000f00007c0c */ /* 0x000fe4000bf83070 */
[----:B------:R-:W-:Y:S01]  /*13550*/  SHF.R.U32.HI R0, RZ, 0x8, R5 ;  /* 0x00000008ff007819 */ /* 0x000fe20000011605 */
[----:B------:R-:W-:Y:S01]  /*13560*/  FADD.FTZ R48, R132, -R3 ;  /* 0x8000000384307221 */ /* 0x000fe20000010000 */
[----:B------:R-:W-:-:S02]  /*13570*/  @!P1 HADD2 R52, -R17.H0_H0, -RZ.H0_H0 ;  /* 0xa00000ff11349230 */ /* 0x000fc40000000900 */
[----:B------:R-:W-:Y:S01]  /*13580*/  LOP3.LUT R0, R0, 0xffff, RZ, 0xc0, !PT ;  /* 0x0000ffff00007812 */ /* 0x000fe200078ec0ff */
[----:B------:R-:W-:Y:S02]  /*13590*/  FMUL.FTZ R5, R48, UR42 ;  /* 0x0000002a30057c20 */ /* 0x000fe40008410000 */
[----:B------:R-:W-:Y:S02]  /*135a0*/  @!P1 PRMT R17, R52, 0x5410, RZ ;  /* 0x0000541034119816 */ /* 0x000fe400000000ff */
[----:B------:R-:W-:Y:S02]  /*135b0*/  ISETP.LE.U32.AND P1, PT, R0, UR15, PT ;  /* 0x0000000f00007c0c */ /* 0x000fe4000bf23070 */
[----:B------:R-:W1:Y:S01]  /*135c0*/  MUFU.EX2 R0, R5 ;  /* 0x0000000500007308 */ /* 0x000e620000000800 */
[----:B------:R-:W-:Y:S01]  /*135d0*/  SHF.R.U32.HI R3, RZ, 0x10, R10 ;  /* 0x00000010ff037819 */ /* 0x000fe2000001160a */
[----:B------:R-:W-:Y:S02]  /*135e0*/  @!P5 HADD2 R65, -R13.H0_H0, -RZ.H0_H0 ;  /* 0xa00000ff0d41d230 */ /* 0x000fe40000000900 */
[-C--:B------:R-:W-:Y:S01]  /*135f0*/  FMUL.FTZ R227, R143, R2.reuse ;  /* 0x000000028fe37220 */ /* 0x080fe20000410000 */
[----:B------:R-:W-:Y:S01]  /*13600*/  IMAD.MOV.U32 R143, RZ, RZ, R128 ;  /* 0x000000ffff8f7224 */ /* 0x000fe200078e0080 */
[----:B------:R-:W-:Y:S01]  /*13610*/  LOP3.LUT R3, R3, 0xff, RZ, 0xc0, !PT ;  /* 0x000000ff03037812 */ /* 0x000fe200078ec0ff */
[----:B------:R-:W-:Y:S01]  /*13620*/  IMAD.MOV.U32 R128, RZ, RZ, R84 ;  /* 0x000000ffff807224 */ /* 0x000fe200078e0054 */
[----:B------:R-:W-:Y:S01]  /*13630*/  @!P5 PRMT R13, R65, 0x5410, RZ ;  /* 0x00005410410dd816 */ /* 0x000fe200000000ff */
[----:B------:R-:W-:Y:S01]  /*13640*/  MUFU.EX2 R64, R181 ;  /* 0x000000b500407308 */ /* 0x000fe20000000800 */
[----:B------:R-:W-:Y:S01]  /*13650*/  ISETP.LE.U32.AND P5, PT, R3, UR15, PT ;  /* 0x0000000f03007c0c */ /* 0x000fe2000bfa3070 */
[----:B------:R-:W-:Y:S01]  /*13660*/  FMUL.FTZ R48, R70, R2 ;  /* 0x0000000246307220 */ /* 0x000fe20000410000 */
[----:B-1----:R-:W-:-:S05]  /*13670*/  FMUL.FTZ R84, R44, R0 ;  /* 0x000000002c547220 */ /* 0x002fca0000410000 */
[----:B------:R-:W1:Y:S08]  /*13680*/  MUFU.EX2 R44, R183 ;  /* 0x000000b7002c7308 */ /* 0x000e700000000800 */
[----:B------:R-:W2:Y:S08]  /*13690*/  MUFU.EX2 R3, R136 ;  /* 0x0000008800037308 */ /* 0x000eb00000000800 */
[----:B------:R-:W3:Y:S01]  /*136a0*/  MUFU.EX2 R70, R137 ;  /* 0x0000008900467308 */ /* 0x000ee20000000800 */
[----:B------:R-:W-:-:S07]  /*136b0*/  FMUL.FTZ R80, R71, R2 ;  /* 0x0000000247507220 */ /* 0x000fce0000410000 */
[----:B------:R-:W4:Y:S01]  /*136c0*/  MUFU.EX2 R65, R177 ;  /* 0x000000b100417308 */ /* 0x000f220000000800 */
[----:B------:R2:W-:Y:S01]  /*136d0*/  STL [R1+0xfc], R138 ;  /* 0x0000fc8a01007387 */ /* 0x0005e20000100800 */
[-C--:B------:R-:W-:Y:S01]  /*136e0*/  FMUL.FTZ R252, R103, R2.reuse ;  /* 0x0000000267fc7220 */ /* 0x080fe20000410000 */
[-C--:B------:R-:W-:Y:S01]  /*136f0*/  FMUL.FTZ R226, R142, R2.reuse ;  /* 0x000000028ee27220 */ /* 0x080fe20000410000 */
[-C--:B------:R-:W-:Y:S01]  /*13700*/  FMUL.FTZ R246, R66, R2.reuse ;  /* 0x0000000242f67220 */ /* 0x080fe20000410000 */
[----:B------:R-:W-:Y:S02]  /*13710*/  IMAD.MOV.U32 R71, RZ, RZ, R117 ;  /* 0x000000ffff477224 */ /* 0x000fe400078e0075 */
[-C--:B------:R-:W-:Y:S01]  /*13720*/  FMUL.FTZ R99, R99, R2.reuse ;  /* 0x0000000263637220 */ /* 0x080fe20000410000 */
[----:B------:R-:W-:Y:S02]  /*13730*/  IMAD.MOV.U32 R103, RZ, RZ, R80 ;  /* 0x000000ffff677224 */ /* 0x000fe400078e0050 */
[----:B------:R-:W-:Y:S01]  /*13740*/  FMUL.FTZ R172, R115, R2 ;  /* 0x0000000273ac7220 */ /* 0x000fe20000410000 */
[----:B-1----:R-:W-:Y:S01]  /*13750*/  F2FP.F16.F32.PACK_AB R10, R44, R64 ;  /* 0x000000402c0a723e */ /* 0x002fe200000000ff */
[----:B------:R1:W-:Y:S01]  /*13760*/  STL [R1+0xf8], R135 ;  /* 0x0000f88701007387 */ /* 0x0003e20000100800 */
[----:B------:R-:W-:Y:S01]  /*13770*/  IMAD.MOV.U32 R214, RZ, RZ, R230 ;  /* 0x000000ffffd67224 */ /* 0x000fe200078e00e6 */
[----:B------:R-:W-:Y:S01]  /*13780*/  MOV R142, R129 ;  /* 0x00000081008e7202 */ /* 0x000fe20000000f00 */
[----:B------:R-:W-:-:S02]  /*13790*/  IMAD.MOV.U32 R215, RZ, RZ, R231 ;  /* 0x000000ffffd77224 */ /* 0x000fc400078e00e7 */
[-C--:B------:R-:W-:Y:S01]  /*137a0*/  FMUL.FTZ R66, R118, R2.reuse ;  /* 0x0000000276427220 */ /* 0x080fe20000410000 */
[----:B------:R-:W-:Y:S01]  /*137b0*/  FMUL.FTZ R115, R119, R2 ;  /* 0x0000000277737220 */ /* 0x000fe20000410000 */
        /* <DEDUP_REMOVED lines=8> */
[----:B--2---:R-:W-:Y:S01]  /*13840*/  FMUL.FTZ R138, R82, R2 ;  /* 0x00000002528a7220 */ /* 0x004fe20000410000 */
[----:B------:R-:W-:-:S02]  /*13850*/  IMAD.MOV.U32 R82, RZ, RZ, R101 ;  /* 0x000000ffff527224 */ /* 0x000fc400078e0065 */
[----:B------:R-:W-:Y:S01]  /*13860*/  FMUL.FTZ R101, R61, R0 ;  /* 0x000000003d657220 */ /* 0x000fe20000410000 */
        /* <DEDUP_REMOVED lines=15> */
[----:B------:R-:W-:Y:S01]  /*13960*/  FADD.FTZ R61, R3, R178 ;  /* 0x000000b2033d7221 */ /* 0x000fe20000010000 */
[----:B---3--:R-:W-:Y:S01]  /*13970*/  F2FP.F16.F32.PACK_AB R5, R70, R3 ;  /* 0x000000034605723e */ /* 0x008fe200000000ff */
[----:B------:R-:W-:Y:S02]  /*13980*/  IMAD.MOV.U32 R67, RZ, RZ, R116 ;  /* 0x000000ffff437224 */ /* 0x000fe400078e0074 */
[-C--:B------:R-:W-:Y:S01]  /*13990*/  FMUL.FTZ R140, R92, R0.reuse ;  /* 0x000000005c8c7220 */ /* 0x080fe20000410000 */
[----:B------:R-:W-:Y:S02]  /*139a0*/  IMAD.MOV.U32 R114, RZ, RZ, R48 ;  /* 0x000000ffff727224 */ /* 0x000fe400078e0030 */
[----:B------:R-:W-:Y:S01]  /*139b0*/  FMUL.FTZ R116, R76, R0 ;  /* 0x000000004c747220 */ /* 0x000fe20000410000 */
[----:B------:R-:W-:Y:S01]  /*139c0*/  IMAD.WIDE.U32 R2, R134, -0x2daee0ad, RZ ;  /* 0xd2511f5386027825 */ /* 0x000fe200078e00ff */
[----:B------:R-:W-:Y:S02]  /*139d0*/  PRMT R185, R10, 0x7610, R185 ;  /* 0x000076100ab97816 */ /* 0x000fe400000000b9 */
[----:B------:R-:W-:Y:S01]  /*139e0*/  MOV R76, R141 ;  /* 0x0000008d004c7202 */ /* 0x000fe20000000f00 */
[----:B------:R-:W-:Y:S01]  /*139f0*/  IMAD.MOV.U32 R92, RZ, RZ, R103 ;  /* 0x000000ffff5c7224 */ /* 0x000fe200078e0067 */
[----:B------:R-:W-:Y:S01]  /*13a00*/  MOV R103, R99 ;  /* 0x0000006300677202 */ /* 0x000fe20000000f00 */
[----:B------:R-:W-:Y:S01]  /*13a10*/  IMAD.MOV.U32 R52, RZ, RZ, R96 ;  /* 0x000000ffff347224 */ /* 0x000fe200078e0060 */
[----:B------:R-:W-:Y:S01]  /*13a20*/  MOV R83, R100 ;  /* 0x0000006400537202 */ /* 0x000fe20000000f00 */
[----:B------:R-:W-:-:S02]  /*13a30*/  IMAD.MOV.U32 R11, RZ, RZ, R97 ;  /* 0x000000ffff0b7224 */ /* 0x000fc400078e0061 */
[-C--:B------:R-:W-:Y:S01]  /*13a40*/  FMUL.FTZ R141, R93, R0.reuse ;  /* 0x000000005d8d7220 */ /* 0x080fe20000410000 */
[----:B------:R-:W-:Y:S02]  /*13a50*/  IMAD.MOV.U32 R87, RZ, RZ, R85 ;  /* 0x000000ffff577224 */ /* 0x000fe400078e0055 */
[-C--:B----4-:R-:W-:Y:S01]  /*13a60*/  FFMA.FTZ R48, R239, R0.reuse, R65 ;  /* 0x00000000ef307223 */ /* 0x090fe20000010041 */
        /* <DEDUP_REMOVED lines=28> */
[----:B------:R-:W-:Y:S01]  /*13c30*/  IMAD.MOV.U32 R114, RZ, RZ, R98 ;  /* 0x000000ffff727224 */ /* 0x000fe200078e0062 */
[----:B------:R-:W-:Y:S01]  /*13c40*/  LOP3.LUT R0, R3, UR28, R16, 0x96, !PT ;  /* 0x0000001c03007c12 */ /* 0x000fe2000f8e9610 */
[----:B------:R-:W-:Y:S01]  /*13c50*/  IMAD.MOV.U32 R16, RZ, RZ, R71 ;  /* 0x000000ffff107224 */ /* 0x000fe200078e0047 */
[----:B------:R-:W-:Y:S01]  /*13c60*/  PRMT R186, R10, 0x7632, R186 ;  /* 0x000076320aba7816 */ /* 0x000fe200000000ba */
[----:B------:R-:W-:-:S02]  /*13c70*/  @!P5 HADD2 R37, -R185.H0_H0, -RZ.H0_H0 ;  /* 0xa00000ffb925d230 */ /* 0x000fc40000000900 */
[-C--:B------:R-:W-:Y:S01]  /*13c80*/  FMUL.FTZ R99, R59, R4.reuse ;  /* 0x000000043b637220 */ /* 0x080fe20000410000 */
[----:B------:R-:W-:Y:S02]  /*13c90*/  IMAD.MOV.U32 R59, RZ, RZ, R103 ;  /* 0x000000ffff3b7224 */ /* 0x000fe400078e0067 */
[-C--:B------:R-:W-:Y:S01]  /*13ca0*/  FMUL.FTZ R103, R63, R4.reuse ;  /* 0x000000043f677220 */ /* 0x080fe20000410000 */
[----:B------:R-:W-:Y:S01]  /*13cb0*/  IMAD.MOV.U32 R63, RZ, RZ, R114 ;  /* 0x000000ffff3f7224 */ /* 0x000fe200078e0072 */
[----:B------:R-:W-:Y:S01]  /*13cc0*/  PRMT R57, R185, 0x5410, R186 ;  /* 0x00005410b9397816 */ /* 0x000fe200000000ba */
[----:B------:R-:W-:Y:S01]  /*13cd0*/  FMUL.FTZ R114, R74, R4 ;  /* 0x000000044a727220 */ /* 0x000fe20000410000 */
[----:B------:R-:W-:Y:S01]  /*13ce0*/  @!P5 PRMT R185, R37, 0x5410, RZ ;  /* 0x0000541025b9d816 */ /* 0x000fe200000000ff */
[----:B------:R-:W-:Y:S01]  /*13cf0*/  IMAD.MOV.U32 R37, RZ, RZ, R142 ;  /* 0x000000ffff257224 */ /* 0x000fe200078e008e */
[----:B------:R-:W-:Y:S01]  /*13d00*/  MOV R74, R16 ;  /* 0x00000010004a7202 */ /* 0x000fe20000000f00 */
[----:B------:R-:W-:-:S02]  /*13d10*/  IMAD.MOV.U32 R16, RZ, RZ, R143 ;  /* 0x000000ffff107224 */ /* 0x000fc400078e008f */
[-C--:B------:R-:W-:Y:S01]  /*13d20*/  FMUL.FTZ R142, R94, R4.reuse ;  /* 0x000000045e8e7220 */ /* 0x080fe20000410000 */
[----:B------:R-:W-:Y:S02]  /*13d30*/  FMUL.FTZ R143, R95, R4 ;  /* 0x000000045f8f7220 */ /* 0x000fe40000410000 */
[----:B------:R-:W2:Y:S01]  /*13d40*/  LDL.LU.64 R94, [R1+0x20] ;  /* 0x00002000015e7983 */ /* 0x000ea20000300a00 */
[C---:B------:R-:W-:Y:S01]  /*13d50*/  PRMT R188, R5.reuse, 0x7610, R188 ;  /* 0x0000761005bc7816 */ /* 0x040fe200000000bc */
[----:B------:R-:W-:Y:S01]  /*13d60*/  IMAD.MOV.U32 R239, RZ, RZ, R66 ;  /* 0x000000ffffef7224 */ /* 0x000fe200078e0042 */
[----:B------:R-:W-:Y:S01]  /*13d70*/  PRMT R187, R5, 0x7632, R187 ;  /* 0x0000763205bb7816 */ /* 0x000fe200000000bb */
[----:B------:R-:W-:Y:S02]  /*13d80*/  MUFU.EX2 R66, R190 ;  /* 0x000000be00427308 */ /* 0x000fe40000000800 */
[----:B------:R-:W-:Y:S01]  /*13d90*/  @!P6 HADD2 R26, -R188.H0_H0, -RZ.H0_H0 ;  /* 0xa00000ffbc1ae230 */ /* 0x000fe20000000900 */
[----:B------:R-:W-:Y:S01]  /*13da0*/  LOP3.LUT R5, R0, 0xff, RZ, 0xc0, !PT ;  /* 0x000000ff00057812 */ /* 0x000fe200078ec0ff */
[----:B------:R-:W-:Y:S01]  /*13db0*/  @!P1 HADD2 R28, -R187.H0_H0, -RZ.H0_H0 ;  /* 0xa00000ffbb1c9230 */ /* 0x000fe20000000900 */
[----:B------:R-:W-:-:S03]  /*13dc0*/  PRMT R60, R188, 0x5410, R187 ;  /* 0x00005410bc3c7816 */ /* 0x000fc600000000bb */
[----:B------:R-:W1:Y:S01]  /*13dd0*/  MUFU.EX2 R190, R174 ;  /* 0x000000ae00be7308 */ /* 0x000e620000000800 */
[----:B------:R-:W-:Y:S01]  /*13de0*/  @!P6 PRMT R188, R26, 0x5410, RZ ;  /* 0x000054101abce816 */ /* 0x000fe200000000ff */
[----:B------:R-:W-:Y:S01]  /*13df0*/  IMAD.MOV.U32 R26, RZ, RZ, R67 ;  /* 0x000000ffff1a7224 */ /* 0x000fe200078e0043 */
[----:B------:R-:W-:Y:S02]  /*13e00*/  ISETP.LE.U32.AND P6, PT, R5, UR15, PT ;  /* 0x0000000f05007c0c */ /* 0x000fe4000bfc3070 */
[----:B------:R-:W-:-:S03]  /*13e10*/  SHF.R.U32.HI R5, RZ, 0x18, R0 ;  /* 0x00000018ff057819 */ /* 0x000fc60000011600 */
[----:B------:R-:W3:Y:S01]  /*13e20*/  MUFU.EX2 R67, R173 ;  /* 0x000000ad00437308 */ /* 0x000ee20000000800 */
[----:B------:R-:W-:Y:S02]  /*13e30*/  @!P1 PRMT R187, R28, 0x5410, RZ ;  /* 0x000054101cbb9816 */ /* 0x000fe400000000ff */
[----:B------:R-:W-:Y:S02]  /*13e40*/  ISETP.LE.U32.AND P1, PT, R5, UR15, PT ;  /* 0x0000000f05007c0c */ /* 0x000fe4000bf23070 */
[----:B------:R-:W-:Y:S02]  /*13e50*/  SHF.R.U32.HI R5, RZ, 0x10, R0 ;  /* 0x00000010ff057819 */ /* 0x000fe40000011600 */
[----:B------:R-:W-:Y:S01]  /*13e60*/  LOP3.LUT R0, R0, 0xffff, RZ, 0xc0, !PT ;  /* 0x0000ffff00007812 */ /* 0x000fe200078ec0ff */
[----:B------:R4:W3:Y:S01]  /*13e70*/  MUFU.EX2 R71, R191 ;  /* 0x000000bf00477308 */ /* 0x0008e20000000800 */
[----:B------:R-:W-:Y:S02]  /*13e80*/  IMAD.MOV.U32 R131, RZ, RZ, R102 ;  /* 0x000000ffff837224 */ /* 0x000fe400078e0066 */
[----:B------:R-:W-:Y:S01]  /*13e90*/  FMUL.FTZ R102, R62, R4 ;  /* 0x000000043e667220 */ /* 0x000fe20000410000 */
[----:B------:R-:W-:Y:S01]  /*13ea0*/  SHF.R.U32.HI R0, RZ, 0x8, R0 ;  /* 0x00000008ff007819 */ /* 0x000fe20000011600 */
[----:B-1----:R-:W-:Y:S01]  /*13eb0*/  IMAD.MOV.U32 R62, RZ, RZ, R190 ;  /* 0x000000ffff3e7224 */ /* 0x002fe200078e00be */
[----:B------:R-:W-:Y:S01]  /*13ec0*/  MOV R130, R86 ;  /* 0x0000005600827202 */ /* 0x000fe20000000f00 */
[----:B------:R-:W-:Y:S01]  /*13ed0*/  IMAD.MOV.U32 R73, RZ, RZ, R87 ;  /* 0x000000ffff497224 */ /* 0x000fe200078e0057 */
[----:B------:R-:W-:Y:S01]  /*13ee0*/  LOP3.LUT R0, R0, 0xffff, RZ, 0xc0, !PT ;  /* 0x0000ffff00007812 */ /* 0x000fe200078ec0ff */
[----:B------:R-:W-:-:S02]  /*13ef0*/  IMAD.MOV.U32 R72, RZ, RZ, R83 ;  /* 0x000000ffff487224 */ /* 0x000fc400078e0053 */
[-C--:B------:R-:W-:Y:S01]  /*13f00*/  FMUL.FTZ R170, R170, R4.reuse ;  /* 0x00000004aaaa7220 */ /* 0x080fe20000410000 */
[----:B------:R-:W-:Y:S02]  /*13f10*/  IMAD.MOV.U32 R45, RZ, RZ, R82 ;  /* 0x000000ffff2d7224 */ /* 0x000fe400078e0052 */
[-C--:B------:R-:W-:Y:S01]  /*13f20*/  FMUL.FTZ R171, R171, R4.reuse ;  /* 0x00000004abab7220 */ /* 0x080fe20000410000 */
[----:B------:R-:W-:Y:S01]  /*13f30*/  IMAD.MOV.U32 R190, RZ, RZ, R119 ;  /* 0x000000ffffbe7224 */ /* 0x000fe200078e0077 */
[----:B----4-:R-:W-:Y:S01]  /*13f40*/  MOV R191, R239 ;  /* 0x000000ef00bf7202 */ /* 0x010fe20000000f00 */
        /* <DEDUP_REMOVED lines=27> */
[----:B---3--:R-:W-:-:S02]  /*14100*/  F2FP.F16.F32.PACK_AB R4, R62, R67 ;  /* 0x000000433e04723e */ /* 0x008fc400000000ff */
[----:B------:R-:W-:Y:S01]  /*14110*/  ISETP.LE.U32.AND P5, PT, R0, UR15, PT ;  /* 0x0000000f00007c0c */ /* 0x000fe2000bfa3070 */
[----:B------:R-:W-:Y:S01]  /*14120*/  @!P4 HADD2 R29, -R186.H0_H0, -RZ.H0_H0 ;  /* 0xa00000ffba1dc230 */ /* 0x000fe20000000900 */
[C---:B------:R-:W-:Y:S02]  /*14130*/  PRMT R184, R4.reuse, 0x7610, R184 ;  /* 0x0000761004b87816 */ /* 0x040fe400000000b8 */
[----:B------:R-:W-:Y:S02]  /*14140*/  F2FP.F16.F32.PACK_AB R0, R71, R66 ;  /* 0x000000424700723e */ /* 0x000fe400000000ff */
[----:B------:R-:W-:Y:S01]  /*14150*/  LOP3.LUT R5, R5, 0xff, RZ, 0xc0, !PT ;  /* 0x000000ff05057812 */ /* 0x000fe200078ec0ff */
[----:B------:R-:W-:Y:S01]  /*14160*/  @!P6 HADD2 R9, -R184.H0_H0, -RZ.H0_H0 ;  /* 0xa00000ffb809e230 */ /* 0x000fe20000000900 */
[----:B------:R-:W-:Y:S02]  /*14170*/  PRMT R183, R4, 0x7632, R183 ;  /* 0x0000763204b77816 */ /* 0x000fe400000000b7 */
[----:B------:R-:W-:-:S02]  /*14180*/  PRMT R181, R0, 0x7632, R181 ;  /* 0x0000763200b57816 */ /* 0x000fc400000000b5 */
[----:B------:R-:W-:Y:S02]  /*14190*/  @!P4 PRMT R186, R29, 0x5410, RZ ;  /* 0x000054101dbac816 */ /* 0x000fe400000000ff */
[----:B------:R-:W-:Y:S01]  /*141a0*/  PRMT R182, R0, 0x7610, R182 ;  /* 0x0000761000b67816 */ /* 0x000fe200000000b6 */
[----:B------:R-:W-:Y:S01]  /*141b0*/  IMAD.MOV.U32 R58, RZ, RZ, R52 ;  /* 0x000000ffff3a7224 */ /* 0x000fe200078e0034 */
[----:B------:R-:W-:Y:S02]  /*141c0*/  ISETP.LE.U32.AND P4, PT, R5, UR15, PT ;  /* 0x0000000f05007c0c */ /* 0x000fe4000bf83070 */
[----:B------:R-:W-:Y:S01]  /*141d0*/  LOP3.LUT R0, R2, 0xff, RZ, 0xc0, !PT ;  /* 0x000000ff02007812 */ /* 0x000fe200078ec0ff */
[----:B------:R-:W-:Y:S01]  /*141e0*/  @!P5 HADD2 R6, -R183.H0_H0, -RZ.H0_H0 ;  /* 0xa00000ffb706d230 */ /* 0x000fe20000000900 */
[----:B------:R-:W-:Y:S01]  /*141f0*/  PRMT R52, R184, 0x5410, R183 ;  /* 0x00005410b8347816 */ /* 0x000fe200000000b7 */
[----:B------:R-:W-:Y:S01]  /*14200*/  @!P1 HADD2 R7, -R181.H0_H0, -RZ.H0_H0 ;  /* 0xa00000ffb5079230 */ /* 0x000fe20000000900 */
[----:B------:R-:W-:-:S02]  /*14210*/  @!P6 PRMT R184, R9, 0x5410, RZ ;  /* 0x0000541009b8e816 */ /* 0x000fc400000000ff */
[----:B------:R-:W-:Y:S02]  /*14220*/  LOP3.LUT R5, R223, UR41, R244, 0x96, !PT ;  /* 0x00000029df057c12 */ /* 0x000fe4000f8e96f4 */
[----:B------:R-:W-:Y:S02]  /*14230*/  ISETP.LE.U32.AND P6, PT, R0, UR15, PT ;  /* 0x0000000f00007c0c */ /* 0x000fe4000bfc3070 */
[----:B------:R-:W-:Y:S01]  /*14240*/  MOV R78, R11 ;  /* 0x0000000b004e7202 */ /* 0x000fe20000000f00 */
[----:B------:R-:W-:Y:S01]  /*14250*/  FADD.FTZ R11, R133, R49 ;  /* 0x00000031850b7221 */ /* 0x000fe20000010000 */
[--C-:B------:R-:W-:Y:S02]  /*14260*/  SHF.R.U32.HI R4, RZ, 0x10, R2.reuse ;  /* 0x00000010ff047819 */ /* 0x100fe40000011602 */
[----:B------:R-:W-:Y:S02]  /*14270*/  SHF.R.U32.HI R0, RZ, 0x18, R2 ;  /* 0x00000018ff007819 */ /* 0x000fe40000011602 */
[----:B------:R-:W-:-:S02]  /*14280*/  PRMT R49, R182, 0x5410, R181 ;  /* 0x00005410b6317816 */ /* 0x000fc400000000b5 */
[----:B------:R-:W-:Y:S02]  /*14290*/  @!P5 PRMT R183, R6, 0x5410, RZ ;  /* 0x0000541006b7d816 */ /* 0x000fe400000000ff */
[----:B------:R-:W-:Y:S01]  /*142a0*/  @!P1 PRMT R181, R7, 0x5410, RZ ;  /* 0x0000541007b59816 */ /* 0x000fe200000000ff */
[----:B------:R-:W-:Y:S01]  /*142b0*/  IMAD.WIDE.U32 R6, R5, -0x2daee0ad, RZ ;  /* 0xd2511f5305067825 */ /* 0x000fe200078e00ff */
[----:B------:R-:W-:Y:S02]  /*142c0*/  LOP3.LUT R3, R2, 0xffff, RZ, 0xc0, !PT ;  /* 0x0000ffff02037812 */ /* 0x000fe400078ec0ff */
[----:B------:R-:W-:Y:S02]  /*142d0*/  LOP3.LUT R2, R4, 0xff, RZ, 0xc0, !PT ;  /* 0x000000ff04027812 */ /* 0x000fe400078ec0ff */
[----:B------:R-:W-:Y:S02]  /*142e0*/  ISETP.LE.U32.AND P1, PT, R0, UR15, PT ;  /* 0x0000000f00007c0c */ /* 0x000fe4000bf23070 */
[----:B------:R-:W-:Y:S01]  /*142f0*/  LOP3.LUT R0, R237, UR40, R222, 0x96, !PT ;  /* 0x00000028ed007c12 */ /* 0x000fe2000f8e96de */
[----:B------:R-:W-:Y:S01]  /*14300*/  @!P4 HADD2 R8, -R182.H0_H0, -RZ.H0_H0 ;  /* 0xa00000ffb608c230 */ /* 0x000fe20000000900 */
[----:B------:R-:W-:-:S03]  /*14310*/  ISETP.LE.U32.AND P5, PT, R2, UR15, PT ;  /* 0x0000000f02007c0c */ /* 0x000fc6000bfa3070 */
[----:B------:R-:W-:Y:S01]  /*14320*/  IMAD.WIDE.U32 R4, R0, -0x2daee0ad, RZ ;  /* 0xd2511f5300047825 */ /* 0x000fe200078e00ff */
[----:B------:R-:W-:Y:S02]  /*14330*/  @!P4 PRMT R182, R8, 0x5410, RZ ;  /* 0x0000541008b6c816 */ /* 0x000fe400000000ff */
[----:B------:R-:W-:-:S04]  /*14340*/  SHF.R.U32.HI R3, RZ, 0x8, R3 ;  /* 0x00000008ff037819 */ /* 0x000fc80000011603 */
[----:B------:R-:W-:Y:S02]  /*14350*/  LOP3.LUT R0, R3, 0xffff, RZ, 0xc0, !PT ;  /* 0x0000ffff03007812 */ /* 0x000fe400078ec0ff */
[----:B--2---:R-:W-:-:S05]  /*14360*/  LOP3.LUT R2, R7, UR39, R94, 0x96, !PT ;  /* 0x0000002707027c12 */ /* 0x004fca000f8e965e */
[----:B------:R-:W-:Y:S01]  /*14370*/  IMAD.WIDE.U32 R8, R2, -0x326172a9, RZ ;  /* 0xcd9e8d5702087825 */ /* 0x000fe200078e00ff */
[----:B------:R-:W-:-:S05]  /*14380*/  LOP3.LUT R2, R5, UR33, R6, 0x96, !PT ;  /* 0x0000002105027c12 */ /* 0x000fca000f8e9606 */
[----:B------:R-:W-:Y:S01]  /*14390*/  IMAD.WIDE.U32 R2, R2, -0x326172a9, RZ ;  /* 0xcd9e8d5702027825 */ /* 0x000fe200078e00ff */
[----:B------:R-:W-:-:S04]  /*143a0*/  LOP3.LUT R6, R9, UR38, R236, 0x96, !PT ;  /* 0x0000002609067c12 */ /* 0x000fc8000f8e96ec */
[----:B------:R-:W-:Y:S02]  /*143b0*/  LOP3.LUT R3, R3, UR32, R8, 0x96, !PT ;  /* 0x0000002003037c12 */ /* 0x000fe4000f8e9608 */
[----:B------:R-:W2:Y:S01]  /*143c0*/  LDL.64 R8, [R1+0x60] ;  /* 0x0000600001087983 */ /* 0x000ea20000100a00 */
[----:B------:R1:W3:Y:S01]  /*143d0*/  MUFU.EX2 R10, R192 ;  /* 0x000000c0000a7308 */ /* 0x0002e20000000800 */
[----:B------:R-:W-:Y:S02]  /*143e0*/  IMAD.MOV.U32 R95, RZ, RZ, R190 ;  /* 0x000000ffff5f7224 */ /* 0x000fe400078e00be */
[----:B------:R-:W-:Y:S02]  /*143f0*/  IMAD.MOV.U32 R190, RZ, RZ, R73 ;  /* 0x000000ffffbe7224 */ /* 0x000fe400078e0049 */
[----:B------:R-:W-:Y:S01]  /*14400*/  IMAD.WIDE.U32 R6, R6, -0x2daee0ad, RZ ;  /* 0xd2511f5306067825 */ /* 0x000fe200078e00ff */
[----:B------:R-:W-:-:S03]  /*14410*/  ISETP.LE.U32.AND P4, PT, R0, UR15, PT ;  /* 0x0000000f00007c0c */ /* 0x000fc6000bf83070 */
[----:B------:R-:W-:Y:S02]  /*14420*/  IMAD.MOV.U32 R79, RZ, RZ, R63 ;  /* 0x000000ffff4f7224 */ /* 0x000fe400078e003f */
[----:B------:R-:W-:Y:S01]  /*14430*/  IMAD.MOV.U32 R73, RZ, RZ, R131 ;  /* 0x000000ffff497224 */ /* 0x000fe200078e0083 */
[----:B------:R-:W-:Y:S01]  /*14440*/  MUFU.EX2 R63, R175 ;  /* 0x000000af003f7308 */ /* 0x000fe20000000800 */
[----:B------:R-:W-:Y:S01]  /*14450*/  LOP3.LUT R0, R7, UR29, R4, 0x96, !PT ;  /* 0x0000001d07007c12 */ /* 0x000fe2000f8e9604 */
[----:B------:R-:W-:Y:S01]  /*14460*/  FADD.FTZ R5, R64, R11 ;  /* 0x0000000b40057221 */ /* 0x000fe20000010000 */
[----:B-1----:R-:W-:-:S05]  /*14470*/  IMAD.MOV.U32 R192, RZ, RZ, R78 ;  /* 0x000000ffffc07224 */ /* 0x002fca00078e004e */
[----:B------:R-:W1:Y:S01]  /*14480*/  MUFU.EX2 R131, R176 ;  /* 0x000000b000837308 */ /* 0x000e620000000800 */
[----:B------:R-:W-:Y:S01]  /*14490*/  IMAD.MOV.U32 R78, RZ, RZ, R59 ;  /* 0x000000ffff4e7224 */ /* 0x000fe200078e003b */
[----:B---3--:R-:W-:Y:S01]  /*144a0*/  F2FP.F16.F32.PACK_AB R7, R10, R65 ;  /* 0x000000410a07723e */ /* 0x008fe200000000ff */
[----:B------:R-:W-:Y:S01]  /*144b0*/  IMAD.MOV.U32 R244, RZ, RZ, R26 ;  /* 0x000000fffff47224 */ /* 0x000fe200078e001a */
[----:B------:R-:W-:Y:S01]  /*144c0*/  MOV R94, R93 ;  /* 0x0000005d005e7202 */ /* 0x000fe20000000f00 */
[----:B------:R-:W-:-:S03]  /*144d0*/  IMAD.MOV.U32 R93, RZ, RZ, R76 ;  /* 0x000000ffff5d7224 */ /* 0x000fc600078e004c */
[----:B------:R-:W-:Y:S01]  /*144e0*/  MUFU.EX2 R59, R193 ;  /* 0x000000c1003b7308 */ /* 0x000fe20000000800 */
[----:B------:R-:W-:Y:S02]  /*144f0*/  IMAD.MOV.U32 R76, RZ, RZ, R45 ;  /* 0x000000ffff4c7224 */ /* 0x000fe400078e002d */
[----:B------:R-:W-:-:S05]  /*14500*/  FADD.FTZ R26, R44, R5 ;  /* 0x000000052c1a7221 */ /* 0x000fca0000010000 */
[----:B------:R-:W3:Y:S01]  /*14510*/  MUFU.EX2 R65, R194 ;  /* 0x000000c200417308 */ /* 0x000ee20000000800 */
[----:B------:R-:W-:Y:S01]  /*14520*/  IMAD.WIDE.U32 R4, R0, -0x326172a9, RZ ;  /* 0xcd9e8d5700047825 */ /* 0x000fe200078e00ff */
[----:B------:R-:W-:-:S03]  /*14530*/  PRMT R11, R7, 0x7610, R11 ;  /* 0x00007610070b7816 */ /* 0x000fc6000000000b */
[----:B------:R-:W-:Y:S02]  /*14540*/  IMAD.MOV.U32 R245, RZ, RZ, R16 ;  /* 0x000000fffff57224 */ /* 0x000fe400078e0010 */
[----:B------:R-:W-:Y:S01]  /*14550*/  FADD.FTZ R16, R10, R48 ;  /* 0x000000300a107221 */ /* 0x000fe20000010000 */
[----:B------:R-:W-:Y:S02]  /*14560*/  PRMT R10, R7, 0x7632, R10 ;  /* 0x00007632070a7816 */ /* 0x000fe4000000000a */
[----:B------:R4:W-:Y:S02]  /*14570*/  MUFU.EX2 R7, R198 ;  /* 0x000000c600077308 */ /* 0x0009e40000000800 */
[----:B----4-:R-:W4:Y:S01]  /*14580*/  LDL R198, [R1+0xc8] ;  /* 0x0000c80001c67983 */ /* 0x010f220000100800 */
[----:B------:R-:W-:Y:S01]  /*14590*/  IMAD.MOV.U32 R236, RZ, RZ, R37 ;  /* 0x000000ffffec7224 */ /* 0x000fe200078e0025 */
[C---:B------:R-:W-:Y:S02]  /*145a0*/  PRMT R176, R189.reuse, 0x7610, R176 ;  /* 0x00007610bdb07816 */ /* 0x040fe400000000b0 */
[----:B------:R-:W-:-:S02]  /*145b0*/  PRMT R175, R189, 0x7632, R175 ;  /* 0x00007632bdaf7816 */ /* 0x000fc400000000af */
[----:B------:R-:W-:Y:S01]  /*145c0*/  MOV R237, R58 ;  /* 0x0000003a00ed7202 */ /* 0x000fe20000000f00 */
[----:B------:R-:W-:Y:S02]  /*145d0*/  IMAD.MOV.U32 R58, RZ, RZ, R92 ;  /* 0x000000ffff3a7224 */ /* 0x000fe400078e005c */
[----:B------:R-:W-:Y:S01]  /*145e0*/  IMAD.MOV.U32 R92, RZ, RZ, R77 ;  /* 0x000000ffff5c7224 */ /* 0x000fe200078e004d */
[----:B------:R-:W-:Y:S01]  /*145f0*/  MOV R77, R72 ;  /* 0x00000048004d7202 */ /* 0x000fe20000000f00 */
[----:B------:R-:W-:Y:S02]  /*14600*/  IMAD.MOV.U32 R72, RZ, RZ, R252 ;  /* 0x000000ffff487224 */ /* 0x000fe400078e00fc */
[----:B------:R-:W-:Y:S01]  /*14610*/  MUFU.EX2 R252, R216 ;  /* 0x000000d800fc7308 */ /* 0x000fe20000000800 */
[----:B------:R-:W-:Y:S01]  /*14620*/  MOV R193, R246 ;  /* 0x000000f600c17202 */ /* 0x000fe20000000f00 */
[----:B------:R-:W-:-:S06]  /*14630*/  UIADD3 UR20, UR31, -0x4498517b, URZ ;  /* 0xbb67ae851f147890 */ /* 0x000fcc000fffe03f */
[----:B------:R-:W-:Y:S01]  /*14640*/  MUFU.EX2 R246, R220 ;  /* 0x000000dc00f67308 */ /* 0x000fe20000000800 */
[----:B------:R-:W-:Y:S01]  /*14650*/  MOV R194, R236 ;  /* 0x000000ec00c27202 */ /* 0x000fe20000000f00 */
[----:B--2---:R-:W-:Y:S01]  /*14660*/  IMAD.MOV.U32 R44, RZ, RZ, R8 ;  /* 0x000000ffff2c7224 */ /* 0x004fe200078e0008 */
[----:B------:R-:W-:Y:S01]  /*14670*/  MOV R45, R9 ;  /* 0x00000009002d7202 */ /* 0x000fe20000000f00 */
[----:B------:R-:W-:-:S05]  /*14680*/  IMAD.WIDE.U32 R8, R3, -0x2daee0ad, RZ ;  /* 0xd2511f5303087825 */ /* 0x000fca00078e00ff */
[----:B------:R-:W-:Y:S02]  /*14690*/  LOP3.LUT R3, R9, UR10, R6, 0x96, !PT ;  /* 0x0000000a09037c12 */ /* 0x000fe4000f8e9606 */
[----:B------:R-:W-:Y:S02]  /*146a0*/  LOP3.LUT R9, R5, UR11, R2, 0x96, !PT ;  /* 0x0000000b05097c12 */ /* 0x000fe4000f8e9602 */
[----:B-1----:R-:W-:-:S04]  /*146b0*/  F2FP.F16.F32.PACK_AB R5, R131, R63 ;  /* 0x0000003f8305723e */ /* 0x002fc800000000ff */
[C---:B------:R-:W-:Y:S02]  /*146c0*/  PRMT R180, R5.reuse, 0x7610, R180 ;  /* 0x0000761005b47816 */ /* 0x040fe400000000b4 */
[----:B------:R-:W-:Y:S02]  /*146d0*/  PRMT R179, R5, 0x7632, R179 ;  /* 0x0000763205b37816 */ /* 0x000fe400000000b3 */
[----:B---3--:R-:W-:-:S04]  /*146e0*/  F2FP.F16.F32.PACK_AB R5, R65, R59 ;  /* 0x0000003b4105723e */ /* 0x008fc800000000ff */
[C---:B------:R-:W-:Y:S02]  /*146f0*/  PRMT R178, R5.reuse, 0x7610, R178 ;  /* 0x0000761005b27816 */ /* 0x040fe400000000b2 */
[----:B------:R-:W-:Y:S02]  /*14700*/  PRMT R177, R5, 0x7632, R177 ;  /* 0x0000763205b17816 */ /* 0x000fe400000000b1 */
[----:B------:R1:W-:Y:S02]  /*14710*/  MUFU.EX2 R5, R196 ;  /* 0x000000c400057308 */ /* 0x0003e40000000800 */
[----:B-1----:R-:W2:Y:S01]  /*14720*/  LDL R196, [R1+0xd4] ;  /* 0x0000d40001c47983 */ /* 0x002ea20000100800 */
[----:B------:R-:W-:-:S04]  /*14730*/  IMAD.WIDE.U32 R2, R3, -0x326172a9, RZ ;  /* 0xcd9e8d5703027825 */ /* 0x000fc800078e00ff */
[----:B------:R-:W-:Y:S01]  /*14740*/  @!P6 HADD2 R12, -R180.H0_H0, -RZ.H0_H0 ;  /* 0xa00000ffb40ce230 */ /* 0x000fe20000000900 */
[----:B------:R-:W-:Y:S01]  /*14750*/  LOP3.LUT R0, R3, UR24, R4, 0x96, !PT ;  /* 0x0000001803007c12 */ /* 0x000fe2000f8e9604 */
[----:B------:R-:W-:Y:S01]  /*14760*/  @!P4 HADD2 R21, -R179.H0_H0, -RZ.H0_H0 ;  /* 0xa00000ffb315c230 */ /* 0x000fe20000000900 */
[----:B------:R-:W-:Y:S02]  /*14770*/  PRMT R37, R180, 0x5410, R179 ;  /* 0x00005410b4257816 */ /* 0x000fe400000000b3 */
[----:B------:R-:W-:Y:S02]  /*14780*/  LOP3.LUT R4, R0, 0xff, RZ, 0xc0, !PT ;  /* 0x000000ff00047812 */ /* 0x000fe400078ec0ff */
[----:B------:R-:W-:Y:S02]  /*14790*/  @!P6 PRMT R180, R12, 0x5410, RZ ;  /* 0x000054100cb4e816 */ /* 0x000fe400000000ff */
[----:B------:R-:W-:Y:S02]  /*147a0*/  ISETP.LE.U32.AND P6, PT, R4, UR15, PT ;  /* 0x0000000f04007c0c */ /* 0x000fe4000bfc3070 */
[----:B------:R-:W-:-:S02]  /*147b0*/  SHF.R.U32.HI R4, RZ, 0x18, R0 ;  /* 0x00000018ff047819 */ /* 0x000fc40000011600 */
[----:B------:R-:W-:Y:S02]  /*147c0*/  @!P4 PRMT R179, R21, 0x5410, RZ ;  /* 0x0000541015b3c816 */ /* 0x000fe400000000ff */
[----:B------:R-:W-:Y:S02]  /*147d0*/  ISETP.LE.U32.AND P4, PT, R4, UR15, PT ;  /* 0x0000000f04007c0c */ /* 0x000fe4000bf83070 */
[----:B------:R-:W-:Y:S02]  /*147e0*/  SHF.R.U32.HI R4, RZ, 0x10, R0 ;  /* 0x00000010ff047819 */ /* 0x000fe40000011600 */
[----:B------:R-:W-:Y:S01]  /*147f0*/  LOP3.LUT R0, R0, 0xffff, RZ, 0xc0, !PT ;  /* 0x0000ffff00007812 */ /* 0x000fe200078ec0ff */
[----:B------:R-:W-:-:S03]  /*14800*/  @!P1 HADD2 R25, -R177.H0_H0, -RZ.H0_H0 ;  /* 0xa00000ffb1199230 */ /* 0x000fc60000000900 */
[----:B------:R-:W-:Y:S01]  /*14810*/  SHF.R.U32.HI R0, RZ, 0x8, R0 ;  /* 0x00000008ff007819 */ /* 0x000fe20000011600 */
[----:B------:R-:W-:Y:S01]  /*14820*/  @!P5 HADD2 R24, -R178.H0_H0, -RZ.H0_H0 ;  /* 0xa00000ffb218d230 */ /* 0x000fe20000000900 */
[----:B------:R-:W-:Y:S02]  /*14830*/  LOP3.LUT R4, R4, 0xff, RZ, 0xc0, !PT ;  /* 0x000000ff04047812 */ /* 0x000fe400078ec0ff */
[----:B------:R-:W-:Y:S02]  /*14840*/  LOP3.LUT R0, R0, 0xffff, RZ, 0xc0, !PT ;  /* 0x0000ffff00007812 */ /* 0x000fe400078ec0ff */
[----:B------:R-:W-:Y:S01]  /*14850*/  PRMT R21, R178, 0x5410, R177 ;  /* 0x00005410b2157816 */ /* 0x000fe200000000b1 */
[----:B------:R-:W-:Y:S01]  /*14860*/  @!P6 HADD2 R27, -R11.H0_H0, -RZ.H0_H0 ;  /* 0xa00000ff0b1be230 */ /* 0x000fe20000000900 */
[----:B------:R-:W-:Y:S02]  /*14870*/  @!P1 PRMT R177, R25, 0x5410, RZ ;  /* 0x0000541019b19816 */ /* 0x000fe400000000ff */
[----:B------:R-:W-:-:S02]  /*14880*/  ISETP.LE.U32.AND P1, PT, R0, UR15, PT ;  /* 0x0000000f00007c0c */ /* 0x000fc4000bf23070 */
[----:B------:R-:W-:Y:S01]  /*14890*/  @!P5 PRMT R178, R24, 0x5410, RZ ;  /* 0x0000541018b2d816 */ /* 0x000fe200000000ff */
[----:B------:R-:W-:Y:S01]  /*148a0*/  IMAD.MOV.U32 R25, RZ, RZ, R45 ;  /* 0x000000ffff197224 */ /* 0x000fe200078e002d */
[----:B------:R-:W-:Y:S02]  /*148b0*/  ISETP.LE.U32.AND P5, PT, R4, UR15, PT ;  /* 0x0000000f04007c0c */ /* 0x000fe4000bfa3070 */
[----:B------:R-:W-:Y:S01]  /*148c0*/  LOP3.LUT R0, R2, 0xff, RZ, 0xc0, !PT ;  /* 0x000000ff02007812 */ /* 0x000fe200078ec0ff */
[----:B------:R-:W1:Y:S01]  /*148d0*/  MUFU.EX2 R4, R195 ;  /* 0x000000c300047308 */ /* 0x000e620000000800 */
[----:B------:R-:W-:Y:S02]  /*148e0*/  PRMT R45, R11, 0x5410, R10 ;  /* 0x000054100b2d7816 */ /* 0x000fe4000000000a */
[----:B------:R-:W-:Y:S02]  /*148f0*/  @!P6 PRMT R11, R27, 0x5410, RZ ;  /* 0x000054101b0be816 */ /* 0x000fe400000000ff */
[----:B------:R-:W-:-:S02]  /*14900*/  ISETP.LE.U32.AND P6, PT, R0, UR15, PT ;  /* 0x0000000f00007c0c */ /* 0x000fc4000bfc3070 */
[----:B------:R-:W-:Y:S01]  /*14910*/  LOP3.LUT R0, R2, 0xffff, RZ, 0xc0, !PT ;  /* 0x0000ffff02007812 */ /* 0x000fe200078ec0ff */
[----:B------:R-:W3:Y:S01]  /*14920*/  MUFU.EX2 R6, R197 ;  /* 0x000000c500067308 */ /* 0x000ee20000000800 */
[----:B------:R-:W-:Y:S02]  /*14930*/  @!P1 HADD2 R36, -R10.H0_H0, -RZ.H0_H0 ;  /* 0xa00000ff0a249230 */ /* 0x000fe40000000900 */
[----:B------:R-:W-:Y:S01]  /*14940*/  SHF.R.U32.HI R0, RZ, 0x8, R0 ;  /* 0x00000008ff007819 */ /* 0x000fe20000011600 */
[----:B------:R-:W-:Y:S01]  /*14950*/  @!P5 HADD2 R39, -R176.H0_H0, -RZ.H0_H0 ;  /* 0xa00000ffb027d230 */ /* 0x000fe20000000900 */
[----:B------:R-:W-:Y:S02]  /*14960*/  SHF.R.U32.HI R3, RZ, 0x10, R2 ;  /* 0x00000010ff037819 */ /* 0x000fe40000011602 */
[----:B------:R-:W-:Y:S01]  /*14970*/  LOP3.LUT R0, R0, 0xffff, RZ, 0xc0, !PT ;  /* 0x0000ffff00007812 */ /* 0x000fe200078ec0ff */
[----:B------:R-:W-:Y:S01]  /*14980*/  IMAD.MOV.U32 R24, RZ, RZ, R44 ;  /* 0x000000ffff187224 */ /* 0x000fe200078e002c */
[----:B------:R-:W-:Y:S01]  /*14990*/  SHF.R.U32.HI R2, RZ, 0x18, R2 ;  /* 0x00000018ff027819 */ /* 0x000fe20000011602 */
[----:B------:R-:W-:Y:S01]  /*149a0*/  @!P4 HADD2 R38, -R175.H0_H0, -RZ.H0_H0 ;  /* 0xa00000ffaf26c230 */ /* 0x000fe20000000900 */
[----:B------:R-:W-:-:S02]  /*149b0*/  @!P1 PRMT R10, R36, 0x5410, RZ ;  /* 0x00005410240a9816 */ /* 0x000fc400000000ff */
[----:B------:R-:W-:Y:S02]  /*149c0*/  ISETP.LE.U32.AND P1, PT, R0, UR15, PT ;  /* 0x0000000f00007c0c */ /* 0x000fe4000bf23070 */
[----:B------:R-:W-:Y:S02]  /*149d0*/  PRMT R44, R176, 0x5410, R175 ;  /* 0x00005410b02c7816 */ /* 0x000fe400000000af */
[----:B------:R-:W-:Y:S02]  /*149e0*/  @!P5 PRMT R176, R39, 0x5410, RZ ;  /* 0x0000541027b0d816 */ /* 0x000fe400000000ff */
[----:B------:R-:W-:Y:S02]  /*149f0*/  LOP3.LUT R0, R3, 0xff, RZ, 0xc0, !PT ;  /* 0x000000ff03007812 */ /* 0x000fe400078ec0ff */
[----:B------:R-:W-:Y:S01]  /*14a00*/  ISETP.LE.U32.AND P5, PT, R2, UR15, PT ;  /* 0x0000000f02007c0c */ /* 0x000fe2000bfa3070 */
[----:B-1----:R-:W-:Y:S01]  /*14a10*/  FADD.FTZ R2, R4, R16 ;  /* 0x0000001004027221 */ /* 0x002fe20000010000 */
[----:B------:R-:W-:-:S02]  /*14a20*/  @!P4 PRMT R175, R38, 0x5410, RZ ;  /* 0x0000541026afc816 */ /* 0x000fc400000000ff */
[----:B------:R-:W-:Y:S01]  /*14a30*/  ISETP.LE.U32.AND P4, PT, R0, UR15, PT ;  /* 0x0000000f00007c0c */ /* 0x000fe2000bf83070 */
[C---:B---3--:R-:W-:Y:S01]  /*14a40*/  FADD.FTZ R12, R6.reuse, R2 ;  /* 0x00000002060c7221 */ /* 0x048fe20000010000 */
[----:B------:R-:W-:Y:S01]  /*14a50*/  F2FP.F16.F32.PACK_AB R0, R6, R4 ;  /* 0x000000040600723e */ /* 0x000fe200000000ff */
[----:B------:R-:W-:-:S03]  /*14a60*/  IMAD.WIDE.U32 R2, R9, -0x2daee0ad, RZ ;  /* 0xd2511f5309027825 */ /* 0x000fc600078e00ff */
[C---:B------:R-:W-:Y:S02]  /*14a70*/  PRMT R174, R0.reuse, 0x7610, R174 ;  /* 0x0000761000ae7816 */ /* 0x040fe400000000ae */
[----:B------:R-:W-:Y:S02]  /*14a80*/  PRMT R173, R0, 0x7632, R173 ;  /* 0x0000763200ad7816 */ /* 0x000fe400000000ad */
[----:B------:R-:W-:Y:S01]  /*14a90*/  LOP3.LUT R0, R3, UR28, R8, 0x96, !PT ;  /* 0x0000001c03007c12 */ /* 0x000fe2000f8e9608 */
[----:B------:R-:W-:Y:S01]  /*14aa0*/  @!P6 HADD2 R41, -R174.H0_H0, -RZ.H0_H0 ;  /* 0xa00000ffae29e230 */ /* 0x000fe20000000900 */
[----:B------:R-:W-:Y:S02]  /*14ab0*/  PRMT R38, R174, 0x5410, R173 ;  /* 0x00005410ae267816 */ /* 0x000fe400000000ad */
[----:B------:R-:W-:Y:S01]  /*14ac0*/  LOP3.LUT R4, R0, 0xff, RZ, 0xc0, !PT ;  /* 0x000000ff00047812 */ /* 0x000fe200078ec0ff */
[----:B------:R-:W1:Y:S01]  /*14ad0*/  MUFU.EX2 R9, R217 ;  /* 0x000000d900097308 */ /* 0x000e620000000800 */
[----:B------:R-:W-:-:S02]  /*14ae0*/  @!P6 PRMT R174, R41, 0x5410, RZ ;  /* 0x0000541029aee816 */ /* 0x000fc400000000ff */
[----:B------:R-:W-:Y:S02]  /*14af0*/  ISETP.LE.U32.AND P6, PT, R4, UR15, PT ;  /* 0x0000000f04007c0c */ /* 0x000fe4000bfc3070 */
[----:B------:R-:W-:Y:S01]  /*14b00*/  F2FP.F16.F32.PACK_AB R4, R7, R5 ;  /* 0x000000050704723e */ /* 0x000fe200000000ff */
[----:B------:R-:W-:Y:S02]  /*14b10*/  IMAD.MOV.U32 R197, RZ, RZ, R192 ;  /* 0x000000ffffc57224 */ /* 0x000fe400078e00c0 */
[----:B------:R-:W-:Y:S01]  /*14b20*/  IMAD.MOV.U32 R192, RZ, RZ, R235 ;  /* 0x000000ffffc07224 */ /* 0x000fe200078e00eb */
[C---:B------:R-:W-:Y:S01]  /*14b30*/  PRMT R137, R4.reuse, 0x7610, R137 ;  /* 0x0000761004897816 */ /* 0x040fe20000000089 */
[----:B------:R-:W-:Y:S01]  /*14b40*/  MUFU.EX2 R8, R199 ;  /* 0x000000c700087308 */ /* 0x000fe20000000800 */
[----:B------:R-:W-:Y:S01]  /*14b50*/  PRMT R136, R4, 0x7632, R136 ;  /* 0x0000763204887816 */ /* 0x000fe20000000088 */
[----:B------:R-:W-:Y:S01]  /*14b60*/  FADD.FTZ R6, R5, R247 ;  /* 0x000000f705067221 */ /* 0x000fe20000010000 */
[--C-:B------:R-:W-:Y:S01]  /*14b70*/  SHF.R.U32.HI R4, RZ, 0x10, R0.reuse ;  /* 0x00000010ff047819 */ /* 0x100fe20000011600 */
[----:B------:R-:W-:Y:S01]  /*14b80*/  @!P4 HADD2 R42, -R137.H0_H0, -RZ.H0_H0 ;  /* 0xa00000ff892ac230 */ /* 0x000fe20000000900 */
[----:B------:R-:W-:-:S03]  /*14b90*/  SHF.R.U32.HI R5, RZ, 0x18, R0 ;  /* 0x00000018ff057819 */ /* 0x000fc60000011600 */
[----:B------:R-:W3:Y:S01]  /*14ba0*/  MUFU.EX2 R235, R212 ;  /* 0x000000d400eb7308 */ /* 0x000ee20000000800 */
[----:B------:R-:W-:Y:S02]  /*14bb0*/  LOP3.LUT R0, R0, 0xffff, RZ, 0xc0, !PT ;  /* 0x0000ffff00007812 */ /* 0x000fe400078ec0ff */
[----:B------:R-:W-:Y:S02]  /*14bc0*/  LOP3.LUT R4, R4, 0xff, RZ, 0xc0, !PT ;  /* 0x000000ff04047812 */ /* 0x000fe400078ec0ff */
[----:B------:R-:W-:Y:S02]  /*14bd0*/  PRMT R36, R137, 0x5410, R136 ;  /* 0x0000541089247816 */ /* 0x000fe40000000088 */
[----:B------:R-:W-:Y:S01]  /*14be0*/  SHF.R.U32.HI R0, RZ, 0x8, R0 ;  /* 0x00000008ff007819 */ /* 0x000fe20000011600 */
[----:B------:R-:W-:Y:S01]  /*14bf0*/  @!P5 HADD2 R43, -R136.H0_H0, -RZ.H0_H0 ;  /* 0xa00000ff882bd230 */ /* 0x000fe20000000900 */
[----:B------:R-:W-:Y:S02]  /*14c00*/  @!P4 PRMT R137, R42, 0x5410, RZ ;  /* 0x000054102a89c816 */ /* 0x000fe400000000ff */
[----:B------:R-:W-:-:S02]  /*14c10*/  ISETP.LE.U32.AND P4, PT, R4, UR15, PT ;  /* 0x0000000f04007c0c */ /* 0x000fc4000bf83070 */
[----:B-1----:R-:W-:Y:S02]  /*14c20*/  F2FP.F16.F32.PACK_AB R4, R252, R9 ;  /* 0x00000009fc04723e */ /* 0x002fe400000000ff */
[----:B------:R-:W-:Y:S02]  /*14c30*/  LOP3.LUT R0, R0, 0xffff, RZ, 0xc0, !PT ;  /* 0x0000ffff00007812 */ /* 0x000fe400078ec0ff */
[----:B------:R-:W-:Y:S02]  /*14c40*/  @!P5 PRMT R136, R43, 0x5410, RZ ;  /* 0x000054102b88d816 */ /* 0x000fe400000000ff */
[----:B------:R-:W-:Y:S02]  /*14c50*/  PRMT R134, R4, 0x7610, R134 ;  /* 0x0000761004867816 */ /* 0x000fe40000000086 */
[----:B------:R-:W-:Y:S02]  /*14c60*/  ISETP.LE.U32.AND P5, PT, R0, UR15, PT ;  /* 0x0000000f00007c0c */ /* 0x000fe4000bfa3070 */
[----:B---3--:R-:W-:Y:S01]  /*14c70*/  F2FP.F16.F32.PACK_AB R0, R235, R8 ;  /* 0x00000008eb00723e */ /* 0x008fe200000000ff */
[----:B------:R-:W-:Y:S01]  /*14c80*/  @!P6 HADD2 R51, -R134.H0_H0, -RZ.H0_H0 ;  /* 0xa00000ff8633e230 */ /* 0x000fe20000000900 */
[----:B------:R-:W-:-:S02]  /*14c90*/  PRMT R133, R4, 0x7632, R133 ;  /* 0x0000763204857816 */ /* 0x000fc40000000085 */
[C---:B------:R-:W-:Y:S02]  /*14ca0*/  PRMT R132, R0.reuse, 0x7610, R132 ;  /* 0x0000761000847816 */ /* 0x040fe40000000084 */
[----:B------:R-:W-:Y:S02]  /*14cb0*/  PRMT R29, R0, 0x7632, R29 ;  /* 0x00007632001d7816 */ /* 0x000fe4000000001d */
[----:B------:R-:W-:Y:S01]  /*14cc0*/  LOP3.LUT R0, R2, 0xff, RZ, 0xc0, !PT ;  /* 0x000000ff02007812 */ /* 0x000fe200078ec0ff */
[----:B------:R-:W-:Y:S01]  /*14cd0*/  IMAD.MOV.U32 R41, RZ, RZ, R215 ;  /* 0x000000ffff297224 */ /* 0x000fe200078e00d7 */
[----:B------:R-:W-:Y:S01]  /*14ce0*/  PRMT R64, R134, 0x5410, R133 ;  /* 0x0000541086407816 */ /* 0x000fe20000000085 */
[----:B------:R-:W-:Y:S01]  /*14cf0*/  MUFU.EX2 R215, R219 ;  /* 0x000000db00d77308 */ /* 0x000fe20000000800 */
[----:B------:R-:W-:Y:S02]  /*14d00*/  @!P6 PRMT R134, R51, 0x5410, RZ ;  /* 0x000054103386e816 */ /* 0x000fe400000000ff */
[----:B------:R-:W-:-:S02]  /*14d10*/  ISETP.LE.U32.AND P6, PT, R0, UR15, PT ;  /* 0x0000000f00007c0c */ /* 0x000fc4000bfc3070 */
[----:B------:R-:W-:-:S03]  /*14d20*/  LOP3.LUT R0, R2, 0xffff, RZ, 0xc0, !PT ;  /* 0x0000ffff02007812 */ /* 0x000fc600078ec0ff */
[----:B------:R-:W1:Y:S01]  /*14d30*/  MUFU.EX2 R247, R218 ;  /* 0x000000da00f77308 */ /* 0x000e620000000800 */
[--C-:B------:R-:W-:Y:S01]  /*14d40*/  SHF.R.U32.HI R4, RZ, 0x10, R2.reuse ;  /* 0x00000010ff047819 */ /* 0x100fe20000011602 */
[----:B------:R-:W-:Y:S01]  /*14d50*/  @!P4 HADD2 R47, -R132.H0_H0, -RZ.H0_H0 ;  /* 0xa00000ff842fc230 */ /* 0x000fe20000000900 */
[----:B------:R-:W-:Y:S02]  /*14d60*/  SHF.R.U32.HI R3, RZ, 0x18, R2 ;  /* 0x00000018ff037819 */ /* 0x000fe40000011602 */
[----:B------:R-:W-:Y:S02]  /*14d70*/  SHF.R.U32.HI R2, RZ, 0x8, R0 ;  /* 0x00000008ff027819 */ /* 0x000fe40000011600 */
[----:B------:R-:W-:Y:S01]  /*14d80*/  LOP3.LUT R0, R4, 0xff, RZ, 0xc0, !PT ;  /* 0x000000ff04007812 */ /* 0x000fe200078ec0ff */
[----:B------:R-:W-:Y:S01]  /*14d90*/  @!P5 HADD2 R50, -R133.H0_H0, -RZ.H0_H0 ;  /* 0xa00000ff8532d230 */ /* 0x000fe20000000900 */
[----:B------:R-:W-:Y:S01]  /*14da0*/  PRMT R51, R132, 0x5410, R29 ;  /* 0x0000541084337816 */ /* 0x000fe2000000001d */
[----:B------:R-:W-:Y:S01]  /*14db0*/  IMAD.MOV.U32 R195, RZ, RZ, R78 ;  /* 0x000000ffffc37224 */ /* 0x000fe200078e004e */
[----:B------:R-:W-:Y:S01]  /*14dc0*/  @!P4 PRMT R132, R47, 0x5410, RZ ;  /* 0x000054102f84c816 */ /* 0x000fe200000000ff */
[----:B------:R-:W-:Y:S01]  /*14dd0*/  IMAD.MOV.U32 R78, RZ, RZ, R74 ;  /* 0x000000ffff4e7224 */ /* 0x000fe200078e004a */
[----:B------:R-:W-:Y:S01]  /*14de0*/  ISETP.LE.U32.AND P4, PT, R0, UR15, PT ;  /* 0x0000000f00007c0c */ /* 0x000fe2000bf83070 */
[----:B------:R-:W-:Y:S01]  /*14df0*/  IMAD.MOV.U32 R74, RZ, RZ, R239 ;  /* 0x000000ffff4a7224 */ /* 0x000fe200078e00ef */
[----:B------:R-:W-:Y:S01]  /*14e00*/  LOP3.LUT R0, R2, 0xffff, RZ, 0xc0, !PT ;  /* 0x0000ffff02007812 */ /* 0x000fe200078ec0ff */
[----:B------:R-:W3:Y:S01]  /*14e10*/  MUFU.EX2 R239, R221 ;  /* 0x000000dd00ef7308 */ /* 0x000ee20000000800 */
[----:B------:R-:W-:-:S02]  /*14e20*/  @!P5 PRMT R133, R50, 0x5410, RZ ;  /* 0x000054103285d816 */ /* 0x000fc400000000ff */
[----:B------:R-:W-:Y:S02]  /*14e30*/  ISETP.LE.U32.AND P5, PT, R0, UR15, PT ;  /* 0x0000000f00007c0c */ /* 0x000fe4000bfa3070 */
[----:B-1----:R-:W-:Y:S01]  /*14e40*/  F2FP.F16.F32.PACK_AB R0, R247, R215 ;  /* 0x000000d7f700723e */ /* 0x002fe200000000ff */
[----:B------:R-:W-:Y:S01]  /*14e50*/  FADD.FTZ R16, R66, R26 ;  /* 0x0000001a42107221 */ /* 0x000fe20000010000 */
[----:B------:R-:W-:Y:S02]  /*14e60*/  @!P1 HADD2 R40, -R173.H0_H0, -RZ.H0_H0 ;  /* 0xa00000ffad289230 */ /* 0x000fe40000000900 */
[----:B------:R-:W-:Y:S01]  /*14e70*/  IMAD.MOV.U32 R216, RZ, RZ, R24 ;  /* 0x000000ffffd87224 */ /* 0x000fe200078e0018 */
[C---:B------:R-:W-:Y:S01]  /*14e80*/  PRMT R26, R0.reuse, 0x7632, R26 ;  /* 0x00007632001a7816 */ /* 0x040fe2000000001a */
[----:B------:R-:W-:Y:S01]  /*14e90*/  @!P4 HADD2 R53, -R0.H0_H0, -RZ.H0_H0 ;  /* 0xa00000ff0035c230 */ /* 0x000fe20000000900 */
[C---:B------:R-:W-:Y:S02]  /*14ea0*/  @P4 PRMT R189, R0.reuse, 0x7610, R189 ;  /* 0x0000761000bd4816 */ /* 0x040fe400000000bd */
[----:B------:R-:W-:-:S02]  /*14eb0*/  PRMT R48, R0, 0x5410, R26 ;  /* 0x0000541000307816 */ /* 0x000fc4000000001a */
[----:B------:R-:W-:Y:S01]  /*14ec0*/  @!P1 PRMT R173, R40, 0x5410, RZ ;  /* 0x0000541028ad9816 */ /* 0x000fe200000000ff */
[----:B------:R-:W-:Y:S01]  /*14ed0*/  IMAD.MOV.U32 R40, RZ, RZ, R214 ;  /* 0x000000ffff287224 */ /* 0x000fe200078e00d6 */
[----:B------:R-:W-:Y:S02]  /*14ee0*/  LOP3.LUT R0, R41, UR20, R216, 0x96, !PT ;  /* 0x0000001429007c12 */ /* 0x000fe4000f8e96d8 */
[----:B------:R-:W-:Y:S01]  /*14ef0*/  ISETP.LE.U32.AND P1, PT, R5, UR15, PT ;  /* 0x0000000f05007c0c */ /* 0x000fe2000bf23070 */
[----:B------:R-:W-:Y:S01]  /*14f00*/  IMAD.MOV.U32 R217, RZ, RZ, R25 ;  /* 0x000000ffffd97224 */ /* 0x000fe200078e0019 */
[----:B---3--:R-:W-:Y:S01]  /*14f10*/  F2FP.F16.F32.PACK_AB R2, R239, R246 ;  /* 0x000000f6ef02723e */ /* 0x008fe200000000ff */
[----:B------:R-:W-:Y:S02]  /*14f20*/  IMAD.MOV.U32 R25, RZ, RZ, R237 ;  /* 0x000000ffff197224 */ /* 0x000fe400078e00ed */
[----:B------:R-:W-:Y:S01]  /*14f30*/  FADD.FTZ R5, R70, R61 ;  /* 0x0000003d46057221 */ /* 0x000fe20000010000 */
[----:B------:R-:W-:Y:S01]  /*14f40*/  IMAD.WIDE.U32 R236, R0, -0x326172a9, RZ ;  /* 0xcd9e8d5700ec7825 */ /* 0x000fe200078e00ff */
[----:B------:R-:W-:-:S03]  /*14f50*/  LOP3.LUT R0, R19, UR39, R40, 0x96, !PT ;  /* 0x0000002713007c12 */ /* 0x000fc6000f8e9628 */
[----:B------:R-:W-:Y:S01]  /*14f60*/  IMAD.MOV.U32 R24, RZ, RZ, R79 ;  /* 0x000000ffff187224 */ /* 0x000fe200078e004f */
[----:B------:R-:W-:Y:S01]  /*14f70*/  MOV R79, R75 ;  /* 0x0000004b004f7202 */ /* 0x000fe20000000f00 */
[----:B------:R-:W-:Y:S01]  /*14f80*/  IMAD.MOV.U32 R75, RZ, RZ, R191 ;  /* 0x000000ffff4b7224 */ /* 0x000fe200078e00bf */
[C---:B------:R-:W-:Y:S01]  /*14f90*/  PRMT R28, R2.reuse, 0x7610, R28 ;  /* 0x00007610021c7816 */ /* 0x040fe2000000001c */
[----:B------:R-:W-:Y:S01]  /*14fa0*/  FADD.FTZ R6, R7, R6 ;  /* 0x0000000607067221 */ /* 0x000fe20000010000 */
[----:B------:R-:W-:Y:S01]  /*14fb0*/  PRMT R27, R2, 0x7632, R27 ;  /* 0x00007632021b7816 */ /* 0x000fe2000000001b */
[----:B------:R-:W-:Y:S01]  /*14fc0*/  FADD.FTZ R191, R67, R5 ;  /* 0x0000000543bf7221 */ /* 0x000fe20000010000 */
[----:B------:R-:W-:Y:S01]  /*14fd0*/  LOP3.LUT R2, R237, UR40, R222, 0x96, !PT ;  /* 0x00000028ed027c12 */ /* 0x000fe2000f8e96de */
[----:B------:R-:W-:-:S04]  /*14fe0*/  IMAD.WIDE.U32 R4, R0, -0x326172a9, RZ ;  /* 0xcd9e8d5700047825 */ /* 0x000fc800078e00ff */
[----:B------:R-:W-:Y:S02]  /*14ff0*/  @!P1 HADD2 R46, -R29.H0_H0, -RZ.H0_H0 ;  /* 0xa00000ff1d2e9230 */ /* 0x000fe40000000900 */
[----:B------:R-:W-:Y:S01]  /*15000*/  FADD.FTZ R212, R8, R6 ;  /* 0x0000000608d47221 */ /* 0x000fe20000010000 */
[----:B------:R-:W-:Y:S01]  /*15010*/  IMAD.WIDE.U32 R6, R2, -0x2daee0ad, RZ ;  /* 0xd2511f5302067825 */ /* 0x000fe200078e00ff */
[----:B------:R-:W-:Y:S02]  /*15020*/  LOP3.LUT R2, R5, UR38, R236, 0x96, !PT ;  /* 0x0000002605027c12 */ /* 0x000fe4000f8e96ec */
[----:B------:R-:W-:Y:S02]  /*15030*/  @!P1 PRMT R29, R46, 0x5410, RZ ;  /* 0x000054102e1d9816 */ /* 0x000fe400000000ff */
[----:B------:R-:W-:Y:S01]  /*15040*/  ISETP.LE.U32.AND P1, PT, R3, UR15, PT ;  /* 0x0000000f03007c0c */ /* 0x000fe2000bf23070 */
[----:B------:R-:W-:Y:S01]  /*15050*/  IMAD.WIDE.U32 R2, R2, -0x2daee0ad, RZ ;  /* 0xd2511f5302027825 */ /* 0x000fe200078e00ff */
[----:B------:R-:W-:-:S04]  /*15060*/  LOP3.LUT R0, R7, UR33, R18, 0x96, !PT ;  /* 0x0000002107007c12 */ /* 0x000fc8000f8e9612 */
[----:B------:R-:W-:Y:S01]  /*15070*/  LOP3.LUT R3, R3, UR29, R6, 0x96, !PT ;  /* 0x0000001d03037c12 */ /* 0x000fe2000f8e9606 */
[----:B------:R-:W-:-:S04]  /*15080*/  IMAD.WIDE.U32 R6, R0, -0x326172a9, RZ ;  /* 0xcd9e8d5700067825 */ /* 0x000fc800078e00ff */
[----:B------:R-:W-:Y:S01]  /*15090*/  FADD.FTZ R214, R9, R12 ;  /* 0x0000000c09d67221 */ /* 0x000fe20000010000 */
[----:B------:R-:W-:-:S05]  /*150a0*/  LOP3.LUT R0, R7, UR32, R4, 0x96, !PT ;  /* 0x0000002007007c12 */ /* 0x000fca000f8e9604 */
        /* <DEDUP_REMOVED lines=10> */
[----:B------:R-:W-:Y:S01]  /*15150*/  LOP3.LUT R2, R5, 0xff, RZ, 0xc0, !PT ;  /* 0x000000ff05027812 */ /* 0x000fe200078ec0ff */
[----:B------:R-:W-:Y:S01]  /*15160*/  STG.E.U16 desc[UR26][R22.64+-0xc0], R15 ;  /* 0xffff400f16007986 */ /* 0x000fe2000c10151a */
[----:B------:R-:W-:-:S03]  /*15170*/  SHF.R.U32.HI R3, RZ, 0x8, R3 ;  /* 0x00000008ff037819 */ /* 0x000fc60000011603 */
[----:B------:R-:W-:Y:S04]  /*15180*/  STG.E.U16 desc[UR26][R22.64+-0xbe], R13 ;  /* 0xffff420d16007986 */ /* 0x000fe8000c10151a */
[----:B------:R1:W-:Y:S01]  /*15190*/  STG.E.U16 desc[UR26][R34.64+-0xc0], R14 ;  /* 0xffff400e22007986 */ /* 0x0003e2000c10151a */
[----:B------:R-:W-:Y:S02]  /*151a0*/  PRMT R9, R6, 0x5410, R3 ;  /* 0x0000541006097816 */ /* 0x000fe40000000003 */
[----:B------:R-:W-:Y:S02]  /*151b0*/  SHF.R.U32.HI R5, RZ, 0x18, R0 ;  /* 0x00000018ff057819 */ /* 0x000fe40000011600 */
        /* <DEDUP_REMOVED lines=24> */
[----:B------:R-:W-:Y:S01]  /*15340*/  LOP3.LUT R0, R0, 0xff, RZ, 0xc0, !PT ;  /* 0x000000ff00007812 */ /* 0x000fe200078ec0ff */
[----:B----4-:R-:W-:-:S03]  /*15350*/  VIADD R40, R198, 0x4 ;  /* 0x00000004c6287836 */ /* 0x010fc60000000000 */
[----:B------:R-:W-:Y:S02]  /*15360*/  PRMT R15, R0, 0x5410, R2 ;  /* 0x00005410000f7816 */ /* 0x000fe40000000002 */
[----:B------:R-:W-:Y:S01]  /*15370*/  HSET2.LE.AND R0, R9, R20, PT ;  /* 0x0000001409007233 */ /* 0x000fe20003803000 */
[----:B------:R-:W-:Y:S01]  /*15380*/  STG.E.U16 desc[UR26][R34.64+-0xbe], R17 ;  /* 0xffff421122007986 */ /* 0x000fe2000c10151a */
[----:B------:R-:W-:-:S03]  /*15390*/  IMAD.WIDE.U32 R2, R40, -0x326172a9, RZ ;  /* 0xcd9e8d5728027825 */ /* 0x000fc600078e00ff */
[----:B------:R1:W-:Y:S01]  /*153a0*/  STG.E.U16 desc[UR26][R32.64+-0xbe], R10 ;  /* 0xffff420a20007986 */ /* 0x0003e2000c10151a */
[----:B------:R-:W-:Y:S01]  /*153b0*/  IMAD.MOV.U32 R39, RZ, RZ, R197 ;  /* 0x000000ffff277224 */ /* 0x000fe200078e00c5 */
[----:B--2---:R-:W-:Y:S01]  /*153c0*/  LOP3.LUT R5, R3, R196, RZ, 0x3c, !PT ;  /* 0x000000c403057212 */ /* 0x004fe200078e3cff */
[----:B------:R-:W-:Y:S01]  /*153d0*/  IMAD.MOV.U32 R197, RZ, RZ, R24 ;  /* 0x000000ffffc57224 */ /* 0x000fe200078e0018 */
[----:B------:R-:W-:Y:S01]  /*153e0*/  MOV R24, R194 ;  /* 0x000000c200187202 */ /* 0x000fe20000000f00 */
[----:B------:R-:W-:Y:S01]  /*153f0*/  IMAD.MOV.U32 R194, RZ, RZ, R95 ;  /* 0x000000ffffc27224 */ /* 0x000fe200078e005f */
[----:B------:R2:W-:Y:S01]  /*15400*/  STG.E.U16 desc[UR26][R32.64+-0xc0], R11 ;  /* 0xffff400b20007986 */ /* 0x0005e2000c10151a */
[----:B------:R-:W-:Y:S02]  /*15410*/  IMAD.MOV.U32 R95, RZ, RZ, R58 ;  /* 0x000000ffff5f7224 */ /* 0x000fe400078e003a */
[----:B------:R-:W-:Y:S02]  /*15420*/  IMAD.MOV.U32 R58, RZ, RZ, R190 ;  /* 0x000000ffff3a7224 */ /* 0x000fe400078e00be */
[----:B------:R-:W-:Y:S01]  /*15430*/  FADD.FTZ R190, R71, R16 ;  /* 0x0000001047be7221 */ /* 0x000fe20000010000 */
[----:B------:R-:W-:-:S02]  /*15440*/  IMAD.MOV.U32 R198, RZ, RZ, R63 ;  /* 0x000000ffffc67224 */ /* 0x000fc400078e003f */
[----:B------:R-:W-:Y:S01]  /*15450*/  IMAD.MOV.U32 R196, RZ, RZ, R59 ;  /* 0x000000ffffc47224 */ /* 0x000fe200078e003b */
[----:B------:R-:W-:Y:S01]  /*15460*/  MOV R59, R130 ;  /* 0x00000082003b7202 */ /* 0x000fe20000000f00 */
[----:B------:R3:W-:Y:S01]  /*15470*/  STL [R1+0xd0], R40 ;  /* 0x0000d02801007387 */ /* 0x0007e20000100800 */
[----:B-1----:R-:W-:Y:S02]  /*15480*/  LOP3.LUT R10, R0, R60, RZ, 0xc0, !PT ;  /* 0x0000003c000a7212 */ /* 0x002fe400078ec0ff */
[----:B------:R-:W-:Y:S01]  /*15490*/  HSET2.LE.AND R0, R14, R20, PT ;  /* 0x000000140e007233 */ /* 0x000fe20003803000 */
[----:B------:R-:W-:-:S04]  /*154a0*/  IMAD.WIDE.U32 R16, R5, -0x2daee0ad, RZ ;  /* 0xd2511f5305107825 */ /* 0x000fc800078e00ff */
[----:B--2---:R-:W-:Y:S02]  /*154b0*/  LOP3.LUT R11, R0, R57, RZ, 0xc0, !PT ;  /* 0x00000039000b7212 */ /* 0x004fe400078ec0ff */
[----:B------:R-:W-:Y:S01]  /*154c0*/  HSET2.LE.AND R0, R6, R20, PT ;  /* 0x0000001406007233 */ /* 0x000fe20003803000 */
[----:B------:R-:W-:Y:S02]  /*154d0*/  IMAD.MOV.U32 R217, RZ, RZ, R196 ;  /* 0x000000ffffd97224 */ /* 0x000fe400078e00c4 */
[----:B------:R-:W-:Y:S02]  /*154e0*/  IMAD.MOV.U32 R196, RZ, RZ, R197 ;  /* 0x000000ffffc47224 */ /* 0x000fe400078e00c5 */
[----:B------:R-:W-:Y:S01]  /*154f0*/  LOP3.LUT R130, R0, R37, RZ, 0xc0, !PT ;  /* 0x0000002500827212 */ /* 0x000fe200078ec0ff */
[----:B---3--:R-:W-:Y:S01]  /*15500*/  IMAD.MOV.U32 R40, RZ, RZ, R198 ;  /* 0x000000ffff287224 */ /* 0x008fe200078e00c6 */
[----:B------:R-:W-:Y:S01]  /*15510*/  LOP3.LUT R0, R17, UR20, R216, 0x96, !PT ;  /* 0x0000001411007c12 */ /* 0x000fe2000f8e96d8 */
[----:B------:R-:W-:Y:S01]  /*15520*/  IMAD.MOV.U32 R197, RZ, RZ, R25 ;  /* 0x000000ffffc57224 */ /* 0x000fe200078e0019 */
[----:B------:R-:W-:Y:S01]  /*15530*/  MOV R198, R39 ;  /* 0x0000002700c67202 */ /* 0x000fe20000000f00 */
[----:B------:R-:W-:Y:S01]  /*15540*/  IMAD.MOV.U32 R39, RZ, RZ, R195 ;  /* 0x000000ffff277224 */ /* 0x000fe200078e00c3 */
[----:B------:R-:W-:Y:S01]  /*15550*/  MOV R25, R194 ;  /* 0x000000c200197202 */ /* 0x000fe20000000f00 */
[----:B------:R-:W-:-:S02]  /*15560*/  IMAD.MOV.U32 R195, RZ, RZ, R24 ;  /* 0x000000ffffc37224 */ /* 0x000fc400078e0018 */
[----:B------:R-:W-:Y:S02]  /*15570*/  IMAD.MOV.U32 R24, RZ, RZ, R244 ;  /* 0x000000ffff187224 */ /* 0x000fe400078e00f4 */
[----:B------:R-:W-:Y:S01]  /*15580*/  IMAD.MOV.U32 R194, RZ, RZ, R245 ;  /* 0x000000ffffc27224 */ /* 0x000fe200078e00f5 */
[----:B------:R-:W-:Y:S01]  /*15590*/  LOP3.LUT R4, R223, UR41, R2, 0x96, !PT ;  /* 0x00000029df047c12 */ /* 0x000fe2000f8e9602 */
[----:B------:R-:W-:Y:S01]  /*155a0*/  IMAD.WIDE.U32 R244, R0, -0x326172a9, RZ ;  /* 0xcd9e8d5700f47825 */ /* 0x000fe200078e00ff */
[--C-:B------:R-:W-:Y:S02]  /*155b0*/  HSET2.LE.AND R2, R13, R20.reuse, PT ;  /* 0x000000140d027233 */ /* 0x100fe40003803000 */
[----:B------:R-:W-:Y:S02]  /*155c0*/  HSET2.LE.AND R3, R8, R20, PT ;  /* 0x0000001408037233 */ /* 0x000fe40003803000 */
[----:B------:R-:W-:Y:S02]  /*155d0*/  LOP3.LUT R0, R245, UR40, R222, 0x96, !PT ;  /* 0x00000028f5007c12 */ /* 0x000fe4000f8e96de */
[----:B------:R-:W-:Y:S01]  /*155e0*/  LOP3.LUT R8, R2, R69, RZ, 0xc0, !PT ;  /* 0x0000004502087212 */ /* 0x000fe200078ec0ff */
[----:B------:R-:W-:Y:S01]  /*155f0*/  IMAD.WIDE.U32 R4, R4, -0x2daee0ad, RZ ;  /* 0xd2511f5304047825 */ /* 0x000fe200078e00ff */
[----:B------:R-:W-:-:S02]  /*15600*/  LOP3.LUT R9, R3, R68, RZ, 0xc0, !PT ;  /* 0x0000004403097212 */ /* 0x000fc400078ec0ff */
[--C-:B------:R-:W-:Y:S02]  /*15610*/  HSET2.LE.AND R2, R7, R20.reuse, PT ;  /* 0x0000001407027233 */ /* 0x100fe40003803000 */
[----:B------:R-:W-:Y:S01]  /*15620*/  MOV R41, R65 ;  /* 0x0000004100297202 */ /* 0x000fe20000000f00 */
[----:B------:R-:W-:Y:S01]  /*15630*/  IMAD.MOV.U32 R65, RZ, RZ, R62 ;  /* 0x000000ffff417224 */ /* 0x000fe200078e003e */
[----:B------:R-:W-:Y:S01]  /*15640*/  HSET2.LE.AND R3, R12, R20, PT ;  /* 0x000000140c037233 */ /* 0x000fe20003803000 */
[----:B------:R-:W-:-:S04]  /*15650*/  IMAD.WIDE.U32 R12, R0, -0x2daee0ad, RZ ;  /* 0xd2511f53000c7825 */ /* 0x000fc800078e00ff */
[----:B------:R-:W-:Y:S02]  /*15660*/  IMAD.MOV.U32 R62, RZ, RZ, R58 ;  /* 0x000000ffff3e7224 */ /* 0x000fe400078e003a */
[----:B------:R-:W-:Y:S01]  /*15670*/  IMAD.MOV.U32 R58, RZ, RZ, R129 ;  /* 0x000000ffff3a7224 */ /* 0x000fe200078e0081 */
[----:B------:R-:W-:Y:S02]  /*15680*/  LOP3.LUT R129, R2, R49, RZ, 0xc0, !PT ;  /* 0x0000003102817212 */ /* 0x000fe400078ec0ff */
[----:B------:R-:W-:Y:S02]  /*15690*/  LOP3.LUT R2, R5, UR39, R16, 0x96, !PT ;  /* 0x0000002705027c12 */ /* 0x000fe4000f8e9610 */
[----:B------:R-:W-:Y:S01]  /*156a0*/  LOP3.LUT R0, R13, UR33, R4, 0x96, !PT ;  /* 0x000000210d007c12 */ /* 0x000fe2000f8e9604 */
[----:B------:R-:W-:Y:S01]  /*156b0*/  IMAD.MOV.U32 R63, RZ, RZ, R128 ;  /* 0x000000ffff3f7224 */ /* 0x000fe200078e0080 */
[----:B------:R-:W-:Y:S01]  /*156c0*/  LOP3.LUT R128, R3, R52, RZ, 0xc0, !PT ;  /* 0x0000003403807212 */ /* 0x000fe200078ec0ff */
[----:B------:R-:W-:-:S04]  /*156d0*/  IMAD.WIDE.U32 R2, R2, -0x326172a9, RZ ;  /* 0xcd9e8d5702027825 */ /* 0x000fc800078e00ff */
[----:B------:R-:W-:Y:S01]  /*156e0*/  IMAD.WIDE.U32 R6, R0, -0x326172a9, RZ ;  /* 0xcd9e8d5700067825 */ /* 0x000fe200078e00ff */
[----:B------:R-:W-:-:S04]  /*156f0*/  LOP3.LUT R0, R3, UR38, R244, 0x96, !PT ;  /* 0x0000002603007c12 */ /* 0x000fc8000f8e96f4 */
[----:B------:R-:W-:Y:S01]  /*15700*/  LOP3.LUT R4, R7, UR32, R2, 0x96, !PT ;  /* 0x0000002007047c12 */ /* 0x000fe2000f8e9602 */
[----:B------:R-:W-:Y:S01]  /*15710*/  IMAD.MOV.U32 R66, RZ, RZ, R217 ;  /* 0x000000ffff427224 */ /* 0x000fe200078e00d9 */
[----:B------:R-:W-:Y:S01]  /*15720*/  MOV R216, R25 ;  /* 0x0000001900d87202 */ /* 0x000fe20000000f00 */
[----:B------:R-:W-:Y:S02]  /*15730*/  IMAD.MOV.U32 R217, RZ, RZ, R24 ;  /* 0x000000ffffd97224 */ /* 0x000fe400078e0018 */
[----:B------:R-:W-:-:S04]  /*15740*/  IMAD.WIDE.U32 R2, R0, -0x2daee0ad, RZ ;  /* 0xd2511f5300027825 */ /* 0x000fc800078e00ff */
[----:B------:R-:W-:Y:S01]  /*15750*/  IMAD.WIDE.U32 R24, R4, -0x2daee0ad, RZ ;  /* 0xd2511f5304187825 */ /* 0x000fe200078e00ff */
[----:B------:R-:W-:-:S04]  /*15760*/  LOP3.LUT R3, R3, UR29, R12, 0x96, !PT ;  /* 0x0000001d03037c12 */ /* 0x000fc8000f8e960c */
[----:B------:R-:W-:Y:S01]  /*15770*/  LOP3.LUT R2, R25, UR10, R2, 0x96, !PT ;  /* 0x0000000a19027c12 */ /* 0x000fe2000f8e9602 */
[----:B------:R-:W-:Y:S01]  /*15780*/  IMAD.WIDE.U32 R4, R3, -0x326172a9, RZ ;  /* 0xcd9e8d5703047825 */ /* 0x000fe200078e00ff */
[----:B------:R-:W-:Y:S02]  /*15790*/  HSET2.LE.AND R0, R15, R20, PT ;  /* 0x000000140f007233 */ /* 0x000fe40003803000 */
[----:B------:R-:W1:Y:S01]  /*157a0*/  LDSM.16.MT88.4 R12, [R201+0xa000] ;  /* 0x00a00000c90c783b */ /* 0x000e620000004200 */
[----:B------:R-:W-:-:S04]  /*157b0*/  IMAD.WIDE.U32 R2, R2, -0x326172a9, RZ ;  /* 0xcd9e8d5702027825 */ /* 0x000fc800078e00ff */
[----:B------:R-:W-:Y:S01]  /*157c0*/  IMAD.MOV.U32 R43, RZ, RZ, R131 ;  /* 0x000000ffff2b7224 */ /* 0x000fe200078e0083 */
[----:B------:R-:W-:Y:S02]  /*157d0*/  LOP3.LUT R131, R0, R21, RZ, 0xc0, !PT ;  /* 0x0000001500837212 */ /* 0x000fe400078ec0ff */
[----:B------:R-:W-:Y:S02]  /*157e0*/  LOP3.LUT R0, R3, UR24, R4, 0x96, !PT ;  /* 0x0000001803007c12 */ /* 0x000fe4000f8e9604 */
[----:B------:R-:W-:Y:S02]  /*157f0*/  SHF.R.U32.HI R4, RZ, 0x10, R2 ;  /* 0x00000010ff047819 */ /* 0x000fe40000011602 */
[----:B------:R-:W-:Y:S02]  /*15800*/  LOP3.LUT R21, R5, UR11, R6, 0x96, !PT ;  /* 0x0000000b05157c12 */ /* 0x000fe4000f8e9606 */
[C---:B------:R-:W-:Y:S02]  /*15810*/  LOP3.LUT R3, R2.reuse, 0xffff, RZ, 0xc0, !PT ;  /* 0x0000ffff02037812 */ /* 0x040fe400078ec0ff */
[----:B------:R-:W-:-:S02]  /*15820*/  LOP3.LUT R6, R2, 0xff, RZ, 0xc0, !PT ;  /* 0x000000ff02067812 */ /* 0x000fc400078ec0ff */
[----:B------:R-:W-:Y:S02]  /*15830*/  SHF.R.U32.HI R5, RZ, 0x18, R2 ;  /* 0x00000018ff057819 */ /* 0x000fe40000011602 */
[----:B------:R-:W-:Y:S02]  /*15840*/  LOP3.LUT R2, R4, 0xff, RZ, 0xc0, !PT ;  /* 0x000000ff04027812 */ /* 0x000fe400078ec0ff */
[----:B------:R-:W-:Y:S02]  /*15850*/  SHF.R.U32.HI R3, RZ, 0x8, R3 ;  /* 0x00000008ff037819 */ /* 0x000fe40000011603 */
[----:B------:R-:W-:Y:S02]  /*15860*/  PRMT R5, R2, 0x5410, R5 ;  /* 0x0000541002057816 */ /* 0x000fe40000000005 */
[----:B------:R-:W-:Y:S02]  /*15870*/  LOP3.LUT R2, R0, 0xffff, RZ, 0xc0, !PT ;  /* 0x0000ffff00027812 */ /* 0x000fe400078ec0ff */
[----:B------:R-:W-:-:S02]  /*15880*/  PRMT R6, R6, 0x5410, R3 ;  /* 0x0000541006067816 */ /* 0x000fc40000000003 */
[----:B------:R-:W-:Y:S02]  /*15890*/  SHF.R.U32.HI R3, RZ, 0x8, R2 ;  /* 0x00000008ff037819 */ /* 0x000fe40000011602 */
[----:B------:R-:W-:-:S04]  /*158a0*/  LOP3.LUT R2, R0, 0xff, RZ, 0xc0, !PT ;  /* 0x000000ff00027812 */ /* 0x000fc800078ec0ff */
[----:B------:R-:W-:Y:S02]  /*158b0*/  PRMT R4, R2, 0x5410, R3 ;  /* 0x0000541002047816 */ /* 0x000fe40000000003 */
[--C-:B------:R-:W-:Y:S02]  /*158c0*/  SHF.R.U32.HI R3, RZ, 0x10, R0.reuse ;  /* 0x00000010ff037819 */ /* 0x100fe40000011600 */
[----:B------:R-:W-:Y:S02]  /*158d0*/  SHF.R.U32.HI R2, RZ, 0x18, R0 ;  /* 0x00000018ff027819 */ /* 0x000fe40000011600 */
[----:B------:R-:W-:Y:S01]  /*158e0*/  LOP3.LUT R0, R3, 0xff, RZ, 0xc0, !PT ;  /* 0x000000ff03007812 */ /* 0x000fe200078ec0ff */
[----:B------:R2:W-:Y:S01]  /*158f0*/  STL.64 [R1+0x90], R16 ;  /* 0x0000901001007387 */ /* 0x0005e20000100a00 */
[----:B------:R-:W-:Y:S01]  /*15900*/  HSET2.LE.AND R3, R4, R20, PT ;  /* 0x0000001404037233 */ /* 0x000fe20003803000 */
[----:B------:R-:W-:-:S04]  /*15910*/  IMAD.MOV.U32 R42, RZ, RZ, R194 ;  /* 0x000000ffff2a7224 */ /* 0x000fc800078e00c2 */
[----:B------:R-:W-:Y:S01]  /*15920*/  LOP3.LUT R4, R3, R45, RZ, 0xc0, !PT ;  /* 0x0000002d03047212 */ /* 0x000fe200078ec0ff */
[----:B------:R-:W-:Y:S01]  /*15930*/  IMAD.MOV.U32 R47, RZ, RZ, R42 ;  /* 0x000000ffff2f7224 */ /* 0x000fe200078e002a */
[----:B-1----:R-:W-:Y:S01]  /*15940*/  HMMA.16816.F32 R152, R8, R12, R152 ;  /* 0x0000000c0898723c */ /* 0x002fe20000001898 */
[----:B------:R-:W-:Y:S01]  /*15950*/  IMAD.MOV.U32 R42, RZ, RZ, R39 ;  /* 0x000000ffff2a7224 */ /* 0x000fe200078e0027 */
[----:B--2---:R-:W-:Y:S02]  /*15960*/  PRMT R16, R0, 0x5410, R2 ;  /* 0x0000541000107816 */ /* 0x004fe40000000002 */
[--C-:B------:R-:W-:Y:S02]  /*15970*/  HSET2.LE.AND R0, R6, R20.reuse, PT ;  /* 0x0000001406007233 */ /* 0x100fe40003803000 */
[----:B------:R-:W-:-:S03]  /*15980*/  HSET2.LE.AND R2, R5, R20, PT ;  /* 0x0000001405027233 */ /* 0x000fc60003803000 */
[----:B------:R-:W-:Y:S02]  /*15990*/  LOP3.LUT R6, R0, R38, RZ, 0xc0, !PT ;  /* 0x0000002600067212 */ /* 0x000fe400078ec0ff */
[----:B------:R-:W-:Y:S02]  /*159a0*/  HSET2.LE.AND R0, R16, R20, PT ;  /* 0x0000001410007233 */ /* 0x000fe40003803000 */
[----:B------:R-:W-:Y:S01]  /*159b0*/  LOP3.LUT R7, R2, R36, RZ, 0xc0, !PT ;  /* 0x0000002402077212 */ /* 0x000fe200078ec0ff */
[----:B------:R-:W-:Y:S01]  /*159c0*/  IMAD.MOV.U32 R67, RZ, RZ, R40 ;  /* 0x000000ffff437224 */ /* 0x000fe200078e0028 */
[----:B------:R-:W-:Y:S01]  /*159d0*/  MOV R49, R41 ;  /* 0x0000002900317202 */ /* 0x000fe20000000f00 */
[----:B------:R-:W-:Y:S01]  /*159e0*/  IMAD.MOV.U32 R61, RZ, RZ, R217 ;  /* 0x000000ffff3d7224 */ /* 0x000fe200078e00d9 */
[----:B------:R-:W-:Y:S01]  /*159f0*/  LOP3.LUT R5, R0, R44, RZ, 0xc0, !PT ;  /* 0x0000002c00057212 */ /* 0x000fe200078ec0ff */
[----:B------:R-:W-:Y:S01]  /*15a00*/  HMMA.16816.F32 R36, R8, R14, R148 ;  /* 0x0000000e0824723c */ /* 0x000fe20000001894 */
[----:B------:R-:W-:-:S02]  /*15a10*/  IMAD.MOV.U32 R70, RZ, RZ, R216 ;  /* 0x000000ffff467224 */ /* 0x000fc400078e00d8 */
[----:B------:R-:W-:Y:S02]  /*15a20*/  @!P6 HADD2 R56, -R28.H0_H0, -RZ.H0_H0 ;  /* 0xa00000ff1c38e230 */ /* 0x000fe40000000900 */
[----:B------:R-:W-:Y:S02]  /*15a30*/  IMAD.MOV.U32 R219, RZ, RZ, R42 ;  /* 0x000000ffffdb7224 */ /* 0x000fe400078e002a */
[----:B------:R-:W-:Y:S02]  /*15a40*/  @!P5 HADD2 R55, -R27.H0_H0, -RZ.H0_H0 ;  /* 0xa00000ff1b37d230 */ /* 0x000fe40000000900 */
[----:B------:R-:W-:Y:S01]  /*15a50*/  IMAD.MOV.U32 R199, RZ, RZ, R195 ;  /* 0x000000ffffc77224 */ /* 0x000fe200078e00c3 */
[C---:B------:R-:W-:Y:S01]  /*15a60*/  HMMA.16816.F32 R168, R4.reuse, R12, R168 ;  /* 0x0000000c04a8723c */ /* 0x040fe200000018a8 */
[----:B------:R-:W-:Y:S01]  /*15a70*/  @!P1 HADD2 R54, -R26.H0_H0, -RZ.H0_H0 ;  /* 0xa00000ff1a369230 */ /* 0x000fe20000000900 */
[----:B------:R-:W-:Y:S02]  /*15a80*/  PRMT R50, R28, 0x5410, R27 ;  /* 0x000054101c327816 */ /* 0x000fe4000000001b */
[----:B------:R-:W-:Y:S01]  /*15a90*/  @!P4 PRMT R189, R53, 0x5410, RZ ;  /* 0x0000541035bdc816 */ /* 0x000fe200000000ff */
[----:B------:R-:W-:Y:S01]  /*15aa0*/  IMAD.MOV.U32 R194, RZ, RZ, R192 ;  /* 0x000000ffffc27224 */ /* 0x000fe200078e00c0 */
[----:B------:R-:W-:Y:S01]  /*15ab0*/  HMMA.16816.F32 R164, R4, R14, R164 ;  /* 0x0000000e04a4723c */ /* 0x000fe200000018a4 */
[----:B------:R-:W1:Y:S01]  /*15ac0*/  LDSM.16.MT88.4 R12, [R203+0xa000] ;  /* 0x00a00000cb0c783b */ /* 0x000e620000004200 */
[----:B------:R-:W-:-:S02]  /*15ad0*/  IMAD.MOV.U32 R41, RZ, RZ, R198 ;  /* 0x000000ffff297224 */ /* 0x000fc400078e00c6 */
[----:B------:R-:W-:Y:S01]  /*15ae0*/  IMAD.MOV.U32 R40, RZ, RZ, R197 ;  /* 0x000000ffff287224 */ /* 0x000fe200078e00c5 */
[----:B------:R-:W-:Y:S01]  /*15af0*/  LDSM.16.MT88.4 R16, [R206+0xb000] ;  /* 0x00b00000ce10783b */ /* 0x000fe20000004200 */
[----:B------:R-:W-:Y:S01]  /*15b00*/  IMAD.MOV.U32 R198, RZ, RZ, R196 ;  /* 0x000000ffffc67224 */ /* 0x000fe200078e00c4 */
[----:B------:R-:W-:Y:S01]  /*15b10*/  MOV R2, R43 ;  /* 0x0000002b00027202 */ /* 0x000fe20000000f00 */
[----:B------:R-:W-:Y:S01]  /*15b20*/  IMAD.MOV.U32 R217, RZ, RZ, R41 ;  /* 0x000000ffffd97224 */ /* 0x000fe200078e0029 */
[----:B------:R-:W-:Y:S01]  /*15b30*/  MOV R216, R40 ;  /* 0x0000002800d87202 */ /* 0x000fe20000000f00 */
[----:B------:R-:W-:Y:S02]  /*15b40*/  IMAD.MOV.U32 R43, RZ, RZ, R198 ;  /* 0x000000ffff2b7224 */ /* 0x000fe400078e00c6 */
[----:B------:R-:W-:Y:S02]  /*15b50*/  IMAD.MOV.U32 R41, RZ, RZ, R59 ;  /* 0x000000ffff297224 */ /* 0x000fe400078e003b */
[----:B------:R-:W-:Y:S01]  /*15b60*/  IMAD.MOV.U32 R40, RZ, RZ, R62 ;  /* 0x000000ffff287224 */ /* 0x000fe200078e003e */
[----:B------:R-:W-:-:S02]  /*15b70*/  MOV R218, R43 ;  /* 0x0000002b00da7202 */ /* 0x000fc40000000f00 */
[----:B------:R-:W-:Y:S01]  /*15b80*/  MOV R222, R41 ;  /* 0x0000002900de7202 */ /* 0x000fe20000000f00 */
[----:B------:R-:W-:Y:S01]  /*15b90*/  IMAD.MOV.U32 R221, RZ, RZ, R40 ;  /* 0x000000ffffdd7224 */ /* 0x000fe200078e0028 */
[-C--:B-1----:R-:W-:Y:S06]  /*15ba0*/  HMMA.16816.F32 R144, R8, R12.reuse, R144 ;  /* 0x0000000c0890723c */ /* 0x082fec0000001890 */
[C---:B------:R-:W-:Y:S06]  /*15bb0*/  HMMA.16816.F32 R160, R4.reuse, R12, R160 ;  /* 0x0000000c04a0723c */ /* 0x040fec00000018a0 */
[-C--:B------:R-:W-:Y:S06]  /*15bc0*/  HMMA.16816.F32 R156, R4, R14.reuse, R156 ;  /* 0x0000000e049c723c */ /* 0x080fec000000189c */
[----:B------:R-:W-:Y:S01]  /*15bd0*/  HMMA.16816.F32 R40, R8, R14, R224 ;  /* 0x0000000e0828723c */ /* 0x000fe200000018e0 */
[----:B------:R-:W1:Y:S01]  /*15be0*/  LDSM.16.MT88.4 R12, [R206+0xa000] ;  /* 0x00a00000ce0c783b */ /* 0x000e620000004200 */
[----:B------:R-:W-:Y:S01]  /*15bf0*/  IMAD.MOV.U32 R220, RZ, RZ, R199 ;  /* 0x000000ffffdc7224 */ /* 0x000fe200078e00c7 */
[----:B------:R-:W-:Y:S01]  /*15c00*/  MOV R199, R63 ;  /* 0x0000003f00c77202 */ /* 0x000fe20000000f00 */
[----:B------:R-:W-:Y:S01]  /*15c10*/  IMAD.MOV.U32 R198, RZ, RZ, R58 ;  /* 0x000000ffffc67224 */ /* 0x000fe200078e003a */
[----:B------:R-:W-:Y:S01]  /*15c20*/  MOV R63, R77 ;  /* 0x0000004d003f7202 */ /* 0x000fe20000000f00 */
[----:B------:R-:W-:-:S02]  /*15c30*/  IMAD.MOV.U32 R59, RZ, RZ, R73 ;  /* 0x000000ffff3b7224 */ /* 0x000fc400078e0049 */
[----:B------:R-:W-:Y:S02]  /*15c40*/  IMAD.MOV.U32 R62, RZ, RZ, R76 ;  /* 0x000000ffff3e7224 */ /* 0x000fe400078e004c */
[----:B------:R-:W-:Y:S01]  /*15c50*/  IMAD.MOV.U32 R58, RZ, RZ, R72 ;  /* 0x000000ffff3a7224 */ /* 0x000fe200078e0048 */
[----:B------:R-:W-:Y:S01]  /*15c60*/  MOV R148, R47 ;  /* 0x0000002f00947202 */ /* 0x000fe20000000f00 */
[----:B------:R-:W-:Y:S01]  /*15c70*/  IMAD.MOV.U32 R151, RZ, RZ, R61 ;  /* 0x000000ffff977224 */ /* 0x000fe200078e003d */
[----:B------:R-:W-:Y:S02]  /*15c80*/  @!P6 PRMT R28, R56, 0x5410, RZ ;  /* 0x00005410381ce816 */ /* 0x000fe400000000ff */
[----:B------:R-:W-:Y:S02]  /*15c90*/  @!P5 PRMT R27, R55, 0x5410, RZ ;  /* 0x00005410371bd816 */ /* 0x000fe400000000ff */
[----:B------:R-:W-:Y:S01]  /*15ca0*/  @!P1 PRMT R26, R54, 0x5410, RZ ;  /* 0x00005410361a9816 */ /* 0x000fe200000000ff */
[-C--:B-1----:R-:W-:Y:S06]  /*15cb0*/  HMMA.16816.F32 R44, R8, R12.reuse, R228 ;  /* 0x0000000c082c723c */ /* 0x082fec00000018e4 */
[----:B------:R-:W-:Y:S01]  /*15cc0*/  HMMA.16816.F32 R52, R4, R12, R80 ;  /* 0x0000000c0434723c */ /* 0x000fe20000001850 */
[----:B------:R-:W-:Y:S01]  /*15cd0*/  IMAD.MOV.U32 R228, RZ, RZ, R63 ;  /* 0x000000ffffe47224 */ /* 0x000fe200078e003f */
[----:B------:R-:W-:Y:S01]  /*15ce0*/  MOV R230, R59 ;  /* 0x0000003b00e67202 */ /* 0x000fe20000000f00 */
[----:B------:R-:W-:-:S02]  /*15cf0*/  IMAD.MOV.U32 R229, RZ, RZ, R62 ;  /* 0x000000ffffe57224 */ /* 0x000fc400078e003e */
[----:B------:R-:W-:Y:S01]  /*15d00*/  IMAD.MOV.U32 R231, RZ, RZ, R58 ;  /* 0x000000ffffe77224 */ /* 0x000fe200078e003a */
[-C--:B------:R-:W-:Y:S06]  /*15d10*/  HMMA.16816.F32 R60, R8, R14.reuse, R240 ;  /* 0x0000000e083c723c */ /* 0x080fec00000018f0 */
[----:B------:R-:W-:Y:S01]  /*15d20*/  HMMA.16816.F32 R56, R4, R14, R84 ;  /* 0x0000000e0438723c */ /* 0x000fe20000001854 */
[----:B------:R-:W1:Y:S01]  /*15d30*/  LDSM.16.MT88.4 R12, [R205+0xa000] ;  /* 0x00a00000cd0c783b */ /* 0x000e620000004200 */
[----:B------:R-:W-:Y:S02]  /*15d40*/  IMAD.MOV.U32 R195, RZ, RZ, R193 ;  /* 0x000000ffffc37224 */ /* 0x000fe400078e00c1 */
        /* <DEDUP_REMOVED lines=9> */
[----:B------:R-:W-:Y:S01]  /*15de0*/  MOV R226, R75 ;  /* 0x0000004b00e27202 */ /* 0x000fe20000000f00 */
[----:B------:R-:W-:-:S02]  /*15df0*/  IMAD.MOV.U32 R198, RZ, RZ, R195 ;  /* 0x000000ffffc67224 */ /* 0x000fc400078e00c3 */
[----:B------:R-:W-:Y:S02]  /*15e00*/  IMAD.MOV.U32 R150, RZ, RZ, R70 ;  /* 0x000000ffff967224 */ /* 0x000fe400078e0046 */
[----:B------:R-:W-:Y:S02]  /*15e10*/  IMAD.MOV.U32 R224, RZ, RZ, R79 ;  /* 0x000000ffffe07224 */ /* 0x000fe400078e004f */
[----:B------:R-:W-:Y:S02]  /*15e20*/  IMAD.MOV.U32 R225, RZ, RZ, R78 ;  /* 0x000000ffffe17224 */ /* 0x000fe400078e004e */
[----:B------:R-:W-:Y:S02]  /*15e30*/  IMAD.MOV.U32 R227, RZ, RZ, R74 ;  /* 0x000000ffffe37224 */ /* 0x000fe400078e004a */
[----:B------:R-:W-:Y:S01]  /*15e40*/  IMAD.MOV.U32 R192, RZ, RZ, R207 ;  /* 0x000000ffffc07224 */ /* 0x000fe200078e00cf */
[----:B------:R-:W-:Y:S01]  /*15e50*/  HMMA.16816.F32 R228, R8, R16, R228 ;  /* 0x0000001008e4723c */ /* 0x000fe200000018e4 */
[----:B------:R-:W-:Y:S01]  /*15e60*/  IMAD.MOV.U32 R199, RZ, RZ, R194 ;  /* 0x000000ffffc77224 */ /* 0x000fe200078e00c2 */
[----:B------:R-:W-:Y:S01]  /*15e70*/  MOV R242, R73 ;  /* 0x0000004900f27202 */ /* 0x000fe20000000f00 */
[----:B------:R-:W-:Y:S01]  /*15e80*/  IMAD.MOV.U32 R240, RZ, RZ, R77 ;  /* 0x000000fffff07224 */ /* 0x000fe200078e004d */
[----:B------:R-:W-:Y:S01]  /*15e90*/  STG.E.U16 desc[UR26][R30.64+-0xc0], R176 ;  /* 0xffff40b01e007986 */ /* 0x000fe2000c10151a */
[----:B------:R-:W-:-:S02]  /*15ea0*/  IMAD.MOV.U32 R241, RZ, RZ, R76 ;  /* 0x000000fffff17224 */ /* 0x000fc400078e004c */
[----:B------:R-:W-:Y:S01]  /*15eb0*/  IMAD.MOV.U32 R243, RZ, RZ, R72 ;  /* 0x000000fffff37224 */ /* 0x000fe200078e0048 */
[----:B------:R-:W-:Y:S01]  /*15ec0*/  HMMA.16816.F32 R104, R4, R16, R104 ;  /* 0x000000100468723c */ /* 0x000fe20000001868 */
[----:B------:R-:W-:Y:S01]  /*15ed0*/  IMAD.MOV.U32 R193, RZ, RZ, R204 ;  /* 0x000000ffffc17224 */ /* 0x000fe200078e00cc */
[----:B------:R-:W-:Y:S04]  /*15ee0*/  STG.E.U16 desc[UR26][R30.64+-0xbe], R175 ;  /* 0xffff42af1e007986 */ /* 0x000fe8000c10151a */
[-C--:B-1----:R-:W-:Y:S01]  /*15ef0*/  HMMA.16816.F32 R68, R8, R12.reuse, R248 ;  /* 0x0000000c0844723c */ /* 0x082fe200000018f8 */
[----:B------:R1:W5:Y:S05]  /*15f00*/  LDL.LU R209, [R1+0x11c] ;  /* 0x00011c0001d17983 */ /* 0x00036a0000300800 */
[C---:B------:R-:W-:Y:S06]  /*15f10*/  HMMA.16816.F32 R72, R4.reuse, R12, R96 ;  /* 0x0000000c0448723c */ /* 0x040fec0000001860 */
[-C--:B------:R-:W-:Y:S06]  /*15f20*/  HMMA.16816.F32 R76, R4, R14.reuse, R100 ;  /* 0x0000000e044c723c */ /* 0x080fec0000001864 */
[----:B------:R-:W-:Y:S01]  /*15f30*/  HMMA.16816.F32 R80, R8, R14, R196 ;  /* 0x0000000e0850723c */ /* 0x000fe200000018c4 */
[----:B------:R-:W2:Y:S01]  /*15f40*/  LDSM.16.MT88.4 R12, [R201+0xb000] ;  /* 0x00b00000c90c783b */ /* 0x000ea20000004200 */
[----:B------:R-:W-:Y:S01]  /*15f50*/  MOV R194, R138 ;  /* 0x0000008a00c27202 */ /* 0x000fe20000000f00 */
[----:B------:R-:W-:-:S03]  /*15f60*/  IMAD.MOV.U32 R195, RZ, RZ, R135 ;  /* 0x000000ffffc37224 */ /* 0x000fc600078e0087 */
[----:B------:R-:W-:Y:S01]  /*15f70*/  HMMA.16816.F32 R108, R4, R18, R108 ;  /* 0x00000012046c723c */ /* 0x000fe2000000186c */
[----:B------:R-:W-:Y:S01]  /*15f80*/  IMAD.MOV.U32 R251, RZ, RZ, R65 ;  /* 0x000000fffffb7224 */ /* 0x000fe200078e0041 */
[----:B------:R-:W-:Y:S04]  /*15f90*/  LDSM.16.MT88.4 R96, [R203+0xb800] ;  /* 0x00b80000cb60783b */ /* 0x000fe80000004200 */
[----:B------:R-:W-:Y:S04]  /*15fa0*/  STG.E.U16 desc[UR26][R22.64+-0xb0], R188 ;  /* 0xffff50bc16007986 */ /* 0x000fe8000c10151a */
[----:B------:R-:W-:Y:S04]  /*15fb0*/  STG.E.U16 desc[UR26][R22.64+-0xae], R187 ;  /* 0xffff52bb16007986 */ /* 0x000fe8000c10151a */
[----:B------:R1:W5:Y:S01]  /*15fc0*/  LDL.LU R208, [R1+0x118] ;  /* 0x0001180001d07983 */ /* 0x0003620000300800 */
[-C--:B--2---:R-:W-:Y:S06]  /*15fd0*/  HMMA.16816.F32 R196, R8, R12.reuse, R92 ;  /* 0x0000000c08c4723c */ /* 0x084fec000000185c */
[----:B------:R-:W-:Y:S01]  /*15fe0*/  HMMA.16816.F32 R84, R4, R12, R112 ;  /* 0x0000000c0454723c */ /* 0x000fe20000001870 */
[----:B------:R-:W-:Y:S05]  /*15ff0*/  LDSM.16.MT88.4 R112, [R206+0xb800] ;  /* 0x00b80000ce70783b */ /* 0x000fea0000004200 */
[C---:B------:R-:W-:Y:S06]  /*16000*/  HMMA.16816.F32 R192, R8.reuse, R14, R192 ;  /* 0x0000000e08c0723c */ /* 0x040fec00000018c0 */
[----:B------:R-:W-:Y:S01]  /*16010*/  HMMA.16816.F32 R16, R8, R18, R240 ;  /* 0x000000120810723c */ /* 0x000fe200000018f0 */
[----:B------:R-:W-:Y:S04]  /*16020*/  STG.E.U16 desc[UR26][R34.64+-0xb0], R185 ;  /* 0xffff50b922007986 */ /* 0x000fe8000c10151a */
[----:B------:R-:W-:Y:S01]  /*16030*/  STG.E.U16 desc[UR26][R34.64+-0xae], R186 ;  /* 0xffff52ba22007986 */ /* 0x000fe2000c10151a */
[----:B------:R-:W-:Y:S03]  /*16040*/  HMMA.16816.F32 R92, R4, R14, R116 ;  /* 0x0000000e045c723c */ /* 0x000fe60000001874 */
[----:B------:R-:W2:Y:S01]  /*16050*/  LDSM.16.MT88.4 R12, [R203+0xb000] ;  /* 0x00b00000cb0c783b */ /* 0x000ea20000004200 */
[----:B------:R-:W-:-:S02]  /*16060*/  IMAD.MOV.U32 R243, RZ, RZ, R2 ;  /* 0x000000fffff37224 */ /* 0x000fc400078e0002 */
[----:B------:R-:W-:Y:S01]  /*16070*/  IMAD.WIDE.U32 R2, R21, -0x2daee0ad, RZ ;  /* 0xd2511f5315027825 */ /* 0x000fe200078e00ff */
[----:B------:R1:W5:Y:S01]  /*16080*/  LDL.LU R207, [R1+0x114] ;  /* 0x0001140001cf7983 */ /* 0x0003620000300800 */
[-C--:B--2---:R-:W-:Y:S06]  /*16090*/  HMMA.16816.F32 R220, R8, R12.reuse, R220 ;  /* 0x0000000c08dc723c */ /* 0x084fec00000018dc */
[C---:B------:R-:W-:Y:S06]  /*160a0*/  HMMA.16816.F32 R88, R4.reuse, R12, R88 ;  /* 0x0000000c0458723c */ /* 0x040fec0000001858 */
[-C--:B------:R-:W-:Y:S06]  /*160b0*/  HMMA.16816.F32 R100, R4, R14.reuse, R140 ;  /* 0x0000000e0464723c */ /* 0x080fec000000188c */
[----:B------:R-:W-:Y:S01]  /*160c0*/  HMMA.16816.F32 R216, R8, R14, R216 ;  /* 0x0000000e08d8723c */ /* 0x000fe200000018d8 */
[----:B------:R-:W2:Y:S01]  /*160d0*/  LDSM.16.MT88.4 R12, [R205+0xb000] ;  /* 0x00b00000cd0c783b */ /* 0x000ea20000004200 */
[----:B------:R-:W-:-:S02]  /*160e0*/  LOP3.LUT R0, R3, UR28, R24, 0x96, !PT ;  /* 0x0000001c03007c12 */ /* 0x000fc4000f8e9618 */
[C---:B------:R-:W-:Y:S01]  /*160f0*/  LOP3.LUT R3, R2.reuse, 0xffff, RZ, 0xc0, !PT ;  /* 0x0000ffff02037812 */ /* 0x040fe200078ec0ff */
[----:B------:R-:W-:Y:S01]  /*16100*/  IMAD.MOV.U32 R242, RZ, RZ, R49 ;  /* 0x000000fffff27224 */ /* 0x000fe200078e0031 */
[----:B------:R-:W3:Y:S02]  /*16110*/  LDSM.16.MT88.4 R140, [R203+0xa800] ;  /* 0x00a80000cb8c783b */ /* 0x000ee40000004200 */
[----:B------:R-:W-:Y:S01]  /*16120*/  SHF.R.U32.HI R3, RZ, 0x8, R3 ;  /* 0x00000008ff037819 */ /* 0x000fe20000011603 */
[----:B------:R-:W-:Y:S01]  /*16130*/  IMAD.MOV.U32 R240, RZ, RZ, R66 ;  /* 0x000000fffff07224 */ /* 0x000fe200078e0042 */
[----:B------:R-:W-:Y:S01]  /*16140*/  MOV R241, R67 ;  /* 0x0000004300f17202 */ /* 0x000fe20000000f00 */
[----:B------:R-:W-:Y:S04]  /*16150*/  STG.E.U16 desc[UR26][R32.64+-0xb0], R174 ;  /* 0xffff50ae20007986 */ /* 0x000fe8000c10151a */
[----:B------:R-:W-:Y:S04]  /*16160*/  STG.E.U16 desc[UR26][R32.64+-0xae], R173 ;  /* 0xffff52ad20007986 */ /* 0x000fe8000c10151a */
[----:B------:R1:W5:Y:S01]  /*16170*/  LDL.LU R204, [R1+0x110] ;  /* 0x0001100001cc7983 */ /* 0x0003620000300800 */
[C---:B--2---:R-:W-:Y:S06]  /*16180*/  HMMA.16816.F32 R120, R4.reuse, R12, R120 ;  /* 0x0000000c0478723c */ /* 0x044fec0000001878 */
[----:B------:R-:W-:Y:S06]  /*16190*/  HMMA.16816.F32 R116, R4, R14, R124 ;  /* 0x0000000e0474723c */ /* 0x000fec000000187c */
[----:B------:R-:W-:Y:S01]  /*161a0*/  HMMA.16816.F32 R224, R8, R12, R224 ;  /* 0x0000000c08e0723c */ /* 0x000fe200000018e0 */
[----:B------:R-:W-:-:S05]  /*161b0*/  LOP3.LUT R4, R2, 0xff, RZ, 0xc0, !PT ;  /* 0x000000ff02047812 */ /* 0x000fca00078ec0ff */
[----:B---3--:R-:W-:Y:S01]  /*161c0*/  HMMA.16816.F32 R144, R128, R140, R144 ;  /* 0x0000008c8090723c */ /* 0x008fe20000001890 */
[--C-:B------:R-:W-:Y:S01]  /*161d0*/  SHF.R.U32.HI R5, RZ, 0x10, R2.reuse ;  /* 0x00000010ff057819 */ /* 0x100fe20000011602 */
[----:B------:R-:W-:Y:S01]  /*161e0*/  STG.E.U16 desc[UR26][R30.64+-0xb0], R137 ;  /* 0xffff50891e007986 */ /* 0x000fe2000c10151a */
[----:B------:R-:W-:Y:S02]  /*161f0*/  SHF.R.U32.HI R7, RZ, 0x18, R2 ;  /* 0x00000018ff077819 */ /* 0x000fe40000011602 */
[----:B------:R-:W-:Y:S01]  /*16200*/  LOP3.LUT R2, R0, 0xffff, RZ, 0xc0, !PT ;  /* 0x0000ffff00027812 */ /* 0x000fe200078ec0ff */
[----:B------:R-:W-:Y:S01]  /*16210*/  STG.E.U16 desc[UR26][R30.64+-0xae], R136 ;  /* 0xffff52881e007986 */ /* 0x000fe2000c10151a */
[----:B------:R-:W-:Y:S02]  /*16220*/  PRMT R6, R4, 0x5410, R3 ;  /* 0x0000541004067816 */ /* 0x000fe40000000003 */
[----:B------:R-:W-:Y:S01]  /*16230*/  SHF.R.U32.HI R3, RZ, 0x8, R2 ;  /* 0x00000008ff037819 */ /* 0x000fe20000011602 */
[----:B------:R1:W5:Y:S01]  /*16240*/  LDL.LU R202, [R1+0x10c] ;  /* 0x00010c0001ca7983 */ /* 0x0003620000300800 */
[----:B------:R-:W-:-:S02]  /*16250*/  LOP3.LUT R2, R0, 0xff, RZ, 0xc0, !PT ;  /* 0x000000ff00027812 */ /* 0x000fc400078ec0ff */
[--C-:B------:R-:W-:Y:S02]  /*16260*/  SHF.R.U32.HI R4, RZ, 0x18, R0.reuse ;  /* 0x00000018ff047819 */ /* 0x100fe40000011600 */
[----:B------:R-:W-:Y:S01]  /*16270*/  LOP3.LUT R5, R5, 0xff, RZ, 0xc0, !PT ;  /* 0x000000ff05057812 */ /* 0x000fe200078ec0ff */
[----:B------:R-:W-:Y:S01]  /*16280*/  HMMA.16816.F32 R8, R8, R14, R148 ;  /* 0x0000000e0808723c */ /* 0x000fe20000001894 */
[----:B------:R-:W-:Y:S01]  /*16290*/  PRMT R3, R2, 0x5410, R3 ;  /* 0x0000541002037816 */ /* 0x000fe20000000003 */
[----:B------:R-:W2:Y:S01]  /*162a0*/  LDSM.16.MT88.4 R148, [R201+0xa800] ;  /* 0x00a80000c994783b */ /* 0x000ea20000004200 */
[----:B------:R-:W-:-:S03]  /*162b0*/  SHF.R.U32.HI R2, RZ, 0x10, R0 ;  /* 0x00000010ff027819 */ /* 0x000fc60000011600 */
[----:B------:R-:W-:Y:S01]  /*162c0*/  STG.E.U16 desc[UR26][R22.64+-0xa0], R184 ;  /* 0xffff60b816007986 */ /* 0x000fe2000c10151a */
[----:B------:R-:W-:Y:S02]  /*162d0*/  LOP3.LUT R2, R2, 0xff, RZ, 0xc0, !PT ;  /* 0x000000ff02027812 */ /* 0x000fe400078ec0ff */
[--C-:B------:R-:W-:Y:S01]  /*162e0*/  HSET2.LE.AND R0, R3, R20.reuse, PT ;  /* 0x0000001403007233 */ /* 0x100fe20003803000 */
[----:B------:R-:W-:Y:S01]  /*162f0*/  STG.E.U16 desc[UR26][R22.64+-0x9e], R183 ;  /* 0xffff62b716007986 */ /* 0x000fe2000c10151a */
[----:B------:R-:W-:Y:S02]  /*16300*/  PRMT R2, R2, 0x5410, R4 ;  /* 0x0000541002027816 */ /* 0x000fe40000000004 */
[----:B------:R-:W-:Y:S01]  /*16310*/  PRMT R5, R5, 0x5410, R7 ;  /* 0x0000541005057816 */ /* 0x000fe20000000007 */
[----:B------:R1:W5:Y:S01]  /*16320*/  LDL.LU R200, [R1+0x108] ;  /* 0x0001080001c87983 */ /* 0x0003620000300800 */
[----:B------:R-:W-:Y:S02]  /*16330*/  LOP3.LUT R124, R0, R64, RZ, 0xc0, !PT ;  /* 0x00000040007c7212 */ /* 0x000fe400078ec0ff */
[--C-:B------:R-:W-:Y:S01]  /*16340*/  HSET2.LE.AND R3, R2, R20.reuse, PT ;  /* 0x0000001402037233 */ /* 0x100fe20003803000 */
[----:B------:R-:W-:Y:S01]  /*16350*/  LDSM.16.MT88.4 R64, [R205+0xa800] ;  /* 0x00a80000cd40783b */ /* 0x000fe20000004200 */
[----:B------:R-:W-:-:S02]  /*16360*/  HSET2.LE.AND R2, R6, R20, PT ;  /* 0x0000001406027233 */ /* 0x000fc40003803000 */
[----:B------:R-:W-:Y:S01]  /*16370*/  HSET2.LE.AND R0, R5, R20, PT ;  /* 0x0000001405007233 */ /* 0x000fe20003803000 */
[-C--:B--2---:R-:W-:Y:S01]  /*16380*/  HMMA.16816.F32 R152, R128, R148.reuse, R152 ;  /* 0x000000948098723c */ /* 0x084fe20000001898 */
[----:B------:R-:W-:Y:S01]  /*16390*/  LOP3.LUT R125, R3, R51, RZ, 0xc0, !PT ;  /* 0x00000033037d7212 */ /* 0x000fe200078ec0ff */
[----:B------:R-:W2:Y:S01]  /*163a0*/  LDSM.16.MT88.4 R4, [R205+0xb800] ;  /* 0x00b80000cd04783b */ /* 0x000ea20000004200 */
[----:B------:R-:W-:Y:S02]  /*163b0*/  LOP3.LUT R126, R2, R50, RZ, 0xc0, !PT ;  /* 0x00000032027e7212 */ /* 0x000fe400078ec0ff */
[----:B------:R-:W-:Y:S01]  /*163c0*/  LOP3.LUT R127, R0, R48, RZ, 0xc0, !PT ;  /* 0x00000030007f7212 */ /* 0x000fe200078ec0ff */
[----:B------:R-:W-:Y:S04]  /*163d0*/  STG.E.U16 desc[UR26][R34.64+-0xa0], R182 ;  /* 0xffff60b622007986 */ /* 0x000fe8000c10151a */
[----:B------:R-:W3:Y:S02]  /*163e0*/  LDSM.16.MT88.4 R48, [R206+0xa800] ;  /* 0x00a80000ce30783b */ /* 0x000ee40000004200 */
[C---:B------:R-:W-:Y:S02]  /*163f0*/  HMMA.16816.F32 R168, R124.reuse, R148, R168 ;  /* 0x000000947ca8723c */ /* 0x040fe400000018a8 */
[----:B------:R-:W-:Y:S04]  /*16400*/  STG.E.U16 desc[UR26][R34.64+-0x9e], R181 ;  /* 0xffff62b522007986 */ /* 0x000fe8000c10151a */
[C---:B------:R-:W-:Y:S01]  /*16410*/  HMMA.16816.F32 R164, R124.reuse, R150, R164 ;  /* 0x000000967ca4723c */ /* 0x040fe200000018a4 */
[----:B------:R1:W5:Y:S05]  /*16420*/  LDL.LU R172, [R1+0x104] ;  /* 0x0001040001ac7983 */ /* 0x00036a0000300800 */
[C---:B------:R-:W-:Y:S06]  /*16430*/  HMMA.16816.F32 R160, R124.reuse, R140, R160 ;  /* 0x0000008c7ca0723c */ /* 0x040fec00000018a0 */
[----:B------:R-:W-:Y:S01]  /*16440*/  HMMA.16816.F32 R156, R124, R142, R156 ;  /* 0x0000008e7c9c723c */ /* 0x000fe2000000189c */
[----:B------:R-:W-:-:S05]  /*16450*/  FADD.FTZ R0, R235, R212 ;  /* 0x000000d4eb007221 */ /* 0x000fca0000010000 */
[C---:B------:R-:W-:Y:S06]  /*16460*/  HMMA.16816.F32 R88, R124.reuse, R96, R88 ;  /* 0x000000607c58723c */ /* 0x040fec0000001858 */
[C---:B------:R-:W-:Y:S06]  /*16470*/  HMMA.16816.F32 R104, R124.reuse, R112, R104 ;  /* 0x000000707c68723c */ /* 0x040fec0000001868 */
[C---:B------:R-:W-:Y:S06]  /*16480*/  HMMA.16816.F32 R108, R124.reuse, R114, R108 ;  /* 0x000000727c6c723c */ /* 0x040fec000000186c */
[----:B--2---:R-:W-:Y:S01]  /*16490*/  HMMA.16816.F32 R120, R124, R4, R120 ;  /* 0x000000047c78723c */ /* 0x004fe20000001878 */
[----:B------:R-:W-:Y:S04]  /*164a0*/  STG.E.U16 desc[UR26][R32.64+-0xa0], R134 ;  /* 0xffff608620007986 */ /* 0x000fe8000c10151a */
[----:B------:R-:W-:Y:S01]  /*164b0*/  STG.E.U16 desc[UR26][R32.64+-0x9e], R133 ;  /* 0xffff628520007986 */ /* 0x000fe2000c10151a */
[C---:B------:R-:W-:Y:S03]  /*164c0*/  HMMA.16816.F32 R148, R128.reuse, R150, R36 ;  /* 0x000000968094723c */ /* 0x040fe60000001824 */
[----:B------:R1:W5:Y:S03]  /*164d0*/  LDL.LU R139, [R1+0x100] ;  /* 0x00010000018b7983 */ /* 0x0003660000300800 */
[C---:B------:R-:W-:Y:S01]  /*164e0*/  HMMA.16816.F32 R140, R128.reuse, R142, R40 ;  /* 0x0000008e808c723c */ /* 0x040fe20000001828 */
[----:B------:R-:W-:Y:S01]  /*164f0*/  FADD.FTZ R0, R215, R0 ;  /* 0x00000000d7007221 */ /* 0x000fe20000010000 */
[----:B------:R-:W-:Y:S04]  /*16500*/  STG.E.U16 desc[UR26][R30.64+-0xa0], R132 ;  /* 0xffff60841e007986 */ /* 0x000fe8000c10151a */
[-C--:B---3--:R-:W-:Y:S01]  /*16510*/  HMMA.16816.F32 R36, R128, R48.reuse, R44 ;  /* 0x000000308024723c */ /* 0x088fe2000000182c */
[----:B------:R-:W-:Y:S04]  /*16520*/  STG.E.U16 desc[UR26][R30.64+-0x9e], R29 ;  /* 0xffff621d1e007986 */ /* 0x000fe8000c10151a */
[----:B------:R1:W5:Y:S01]  /*16530*/  LDL.LU R138, [R1+0xfc] ;  /* 0x0000fc00018a7983 */ /* 0x0003620000300800 */
[C---:B------:R-:W-:Y:S06]  /*16540*/  HMMA.16816.F32 R40, R124.reuse, R48, R52 ;  /* 0x000000307c28723c */ /* 0x040fec0000001834 */
[-C--:B------:R-:W-:Y:S01]  /*16550*/  HMMA.16816.F32 R44, R124, R50.reuse, R56 ;  /* 0x000000327c2c723c */ /* 0x080fe20000001838 */
[----:B------:R-:W-:Y:S01]  /*16560*/  FADD.FTZ R247, R247, R0 ;  /* 0x00000000f7f77221 */ /* 0x000fe20000010000 */
[----:B------:R-:W-:Y:S04]  /*16570*/  STG.E.U16 desc[UR26][R22.64+-0x90], R180 ;  /* 0xffff70b416007986 */ /* 0x000fe8000c10151a */
[C---:B------:R-:W-:Y:S01]  /*16580*/  HMMA.16816.F32 R48, R128.reuse, R50, R60 ;  /* 0x000000328030723c */ /* 0x040fe2000000183c */
[----:B------:R-:W-:Y:S04]  /*16590*/  STG.E.U16 desc[UR26][R22.64+-0x8e], R179 ;  /* 0xffff72b316007986 */ /* 0x000fe8000c10151a */
[----:B------:R1:W5:Y:S01]  /*165a0*/  LDL.LU R135, [R1+0xf8] ;  /* 0x0000f80001877983 */ /* 0x0003620000300800 */
[-C--:B------:R-:W-:Y:S06]  /*165b0*/  HMMA.16816.F32 R52, R128, R64.reuse, R68 ;  /* 0x000000408034723c */ /* 0x080fec0000001844 */
[C---:B------:R-:W-:Y:S06]  /*165c0*/  HMMA.16816.F32 R56, R124.reuse, R64, R72 ;  /* 0x000000407c38723c */ /* 0x040fec0000001848 */
[-C--:B------:R-:W-:Y:S06]  /*165d0*/  HMMA.16816.F32 R60, R124, R66.reuse, R76 ;  /* 0x000000427c3c723c */ /* 0x080fec000000184c */
[----:B------:R-:W-:Y:S01]  /*165e0*/  HMMA.16816.F32 R64, R128, R66, R80 ;  /* 0x000000428040723c */ /* 0x000fe20000001850 */
[----:B------:R-:W2:Y:S04]  /*165f0*/  LDSM.16.MT88.4 R80, [R201+0xb800] ;  /* 0x00b80000c950783b */ /* 0x000ea80000004200 */
[----:B------:R1:W-:Y:S04]  /*16600*/  STG.E.U16 desc[UR26][R34.64+-0x90], R178 ;  /* 0xffff70b222007986 */ /* 0x0003e8000c10151a */
[----:B------:R1:W-:Y:S04]  /*16610*/  STG.E.U16 desc[UR26][R34.64+-0x8e], R177 ;  /* 0xffff72b122007986 */ /* 0x0003e8000c10151a */
[----:B------:R1:W-:Y:S04]  /*16620*/  STG.E.U16 desc[UR26][R32.64+-0x90], R28 ;  /* 0xffff701c20007986 */ /* 0x0003e8000c10151a */
[----:B------:R1:W-:Y:S04]  /*16630*/  STG.E.U16 desc[UR26][R32.64+-0x8e], R27 ;  /* 0xffff721b20007986 */ /* 0x0003e8000c10151a */
[----:B------:R1:W-:Y:S04]  /*16640*/  STG.E.U16 desc[UR26][R30.64+-0x90], R189 ;  /* 0xffff70bd1e007986 */ /* 0x0003e8000c10151a */
[----:B------:R1:W-:Y:S01]  /*16650*/  STG.E.U16 desc[UR26][R30.64+-0x8e], R26 ;  /* 0xffff721a1e007986 */ /* 0x0003e2000c10151a */
[C---:B--2---:R-:W-:Y:S06]  /*16660*/  HMMA.16816.F32 R76, R124.reuse, R82, R92 ;  /* 0x000000527c4c723c */ /* 0x044fec000000185c */
[C---:B------:R-:W-:Y:S06]  /*16670*/  HMMA.16816.F32 R72, R124.reuse, R80, R84 ;  /* 0x000000507c48723c */ /* 0x040fec0000001854 */
[C---:B------:R-:W-:Y:S06]  /*16680*/  HMMA.16816.F32 R92, R124.reuse, R98, R100 ;  /* 0x000000627c5c723c */ /* 0x040fec0000001864 */
[----:B------:R-:W-:Y:S06]  /*16690*/  HMMA.16816.F32 R124, R124, R6, R116 ;  /* 0x000000067c7c723c */ /* 0x000fec0000001874 */
[----:B------:R-:W-:Y:S07]  /*166a0*/  HMMA.16816.F32 R116, R128, R4, R224 ;  /* 0x000000048074723c */ /* 0x000fee00000018e0 */
[----:B------:R-:W-:-:S04]  /*166b0*/  IADD3 R4, P1, R22, -0x100, RZ ;  /* 0xffffff0016047810 */ /* 0x000fc80007f3e0ff */
[----:B------:R-:W-:Y:S01]  /*166c0*/  IADD3.X R0, R23, -0x1, RZ, P1, !PT ;  /* 0xffffffff17007810 */ /* 0x000fe20000ffe4ff */
[----:B------:R1:W-:Y:S04]  /*166d0*/  STL [R1+0x78], R4 ;  /* 0x0000780401007387 */ /* 0x0003e80000100800 */
        /* <DEDUP_REMOVED lines=13> */
[----:B------:R-:W-:Y:S01]  /*167b0*/  IMAD.MOV.U32 R133, RZ, RZ, R232 ;  /* 0x000000ffff857224 */ /* 0x000fe200078e00e8 */
[----:B------:R-:W-:-:S04]  /*167c0*/  MOV R134, R234 ;  /* 0x000000ea00867202 */ /* 0x000fc80000000f00 */
        /* <DEDUP_REMOVED lines=59> */
[----:B------:R-:W-:Y:S04]  /*16b80*/  LDSM.16.M88.4 R24, [R211+0x800] ;  /* 0x00080000d318783b */ /* 0x000fe80000000200 */
[----:B------:R-:W3:Y:S04]  /*16b90*/  LDSM.16.M88.4 R184, [R200+0x8000] ;  /* 0x00800000c8b8783b */ /* 0x000ee80000000200 */
[----:B------:R-:W-:Y:S04]  /*16ba0*/  LDSM.16.M88.4 R16, [R202] ;  /* 0x00000000ca10783b */ /* 0x000fe80000000200 */
[----:B------:R-:W-:Y:S04]  /*16bb0*/  LDSM.16.M88.4 R176, [R211] ;  /* 0x00000000d3b0783b */ /* 0x000fe80000000200 */
[----:B-1----:R-:W1:Y:S04]  /*16bc0*/  LDSM.16.M88.4 R4, [R204+0x2000] ;  /* 0x00200000cc04783b */ /* 0x002e680000000200 */
[----:B------:R-:W4:Y:S04]  /*16bd0*/  LDSM.16.M88.4 R8, [R204] ;  /* 0x00000000cc08783b */ /* 0x000f280000000200 */
[----:B------:R-:W0:Y:S01]  /*16be0*/  LDGDEPBAR ;  /* 0x00000000000079af */ /* 0x000e220000000000 */
[C---:B--2---:R-:W-:Y:S06]  /*16bf0*/  HMMA.16816.F32 R196, R12.reuse, R180, RZ ;  /* 0x000000b40cc4723c */ /* 0x044fec00000018ff */
[C---:B------:R-:W-:Y:S06]  /*16c00*/  HMMA.16816.F32 R192, R12.reuse, R182, RZ ;  /* 0x000000b60cc0723c */ /* 0x040fec00000018ff */
[C---:B---3--:R-:W-:Y:S06]  /*16c10*/  HMMA.16816.F32 R216, R12.reuse, R186, RZ ;  /* 0x000000ba0cd8723c */ /* 0x048fec00000018ff */
[----:B------:R-:W-:Y:S06]  /*16c20*/  HMMA.16816.F32 R220, R12, R184, RZ ;  /* 0x000000b80cdc723c */ /* 0x000fec00000018ff */
[----:B-1----:R-:W-:Y:S06]  /*16c30*/  HMMA.16816.F32 R228, R4, R24, R196 ;  /* 0x0000001804e4723c */ /* 0x002fec00000018c4 */
[C---:B------:R-:W-:Y:S06]  /*16c40*/  HMMA.16816.F32 R188, R16.reuse, R184, RZ ;  /* 0x000000b810bc723c */ /* 0x040fec00000018ff */
[C---:B------:R-:W-:Y:S06]  /*16c50*/  HMMA.16816.F32 R184, R16.reuse, R186, RZ ;  /* 0x000000ba10b8723c */ /* 0x040fec00000018ff */
[C---:B------:R-:W-:Y:S06]  /*16c60*/  HMMA.16816.F32 R12, R16.reuse, R180, RZ ;  /* 0x000000b4100c723c */ /* 0x040fec00000018ff */
[----:B------:R-:W-:Y:S01]  /*16c70*/  HMMA.16816.F32 R16, R16, R182, RZ ;  /* 0x000000b61010723c */ /* 0x000fe200000018ff */
[----:B------:R-:W-:Y:S01]  /*16c80*/  IMAD.MOV.U32 R21, RZ, RZ, R228 ;  /* 0x000000ffff157224 */ /* 0x000fe200078e00e4 */
[----:B------:R-:W-:Y:S01]  /*16c90*/  LDSM.16.M88.4 R180, [R207+0x800] ;  /* 0x00080000cfb4783b */ /* 0x000fe20000000200 */
[----:B------:R-:W-:-:S02]  /*16ca0*/  IMAD.MOV.U32 R3, RZ, RZ, R229 ;  /* 0x000000ffff037224 */ /* 0x000fc400078e00e5 */
[----:B------:R-:W-:Y:S01]  /*16cb0*/  IMAD.MOV.U32 R2, RZ, RZ, R230 ;  /* 0x000000ffff027224 */ /* 0x000fe200078e00e6 */
[----:B------:R-:W-:Y:S01]  /*16cc0*/  HMMA.16816.F32 R220, R4, R176, R220 ;  /* 0x000000b004dc723c */ /* 0x000fe200000018dc */
[----:B------:R-:W-:-:S05]  /*16cd0*/  IMAD.MOV.U32 R0, RZ, RZ, R231 ;  /* 0x000000ffff007224 */ /* 0x000fca00078e00e7 */
[----:B------:R-:W-:Y:S06]  /*16ce0*/  HMMA.16816.F32 R228, R4, R178, R216 ;  /* 0x000000b204e4723c */ /* 0x000fec00000018d8 */
[----:B----4-:R-:W-:Y:S06]  /*16cf0*/  HMMA.16816.F32 R216, R8, R176, R188 ;  /* 0x000000b008d8723c */ /* 0x010fec00000018bc */
[----:B------:R-:W-:Y:S01]  /*16d00*/  HMMA.16816.F32 R248, R4, R26, R192 ;  /* 0x0000001a04f8723c */ /* 0x000fe200000018c0 */
[----:B------:R-:W-:Y:S05]  /*16d10*/  LDSM.16.M88.4 R4, [R210+0x2000] ;  /* 0x00200000d204783b */ /* 0x000fea0000000200 */
[C---:B------:R-:W-:Y:S01]  /*16d20*/  HMMA.16816.F32 R188, R8.reuse, R178, R184 ;  /* 0x000000b208bc723c */ /* 0x040fe200000018b8 */
[----:B------:R-:W-:Y:S05]  /*16d30*/  LDSM.16.M88.4 R184, [R207] ;  /* 0x00000000cfb8783b */ /* 0x000fea0000000200 */
[C---:B------:R-:W-:Y:S01]  /*16d40*/  HMMA.16816.F32 R192, R8.reuse, R24, R12 ;  /* 0x0000001808c0723c */ /* 0x040fe2000000180c */
[----:B------:R-:W-:Y:S05]  /*16d50*/  LDSM.16.M88.4 R12, [R208] ;  /* 0x00000000d00c783b */ /* 0x000fea0000000200 */
[----:B------:R-:W-:Y:S01]  /*16d60*/  HMMA.16816.F32 R176, R8, R26, R16 ;  /* 0x0000001a08b0723c */ /* 0x000fe20000001810 */
[----:B------:R-:W-:Y:S04]  /*16d70*/  LDSM.16.M88.4 R8, [R210] ;  /* 0x00000000d208783b */ /* 0x000fe80000000200 */
[----:B------:R-:W1:Y:S04]  /*16d80*/  LDSM.16.M88.4 R16, [R209+0x8800] ;  /* 0x00880000d110783b */ /* 0x000e680000000200 */
[----:B------:R-:W2:Y:S09]  /*16d90*/  LDSM.16.M88.4 R24, [R209+0x8000] ;  /* 0x00800000d118783b */ /* 0x000eb20000000200 */
[C---:B-1----:R-:W-:Y:S06]  /*16da0*/  HMMA.16816.F32 R196, R8.reuse, R16, R192 ;  /* 0x0000001008c4723c */ /* 0x042fec00000018c0 */
[----:B--2---:R-:W-:Y:S06]  /*16db0*/  HMMA.16816.F32 R192, R8, R26, R188 ;  /* 0x0000001a08c0723c */ /* 0x004fec00000018bc */
[----:B------:R-:W-:Y:S01]  /*16dc0*/  HMMA.16816.F32 R240, R4, R24, R220 ;  /* 0x0000001804f0723c */ /* 0x000fe200000018dc */
[----:B------:R-:W-:-:S02]  /*16dd0*/  IMAD.MOV.U32 R188, RZ, RZ, R21 ;  /* 0x000000ffffbc7224 */ /* 0x000fc400078e0015 */
[----:B------:R-:W-:Y:S01]  /*16de0*/  IMAD.MOV.U32 R189, RZ, RZ, R3 ;  /* 0x000000ffffbd7224 */ /* 0x000fe200078e0003 */
[----:B------:R-:W1:Y:S01]  /*16df0*/  S2R R21, SR_TID.X ;  /* 0x0000000000157919 */ /* 0x000e620000002100 */
[----:B------:R-:W-:Y:S01]  /*16e00*/  IMAD.MOV.U32 R190, RZ, RZ, R2 ;  /* 0x000000ffffbe7224 */ /* 0x000fe200078e0002 */
[----:B------:R-:W-:Y:S01]  /*16e10*/  HMMA.16816.F32 R228, R4, R26, R228 ;  /* 0x0000001a04e4723c */ /* 0x000fe200000018e4 */
[----:B------:R-:W-:-:S05]  /*16e20*/  IMAD.MOV.U32 R191, RZ, RZ, R0 ;  /* 0x000000ffffbf7224 */ /* 0x000fca00078e0000 */
[----:B------:R-:W-:Y:S06]  /*16e30*/  HMMA.16816.F32 R216, R8, R24, R216 ;  /* 0x0000001808d8723c */ /* 0x000fec00000018d8 */
[C---:B------:R-:W-:Y:S06]  /*16e40*/  HMMA.16816.F32 R220, R4.reuse, R16, R188 ;  /* 0x0000001004dc723c */ /* 0x040fec00000018bc */
[-C--:B------:R-:W-:Y:S01]  /*16e50*/  HMMA.16816.F32 R188, R4, R18.reuse, R248 ;  /* 0x0000001204bc723c */ /* 0x080fe200000018f8 */
[----:B------:R-:W2:Y:S05]  /*16e60*/  LDSM.16.M88.4 R4, [R208+0x2000] ;  /* 0x00200000d004783b */ /* 0x000eaa0000000200 */
[----:B------:R-:W-:Y:S01]  /*16e70*/  HMMA.16816.F32 R8, R8, R18, R176 ;  /* 0x000000120808723c */ /* 0x000fe200000018b0 */
[----:B------:R-:W-:Y:S05]  /*16e80*/  LDSM.16.M88.4 R176, [R200+0x9000] ;  /* 0x00900000c8b0783b */ /* 0x000fea0000000200 */
[----:B------:R-:W-:Y:S01]  /*16e90*/  HMMA.16816.F32 R216, R12, R184, R216 ;  /* 0x000000b80cd8723c */ /* 0x000fe200000018d8 */
[----:B-1----:R-:W-:-:S05]  /*16ea0*/  IMAD.SHL.U32 R21, R21, 0x2, RZ ;  /* 0x0000000215157824 */ /* 0x002fca00078e00ff */
[----:B------:R-:W-:Y:S01]  /*16eb0*/  HMMA.16816.F32 R192, R12, R186, R192 ;  /* 0x000000ba0cc0723c */ /* 0x000fe200000018c0 */
[----:B------:R-:W-:-:S05]  /*16ec0*/  LOP3.LUT R21, R21, 0x6, RZ, 0xc0, !PT ;  /* 0x0000000615157812 */ /* 0x000fca00078ec0ff */
[C---:B------:R-:W-:Y:S06]  /*16ed0*/  HMMA.16816.F32 R24, R12.reuse, R180, R196 ;  /* 0x000000b40c18723c */ /* 0x040fec00000018c4 */
[----:B------:R-:W-:Y:S01]  /*16ee0*/  HMMA.16816.F32 R16, R12, R182, R8 ;  /* 0x000000b60c10723c */ /* 0x000fe20000001808 */
[----:B------:R-:W1:Y:S04]  /*16ef0*/  LDSM.16.M88.4 R8, [R202+0x4000] ;  /* 0x00400000ca08783b */ /* 0x000e680000000200 */
[----:B------:R-:W3:Y:S01]  /*16f00*/  LDSM.16.M88.4 R12, [R200+0x9800] ;  /* 0x00980000c80c783b */ /* 0x000ee20000000200 */
[C---:B--2---:R-:W-:Y:S06]  /*16f10*/  HMMA.16816.F32 R240, R4.reuse, R184, R240 ;  /* 0x000000b804f0723c */ /* 0x044fec00000018f0 */
[C---:B------:R-:W-:Y:S06]  /*16f20*/  HMMA.16816.F32 R228, R4.reuse, R186, R228 ;  /* 0x000000ba04e4723c */ /* 0x040fec00000018e4 */
[C---:B------:R-:W-:Y:S06]  /*16f30*/  HMMA.16816.F32 R220, R4.reuse, R180, R220 ;  /* 0x000000b404dc723c */ /* 0x040fec00000018dc */
[----:B------:R-:W-:Y:S01]  /*16f40*/  HMMA.16816.F32 R188, R4, R182, R188 ;  /* 0x000000b604bc723c */ /* 0x000fe200000018bc */
[----:B------:R-:W2:Y:S04]  /*16f50*/  LDSM.16.M88.4 R4, [R202+0x6000] ;  /* 0x00600000ca04783b */ /* 0x000ea80000000200 */
[----:B------:R-:W-:Y:S01]  /*16f60*/  LDSM.16.M88.4 R180, [R209+0x9000] ;  /* 0x00900000d1b4783b */ /* 0x000fe20000000200 */
[C---:B-1----:R-:W-:Y:S06]  /*16f70*/  HMMA.16816.F32 R196, R8.reuse, R178, R192 ;  /* 0x000000b208c4723c */ /* 0x042fec00000018c0 */
[C---:B---3--:R-:W-:Y:S01]  /*16f80*/  HMMA.16816.F32 R192, R8.reuse, R12, R24 ;  /* 0x0000000c08c0723c */ /* 0x048fe20000001818 */
[----:B------:R-:W-:Y:S05]  /*16f90*/  LDSM.16.M88.4 R24, [R211+0x1000] ;  /* 0x00100000d318783b */ /* 0x000fea0000000200 */
[C---:B------:R-:W-:Y:S06]  /*16fa0*/  HMMA.16816.F32 R216, R8.reuse, R176, R216 ;  /* 0x000000b008d8723c */ /* 0x040fec00000018d8 */
[----:B------:R-:W-:Y:S01]  /*16fb0*/  HMMA.16816.F32 R184, R8, R14, R16 ;  /* 0x0000000e08b8723c */ /* 0x000fe20000001810 */
[----:B------:R-:W1:Y:S04]  /*16fc0*/  LDSM.16.M88.4 R8, [R204+0x4000] ;  /* 0x00400000cc08783b */ /* 0x000e680000000200 */
[----:B------:R-:W3:Y:S01]  /*16fd0*/  LDSM.16.M88.4 R16, [R211+0x1800] ;  /* 0x00180000d310783b */ /* 0x000ee20000000200 */
[C---:B--2---:R-:W-:Y:S06]  /*16fe0*/  HMMA.16816.F32 R240, R4.reuse, R176, R240 ;  /* 0x000000b004f0723c */ /* 0x044fec00000018f0 */
[C---:B------:R-:W-:Y:S01]  /*16ff0*/  HMMA.16816.F32 R228, R4.reuse, R178, R228 ;  /* 0x000000b204e4723c */ /* 0x040fe200000018e4 */
[----:B------:R-:W-:Y:S05]  /*17000*/  LDSM.16.M88.4 R176, [R209+0x9800] ;  /* 0x00980000d1b0783b */ /* 0x000fea0000000200 */
[C---:B------:R-:W-:Y:S06]  /*17010*/  HMMA.16816.F32 R220, R4.reuse, R12, R220 ;  /* 0x0000000c04dc723c */ /* 0x040fec00000018dc */
[----:B------:R-:W-:Y:S01]  /*17020*/  HMMA.16816.F32 R188, R4, R14, R188 ;  /* 0x0000000e04bc723c */ /* 0x000fe200000018bc */
[----:B------:R-:W2:Y:S04]  /*17030*/  LDSM.16.M88.4 R4, [R204+0x6000] ;  /* 0x00600000cc04783b */ /* 0x000ea80000000200 */
[----:B------:R-:W4:Y:S01]  /*17040*/  LDSM.16.M88.4 R12, [R210+0x4000] ;  /* 0x00400000d20c783b */ /* 0x000f220000000200 */
[C---:B-1----:R-:W-:Y:S06]  /*17050*/  HMMA.16816.F32 R216, R8.reuse, R24, R216 ;  /* 0x0000001808d8723c */ /* 0x042fec00000018d8 */
[C---:B------:R-:W-:Y:S06]  /*17060*/  HMMA.16816.F32 R196, R8.reuse, R26, R196 ;  /* 0x0000001a08c4723c */ /* 0x040fec00000018c4 */
[C---:B---3--:R-:W-:Y:S06]  /*17070*/  HMMA.16816.F32 R192, R8.reuse, R16, R192 ;  /* 0x0000001008c0723c */ /* 0x048fec00000018c0 */
[----:B------:R-:W-:Y:S06]  /*17080*/  HMMA.16816.F32 R184, R8, R18, R184 ;  /* 0x0000001208b8723c */ /* 0x000fec00000018b8 */
[C---:B--2---:R-:W-:Y:S06]  /*17090*/  HMMA.16816.F32 R248, R4.reuse, R24, R240 ;  /* 0x0000001804f8723c */ /* 0x044fec00000018f0 */
[----:B------:R-:W-:Y:S06]  /*170a0*/  HMMA.16816.F32 R240, R4, R16, R220 ;  /* 0x0000001004f0723c */ /* 0x000fec00000018dc */
[C---:B----4-:R-:W-:Y:S06]  /*170b0*/  HMMA.16816.F32 R220, R12.reuse, R180, R216 ;  /* 0x000000b40cdc723c */ /* 0x050fec00000018d8 */
[C---:B------:R-:W-:Y:S06]  /*170c0*/  HMMA.16816.F32 R216, R12.reuse, R182, R196 ;  /* 0x000000b60cd8723c */ /* 0x040fec00000018c4 */
[----:B------:R-:W-:Y:S01]  /*170d0*/  IMAD.MOV.U32 R8, RZ, RZ, R248 ;  /* 0x000000ffff087224 */ /* 0x000fe200078e00f8 */
[----:B------:R-:W-:Y:S01]  /*170e0*/  HMMA.16816.F32 R196, R12, R176, R192 ;  /* 0x000000b00cc4723c */ /* 0x000fe200000018c0 */
[----:B------:R-:W-:-:S02]  /*170f0*/  IMAD.MOV.U32 R3, RZ, RZ, R249 ;  /* 0x000000ffff037224 */ /* 0x000fc400078e00f9 */
[----:B------:R-:W-:Y:S02]  /*17100*/  IMAD.MOV.U32 R2, RZ, RZ, R250 ;  /* 0x000000ffff027224 */ /* 0x000fe400078e00fa */
[----:B------:R-:W-:Y:S01]  /*17110*/  IMAD.MOV.U32 R0, RZ, RZ, R251 ;  /* 0x000000ffff007224 */ /* 0x000fe200078e00fb */
[----:B------:R-:W-:Y:S01]  /*17120*/  HMMA.16816.F32 R192, R12, R178, R184 ;  /* 0x000000b20cc0723c */ /* 0x000fe200000018b8 */
[----:B------:R-:W-:Y:S05]  /*17130*/  LDSM.16.M88.4 R12, [R207+0x1000] ;  /* 0x00100000cf0c783b */ /* 0x000fea0000000200 */
[C---:B------:R-:W-:Y:S01]  /*17140*/  HMMA.16816.F32 R248, R4.reuse, R26, R228 ;  /* 0x0000001a04f8723c */ /* 0x040fe200000018e4 */
[----:B------:R-:W-:Y:S05]  /*17150*/  LDSM.16.M88.4 R24, [R207+0x1800] ;  /* 0x00180000cf18783b */ /* 0x000fea0000000200 */
[----:B------:R-:W-:Y:S01]  /*17160*/  HMMA.16816.F32 R228, R4, R18, R188 ;  /* 0x0000001204e4723c */ /* 0x000fe200000018bc */
[----:B------:R-:W1:Y:S04]  /*17170*/  LDSM.16.M88.4 R4, [R208+0x4000] ;  /* 0x00400000d004783b */ /* 0x000e680000000200 */
[----:B------:R-:W-:Y:S02]  /*17180*/  LDSM.16.M88.4 R16, [R208+0x6000] ;  /* 0x00600000d010783b */ /* 0x000fe40000000200 */
[----:B------:R-:W-:-:S02]  /*17190*/  IMAD.MOV.U32 R188, RZ, RZ, R8 ;  /* 0x000000ffffbc7224 */ /* 0x000fc400078e0008 */
[----:B------:R-:W2:Y:S01]  /*171a0*/  LDSM.16.M88.4 R8, [R210+0x6000] ;  /* 0x00600000d208783b */ /* 0x000ea20000000200 */
[----:B------:R-:W-:Y:S01]  /*171b0*/  IMAD.MOV.U32 R189, RZ, RZ, R3 ;  /* 0x000000ffffbd7224 */ /* 0x000fe200078e0003 */
[----:B------:R-:W-:-:S04]  /*171c0*/  DEPBAR.LE SB0, 0x0 ;  /* 0x000080000000791a */ /* 0x000fc80000000000 */
[----:B------:R-:W-:Y:S02]  /*171d0*/  IMAD.MOV.U32 R190, RZ, RZ, R2 ;  /* 0x000000ffffbe7224 */ /* 0x000fe400078e0002 */
[----:B------:R-:W-:Y:S02]  /*171e0*/  IMAD.MOV.U32 R191, RZ, RZ, R0 ;  /* 0x000000ffffbf7224 */ /* 0x000fe400078e0000 */
[----:B------:R-:W-:-:S04]  /*171f0*/  IMAD.U32 R0, RZ, RZ, UR44 ;  /* 0x0000002cff007e24 */ /* 0x000fc8000f8e00ff */
[----:B------:R-:W-:-:S05]  /*17200*/  IMAD R0, R0, 0x20, R21 ;  /* 0x0000002000007824 */ /* 0x000fca00078e0215 */
[C---:B------:R-:W-:Y:S02]  /*17210*/  ISETP.GE.AND P4, PT, R0.reuse, R135, PT ;  /* 0x000000870000720c */ /* 0x040fe40003f86270 */
[C---:B------:R-:W-:Y:S01]  /*17220*/  ISETP.GE.AND P6, PT, R0.reuse, R138, PT ;  /* 0x0000008a0000720c */ /* 0x040fe20003fc6270 */
[----:B------:R-:W-:Y:S01]  /*17230*/  BAR.SYNC.DEFER_BLOCKING 0x0 ;  /* 0x0000000000007b1d */ /* 0x000fe20000010000 */
[C---:B------:R-:W-:Y:S02]  /*17240*/  ISETP.GE.AND P1, PT, R0.reuse, R172, PT ;  /* 0x000000ac0000720c */ /* 0x040fe40003f26270 */
[----:B------:R-:W-:Y:S01]  /*17250*/  ISETP.GE.AND P0, PT, R0, R139, PT ;  /* 0x0000008b0000720c */ /* 0x000fe20003f06270 */
[C---:B-1----:R-:W-:Y:S06]  /*17260*/  HMMA.16816.F32 R220, R4.reuse, R12, R220 ;  /* 0x0000000c04dc723c */ /* 0x042fec00000018dc */
[----:B------:R-:W-:Y:S06]  /*17270*/  HMMA.16816.F32 R196, R4, R24, R196 ;  /* 0x0000001804c4723c */ /* 0x000fec00000018c4 */
[C---:B--2---:R-:W-:Y:S06]  /*17280*/  HMMA.16816.F32 R184, R8.reuse, R182, R248 ;  /* 0x000000b608b8723c */ /* 0x044fec00000018f8 */
[C---:B------:R-:W-:Y:S06]  /*17290*/  HMMA.16816.F32 R188, R8.reuse, R180, R188 ;  /* 0x000000b408bc723c */ /* 0x040fec00000018bc */
[C---:B------:R-:W-:Y:S06]  /*172a0*/  HMMA.16816.F32 R180, R8.reuse, R176, R240 ;  /* 0x000000b008b4723c */ /* 0x040fec00000018f0 */
[----:B------:R-:W-:Y:S06]  /*172b0*/  HMMA.16816.F32 R240, R8, R178, R228 ;  /* 0x000000b208f0723c */ /* 0x000fec00000018e4 */
[-C--:B------:R-:W-:Y:S06]  /*172c0*/  HMMA.16816.F32 R176, R4, R14.reuse, R216 ;  /* 0x0000000e04b0723c */ /* 0x080fec00000018d8 */
[----:B------:R-:W-:Y:S06]  /*172d0*/  HMMA.16816.F32 R216, R16, R14, R184 ;  /* 0x0000000e10d8723c */ /* 0x000fec00000018b8 */
[----:B------:R-:W-:Y:S01]  /*172e0*/  HMMA.16816.F32 R192, R4, R26, R192 ;  /* 0x0000001a04c0723c */ /* 0x000fe200000018c0 */
[----:B------:R-:W-:-:S05]  /*172f0*/  I2FP.F32.S32 R15, R0 ;  /* 0x00000000000f7245 */ /* 0x000fca0000201400 */
[C---:B------:R-:W-:Y:S01]  /*17300*/  HMMA.16816.F32 R228, R16.reuse, R24, R180 ;  /* 0x0000001810e4723c */ /* 0x040fe200000018b4 */
[C---:B------:R-:W-:Y:S02]  /*17310*/  VIADD R7, R0.reuse, 0x1 ;  /* 0x0000000100077836 */ /* 0x040fe40000000000 */
[----:B------:R-:W-:Y:S01]  /*17320*/  FFMA.FTZ R4, R15, UR21, R220 ;  /* 0x000000150f047c23 */ /* 0x000fe200080100dc */
[C---:B------:R-:W-:Y:S02]  /*17330*/  VIADD R6, R0.reuse, 0x8 ;  /* 0x0000000800067836 */ /* 0x040fe40000000000 */
[----:B------:R-:W-:Y:S01]  /*17340*/  VIADD R5, R0, 0x9 ;  /* 0x0000000900057836 */ /* 0x000fe20000000000 */
[----:B------:R-:W-:Y:S01]  /*17350*/  I2FP.F32.S32 R14, R7 ;  /* 0x00000007000e7245 */ /* 0x000fe20000201400 */
[----:B------:R-:W-:Y:S01]  /*17360*/  HMMA.16816.F32 R188, R16, R12, R188 ;  /* 0x0000000c10bc723c */ /* 0x000fe200000018bc */
[----:B------:R-:W-:Y:S01]  /*17370*/  FSEL R183, R4, -INF , !P4 ;  /* 0xff80000004b77808 */ /* 0x000fe20006000000 */
[----:B------:R-:W-:Y:S01]  /*17380*/  VIADD R4, R0, 0x10 ;  /* 0x0000001000047836 */ /* 0x000fe20000000000 */
[-C--:B------:R-:W-:Y:S01]  /*17390*/  ISETP.GE.AND P5, PT, R7, R135.reuse, PT ;  /* 0x000000870700720c */ /* 0x080fe20003fa6270 */
[----:B------:R-:W-:Y:S01]  /*173a0*/  FFMA.FTZ R3, R14, UR21, R221 ;  /* 0x000000150e037c23 */ /* 0x000fe200080100dd */
[----:B------:R-:W-:Y:S01]  /*173b0*/  ISETP.GE.AND P4, PT, R6, R135, PT ;  /* 0x000000870600720c */ /* 0x000fe20003f86270 */
[----:B------:R-:W-:Y:S01]  /*173c0*/  FFMA.FTZ R24, R14, UR21, R223 ;  /* 0x000000150e187c23 */ /* 0x000fe200080100df */
[----:B------:R-:W-:-:S02]  /*173d0*/  I2FP.F32.S32 R13, R6 ;  /* 0x00000006000d7245 */ /* 0x000fc40000201400 */
[----:B------:R-:W-:Y:S02]  /*173e0*/  I2FP.F32.S32 R12, R5 ;  /* 0x00000005000c7245 */ /* 0x000fe40000201400 */
[----:B------:R-:W-:Y:S01]  /*173f0*/  FSEL R184, R3, -INF , !P5 ;  /* 0xff80000003b87808 */ /* 0x000fe20006800000 */
[----:B------:R-:W-:Y:S01]  /*17400*/  FFMA.FTZ R2, R13, UR21, R176 ;  /* 0x000000150d027c23 */ /* 0x000fe200080100b0 */
[----:B------:R-:W-:Y:S01]  /*17410*/  I2FP.F32.S32 R11, R4 ;  /* 0x00000004000b7245 */ /* 0x000fe20000201400 */
[----:B------:R-:W-:Y:S02]  /*17420*/  VIADD R3, R0, 0x11 ;  /* 0x0000001100037836 */ /* 0x000fe40000000000 */
[----:B------:R-:W-:Y:S01]  /*17430*/  FFMA.FTZ R8, R12, UR21, R177 ;  /* 0x000000150c087c23 */ /* 0x000fe200080100b1 */
[-C--:B------:R-:W-:Y:S01]  /*17440*/  ISETP.GE.AND P5, PT, R5, R135.reuse, PT ;  /* 0x000000870500720c */ /* 0x080fe20003fa6270 */
[----:B------:R-:W-:Y:S01]  /*17450*/  FFMA.FTZ R25, R13, UR21, R178 ;  /* 0x000000150d197c23 */ /* 0x000fe200080100b2 */
[----:B------:R-:W-:Y:S01]  /*17460*/  FSEL R187, R2, -INF , !P4 ;  /* 0xff80000002bb7808 */ /* 0x000fe20006000000 */
[----:B------:R-:W-:Y:S01]  /*17470*/  FFMA.FTZ R9, R11, UR21, R196 ;  /* 0x000000150b097c23 */ /* 0x000fe200080100c4 */
[----:B------:R-:W-:Y:S01]  /*17480*/  ISETP.GE.AND P4, PT, R4, R135, PT ;  /* 0x000000870400720c */ /* 0x000fe20003f86270 */
[----:B------:R-:W-:Y:S01]  /*17490*/  VIADD R2, R0, 0x18 ;  /* 0x0000001800027836 */ /* 0x000fe20000000000 */
[----:B------:R-:W-:Y:S01]  /*174a0*/  I2FP.F32.S32 R10, R3 ;  /* 0x00000003000a7245 */ /* 0x000fe20000201400 */
[----:B------:R-:W-:Y:S01]  /*174b0*/  FFMA.FTZ R29, R12, UR21, R179 ;  /* 0x000000150c1d7c23 */ /* 0x000fe200080100b3 */
[----:B------:R-:W-:Y:S01]  /*174c0*/  FSEL R186, R8, -INF , !P5 ;  /* 0xff80000008ba7808 */ /* 0x000fe20006800000 */
[----:B------:R-:W-:Y:S01]  /*174d0*/  VIADD R0, R0, 0x19 ;  /* 0x0000001900007836 */ /* 0x000fe20000000000 */
[----:B------:R-:W-:Y:S01]  /*174e0*/  FSEL R214, R9, -INF , !P4 ;  /* 0xff80000009d67808 */ /* 0x000fe20006000000 */
[----:B------:R-:W-:Y:S01]  /*174f0*/  FFMA.FTZ R8, R10, UR21, R197 ;  /* 0x000000150a087c23 */ /* 0x000fe200080100c5 */
[----:B------:R-:W-:Y:S01]  /*17500*/  I2FP.F32.S32 R9, R2 ;  /* 0x0000000200097245 */ /* 0x000fe20000201400 */
[----:B------:R-:W-:Y:S01]  /*17510*/  HMMA.16816.F32 R176, R16, R26, R240 ;  /* 0x0000001a10b0723c */ /* 0x000fe200000018f0 */
[----:B------:R-:W-:-:S02]  /*17520*/  ISETP.GE.AND P5, PT, R3, R135, PT ;  /* 0x000000870300720c */ /* 0x000fc40003fa6270 */
[-C--:B------:R-:W-:Y:S01]  /*17530*/  ISETP.GE.AND P4, PT, R2, R135.reuse, PT ;  /* 0x000000870200720c */ /* 0x080fe20003f86270 */
[----:B------:R-:W-:Y:S01]  /*17540*/  FFMA.FTZ R21, R9, UR21, R192 ;  /* 0x0000001509157c23 */ /* 0x000fe200080100c0 */
        /* <DEDUP_REMOVED lines=8> */
[-C--:B------:R-:W-:Y:S02]  /*175d0*/  ISETP.GE.AND P6, PT, R6, R138.reuse, PT ;  /* 0x0000008a0600720c */ /* 0x080fe40003fc6270 */
[----:B------:R-:W-:Y:S01]  /*175e0*/  FSEL R134, R24, -INF , !P4 ;  /* 0xff80000018867808 */ /* 0x000fe20006000000 */
[----:B------:R-:W-:Y:S01]  /*175f0*/  FFMA.FTZ R24, R10, UR21, R199 ;  /* 0x000000150a187c23 */ /* 0x000fe200080100c7 */
[----:B------:R-:W-:Y:S02]  /*17600*/  FSEL R132, R25, -INF , !P6 ;  /* 0xff80000019847808 */ /* 0x000fe40007000000 */
[-C--:B------:R-:W-:Y:S02]  /*17610*/  ISETP.GE.AND P4, PT, R5, R138.reuse, PT ;  /* 0x0000008a0500720c */ /* 0x080fe40003f86270 */
[----:B------:R-:W-:Y:S01]  /*17620*/  ISETP.GE.AND P6, PT, R4, R138, PT ;  /* 0x0000008a0400720c */ /* 0x000fe20003fc6270 */
[----:B------:R-:W-:Y:S01]  /*17630*/  FFMA.FTZ R19, R9, UR21, R178 ;  /* 0x0000001509137c23 */ /* 0x000fe200080100b2 */
[----:B------:R-:W-:-:S02]  /*17640*/  FSEL R29, R29, -INF , !P4 ;  /* 0xff8000001d1d7808 */ /* 0x000fc40006000000 */
[----:B------:R-:W-:Y:S02]  /*17650*/  FSEL R28, R8, -INF , !P6 ;  /* 0xff800000081c7808 */ /* 0x000fe40007000000 */
[----:B------:R-:W-:Y:S02]  /*17660*/  ISETP.GE.AND P4, PT, R3, R138, PT ;  /* 0x0000008a0300720c */ /* 0x000fe40003f86270 */
[----:B------:R-:W-:Y:S02]  /*17670*/  I2FP.F32.S32 R8, R0 ;  /* 0x0000000000087245 */ /* 0x000fe40000201400 */
[----:B------:R-:W-:Y:S01]  /*17680*/  FSEL R25, R24, -INF , !P4 ;  /* 0xff80000018197808 */ /* 0x000fe20006000000 */
[----:B------:R-:W-:Y:S01]  /*17690*/  FFMA.FTZ R24, R9, UR21, R194 ;  /* 0x0000001509187c23 */ /* 0x000fe200080100c2 */
[-C--:B------:R-:W-:Y:S01]  /*176a0*/  ISETP.GE.AND P6, PT, R2, R138.reuse, PT ;  /* 0x0000008a0200720c */ /* 0x080fe20003fc6270 */
[----:B------:R-:W-:Y:S01]  /*176b0*/  FFMA.FTZ R133, R8, UR21, R193 ;  /* 0x0000001508857c23 */ /* 0x000fe200080100c1 */
[----:B------:R-:W-:Y:S01]  /*176c0*/  ISETP.GE.AND P4, PT, R0, R138, PT ;  /* 0x0000008a0000720c */ /* 0x000fe20003f86270 */
[----:B------:R-:W-:Y:S01]  /*176d0*/  FFMA.FTZ R18, R8, UR21, R179 ;  /* 0x0000001508127c23 */ /* 0x000fe200080100b3 */
[----:B------:R-:W-:-:S02]  /*176e0*/  FSEL R24, R24, -INF , !P6 ;  /* 0xff80000018187808 */ /* 0x000fc40007000000 */
[----:B------:R-:W-:Y:S01]  /*176f0*/  FSEL R185, R133, -INF , !P5 ;  /* 0xff80000085b97808 */ /* 0x000fe20006800000 */
[----:B------:R-:W-:Y:S01]  /*17700*/  FFMA.FTZ R133, R15, UR21, R190 ;  /* 0x000000150f857c23 */ /* 0x000fe200080100be */
[CC--:B------:R-:W-:Y:S02]  /*17710*/  ISETP.GE.AND P6, PT, R7.reuse, R172.reuse, PT ;  /* 0x000000ac0700720c */ /* 0x0c0fe40003fc6270 */
[-C--:B------:R-:W-:Y:S01]  /*17720*/  ISETP.GE.AND P5, PT, R7, R139.reuse, PT ;  /* 0x0000008b0700720c */ /* 0x080fe20003fa6270 */
[----:B------:R-:W-:Y:S01]  /*17730*/  FFMA.FTZ R7, R8, UR21, R195 ;  /* 0x0000001508077c23 */ /* 0x000fe200080100c3 */
[----:B------:R-:W-:Y:S02]  /*17740*/  FSEL R175, R135, -INF , !P1 ;  /* 0xff80000087af7808 */ /* 0x000fe40004800000 */
[C---:B------:R-:W-:Y:S02]  /*17750*/  ISETP.GE.AND P1, PT, R6.reuse, R139, PT ;  /* 0x0000008b0600720c */ /* 0x040fe40003f26270 */
[----:B------:R-:W-:Y:S01]  /*17760*/  FSEL R15, R7, -INF , !P4 ;  /* 0xff800000070f7808 */ /* 0x000fe20006000000 */
[----:B------:R-:W-:Y:S01]  /*17770*/  FFMA.FTZ R7, R13, UR21, R218 ;  /* 0x000000150d077c23 */ /* 0x000fe200080100da */
[----:B------:R-:W-:Y:S01]  /*17780*/  ISETP.GE.AND P4, PT, R6, R172, PT ;  /* 0x000000ac0600720c */ /* 0x000fe20003f86270 */
[----:B------:R-:W-:Y:S01]  /*17790*/  FFMA.FTZ R6, R14, UR21, R189 ;  /* 0x000000150e067c23 */ /* 0x000fe200080100bd */
[----:B------:R-:W-:-:S02]  /*177a0*/  FSEL R181, R133, -INF , !P0 ;  /* 0xff80000085b57808 */ /* 0x000fc40004000000 */
[-C--:B------:R-:W-:Y:S02]  /*177b0*/  ISETP.GE.AND P0, PT, R5, R172.reuse, PT ;  /* 0x000000ac0500720c */ /* 0x080fe40003f06270 */
[----:B------:R-:W-:Y:S01]  /*177c0*/  FSEL R180, R6, -INF , !P6 ;  /* 0xff80000006b47808 */ /* 0x000fe20007000000 */
[----:B------:R-:W-:Y:S01]  /*177d0*/  FFMA.FTZ R6, R13, UR21, R216 ;  /* 0x000000150d067c23 */ /* 0x000fe200080100d8 */
[----:B------:R-:W-:Y:S01]  /*177e0*/  ISETP.GE.AND P6, PT, R5, R139, PT ;  /* 0x0000008b0500720c */ /* 0x000fe20003fc6270 */
[----:B------:R-:W-:Y:S01]  /*177f0*/  FFMA.FTZ R5, R14, UR21, R191 ;  /* 0x000000150e057c23 */ /* 0x000fe200080100bf */
[----:B------:R-:W-:Y:S01]  /*17800*/  FSEL R173, R7, -INF , !P1 ;  /* 0xff80000007ad7808 */ /* 0x000fe20004800000 */
[----:B------:R-:W-:Y:S01]  /*17810*/  FFMA.FTZ R14, R9, UR21, R176 ;  /* 0x00000015090e7c23 */ /* 0x000fe200080100b0 */
[----:B------:R-:W-:Y:S01]  /*17820*/  FSEL R174, R6, -INF , !P4 ;  /* 0xff80000006ae7808 */ /* 0x000fe20006000000 */
[----:B------:R-:W-:Y:S01]  /*17830*/  FFMA.FTZ R6, R12, UR21, R217 ;  /* 0x000000150c067c23 */ /* 0x000fe200080100d9 */
[----:B------:R-:W-:Y:S01]  /*17840*/  FSEL R182, R5, -INF , !P5 ;  /* 0xff80000005b67808 */ /* 0x000fe20006800000 */
[----:B------:R-:W-:Y:S01]  /*17850*/  FFMA.FTZ R5, R11, UR21, R228 ;  /* 0x000000150b057c23 */ /* 0x000fe200080100e4 */
[----:B------:R-:W-:-:S02]  /*17860*/  ISETP.GE.AND P5, PT, R4, R172, PT ;  /* 0x000000ac0400720c */ /* 0x000fc40003fa6270 */
[----:B------:R-:W-:Y:S02]  /*17870*/  FSEL R136, R6, -INF , !P0 ;  /* 0xff80000006887808 */ /* 0x000fe40004000000 */
[-C--:B------:R-:W-:Y:S01]  /*17880*/  ISETP.GE.AND P4, PT, R4, R139.reuse, PT ;  /* 0x0000008b0400720c */ /* 0x080fe20003f86270 */
[----:B------:R-:W-:Y:S01]  /*17890*/  FFMA.FTZ R4, R12, UR21, R219 ;  /* 0x000000150c047c23 */ /* 0x000fe200080100db */
[CC--:B------:R-:W-:Y:S02]  /*178a0*/  ISETP.GE.AND P1, PT, R3.reuse, R172.reuse, PT ;  /* 0x000000ac0300720c */ /* 0x0c0fe40003f26270 */
[----:B------:R-:W-:Y:S01]  /*178b0*/  ISETP.GE.AND P0, PT, R3, R139, PT ;  /* 0x0000008b0300720c */ /* 0x000fe20003f06270 */
[----:B------:R-:W-:Y:S01]  /*178c0*/  FFMA.FTZ R3, R11, UR21, R230 ;  /* 0x000000150b037c23 */ /* 0x000fe200080100e6 */
[----:B------:R-:W-:Y:S01]  /*178d0*/  FSEL R138, R4, -INF , !P6 ;  /* 0xff800000048a7808 */ /* 0x000fe20007000000 */
[----:B------:R-:W-:Y:S01]  /*178e0*/  FFMA.FTZ R4, R10, UR21, R229 ;  /* 0x000000150a047c23 */ /* 0x000fe200080100e5 */
[----:B------:R-:W-:Y:S01]  /*178f0*/  ISETP.GE.AND P6, PT, R2, R172, PT ;  /* 0x000000ac0200720c */ /* 0x000fe20003fc6270 */
[----:B------:R-:W-:Y:S01]  /*17900*/  FFMA.FTZ R11, R8, UR21, R177 ;  /* 0x00000015080b7c23 */ /* 0x000fe200080100b1 */
[----:B------:R-:W-:-:S02]  /*17910*/  FSEL R137, R3, -INF , !P4 ;  /* 0xff80000003897808 */ /* 0x000fc40006000000 */
[----:B------:R-:W-:Y:S01]  /*17920*/  ISETP.GE.AND P4, PT, R2, R139, PT ;  /* 0x0000008b0200720c */ /* 0x000fe20003f86270 */
[----:B------:R-:W-:Y:S01]  /*17930*/  FFMA.FTZ R2, R10, UR21, R231 ;  /* 0x000000150a027c23 */ /* 0x000fe200080100e7 */
[----:B------:R-:W-:Y:S02]  /*17940*/  FSEL R135, R5, -INF , !P5 ;  /* 0xff80000005877808 */ /* 0x000fe40006800000 */
[----:B------:R-:W-:Y:S02]  /*17950*/  FSEL R27, R4, -INF , !P1 ;  /* 0xff800000041b7808 */ /* 0x000fe40004800000 */
[----:B------:R-:W-:Y:S02]  /*17960*/  FSEL R26, R2, -INF , !P0 ;  /* 0xff800000021a7808 */ /* 0x000fe40004000000 */
[----:B------:R-:W-:Y:S02]  /*17970*/  PLOP3.LUT P0, PT, PT, PT, UP0, 0x80, 0x0 ;  /* 0x000000000000781c */ /* 0x000fe40003f0f008 */
        /* <DEDUP_REMOVED lines=56> */
.L_x_1582:
[----:B------:R-:W-:Y:S05]  /*17d00*/  BSYNC B0 ;  /* 0x0000000000007941 */ /* 0x000fea0003800000 */
.L_x_1581:
[----:B------:R-:W0:Y:S02]  /*17d10*/  LDGDEPBAR ;  /* 0x00000000000079af */ /* 0x000e240000000000 */
.L_x_1580:
[----:B------:R-:W3:Y:S04]  /*17d20*/  LDL.LU.64 R242, [R1+0x68] ;  /* 0x0000680001f27983 */ /* 0x000ee80000300a00 */
[----:B-12---:R-:W2:Y:S04]  /*17d30*/  LDL.LU R4, [R1+0xd0] ;  /* 0x0000d00001047983 */ /* 0x006ea80000300800 */
[----:B------:R-:W4:Y:S04]  /*17d40*/  LDL.64 R16, [R1+0x60] ;  /* 0x0000600001107983 */ /* 0x000f280000100a00 */
[----:B------:R-:W3:Y:S01]  /*17d50*/  LDL.LU.64 R12, [R1+0xf0] ;  /* 0x0000f000010c7983 */ /* 0x000ee20000300a00 */
[----:B------:R-:W-:Y:S01]  /*17d60*/  FMNMX.FTZ R133, R232, R21, !PT ;  /* 0x00000015e8857209 */ /* 0x000fe20007810000 */
[----:B------:R-:W-:Y:S01]  /*17d70*/  ULOP3.LUT UR4, UR44, UR31, URZ, 0x3c, !UPT ;  /* 0x0000001f2c047292 */ /* 0x000fe2000f8e3c3f */
[----:B------:R-:W-:Y:S01]  /*17d80*/  FMNMX.FTZ R2, R234, R183, !PT ;  /* 0x000000b7ea027209 */ /* 0x000fe20007810000 */
[----:B------:R-:W-:Y:S01]  /*17d90*/  STL.64 [R1+0x120], R30 ;  /* 0x0001201e01007387 */ /* 0x000fe20000100a00 */
        /* <DEDUP_REMOVED lines=16> */
[----:B------:R-:W-:Y:S01]  /*17ea0*/  STL [R1+0x104], R207 ;  /* 0x000104cf01007387 */ /* 0x000fe20000100800 */
[----:B------:R-:W-:-:S03]  /*17eb0*/  FMNMX.FTZ R133, R15, R133, !PT ;  /* 0x000000850f857209 */ /* 0x000fc60007810000 */
[----:B------:R-:W-:Y:S04]  /*17ec0*/  STL [R1+0x100], R204 ;  /* 0x000100cc01007387 */ /* 0x000fe80000100800 */
[----:B------:R-:W1:Y:S04]  /*17ed0*/  SHFL.BFLY PT, R0, R133, 0x2, 0x1f ;  /* 0x0c401f0085007f89 */ /* 0x000e6800000e0000 */
[----:B------:R-:W-:Y:S04]  /*17ee0*/  STL [R1+0xfc], R202 ;  /* 0x0000fcca01007387 */ /* 0x000fe80000100800 */
[----:B------:R-:W-:Y:S01]  /*17ef0*/  STL [R1+0xf8], R200 ;  /* 0x0000f8c801007387 */ /* 0x000fe20000100800 */
[----:B-1----:R-:W-:-:S05]  /*17f00*/  FMNMX.FTZ R133, R133, R0, !PT ;  /* 0x0000000085857209 */ /* 0x002fca0007810000 */
[----:B------:R-:W1:Y:S02]  /*17f10*/  SHFL.BFLY PT, R0, R133, 0x1, 0x1f ;  /* 0x0c201f0085007f89 */ /* 0x000e6400000e0000 */
[----:B-1----:R-:W-:-:S04]  /*17f20*/  FMNMX.FTZ R133, R133, R0, !PT ;  /* 0x0000000085857209 */ /* 0x002fc80007810000 */
        /* <DEDUP_REMOVED lines=12> */
[----:B------:R-:W-:Y:S03]  /*17ff0*/  MUFU.EX2 R172, R172 ;  /* 0x000000ac00ac7308 */ /* 0x000fe60000000800 */
[----:B------:R-:W-:-:S04]  /*18000*/  FMNMX.FTZ R0, R180, R0, !PT ;  /* 0x00000000b4007209 */ /* 0x000fc80007810000 */
[----:B------:R-:W-:Y:S01]  /*18010*/  FMNMX.FTZ R0, R174, R0, !PT ;  /* 0x00000000ae007209 */ /* 0x000fe20007810000 */
[----:B------:R-:W-:Y:S03]  /*18020*/  MUFU.EX2 R176, R176 ;  /* 0x000000b000b07308 */ /* 0x000fe60000000800 */
[----:B------:R-:W-:-:S04]  /*18030*/  FMNMX.FTZ R0, R136, R0, !PT ;  /* 0x0000000088007209 */ /* 0x000fc80007810000 */
[----:B------:R-:W-:Y:S01]  /*18040*/  FMNMX.FTZ R0, R135, R0, !PT ;  /* 0x0000000087007209 */ /* 0x000fe20007810000 */
[----:B------:R-:W-:Y:S03]  /*18050*/  MUFU.EX2 R252, R177 ;  /* 0x000000b100fc7308 */ /* 0x000fe60000000800 */
[----:B------:R-:W-:-:S04]  /*18060*/  FMNMX.FTZ R0, R27, R0, !PT ;  /* 0x000000001b007209 */ /* 0x000fc80007810000 */
[----:B------:R-:W-:-:S04]  /*18070*/  FMNMX.FTZ R0, R14, R0, !PT ;  /* 0x000000000e007209 */ /* 0x000fc80007810000 */
[----:B------:R-:W-:Y:S01]  /*18080*/  FMNMX.FTZ R0, R11, R0, !PT ;  /* 0x000000000b007209 */ /* 0x000fe20007810000 */
[----:B--2---:R-:W-:Y:S01]  /*18090*/  IMAD.MOV.U32 R240, RZ, RZ, R4 ;  /* 0x000000fffff07224 */ /* 0x004fe200078e0004 */
[----:B------:R-:W-:Y:S02]  /*180a0*/  FMNMX.FTZ R4, R196, R2, !PT ;  /* 0x00000002c4047209 */ /* 0x000fe40007810000 */
[----:B------:R-:W-:Y:S02]  /*180b0*/  FMNMX.FTZ R2, R238, R181, !PT ;  /* 0x000000b5ee027209 */ /* 0x000fe40007810000 */
[----:B----4-:R-:W-:Y:S02]  /*180c0*/  LOP3.LUT R3, R17, UR4, RZ, 0x3c, !PT ;  /* 0x0000000411037c12 */ /* 0x010fe4000f8e3cff */
[----:B------:R-:W-:Y:S01]  /*180d0*/  FMNMX.FTZ R2, R182, R2, !PT ;  /* 0x00000002b6027209 */ /* 0x000fe20007810000 */
[----:B---3--:R-:W1:Y:S01]  /*180e0*/  SHFL.BFLY PT, R13, R0, 0x2, 0x1f ;  /* 0x0c401f00000d7f89 */ /* 0x008e6200000e0000 */
[----:B------:R-:W-:Y:S01]  /*180f0*/  FMNMX.FTZ R4, R185, R4, !PT ;  /* 0x00000004b9047209 */ /* 0x000fe20007810000 */
[----:B------:R-:W-:Y:S01]  /*18100*/  IMAD.WIDE.U32 R250, R3, -0x326172a9, RZ ;  /* 0xcd9e8d5703fa7825 */ /* 0x000fe200078e00ff */
[----:B------:R-:W-:-:S03]  /*18110*/  FMNMX.FTZ R2, R173, R2, !PT ;  /* 0x00000002ad027209 */ /* 0x000fc60007810000 */
[----:B------:R-:W2:Y:S01]  /*18120*/  SHFL.BFLY PT, R16, R4, 0x2, 0x1f ;  /* 0x0c401f0004107f89 */ /* 0x000ea200000e0000 */
[----:B------:R-:W-:Y:S02]  /*18130*/  LOP3.LUT R3, R251, UR41, R12, 0x96, !PT ;  /* 0x00000029fb037c12 */ /* 0x000fe4000f8e960c */
[----:B------:R-:W-:Y:S02]  /*18140*/  FMNMX.FTZ R2, R138, R2, !PT ;  /* 0x000000028a027209 */ /* 0x000fe40007810000 */
[----:B------:R-:W-:Y:S01]  /*18150*/  LOP3.LUT R12, R237, UR40, R250, 0x96, !PT ;  /* 0x00000028ed0c7c12 */ /* 0x000fe2000f8e96fa */
[----:B------:R-:W-:Y:S01]  /*18160*/  IMAD.WIDE.U32 R248, R3, -0x2daee0ad, RZ ;  /* 0xd2511f5303f87825 */ /* 0x000fe200078e00ff */
[----:B------:R-:W-:-:S03]  /*18170*/  FMNMX.FTZ R3, R137, R2, !PT ;  /* 0x0000000289037209 */ /* 0x000fc60007810000 */
[----:B------:R-:W-:Y:S01]  /*18180*/  IMAD.WIDE.U32 R188, R12, -0x2daee0ad, RZ ;  /* 0xd2511f530cbc7825 */ /* 0x000fe200078e00ff */
[----:B------:R-:W-:Y:S02]  /*18190*/  FMNMX.FTZ R15, R26, R3, !PT ;  /* 0x000000031a0f7209 */ /* 0x000fe40007810000 */
[----:B------:R-:W-:Y:S02]  /*181a0*/  LOP3.LUT R2, R249, UR39, R242, 0x96, !PT ;  /* 0x00000027f9027c12 */ /* 0x000fe4000f8e96f2 */
[----:B------:R-:W-:Y:S02]  /*181b0*/  FMNMX.FTZ R15, R19, R15, !PT ;  /* 0x0000000f130f7209 */ /* 0x000fe40007810000 */
[----:B------:R-:W-:Y:S01]  /*181c0*/  LOP3.LUT R12, R189, UR33, R248, 0x96, !PT ;  /* 0x00000021bd0c7c12 */ /* 0x000fe2000f8e96f8 */
[----:B------:R-:W-:Y:S01]  /*181d0*/  IMAD.WIDE.U32 R2, R2, -0x326172a9, RZ ;  /* 0xcd9e8d5702027825 */ /* 0x000fe200078e00ff */
[----:B------:R-:W-:Y:S02]  /*181e0*/  FMNMX.FTZ R15, R18, R15, !PT ;  /* 0x0000000f120f7209 */ /* 0x000fe40007810000 */
[----:B-1----:R-:W-:Y:S01]  /*181f0*/  FMNMX.FTZ R0, R0, R13, !PT ;  /* 0x0000000d00007209 */ /* 0x002fe20007810000 */
[----:B------:R-:W-:Y:S01]  /*18200*/  IMAD.WIDE.U32 R12, R12, -0x326172a9, RZ ;  /* 0xcd9e8d570c0c7825 */ /* 0x000fe200078e00ff */
[----:B------:R-:W-:Y:S01]  /*18210*/  LOP3.LUT R3, R3, UR38, R236, 0x96, !PT ;  /* 0x0000002603037c12 */ /* 0x000fe2000f8e96ec */
[----:B------:R-:W1:Y:S01]  /*18220*/  SHFL.BFLY PT, R21, R15, 0x2, 0x1f ;  /* 0x0c401f000f157f89 */ /* 0x000e6200000e0000 */
[----:B--2---:R-:W-:-:S02]  /*18230*/  FMNMX.FTZ R4, R4, R16, !PT ;  /* 0x0000001004047209 */ /* 0x004fc40007810000 */
[----:B------:R-:W-:Y:S01]  /*18240*/  LOP3.LUT R16, R13, UR32, R2, 0x96, !PT ;  /* 0x000000200d107c12 */ /* 0x000fe2000f8e9602 */
[----:B------:R-:W-:Y:S01]  /*18250*/  IMAD.WIDE.U32 R2, R3, -0x2daee0ad, RZ ;  /* 0xd2511f5303027825 */ /* 0x000fe200078e00ff */
[----:B------:R-:W2:Y:S03]  /*18260*/  SHFL.BFLY PT, R132, R0, 0x1, 0x1f ;  /* 0x0c201f0000847f89 */ /* 0x000ea600000e0000 */
[----:B------:R-:W-:Y:S01]  /*18270*/  IMAD.WIDE.U32 R16, R16, -0x2daee0ad, RZ ;  /* 0xd2511f5310107825 */ /* 0x000fe200078e00ff */
[----:B------:R-:W3:Y:S01]  /*18280*/  SHFL.BFLY PT, R134, R4, 0x1, 0x1f ;  /* 0x0c201f0004867f89 */ /* 0x000ee200000e0000 */
[----:B------:R-:W-:-:S03]  /*18290*/  LOP3.LUT R3, R3, UR29, R188, 0x96, !PT ;  /* 0x0000001d03037c12 */ /* 0x000fc6000f8e96bc */
[----:B------:R-:W-:Y:S02]  /*182a0*/  LOP3.LUT R13, R17, UR10, R2, 0x96, !PT ;  /* 0x0000000a110d7c12 */ /* 0x000fe4000f8e9602 */
[----:B------:R-:W-:-:S05]  /*182b0*/  IMAD.WIDE.U32 R2, R3, -0x326172a9, RZ ;  /* 0xcd9e8d5703027825 */ /* 0x000fca00078e00ff */
[----:B------:R-:W-:Y:S01]  /*182c0*/  LOP3.LUT R139, R3, UR11, R12, 0x96, !PT ;  /* 0x0000000b038b7c12 */ /* 0x000fe2000f8e960c */
[----:B------:R-:W-:Y:S01]  /*182d0*/  IMAD.WIDE.U32 R12, R13, -0x326172a9, RZ ;  /* 0xcd9e8d570d0c7825 */ /* 0x000fe200078e00ff */
[----:B-1----:R-:W-:-:S05]  /*182e0*/  FMNMX.FTZ R15, R15, R21, !PT ;  /* 0x000000150f0f7209 */ /* 0x002fca0007810000 */
[----:B------:R-:W1:Y:S01]  /*182f0*/  SHFL.BFLY PT, R17, R15, 0x1, 0x1f ;  /* 0x0c201f000f117f89 */ /* 0x000e6200000e0000 */
[----:B--2---:R-:W-:Y:S02]  /*18300*/  FMNMX.FTZ R132, R0, R132, !PT ;  /* 0x0000008400847209 */ /* 0x004fe40007810000 */
[----:B---3--:R-:W-:Y:S02]  /*18310*/  FMNMX.FTZ R134, R4, R134, !PT ;  /* 0x0000008604867209 */ /* 0x008fe40007810000 */
[----:B------:R-:W-:Y:S01]  /*18320*/  LOP3.LUT R4, R13, UR24, R2, 0x96, !PT ;  /* 0x000000180d047c12 */ /* 0x000fe2000f8e9602 */
[----:B------:R-:W-:Y:S01]  /*18330*/  FMUL.FTZ R0, R132, UR42 ;  /* 0x0000002a84007c20 */ /* 0x000fe20008410000 */
[C---:B------:R-:W-:Y:S01]  /*18340*/  FSETP.NEU.FTZ.AND P6, PT, R134.reuse, -INF , PT ;  /* 0xff8000008600780b */ /* 0x040fe20003fdd000 */
[----:B------:R-:W-:Y:S01]  /*18350*/  FMUL.FTZ R3, R134, UR42 ;  /* 0x0000002a86037c20 */ /* 0x000fe20008410000 */
[----:B------:R-:W-:Y:S02]  /*18360*/  FSETP.NEU.FTZ.AND P4, PT, R132, -INF , PT ;  /* 0xff8000008400780b */ /* 0x000fe40003f9d000 */
[----:B------:R-:W-:-:S02]  /*18370*/  LOP3.LUT R13, R12, 0xffff, RZ, 0xc0, !PT ;  /* 0x0000ffff0c0d7812 */ /* 0x000fc400078ec0ff */
[----:B------:R-:W-:Y:S02]  /*18380*/  FSEL R2, R3, RZ, P6 ;  /* 0x000000ff03027208 */ /* 0x000fe40003000000 */
[----:B------:R-:W-:-:S03]  /*18390*/  FSEL R0, R0, RZ, P4 ;  /* 0x000000ff00007208 */ /* 0x000fc60002000000 */
[----:B------:R-:W-:Y:S02]  /*183a0*/  FFMA.FTZ R21, R185, UR42, -R2 ;  /* 0x0000002ab9157c23 */ /* 0x000fe40008010802 */
[--C-:B------:R-:W-:Y:S01]  /*183b0*/  FFMA.FTZ R175, R175, UR42, -R0.reuse ;  /* 0x0000002aafaf7c23 */ /* 0x100fe20008010800 */
[--C-:B------:R-:W-:Y:S01]  /*183c0*/  FFMA.FTZ R180, R180, UR42, -R0.reuse ;  /* 0x0000002ab4b47c23 */ /* 0x100fe20008010800 */
[----:B------:R-:W-:Y:S01]  /*183d0*/  FFMA.FTZ R220, R174, UR42, -R0 ;  /* 0x0000002aaedc7c23 */ /* 0x000fe20008010800 */
[----:B-1----:R-:W-:Y:S01]  /*183e0*/  FMNMX.FTZ R3, R15, R17, !PT ;  /* 0x000000110f037209 */ /* 0x002fe20007810000 */
[----:B------:R-:W-:Y:S01]  /*183f0*/  FFMA.FTZ R15, R183, UR42, -R2 ;  /* 0x0000002ab70f7c23 */ /* 0x000fe20008010802 */
[--C-:B------:R-:W-:Y:S01]  /*18400*/  FFMA.FTZ R221, R136, UR42, -R0.reuse ;  /* 0x0000002a88dd7c23 */ /* 0x100fe20008010800 */
[--C-:B------:R-:W-:Y:S01]  /*18410*/  FFMA.FTZ R226, R135, UR42, -R0.reuse ;  /* 0x0000002a87e27c23 */ /* 0x100fe20008010800 */
[--C-:B------:R-:W-:Y:S01]  /*18420*/  FFMA.FTZ R228, R27, UR42, -R0.reuse ;  /* 0x0000002a1be47c23 */ /* 0x100fe20008010800 */
[----:B------:R1:W-:Y:S01]  /*18430*/  MUFU.EX2 R183, R15 ;  /* 0x0000000f00b77308 */ /* 0x0003e20000000800 */
[--C-:B------:R-:W-:Y:S01]  /*18440*/  FFMA.FTZ R229, R14, UR42, -R0.reuse ;  /* 0x0000002a0ee57c23 */ /* 0x100fe20008010800 */
[----:B------:R-:W-:Y:S01]  /*18450*/  FFMA.FTZ R230, R11, UR42, -R0 ;  /* 0x0000002a0be67c23 */ /* 0x000fe20008010800 */
[----:B------:R-:W-:-:S02]  /*18460*/  LOP3.LUT R0, R4, 0xff, RZ, 0xc0, !PT ;  /* 0x000000ff04007812 */ /* 0x000fc400078ec0ff */
[C---:B------:R-:W-:Y:S02]  /*18470*/  FSETP.NEU.FTZ.AND P5, PT, R3.reuse, -INF , PT ;  /* 0xff8000000300780b */ /* 0x040fe40003fbd000 */
[----:B------:R-:W-:Y:S01]  /*18480*/  ISETP.LE.U32.AND P2, PT, R0, UR15, PT ;  /* 0x0000000f00007c0c */ /* 0x000fe2000bf43070 */
[----:B------:R-:W-:Y:S01]  /*18490*/  FMUL.FTZ R0, R3, UR42 ;  /* 0x0000002a03007c20 */ /* 0x000fe20008410000 */
[----:B------:R-:W-:Y:S01]  /*184a0*/  FSEL R17, R133, RZ, P1 ;  /* 0x000000ff85117208 */ /* 0x000fe20000800000 */
[----:B------:R-:W-:Y:S03]  /*184b0*/  MUFU.EX2 R175, R175 ;  /* 0x000000af00af7308 */ /* 0x000fe60000000800 */
[----:B------:R-:W-:Y:S01]  /*184c0*/  FSEL R0, R0, RZ, P5 ;  /* 0x000000ff00007208 */ /* 0x000fe20002800000 */
[----:B-1----:R-:W-:-:S04]  /*184d0*/  FFMA.FTZ R15, R184, UR42, -R2 ;  /* 0x0000002ab80f7c23 */ /* 0x002fc80008010802 */
[--C-:B------:R-:W-:Y:S01]  /*184e0*/  FFMA.FTZ R135, R181, UR42, -R0.reuse ;  /* 0x0000002ab5877c23 */ /* 0x100fe20008010800 */
[--C-:B------:R-:W-:Y:S01]  /*184f0*/  FFMA.FTZ R215, R182, UR42, -R0.reuse ;  /* 0x0000002ab6d77c23 */ /* 0x100fe20008010800 */
[--C-:B------:R-:W-:Y:S01]  /*18500*/  FFMA.FTZ R218, R173, UR42, -R0.reuse ;  /* 0x0000002aadda7c23 */ /* 0x100fe20008010800 */
[----:B------:R1:W2:Y:S01]  /*18510*/  MUFU.EX2 R237, R15 ;  /* 0x0000000f00ed7308 */ /* 0x0002a20000000800 */
[--C-:B------:R-:W-:Y:S01]  /*18520*/  FFMA.FTZ R219, R138, UR42, -R0.reuse ;  /* 0x0000002a8adb7c23 */ /* 0x100fe20008010800 */
[--C-:B------:R-:W-:Y:S01]  /*18530*/  FFMA.FTZ R222, R137, UR42, -R0.reuse ;  /* 0x0000002a89de7c23 */ /* 0x100fe20008010800 */
[--C-:B------:R-:W-:Y:S01]  /*18540*/  FFMA.FTZ R223, R26, UR42, -R0.reuse ;  /* 0x0000002a1adf7c23 */ /* 0x100fe20008010800 */
[--C-:B------:R-:W-:Y:S01]  /*18550*/  FFMA.FTZ R224, R19, UR42, -R0.reuse ;  /* 0x0000002a13e07c23 */ /* 0x100fe20008010800 */
[----:B------:R-:W-:Y:S01]  /*18560*/  FFMA.FTZ R225, R18, UR42, -R0 ;  /* 0x0000002a12e17c23 */ /* 0x000fe20008010800 */
[----:B-1----:R-:W-:Y:S02]  /*18570*/  LOP3.LUT R15, R4, 0xffff, RZ, 0xc0, !PT ;  /* 0x0000ffff040f7812 */ /* 0x002fe400078ec0ff */
[----:B--2---:R-:W-:-:S02]  /*18580*/  F2FP.F16.F32.PACK_AB R0, R237, R183 ;  /* 0x000000b7ed00723e */ /* 0x004fc400000000ff */
[----:B------:R-:W-:Y:S02]  /*18590*/  SHF.R.U32.HI R15, RZ, 0x8, R15 ;  /* 0x00000008ff0f7819 */ /* 0x000fe4000001160f */
[C---:B------:R-:W-:Y:S02]  /*185a0*/  PRMT R198, R0.reuse, 0x7610, R198 ;  /* 0x0000761000c67816 */ /* 0x040fe400000000c6 */
[----:B------:R-:W-:Y:S02]  /*185b0*/  LOP3.LUT R15, R15, 0xffff, RZ, 0xc0, !PT ;  /* 0x0000ffff0f0f7812 */ /* 0x000fe400078ec0ff */
[----:B------:R-:W-:Y:S01]  /*185c0*/  PRMT R197, R0, 0x7632, R197 ;  /* 0x0000763200c57816 */ /* 0x000fe200000000c5 */
[----:B------:R-:W-:Y:S01]  /*185d0*/  @!P2 HADD2 R18, -R198.H0_H0, -RZ.H0_H0 ;  /* 0xa00000ffc612a230 */ /* 0x000fe20000000900 */
[----:B------:R-:W-:Y:S02]  /*185e0*/  ISETP.LE.U32.AND P3, PT, R15, UR15, PT ;  /* 0x0000000f0f007c0c */ /* 0x000fe4000bf63070 */
[----:B------:R-:W-:-:S02]  /*185f0*/  SHF.R.U32.HI R0, RZ, 0x18, R4 ;  /* 0x00000018ff007819 */ /* 0x000fc40000011604 */
[----:B------:R-:W-:Y:S02]  /*18600*/  PRMT R231, R198, 0x5410, R197 ;  /* 0x00005410c6e77816 */ /* 0x000fe400000000c5 */
[----:B------:R-:W-:Y:S01]  /*18610*/  @!P2 PRMT R198, R18, 0x5410, RZ ;  /* 0x0000541012c6a816 */ /* 0x000fe200000000ff */
[----:B------:R-:W-:Y:S01]  /*18620*/  FFMA.FTZ R18, R214, UR42, -R2 ;  /* 0x0000002ad6127c23 */ /* 0x000fe20008010802 */
[----:B------:R-:W-:Y:S02]  /*18630*/  ISETP.LE.U32.AND P2, PT, R0, UR15, PT ;  /* 0x0000000f00007c0c */ /* 0x000fe4000bf43070 */
[----:B------:R-:W-:Y:S01]  /*18640*/  SHF.R.U32.HI R0, RZ, 0x10, R4 ;  /* 0x00000010ff007819 */ /* 0x000fe20000011604 */
[----:B------:R-:W-:Y:S01]  /*18650*/  FFMA.FTZ R4, R187, UR42, -R2 ;  /* 0x0000002abb047c23 */ /* 0x000fe20008010802 */
[----:B------:R-:W-:Y:S01]  /*18660*/  LOP3.LUT R15, R12, 0xff, RZ, 0xc0, !PT ;  /* 0x000000ff0c0f7812 */ /* 0x000fe200078ec0ff */
[----:B------:R-:W-:Y:S01]  /*18670*/  @!P3 HADD2 R19, -R197.H0_H0, -RZ.H0_H0 ;  /* 0xa00000ffc513b230 */ /* 0x000fe20000000900 */
[----:B------:R-:W-:Y:S01]  /*18680*/  LOP3.LUT R0, R0, 0xff, RZ, 0xc0, !PT ;  /* 0x000000ff00007812 */ /* 0x000fe200078ec0ff */
[----:B------:R1:W-:Y:S01]  /*18690*/  MUFU.EX2 R241, R4 ;  /* 0x0000000400f17308 */ /* 0x0003e20000000800 */
[----:B------:R-:W-:-:S02]  /*186a0*/  ISETP.LE.U32.AND P1, PT, R15, UR15, PT ;  /* 0x0000000f0f007c0c */ /* 0x000fc4000bf23070 */
[----:B------:R-:W-:Y:S01]  /*186b0*/  @!P3 PRMT R197, R19, 0x5410, RZ ;  /* 0x0000541013c5b816 */ /* 0x000fe200000000ff */
[----:B------:R-:W-:Y:S01]  /*186c0*/  FFMA.FTZ R19, R212, UR42, -R2 ;  /* 0x0000002ad4137c23 */ /* 0x000fe20008010802 */
[----:B------:R-:W-:Y:S02]  /*186d0*/  ISETP.LE.U32.AND P3, PT, R0, UR15, PT ;  /* 0x0000000f00007c0c */ /* 0x000fe4000bf63070 */
[----:B------:R-:W-:Y:S01]  /*186e0*/  F2FP.F16.F32.PACK_AB R0, R176, R172 ;  /* 0x000000acb000723e */ /* 0x000fe200000000ff */
[----:B------:R-:W-:Y:S01]  /*186f0*/  MUFU.EX2 R18, R18 ;  /* 0x0000001200127308 */ /* 0x000fe20000000800 */
[----:B------:R-:W-:Y:S02]  /*18700*/  SHF.R.U32.HI R15, RZ, 0x10, R12 ;  /* 0x00000010ff0f7819 */ /* 0x000fe4000001160c */
[C---:B------:R-:W-:Y:S02]  /*18710*/  PRMT R195, R0.reuse, 0x7632, R195 ;  /* 0x0000763200c37816 */ /* 0x040fe400000000c3 */
[----:B------:R-:W-:Y:S01]  /*18720*/  PRMT R194, R0, 0x7610, R194 ;  /* 0x0000761000c27816 */ /* 0x000fe200000000c2 */
[----:B------:R-:W-:Y:S01]  /*18730*/  FFMA.FTZ R0, R186, UR42, -R2 ;  /* 0x0000002aba007c23 */ /* 0x000fe20008010802 */
[----:B------:R-:W-:Y:S01]  /*18740*/  SHF.R.U32.HI R12, RZ, 0x18, R12 ;  /* 0x00000018ff0c7819 */ /* 0x000fe2000001160c */
[----:B------:R-:W-:-:S02]  /*18750*/  @!P2 HADD2 R136, -R195.H0_H0, -RZ.H0_H0 ;  /* 0xa00000ffc388a230 */ /* 0x000fc40000000900 */
[----:B-1----:R-:W-:Y:S01]  /*18760*/  FADD.FTZ R4, R232, -R17 ;  /* 0x80000011e8047221 */ /* 0x002fe20000010000 */
[----:B------:R1:W-:Y:S01]  /*18770*/  MUFU.EX2 R30, R0 ;  /* 0x00000000001e7308 */ /* 0x0003e20000000800 */
[----:B------:R-:W-:Y:S01]  /*18780*/  @!P3 HADD2 R26, -R194.H0_H0, -RZ.H0_H0 ;  /* 0xa00000ffc21ab230 */ /* 0x000fe20000000900 */
[----:B------:R-:W-:Y:S01]  /*18790*/  PRMT R246, R194, 0x5410, R195 ;  /* 0x00005410c2f67816 */ /* 0x000fe200000000c3 */
[----:B------:R-:W-:Y:S01]  /*187a0*/  FMUL.FTZ R4, R4, UR42 ;  /* 0x0000002a04047c20 */ /* 0x000fe20008410000 */
[----:B------:R-:W-:Y:S02]  /*187b0*/  @!P2 PRMT R195, R136, 0x5410, RZ ;  /* 0x0000541088c3a816 */ /* 0x000fe400000000ff */
[----:B------:R-:W-:Y:S01]  /*187c0*/  @!P3 PRMT R194, R26, 0x5410, RZ ;  /* 0x000054101ac2b816 */ /* 0x000fe200000000ff */
[----:B------:R-:W-:Y:S01]  /*187d0*/  FFMA.FTZ R26, R196, UR42, -R2 ;  /* 0x0000002ac41a7c23 */ /* 0x000fe20008010802 */
[----:B------:R-:W-:Y:S01]  /*187e0*/  ISETP.LE.U32.AND P2, PT, R12, UR15, PT ;  /* 0x0000000f0c007c0c */ /* 0x000fe2000bf43070 */
[----:B------:R-:W2:Y:S01]  /*187f0*/  MUFU.EX2 R4, R4 ;  /* 0x0000000400047308 */ /* 0x000ea20000000800 */
[----:B-1----:R-:W-:Y:S01]  /*18800*/  SHF.R.U32.HI R0, RZ, 0x8, R13 ;  /* 0x00000008ff007819 */ /* 0x002fe2000001160d */
[----:B------:R-:W-:-:S03]  /*18810*/  IMAD.WIDE.U32 R12, R139, -0x2daee0ad, RZ ;  /* 0xd2511f538b0c7825 */ /* 0x000fc600078e00ff */
[----:B------:R-:W-:Y:S02]  /*18820*/  LOP3.LUT R0, R0, 0xffff, RZ, 0xc0, !PT ;  /* 0x0000ffff00007812 */ /* 0x000fe400078ec0ff */
[----:B------:R-:W-:Y:S02]  /*18830*/  LOP3.LUT R2, R13, UR28, R16, 0x96, !PT ;  /* 0x0000001c0d027c12 */ /* 0x000fe4000f8e9610 */
[----:B------:R-:W-:Y:S01]  /*18840*/  ISETP.LE.U32.AND P3, PT, R0, UR15, PT ;  /* 0x0000000f00007c0c */ /* 0x000fe2000bf63070 */
[-C--:B--2---:R-:W-:Y:S01]  /*18850*/  FFMA.FTZ R136, R235, R4.reuse, R172 ;  /* 0x00000004eb887223 */ /* 0x084fe200000100ac */
[----:B------:R-:W-:Y:S01]  /*18860*/  F2FP.F16.F32.PACK_AB R0, R30, R241 ;  /* 0x000000f11e00723e */ /* 0x000fe200000000ff */
[----:B------:R-:W-:Y:S01]  /*18870*/  IMAD.MOV.U32 R235, RZ, RZ, R30 ;  /* 0x000000ffffeb7224 */ /* 0x000fe200078e001e */
[----:B------:R-:W-:Y:S01]  /*18880*/  LOP3.LUT R16, R2, 0xffff, RZ, 0xc0, !PT ;  /* 0x0000ffff02107812 */ /* 0x000fe200078ec0ff */
[----:B------:R-:W1:Y:S01]  /*18890*/  MUFU.EX2 R30, R178 ;  /* 0x000000b2001e7308 */ /* 0x000e620000000800 */
[----:B------:R-:W-:Y:S01]  /*188a0*/  PRMT R193, R0, 0x7610, R193 ;  /* 0x0000761000c17816 */ /* 0x000fe200000000c1 */
[-C--:B------:R-:W-:Y:S01]  /*188b0*/  FMUL.FTZ R154, R154, R4.reuse ;  /* 0x000000049a9a7220 */ /* 0x080fe20000410000 */
[----:B------:R-:W-:Y:S01]  /*188c0*/  PRMT R192, R0, 0x7632, R192 ;  /* 0x0000763200c07816 */ /* 0x000fe200000000c0 */
[-C--:B------:R-:W-:Y:S01]  /*188d0*/  FMUL.FTZ R155, R155, R4.reuse ;  /* 0x000000049b9b7220 */ /* 0x080fe20000410000 */
[----:B------:R-:W-:Y:S01]  /*188e0*/  LOP3.LUT R0, R15, 0xff, RZ, 0xc0, !PT ;  /* 0x000000ff0f007812 */ /* 0x000fe200078ec0ff */
[----:B------:R-:W-:Y:S01]  /*188f0*/  @!P1 HADD2 R137, -R193.H0_H0, -RZ.H0_H0 ;  /* 0xa00000ffc1899230 */ /* 0x000fe20000000900 */
[----:B------:R-:W-:Y:S01]  /*18900*/  FSEL R15, R132, RZ, P4 ;  /* 0x000000ff840f7208 */ /* 0x000fe20002000000 */
[----:B------:R-:W-:Y:S01]  /*18910*/  @!P3 HADD2 R138, -R192.H0_H0, -RZ.H0_H0 ;  /* 0xa00000ffc08ab230 */ /* 0x000fe20000000900 */
[----:B------:R-:W-:Y:S01]  /*18920*/  PRMT R212, R193, 0x5410, R192 ;  /* 0x00005410c1d47816 */ /* 0x000fe200000000c0 */
[-C--:B------:R-:W-:Y:S01]  /*18930*/  FMUL.FTZ R150, R150, R4.reuse ;  /* 0x0000000496967220 */ /* 0x080fe20000410000 */
[----:B------:R-:W-:Y:S01]  /*18940*/  @!P1 PRMT R193, R137, 0x5410, RZ ;  /* 0x0000541089c19816 */ /* 0x000fe200000000ff */
[----:B------:R-:W-:Y:S01]  /*18950*/  FADD.FTZ R15, R233, -R15 ;  /* 0x8000000fe90f7221 */ /* 0x000fe20000010000 */
[----:B------:R-:W-:Y:S01]  /*18960*/  ISETP.LE.U32.AND P1, PT, R0, UR15, PT ;  /* 0x0000000f00007c0c */ /* 0x000fe2000bf23070 */
[-C--:B------:R-:W-:Y:S01]  /*18970*/  FMUL.FTZ R151, R151, R4.reuse ;  /* 0x0000000497977220 */ /* 0x080fe20000410000 */
[----:B------:R-:W-:Y:S01]  /*18980*/  LOP3.LUT R0, R12, 0xff, RZ, 0xc0, !PT ;  /* 0x000000ff0c007812 */ /* 0x000fe200078ec0ff */
[-C--:B------:R-:W-:Y:S01]  /*18990*/  FMUL.FTZ R146, R146, R4.reuse ;  /* 0x0000000492927220 */ /* 0x080fe20000410000 */
[----:B------:R-:W-:Y:S01]  /*189a0*/  @!P3 PRMT R192, R138, 0x5410, RZ ;  /* 0x000054108ac0b816 */ /* 0x000fe200000000ff */
[----:B------:R-:W-:Y:S01]  /*189b0*/  FMUL.FTZ R147, R147, R4 ;  /* 0x0000000493937220 */ /* 0x000fe20000410000 */
[----:B------:R-:W-:Y:S01]  /*189c0*/  ISETP.LE.U32.AND P4, PT, R0, UR15, PT ;  /* 0x0000000f00007c0c */ /* 0x000fe2000bf83070 */
[----:B------:R-:W-:Y:S01]  /*189d0*/  FMUL.FTZ R0, R15, UR42 ;  /* 0x0000002a0f007c20 */ /* 0x000fe20008410000 */
[----:B-1----:R-:W-:Y:S01]  /*189e0*/  F2FP.F16.F32.PACK_AB R15, R30, R252 ;  /* 0x000000fc1e0f723e */ /* 0x002fe200000000ff */
[-C--:B------:R-:W-:Y:S01]  /*189f0*/  FMUL.FTZ R142, R142, R4.reuse ;  /* 0x000000048e8e7220 */ /* 0x080fe20000410000 */
[----:B------:R-:W-:Y:S01]  /*18a00*/  LOP3.LUT R17, R12, 0xffff, RZ, 0xc0, !PT ;  /* 0x0000ffff0c117812 */ /* 0x000fe200078ec0ff */
[-C--:B------:R-:W-:Y:S01]  /*18a10*/  FMUL.FTZ R143, R143, R4.reuse ;  /* 0x000000048f8f7220 */ /* 0x080fe20000410000 */
[C---:B------:R-:W-:Y:S01]  /*18a20*/  PRMT R191, R15.reuse, 0x7610, R191 ;  /* 0x000076100fbf7816 */ /* 0x040fe200000000bf */
[----:B------:R-:W1:Y:S01]  /*18a30*/  MUFU.EX2 R0, R0 ;  /* 0x0000000000007308 */ /* 0x000e620000000800 */
[----:B------:R-:W-:Y:S01]  /*18a40*/  PRMT R190, R15, 0x7632, R190 ;  /* 0x000076320fbe7816 */ /* 0x000fe200000000be */
[-C--:B------:R-:W-:Y:S01]  /*18a50*/  FMUL.FTZ R50, R50, R4.reuse ;  /* 0x0000000432327220 */ /* 0x080fe20000410000 */
[----:B------:R-:W-:Y:S01]  /*18a60*/  SHF.R.U32.HI R15, RZ, 0x8, R16 ;  /* 0x00000008ff0f7819 */ /* 0x000fe20000011610 */
[----:B------:R-:W-:Y:S01]  /*18a70*/  @!P1 HADD2 R174, -R191.H0_H0, -RZ.H0_H0 ;  /* 0xa00000ffbfae9230 */ /* 0x000fe20000000900 */
[--C-:B------:R-:W-:Y:S01]  /*18a80*/  SHF.R.U32.HI R16, RZ, 0x10, R12.reuse ;  /* 0x00000010ff107819 */ /* 0x100fe2000001160c */
[----:B------:R-:W-:Y:S01]  /*18a90*/  @!P2 HADD2 R173, -R190.H0_H0, -RZ.H0_H0 ;  /* 0xa00000ffbeada230 */ /* 0x000fe20000000900 */
[----:B------:R-:W-:Y:S01]  /*18aa0*/  LOP3.LUT R15, R15, 0xffff, RZ, 0xc0, !PT ;  /* 0x0000ffff0f0f7812 */ /* 0x000fe200078ec0ff */
[-C--:B------:R-:W-:Y:S01]  /*18ab0*/  FMUL.FTZ R51, R51, R4.reuse ;  /* 0x0000000433337220 */ /* 0x080fe20000410000 */
[----:B------:R-:W-:Y:S01]  /*18ac0*/  SHF.R.U32.HI R12, RZ, 0x18, R12 ;  /* 0x00000018ff0c7819 */ /* 0x000fe2000001160c */
[-C--:B------:R-:W-:Y:S01]  /*18ad0*/  FMUL.FTZ R82, R82, R4.reuse ;  /* 0x0000000452527220 */ /* 0x080fe20000410000 */
[----:B------:R-:W-:Y:S01]  /*18ae0*/  ISETP.LE.U32.AND P3, PT, R15, UR15, PT ;  /* 0x0000000f0f007c0c */ /* 0x000fe2000bf63070 */
[-C--:B------:R-:W-:Y:S01]  /*18af0*/  FMUL.FTZ R83, R83, R4.reuse ;  /* 0x0000000453537220 */ /* 0x080fe20000410000 */
[----:B------:R-:W-:Y:S01]  /*18b00*/  PRMT R196, R191, 0x5410, R190 ;  /* 0x00005410bfc47816 */ /* 0x000fe200000000be */
[-C--:B------:R-:W-:Y:S01]  /*18b10*/  FMUL.FTZ R114, R114, R4.reuse ;  /* 0x0000000472727220 */ /* 0x080fe20000410000 */
[----:B------:R-:W-:Y:S01]  /*18b20*/  @!P1 PRMT R191, R174, 0x5410, RZ ;  /* 0x00005410aebf9816 */ /* 0x000fe200000000ff */
[----:B------:R-:W-:Y:S01]  /*18b30*/  FMUL.FTZ R115, R115, R4 ;  /* 0x0000000473737220 */ /* 0x000fe20000410000 */
[----:B-1----:R-:W-:Y:S01]  /*18b40*/  FMUL.FTZ R233, R60, R0 ;  /* 0x000000003ce97220 */ /* 0x002fe20000410000 */
[----:B------:R-:W-:-:S02]  /*18b50*/  IMAD.MOV.U32 R60, RZ, RZ, R242 ;  /* 0x000000ffff3c7224 */ /* 0x000fc400078e00f2 */
[-C--:B------:R-:W-:Y:S01]  /*18b60*/  FFMA.FTZ R15, R239, R0.reuse, R175 ;  /* 0x00000000ef0f7223 */ /* 0x080fe200000100af */
        /* <DEDUP_REMOVED lines=31> */
[----:B------:R-:W-:Y:S01]  /*18d60*/  FSEL R0, R3, RZ, P5 ;  /* 0x000000ff03007208 */ /* 0x000fe20002800000 */
[----:B------:R-:W-:Y:S01]  /*18d70*/  IMAD.MOV.U32 R239, RZ, RZ, R30 ;  /* 0x000000ffffef7224 */ /* 0x000fe200078e001e */
[----:B------:R-:W-:Y:S01]  /*18d80*/  ISETP.LE.U32.AND P1, PT, R12, UR15, PT ;  /* 0x0000000f0c007c0c */ /* 0x000fe2000bf23070 */
[----:B------:R-:W-:Y:S01]  /*18d90*/  MUFU.EX2 R30, R199 ;  /* 0x000000c7001e7308 */ /* 0x000fe20000000800 */
[----:B------:R-:W-:Y:S01]  /*18da0*/  @!P2 PRMT R190, R173, 0x5410, RZ ;  /* 0x00005410adbea816 */ /* 0x000fe200000000ff */
[----:B------:R-:W-:Y:S01]  /*18db0*/  FADD.FTZ R12, R238, -R0 ;  /* 0x80000000ee0c7221 */ /* 0x000fe20000010000 */
[----:B------:R-:W-:Y:S01]  /*18dc0*/  IMAD.MOV.U32 R238, RZ, RZ, R240 ;  /* 0x000000ffffee7224 */ /* 0x000fe200078e00f0 */
[----:B------:R-:W-:Y:S01]  /*18dd0*/  FSEL R0, R134, RZ, P6 ;  /* 0x000000ff86007208 */ /* 0x000fe20003000000 */
[----:B------:R-:W-:-:S02]  /*18de0*/  IMAD.MOV.U32 R88, RZ, RZ, R60 ;  /* 0x000000ffff587224 */ /* 0x000fc400078e003c */
[----:B------:R-:W-:Y:S01]  /*18df0*/  FMUL.FTZ R12, R12, UR42 ;  /* 0x0000002a0c0c7c20 */ /* 0x000fe20008410000 */
[----:B------:R-:W-:Y:S01]  /*18e00*/  MOV R61, R243 ;  /* 0x000000f3003d7202 */ /* 0x000fe20000000f00 */
[----:B------:R-:W1:Y:S01]  /*18e10*/  MUFU.EX2 R240, R19 ;  /* 0x0000001300f07308 */ /* 0x000e620000000800 */
[----:B------:R-:W-:Y:S01]  /*18e20*/  FADD.FTZ R13, R234, -R0 ;  /* 0x80000000ea0d7221 */ /* 0x000fe20000010000 */
[----:B------:R-:W-:Y:S01]  /*18e30*/  LOP3.LUT R0, R2, 0xff, RZ, 0xc0, !PT ;  /* 0x000000ff02007812 */ /* 0x000fe200078ec0ff */
[----:B------:R-:W-:Y:S02]  /*18e40*/  IMAD.MOV.U32 R124, RZ, RZ, R200 ;  /* 0x000000ffff7c7224 */ /* 0x000fe400078e00c8 */
[-C--:B------:R-:W-:Y:S01]  /*18e50*/  FMUL.FTZ R130, R130, R4.reuse ;  /* 0x0000000482827220 */ /* 0x080fe20000410000 */
[----:B------:R-:W-:Y:S01]  /*18e60*/  FMUL.FTZ R13, R13, UR42 ;  /* 0x0000002a0d0d7c20 */ /* 0x000fe20008410000 */
[----:B------:R-:W-:Y:S01]  /*18e70*/  ISETP.LE.U32.AND P2, PT, R0, UR15, PT ;  /* 0x0000000f00007c0c */ /* 0x000fe2000bf43070 */
[----:B------:R-:W-:Y:S01]  /*18e80*/  IMAD.MOV.U32 R89, RZ, RZ, R61 ;  /* 0x000000ffff597224 */ /* 0x000fe200078e003d */
[--C-:B------:R-:W-:Y:S01]  /*18e90*/  SHF.R.U32.HI R0, RZ, 0x18, R2.reuse ;  /* 0x00000018ff007819 */ /* 0x100fe20000011602 */
[----:B------:R-:W-:Y:S01]  /*18ea0*/  MUFU.EX2 R60, R179 ;  /* 0x000000b3003c7308 */ /* 0x000fe20000000800 */
[----:B------:R-:W-:Y:S01]  /*18eb0*/  SHF.R.U32.HI R2, RZ, 0x10, R2 ;  /* 0x00000010ff027819 */ /* 0x000fe20000011602 */
[----:B------:R-:W-:Y:S01]  /*18ec0*/  FMUL.FTZ R131, R131, R4 ;  /* 0x0000000483837220 */ /* 0x000fe20000410000 */
[----:B------:R-:W-:-:S02]  /*18ed0*/  ISETP.LE.U32.AND P5, PT, R0, UR15, PT ;  /* 0x0000000f00007c0c */ /* 0x000fc4000bfa3070 */
[----:B------:R-:W-:Y:S02]  /*18ee0*/  LOP3.LUT R2, R2, 0xff, RZ, 0xc0, !PT ;  /* 0x000000ff02027812 */ /* 0x000fe400078ec0ff */
[----:B-1----:R-:W-:Y:S02]  /*18ef0*/  F2FP.F16.F32.PACK_AB R0, R240, R18 ;  /* 0x00000012f000723e */ /* 0x002fe400000000ff */
[----:B------:R-:W-:Y:S02]  /*18f00*/  ISETP.LE.U32.AND P6, PT, R2, UR15, PT ;  /* 0x0000000f02007c0c */ /* 0x000fe4000bfc3070 */
[C---:B------:R-:W-:Y:S02]  /*18f10*/  PRMT R189, R0.reuse, 0x7610, R189 ;  /* 0x0000761000bd7816 */ /* 0x040fe400000000bd */
[----:B------:R-:W-:Y:S02]  /*18f20*/  PRMT R188, R0, 0x7632, R188 ;  /* 0x0000763200bc7816 */ /* 0x000fe400000000bc */
[----:B------:R-:W-:Y:S01]  /*18f30*/  LOP3.LUT R2, R16, 0xff, RZ, 0xc0, !PT ;  /* 0x000000ff10027812 */ /* 0x000fe200078ec0ff */
[----:B------:R-:W-:Y:S01]  /*18f40*/  @!P2 HADD2 R57, -R189.H0_H0, -RZ.H0_H0 ;  /* 0xa00000ffbd39a230 */ /* 0x000fe20000000900 */
[----:B------:R-:W-:Y:S01]  /*18f50*/  PRMT R214, R189, 0x5410, R188 ;  /* 0x00005410bdd67816 */ /* 0x000fe200000000bc */
[----:B------:R-:W1:Y:S01]  /*18f60*/  MUFU.EX2 R0, R12 ;  /* 0x0000000c00007308 */ /* 0x000e620000000800 */
[----:B------:R-:W-:-:S02]  /*18f70*/  @!P3 HADD2 R56, -R188.H0_H0, -RZ.H0_H0 ;  /* 0xa00000ffbc38b230 */ /* 0x000fc40000000900 */
[----:B------:R-:W-:Y:S01]  /*18f80*/  @!P2 PRMT R189, R57, 0x5410, RZ ;  /* 0x0000541039bda816 */ /* 0x000fe200000000ff */
[----:B------:R-:W-:Y:S01]  /*18f90*/  IMAD.MOV.U32 R57, RZ, RZ, R210 ;  /* 0x000000ffff397224 */ /* 0x000fe200078e00d2 */
[----:B------:R-:W-:Y:S02]  /*18fa0*/  ISETP.LE.U32.AND P2, PT, R2, UR15, PT ;  /* 0x0000000f02007c0c */ /* 0x000fe4000bf43070 */
[----:B------:R-:W-:Y:S01]  /*18fb0*/  SHF.R.U32.HI R2, RZ, 0x8, R17 ;  /* 0x00000008ff027819 */ /* 0x000fe20000011611 */
[----:B------:R-:W2:Y:S01]  /*18fc0*/  MUFU.EX2 R12, R135 ;  /* 0x00000087000c7308 */ /* 0x000ea20000000800 */
[----:B------:R-:W-:Y:S02]  /*18fd0*/  @!P3 PRMT R188, R56, 0x5410, RZ ;  /* 0x0000541038bcb816 */ /* 0x000fe400000000ff */
[----:B------:R-:W-:Y:S02]  /*18fe0*/  LOP3.LUT R2, R2, 0xffff, RZ, 0xc0, !PT ;  /* 0x0000ffff02027812 */ /* 0x000fe400078ec0ff */
[----:B------:R-:W-:-:S02]  /*18ff0*/  MOV R56, R209 ;  /* 0x000000d100387202 */ /* 0x000fc40000000f00 */
[----:B------:R-:W-:Y:S02]  /*19000*/  ISETP.LE.U32.AND P3, PT, R2, UR15, PT ;  /* 0x0000000f02007c0c */ /* 0x000fe4000bf63070 */
[----:B------:R-:W3:Y:S01]  /*19010*/  MUFU.EX2 R2, R13 ;  /* 0x0000000d00027308 */ /* 0x000ee20000000800 */
[-C--:B-1----:R-:W-:Y:S01]  /*19020*/  FMUL.FTZ R19, R46, R0.reuse ;  /* 0x000000002e137220 */ /* 0x082fe20000410000 */
[-C--:B------:R-:W-:Y:S01]  /*19030*/  FMUL.FTZ R46, R79, R0.reuse ;  /* 0x000000004f2e7220 */ /* 0x080fe20000410000 */
[----:B------:R-:W-:Y:S02]  /*19040*/  IMAD.MOV.U32 R79, RZ, RZ, R232 ;  /* 0x000000ffff4f7224 */ /* 0x000fe400078e00e8 */
[-C--:B------:R-:W-:Y:S01]  /*19050*/  FMUL.FTZ R234, R58, R0.reuse ;  /* 0x000000003aea7220 */ /* 0x080fe20000410000 */
[----:B------:R-:W-:Y:S02]  /*19060*/  IMAD.MOV.U32 R58, RZ, RZ, R30 ;  /* 0x000000ffff3a7224 */ /* 0x000fe400078e001e */
[-C--:B------:R-:W-:Y:S01]  /*19070*/  FMUL.FTZ R125, R47, R0.reuse ;  /* 0x000000002f7d7220 */ /* 0x080fe20000410000 */
[-C--:B------:R-:W-:Y:S01]  /*19080*/  FMUL.FTZ R199, R59, R0.reuse ;  /* 0x000000003bc77220 */ /* 0x080fe20000410000 */
[----:B------:R-:W1:Y:S01]  /*19090*/  MUFU.EX2 R232, R21 ;  /* 0x0000001500e87308 */ /* 0x000e620000000800 */
[----:B--2---:R-:W-:Y:S01]  /*190a0*/  FFMA.FTZ R16, R247, R0, R12 ;  /* 0x00000000f7107223 */ /* 0x004fe2000001000c */
[----:B------:R-:W-:Y:S01]  /*190b0*/  MOV R247, R56 ;  /* 0x0000003800f77202 */ /* 0x000fe20000000f00 */
[-C--:B------:R-:W-:Y:S01]  /*190c0*/  FMUL.FTZ R236, R75, R0.reuse ;  /* 0x000000004bec7220 */ /* 0x080fe20000410000 */
[-C--:B------:R-:W-:Y:S01]  /*190d0*/  FMUL.FTZ R47, R78, R0.reuse ;  /* 0x000000004e2f7220 */ /* 0x080fe20000410000 */
[-C--:B------:R-:W-:Y:S01]  /*190e0*/  FMUL.FTZ R30, R62, R0.reuse ;  /* 0x000000003e1e7220 */ /* 0x080fe20000410000 */
[-C--:B------:R-:W-:Y:S01]  /*190f0*/  FMUL.FTZ R78, R126, R0.reuse ;  /* 0x000000007e4e7220 */ /* 0x080fe20000410000 */
[----:B------:R-:W-:Y:S01]  /*19100*/  FMUL.FTZ R243, R127, R0 ;  /* 0x000000007ff37220 */ /* 0x000fe20000410000 */
[----:B------:R2:W4:Y:S01]  /*19110*/  MUFU.EX2 R56, R26 ;  /* 0x0000001a00387308 */ /* 0x0005220000000800 */
[----:B---3--:R-:W-:Y:S01]  /*19120*/  FFMA.FTZ R17, R227, R2, R183 ;  /* 0x00000002e3117223 */ /* 0x008fe200000100b7 */
[----:B------:R-:W-:-:S02]  /*19130*/  IMAD.MOV.U32 R227, RZ, RZ, R58 ;  /* 0x000000ffffe37224 */ /* 0x000fc400078e003a */
[-C--:B------:R-:W-:Y:S01]  /*19140*/  FMUL.FTZ R75, R67, R4.reuse ;  /* 0x00000004434b7220 */ /* 0x080fe20000410000 */
[----:B------:R-:W-:Y:S02]  /*19150*/  IMAD.MOV.U32 R126, RZ, RZ, R57 ;  /* 0x000000ffff7e7224 */ /* 0x000fe400078e0039 */
[-C--:B------:R-:W-:Y:S01]  /*19160*/  FMUL.FTZ R58, R38, R4.reuse ;  /* 0x00000004263a7220 */ /* 0x080fe20000410000 */
[----:B------:R-:W-:Y:S01]  /*19170*/  FMUL.FTZ R62, R54, R4 ;  /* 0x00000004363e7220 */ /* 0x000fe20000410000 */
[----:B------:R-:W-:Y:S01]  /*19180*/  MOV R67, R60 ;  /* 0x0000003c00437202 */ /* 0x000fe20000000f00 */
[-C--:B------:R-:W-:Y:S01]  /*19190*/  FMUL.FTZ R76, R63, R0.reuse ;  /* 0x000000003f4c7220 */ /* 0x080fe20000410000 */
[----:B------:R-:W-:Y:S01]  /*191a0*/  FMUL.FTZ R61, R74, R0 ;  /* 0x000000004a3d7220 */ /* 0x000fe20000410000 */
[----:B------:R-:W-:Y:S02]  /*191b0*/  IMAD.MOV.U32 R54, RZ, RZ, R199 ;  /* 0x000000ffff367224 */ /* 0x000fe400078e00c7 */
[----:B------:R-:W-:Y:S01]  /*191c0*/  FMUL.FTZ R63, R55, R4 ;  /* 0x00000004373f7220 */ /* 0x000fe20000410000 */
[----:B------:R-:W-:-:S02]  /*191d0*/  IMAD.MOV.U32 R38, RZ, RZ, R239 ;  /* 0x000000ffff267224 */ /* 0x000fc400078e00ef */
[-C--:B------:R-:W-:Y:S01]  /*191e0*/  FMUL.FTZ R74, R66, R4.reuse ;  /* 0x00000004424a7220 */ /* 0x080fe20000410000 */
[----:B------:R-:W-:Y:S02]  /*191f0*/  IMAD.MOV.U32 R13, RZ, RZ, R202 ;  /* 0x000000ffff0d7224 */ /* 0x000fe400078e00ca */
[----:B------:R-:W-:Y:S01]  /*19200*/  FMUL.FTZ R239, R99, R4 ;  /* 0x0000000463ef7220 */ /* 0x000fe20000410000 */
[----:B------:R-:W-:Y:S02]  /*19210*/  IMAD.MOV.U32 R199, RZ, RZ, R238 ;  /* 0x000000ffffc77224 */ /* 0x000fe400078e00ee */
[-C--:B------:R-:W-:Y:S01]  /*19220*/  FMUL.FTZ R202, R90, R0.reuse ;  /* 0x000000005aca7220 */ /* 0x080fe20000410000 */
[----:B------:R-:W-:Y:S01]  /*19230*/  FMUL.FTZ R200, R91, R0 ;  /* 0x000000005bc87220 */ /* 0x000fe20000410000 */
[----:B------:R-:W-:Y:S01]  /*19240*/  IMAD.MOV.U32 R55, RZ, RZ, R234 ;  /* 0x000000ffff377224 */ /* 0x000fe200078e00ea */
[----:B--2---:R-:W-:Y:S01]  /*19250*/  MOV R26, R242 ;  /* 0x000000f2001a7202 */ /* 0x004fe20000000f00 */
        /* <DEDUP_REMOVED lines=14> */
[----:B------:R-:W-:-:S02]  /*19340*/  IMAD.MOV.U32 R4, RZ, RZ, R67 ;  /* 0x000000ffff047224 */ /* 0x000fc400078e0043 */
[-C--:B------:R-:W-:Y:S01]  /*19350*/  FMUL.FTZ R240, R84, R2.reuse ;  /* 0x0000000254f07220 */ /* 0x080fe20000410000 */
[----:B-1----:R-:W-:Y:S02]  /*19360*/  IMAD.MOV.U32 R84, RZ, RZ, R232 ;  /* 0x000000ffff547224 */ /* 0x002fe400078e00e8 */
[----:B------:R-:W-:Y:S01]  /*19370*/  FMUL.FTZ R232, R100, R2 ;  /* 0x0000000264e87220 */ /* 0x000fe20000410000 */
[----:B------:R-:W-:Y:S02]  /*19380*/  IMAD.MOV.U32 R100, RZ, RZ, R4 ;  /* 0x000000ffff647224 */ /* 0x000fe400078e0004 */
[-C--:B------:R-:W-:Y:S01]  /*19390*/  FMUL.FTZ R170, R170, R0.reuse ;  /* 0x00000000aaaa7220 */ /* 0x080fe20000410000 */
[----:B----4-:R-:W-:Y:S02]  /*193a0*/  IMAD.MOV.U32 R70, RZ, RZ, R56 ;  /* 0x000000ffff467224 */ /* 0x010fe400078e0038 */
        /* <DEDUP_REMOVED lines=18> */
[----:B------:R-:W-:Y:S01]  /*194d0*/  IMAD.MOV.U32 R52, RZ, RZ, R70 ;  /* 0x000000ffff347224 */ /* 0x000fe200078e0046 */
[----:B------:R-:W-:Y:S01]  /*194e0*/  F2FP.F16.F32.PACK_AB R0, R227, R100 ;  /* 0x00000064e300723e */ /* 0x000fe200000000ff */
[----:B------:R-:W-:Y:S01]  /*194f0*/  IMAD.MOV.U32 R118, RZ, RZ, R55 ;  /* 0x000000ffff767224 */ /* 0x000fe200078e0037 */
[----:B------:R-:W-:Y:S01]  /*19500*/  MOV R87, R54 ;  /* 0x0000003600577202 */ /* 0x000fe20000000f00 */
[----:B------:R-:W-:Y:S01]  /*19510*/  IMAD.MOV.U32 R71, RZ, RZ, R124 ;  /* 0x000000ffff477224 */ /* 0x000fe200078e007c */
[C---:B------:R-:W-:Y:S01]  /*19520*/  PRMT R187, R0.reuse, 0x7610, R187 ;  /* 0x0000761000bb7816 */ /* 0x040fe200000000bb */
[----:B------:R-:W-:Y:S01]  /*19530*/  IMAD.MOV.U32 R55, RZ, RZ, R19 ;  /* 0x000000ffff377224 */ /* 0x000fe200078e0013 */
[----:B------:R-:W-:Y:S01]  /*19540*/  PRMT R186, R0, 0x7632, R186 ;  /* 0x0000763200ba7816 */ /* 0x000fe200000000ba */
[----:B------:R-:W-:Y:S01]  /*19550*/  IMAD.MOV.U32 R124, RZ, RZ, R88 ;  /* 0x000000ffff7c7224 */ /* 0x000fe200078e0058 */
[----:B------:R-:W-:Y:S01]  /*19560*/  F2FP.F16.F32.PACK_AB R0, R84, R52 ;  /* 0x000000345400723e */ /* 0x000fe200000000ff */
[----:B------:R-:W-:Y:S01]  /*19570*/  IMAD.MOV.U32 R102, RZ, RZ, R236 ;  /* 0x000000ffff667224 */ /* 0x000fe200078e00ec */
[----:B------:R-:W-:Y:S01]  /*19580*/  MOV R54, R125 ;  /* 0x0000007d00367202 */ /* 0x000fe20000000f00 */
[----:B------:R-:W-:Y:S01]  /*19590*/  IMAD.MOV.U32 R86, RZ, RZ, R247 ;  /* 0x000000ffff567224 */ /* 0x000fe200078e00f7 */
[----:B------:R-:W-:Y:S01]  /*195a0*/  PRMT R184, R0, 0x7632, R184 ;  /* 0x0000763200b87816 */ /* 0x000fe200000000b8 */
[----:B------:R-:W-:Y:S01]  /*195b0*/  IMAD.MOV.U32 R125, RZ, RZ, R89 ;  /* 0x000000ffff7d7224 */ /* 0x000fe200078e0059 */
[----:B------:R-:W-:Y:S01]  /*195c0*/  MOV R247, R61 ;  /* 0x0000003d00f77202 */ /* 0x000fe20000000f00 */
[----:B------:R-:W-:-:S02]  /*195d0*/  IMAD.MOV.U32 R19, RZ, RZ, R237 ;  /* 0x000000ffff137224 */ /* 0x000fc400078e00ed */
[-C--:B------:R-:W-:Y:S01]  /*195e0*/  FMUL.FTZ R237, R97, R2.reuse ;  /* 0x0000000261ed7220 */ /* 0x080fe20000410000 */
[----:B------:R-:W-:Y:S01]  /*195f0*/  @!P5 HADD2 R7, -R186.H0_H0, -RZ.H0_H0 ;  /* 0xa00000ffba07d230 */ /* 0x000fe20000000900 */
[----:B------:R-:W-:Y:S01]  /*19600*/  PRMT R185, R0, 0x7610, R185 ;  /* 0x0000761000b97816 */ /* 0x000fe200000000b9 */
[----:B------:R-:W-:Y:S02]  /*19610*/  @!P3 HADD2 R6, -R184.H0_H0, -RZ.H0_H0 ;  /* 0xa00000ffb806b230 */ /* 0x000fe40000000900 */
[-C--:B------:R-:W-:Y:S01]  /*19620*/  FMUL.FTZ R61, R53, R2.reuse ;  /* 0x00000002353d7220 */ /* 0x080fe20000410000 */
[-C--:B------:R-:W-:Y:S01]  /*19630*/  FMUL.FTZ R88, R68, R2.reuse ;  /* 0x0000000244587220 */ /* 0x080fe20000410000 */
[----:B------:R-:W-:Y:S01]  /*19640*/  FMUL.FTZ R97, R117, R2 ;  /* 0x0000000275617220 */ /* 0x000fe20000410000 */
[----:B------:R-:W-:Y:S01]  /*19650*/  IMAD.MOV.U32 R4, RZ, RZ, R102 ;  /* 0x000000ffff047224 */ /* 0x000fe200078e0066 */
[----:B------:R1:W-:Y:S01]  /*19660*/  MUFU.EX2 R117, R216 ;  /* 0x000000d800757308 */ /* 0x0003e20000000800 */
[----:B------:R-:W-:Y:S01]  /*19670*/  IMAD.MOV.U32 R68, RZ, RZ, R26 ;  /* 0x000000ffff447224 */ /* 0x000fe200078e001a */
[----:B------:R-:W-:Y:S01]  /*19680*/  MOV R26, R77 ;  /* 0x0000004d001a7202 */ /* 0x000fe20000000f00 */
[----:B------:R-:W-:-:S02]  /*19690*/  IMAD.MOV.U32 R102, RZ, RZ, R78 ;  /* 0x000000ffff667224 */ /* 0x000fc400078e004e */
[-C--:B------:R-:W-:Y:S01]  /*196a0*/  FMUL.FTZ R152, R152, R2.reuse ;  /* 0x0000000298987220 */ /* 0x080fe20000410000 */
[----:B------:R-:W-:Y:S02]  /*196b0*/  IMAD.MOV.U32 R77, RZ, RZ, R31 ;  /* 0x000000ffff4d7224 */ /* 0x000fe400078e001f */
[----:B------:R-:W-:Y:S01]  /*196c0*/  FMUL.FTZ R153, R153, R2 ;  /* 0x0000000299997220 */ /* 0x000fe20000410000 */
[----:B------:R-:W-:Y:S01]  /*196d0*/  IMAD.MOV.U32 R78, RZ, RZ, R30 ;  /* 0x000000ffff4e7224 */ /* 0x000fe200078e001e */
[----:B------:R2:W3:Y:S01]  /*196e0*/  MUFU.EX2 R53, R217 ;  /* 0x000000d900357308 */ /* 0x0004e20000000800 */
[----:B------:R-:W4:Y:S01]  /*196f0*/  LDL.LU.64 R30, [R1+0x90] ;  /* 0x00009000011e7983 */ /* 0x000f220000300a00 */
[----:B------:R-:W-:Y:S02]  /*19700*/  IMAD.MOV.U32 R67, RZ, RZ, R72 ;  /* 0x000000ffff437224 */ /* 0x000fe400078e0048 */
[----:B------:R-:W-:Y:S02]  /*19710*/  @!P4 HADD2 R9, -R185.H0_H0, -RZ.H0_H0 ;  /* 0xa00000ffb909c230 */ /* 0x000fe40000000900 */
[----:B------:R-:W-:-:S02]  /*19720*/  IMAD.MOV.U32 R103, RZ, RZ, R73 ;  /* 0x000000ffff677224 */ /* 0x000fc400078e0049 */
[-C--:B------:R-:W-:Y:S01]  /*19730*/  FMUL.FTZ R73, R65, R2.reuse ;  /* 0x0000000241497220 */ /* 0x080fe20000410000 */
[----:B------:R-:W-:Y:S01]  /*19740*/  @!P6 HADD2 R5, -R187.H0_H0, -RZ.H0_H0 ;  /* 0xa00000ffbb05e230 */ /* 0x000fe20000000900 */
[----:B------:R-:W-:Y:S01]  /*19750*/  MOV R65, R67 ;  /* 0x0000004300417202 */ /* 0x000fe20000000f00 */
[----:B------:R-:W-:Y:S01]  /*19760*/  FMUL.FTZ R72, R64, R2 ;  /* 0x0000000240487220 */ /* 0x000fe20000410000 */
[----:B-1----:R-:W-:Y:S01]  /*19770*/  MOV R216, R124 ;  /* 0x0000007c00d87202 */ /* 0x002fe20000000f00 */
[----:B------:R-:W-:Y:S01]  /*19780*/  IMAD.MOV.U32 R70, RZ, RZ, R13 ;  /* 0x000000ffff467224 */ /* 0x000fe200078e000d */
[----:B------:R-:W-:Y:S01]  /*19790*/  PRMT R124, R185, 0x5410, R184 ;  /* 0x00005410b97c7816 */ /* 0x000fe200000000b8 */
[----:B------:R-:W-:Y:S01]  /*197a0*/  IMAD.MOV.U32 R64, RZ, RZ, R103 ;  /* 0x000000ffff407224 */ /* 0x000fe200078e0067 */
[----:B------:R-:W-:Y:S01]  /*197b0*/  @!P3 PRMT R184, R6, 0x5410, RZ ;  /* 0x0000541006b8b816 */ /* 0x000fe200000000ff */
[----:B------:R-:W-:Y:S02]  /*197c0*/  IMAD.MOV.U32 R13, RZ, RZ, R241 ;  /* 0x000000ffff0d7224 */ /* 0x000fe400078e00f1 */
[-C--:B------:R-:W-:Y:S01]  /*197d0*/  FMUL.FTZ R236, R96, R2.reuse ;  /* 0x0000000260ec7220 */ /* 0x080fe20000410000 */
[-C--:B------:R-:W-:Y:S01]  /*197e0*/  FMUL.FTZ R148, R148, R2.reuse ;  /* 0x0000000294947220 */ /* 0x080fe20000410000 */
[----:B--2---:R-:W-:Y:S01]  /*197f0*/  IMAD.MOV.U32 R217, RZ, RZ, R125 ;  /* 0x000000ffffd97224 */ /* 0x004fe200078e007d */
[----:B------:R-:W-:Y:S01]  /*19800*/  PRMT R125, R187, 0x5410, R186 ;  /* 0x00005410bb7d7816 */ /* 0x000fe200000000ba */
[----:B------:R-:W-:Y:S01]  /*19810*/  IMAD.MOV.U32 R103, RZ, RZ, R66 ;  /* 0x000000ffff677224 */ /* 0x000fe200078e0042 */
[----:B------:R-:W-:Y:S01]  /*19820*/  @!P5 PRMT R186, R7, 0x5410, RZ ;  /* 0x0000541007bad816 */ /* 0x000fe200000000ff */
[----:B------:R-:W-:Y:S01]  /*19830*/  FMUL.FTZ R241, R85, R2 ;  /* 0x0000000255f17220 */ /* 0x000fe20000410000 */
[----:B------:R-:W2:Y:S01]  /*19840*/  LDL.LU.64 R6, [R1+0x60] ;  /* 0x0000600001067983 */ /* 0x000ea20000300a00 */
[----:B---3--:R-:W-:Y:S01]  /*19850*/  F2FP.F16.F32.PACK_AB R0, R53, R117 ;  /* 0x000000753500723e */ /* 0x008fe200000000ff */
[----:B------:R-:W-:Y:S01]  /*19860*/  IMAD.MOV.U32 R66, RZ, RZ, R79 ;  /* 0x000000ffff427224 */ /* 0x000fe200078e004f */
[----:B------:R-:W-:Y:S01]  /*19870*/  @!P4 PRMT R185, R9, 0x5410, RZ ;  /* 0x0000541009b9c816 */ /* 0x000fe200000000ff */
[----:B------:R-:W-:Y:S01]  /*19880*/  IMAD.MOV.U32 R79, RZ, RZ, R76 ;  /* 0x000000ffff4f7224 */ /* 0x000fe200078e004c */
[C---:B------:R-:W-:Y:S01]  /*19890*/  PRMT R182, R0.reuse, 0x7632, R182 ;  /* 0x0000763200b67816 */ /* 0x040fe200000000b6 */
[----:B------:R-:W-:Y:S01]  /*198a0*/  IMAD.MOV.U32 R85, RZ, RZ, R4 ;  /* 0x000000ffff557224 */ /* 0x000fe200078e0004 */
[----:B------:R-:W-:Y:S01]  /*198b0*/  PRMT R183, R0, 0x7610, R183 ;  /* 0x0000761000b77816 */ /* 0x000fe200000000b7 */
[----:B------:R-:W-:-:S02]  /*198c0*/  IMAD R0, R199, -0x326172a9, RZ ;  /* 0xcd9e8d57c7007824 */ /* 0x000fc400078e02ff */
[-C--:B------:R-:W-:Y:S01]  /*198d0*/  FMUL.FTZ R149, R149, R2.reuse ;  /* 0x0000000295957220 */ /* 0x080fe20000410000 */
[----:B------:R-:W-:Y:S01]  /*198e0*/  @!P1 HADD2 R8, -R182.H0_H0, -RZ.H0_H0 ;  /* 0xa00000ffb6089230 */ /* 0x000fe20000000900 */
[----:B------:R-:W-:Y:S01]  /*198f0*/  PRMT R67, R183, 0x5410, R182 ;  /* 0x00005410b7437816 */ /* 0x000fe200000000b6 */
[----:B------:R-:W-:Y:S01]  /*19900*/  IMAD.MOV.U32 R76, RZ, RZ, R233 ;  /* 0x000000ffff4c7224 */ /* 0x000fe200078e00e9 */
[----:B------:R-:W-:Y:S01]  /*19910*/  LOP3.LUT R0, R251, UR41, R0, 0x96, !PT ;  /* 0x00000029fb007c12 */ /* 0x000fe2000f8e9600 */
[-C--:B------:R-:W-:Y:S01]  /*19920*/  FMUL.FTZ R144, R144, R2.reuse ;  /* 0x0000000290907220 */ /* 0x080fe20000410000 */
[----:B------:R-:W-:Y:S01]  /*19930*/  @!P1 PRMT R182, R8, 0x5410, RZ ;  /* 0x0000541008b69816 */ /* 0x000fe200000000ff */
[-C--:B------:R-:W-:Y:S01]  /*19940*/  FMUL.FTZ R145, R145, R2.reuse ;  /* 0x0000000291917220 */ /* 0x080fe20000410000 */
[----:B------:R-:W-:Y:S01]  /*19950*/  @!P6 PRMT R187, R5, 0x5410, RZ ;  /* 0x0000541005bbe816 */ /* 0x000fe200000000ff */
        /* <DEDUP_REMOVED lines=15> */
[----:B------:R-:W-:-:S05]  /*19a50*/  @!P2 HADD2 R10, -R183.H0_H0, -RZ.H0_H0 ;  /* 0xa00000ffb70aa230 */ /* 0x000fca0000000900 */
[----:B------:R-:W-:Y:S02]  /*19a60*/  @!P2 PRMT R183, R10, 0x5410, RZ ;  /* 0x000054100ab7a816 */ /* 0x000fe400000000ff */
[----:B------:R-:W-:Y:S01]  /*19a70*/  MUFU.EX2 R10, R215 ;  /* 0x000000d7000a7308 */ /* 0x000fe20000000800 */
[----:B------:R-:W-:Y:S01]  /*19a80*/  MOV R101, R38 ;  /* 0x0000002600657202 */ /* 0x000fe20000000f00 */
[----:B------:R-:W-:Y:S02]  /*19a90*/  IMAD.MOV.U32 R116, RZ, RZ, R19 ;  /* 0x000000ffff747224 */ /* 0x000fe400078e0013 */
[----:B--2---:R-:W-:Y:S02]  /*19aa0*/  IMAD.MOV.U32 R8, RZ, RZ, R6 ;  /* 0x000000ffff087224 */ /* 0x004fe400078e0006 */
[----:B------:R-:W-:Y:S02]  /*19ab0*/  IMAD.MOV.U32 R9, RZ, RZ, R7 ;  /* 0x000000ffff097224 */ /* 0x000fe400078e0007 */
[----:B------:R-:W-:Y:S01]  /*19ac0*/  IMAD.WIDE.U32 R6, R0, -0x2daee0ad, RZ ;  /* 0xd2511f5300067825 */ /* 0x000fe200078e00ff */
[----:B------:R-:W-:-:S05]  /*19ad0*/  LOP3.LUT R0, R245, UR40, R250, 0x96, !PT ;  /* 0x00000028f5007c12 */ /* 0x000fca000f8e96fa */
[----:B------:R-:W-:Y:S01]  /*19ae0*/  IMAD.WIDE.U32 R4, R0, -0x2daee0ad, RZ ;  /* 0xd2511f5300047825 */ /* 0x000fe200078e00ff */
[----:B----4-:R-:W-:Y:S02]  /*19af0*/  LOP3.LUT R2, R7, UR39, R30, 0x96, !PT ;  /* 0x0000002707027c12 */ /* 0x010fe4000f8e961e */
[----:B------:R-:W2:Y:S01]  /*19b00*/  LDL.LU.64 R30, [R1+0x120] ;  /* 0x00012000011e7983 */ /* 0x000ea20000300a00 */
[----:B------:R-:W-:Y:S01]  /*19b10*/  IMAD.MOV.U32 R7, RZ, RZ, R9 ;  /* 0x000000ffff077224 */ /* 0x000fe200078e0009 */
[----:B------:R-:W-:Y:S02]  /*19b20*/  LOP3.LUT R5, R5, UR33, R6, 0x96, !PT ;  /* 0x0000002105057c12 */ /* 0x000fe4000f8e9606 */
[----:B------:R-:W-:Y:S01]  /*19b30*/  MOV R6, R8 ;  /* 0x0000000800067202 */ /* 0x000fe20000000f00 */
[----:B------:R-:W-:-:S05]  /*19b40*/  IMAD.WIDE.U32 R8, R2, -0x326172a9, RZ ;  /* 0xcd9e8d5702087825 */ /* 0x000fca00078e00ff */
[----:B------:R-:W-:Y:S01]  /*19b50*/  LOP3.LUT R0, R9, UR38, R244, 0x96, !PT ;  /* 0x0000002609007c12 */ /* 0x000fe2000f8e96f4 */
[----:B------:R-:W-:Y:S02]  /*19b60*/  IMAD.MOV.U32 R244, RZ, RZ, R6 ;  /* 0x000000fffff47224 */ /* 0x000fe400078e0006 */
[----:B------:R-:W-:Y:S02]  /*19b70*/  IMAD.MOV.U32 R245, RZ, RZ, R7 ;  /* 0x000000fffff57224 */ /* 0x000fe400078e0007 */
[----:B------:R-:W-:-:S05]  /*19b80*/  IMAD.WIDE.U32 R6, R0, -0x2daee0ad, RZ ;  /* 0xd2511f5300067825 */ /* 0x000fca00078e00ff */
[----:B------:R-:W-:Y:S01]  /*19b90*/  LOP3.LUT R2, R7, UR29, R4, 0x96, !PT ;  /* 0x0000001d07027c12 */ /* 0x000fe2000f8e9604 */
[----:B------:R-:W-:-:S05]  /*19ba0*/  IMAD.WIDE.U32 R4, R5, -0x326172a9, RZ ;  /* 0xcd9e8d5705047825 */ /* 0x000fca00078e00ff */
[----:B------:R-:W-:-:S05]  /*19bb0*/  LOP3.LUT R0, R5, UR32, R8, 0x96, !PT ;  /* 0x0000002005007c12 */ /* 0x000fca000f8e9608 */
[----:B------:R-:W-:-:S05]  /*19bc0*/  IMAD.WIDE.U32 R8, R0, -0x2daee0ad, RZ ;  /* 0xd2511f5300087825 */ /* 0x000fca00078e00ff */
[----:B------:R-:W-:Y:S01]  /*19bd0*/  LOP3.LUT R0, R9, UR10, R6, 0x96, !PT ;  /* 0x0000000a09007c12 */ /* 0x000fe2000f8e9606 */
[----:B------:R-:W-:-:S05]  /*19be0*/  IMAD.WIDE.U32 R6, R2, -0x326172a9, RZ ;  /* 0xcd9e8d5702067825 */ /* 0x000fca00078e00ff */
[----:B------:R-:W-:Y:S01]  /*19bf0*/  LOP3.LUT R9, R7, UR11, R4, 0x96, !PT ;  /* 0x0000000b07097c12 */ /* 0x000fe2000f8e9604 */
[----:B------:R-:W-:-:S05]  /*19c00*/  IMAD.WIDE.U32 R4, R0, -0x326172a9, RZ ;  /* 0xcd9e8d5700047825 */ /* 0x000fca00078e00ff */
[----:B------:R-:W-:-:S04]  /*19c10*/  LOP3.LUT R0, R5, UR24, R6, 0x96, !PT ;  /* 0x0000001805007c12 */ /* 0x000fc8000f8e9606 */
[----:B------:R-:W-:-:S04]  /*19c20*/  LOP3.LUT R2, R0, 0xff, RZ, 0xc0, !PT ;  /* 0x000000ff00027812 */ /* 0x000fc800078ec0ff */
[----:B------:R-:W-:Y:S02]  /*19c30*/  ISETP.LE.U32.AND P1, PT, R2, UR15, PT ;  /* 0x0000000f02007c0c */ /* 0x000fe4000bf23070 */
[----:B------:R-:W-:-:S04]  /*19c40*/  LOP3.LUT R2, R0, 0xffff, RZ, 0xc0, !PT ;  /* 0x0000ffff00027812 */ /* 0x000fc800078ec0ff */
[----:B------:R-:W-:-:S04]  /*19c50*/  SHF.R.U32.HI R2, RZ, 0x8, R2 ;  /* 0x00000008ff027819 */ /* 0x000fc80000011602 */
[----:B------:R-:W-:Y:S01]  /*19c60*/  LOP3.LUT R2, R2, 0xffff, RZ, 0xc0, !PT ;  /* 0x0000ffff02027812 */ /* 0x000fe200078ec0ff */
[----:B------:R-:W1:Y:S03]  /*19c70*/  MUFU.EX2 R6, R180 ;  /* 0x000000b400067308 */ /* 0x000e660000000800 */
[----:B------:R-:W-:Y:S02]  /*19c80*/  ISETP.LE.U32.AND P5, PT, R2, UR15, PT ;  /* 0x0000000f02007c0c */ /* 0x000fe4000bfa3070 */
[--C-:B------:R-:W-:Y:S02]  /*19c90*/  SHF.R.U32.HI R2, RZ, 0x10, R0.reuse ;  /* 0x00000010ff027819 */ /* 0x100fe40000011600 */
[----:B------:R-:W-:-:S04]  /*19ca0*/  SHF.R.U32.HI R0, RZ, 0x18, R0 ;  /* 0x00000018ff007819 */ /* 0x000fc80000011600 */
[----:B------:R-:W-:Y:S02]  /*19cb0*/  ISETP.LE.U32.AND P6, PT, R0, UR15, PT ;  /* 0x0000000f00007c0c */ /* 0x000fe4000bfc3070 */
[----:B------:R-:W-:-:S04]  /*19cc0*/  LOP3.LUT R0, R4, 0xff, RZ, 0xc0, !PT ;  /* 0x000000ff04007812 */ /* 0x000fc800078ec0ff */
[----:B------:R-:W-:Y:S02]  /*19cd0*/  ISETP.LE.U32.AND P2, PT, R0, UR15, PT ;  /* 0x0000000f00007c0c */ /* 0x000fe4000bf43070 */
[----:B------:R-:W-:Y:S02]  /*19ce0*/  SHF.R.U32.HI R0, RZ, 0x18, R4 ;  /* 0x00000018ff007819 */ /* 0x000fe40000011604 */
[----:B------:R-:W-:Y:S02]  /*19cf0*/  LOP3.LUT R2, R2, 0xff, RZ, 0xc0, !PT ;  /* 0x000000ff02027812 */ /* 0x000fe400078ec0ff */
[----:B------:R-:W-:Y:S02]  /*19d00*/  ISETP.LE.U32.AND P3, PT, R0, UR15, PT ;  /* 0x0000000f00007c0c */ /* 0x000fe4000bf63070 */
[----:B-1----:R-:W-:Y:S02]  /*19d10*/  F2FP.F16.F32.PACK_AB R0, R6, R175 ;  /* 0x000000af0600723e */ /* 0x002fe400000000ff */
[----:B------:R-:W-:-:S02]  /*19d20*/  ISETP.LE.U32.AND P4, PT, R2, UR15, PT ;  /* 0x0000000f02007c0c */ /* 0x000fc4000bf83070 */
[----:B------:R-:W-:Y:S02]  /*19d30*/  SHF.R.U32.HI R2, RZ, 0x10, R4 ;  /* 0x00000010ff027819 */ /* 0x000fe40000011604 */
[----:B------:R-:W-:Y:S02]  /*19d40*/  LOP3.LUT R7, R4, 0xffff, RZ, 0xc0, !PT ;  /* 0x0000ffff04077812 */ /* 0x000fe400078ec0ff */
[C---:B------:R-:W-:Y:S02]  /*19d50*/  PRMT R180, R0.reuse, 0x7632, R180 ;  /* 0x0000763200b47816 */ /* 0x040fe400000000b4 */
[----:B------:R-:W-:Y:S02]  /*19d60*/  PRMT R181, R0, 0x7610, R181 ;  /* 0x0000761000b57816 */ /* 0x000fe400000000b5 */
[----:B------:R-:W-:Y:S02]  /*19d70*/  LOP3.LUT R0, R2, 0xff, RZ, 0xc0, !PT ;  /* 0x000000ff02007812 */ /* 0x000fe400078ec0ff */
[----:B------:R-:W-:Y:S01]  /*19d80*/  SHF.R.U32.HI R2, RZ, 0x8, R7 ;  /* 0x00000008ff027819 */ /* 0x000fe20000011607 */
[----:B------:R-:W-:Y:S01]  /*19d90*/  @!P5 HADD2 R14, -R180.H0_H0, -RZ.H0_H0 ;  /* 0xa00000ffb40ed230 */ /* 0x000fe20000000900 */
[----:B------:R-:W-:-:S02]  /*19da0*/  PRMT R38, R181, 0x5410, R180 ;  /* 0x00005410b5267816 */ /* 0x000fc400000000b4 */
[----:B------:R-:W-:Y:S02]  /*19db0*/  LOP3.LUT R2, R2, 0xffff, RZ, 0xc0, !PT ;  /* 0x0000ffff02027812 */ /* 0x000fe400078ec0ff */
[----:B------:R-:W-:Y:S02]  /*19dc0*/  @!P5 PRMT R180, R14, 0x5410, RZ ;  /* 0x000054100eb4d816 */ /* 0x000fe400000000ff */
[----:B------:R-:W-:Y:S02]  /*19dd0*/  ISETP.LE.U32.AND P5, PT, R2, UR15, PT ;  /* 0x0000000f02007c0c */ /* 0x000fe4000bfa3070 */
[----:B------:R-:W-:-:S04]  /*19de0*/  F2FP.F16.F32.PACK_AB R2, R10, R12 ;  /* 0x0000000c0a02723e */ /* 0x000fc800000000ff */
[C---:B------:R-:W-:Y:S02]  /*19df0*/  PRMT R178, R2.reuse, 0x7632, R178 ;  /* 0x0000763202b27816 */ /* 0x040fe400000000b2 */
[----:B------:R-:W-:-:S03]  /*19e00*/  PRMT R179, R2, 0x7610, R179 ;  /* 0x0000761002b37816 */ /* 0x000fc600000000b3 */
[----:B------:R-:W-:Y:S01]  /*19e10*/  @!P6 HADD2 R25, -R178.H0_H0, -RZ.H0_H0 ;  /* 0xa00000ffb219e230 */ /* 0x000fe20000000900 */
[----:B------:R-:W-:-:S04]  /*19e20*/  PRMT R19, R179, 0x5410, R178 ;  /* 0x00005410b3137816 */ /* 0x000fc800000000b2 */
[----:B------:R-:W-:Y:S01]  /*19e30*/  @!P6 PRMT R178, R25, 0x5410, RZ ;  /* 0x0000541019b2e816 */ /* 0x000fe200000000ff */
[----:B------:R-:W-:Y:S01]  /*19e40*/  IMAD.MOV.U32 R25, RZ, RZ, R217 ;  /* 0x000000ffff197224 */ /* 0x000fe200078e00d9 */
[----:B------:R-:W-:Y:S08]  /*19e50*/  MUFU.EX2 R14, R221 ;  /* 0x000000dd000e7308 */ /* 0x000ff00000000800 */
[----:B------:R1:W-:Y:S02]  /*19e60*/  MUFU.EX2 R221, R229 ;  /* 0x000000e500dd7308 */ /* 0x0003e40000000800 */
[----:B-1----:R-:W-:-:S02]  /*19e70*/  IMAD.MOV.U32 R229, RZ, RZ, R25 ;  /* 0x000000ffffe57224 */ /* 0x002fc400078e0019 */
[----:B------:R-:W3:Y:S01]  /*19e80*/  LDL R25, [R1+0xd4] ;  /* 0x0000d40001197983 */ /* 0x000ee20000100800 */
[----:B------:R-:W-:Y:S02]  /*19e90*/  @!P1 HADD2 R11, -R181.H0_H0, -RZ.H0_H0 ;  /* 0xa00000ffb50b9230 */ /* 0x000fe40000000900 */
[----:B------:R-:W-:-:S03]  /*19ea0*/  IMAD.WIDE.U32 R4, R9, -0x2daee0ad, RZ ;  /* 0xd2511f5309047825 */ /* 0x000fc600078e00ff */
[----:B------:R-:W-:Y:S02]  /*19eb0*/  @!P1 PRMT R181, R11, 0x5410, RZ ;  /* 0x000054100bb59816 */ /* 0x000fe400000000ff */
[----:B------:R-:W1:Y:S01]  /*19ec0*/  MUFU.EX2 R11, R220 ;  /* 0x000000dc000b7308 */ /* 0x000e620000000800 */
[----:B------:R-:W-:Y:S02]  /*19ed0*/  ISETP.LE.U32.AND P1, PT, R0, UR15, PT ;  /* 0x0000000f00007c0c */ /* 0x000fe4000bf23070 */
[----:B------:R-:W-:-:S04]  /*19ee0*/  LOP3.LUT R0, R5, UR28, R8, 0x96, !PT ;  /* 0x0000001c05007c12 */ /* 0x000fc8000f8e9608 */
[----:B------:R-:W-:-:S04]  /*19ef0*/  SHF.R.U32.HI R2, RZ, 0x10, R0 ;  /* 0x00000010ff027819 */ /* 0x000fc80000011600 */
[----:B------:R-:W-:Y:S01]  /*19f00*/  LOP3.LUT R2, R2, 0xff, RZ, 0xc0, !PT ;  /* 0x000000ff02027812 */ /* 0x000fe200078ec0ff */
[----:B------:R-:W-:Y:S01]  /*19f10*/  FADD.FTZ R7, R10, R16 ;  /* 0x000000100a077221 */ /* 0x000fe20000010000 */
[----:B------:R-:W-:Y:S01]  /*19f20*/  IMAD.MOV.U32 R69, RZ, RZ, R66 ;  /* 0x000000ffff457224 */ /* 0x000fe200078e0042 */
[----:B------:R-:W-:Y:S01]  /*19f30*/  MUFU.EX2 R12, R218 ;  /* 0x000000da000c7308 */ /* 0x000fe20000000800 */
[----:B------:R-:W-:Y:S01]  /*19f40*/  ISETP.LE.U32.AND P6, PT, R2, UR15, PT ;  /* 0x0000000f02007c0c */ /* 0x000fe2000bfc3070 */
[----:B------:R-:W-:Y:S01]  /*19f50*/  IMAD.MOV.U32 R66, RZ, RZ, R126 ;  /* 0x000000ffff427224 */ /* 0x000fe200078e007e */
[----:B-1----:R-:W-:Y:S01]  /*19f60*/  F2FP.F16.F32.PACK_AB R2, R14, R11 ;  /* 0x0000000b0e02723e */ /* 0x002fe200000000ff */
[----:B------:R-:W-:Y:S02]  /*19f70*/  IMAD.MOV.U32 R126, RZ, RZ, R13 ;  /* 0x000000ffff7e7224 */ /* 0x000fe400078e000d */
[----:B------:R-:W-:Y:S02]  /*19f80*/  FADD.FTZ R13, R176, R136 ;  /* 0x00000088b00d7221 */ /* 0x000fe40000010000 */
[----:B------:R-:W1:Y:S01]  /*19f90*/  MUFU.EX2 R16, R219 ;  /* 0x000000db00107308 */ /* 0x000e620000000800 */
[----:B------:R-:W-:-:S02]  /*19fa0*/  PRMT R176, R2, 0x7632, R176 ;  /* 0x0000763202b07816 */ /* 0x000fc400000000b0 */
[----:B------:R-:W-:Y:S01]  /*19fb0*/  PRMT R177, R2, 0x7610, R177 ;  /* 0x0000761002b17816 */ /* 0x000fe200000000b1 */
[----:B------:R-:W-:Y:S02]  /*19fc0*/  FADD.FTZ R10, R116, R17 ;  /* 0x00000011740a7221 */ /* 0x000fe40000010000 */
[----:B------:R-:W-:Y:S02]  /*19fd0*/  @!P5 HADD2 R28, -R176.H0_H0, -RZ.H0_H0 ;  /* 0xa00000ffb01cd230 */ /* 0x000fe40000000900 */
[----:B------:R-:W-:Y:S02]  /*19fe0*/  IMAD.MOV.U32 R116, RZ, RZ, R247 ;  /* 0x000000ffff747224 */ /* 0x000fe400078e00f7 */
[----:B------:R-:W-:Y:S01]  /*19ff0*/  @!P2 HADD2 R27, -R177.H0_H0, -RZ.H0_H0 ;  /* 0xa00000ffb11ba230 */ /* 0x000fe20000000900 */
[----:B------:R-:W-:Y:S02]  /*1a000*/  MOV R247, R18 ;  /* 0x0000001200f77202 */ /* 0x000fe40000000f00 */
[----:B------:R-:W-:Y:S01]  /*1a010*/  PRMT R18, R177, 0x5410, R176 ;  /* 0x00005410b1127816 */ /* 0x000fe200000000b0 */
[----:B------:R-:W-:Y:S01]  /*1a020*/  FADD.FTZ R15, R6, R15 ;  /* 0x0000000f060f7221 */ /* 0x000fe20000010000 */
[----:B------:R-:W-:-:S02]  /*1a030*/  LOP3.LUT R2, R0, 0xff, RZ, 0xc0, !PT ;  /* 0x000000ff00027812 */ /* 0x000fc400078ec0ff */
[----:B------:R-:W-:Y:S01]  /*1a040*/  @!P5 PRMT R176, R28, 0x5410, RZ ;  /* 0x000054101cb0d816 */ /* 0x000fe200000000ff */
[----:B------:R-:W-:Y:S01]  /*1a050*/  IMAD.MOV.U32 R28, RZ, RZ, R244 ;  /* 0x000000ffff1c7224 */ /* 0x000fe200078e00f4 */
[C---:B------:R-:W-:Y:S01]  /*1a060*/  LOP3.LUT R9, R4.reuse, 0xffff, RZ, 0xc0, !PT ;  /* 0x0000ffff04097812 */ /* 0x040fe200078ec0ff */
[----:B------:R-:W-:Y:S01]  /*1a070*/  MUFU.EX2 R219, R226 ;  /* 0x000000e200db7308 */ /* 0x000fe20000000800 */
[----:B------:R-:W-:Y:S02]  /*1a080*/  LOP3.LUT R6, R4, 0xff, RZ, 0xc0, !PT ;  /* 0x000000ff04067812 */ /* 0x000fe400078ec0ff */
[--C-:B------:R-:W-:Y:S02]  /*1a090*/  SHF.R.U32.HI R8, RZ, 0x10, R4.reuse ;  /* 0x00000010ff087819 */ /* 0x100fe40000011604 */
[----:B------:R-:W-:Y:S02]  /*1a0a0*/  SHF.R.U32.HI R5, RZ, 0x18, R4 ;  /* 0x00000018ff057819 */ /* 0x000fe40000011604 */
[----:B------:R-:W-:Y:S01]  /*1a0b0*/  @!P2 PRMT R177, R27, 0x5410, RZ ;  /* 0x000054101bb1a816 */ /* 0x000fe200000000ff */
[----:B------:R-:W4:Y:S01]  /*1a0c0*/  MUFU.EX2 R244, R228 ;  /* 0x000000e400f47308 */ /* 0x000f220000000800 */
[----:B-1----:R-:W-:-:S02]  /*1a0d0*/  F2FP.F16.F32.PACK_AB R4, R16, R12 ;  /* 0x0000000c1004723e */ /* 0x002fc400000000ff */
[----:B------:R-:W-:Y:S02]  /*1a0e0*/  ISETP.LE.U32.AND P2, PT, R2, UR15, PT ;  /* 0x0000000f02007c0c */ /* 0x000fe4000bf43070 */
[----:B------:R-:W-:Y:S02]  /*1a0f0*/  SHF.R.U32.HI R2, RZ, 0x18, R0 ;  /* 0x00000018ff027819 */ /* 0x000fe40000011600 */
[----:B------:R-:W-:Y:S02]  /*1a100*/  LOP3.LUT R0, R0, 0xffff, RZ, 0xc0, !PT ;  /* 0x0000ffff00007812 */ /* 0x000fe400078ec0ff */
[C---:B------:R-:W-:Y:S02]  /*1a110*/  PRMT R174, R4.reuse, 0x7632, R174 ;  /* 0x0000763204ae7816 */ /* 0x040fe400000000ae */
[----:B------:R-:W-:Y:S02]  /*1a120*/  SHF.R.U32.HI R0, RZ, 0x8, R0 ;  /* 0x00000008ff007819 */ /* 0x000fe40000011600 */
[----:B------:R-:W-:Y:S01]  /*1a130*/  PRMT R175, R4, 0x7610, R175 ;  /* 0x0000761004af7816 */ /* 0x000fe200000000af */
[----:B------:R-:W-:Y:S01]  /*1a140*/  @!P3 HADD2 R36, -R174.H0_H0, -RZ.H0_H0 ;  /* 0xa00000ffae24b230 */ /* 0x000fe20000000900 */
[----:B------:R-:W-:-:S02]  /*1a150*/  LOP3.LUT R0, R0, 0xffff, RZ, 0xc0, !PT ;  /* 0x0000ffff00007812 */ /* 0x000fc400078ec0ff */
[----:B------:R-:W-:Y:S02]  /*1a160*/  PRMT R17, R175, 0x5410, R174 ;  /* 0x00005410af117816 */ /* 0x000fe400000000ae */
[----:B------:R-:W-:Y:S02]  /*1a170*/  @!P3 PRMT R174, R36, 0x5410, RZ ;  /* 0x0000541024aeb816 */ /* 0x000fe400000000ff */
[----:B------:R-:W-:Y:S01]  /*1a180*/  ISETP.LE.U32.AND P3, PT, R0, UR15, PT ;  /* 0x0000000f00007c0c */ /* 0x000fe2000bf63070 */
[----:B------:R-:W-:Y:S01]  /*1a190*/  @!P1 HADD2 R29, -R175.H0_H0, -RZ.H0_H0 ;  /* 0xa00000ffaf1d9230 */ /* 0x000fe20000000900 */
[----:B----4-:R-:W-:-:S04]  /*1a1a0*/  F2FP.F16.F32.PACK_AB R0, R244, R219 ;  /* 0x000000dbf400723e */ /* 0x010fc800000000ff */
[C---:B------:R-:W-:Y:S02]  /*1a1b0*/  PRMT R173, R0.reuse, 0x7610, R173 ;  /* 0x0000761000ad7816 */ /* 0x040fe400000000ad */
[----:B------:R-:W-:Y:S01]  /*1a1c0*/  @!P1 PRMT R175, R29, 0x5410, RZ ;  /* 0x000054101daf9816 */ /* 0x000fe200000000ff */
[----:B------:R-:W-:Y:S01]  /*1a1d0*/  IMAD.MOV.U32 R29, RZ, RZ, R245 ;  /* 0x000000ffff1d7224 */ /* 0x000fe200078e00f5 */
[----:B------:R-:W-:Y:S01]  /*1a1e0*/  MUFU.EX2 R226, R223 ;  /* 0x000000df00e27308 */ /* 0x000fe20000000800 */
[----:B------:R-:W-:Y:S01]  /*1a1f0*/  @!P2 HADD2 R39, -R173.H0_H0, -RZ.H0_H0 ;  /* 0xa00000ffad27a230 */ /* 0x000fe20000000900 */
[----:B------:R-:W-:Y:S01]  /*1a200*/  PRMT R172, R0, 0x7632, R172 ;  /* 0x0000763200ac7816 */ /* 0x000fe200000000ac */
[----:B------:R-:W-:Y:S01]  /*1a210*/  @!P4 HADD2 R24, -R179.H0_H0, -RZ.H0_H0 ;  /* 0xa00000ffb318c230 */ /* 0x000fe20000000900 */
[----:B------:R-:W-:-:S04]  /*1a220*/  MOV R220, R101 ;  /* 0x0000006500dc7202 */ /* 0x000fc80000000f00 */
[----:B------:R-:W1:Y:S01]  /*1a230*/  MUFU.EX2 R245, R222 ;  /* 0x000000de00f57308 */ /* 0x000e620000000800 */
[----:B------:R-:W-:Y:S01]  /*1a240*/  LOP3.LUT R0, R8, 0xff, RZ, 0xc0, !PT ;  /* 0x000000ff08007812 */ /* 0x000fe200078ec0ff */
[----:B------:R-:W-:Y:S02]  /*1a250*/  IMAD.MOV.U32 R215, RZ, RZ, R84 ;  /* 0x000000ffffd77224 */ /* 0x000fe400078e0054 */
[----:B------:R-:W-:Y:S01]  /*1a260*/  IMAD.MOV.U32 R101, RZ, RZ, R66 ;  /* 0x000000ffff657224 */ /* 0x000fe200078e0042 */
[----:B------:R-:W-:Y:S02]  /*1a270*/  PRMT R66, R173, 0x5410, R172 ;  /* 0x00005410ad427816 */ /* 0x000fe400000000ac */
[----:B------:R-:W-:Y:S01]  /*1a280*/  @!P2 PRMT R173, R39, 0x5410, RZ ;  /* 0x0000541027ada816 */ /* 0x000fe200000000ff */
[----:B------:R-:W-:Y:S01]  /*1a290*/  MUFU.EX2 R84, R224 ;  /* 0x000000e000547308 */ /* 0x000fe20000000800 */
[----:B------:R-:W-:Y:S02]  /*1a2a0*/  ISETP.LE.U32.AND P2, PT, R0, UR15, PT ;  /* 0x0000000f00007c0c */ /* 0x000fe4000bf43070 */
[----:B------:R-:W-:-:S05]  /*1a2b0*/  SHF.R.U32.HI R0, RZ, 0x8, R9 ;  /* 0x00000008ff007819 */ /* 0x000fca0000011609 */
[----:B------:R-:W4:Y:S01]  /*1a2c0*/  MUFU.EX2 R217, R225 ;  /* 0x000000e100d97308 */ /* 0x000f220000000800 */
[----:B------:R-:W-:Y:S01]  /*1a2d0*/  @!P4 PRMT R179, R24, 0x5410, RZ ;  /* 0x0000541018b3c816 */ /* 0x000fe200000000ff */
[----:B------:R-:W-:Y:S02]  /*1a2e0*/  IMAD.MOV.U32 R24, RZ, RZ, R216 ;  /* 0x000000ffff187224 */ /* 0x000fe400078e00d8 */
[----:B------:R-:W-:Y:S01]  /*1a2f0*/  @!P3 HADD2 R37, -R172.H0_H0, -RZ.H0_H0 ;  /* 0xa00000ffac25b230 */ /* 0x000fe20000000900 */
[----:B------:R-:W-:-:S03]  /*1a300*/  LOP3.LUT R0, R0, 0xffff, RZ, 0xc0, !PT ;  /* 0x0000ffff00007812 */ /* 0x000fc600078ec0ff */
[----:B------:R-:W2:Y:S01]  /*1a310*/  MUFU.EX2 R216, R230 ;  /* 0x000000e600d87308 */ /* 0x000ea20000000800 */
[----:B------:R-:W-:Y:S02]  /*1a320*/  @!P3 PRMT R172, R37, 0x5410, RZ ;  /* 0x0000541025acb816 */ /* 0x000fe400000000ff */
[----:B------:R-:W-:Y:S02]  /*1a330*/  ISETP.LE.U32.AND P3, PT, R0, UR15, PT ;  /* 0x0000000f00007c0c */ /* 0x000fe4000bf63070 */
[----:B-1----:R-:W-:-:S04]  /*1a340*/  F2FP.F16.F32.PACK_AB R0, R226, R245 ;  /* 0x000000f5e200723e */ /* 0x002fc800000000ff */
[C---:B------:R-:W-:Y:S02]  /*1a350*/  PRMT R139, R0.reuse, 0x7610, R139 ;  /* 0x00007610008b7816 */ /* 0x040fe4000000008b */
[----:B------:R-:W-:Y:S02]  /*1a360*/  PRMT R138, R0, 0x7632, R138 ;  /* 0x00007632008a7816 */ /* 0x000fe4000000008a */
[----:B----4-:R-:W-:Y:S01]  /*1a370*/  F2FP.F16.F32.PACK_AB R0, R217, R84 ;  /* 0x00000054d900723e */ /* 0x010fe200000000ff */
[----:B------:R-:W-:Y:S01]  /*1a380*/  IMAD.MOV.U32 R218, RZ, RZ, R220 ;  /* 0x000000ffffda7224 */ /* 0x000fe200078e00dc */
[----:B------:R-:W-:Y:S01]  /*1a390*/  ISETP.LE.U32.AND P4, PT, R6, UR15, PT ;  /* 0x0000000f06007c0c */ /* 0x000fe2000bf83070 */
[----:B------:R-:W-:Y:S01]  /*1a3a0*/  FADD.FTZ R6, R252, R13 ;  /* 0x0000000dfc067221 */ /* 0x000fe20000010000 */
[C---:B------:R-:W-:Y:S02]  /*1a3b0*/  PRMT R135, R0.reuse, 0x7610, R135 ;  /* 0x0000761000877816 */ /* 0x040fe40000000087 */
[----:B------:R-:W-:Y:S01]  /*1a3c0*/  PRMT R21, R0, 0x7632, R21 ;  /* 0x0000763200157816 */ /* 0x000fe20000000015 */
[----:B------:R-:W-:Y:S01]  /*1a3d0*/  IMAD.MOV.U32 R228, RZ, RZ, R24 ;  /* 0x000000ffffe47224 */ /* 0x000fe200078e0018 */
[----:B------:R-:W-:-:S02]  /*1a3e0*/  ISETP.LE.U32.AND P5, PT, R2, UR15, PT ;  /* 0x0000000f02007c0c */ /* 0x000fc4000bfa3070 */
[----:B------:R-:W-:Y:S02]  /*1a3f0*/  LOP3.LUT R0, R229, UR20, R28, 0x96, !PT ;  /* 0x00000014e5007c12 */ /* 0x000fe4000f8e961c */
[----:B--2---:R-:W-:Y:S01]  /*1a400*/  F2FP.F16.F32.PACK_AB R2, R216, R221 ;  /* 0x000000ddd802723e */ /* 0x004fe200000000ff */
[----:B------:R-:W-:Y:S01]  /*1a410*/  FADD.FTZ R4, R11, R15 ;  /* 0x0000000f0b047221 */ /* 0x000fe20000010000 */
[----:B------:R-:W-:Y:S01]  /*1a420*/  FADD.FTZ R11, R12, R7 ;  /* 0x000000070c0b7221 */ /* 0x000fe20000010000 */
[----:B------:R-:W-:Y:S01]  /*1a430*/  FADD.FTZ R252, R218, R6 ;  /* 0x00000006dafc7221 */ /* 0x000fe20000010000 */
[----:B------:R-:W-:Y:S01]  /*1a440*/  PRMT R137, R2, 0x7610, R137 ;  /* 0x0000761002897816 */ /* 0x000fe20000000089 */
[----:B------:R-:W-:Y:S01]  /*1a450*/  IMAD.WIDE.U32 R6, R0, -0x326172a9, RZ ;  /* 0xcd9e8d5700067825 */ /* 0x000fe200078e00ff */
[----:B------:R-:W-:Y:S02]  /*1a460*/  PRMT R136, R2, 0x7632, R136 ;  /* 0x0000763202887816 */ /* 0x000fe40000000088 */
[----:B------:R-:W-:-:S02]  /*1a470*/  LOP3.LUT R2, R249, UR39, R228, 0x96, !PT ;  /* 0x00000027f9027c12 */ /* 0x000fc4000f8e96e4 */
[----:B------:R-:W-:Y:S01]  /*1a480*/  LOP3.LUT R0, R7, UR40, R250, 0x96, !PT ;  /* 0x0000002807007c12 */ /* 0x000fe2000f8e96fa */
[----:B------:R-:W-:Y:S02]  /*1a490*/  IMAD.MOV.U32 R24, RZ, RZ, R215 ;  /* 0x000000ffff187224 */ /* 0x000fe400078e00d7 */
[----:B------:R-:W-:Y:S01]  /*1a4a0*/  IMAD.WIDE.U32 R8, R2, -0x326172a9, RZ ;  /* 0xcd9e8d5702087825 */ /* 0x000fe200078e00ff */
[----:B------:R-:W-:-:S03]  /*1a4b0*/  ISETP.LE.U32.AND P1, PT, R5, UR15, PT ;  /* 0x0000000f05007c0c */ /* 0x000fc6000bf23070 */
[----:B------:R-:W-:Y:S01]  /*1a4c0*/  FADD.FTZ R215, R14, R4 ;  /* 0x000000040ed77221 */ /* 0x000fe20000010000 */
[----:B------:R-:W-:Y:S01]  /*1a4d0*/  IMAD.WIDE.U32 R4, R0, -0x2daee0ad, RZ ;  /* 0xd2511f5300047825 */ /* 0x000fe200078e00ff */
[----:B------:R-:W-:-:S04]  /*1a4e0*/  LOP3.LUT R0, R9, UR38, R6, 0x96, !PT ;  /* 0x0000002609007c12 */ /* 0x000fc8000f8e9606 */
[----:B------:R-:W-:Y:S01]  /*1a4f0*/  LOP3.LUT R5, R5, UR33, R248, 0x96, !PT ;  /* 0x0000002105057c12 */ /* 0x000fe2000f8e96f8 */
        /* <DEDUP_REMOVED lines=11> */
[----:B------:R-:W-:Y:S02]  /*1a5b0*/  SHF.R.U32.HI R6, RZ, 0x8, R2 ;  /* 0x00000008ff067819 */ /* 0x000fe40000011602 */
[----:B------:R-:W-:-:S04]  /*1a5c0*/  LOP3.LUT R2, R0, 0xff, RZ, 0xc0, !PT ;  /* 0x000000ff00027812 */ /* 0x000fc800078ec0ff */
[----:B------:R-:W-:Y:S02]  /*1a5d0*/  PRMT R7, R2, 0x5410, R6 ;  /* 0x0000541002077816 */ /* 0x000fe40000000006 */
[----:B------:R-:W-:-:S04]  /*1a5e0*/  LOP3.LUT R2, R4, 0xffff, RZ, 0xc0, !PT ;  /* 0x0000ffff04027812 */ /* 0x000fc800078ec0ff */
[----:B------:R-:W-:Y:S02]  /*1a5f0*/  SHF.R.U32.HI R5, RZ, 0x8, R2 ;  /* 0x00000008ff057819 */ /* 0x000fe40000011602 */
[----:B------:R-:W-:Y:S02]  /*1a600*/  LOP3.LUT R2, R4, 0xff, RZ, 0xc0, !PT ;  /* 0x000000ff04027812 */ /* 0x000fe400078ec0ff */
[----:B------:R-:W-:Y:S02]  /*1a610*/  SHF.R.U32.HI R6, RZ, 0x10, R4 ;  /* 0x00000010ff067819 */ /* 0x000fe40000011604 */
[----:B------:R-:W-:Y:S02]  /*1a620*/  PRMT R14, R2, 0x5410, R5 ;  /* 0x00005410020e7816 */ /* 0x000fe40000000005 */
[----:B------:R-:W-:Y:S02]  /*1a630*/  SHF.R.U32.HI R2, RZ, 0x10, R0 ;  /* 0x00000010ff027819 */ /* 0x000fe40000011600 */
[----:B------:R-:W-:-:S02]  /*1a640*/  SHF.R.U32.HI R5, RZ, 0x18, R4 ;  /* 0x00000018ff057819 */ /* 0x000fc40000011604 */
[----:B------:R-:W-:Y:S01]  /*1a650*/  SHF.R.U32.HI R4, RZ, 0x18, R0 ;  /* 0x00000018ff047819 */ /* 0x000fe20000011600 */
[----:B------:R-:W-:Y:S01]  /*1a660*/  IMAD.MOV.U32 R27, RZ, RZ, R199 ;  /* 0x000000ffff1b7224 */ /* 0x000fe200078e00c7 */
[----:B------:R-:W-:Y:S02]  /*1a670*/  LOP3.LUT R0, R6, 0xff, RZ, 0xc0, !PT ;  /* 0x000000ff06007812 */ /* 0x000fe400078ec0ff */
[----:B------:R-:W-:Y:S02]  /*1a680*/  LOP3.LUT R2, R2, 0xff, RZ, 0xc0, !PT ;  /* 0x000000ff02027812 */ /* 0x000fe400078ec0ff */
[----:B------:R-:W-:Y:S02]  /*1a690*/  PRMT R13, R0, 0x5410, R5 ;  /* 0x00005410000d7816 */ /* 0x000fe40000000005 */
[----:B------:R-:W-:Y:S01]  /*1a6a0*/  PRMT R12, R2, 0x5410, R4 ;  /* 0x00005410020c7816 */ /* 0x000fe20000000004 */
[----:B------:R-:W-:-:S03]  /*1a6b0*/  IMAD.WIDE.U32 R4, R27, -0x326172a9, RZ ;  /* 0xcd9e8d571b047825 */ /* 0x000fc600078e00ff */
[----:B------:R-:W-:Y:S01]  /*1a6c0*/  LOP3.LUT R9, R251, UR41, R4, 0x96, !PT ;  /* 0x00000029fb097c12 */ /* 0x000fe2000f8e9604 */
[----:B------:R-:W-:Y:S01]  /*1a6d0*/  FADD.FTZ R126, R126, R10 ;  /* 0x0000000a7e7e7221 */ /* 0x000fe20000010000 */
[----:B------:R-:W-:-:S03]  /*1a6e0*/  FADD.FTZ R199, R16, R11 ;  /* 0x0000000b10c77221 */ /* 0x000fc60000010000 */
[----:B------:R-:W-:-:S04]  /*1a6f0*/  IMAD.WIDE.U32 R10, R9, -0x2daee0ad, RZ ;  /* 0xd2511f53090a7825 */ /* 0x000fc800078e00ff */
[----:B------:R-:W-:-:S04]  /*1a700*/  IMAD.MOV.U32 R220, RZ, RZ, R117 ;  /* 0x000000ffffdc7224 */ /* 0x000fc800078e0075 */
[----:B------:R-:W-:-:S04]  /*1a710*/  IMAD.MOV.U32 R218, RZ, RZ, R220 ;  /* 0x000000ffffda7224 */ /* 0x000fc800078e00dc */
[----:B------:R-:W-:Y:S02]  /*1a720*/  IMAD.MOV.U32 R222, RZ, RZ, R218 ;  /* 0x000000ffffde7224 */ /* 0x000fe400078e00da */
[----:B------:R-:W-:Y:S01]  /*1a730*/  IMAD.MOV.U32 R218, RZ, RZ, R24 ;  /* 0x000000ffffda7224 */ /* 0x000fe200078e0018 */
[----:B---3--:R-:W-:-:S05]  /*1a740*/  LOP3.LUT R0, R5, R25, RZ, 0x3c, !PT ;  /* 0x0000001905007212 */ /* 0x008fca00078e3cff */
[----:B------:R-:W-:Y:S01]  /*1a750*/  IMAD.WIDE.U32 R4, R0, -0x2daee0ad, RZ ;  /* 0xd2511f5300047825 */ /* 0x000fe200078e00ff */
[----:B------:R-:W-:-:S04]  /*1a760*/  HSET2.LE.AND R0, R7, R20, PT ;  /* 0x0000001407007233 */ /* 0x000fc80003803000 */
[----:B------:R-:W-:-:S05]  /*1a770*/  LOP3.LUT R2, R5, UR20, R28, 0x96, !PT ;  /* 0x0000001405027c12 */ /* 0x000fca000f8e961c */
[----:B------:R-:W-:Y:S01]  /*1a780*/  IMAD.WIDE.U32 R6, R2, -0x326172a9, RZ ;  /* 0xcd9e8d5702067825 */ /* 0x000fe200078e00ff */
[----:B------:R-:W-:-:S04]  /*1a790*/  LOP3.LUT R8, R0, R231, RZ, 0xc0, !PT ;  /* 0x000000e700087212 */ /* 0x000fc800078ec0ff */
[----:B------:R-:W-:Y:S02]  /*1a7a0*/  LOP3.LUT R2, R7, UR40, R250, 0x96, !PT ;  /* 0x0000002807027c12 */ /* 0x000fe4000f8e96fa */
[----:B------:R-:W-:-:S03]  /*1a7b0*/  LOP3.LUT R0, R11, UR39, R4, 0x96, !PT ;  /* 0x000000270b007c12 */ /* 0x000fc6000f8e9604 */
[----:B------:R-:W-:-:S05]  /*1a7c0*/  IMAD.WIDE.U32 R4, R2, -0x2daee0ad, RZ ;  /* 0xd2511f5302047825 */ /* 0x000fca00078e00ff */
[----:B------:R-:W-:Y:S01]  /*1a7d0*/  LOP3.LUT R2, R5, UR33, R10, 0x96, !PT ;  /* 0x0000002105027c12 */ /* 0x000fe2000f8e960a */
[----:B------:R-:W-:-:S04]  /*1a7e0*/  IMAD.WIDE.U32 R10, R0, -0x326172a9, RZ ;  /* 0xcd9e8d57000a7825 */ /* 0x000fc800078e00ff */
[----:B------:R-:W-:Y:S01]  /*1a7f0*/  IMAD.WIDE.U32 R24, R2, -0x326172a9, RZ ;  /* 0xcd9e8d5702187825 */ /* 0x000fe200078e00ff */
[----:B------:R-:W-:-:S04]  /*1a800*/  LOP3.LUT R0, R11, UR38, R6, 0x96, !PT ;  /* 0x000000260b007c12 */ /* 0x000fc8000f8e9606 */
[----:B------:R-:W-:Y:S01]  /*1a810*/  LOP3.LUT R2, R25, UR32, R10, 0x96, !PT ;  /* 0x0000002019027c12 */ /* 0x000fe2000f8e960a */
[----:B------:R-:W-:Y:S02]  /*1a820*/  IMAD.MOV.U32 R225, RZ, RZ, R118 ;  /* 0x000000ffffe17224 */ /* 0x000fe400078e0076 */
[----:B------:R-:W-:-:S04]  /*1a830*/  IMAD.WIDE.U32 R6, R0, -0x2daee0ad, RZ ;  /* 0xd2511f5300067825 */ /* 0x000fc800078e00ff */
[----:B------:R-:W-:Y:S02]  /*1a840*/  IMAD.MOV.U32 R118, RZ, RZ, R26 ;  /* 0x000000ffff767224 */ /* 0x000fe400078e001a */
[----:B------:R-:W-:Y:S01]  /*1a850*/  IMAD.WIDE.U32 R26, R2, -0x2daee0ad, RZ ;  /* 0xd2511f53021a7825 */ /* 0x000fe200078e00ff */
[----:B------:R-:W-:Y:S02]  /*1a860*/  LOP3.LUT R7, R7, UR29, R4, 0x96, !PT ;  /* 0x0000001d07077c12 */ /* 0x000fe4000f8e9604 */
[--C-:B------:R-:W-:Y:S02]  /*1a870*/  HSET2.LE.AND R4, R13, R20.reuse, PT ;  /* 0x000000140d047233 */ /* 0x100fe40003803000 */
[----:B------:R-:W-:Y:S01]  /*1a880*/  LOP3.LUT R5, R27, UR10, R6, 0x96, !PT ;  /* 0x0000000a1b057c12 */ /* 0x000fe2000f8e9606 */
[----:B------:R-:W-:Y:S01]  /*1a890*/  IMAD.WIDE.U32 R28, R7, -0x326172a9, RZ ;  /* 0xcd9e8d57071c7825 */ /* 0x000fe200078e00ff */
[--C-:B------:R-:W-:Y:S02]  /*1a8a0*/  HSET2.LE.AND R0, R12, R20.reuse, PT ;  /* 0x000000140c007233 */ /* 0x100fe40003803000 */
[----:B------:R-:W-:Y:S01]  /*1a8b0*/  LOP3.LUT R11, R4, R196, RZ, 0xc0, !PT ;  /* 0x000000c4040b7212 */ /* 0x000fe200078ec0ff */
[----:B------:R-:W-:Y:S01]  /*1a8c0*/  IMAD.WIDE.U32 R4, R5, -0x326172a9, RZ ;  /* 0xcd9e8d5705047825 */ /* 0x000fe200078e00ff */
[----:B------:R-:W-:-:S02]  /*1a8d0*/  HSET2.LE.AND R2, R14, R20, PT ;  /* 0x000000140e027233 */ /* 0x000fc40003803000 */
[----:B------:R-:W-:Y:S01]  /*1a8e0*/  LOP3.LUT R9, R0, R246, RZ, 0xc0, !PT ;  /* 0x000000f600097212 */ /* 0x000fe200078ec0ff */
[----:B------:R-:W1:Y:S01]  /*1a8f0*/  LDSM.16.MT88.4 R12, [R201+0xa000] ;  /* 0x00a00000c90c783b */ /* 0x000e620000004200 */
[----:B------:R-:W-:Y:S02]  /*1a900*/  LOP3.LUT R0, R5, UR24, R28, 0x96, !PT ;  /* 0x0000001805007c12 */ /* 0x000fe4000f8e961c */
[----:B------:R-:W-:Y:S02]  /*1a910*/  LOP3.LUT R10, R2, R212, RZ, 0xc0, !PT ;  /* 0x000000d4020a7212 */ /* 0x000fe400078ec0ff */
        /* <DEDUP_REMOVED lines=15> */
[----:B------:R-:W-:Y:S02]  /*1aa10*/  HSET2.LE.AND R0, R7, R20, PT ;  /* 0x0000001407007233 */ /* 0x000fe40003803000 */
[----:B------:R-:W-:-:S02]  /*1aa20*/  PRMT R7, R2, 0x5410, R4 ;  /* 0x0000541002077816 */ /* 0x000fc40000000004 */
[--C-:B------:R-:W-:Y:S02]  /*1aa30*/  HSET2.LE.AND R2, R5, R20.reuse, PT ;  /* 0x0000001405027233 */ /* 0x100fe40003803000 */
[----:B------:R-:W-:Y:S02]  /*1aa40*/  LOP3.LUT R4, R0, R38, RZ, 0xc0, !PT ;  /* 0x0000002600047212 */ /* 0x000fe400078ec0ff */
[--C-:B------:R-:W-:Y:S02]  /*1aa50*/  HSET2.LE.AND R0, R6, R20.reuse, PT ;  /* 0x0000001406007233 */ /* 0x100fe40003803000 */
[----:B------:R-:W-:Y:S01]  /*1aa60*/  HSET2.LE.AND R7, R7, R20, PT ;  /* 0x0000001407077233 */ /* 0x000fe20003803000 */
[----:B------:R-:W-:Y:S01]  /*1aa70*/  @!P6 HADD2 R41, -R139.H0_H0, -RZ.H0_H0 ;  /* 0xa00000ff8b29e230 */ /* 0x000fe20000000900 */
[----:B------:R-:W-:Y:S01]  /*1aa80*/  LOP3.LUT R6, R2, R18, RZ, 0xc0, !PT ;  /* 0x0000001202067212 */ /* 0x000fe200078ec0ff */
[----:B------:R-:W-:Y:S01]  /*1aa90*/  @!P5 HADD2 R40, -R138.H0_H0, -RZ.H0_H0 ;  /* 0xa00000ff8a28d230 */ /* 0x000fe20000000900 */
[----:B------:R-:W-:Y:S01]  /*1aaa0*/  LOP3.LUT R5, R0, R19, RZ, 0xc0, !PT ;  /* 0x0000001300057212 */ /* 0x000fe200078ec0ff */
[----:B------:R-:W-:Y:S01]  /*1aab0*/  @!P2 HADD2 R43, -R135.H0_H0, -RZ.H0_H0 ;  /* 0xa00000ff872ba230 */ /* 0x000fe20000000900 */
[----:B------:R-:W-:Y:S01]  /*1aac0*/  LOP3.LUT R7, R7, R17, RZ, 0xc0, !PT ;  /* 0x0000001107077212 */ /* 0x000fe200078ec0ff */
[----:B------:R-:W-:Y:S01]  /*1aad0*/  @!P1 HADD2 R42, -R21.H0_H0, -RZ.H0_H0 ;  /* 0xa00000ff152a9230 */ /* 0x000fe20000000900 */
[----:B------:R-:W-:-:S02]  /*1aae0*/  MOV R117, R65 ;  /* 0x0000004100757202 */ /* 0x000fc40000000f00 */
[----:B------:R-:W-:Y:S02]  /*1aaf0*/  PRMT R65, R139, 0x5410, R138 ;  /* 0x000054108b417816 */ /* 0x000fe4000000008a */
[----:B------:R-:W-:Y:S01]  /*1ab00*/  PRMT R39, R135, 0x5410, R21 ;  /* 0x0000541087277816 */ /* 0x000fe20000000015 */
[-C--:B-1----:R-:W-:Y:S01]  /*1ab10*/  HMMA.16816.F32 R152, R8, R12.reuse, R152 ;  /* 0x0000000c0898723c */ /* 0x082fe20000001898 */
[----:B------:R-:W-:Y:S02]  /*1ab20*/  @!P6 PRMT R139, R41, 0x5410, RZ ;  /* 0x00005410298be816 */ /* 0x000fe400000000ff */
[----:B------:R-:W-:Y:S02]  /*1ab30*/  @!P5 PRMT R138, R40, 0x5410, RZ ;  /* 0x00005410288ad816 */ /* 0x000fe400000000ff */
[----:B------:R-:W-:Y:S01]  /*1ab40*/  @!P2 PRMT R135, R43, 0x5410, RZ ;  /* 0x000054102b87a816 */ /* 0x000fe200000000ff */
[----:B------:R-:W-:Y:S01]  /*1ab50*/  HMMA.16816.F32 R168, R4, R12, R168 ;  /* 0x0000000c04a8723c */ /* 0x000fe200000018a8 */
[----:B------:R-:W-:-:S05]  /*1ab60*/  @!P1 PRMT R21, R42, 0x5410, RZ ;  /* 0x000054102a159816 */ /* 0x000fca00000000ff */
[-C--:B------:R-:W-:Y:S06]  /*1ab70*/  HMMA.16816.F32 R164, R4, R14.reuse, R164 ;  /* 0x0000000e04a4723c */ /* 0x080fec00000018a4 */
[----:B------:R-:W-:Y:S01]  /*1ab80*/  HMMA.16816.F32 R40, R8, R14, R148 ;  /* 0x0000000e0828723c */ /* 0x000fe20000001894 */
[----:B------:R-:W1:Y:S01]  /*1ab90*/  LDSM.16.MT88.4 R12, [R203+0xa000] ;  /* 0x00a00000cb0c783b */ /* 0x000e620000004200 */
[----:B------:R-:W-:Y:S01]  /*1aba0*/  MOV R224, R87 ;  /* 0x0000005700e07202 */ /* 0x000fe20000000f00 */
[----:B------:R-:W-:Y:S01]  /*1abb0*/  IMAD.MOV.U32 R248, RZ, RZ, R86 ;  /* 0x000000fffff87224 */ /* 0x000fe200078e0056 */
[----:B------:R-:W-:Y:S01]  /*1abc0*/  MOV R87, R46 ;  /* 0x0000002e00577202 */ /* 0x000fe20000000f00 */
[----:B------:R-:W-:-:S02]  /*1abd0*/  IMAD.MOV.U32 R86, RZ, RZ, R47 ;  /* 0x000000ffff567224 */ /* 0x000fc400078e002f */
[----:B------:R-:W-:Y:S02]  /*1abe0*/  @!P4 HADD2 R44, -R137.H0_H0, -RZ.H0_H0 ;  /* 0xa00000ff892cc230 */ /* 0x000fe40000000900 */
[----:B------:R-:W-:Y:S02]  /*1abf0*/  IMAD.MOV.U32 R47, RZ, RZ, R210 ;  /* 0x000000ffff2f7224 */ /* 0x000fe400078e00d2 */
[----:B------:R-:W-:Y:S01]  /*1ac00*/  @!P3 HADD2 R45, -R136.H0_H0, -RZ.H0_H0 ;  /* 0xa00000ff882db230 */ /* 0x000fe20000000900 */
[----:B------:R-:W-:Y:S02]  /*1ac10*/  MOV R46, R209 ;  /* 0x000000d1002e7202 */ /* 0x000fe40000000f00 */
[----:B------:R-:W-:Y:S01]  /*1ac20*/  MOV R220, R117 ;  /* 0x0000007500dc7202 */ /* 0x000fe20000000f00 */
[----:B------:R-:W-:Y:S01]  /*1ac30*/  IMAD.MOV.U32 R117, RZ, RZ, R64 ;  /* 0x000000ffff757224 */ /* 0x000fe200078e0040 */
[----:B------:R-:W-:Y:S01]  /*1ac40*/  PRMT R64, R137, 0x5410, R136 ;  /* 0x0000541089407816 */ /* 0x000fe20000000088 */
[----:B------:R-:W-:Y:S01]  /*1ac50*/  IMAD.MOV.U32 R19, RZ, RZ, R46 ;  /* 0x000000ffff137224 */ /* 0x000fe200078e002e */
[----:B------:R-:W-:-:S02]  /*1ac60*/  @!P4 PRMT R137, R44, 0x5410, RZ ;  /* 0x000054102c89c816 */ /* 0x000fc400000000ff */
[----:B------:R-:W-:Y:S02]  /*1ac70*/  @!P3 PRMT R136, R45, 0x5410, RZ ;  /* 0x000054102d88b816 */ /* 0x000fe400000000ff */
[----:B------:R-:W-:Y:S01]  /*1ac80*/  MOV R18, R47 ;  /* 0x0000002f00127202 */ /* 0x000fe20000000f00 */
[-C--:B-1----:R-:W-:Y:S06]  /*1ac90*/  HMMA.16816.F32 R144, R8, R12.reuse, R144 ;  /* 0x0000000c0890723c */ /* 0x082fec0000001890 */
[C---:B------:R-:W-:Y:S06]  /*1aca0*/  HMMA.16816.F32 R160, R4.reuse, R12, R160 ;  /* 0x0000000c04a0723c */ /* 0x040fec00000018a0 */
[-C--:B------:R-:W-:Y:S06]  /*1acb0*/  HMMA.16816.F32 R156, R4, R14.reuse, R156 ;  /* 0x0000000e049c723c */ /* 0x080fec000000189c */
[----:B------:R-:W-:Y:S01]  /*1acc0*/  HMMA.16816.F32 R44, R8, R14, R140 ;  /* 0x0000000e082c723c */ /* 0x000fe2000000188c */
[----:B------:R-:W1:Y:S01]  /*1acd0*/  LDSM.16.MT88.4 R12, [R206+0xa000] ;  /* 0x00a00000ce0c783b */ /* 0x000e620000004200 */
[----:B------:R-:W-:Y:S01]  /*1ace0*/  MOV R223, R101 ;  /* 0x0000006500df7202 */ /* 0x000fe20000000f00 */
[----:B------:R-:W-:-:S02]  /*1acf0*/  IMAD.MOV.U32 R228, RZ, RZ, R100 ;  /* 0x000000ffffe47224 */ /* 0x000fc400078e0064 */
[----:B------:R-:W-:Y:S02]  /*1ad00*/  IMAD.MOV.U32 R101, RZ, RZ, R69 ;  /* 0x000000ffff657224 */ /* 0x000fe400078e0045 */
[----:B------:R-:W-:Y:S02]  /*1ad10*/  IMAD.MOV.U32 R100, RZ, RZ, R68 ;  /* 0x000000ffff647224 */ /* 0x000fe400078e0044 */
[----:B------:R-:W-:Y:S02]  /*1ad20*/  IMAD.MOV.U32 R68, RZ, RZ, R71 ;  /* 0x000000ffff447224 */ /* 0x000fe400078e0047 */
[----:B------:R-:W-:Y:S01]  /*1ad30*/  IMAD.MOV.U32 R69, RZ, RZ, R70 ;  /* 0x000000ffff457224 */ /* 0x000fe200078e0046 */
[----:B------:R-:W-:Y:S01]  /*1ad40*/  MOV R70, R55 ;  /* 0x0000003700467202 */ /* 0x000fe20000000f00 */
[----:B------:R-:W-:Y:S02]  /*1ad50*/  IMAD.MOV.U32 R71, RZ, RZ, R54 ;  /* 0x000000ffff477224 */ /* 0x000fe400078e0036 */
        /* <DEDUP_REMOVED lines=17> */
[----:B------:R-:W-:Y:S01]  /*1ae70*/  STG.E.U16 desc[UR26][R22.64+-0x100], R198 ;  /* 0xffff00c616007986 */ /* 0x000fe2000c10151a */
[----:B------:R-:W-:Y:S01]  /*1ae80*/  IMAD.MOV.U32 R84, RZ, RZ, R119 ;  /* 0x000000ffff547224 */ /* 0x000fe200078e0077 */
[-C--:B-1----:R-:W-:Y:S01]  /*1ae90*/  HMMA.16816.F32 R52, R8, R12.reuse, R56 ;  /* 0x0000000c0834723c */ /* 0x082fe20000001838 */
[----:B------:R-:W-:Y:S01]  /*1aea0*/  IMAD.MOV.U32 R85, RZ, RZ, R118 ;  /* 0x000000ffff557224 */ /* 0x000fe200078e0076 */
[----:B------:R-:W-:Y:S04]  /*1aeb0*/  STG.E.U16 desc[UR26][R22.64+-0xfe], R197 ;  /* 0xffff02c516007986 */ /* 0x000fe8000c10151a */
[C---:B------:R-:W-:Y:S06]  /*1aec0*/  HMMA.16816.F32 R56, R4.reuse, R12, R16 ;  /* 0x0000000c0438723c */ /* 0x040fec0000001810 */
[-C--:B------:R-:W-:Y:S01]  /*1aed0*/  HMMA.16816.F32 R68, R4, R14.reuse, R68 ;  /* 0x0000000e0444723c */ /* 0x080fe20000001844 */
[----:B------:R-:W-:Y:S01]  /*1aee0*/  IMAD.MOV.U32 R149, RZ, RZ, R249 ;  /* 0x000000ffff957224 */ /* 0x000fe200078e00f9 */
[----:B------:R1:W5:Y:S04]  /*1aef0*/  LDL.LU R213, [R1+0x118] ;  /* 0x0001180001d57983 */ /* 0x0003680000300800 */
[----:B------:R-:W-:Y:S01]  /*1af00*/  HMMA.16816.F32 R116, R8, R14, R48 ;  /* 0x0000000e0874723c */ /* 0x000fe20000001830 */
[----:B------:R-:W2:Y:S01]  /*1af10*/  LDSM.16.MT88.4 R12, [R205+0xa000] ;  /* 0x00a00000cd0c783b */ /* 0x000ea20000004200 */
        /* <DEDUP_REMOVED lines=9> */
[----:B------:R-:W-:Y:S01]  /*1afb0*/  IMAD.MOV.U32 R245, RZ, RZ, R227 ;  /* 0x000000fffff57224 */ /* 0x000fe200078e00e3 */
[----:B------:R-:W-:Y:S01]  /*1afc0*/  MOV R16, R207 ;  /* 0x000000cf00107202 */ /* 0x000fe20000000f00 */
[----:B------:R-:W-:Y:S01]  /*1afd0*/  IMAD.MOV.U32 R17, RZ, RZ, R204 ;  /* 0x000000ffff117224 */ /* 0x000fe200078e00cc */
[----:B------:R-:W-:Y:S01]  /*1afe0*/  LDSM.16.MT88.4 R48, [R206+0xa800] ;  /* 0x00a80000ce30783b */ /* 0x000fe20000004200 */
[----:B------:R-:W-:-:S02]  /*1aff0*/  IMAD.MOV.U32 R18, RZ, RZ, R202 ;  /* 0x000000ffff127224 */ /* 0x000fc400078e00ca */
[----:B------:R-:W-:Y:S01]  /*1b000*/  IMAD.MOV.U32 R19, RZ, RZ, R200 ;  /* 0x000000ffff137224 */ /* 0x000fe200078e00c8 */
[----:B------:R-:W-:Y:S04]  /*1b010*/  STG.E.U16 desc[UR26][R34.64+-0x100], R194 ;  /* 0xffff00c222007986 */ /* 0x000fe8000c10151a */
[----:B------:R-:W-:Y:S04]  /*1b020*/  STG.E.U16 desc[UR26][R34.64+-0xfe], R195 ;  /* 0xffff02c322007986 */ /* 0x000fe8000c10151a */
[----:B------:R1:W5:Y:S01]  /*1b030*/  LDL.LU R211, [R1+0x114] ;  /* 0x0001140001d37983 */ /* 0x0003620000300800 */
[----:B--2---:R-:W-:Y:S06]  /*1b040*/  HMMA.16816.F32 R220, R8, R12, R60 ;  /* 0x0000000c08dc723c */ /* 0x004fec000000183c */
[C---:B------:R-:W-:Y:S01]  /*1b050*/  HMMA.16816.F32 R76, R4.reuse, R14, R76 ;  /* 0x0000000e044c723c */ /* 0x040fe2000000184c */
[----:B------:R-:W-:Y:S01]  /*1b060*/  MOV R251, R249 ;  /* 0x000000f900fb7202 */ /* 0x000fe20000000f00 */
[----:B------:R-:W-:Y:S01]  /*1b070*/  IMAD.MOV.U32 R248, RZ, RZ, R225 ;  /* 0x000000fffff87224 */ /* 0x000fe200078e00e1 */
[----:B------:R-:W-:Y:S03]  /*1b080*/  STG.E.U16 desc[UR26][R32.64+-0x100], R181 ;  /* 0xffff00b520007986 */ /* 0x000fe6000c10151a */
[----:B------:R-:W-:Y:S01]  /*1b090*/  HMMA.16816.F32 R60, R4, R12, R148 ;  /* 0x0000000c043c723c */ /* 0x000fe20000001894 */
[----:B------:R-:W-:Y:S04]  /*1b0a0*/  STG.E.U16 desc[UR26][R32.64+-0xfe], R180 ;  /* 0xffff02b420007986 */ /* 0x000fe8000c10151a */
[----:B------:R1:W5:Y:S02]  /*1b0b0*/  LDL.LU R210, [R1+0x110] ;  /* 0x0001100001d27983 */ /* 0x0003640000300800 */
[----:B------:R-:W-:-:S02]  /*1b0c0*/  IMAD.MOV.U32 R149, RZ, RZ, R219 ;  /* 0x000000ffff957224 */ /* 0x000fc400078e00db */
[----:B------:R-:W-:Y:S02]  /*1b0d0*/  IMAD.MOV.U32 R150, RZ, RZ, R216 ;  /* 0x000000ffff967224 */ /* 0x000fe400078e00d8 */
[----:B------:R-:W-:Y:S01]  /*1b0e0*/  IMAD.MOV.U32 R151, RZ, RZ, R229 ;  /* 0x000000ffff977224 */ /* 0x000fe200078e00e5 */
[----:B------:R-:W-:Y:S01]  /*1b0f0*/  HMMA.16816.F32 R216, R8, R14, R72 ;  /* 0x0000000e08d8723c */ /* 0x000fe20000001848 */
[----:B------:R-:W2:Y:S01]  /*1b100*/  LDSM.16.MT88.4 R12, [R201+0xb000] ;  /* 0x00b00000c90c783b */ /* 0x000ea20000004200 */
[----:B------:R-:W-:-:S03]  /*1b110*/  IMAD.MOV.U32 R249, RZ, RZ, R224 ;  /* 0x000000fffff97224 */ /* 0x000fc600078e00e0 */
[----:B------:R-:W-:Y:S04]  /*1b120*/  STG.E.U16 desc[UR26][R30.64+-0x100], R179 ;  /* 0xffff00b31e007986 */ /* 0x000fe8000c10151a */
[----:B------:R-:W-:Y:S04]  /*1b130*/  STG.E.U16 desc[UR26][R30.64+-0xfe], R178 ;  /* 0xffff02b21e007986 */ /* 0x000fe8000c10151a */
[----:B------:R1:W5:Y:S01]  /*1b140*/  LDL.LU R209, [R1+0x10c] ;  /* 0x00010c0001d17983 */ /* 0x0003620000300800 */
[-C--:B--2---:R-:W-:Y:S06]  /*1b150*/  HMMA.16816.F32 R228, R8, R12.reuse, R88 ;  /* 0x0000000c08e4723c */ /* 0x084fec0000001858 */
[C---:B------:R-:W-:Y:S01]  /*1b160*/  HMMA.16816.F32 R72, R4.reuse, R12, R140 ;  /* 0x0000000c0448723c */ /* 0x040fe2000000188c */
[----:B------:R-:W-:Y:S05]  /*1b170*/  LDSM.16.MT88.4 R140, [R203+0xa800] ;  /* 0x00a80000cb8c783b */ /* 0x000fea0000004200 */
[-C--:B------:R-:W-:Y:S06]  /*1b180*/  HMMA.16816.F32 R84, R4, R14.reuse, R84 ;  /* 0x0000000e0454723c */ /* 0x080fec0000001854 */
[----:B------:R-:W-:Y:S01]  /*1b190*/  HMMA.16816.F32 R224, R8, R14, R80 ;  /* 0x0000000e08e0723c */ /* 0x000fe20000001850 */
[----:B------:R-:W2:Y:S04]  /*1b1a0*/  LDSM.16.MT88.4 R12, [R203+0xb000] ;  /* 0x00b00000cb0c783b */ /* 0x000ea80000004200 */
[----:B------:R-:W-:Y:S04]  /*1b1b0*/  STG.E.U16 desc[UR26][R22.64+-0xf0], R193 ;  /* 0xffff10c116007986 */ /* 0x000fe8000c10151a */
[----:B------:R-:W-:Y:S04]  /*1b1c0*/  STG.E.U16 desc[UR26][R22.64+-0xee], R192 ;  /* 0xffff12c016007986 */ /* 0x000fe8000c10151a */
[----:B------:R1:W5:Y:S01]  /*1b1d0*/  LDL.LU R208, [R1+0x108] ;  /* 0x0001080001d07983 */ /* 0x0003620000300800 */
[-C--:B--2---:R-:W-:Y:S03]  /*1b1e0*/  HMMA.16816.F32 R88, R4, R12.reuse, R16 ;  /* 0x0000000c0458723c */ /* 0x084fe60000001810 */
[----:B------:R-:W2:Y:S03]  /*1b1f0*/  LDSM.16.MT88.4 R16, [R206+0xb000] ;  /* 0x00b00000ce10783b */ /* 0x000ea60000004200 */
[----:B------:R-:W-:Y:S06]  /*1b200*/  HMMA.16816.F32 R240, R8, R12, R240 ;  /* 0x0000000c08f0723c */ /* 0x000fec00000018f0 */
[-C--:B------:R-:W-:Y:S06]  /*1b210*/  HMMA.16816.F32 R92, R4, R14.reuse, R92 ;  /* 0x0000000e045c723c */ /* 0x080fec000000185c */
[----:B------:R-:W-:Y:S01]  /*1b220*/  HMMA.16816.F32 R236, R8, R14, R236 ;  /* 0x0000000e08ec723c */ /* 0x000fe200000018ec */
[----:B------:R-:W3:Y:S01]  /*1b230*/  LDSM.16.MT88.4 R12, [R205+0xb000] ;  /* 0x00b00000cd0c783b */ /* 0x000ee20000004200 */
[----:B------:R-:W-:Y:S01]  /*1b240*/  IMAD.MOV.U32 R80, RZ, RZ, R2 ;  /* 0x000000ffff507224 */ /* 0x000fe200078e0002 */
[----:B------:R-:W-:Y:S01]  /*1b250*/  MOV R81, R151 ;  /* 0x0000009700517202 */ /* 0x000fe20000000f00 */
[----:B------:R-:W-:-:S02]  /*1b260*/  IMAD.MOV.U32 R83, RZ, RZ, R149 ;  /* 0x000000ffff537224 */ /* 0x000fc400078e0095 */
[----:B------:R-:W-:Y:S01]  /*1b270*/  IMAD.MOV.U32 R82, RZ, RZ, R150 ;  /* 0x000000ffff527224 */ /* 0x000fe200078e0096 */
[----:B------:R-:W-:Y:S04]  /*1b280*/  STG.E.U16 desc[UR26][R34.64+-0xf0], R191 ;  /* 0xffff10bf22007986 */ /* 0x000fe8000c10151a */
[----:B------:R-:W4:Y:S04]  /*1b290*/  LDSM.16.MT88.4 R148, [R201+0xa800] ;  /* 0x00a80000c994783b */ /* 0x000f280000004200 */
[----:B------:R-:W-:Y:S04]  /*1b2a0*/  STG.E.U16 desc[UR26][R34.64+-0xee], R190 ;  /* 0xffff12be22007986 */ /* 0x000fe8000c10151a */
[----:B------:R1:W5:Y:S01]  /*1b2b0*/  LDL.LU R207, [R1+0x104] ;  /* 0x0001040001cf7983 */ /* 0x0003620000300800 */
[C---:B--2---:R-:W-:Y:S06]  /*1b2c0*/  HMMA.16816.F32 R104, R4.reuse, R16, R104 ;  /* 0x000000100468723c */ /* 0x044fec0000001868 */
[----:B------:R-:W-:Y:S06]  /*1b2d0*/  HMMA.16816.F32 R108, R4, R18, R108 ;  /* 0x00000012046c723c */ /* 0x000fec000000186c */
[----:B------:R-:W-:Y:S06]  /*1b2e0*/  HMMA.16816.F32 R232, R8, R16, R232 ;  /* 0x0000001008e8723c */ /* 0x000fec00000018e8 */
[C---:B---3--:R-:W-:Y:S06]  /*1b2f0*/  HMMA.16816.F32 R120, R4.reuse, R12, R120 ;  /* 0x0000000c0478723c */ /* 0x048fec0000001878 */
[----:B------:R-:W-:Y:S01]  /*1b300*/  HMMA.16816.F32 R100, R4, R14, R100 ;  /* 0x0000000e0464723c */ /* 0x000fe20000001864 */
[----:B------:R-:W-:Y:S01]  /*1b310*/  IMAD.MOV.U32 R25, RZ, RZ, R82 ;  /* 0x000000ffff197224 */ /* 0x000fe200078e0052 */
[----:B------:R-:W-:Y:S04]  /*1b320*/  STG.E.U16 desc[UR26][R32.64+-0xf0], R177 ;  /* 0xffff10b120007986 */ /* 0x000fe8000c10151a */
[----:B------:R-:W-:Y:S01]  /*1b330*/  HMMA.16816.F32 R16, R8, R18, R112 ;  /* 0x000000120810723c */ /* 0x000fe20000001870 */
[----:B------:R-:W-:Y:S01]  /*1b340*/  IMAD.WIDE.U32 R4, R37, -0x2daee0ad, RZ ;  /* 0xd2511f5325047825 */ /* 0x000fe200078e00ff */
[----:B------:R-:W-:Y:S04]  /*1b350*/  STG.E.U16 desc[UR26][R32.64+-0xee], R176 ;  /* 0xffff12b020007986 */ /* 0x000fe8000c10151a */
[----:B------:R1:W5:Y:S01]  /*1b360*/  LDL.LU R204, [R1+0x100] ;  /* 0x0001000001cc7983 */ /* 0x0003620000300800 */
[----:B------:R-:W-:Y:S01]  /*1b370*/  IMAD.MOV.U32 R115, RZ, RZ, R250 ;  /* 0x000000ffff737224 */ /* 0x000fe200078e00fa */
[----:B------:R-:W-:Y:S01]  /*1b380*/  MOV R113, R248 ;  /* 0x000000f800717202 */ /* 0x000fe20000000f00 */
[----:B------:R-:W-:-:S02]  /*1b390*/  IMAD.MOV.U32 R114, RZ, RZ, R251 ;  /* 0x000000ffff727224 */ /* 0x000fc400078e00fb */
[----:B------:R-:W-:Y:S01]  /*1b3a0*/  IMAD.MOV.U32 R112, RZ, RZ, R249 ;  /* 0x000000ffff707224 */ /* 0x000fe200078e00f9 */
[----:B------:R-:W-:Y:S01]  /*1b3b0*/  LOP3.LUT R2, R5, UR28, R36, 0x96, !PT ;  /* 0x0000001c05027c12 */ /* 0x000fe2000f8e9624 */
[----:B------:R-:W-:Y:S01]  /*1b3c0*/  HMMA.16816.F32 R248, R8, R12, R96 ;  /* 0x0000000c08f8723c */ /* 0x000fe20000001860 */
[----:B------:R-:W-:Y:S01]  /*1b3d0*/  LOP3.LUT R6, R4, 0xffff, RZ, 0xc0, !PT ;  /* 0x0000ffff04067812 */ /* 0x000fe200078ec0ff */
[----:B------:R-:W-:Y:S04]  /*1b3e0*/  STG.E.U16 desc[UR26][R30.64+-0xf0], R175 ;  /* 0xffff10af1e007986 */ /* 0x000fe8000c10151a */
[----:B------:R-:W-:Y:S01]  /*1b3f0*/  STG.E.U16 desc[UR26][R30.64+-0xee], R174 ;  /* 0xffff12ae1e007986 */ /* 0x000fe2000c10151a */
[----:B------:R-:W-:Y:S01]  /*1b400*/  IMAD.MOV.U32 R99, RZ, RZ, R246 ;  /* 0x000000ffff637224 */ /* 0x000fe200078e00f6 */
[----:B------:R-:W-:Y:S01]  /*1b410*/  MOV R97, R245 ;  /* 0x000000f500617202 */ /* 0x000fe20000000f00 */
[----:B------:R-:W-:Y:S01]  /*1b420*/  IMAD.MOV.U32 R98, RZ, RZ, R244 ;  /* 0x000000ffff627224 */ /* 0x000fe200078e00f4 */
[----:B------:R1:W5:Y:S01]  /*1b430*/  LDL.LU R202, [R1+0xfc] ;  /* 0x0000fc0001ca7983 */ /* 0x0003620000300800 */
[----:B------:R-:W-:-:S02]  /*1b440*/  IMAD.MOV.U32 R96, RZ, RZ, R247 ;  /* 0x000000ffff607224 */ /* 0x000fc400078e00f7 */
[----:B------:R-:W-:Y:S01]  /*1b450*/  HMMA.16816.F32 R244, R8, R14, R128 ;  /* 0x0000000e08f4723c */ /* 0x000fe20000001880 */
[----:B------:R-:W-:Y:S02]  /*1b460*/  SHF.R.U32.HI R12, RZ, 0x18, R4 ;  /* 0x00000018ff0c7819 */ /* 0x000fe40000011604 */
[----:B------:R-:W-:Y:S01]  /*1b470*/  SHF.R.U32.HI R6, RZ, 0x8, R6 ;  /* 0x00000008ff067819 */ /* 0x000fe20000011606 */
[----:B------:R-:W-:Y:S02]  /*1b480*/  IMAD.MOV.U32 R27, RZ, RZ, R114 ;  /* 0x000000ffff1b7224 */ /* 0x000fe400078e0072 */
[----:B------:R-:W-:Y:S01]  /*1b490*/  IMAD.MOV.U32 R28, RZ, RZ, R115 ;  /* 0x000000ffff1c7224 */ /* 0x000fe200078e0073 */
[----:B------:R-:W-:Y:S01]  /*1b4a0*/  STG.E.U16 desc[UR26][R22.64+-0xe0], R189 ;  /* 0xffff20bd16007986 */ /* 0x000fe2000c10151a */
[----:B------:R-:W-:Y:S01]  /*1b4b0*/  IMAD.MOV.U32 R131, RZ, RZ, R0 ;  /* 0x000000ffff837224 */ /* 0x000fe200078e0000 */
[----:B------:R-:W-:Y:S02]  /*1b4c0*/  LOP3.LUT R0, R29, UR11, R24, 0x96, !PT ;  /* 0x0000000b1d007c12 */ /* 0x000fe4000f8e9618 */
[----:B------:R-:W-:Y:S01]  /*1b4d0*/  LOP3.LUT R11, R4, 0xff, RZ, 0xc0, !PT ;  /* 0x000000ff040b7812 */ /* 0x000fe200078ec0ff */
[----:B------:R-:W-:Y:S01]  /*1b4e0*/  STG.E.U16 desc[UR26][R22.64+-0xde], R188 ;  /* 0xffff22bc16007986 */ /* 0x000fe2000c10151a */
[----:B------:R-:W-:Y:S01]  /*1b4f0*/  SHF.R.U32.HI R10, RZ, 0x10, R4 ;  /* 0x00000010ff0a7819 */ /* 0x000fe20000011604 */
[----:B------:R-:W-:-:S02]  /*1b500*/  IMAD.WIDE.U32 R4, R0, -0x2daee0ad, RZ ;  /* 0xd2511f5300047825 */ /* 0x000fc400078e00ff */
[----:B------:R1:W5:Y:S01]  /*1b510*/  LDL.LU R200, [R1+0xf8] ;  /* 0x0000f80001c87983 */ /* 0x0003620000300800 */
[----:B------:R-:W-:Y:S02]  /*1b520*/  SHF.R.U32.HI R8, RZ, 0x10, R4 ;  /* 0x00000010ff087819 */ /* 0x000fe40000011604 */
[----:B------:R-:W-:Y:S02]  /*1b530*/  LOP3.LUT R0, R5, UR28, R26, 0x96, !PT ;  /* 0x0000001c05007c12 */ /* 0x000fe4000f8e961a */
[C---:B------:R-:W-:Y:S02]  /*1b540*/  LOP3.LUT R5, R4.reuse, 0xffff, RZ, 0xc0, !PT ;  /* 0x0000ffff04057812 */ /* 0x040fe400078ec0ff */
[----:B------:R-:W-:Y:S02]  /*1b550*/  LOP3.LUT R9, R4, 0xff, RZ, 0xc0, !PT ;  /* 0x000000ff04097812 */ /* 0x000fe400078ec0ff */
[----:B------:R-:W-:Y:S02]  /*1b560*/  SHF.R.U32.HI R7, RZ, 0x18, R4 ;  /* 0x00000018ff077819 */ /* 0x000fe40000011604 */
[----:B------:R-:W-:-:S02]  /*1b570*/  LOP3.LUT R4, R8, 0xff, RZ, 0xc0, !PT ;  /* 0x000000ff08047812 */ /* 0x000fc400078ec0ff */
[----:B------:R-:W-:Y:S02]  /*1b580*/  PRMT R15, R11, 0x5410, R6 ;  /* 0x000054100b0f7816 */ /* 0x000fe40000000006 */
[----:B------:R-:W-:Y:S02]  /*1b590*/  LOP3.LUT R6, R10, 0xff, RZ, 0xc0, !PT ;  /* 0x000000ff0a067812 */ /* 0x000fe400078ec0ff */
[----:B------:R-:W-:Y:S02]  /*1b5a0*/  SHF.R.U32.HI R5, RZ, 0x8, R5 ;  /* 0x00000008ff057819 */ /* 0x000fe40000011605 */
[----:B------:R-:W-:Y:S02]  /*1b5b0*/  PRMT R13, R4, 0x5410, R7 ;  /* 0x00005410040d7816 */ /* 0x000fe40000000007 */
[----:B------:R-:W-:Y:S02]  /*1b5c0*/  LOP3.LUT R4, R2, 0xffff, RZ, 0xc0, !PT ;  /* 0x0000ffff02047812 */ /* 0x000fe400078ec0ff */
[----:B------:R-:W-:-:S02]  /*1b5d0*/  PRMT R14, R6, 0x5410, R12 ;  /* 0x00005410060e7816 */ /* 0x000fc4000000000c */
[----:B------:R-:W-:Y:S02]  /*1b5e0*/  PRMT R12, R9, 0x5410, R5 ;  /* 0x00005410090c7816 */ /* 0x000fe40000000005 */
[----:B------:R-:W-:Y:S02]  /*1b5f0*/  SHF.R.U32.HI R5, RZ, 0x8, R4 ;  /* 0x00000008ff057819 */ /* 0x000fe40000011604 */
[----:B------:R-:W-:Y:S02]  /*1b600*/  LOP3.LUT R4, R2, 0xff, RZ, 0xc0, !PT ;  /* 0x000000ff02047812 */ /* 0x000fe400078ec0ff */
[--C-:B------:R-:W-:Y:S02]  /*1b610*/  SHF.R.U32.HI R8, RZ, 0x18, R2.reuse ;  /* 0x00000018ff087819 */ /* 0x100fe40000011602 */
[----:B------:R-:W-:Y:S02]  /*1b620*/  PRMT R11, R4, 0x5410, R5 ;  /* 0x00005410040b7816 */ /* 0x000fe40000000005 */
[----:B------:R-:W-:-:S02]  /*1b630*/  SHF.R.U32.HI R4, RZ, 0x10, R2 ;  /* 0x00000010ff047819 */ /* 0x000fc40000011602 */
[C---:B------:R-:W-:Y:S02]  /*1b640*/  LOP3.LUT R2, R0.reuse, 0xffff, RZ, 0xc0, !PT ;  /* 0x0000ffff00027812 */ /* 0x040fe400078ec0ff */
[--C-:B------:R-:W-:Y:S02]  /*1b650*/  SHF.R.U32.HI R6, RZ, 0x10, R0.reuse ;  /* 0x00000010ff067819 */ /* 0x100fe40000011600 */
[----:B------:R-:W-:Y:S02]  /*1b660*/  LOP3.LUT R7, R0, 0xff, RZ, 0xc0, !PT ;  /* 0x000000ff00077812 */ /* 0x000fe400078ec0ff */
[----:B------:R-:W-:Y:S02]  /*1b670*/  SHF.R.U32.HI R5, RZ, 0x18, R0 ;  /* 0x00000018ff057819 */ /* 0x000fe40000011600 */
[----:B------:R-:W-:Y:S02]  /*1b680*/  LOP3.LUT R4, R4, 0xff, RZ, 0xc0, !PT ;  /* 0x000000ff04047812 */ /* 0x000fe400078ec0ff */
[----:B------:R-:W-:-:S02]  /*1b690*/  SHF.R.U32.HI R2, RZ, 0x8, R2 ;  /* 0x00000008ff027819 */ /* 0x000fc40000011602 */
[----:B------:R-:W-:Y:S02]  /*1b6a0*/  LOP3.LUT R0, R6, 0xff, RZ, 0xc0, !PT ;  /* 0x000000ff06007812 */ /* 0x000fe400078ec0ff */
[----:B------:R-:W-:Y:S02]  /*1b6b0*/  PRMT R9, R4, 0x5410, R8 ;  /* 0x0000541004097816 */ /* 0x000fe40000000008 */
[----:B------:R-:W-:Y:S02]  /*1b6c0*/  PRMT R10, R7, 0x5410, R2 ;  /* 0x00005410070a7816 */ /* 0x000fe40000000002 */
[----:B------:R-:W-:Y:S02]  /*1b6d0*/  PRMT R7, R0, 0x5410, R5 ;  /* 0x0000541000077816 */ /* 0x000fe40000000005 */
[--C-:B------:R-:W-:Y:S02]  /*1b6e0*/  HSET2.LE.AND R5, R9, R20.reuse, PT ;  /* 0x0000001409057233 */ /* 0x100fe40003803000 */
[----:B------:R-:W-:-:S02]  /*1b6f0*/  HSET2.LE.AND R4, R15, R20, PT ;  /* 0x000000140f047233 */ /* 0x000fc40003803000 */
[--C-:B------:R-:W-:Y:S02]  /*1b700*/  HSET2.LE.AND R6, R11, R20.reuse, PT ;  /* 0x000000140b067233 */ /* 0x100fe40003803000 */
[--C-:B------:R-:W-:Y:S02]  /*1b710*/  HSET2.LE.AND R7, R7, R20.reuse, PT ;  /* 0x0000001407077233 */ /* 0x100fe40003803000 */
[--C-:B------:R-:W-:Y:S02]  /*1b720*/  HSET2.LE.AND R0, R10, R20.reuse, PT ;  /* 0x000000140a007233 */ /* 0x100fe40003803000 */
[--C-:B------:R-:W-:Y:S02]  /*1b730*/  HSET2.LE.AND R2, R14, R20.reuse, PT ;  /* 0x000000140e027233 */ /* 0x100fe40003803000 */
[----:B------:R-:W-:Y:S02]  /*1b740*/  HSET2.LE.AND R8, R12, R20, PT ;  /* 0x000000140c087233 */ /* 0x000fe40003803000 */
[----:B------:R-:W-:-:S02]  /*1b750*/  LOP3.LUT R129, R5, R125, RZ, 0xc0, !PT ;  /* 0x0000007d05817212 */ /* 0x000fc400078ec0ff */
[----:B------:R-:W-:Y:S02]  /*1b760*/  LOP3.LUT R128, R6, R214, RZ, 0xc0, !PT ;  /* 0x000000d606807212 */ /* 0x000fe400078ec0ff */
[----:B------:R-:W-:Y:S02]  /*1b770*/  LOP3.LUT R130, R4, R124, RZ, 0xc0, !PT ;  /* 0x0000007c04827212 */ /* 0x000fe400078ec0ff */
[----:B------:R-:W-:Y:S02]  /*1b780*/  LOP3.LUT R125, R7, R65, RZ, 0xc0, !PT ;  /* 0x00000041077d7212 */ /* 0x000fe400078ec0ff */
[----:B------:R-:W2:Y:S01]  /*1b790*/  LDSM.16.MT88.4 R4, [R205+0xb800] ;  /* 0x00b80000cd04783b */ /* 0x000ea20000004200 */
[----:B------:R-:W-:Y:S01]  /*1b7a0*/  LOP3.LUT R124, R0, R66, RZ, 0xc0, !PT ;  /* 0x00000042007c7212 */ /* 0x000fe200078ec0ff */
[----:B------:R-:W-:Y:S01]  /*1b7b0*/  IMAD.MOV.U32 R10, RZ, RZ, R131 ;  /* 0x000000ffff0a7224 */ /* 0x000fe200078e0083 */
[----:B------:R-:W-:Y:S01]  /*1b7c0*/  LOP3.LUT R131, R2, R67, RZ, 0xc0, !PT ;  /* 0x0000004302837212 */ /* 0x000fe200078ec0ff */
[----:B------:R-:W-:Y:S01]  /*1b7d0*/  IMAD.MOV.U32 R0, RZ, RZ, R126 ;  /* 0x000000ffff007224 */ /* 0x000fe200078e007e */
[----:B------:R-:W-:Y:S01]  /*1b7e0*/  LOP3.LUT R126, R8, R64, RZ, 0xc0, !PT ;  /* 0x00000040087e7212 */ /* 0x000fe200078ec0ff */
[----:B------:R-:W-:Y:S01]  /*1b7f0*/  IMAD.MOV.U32 R11, RZ, RZ, R97 ;  /* 0x000000ffff0b7224 */ /* 0x000fe200078e0061 */
[----:B------:R-:W-:Y:S01]  /*1b800*/  HSET2.LE.AND R9, R13, R20, PT ;  /* 0x000000140d097233 */ /* 0x000fe20003803000 */
[----:B------:R-:W3:Y:S01]  /*1b810*/  LDSM.16.MT88.4 R64, [R205+0xa800] ;  /* 0x00a80000cd40783b */ /* 0x000ee20000004200 */
[----:B------:R-:W-:Y:S01]  /*1b820*/  MOV R13, R96 ;  /* 0x00000060000d7202 */ /* 0x000fe20000000f00 */
        /* <DEDUP_REMOVED lines=8> */
[----:B------:R-:W-:Y:S04]  /*1b8b0*/  LDSM.16.MT88.4 R112, [R206+0xb800] ;  /* 0x00b80000ce70783b */ /* 0x000fe80000004200 */
[----:B------:R-:W1:Y:S01]  /*1b8c0*/  LDSM.16.MT88.4 R80, [R201+0xb800] ;  /* 0x00b80000c950783b */ /* 0x000e620000004200 */
[----:B------:R-:W-:Y:S01]  /*1b8d0*/  IMAD.MOV.U32 R2, RZ, RZ, R127 ;  /* 0x000000ffff027224 */ /* 0x000fe200078e007f */
[----:B------:R-:W-:Y:S01]  /*1b8e0*/  LOP3.LUT R127, R9, R39, RZ, 0xc0, !PT ;  /* 0x00000027097f7212 */ /* 0x000fe200078ec0ff */
[----:B----4-:R-:W-:Y:S01]  /*1b8f0*/  HMMA.16816.F32 R152, R128, R148, R152 ;  /* 0x000000948098723c */ /* 0x010fe20000001898 */
[----:B------:R-:W-:-:S05]  /*1b900*/  MOV R214, R38 ;  /* 0x0000002600d67202 */ /* 0x000fca0000000f00 */
[C---:B------:R-:W-:Y:S06]  /*1b910*/  HMMA.16816.F32 R168, R124.reuse, R148, R168 ;  /* 0x000000947ca8723c */ /* 0x040fec00000018a8 */
[----:B------:R-:W-:Y:S06]  /*1b920*/  HMMA.16816.F32 R164, R124, R150, R164 ;  /* 0x000000967ca4723c */ /* 0x000fec00000018a4 */
[-C--:B------:R-:W-:Y:S06]  /*1b930*/  HMMA.16816.F32 R144, R128, R140.reuse, R144 ;  /* 0x0000008c8090723c */ /* 0x080fec0000001890 */
[C---:B------:R-:W-:Y:S06]  /*1b940*/  HMMA.16816.F32 R160, R124.reuse, R140, R160 ;  /* 0x0000008c7ca0723c */ /* 0x040fec00000018a0 */
[----:B------:R-:W-:Y:S06]  /*1b950*/  HMMA.16816.F32 R156, R124, R142, R156 ;  /* 0x0000008e7c9c723c */ /* 0x000fec000000189c */
[C---:B------:R-:W-:Y:S06]  /*1b960*/  HMMA.16816.F32 R148, R128.reuse, R150, R40 ;  /* 0x000000968094723c */ /* 0x040fec0000001828 */
[C---:B------:R-:W-:Y:S06]  /*1b970*/  HMMA.16816.F32 R140, R128.reuse, R142, R44 ;  /* 0x0000008e808c723c */ /* 0x040fec000000182c */
[-C--:B------:R-:W-:Y:S06]  /*1b980*/  HMMA.16816.F32 R36, R128, R48.reuse, R52 ;  /* 0x000000308024723c */ /* 0x080fec0000001834 */
[C---:B------:R-:W-:Y:S06]  /*1b990*/  HMMA.16816.F32 R40, R124.reuse, R48, R56 ;  /* 0x000000307c28723c */ /* 0x040fec0000001838 */
[-C--:B------:R-:W-:Y:S06]  /*1b9a0*/  HMMA.16816.F32 R44, R124, R50.reuse, R68 ;  /* 0x000000327c2c723c */ /* 0x080fec0000001844 */
[----:B------:R-:W-:Y:S06]  /*1b9b0*/  HMMA.16816.F32 R48, R128, R50, R116 ;  /* 0x000000328030723c */ /* 0x000fec0000001874 */
[-C--:B--2---:R-:W-:Y:S06]  /*1b9c0*/  HMMA.16816.F32 R120, R124, R4.reuse, R120 ;  /* 0x000000047c78723c */ /* 0x084fec0000001878 */
[----:B------:R-:W-:Y:S07]  /*1b9d0*/  HMMA.16816.F32 R116, R128, R4, R248 ;  /* 0x000000048074723c */ /* 0x000fee00000018f8 */
[----:B------:R-:W-:Y:S01]  /*1b9e0*/  FADD.FTZ R5, R2, R0 ;  /* 0x0000000002057221 */ /* 0x000fe20000010000 */
[----:B------:R-:W-:Y:S01]  /*1b9f0*/  FADD.FTZ R0, R10, R199 ;  /* 0x000000c70a007221 */ /* 0x000fe20000010000 */
[----:B---3--:R-:W-:Y:S03]  /*1ba00*/  HMMA.16816.F32 R56, R124, R64, R60 ;  /* 0x000000407c38723c */ /* 0x008fe6000000183c */
[----:B------:R-:W-:-:S03]  /*1ba10*/  FADD.FTZ R0, R14, R0 ;  /* 0x000000000e007221 */ /* 0x000fc60000010000 */
[----:B------:R-:W-:Y:S01]  /*1ba20*/  HMMA.16816.F32 R60, R124, R66, R76 ;  /* 0x000000427c3c723c */ /* 0x000fe2000000184c */
[----:B------:R-:W-:-:S05]  /*1ba30*/  FADD.FTZ R0, R28, R0 ;  /* 0x000000001c007221 */ /* 0x000fca0000010000 */
[C---:B-1----:R-:W-:Y:S06]  /*1ba40*/  HMMA.16816.F32 R72, R124.reuse, R80, R72 ;  /* 0x000000507c48723c */ /* 0x042fec0000001848 */
        /* <DEDUP_REMOVED lines=9> */
[C---:B------:R-:W-:Y:S01]  /*1bae0*/  HMMA.16816.F32 R100, R128.reuse, R112, R232 ;  /* 0x000000708064723c */ /* 0x040fe200000018e8 */
[----:B------:R1:W-:Y:S05]  /*1baf0*/  STG.E.U16 desc[UR26][R34.64+-0xe0], R187 ;  /* 0xffff20bb22007986 */ /* 0x0003ea000c10151a */
[C---:B------:R-:W-:Y:S01]  /*1bb00*/  HMMA.16816.F32 R64, R128.reuse, R66, R216 ;  /* 0x000000428040723c */ /* 0x040fe200000018d8 */
[----:B------:R1:W-:Y:S05]  /*1bb10*/  STG.E.U16 desc[UR26][R34.64+-0xde], R186 ;  /* 0xffff22ba22007986 */ /* 0x0003ea000c10151a */
[C---:B------:R-:W-:Y:S06]  /*1bb20*/  HMMA.16816.F32 R80, R128.reuse, R82, R224 ;  /* 0x000000528050723c */ /* 0x040fec00000018e0 */
[C---:B------:R-:W-:Y:S06]  /*1bb30*/  HMMA.16816.F32 R96, R128.reuse, R98, R236 ;  /* 0x000000628060723c */ /* 0x040fec00000018ec */
[C---:B------:R-:W-:Y:S01]  /*1bb40*/  HMMA.16816.F32 R112, R128.reuse, R114, R16 ;  /* 0x000000728070723c */ /* 0x040fe20000001810 */
[----:B------:R1:W-:Y:S05]  /*1bb50*/  STG.E.U16 desc[UR26][R32.64+-0xe0], R173 ;  /* 0xffff20ad20007986 */ /* 0x0003ea000c10151a */
[----:B------:R-:W-:Y:S01]  /*1bb60*/  HMMA.16816.F32 R128, R128, R6, R244 ;  /* 0x000000068080723c */ /* 0x000fe200000018f4 */
[----:B------:R1:W-:Y:S06]  /*1bb70*/  STG.E.U16 desc[UR26][R32.64+-0xde], R172 ;  /* 0xffff22ac20007986 */ /* 0x0003ec000c10151a */
[----:B------:R-:W-:Y:S01]  /*1bb80*/  IADD3 R6, P1, R22, -0x140, RZ ;  /* 0xfffffec016067810 */ /* 0x000fe20007f3e0ff */
[----:B------:R-:W-:Y:S01]  /*1bb90*/  FADD.FTZ R247, R196, R0 ;  /* 0x00000000c4f77221 */ /* 0x000fe20000010000 */
[----:B------:R1:W-:Y:S02]  /*1bba0*/  STG.E.U16 desc[UR26][R30.64+-0xe0], R139 ;  /* 0xffff208b1e007986 */ /* 0x0003e4000c10151a */
[----:B------:R-:W-:-:S02]  /*1bbb0*/  IADD3.X R0, R23, -0x1, RZ, P1, !PT ;  /* 0xffffffff17007810 */ /* 0x000fc40000ffe4ff */
[----:B------:R1:W-:Y:S04]  /*1bbc0*/  STG.E.U16 desc[UR26][R30.64+-0xde], R138 ;  /* 0xffff228a1e007986 */ /* 0x0003e8000c10151a */
[----:B------:R1:W-:Y:S04]  /*1bbd0*/  STG.E.U16 desc[UR26][R22.64+-0xd0], R185 ;  /* 0xffff30b916007986 */ /* 0x0003e8000c10151a */
[----:B------:R1:W-:Y:S04]  /*1bbe0*/  STG.E.U16 desc[UR26][R22.64+-0xce], R184 ;  /* 0xffff32b816007986 */ /* 0x0003e8000c10151a */
        /* <DEDUP_REMOVED lines=12> */
[----:B------:R-:W-:Y:S01]  /*1bcb0*/  FADD.FTZ R2, R12, R2 ;  /* 0x000000020c027221 */ /* 0x000fe20000010000 */
[----:B------:R-:W-:Y:S01]  /*1bcc0*/  FADD.FTZ R5, R15, R5 ;  /* 0x000000050f057221 */ /* 0x000fe20000010000 */
[----:B------:R-:W-:Y:S01]  /*1bcd0*/  @UP0 UIADD3 UR19, UR19, -0x6, URZ ;  /* 0xfffffffa13130890 */ /* 0x000fe2000fffe03f */
[----:B------:R-:W-:Y:S01]  /*1bce0*/  FADD.FTZ R4, R26, R4 ;  /* 0x000000041a047221 */ /* 0x000fe20000010000 */
[----:B------:R-:W-:Y:S01]  /*1bcf0*/  FADD.FTZ R2, R27, R2 ;  /* 0x000000021b027221 */ /* 0x000fe20000010000 */
[----:B------:R-:W-:Y:S02]  /*1bd00*/  FADD.FTZ R5, R29, R5 ;  /* 0x000000051d057221 */ /* 0x000fe40000010000 */
[----:B------:R-:W-:Y:S01]  /*1bd10*/  FADD.FTZ R235, R24, R4 ;  /* 0x0000000418eb7221 */ /* 0x000fe20000010000 */
[----:B------:R-:W-:Y:S01]  /*1bd20*/  FADD.FTZ R239, R25, R2 ;  /* 0x0000000219ef7221 */ /* 0x000fe20000010000 */
[----:B------:R-:W-:Y:S01]  /*1bd30*/  FADD.FTZ R227, R212, R5 ;  /* 0x00000005d4e37221 */ /* 0x000fe20000010000 */
[----:B------:R-:W-:Y:S06]  /*1bd40*/  @P0 BRA `(.L_x_1583) ;  /* 0x0000000000040947 */ /* 0x000fec0003800000 */
.L_x_1570:
[----:B------:R-:W-:-:S12]  /*1bd50*/  UIADD3 UR19, UR44, -0x1, URZ ;  /* 0xffffffff2c137890 */ /* 0x000fd8000fffe03f */
.L_x_1583:
[----:B------:R-:W-:-:S13]  /*1bd60*/  ISETP.LE.AND P0, PT, RZ, UR19, PT ;  /* 0x00000013ff007c0c */ /* 0x000fda000bf03270 */
[----:B------:R-:W-:Y:S05]  /*1bd70*/  @!P0 BRA `(.L_x_1584) ;  /* 0x0000004c00288947 */ /* 0x000fea0003800000 */
[----:B-1----:R-:W3:Y:S01]  /*1bd80*/  LDL.LU R6, [R1+0xc8] ;  /* 0x0000c80001067983 */ /* 0x002ee20000300800 */
[----:B------:R-:W-:Y:S01]  /*1bd90*/  ULDC UR5, c[0x0][0x2d0] ;  /* 0x0000b40000057ab9 */ /* 0x000fe20000000800 */
[----:B------:R-:W2:Y:S01]  /*1bda0*/  S2R R2, SR_TID.X ;  /* 0x0000000000027919 */ /* 0x000ea20000002100 */
[----:B------:R-:W-:Y:S01]  /*1bdb0*/  MOV R137, R3 ;  /* 0x0000000300897202 */ /* 0x000fe20000000f00 */
[----:B------:R-:W-:Y:S01]  /*1bdc0*/  ULDC UR4, c[0x0][0x2d8] ;  /* 0x0000b60000047ab9 */ /* 0x000fe20000000800 */
[----:B------:R-:W-:Y:S01]  /*1bdd0*/  IMAD.U32 R214, RZ, RZ, UR15 ;  /* 0x0000000fffd67e24 */ /* 0x000fe2000f8e00ff */
[----:B------:R-:W4:Y:S01]  /*1bde0*/  LDL.LU R4, [R1+0xd8] ;  /* 0x0000d80001047983 */ /* 0x000f220000300800 */
[----:B-----5:R-:W-:Y:S01]  /*1bdf0*/  IMAD.MOV.U32 R135, RZ, RZ, R133 ;  /* 0x000000ffff877224 */ /* 0x020fe200078e0085 */
[----:B------:R-:W-:Y:S02]  /*1be00*/  ULDC UR8, c[0x0][0x2d0] ;  /* 0x0000b40000087ab9 */ /* 0x000fe40000000800 */
[----:B------:R-:W4:Y:S01]  /*1be10*/  LDL.LU R5, [R1+0xd4] ;  /* 0x0000d40001057983 */ /* 0x000f220000300800 */
[----:B------:R-:W-:Y:S01]  /*1be20*/  USHF.L.U32 UR20, UR4, 0x3, URZ ;  /* 0x0000000304147899 */ /* 0x000fe2000800063f */
[----:B------:R-:W-:Y:S01]  /*1be30*/  IMAD.MOV.U32 R136, RZ, RZ, R132 ;  /* 0x000000ffff887224 */ /* 0x000fe200078e0084 */
[----:B------:R-:W-:-:S02]  /*1be40*/  UIMAD UR43, UR4, 0x48, URZ ;  /* 0x00000048042b78a4 */ /* 0x000fc4000f8e023f */
[----:B------:R-:W-:Y:S02]  /*1be50*/  USHF.R.S32.HI UR34, URZ, 0x1f, UR4 ;  /* 0x0000001f3f227899 */ /* 0x000fe40008011404 */
[----:B------:R-:W-:Y:S02]  /*1be60*/  UIMAD.WIDE.U32 UR46, UR4, 0x70, URZ ;  /* 0x00000070042e78a5 */ /* 0x000fe4000f8e003f */
[----:B------:R-:W-:Y:S02]  /*1be70*/  UIMAD UR4, UR4, 0x38, UR20 ;  /* 0x00000038040478a4 */ /* 0x000fe4000f8e0214 */
[----:B------:R-:W-:Y:S02]  /*1be80*/  USHF.R.S32.HI UR6, URZ, 0x1f, UR20 ;  /* 0x0000001f3f067899 */ /* 0x000fe40008011414 */
[----:B------:R-:W-:Y:S02]  /*1be90*/  UIADD3 UR4, UR4, 0x1, URZ ;  /* 0x0000000104047890 */ /* 0x000fe4000fffe03f */
[----:B------:R-:W-:-:S02]  /*1bea0*/  UIMAD UR34, UR34, 0x70, URZ ;  /* 0x00000070222278a4 */ /* 0x000fc4000f8e023f */
[----:B------:R-:W-:Y:S02]  /*1beb0*/  USHF.R.S32.HI UR35, URZ, 0x1f, UR4 ;  /* 0x0000001f3f237899 */ /* 0x000fe40008011404 */
[----:B------:R-:W-:Y:S02]  /*1bec0*/  USHF.L.U32 UR25, UR20, 0x1, URZ ;  /* 0x0000000114197899 */ /* 0x000fe4000800063f */
[----:B------:R-:W-:Y:S02]  /*1bed0*/  USHF.L.U32 UR44, UR43, 0x1, URZ ;  /* 0x000000012b2c7899 */ /* 0x000fe4000800063f */
[----:B------:R-:W-:Y:S01]  /*1bee0*/  USHF.L.U64.HI UR20, UR20, 0x1, UR6 ;  /* 0x0000000114147899 */ /* 0x000fe20008010206 */
[----:B--2---:R-:W-:Y:S01]  /*1bef0*/  SHF.R.S32.HI R0, RZ, 0x1f, R2 ;  /* 0x0000001fff007819 */ /* 0x004fe20000011402 */
[----:B------:R-:W-:Y:S02]  /*1bf00*/  USHF.L.U32 UR42, UR4, 0x1, URZ ;  /* 0x00000001042a7899 */ /* 0x000fe4000800063f */
[----:B------:R-:W-:Y:S01]  /*1bf10*/  USHF.L.U64.HI UR35, UR4, 0x1, UR35 ;  /* 0x0000000104237899 */ /* 0x000fe20008010223 */
[----:B------:R-:W-:Y:S01]  /*1bf20*/  LEA.HI R0, R0, R2, RZ, 0x3 ;  /* 0x0000000200007211 */ /* 0x000fe200078f18ff */
[----:B------:R-:W-:Y:S01]  /*1bf30*/  UIADD3 UR34, UR47, UR34, URZ ;  /* 0x000000222f227290 */ /* 0x000fe2000fffe03f */
[----:B------:R-:W-:-:S02]  /*1bf40*/  ULDC UR4, c[0x0][0x2ec] ;  /* 0x0000bb0000047ab9 */ /* 0x000fc40000000800 */
[----:B------:R-:W-:Y:S01]  /*1bf50*/  LOP3.LUT R0, R0, 0xfffffff8, RZ, 0xc0, !PT ;  /* 0xfffffff800007812 */ /* 0x000fe200078ec0ff */
[----:B------:R-:W-:-:S04]  /*1bf60*/  ULDC.64 UR6, c[0x0][0x248] ;  /* 0x0000920000067ab9 */ /* 0x000fc80000000a00 */
[----:B------:R-:W-:-:S05]  /*1bf70*/  IMAD.IADD R0, R2, 0x1, -R0 ;  /* 0x0000000102007824 */ /* 0x000fca00078e0a00 */
[----:B------:R-:W-:-:S04]  /*1bf80*/  SHF.L.U32 R0, R0, 0x3, RZ ;  /* 0x0000000300007819 */ /* 0x000fc800000006ff */
[----:B------:R-:W-:Y:S01]  /*1bf90*/  ISETP.GE.AND P0, PT, R0, UR5, PT ;  /* 0x0000000500007c0c */ /* 0x000fe2000bf06270 */
[----:B------:R-:W-:Y:S01]  /*1bfa0*/  USHF.R.S32.HI UR5, URZ, 0x1f, UR43 ;  /* 0x0000001f3f057899 */ /* 0x000fe2000801142b */
[----:B------:R-:W-:-:S03]  /*1bfb0*/  MOV R0, 0x7054 ;  /* 0x0000705400007802 */ /* 0x000fc60000000f00 */
[----:B------:R-:W-:Y:S01]  /*1bfc0*/  USHF.L.U64.HI UR43, UR43, 0x1, UR5 ;  /* 0x000000012b2b7899 */ /* 0x000fe20008010205 */
[----:B------:R-:W-:Y:S02]  /*1bfd0*/  PRMT R214, R214, R0, UR15 ;  /* 0x0000000fd6d67e16 */ /* 0x000fe40008000000 */
[----:B------:R-:W-:-:S05]  /*1bfe0*/  MOV R0, R134 ;  /* 0x0000008600007202 */ /* 0x000fca0000000f00 */
[----:B------:R-:W1:Y:S08]  /*1bff0*/  @!P0 LDC.64 R10, c[0x0][0x220] ;  /* 0x00008800ff0a8b82 */ /* 0x000e700000000a00 */
[----:B------:R-:W2:Y:S01]  /*1c000*/  @!P0 LDC.64 R8, c[0x0][0x220] ;  /* 0x00008800ff088b82 */ /* 0x000ea20000000a00 */
[----:B-1----:R-:W-:Y:S04]  /*1c010*/  @!P0 STL.64 [R1+0xb0], R10 ;  /* 0x0000b00a01008387 */ /* 0x002fe80000100a00 */
[----:B--2---:R1:W-:Y:S01]  /*1c020*/  @!P0 STL.64 [R1+0xa8], R8 ;  /* 0x0000a80801008387 */ /* 0x0043e20000100a00 */
[----:B---3--:R-:W-:-:S02]  /*1c030*/  VIADD R2, R6, 0x4 ;  /* 0x0000000406027836 */ /* 0x008fc40000000000 */
[----:B-1----:R-:W-:-:S04]  /*1c040*/  IMAD.WIDE.U32 R8, R6, -0x326172a9, RZ ;  /* 0xcd9e8d5706087825 */ /* 0x002fc800078e00ff */
[----:B------:R-:W-:Y:S01]  /*1c050*/  IMAD.WIDE.U32 R6, R2, -0x326172a9, RZ ;  /* 0xcd9e8d5702067825 */ /* 0x000fe200078e00ff */
[----:B------:R-:W-:Y:S03]  /*1c060*/  STL.64 [R1+0x98], R8 ;  /* 0x0000980801007387 */ /* 0x000fe60000100a00 */
[----:B----4-:R-:W-:Y:S01]  /*1c070*/  IMAD.WIDE.U32 R248, R4, -0x2daee0ad, RZ ;  /* 0xd2511f5304f87825 */ /* 0x010fe200078e00ff */
[----:B------:R1:W-:Y:S01]  /*1c080*/  STL.64 [R1+0x90], R6 ;  /* 0x0000900601007387 */ /* 0x0003e20000100a00 */
[-C--:B------:R-:W-:Y:S02]  /*1c090*/  LOP3.LUT R3, R7, R5.reuse, RZ, 0x3c, !PT ;  /* 0x0000000507037212 */ /* 0x080fe400078e3cff */
[----:B------:R-:W-:Y:S01]  /*1c0a0*/  LOP3.LUT R2, R9, R5, RZ, 0x3c, !PT ;  /* 0x0000000509027212 */ /* 0x000fe200078e3cff */
        /* <DEDUP_REMOVED lines=10> */
.L_x_1587:
        /* <DEDUP_REMOVED lines=49> */
.L_x_1585:
[----:B-1----:R-:W2:Y:S01]  /*1c460*/  LDL R2, [R1+0x7c] ;  /* 0x00007c0001027983 */ /* 0x002ea20000100800 */
[----:B------:R-:W-:Y:S04]  /*1c470*/  DEPBAR.LE SB0, 0x0 ;  /* 0x000080000000791a */ /* 0x000fe80000000000 */
[----:B------:R-:W3:Y:S01]  /*1c480*/  LDL.64 R12, [R1+0xa0] ;  /* 0x0000a000010c7983 */ /* 0x000ee20000100a00 */
[----:B------:R-:W-:Y:S02]  /*1c490*/  USHF.R.S32.HI UR9, URZ, 0x1f, UR19 ;  /* 0x0000001f3f097899 */ /* 0x000fe40008011413 */
[----:B------:R-:W-:Y:S02]  /*1c4a0*/  UIMAD UR5, UR12, UR19, URZ ;  /* 0x000000130c0572a4 */ /* 0x000fe4000f8e023f */
[----:B----4-:R-:W4:Y:S01]  /*1c4b0*/  LDL R5, [R1+0xb0] ;  /* 0x0000b00001057983 */ /* 0x010f220000100800 */
[----:B------:R-:W-:Y:S02]  /*1c4c0*/  UISETP.GE.AND UP0, UPT, UR19, 0x1, UPT ;  /* 0x000000011300788c */ /* 0x000fe4000bf06270 */
[----:B------:R-:W-:Y:S02]  /*1c4d0*/  UIMAD UR5, UR9, UR13, UR5 ;  /* 0x0000000d090572a4 */ /* 0x000fe4000f8e0205 */
[----:B-----5:R-:W5:Y:S01]  /*1c4e0*/  LDL R15, [R1+0xb4] ;  /* 0x0000b400010f7983 */ /* 0x020f620000100800 */
[----:B------:R-:W-:Y:S04]  /*1c4f0*/  ULOP3.LUT UR9, UR19, UR31, URZ, 0x3c, !UPT ;  /* 0x0000001f13097292 */ /* 0x000fe8000f8e3c3f */
[----:B------:R-:W5:Y:S02]  /*1c500*/  LDL R10, [R1+0xa8] ;  /* 0x0000a800010a7983 */ /* 0x000f640000100800 */
[----:B------:R-:W-:Y:S03]  /*1c510*/  LOP3.LUT R132, R249, UR9, RZ, 0x3c, !PT ;  /* 0x00000009f9847c12 */ /* 0x000fe6000f8e3cff */
[----:B------:R-:W5:Y:S01]  /*1c520*/  LDL R14, [R1+0xac] ;  /* 0x0000ac00010e7983 */ /* 0x000f620000100800 */
[----:B------:R-:W-:Y:S06]  /*1c530*/  BAR.SYNC.DEFER_BLOCKING 0x0 ;  /* 0x0000000000007b1d */ /* 0x000fec0000010000 */
[----:B------:R-:W-:Y:S05]  /*1c540*/  @P0 STS.128 [R213+0xa000], RZ ;  /* 0x00a000ffd5000388 */ /* 0x000fea0000000c00 */
[----:B------:R-:W5:Y:S05]  /*1c550*/  LDL.64 R218, [R1+0x88] ;  /* 0x0000880001da7983 */ /* 0x000f6a0000100a00 */
[----:B------:R-:W5:Y:S05]  /*1c560*/  LDL.64 R216, [R1+0x80] ;  /* 0x0000800001d87983 */ /* 0x000f6a0000100a00 */
[----:B------:R-:W5:Y:S05]  /*1c570*/  LDL.64 R138, [R1+0x98] ;  /* 0x00009800018a7983 */ /* 0x000f6a0000100a00 */
[----:B------:R-:W5:Y:S01]  /*1c580*/  LDL.64 R220, [R1+0x90] ;  /* 0x0000900001dc7983 */ /* 0x000f620000100a00 */
[----:B------:R-:W1:Y:S02]  /*1c590*/  S2R R133, SR_TID.X ;  /* 0x0000000000857919 */ /* 0x000e640000002100 */
[----:B-1----:R-:W-:Y:S05]  /*1c5a0*/  IMAD.SHL.U32 R133, R133, 0x2, RZ ;  /* 0x0000000285857824 */ /* 0x002fea00078e00ff */
[----:B------:R-:W-:Y:S02]  /*1c5b0*/  LOP3.LUT R133, R133, 0x6, RZ, 0xc0, !PT ;  /* 0x0000000685857812 */ /* 0x000fe400078ec0ff */
        /* <DEDUP_REMOVED lines=16> */
[C---:B------:R-:W-:Y:S02]  /*1c6c0*/  @!P0 LEA.HI.X R11, R3.reuse, R14, R5, 0x1, P4 ;  /* 0x0000000e030b8211 */ /* 0x040fe400020f0c05 */
[----:B------:R-:W-:Y:S01]  /*1c6d0*/  @P3 STS.128 [R213+0xb000], RZ ;  /* 0x00b000ffd5003388 */ /* 0x000fe20000000c00 */
[C---:B-1----:R-:W-:Y:S04]  /*1c6e0*/  @!P3 LEA R8, P2, R2.reuse, R8, 0x1 ;  /* 0x000000080208b211 */ /* 0x042fe800078408ff */
[----:B------:R-:W-:Y:S01]  /*1c6f0*/  @!P3 LEA.HI.X R9, R2, R9, R4, 0x1, P2 ;  /* 0x000000090209b211 */ /* 0x000fe200010f0c04 */
[----:B------:R-:W-:Y:S01]  /*1c700*/  IMAD.U32 R2, RZ, RZ, UR19 ;  /* 0x00000013ff027e24 */ /* 0x000fe2000f8e00ff */
[C---:B--2---:R-:W-:Y:S03]  /*1c710*/  @!P3 LEA R6, P1, R3.reuse, R6, 0x1 ;  /* 0x000000060306b211 */ /* 0x044fe600078208ff */
[----:B------:R-:W-:Y:S01]  /*1c720*/  @!PT LDS RZ, [RZ] ;  /* 0x00000000fffff984 */ /* 0x000fe20000000800 */
[----:B------:R-:W-:Y:S01]  /*1c730*/  @!PT LDS RZ, [RZ] ;  /* 0x00000000fffff984 */ /* 0x000fe20000000800 */
[----:B------:R-:W-:Y:S01]  /*1c740*/  @!PT LDS RZ, [RZ] ;  /* 0x00000000fffff984 */ /* 0x000fe20000000800 */
[----:B------:R-:W-:Y:S01]  /*1c750*/  @!P3 LDGSTS.E.BYPASS.LTC128B.128 [R213+0xb000], desc[UR26][R8.64+0x80] ;  /* 0x0b00008008d5bfae */ /* 0x000fe2000b901d5a */
[----:B------:R-:W-:Y:S01]  /*1c760*/  IMAD R2, R2, 0x20, R133 ;  /* 0x0000002002027824 */ /* 0x000fe200078e0285 */
[----:B------:R-:W-:Y:S03]  /*1c770*/  @!P3 LEA.HI.X R7, R3, R7, R5, 0x1, P1 ;  /* 0x000000070307b211 */ /* 0x000fe600008f0c05 */
[----:B------:R-:W-:Y:S01]  /*1c780*/  @P0 STS.128 [R213+0xa800], RZ ;  /* 0x00a800ffd5000388 */ /* 0x000fe20000000c00 */
[C---:B------:R-:W-:Y:S01]  /*1c790*/  VIADD R133, R2.reuse, 0x1 ;  /* 0x0000000102857836 */ /* 0x040fe20000000000 */
[----:B------:R-:W-:Y:S01]  /*1c7a0*/  PLOP3.LUT P1, PT, PT, PT, UP0, 0x80, 0x0 ;  /* 0x000000000000781c */ /* 0x000fe20003f2f008 */
[----:B------:R-:W-:Y:S02]  /*1c7b0*/  VIADD R134, R2, 0x9 ;  /* 0x0000000902867836 */ /* 0x000fe40000000000 */
[----:B------:R-:W-:Y:S01]  /*1c7c0*/  @!PT LDS RZ, [RZ] ;  /* 0x00000000fffff984 */ /* 0x000fe20000000800 */
[----:B------:R-:W-:Y:S01]  /*1c7d0*/  @!PT LDS RZ, [RZ] ;  /* 0x00000000fffff984 */ /* 0x000fe20000000800 */
[----:B------:R-:W-:Y:S01]  /*1c7e0*/  @!PT LDS RZ, [RZ] ;  /* 0x00000000fffff984 */ /* 0x000fe20000000800 */
[----:B------:R-:W-:Y:S01]  /*1c7f0*/  @!P0 LDGSTS.E.BYPASS.LTC128B.128 [R213+0xa800], desc[UR26][R10.64] ;  /* 0x0a8000000ad58fae */ /* 0x000fe2000b901d5a */
[--C-:B------:R-:W-:Y:S02]  /*1c800*/  LOP3.LUT R3, R219, UR5, R248.reuse, 0x96, !PT ;  /* 0x00000005db037c12 */ /* 0x100fe4000f8e96f8 */
[----:B------:R-:W-:Y:S02]  /*1c810*/  I2FP.F32.S32 R133, R133 ;  /* 0x0000008500857245 */ /* 0x000fe40000201400 */
[----:B------:R-:W-:Y:S05]  /*1c820*/  @P3 STS.128 [R213+0xb800], RZ ;  /* 0x00b800ffd5003388 */ /* 0x000fea0000000c00 */
[----:B------:R-:W-:Y:S01]  /*1c830*/  @!PT LDS RZ, [RZ] ;  /* 0x00000000fffff984 */ /* 0x000fe20000000800 */
[----:B------:R-:W-:Y:S01]  /*1c840*/  @!PT LDS RZ, [RZ] ;  /* 0x00000000fffff984 */ /* 0x000fe20000000800 */
[----:B------:R-:W-:Y:S01]  /*1c850*/  @!PT LDS RZ, [RZ] ;  /* 0x00000000fffff984 */ /* 0x000fe20000000800 */
[----:B------:R1:W-:Y:S05]  /*1c860*/  @!P3 LDGSTS.E.BYPASS.LTC128B.128 [R213+0xb800], desc[UR26][R6.64+0x80] ;  /* 0x0b80008006d5bfae */ /* 0x0003ea000b901d5a */
[----:B------:R-:W-:Y:S05]  /*1c870*/  LDSM.16.M88.4 R32, [R202] ;  /* 0x00000000ca20783b */ /* 0x000fea0000000200 */
[----:B------:R-:W1:Y:S05]  /*1c880*/  LDSM.16.M88.4 R16, [R200+0x8000] ;  /* 0x00800000c810783b */ /* 0x000e6a0000000200 */
[----:B------:R-:W2:Y:S05]  /*1c890*/  LDSM.16.M88.4 R28, [R202+0x2000] ;  /* 0x00200000ca1c783b */ /* 0x000eaa0000000200 */
[----:B------:R-:W3:Y:S05]  /*1c8a0*/  LDSM.16.M88.4 R172, [R200+0x8800] ;  /* 0x00880000c8ac783b */ /* 0x000eea0000000200 */
[----:B------:R-:W0:Y:S05]  /*1c8b0*/  LDGDEPBAR ;  /* 0x00000000000079af */ /* 0x000e2a0000000000 */
[----:B------:R-:W-:Y:S05]  /*1c8c0*/  LDSM.16.M88.4 R176, [R204] ;  /* 0x00000000ccb0783b */ /* 0x000fea0000000200 */
[----:B------:R-:W4:Y:S05]  /*1c8d0*/  LDSM.16.M88.4 R180, [R211] ;  /* 0x00000000d3b4783b */ /* 0x000f2a0000000200 */
[----:B------:R-:W5:Y:S05]  /*1c8e0*/  LDSM.16.M88.4 R184, [R204+0x2000] ;  /* 0x00200000ccb8783b */ /* 0x000f6a0000000200 */
[----:B------:R-:W5:Y:S05]  /*1c8f0*/  LDSM.16.M88.4 R188, [R211+0x800] ;  /* 0x00080000d3bc783b */ /* 0x000f6a0000000200 */
[----:B------:R-:W-:Y:S01]  /*1c900*/  LDSM.16.M88.4 R192, [R209+0x8000] ;  /* 0x00800000d1c0783b */ /* 0x000fe20000000200 */
[-C--:B-1----:R-:W-:Y:S04]  /*1c910*/  HMMA.16816.F32 R4, R32, R16.reuse, RZ ;  /* 0x000000102004723c */ /* 0x082fe800000018ff */
[----:B------:R-:W-:Y:S02]  /*1c920*/  LDSM.16.M88.4 R196, [R210+0x2000] ;  /* 0x00200000d2c4783b */ /* 0x000fe40000000200 */
[C---:B--2---:R-:W-:Y:S06]  /*1c930*/  HMMA.16816.F32 R8, R28.reuse, R16, RZ ;  /* 0x000000101c08723c */ /* 0x044fec00000018ff */
[-C--:B------:R-:W-:Y:S06]  /*1c940*/  HMMA.16816.F32 R12, R28, R18.reuse, RZ ;  /* 0x000000121c0c723c */ /* 0x080fec00000018ff */
[C---:B------:R-:W-:Y:S06]  /*1c950*/  HMMA.16816.F32 R16, R32.reuse, R18, RZ ;  /* 0x000000122010723c */ /* 0x040fec00000018ff */
[-C--:B---3--:R-:W-:Y:S06]  /*1c960*/  HMMA.16816.F32 R20, R32, R172.reuse, RZ ;  /* 0x000000ac2014723c */ /* 0x088fec00000018ff */
[C---:B------:R-:W-:Y:S06]  /*1c970*/  HMMA.16816.F32 R24, R28.reuse, R172, RZ ;  /* 0x000000ac1c18723c */ /* 0x040fec00000018ff */
[-C--:B------:R-:W-:Y:S06]  /*1c980*/  HMMA.16816.F32 R28, R28, R174.reuse, RZ ;  /* 0x000000ae1c1c723c */ /* 0x080fec00000018ff */
[----:B------:R-:W-:Y:S01]  /*1c990*/  HMMA.16816.F32 R32, R32, R174, RZ ;  /* 0x000000ae2020723c */ /* 0x000fe200000018ff */
[----:B------:R-:W1:Y:S05]  /*1c9a0*/  LDSM.16.M88.4 R172, [R210] ;  /* 0x00000000d2ac783b */ /* 0x000e6a0000000200 */
[-C--:B----4-:R-:W-:Y:S06]  /*1c9b0*/  HMMA.16816.F32 R4, R176, R180.reuse, R4 ;  /* 0x000000b4b004723c */ /* 0x090fec0000001804 */
[C---:B-----5:R-:W-:Y:S06]  /*1c9c0*/  HMMA.16816.F32 R8, R184.reuse, R180, R8 ;  /* 0x000000b4b808723c */ /* 0x060fec0000001808 */
[-C--:B------:R-:W-:Y:S06]  /*1c9d0*/  HMMA.16816.F32 R12, R184, R182.reuse, R12 ;  /* 0x000000b6b80c723c */ /* 0x080fec000000180c */
[C---:B------:R-:W-:Y:S01]  /*1c9e0*/  HMMA.16816.F32 R16, R176.reuse, R182, R16 ;  /* 0x000000b6b010723c */ /* 0x040fe20000001810 */
[----:B------:R-:W2:Y:S05]  /*1c9f0*/  LDSM.16.M88.4 R180, [R209+0x8800] ;  /* 0x00880000d1b4783b */ /* 0x000eaa0000000200 */
[-C--:B------:R-:W-:Y:S06]  /*1ca00*/  HMMA.16816.F32 R20, R176, R188.reuse, R20 ;  /* 0x000000bcb014723c */ /* 0x080fec0000001814 */
[C---:B------:R-:W-:Y:S06]  /*1ca10*/  HMMA.16816.F32 R24, R184.reuse, R188, R24 ;  /* 0x000000bcb818723c */ /* 0x040fec0000001818 */
[-C--:B------:R-:W-:Y:S01]  /*1ca20*/  HMMA.16816.F32 R28, R184, R190.reuse, R28 ;  /* 0x000000beb81c723c */ /* 0x080fe2000000181c */
[----:B------:R-:W-:Y:S05]  /*1ca30*/  LDSM.16.M88.4 R184, [R207] ;  /* 0x00000000cfb8783b */ /* 0x000fea0000000200 */
[----:B------:R-:W-:Y:S01]  /*1ca40*/  HMMA.16816.F32 R32, R176, R190, R32 ;  /* 0x000000beb020723c */ /* 0x000fe20000001820 */
[----:B------:R-:W3:Y:S05]  /*1ca50*/  LDSM.16.M88.4 R176, [R208] ;  /* 0x00000000d0b0783b */ /* 0x000eea0000000200 */
[-C--:B-1----:R-:W-:Y:S01]  /*1ca60*/  HMMA.16816.F32 R4, R172, R192.reuse, R4 ;  /* 0x000000c0ac04723c */ /* 0x082fe20000001804 */
[----:B------:R-:W1:Y:S05]  /*1ca70*/  LDSM.16.M88.4 R188, [R208+0x2000] ;  /* 0x00200000d0bc783b */ /* 0x000e6a0000000200 */
[C---:B------:R-:W-:Y:S06]  /*1ca80*/  HMMA.16816.F32 R8, R196.reuse, R192, R8 ;  /* 0x000000c0c408723c */ /* 0x040fec0000001808 */
[-C--:B------:R-:W-:Y:S06]  /*1ca90*/  HMMA.16816.F32 R12, R196, R194.reuse, R12 ;  /* 0x000000c2c40c723c */ /* 0x080fec000000180c */
[C---:B------:R-:W-:Y:S01]  /*1caa0*/  HMMA.16816.F32 R16, R172.reuse, R194, R16 ;  /* 0x000000c2ac10723c */ /* 0x040fe20000001810 */
[----:B------:R-:W4:Y:S05]  /*1cab0*/  LDSM.16.M88.4 R192, [R207+0x800] ;  /* 0x00080000cfc0783b */ /* 0x000f2a0000000200 */
[-C--:B--2---:R-:W-:Y:S06]  /*1cac0*/  HMMA.16816.F32 R20, R172, R180.reuse, R20 ;  /* 0x000000b4ac14723c */ /* 0x084fec0000001814 */
[C---:B------:R-:W-:Y:S06]  /*1cad0*/  HMMA.16816.F32 R24, R196.reuse, R180, R24 ;  /* 0x000000b4c418723c */ /* 0x040fec0000001818 */
[-C--:B------:R-:W-:Y:S01]  /*1cae0*/  HMMA.16816.F32 R28, R196, R182.reuse, R28 ;  /* 0x000000b6c41c723c */ /* 0x080fe2000000181c */
[----:B------:R-:W-:Y:S05]  /*1caf0*/  LDSM.16.M88.4 R196, [R202+0x6000] ;  /* 0x00600000cac4783b */ /* 0x000fea0000000200 */
[----:B------:R-:W-:Y:S01]  /*1cb00*/  HMMA.16816.F32 R32, R172, R182, R32 ;  /* 0x000000b6ac20723c */ /* 0x000fe20000001820 */
[----:B------:R-:W-:Y:S05]  /*1cb10*/  LDSM.16.M88.4 R172, [R202+0x4000] ;  /* 0x00400000caac783b */ /* 0x000fea0000000200 */
[-C--:B---3--:R-:W-:Y:S01]  /*1cb20*/  HMMA.16816.F32 R4, R176, R184.reuse, R4 ;  /* 0x000000b8b004723c */ /* 0x088fe20000001804 */
[----:B------:R-:W2:Y:S05]  /*1cb30*/  LDSM.16.M88.4 R180, [R200+0x9000] ;  /* 0x00900000c8b4783b */ /* 0x000eaa0000000200 */
[C---:B-1----:R-:W-:Y:S06]  /*1cb40*/  HMMA.16816.F32 R8, R188.reuse, R184, R8 ;  /* 0x000000b8bc08723c */ /* 0x042fec0000001808 */
[-C--:B------:R-:W-:Y:S06]  /*1cb50*/  HMMA.16816.F32 R12, R188, R186.reuse, R12 ;  /* 0x000000babc0c723c */ /* 0x080fec000000180c */
[C---:B------:R-:W-:Y:S01]  /*1cb60*/  HMMA.16816.F32 R16, R176.reuse, R186, R16 ;  /* 0x000000bab010723c */ /* 0x040fe20000001810 */
[----:B------:R-:W1:Y:S05]  /*1cb70*/  LDSM.16.M88.4 R184, [R200+0x9800] ;  /* 0x00980000c8b8783b */ /* 0x000e6a0000000200 */
[-C--:B----4-:R-:W-:Y:S06]  /*1cb80*/  HMMA.16816.F32 R20, R176, R192.reuse, R20 ;  /* 0x000000c0b014723c */ /* 0x090fec0000001814 */
[C---:B------:R-:W-:Y:S06]  /*1cb90*/  HMMA.16816.F32 R24, R188.reuse, R192, R24 ;  /* 0x000000c0bc18723c */ /* 0x040fec0000001818 */
[-C--:B------:R-:W-:Y:S01]  /*1cba0*/  HMMA.16816.F32 R28, R188, R194.reuse, R28 ;  /* 0x000000c2bc1c723c */ /* 0x080fe2000000181c */
[----:B------:R-:W-:Y:S05]  /*1cbb0*/  LDSM.16.M88.4 R188, [R211+0x1000] ;  /* 0x00100000d3bc783b */ /* 0x000fea0000000200 */
[----:B------:R-:W-:Y:S01]  /*1cbc0*/  HMMA.16816.F32 R32, R176, R194, R32 ;  /* 0x000000c2b020723c */ /* 0x000fe20000001820 */
[----:B------:R-:W3:Y:S05]  /*1cbd0*/  LDSM.16.M88.4 R176, [R204+0x4000] ;  /* 0x00400000ccb0783b */ /* 0x000eea0000000200 */
[-C--:B--2---:R-:W-:Y:S01]  /*1cbe0*/  HMMA.16816.F32 R4, R172, R180.reuse, R4 ;  /* 0x000000b4ac04723c */ /* 0x084fe20000001804 */
[----:B------:R-:W2:Y:S05]  /*1cbf0*/  LDSM.16.M88.4 R192, [R204+0x6000] ;  /* 0x00600000ccc0783b */ /* 0x000eaa0000000200 */
[C---:B------:R-:W-:Y:S06]  /*1cc00*/  HMMA.16816.F32 R8, R196.reuse, R180, R8 ;  /* 0x000000b4c408723c */ /* 0x040fec0000001808 */
[-C--:B------:R-:W-:Y:S06]  /*1cc10*/  HMMA.16816.F32 R12, R196, R182.reuse, R12 ;  /* 0x000000b6c40c723c */ /* 0x080fec000000180c */
[C---:B------:R-:W-:Y:S01]  /*1cc20*/  HMMA.16816.F32 R16, R172.reuse, R182, R16 ;  /* 0x000000b6ac10723c */ /* 0x040fe20000001810 */
[----:B------:R-:W4:Y:S05]  /*1cc30*/  LDSM.16.M88.4 R180, [R211+0x1800] ;  /* 0x00180000d3b4783b */ /* 0x000f2a0000000200 */
[-C--:B-1----:R-:W-:Y:S06]  /*1cc40*/  HMMA.16816.F32 R20, R172, R184.reuse, R20 ;  /* 0x000000b8ac14723c */ /* 0x082fec0000001814 */
[C---:B------:R-:W-:Y:S06]  /*1cc50*/  HMMA.16816.F32 R24, R196.reuse, R184, R24 ;  /* 0x000000b8c418723c */ /* 0x040fec0000001818 */
[-C--:B------:R-:W-:Y:S01]  /*1cc60*/  HMMA.16816.F32 R28, R196, R186.reuse, R28 ;  /* 0x000000bac41c723c */ /* 0x080fe2000000181c */
[----:B------:R-:W-:Y:S05]  /*1cc70*/  LDSM.16.M88.4 R196, [R210+0x6000] ;  /* 0x00600000d2c4783b */ /* 0x000fea0000000200 */
[----:B------:R-:W-:Y:S01]  /*1cc80*/  HMMA.16816.F32 R32, R172, R186, R32 ;  /* 0x000000baac20723c */ /* 0x000fe20000001820 */
[----:B------:R-:W-:Y:S05]  /*1cc90*/  LDSM.16.M88.4 R172, [R210+0x4000] ;  /* 0x00400000d2ac783b */ /* 0x000fea0000000200 */
[-C--:B---3--:R-:W-:Y:S01]  /*1cca0*/  HMMA.16816.F32 R4, R176, R188.reuse, R4 ;  /* 0x000000bcb004723c */ /* 0x088fe20000001804 */
[----:B------:R-:W1:Y:S05]  /*1ccb0*/  LDSM.16.M88.4 R184, [R209+0x9000] ;  /* 0x00900000d1b8783b */ /* 0x000e6a0000000200 */
[C---:B--2---:R-:W-:Y:S06]  /*1ccc0*/  HMMA.16816.F32 R8, R192.reuse, R188, R8 ;  /* 0x000000bcc008723c */ /* 0x044fec0000001808 */
[-C--:B------:R-:W-:Y:S06]  /*1ccd0*/  HMMA.16816.F32 R12, R192, R190.reuse, R12 ;  /* 0x000000bec00c723c */ /* 0x080fec000000180c */
[C---:B------:R-:W-:Y:S01]  /*1cce0*/  HMMA.16816.F32 R16, R176.reuse, R190, R16 ;  /* 0x000000beb010723c */ /* 0x040fe20000001810 */
[----:B------:R-:W2:Y:S05]  /*1ccf0*/  LDSM.16.M88.4 R188, [R209+0x9800] ;  /* 0x00980000d1bc783b */ /* 0x000eaa0000000200 */
[-C--:B----4-:R-:W-:Y:S06]  /*1cd00*/  HMMA.16816.F32 R20, R176, R180.reuse, R20 ;  /* 0x000000b4b014723c */ /* 0x090fec0000001814 */
[C---:B------:R-:W-:Y:S06]  /*1cd10*/  HMMA.16816.F32 R24, R192.reuse, R180, R24 ;  /* 0x000000b4c018723c */ /* 0x040fec0000001818 */
[-C--:B------:R-:W-:Y:S01]  /*1cd20*/  HMMA.16816.F32 R28, R192, R182.reuse, R28 ;  /* 0x000000b6c01c723c */ /* 0x080fe2000000181c */
[----:B------:R-:W-:Y:S05]  /*1cd30*/  LDSM.16.M88.4 R192, [R208+0x6000] ;  /* 0x00600000d0c0783b */ /* 0x000fea0000000200 */
[----:B------:R-:W-:Y:S01]  /*1cd40*/  HMMA.16816.F32 R32, R176, R182, R32 ;  /* 0x000000b6b020723c */ /* 0x000fe20000001820 */
[----:B------:R-:W-:Y:S05]  /*1cd50*/  LDSM.16.M88.4 R176, [R208+0x4000] ;  /* 0x00400000d0b0783b */ /* 0x000fea0000000200 */
[-C--:B-1----:R-:W-:Y:S01]  /*1cd60*/  HMMA.16816.F32 R4, R172, R184.reuse, R4 ;  /* 0x000000b8ac04723c */ /* 0x082fe20000001804 */
[----:B------:R-:W1:Y:S05]  /*1cd70*/  LDSM.16.M88.4 R180, [R207+0x1000] ;  /* 0x00100000cfb4783b */ /* 0x000e6a0000000200 */
[C---:B------:R-:W-:Y:S06]  /*1cd80*/  HMMA.16816.F32 R8, R196.reuse, R184, R8 ;  /* 0x000000b8c408723c */ /* 0x040fec0000001808 */
[-C--:B------:R-:W-:Y:S06]  /*1cd90*/  HMMA.16816.F32 R12, R196, R186.reuse, R12 ;  /* 0x000000bac40c723c */ /* 0x080fec000000180c */
[C---:B------:R-:W-:Y:S01]  /*1cda0*/  HMMA.16816.F32 R16, R172.reuse, R186, R16 ;  /* 0x000000baac10723c */ /* 0x040fe20000001810 */
[----:B------:R-:W3:Y:S01]  /*1cdb0*/  LDSM.16.M88.4 R184, [R207+0x1800] ;  /* 0x00180000cfb8783b */ /* 0x000ee20000000200 */
[----:B------:R-:W-:Y:S04]  /*1cdc0*/  DEPBAR.LE SB0, 0x0 ;  /* 0x000080000000791a */ /* 0x000fe80000000000 */
[-C--:B--2---:R-:W-:Y:S01]  /*1cdd0*/  HMMA.16816.F32 R20, R172, R188.reuse, R20 ;  /* 0x000000bcac14723c */ /* 0x084fe20000001814 */
[----:B------:R-:W-:Y:S05]  /*1cde0*/  BAR.SYNC.DEFER_BLOCKING 0x0 ;  /* 0x0000000000007b1d */ /* 0x000fea0000010000 */
[C---:B------:R-:W-:Y:S06]  /*1cdf0*/  HMMA.16816.F32 R24, R196.reuse, R188, R24 ;  /* 0x000000bcc418723c */ /* 0x040fec0000001818 */
[-C--:B------:R-:W-:Y:S06]  /*1ce00*/  HMMA.16816.F32 R28, R196, R190.reuse, R28 ;  /* 0x000000bec41c723c */ /* 0x080fec000000181c */
[----:B------:R-:W-:Y:S05]  /*1ce10*/  HMMA.16816.F32 R32, R172, R190, R32 ;  /* 0x000000beac20723c */ /* 0x000fea0000001820 */
[----:B------:R-:W-:Y:S01]  /*1ce20*/  IMAD.WIDE.U32 R196, R3, -0x326172a9, RZ ;  /* 0xcd9e8d5703c47825 */ /* 0x000fe200078e00ff */
[-C--:B-1----:R-:W-:Y:S05]  /*1ce30*/  HMMA.16816.F32 R4, R176, R180.reuse, R4 ;  /* 0x000000b4b004723c */ /* 0x082fea0000001804 */
[----:B------:R-:W-:Y:S01]  /*1ce40*/  IMAD.WIDE.U32 R174, R132, -0x326172a9, RZ ;  /* 0xcd9e8d5784ae7825 */ /* 0x000fe200078e00ff */
[----:B------:R-:W-:Y:S01]  /*1ce50*/  LOP3.LUT R132, R217, UR5, R248, 0x96, !PT ;  /* 0x00000005d9847c12 */ /* 0x000fe2000f8e96f8 */
[C---:B------:R-:W-:Y:S04]  /*1ce60*/  HMMA.16816.F32 R8, R192.reuse, R180, R8 ;  /* 0x000000b4c008723c */ /* 0x040fe80000001808 */
[----:B------:R-:W-:Y:S01]  /*1ce70*/  LOP3.LUT R3, R197, UR40, R174, 0x96, !PT ;  /* 0x00000028c5037c12 */ /* 0x000fe2000f8e96ae */
[----:B------:R-:W-:Y:S01]  /*1ce80*/  IMAD.WIDE.U32 R188, R132, -0x326172a9, RZ ;  /* 0xcd9e8d5784bc7825 */ /* 0x000fe200078e00ff */
[C---:B------:R-:W-:Y:S01]  /*1ce90*/  LOP3.LUT R138, R175.reuse, UR41, R138, 0x96, !PT ;  /* 0x00000029af8a7c12 */ /* 0x040fe2000f8e968a */
[-C--:B------:R-:W-:Y:S04]  /*1cea0*/  HMMA.16816.F32 R12, R192, R182.reuse, R12 ;  /* 0x000000b6c00c723c */ /* 0x080fe8000000180c */
[----:B------:R-:W-:Y:S01]  /*1ceb0*/  LOP3.LUT R172, R175, UR41, R220, 0x96, !PT ;  /* 0x00000029afac7c12 */ /* 0x000fe2000f8e96dc */
[----:B------:R-:W-:Y:S01]  /*1cec0*/  IMAD.WIDE.U32 R190, R3, -0x2daee0ad, RZ ;  /* 0xd2511f5303be7825 */ /* 0x000fe200078e00ff */
[----:B------:R-:W-:Y:S01]  /*1ced0*/  I2FP.F32.S32 R3, R2 ;  /* 0x0000000200037245 */ /* 0x000fe20000201400 */
[C---:B------:R-:W-:Y:S04]  /*1cee0*/  HMMA.16816.F32 R16, R176.reuse, R182, R16 ;  /* 0x000000b6b010723c */ /* 0x040fe80000001810 */
[C---:B------:R-:W-:Y:S01]  /*1cef0*/  FFMA.FTZ R4, R3.reuse, UR21, R4 ;  /* 0x0000001503047c23 */ /* 0x040fe20008010004 */
[----:B------:R-:W-:Y:S01]  /*1cf00*/  FFMA.FTZ R6, R3, UR21, R6 ;  /* 0x0000001503067c23 */ /* 0x000fe20008010006 */
[-C--:B---3--:R-:W-:Y:S05]  /*1cf10*/  HMMA.16816.F32 R20, R176, R184.reuse, R20 ;  /* 0x000000b8b014723c */ /* 0x088fea0000001814 */
[----:B------:R-:W-:Y:S01]  /*1cf20*/  LOP3.LUT R183, R189, UR40, R174, 0x96, !PT ;  /* 0x00000028bdb77c12 */ /* 0x000fe2000f8e96ae */
[C---:B------:R-:W-:Y:S05]  /*1cf30*/  HMMA.16816.F32 R24, R192.reuse, R184, R24 ;  /* 0x000000b8c018723c */ /* 0x040fea0000001818 */
[C---:B------:R-:W-:Y:S01]  /*1cf40*/  FFMA.FTZ R8, R3.reuse, UR21, R8 ;  /* 0x0000001503087c23 */ /* 0x040fe20008010008 */
[-C--:B------:R-:W-:Y:S05]  /*1cf50*/  HMMA.16816.F32 R28, R192, R186.reuse, R28 ;  /* 0x000000bac01c723c */ /* 0x080fea000000181c */
[----:B------:R-:W-:Y:S01]  /*1cf60*/  FFMA.FTZ R10, R3, UR21, R10 ;  /* 0x00000015030a7c23 */ /* 0x000fe2000801000a */
[----:B------:R-:W-:Y:S01]  /*1cf70*/  I2FP.F32.S32 R3, R134 ;  /* 0x0000008600037245 */ /* 0x000fe20000201400 */
[----:B------:R-:W-:Y:S04]  /*1cf80*/  HMMA.16816.F32 R32, R176, R186, R32 ;  /* 0x000000bab020723c */ /* 0x000fe80000001820 */
[C---:B------:R-:W-:Y:S01]  /*1cf90*/  FFMA.FTZ R5, R133.reuse, UR21, R5 ;  /* 0x0000001585057c23 */ /* 0x040fe20008010005 */
[C---:B------:R-:W-:Y:S01]  /*1cfa0*/  FFMA.FTZ R7, R133.reuse, UR21, R7 ;  /* 0x0000001585077c23 */ /* 0x040fe20008010007 */
[C---:B------:R-:W-:Y:S01]  /*1cfb0*/  FFMA.FTZ R9, R133.reuse, UR21, R9 ;  /* 0x0000001585097c23 */ /* 0x040fe20008010009 */
[----:B------:R-:W-:Y:S01]  /*1cfc0*/  FFMA.FTZ R11, R133, UR21, R11 ;  /* 0x00000015850b7c23 */ /* 0x000fe2000801000b */
[C---:B------:R-:W-:Y:S03]  /*1cfd0*/  FFMA.FTZ R13, R3.reuse, UR21, R13 ;  /* 0x00000015030d7c23 */ /* 0x040fe6000801000d */
[C---:B------:R-:W-:Y:S01]  /*1cfe0*/  FFMA.FTZ R15, R3.reuse, UR21, R15 ;  /* 0x00000015030f7c23 */ /* 0x040fe2000801000f */
[C---:B------:R-:W-:Y:S01]  /*1cff0*/  FFMA.FTZ R17, R3.reuse, UR21, R17 ;  /* 0x0000001503117c23 */ /* 0x040fe20008010011 */
[----:B------:R-:W-:Y:S01]  /*1d000*/  FFMA.FTZ R19, R3, UR21, R19 ;  /* 0x0000001503137c23 */ /* 0x000fe20008010013 */
[C---:B------:R-:W-:Y:S02]  /*1d010*/  VIADD R132, R2.reuse, 0x8 ;  /* 0x0000000802847836 */ /* 0x040fe40000000000 */
[C---:B------:R-:W-:Y:S02]  /*1d020*/  VIADD R133, R2.reuse, 0x10 ;  /* 0x0000001002857836 */ /* 0x040fe40000000000 */
[C---:B------:R-:W-:Y:S01]  /*1d030*/  VIADD R134, R2.reuse, 0x11 ;  /* 0x0000001102867836 */ /* 0x040fe20000000000 */
[----:B------:R-:W-:Y:S01]  /*1d040*/  I2FP.F32.S32 R132, R132 ;  /* 0x0000008400847245 */ /* 0x000fe20000201400 */
[C---:B------:R-:W-:Y:S02]  /*1d050*/  VIADD R3, R2.reuse, 0x18 ;  /* 0x0000001802037836 */ /* 0x040fe40000000000 */
[----:B------:R-:W-:Y:S02]  /*1d060*/  VIADD R2, R2, 0x19 ;  /* 0x0000001902027836 */ /* 0x000fe40000000000 */
[C---:B------:R-:W-:Y:S01]  /*1d070*/  FFMA.FTZ R12, R132.reuse, UR21, R12 ;  /* 0x00000015840c7c23 */ /* 0x040fe2000801000c */
[----:B------:R-:W-:Y:S01]  /*1d080*/  I2FP.F32.S32 R3, R3 ;  /* 0x0000000300037245 */ /* 0x000fe20000201400 */
[C---:B------:R-:W-:Y:S01]  /*1d090*/  FFMA.FTZ R14, R132.reuse, UR21, R14 ;  /* 0x00000015840e7c23 */ /* 0x040fe2000801000e */
[----:B------:R-:W-:Y:S01]  /*1d0a0*/  I2FP.F32.S32 R2, R2 ;  /* 0x0000000200027245 */ /* 0x000fe20000201400 */
[C---:B------:R-:W-:Y:S01]  /*1d0b0*/  FFMA.FTZ R16, R132.reuse, UR21, R16 ;  /* 0x0000001584107c23 */ /* 0x040fe20008010010 */
[----:B------:R-:W-:Y:S01]  /*1d0c0*/  FFMA.FTZ R18, R132, UR21, R18 ;  /* 0x0000001584127c23 */ /* 0x000fe20008010012 */
[----:B------:R-:W-:Y:S01]  /*1d0d0*/  I2FP.F32.S32 R132, R133 ;  /* 0x0000008500847245 */ /* 0x000fe20000201400 */
[C---:B------:R-:W-:Y:S01]  /*1d0e0*/  FFMA.FTZ R28, R3.reuse, UR21, R28 ;  /* 0x00000015031c7c23 */ /* 0x040fe2000801001c */
[----:B------:R-:W-:Y:S01]  /*1d0f0*/  I2FP.F32.S32 R133, R134 ;  /* 0x0000008600857245 */ /* 0x000fe20000201400 */
[C---:B------:R-:W-:Y:S01]  /*1d100*/  FFMA.FTZ R30, R3.reuse, UR21, R30 ;  /* 0x00000015031e7c23 */ /* 0x040fe2000801001e */
[C---:B------:R-:W-:Y:S01]  /*1d110*/  FFMA.FTZ R32, R3.reuse, UR21, R32 ;  /* 0x0000001503207c23 */ /* 0x040fe20008010020 */
[----:B------:R-:W-:Y:S01]  /*1d120*/  FFMA.FTZ R34, R3, UR21, R34 ;  /* 0x0000001503227c23 */ /* 0x000fe20008010022 */
[----:B------:R-:W-:Y:S01]  /*1d130*/  FMNMX.FTZ R3, R4, R0, !PT ;  /* 0x0000000004037209 */ /* 0x000fe20007810000 */
[C---:B------:R-:W-:Y:S01]  /*1d140*/  FFMA.FTZ R29, R2.reuse, UR21, R29 ;  /* 0x00000015021d7c23 */ /* 0x040fe2000801001d */
[C---:B------:R-:W-:Y:S01]  /*1d150*/  FFMA.FTZ R31, R2.reuse, UR21, R31 ;  /* 0x00000015021f7c23 */ /* 0x040fe2000801001f */
[C---:B------:R-:W-:Y:S01]  /*1d160*/  FFMA.FTZ R33, R2.reuse, UR21, R33 ;  /* 0x0000001502217c23 */ /* 0x040fe20008010021 */
[----:B------:R-:W-:Y:S01]  /*1d170*/  FMNMX.FTZ R3, R5, R3, !PT ;  /* 0x0000000305037209 */ /* 0x000fe20007810000 */
        /* <DEDUP_REMOVED lines=9> */
[----:B------:R-:W-:Y:S01]  /*1d210*/  FMNMX.FTZ R3, R18, R2, !PT ;  /* 0x0000000212037209 */ /* 0x000fe20007810000 */
[C---:B------:R-:W-:Y:S01]  /*1d220*/  FFMA.FTZ R23, R133.reuse, UR21, R23 ;  /* 0x0000001585177c23 */ /* 0x040fe20008010017 */
[----:B------:R-:W-:Y:S01]  /*1d230*/  FMNMX.FTZ R2, R8, R136, !PT ;  /* 0x0000008808027209 */ /* 0x000fe20007810000 */
[----:B------:R-:W-:Y:S01]  /*1d240*/  FFMA.FTZ R25, R133, UR21, R25 ;  /* 0x0000001585197c23 */ /* 0x000fe20008010019 */
[----:B------:R-:W-:Y:S01]  /*1d250*/  FMNMX.FTZ R134, R17, R132, !PT ;  /* 0x0000008411867209 */ /* 0x000fe20007810000 */
[----:B------:R-:W-:Y:S01]  /*1d260*/  FFMA.FTZ R27, R133, UR21, R27 ;  /* 0x00000015851b7c23 */ /* 0x000fe2000801001b */
[----:B------:R-:W-:Y:S01]  /*1d270*/  FMNMX.FTZ R133, R10, R137, !PT ;  /* 0x000000890a857209 */ /* 0x000fe20007810000 */
        /* <DEDUP_REMOVED lines=15> */
[----:B------:R-:W-:Y:S02]  /*1d370*/  LOP3.LUT R198, R139, UR39, R218, 0x96, !PT ;  /* 0x000000278bc67c12 */ /* 0x000fe4000f8e96da */
[----:B------:R-:W-:Y:S02]  /*1d380*/  LOP3.LUT R199, R191, UR33, R138, 0x96, !PT ;  /* 0x00000021bfc77c12 */ /* 0x000fe4000f8e968a */
[----:B------:R-:W-:Y:S02]  /*1d390*/  FMNMX.FTZ R182, R24, R3, !PT ;  /* 0x0000000318b67209 */ /* 0x000fe40007810000 */
[----:B------:R-:W-:Y:S02]  /*1d3a0*/  FMNMX.FTZ R181, R26, R2, !PT ;  /* 0x000000021ab57209 */ /* 0x000fe40007810000 */
[----:B------:R-:W-:Y:S02]  /*1d3b0*/  FMNMX.FTZ R134, R33, R134, !PT ;  /* 0x0000008621867209 */ /* 0x000fe40007810000 */
[----:B------:R-:W-:Y:S01]  /*1d3c0*/  FMNMX.FTZ R180, R35, R180, !PT ;  /* 0x000000b423b47209 */ /* 0x000fe20007810000 */
[----:B------:R-:W-:Y:S06]  /*1d3d0*/  @P1 BRA `(.L_x_1587) ;  /* 0xffffffec005c1947 */ /* 0x000fec000383ffff */
.L_x_1586:
[----:B------:R-:W-:Y:S01]  /*1d3e0*/  FMNMX.FTZ R133, R25, R182, !PT ;  /* 0x000000b619857209 */ /* 0x000fe20007810000 */
[----:B------:R2:W-:Y:S01]  /*1d3f0*/  STL [R1+0x104], R207 ;  /* 0x000104cf01007387 */ /* 0x0005e20000100800 */
[----:B------:R-:W-:Y:S01]  /*1d400*/  FMNMX.FTZ R132, R27, R181, !PT ;  /* 0x000000b51b847209 */ /* 0x000fe20007810000 */
[----:B------:R-:W-:Y:S01]  /*1d410*/  IMAD.WIDE.U32 R2, R183, -0x2daee0ad, RZ ;  /* 0xd2511f53b7027825 */ /* 0x000fe200078e00ff */
[----:B-1----:R-:W-:Y:S01]  /*1d420*/  FMNMX.FTZ R172, R28, R133, !PT ;  /* 0x000000851cac7209 */ /* 0x002fe20007810000 */
[----:B------:R-:W-:Y:S01]  /*1d430*/  STL [R1+0x100], R204 ;  /* 0x000100cc01007387 */ /* 0x000fe20000100800 */
[----:B------:R-:W-:Y:S02]  /*1d440*/  LOP3.LUT R139, R179, UR39, R216, 0x96, !PT ;  /* 0x00000027b38b7c12 */ /* 0x000fe4000f8e96d8 */
[----:B------:R-:W-:Y:S01]  /*1d450*/  FMNMX.FTZ R172, R29, R172, !PT ;  /* 0x000000ac1dac7209 */ /* 0x000fe20007810000 */
[----:B------:R-:W-:Y:S01]  /*1d460*/  STL [R1+0xfc], R202 ;  /* 0x0000fcca01007387 */ /* 0x000fe20000100800 */
[----:B------:R-:W-:Y:S01]  /*1d470*/  FMNMX.FTZ R138, R30, R132, !PT ;  /* 0x000000841e8a7209 */ /* 0x000fe20007810000 */
[----:B------:R-:W-:Y:S01]  /*1d480*/  IMAD.WIDE.U32 R132, R198, -0x326172a9, RZ ;  /* 0xcd9e8d57c6847825 */ /* 0x000fe200078e00ff */
[----:B------:R-:W-:Y:S01]  /*1d490*/  LOP3.LUT R178, R3, UR33, R178, 0x96, !PT ;  /* 0x0000002103b27c12 */ /* 0x000fe2000f8e96b2 */
[----:B------:R-:W-:Y:S01]  /*1d4a0*/  STL [R1+0xf8], R200 ;  /* 0x0000f8c801007387 */ /* 0x000fe20000100800 */
[----:B------:R-:W-:Y:S01]  /*1d4b0*/  FMNMX.FTZ R3, R31, R138, !PT ;  /* 0x0000008a1f037209 */ /* 0x000fe20007810000 */
[----:B------:R-:W-:Y:S01]  /*1d4c0*/  IMAD.WIDE.U32 R186, R139, -0x326172a9, RZ ;  /* 0xcd9e8d578bba7825 */ /* 0x000fe200078e00ff */
[----:B------:R-:W-:Y:S01]  /*1d4d0*/  LOP3.LUT R133, R133, UR38, R196, 0x96, !PT ;  /* 0x0000002685857c12 */ /* 0x000fe2000f8e96c4 */
[----:B------:R-:W3:Y:S01]  /*1d4e0*/  LDL.LU R193, [R1+0x74] ;  /* 0x0000740001c17983 */ /* 0x000ee20000300800 */
[----:B------:R-:W-:Y:S01]  /*1d4f0*/  LOP3.LUT R212, R212, 0xffff7fff, RZ, 0xc0, !PT ;  /* 0xffff7fffd4d47812 */ /* 0x000fe200078ec0ff */
[----:B------:R-:W-:Y:S01]  /*1d500*/  IMAD.WIDE.U32 R138, R199, -0x326172a9, RZ ;  /* 0xcd9e8d57c78a7825 */ /* 0x000fe200078e00ff */
[----:B------:R-:W-:Y:S01]  /*1d510*/  LOP3.LUT R173, R187, UR38, R188, 0x96, !PT ;  /* 0x00000026bbad7c12 */ /* 0x000fe2000f8e96bc */
[----:B------:R-:W4:Y:S01]  /*1d520*/  LDL.LU R192, [R1+0x78] ;  /* 0x0000780001c07983 */ /* 0x000f220000300800 */
[----:B------:R-:W-:Y:S01]  /*1d530*/  @P0 LOP3.LUT R212, R212, 0x8000, RZ, 0xfc, !PT ;  /* 0x00008000d4d40812 */ /* 0x000fe200078efcff */
[----:B------:R-:W-:Y:S01]  /*1d540*/  IMAD.WIDE.U32 R184, R133, -0x2daee0ad, RZ ;  /* 0xd2511f5385b87825 */ /* 0x000fe200078e00ff */
[----:B------:R-:W-:Y:S01]  /*1d550*/  LOP3.LUT R132, R139, UR32, R132, 0x96, !PT ;  /* 0x000000208b847c12 */ /* 0x000fe2000f8e9684 */
[----:B------:R-:W1:Y:S01]  /*1d560*/  SHFL.BFLY PT, R174, R134, 0x2, 0x1f ;  /* 0x0c401f0086ae7f89 */ /* 0x000e6200000e0000 */
[----:B------:R-:W-:Y:S01]  /*1d570*/  LOP3.LUT R212, R212, 0xfff7ffff, RZ, 0xc0, !PT ;  /* 0xfff7ffffd4d47812 */ /* 0x000fe200078ec0ff */
[----:B------:R-:W-:Y:S01]  /*1d580*/  IMAD.WIDE.U32 R182, R173, -0x2daee0ad, RZ ;  /* 0xd2511f53adb67825 */ /* 0x000fe200078e00ff */
[----:B------:R-:W-:Y:S05]  /*1d590*/  LOP3.LUT R173, R185, UR29, R190, 0x96, !PT ;  /* 0x0000001db9ad7c12 */ /* 0x000fea000f8e96be */
[----:B------:R-:W1:Y:S01]  /*1d5a0*/  SHFL.BFLY PT, R175, R180, 0x2, 0x1f ;  /* 0x0c401f00b4af7f89 */ /* 0x000e6200000e0000 */
[----:B------:R-:W-:Y:S01]  /*1d5b0*/  IMAD.WIDE.U32 R188, R178, -0x326172a9, RZ ;  /* 0xcd9e8d57b2bc7825 */ /* 0x000fe200078e00ff */
[----:B------:R-:W-:Y:S06]  /*1d5c0*/  LOP3.LUT R2, R183, UR29, R2, 0x96, !PT ;  /* 0x0000001db7027c12 */ /* 0x000fec000f8e9602 */
[----:B------:R-:W1:Y:S01]  /*1d5d0*/  SHFL.BFLY PT, R176, R172, 0x2, 0x1f ;  /* 0x0c401f00acb07f89 */ /* 0x000e6200000e0000 */
[----:B------:R-:W-:Y:S07]  /*1d5e0*/  LOP3.LUT R139, R189, UR32, R186, 0x96, !PT ;  /* 0x00000020bd8b7c12 */ /* 0x000fee000f8e96ba */
[----:B--2---:R2:W2:Y:S01]  /*1d5f0*/  LDL.S16 R207, [R1+0x48] ;  /* 0x0000480001cf7983 */ /* 0x0044a20000100600 */
[----:B------:R-:W-:Y:S03]  /*1d600*/  IMAD.WIDE.U32 R186, R132, -0x2daee0ad, RZ ;  /* 0xd2511f5384ba7825 */ /* 0x000fe600078e00ff */
[----:B------:R-:W1:Y:S01]  /*1d610*/  SHFL.BFLY PT, R179, R3, 0x2, 0x1f ;  /* 0x0c401f0003b37f89 */ /* 0x000e6200000e0000 */
[----:B------:R-:W-:Y:S05]  /*1d620*/  IMAD.WIDE.U32 R236, R139, -0x2daee0ad, RZ ;  /* 0xd2511f538bec7825 */ /* 0x000fea00078e00ff */
[----:B------:R-:W-:Y:S02]  /*1d630*/  LOP3.LUT R178, R237, UR10, R182, 0x96, !PT ;  /* 0x0000000aedb27c12 */ /* 0x000fe4000f8e96b6 */
[----:B-1----:R-:W-:Y:S02]  /*1d640*/  FMNMX.FTZ R134, R134, R174, !PT ;  /* 0x000000ae86867209 */ /* 0x002fe40007810000 */
[----:B------:R-:W-:Y:S01]  /*1d650*/  LOP3.LUT R174, R187, UR10, R184, 0x96, !PT ;  /* 0x0000000abbae7c12 */ /* 0x000fe2000f8e96b8 */
[----:B------:R-:W-:Y:S01]  /*1d660*/  IMAD.WIDE.U32 R184, R2, -0x326172a9, RZ ;  /* 0xcd9e8d5702b87825 */ /* 0x000fe200078e00ff */
[----:B------:R-:W-:Y:S01]  /*1d670*/  FMNMX.FTZ R133, R180, R175, !PT ;  /* 0x000000afb4857209 */ /* 0x000fe20007810000 */
[----:B------:R-:W1:Y:S02]  /*1d680*/  SHFL.BFLY PT, R177, R134, 0x1, 0x1f ;  /* 0x0c201f0086b17f89 */ /* 0x000e6400000e0000 */
[----:B------:R-:W-:Y:S01]  /*1d690*/  IMAD.WIDE.U32 R180, R173, -0x326172a9, RZ ;  /* 0xcd9e8d57adb47825 */ /* 0x000fe200078e00ff */
[----:B------:R-:W-:Y:S05]  /*1d6a0*/  FMNMX.FTZ R132, R172, R176, !PT ;  /* 0x000000b0ac847209 */ /* 0x000fea0007810000 */
[----:B------:R-:W1:Y:S01]  /*1d6b0*/  SHFL.BFLY PT, R173, R133, 0x1, 0x1f ;  /* 0x0c201f0085ad7f89 */ /* 0x000e6200000e0000 */
[----:B------:R-:W-:Y:S01]  /*1d6c0*/  LOP3.LUT R219, R185, UR11, R188, 0x96, !PT ;  /* 0x0000000bb9db7c12 */ /* 0x000fe2000f8e96bc */
[----:B------:R-:W-:Y:S01]  /*1d6d0*/  IMAD.WIDE.U32 R174, R174, -0x326172a9, RZ ;  /* 0xcd9e8d57aeae7825 */ /* 0x000fe200078e00ff */
[----:B------:R-:W-:Y:S05]  /*1d6e0*/  LOP3.LUT R182, R181, UR11, R138, 0x96, !PT ;  /* 0x0000000bb5b67c12 */ /* 0x000fea000f8e968a */
[----:B------:R-:W1:Y:S01]  /*1d6f0*/  SHFL.BFLY PT, R139, R132, 0x1, 0x1f ;  /* 0x0c201f00848b7f89 */ /* 0x000e6200000e0000 */
[----:B------:R-:W-:Y:S02]  /*1d700*/  FMNMX.FTZ R3, R3, R179, !PT ;  /* 0x000000b303037209 */ /* 0x000fe40007810000 */
[----:B------:R-:W-:Y:S02]  /*1d710*/  LOP3.LUT R176, R175, UR24, R180, 0x96, !PT ;  /* 0x00000018afb07c12 */ /* 0x000fe4000f8e96b4 */
[----:B------:R-:W-:Y:S03]  /*1d720*/  LOP3.LUT R244, R174, 0xff, RZ, 0xc0, !PT ;  /* 0x000000ffaef47812 */ /* 0x000fe600078ec0ff */
[----:B------:R-:W1:Y:S01]  /*1d730*/  SHFL.BFLY PT, R179, R3, 0x1, 0x1f ;  /* 0x0c201f0003b37f89 */ /* 0x000e6200000e0000 */
[----:B------:R-:W-:Y:S02]  /*1d740*/  SHF.R.U32.HI R234, RZ, 0x18, R174 ;  /* 0x00000018ffea7819 */ /* 0x000fe400000116ae */
[----:B------:R-:W-:Y:S02]  /*1d750*/  LOP3.LUT R183, R176, 0xff, RZ, 0xc0, !PT ;  /* 0x000000ffb0b77812 */ /* 0x000fe400078ec0ff */
[----:B------:R-:W-:Y:S02]  /*1d760*/  SHF.R.U32.HI R185, RZ, 0x18, R176 ;  /* 0x00000018ffb97819 */ /* 0x000fe400000116b0 */
[----:B-1----:R-:W-:Y:S02]  /*1d770*/  FMNMX.FTZ R134, R134, R177, !PT ;  /* 0x000000b186867209 */ /* 0x002fe40007810000 */
[----:B------:R-:W-:Y:S03]  /*1d780*/  FMNMX.FTZ R133, R133, R173, !PT ;  /* 0x000000ad85857209 */ /* 0x000fe60007810000 */
[----:B------:R-:W-:Y:S01]  /*1d790*/  FMUL.FTZ R138, R134, UR4 ;  /* 0x00000004868a7c20 */ /* 0x000fe20008410000 */
[----:B------:R-:W-:Y:S04]  /*1d7a0*/  IMAD.WIDE.U32 R172, R178, -0x326172a9, RZ ;  /* 0xcd9e8d57b2ac7825 */ /* 0x000fe800078e00ff */
[----:B------:R-:W-:Y:S01]  /*1d7b0*/  FADD.FTZ R0, -R134, R0 ;  /* 0x0000000086007221 */ /* 0x000fe20000010100 */
[----:B------:R-:W-:Y:S01]  /*1d7c0*/  FMNMX.FTZ R132, R132, R139, !PT ;  /* 0x0000008b84847209 */ /* 0x000fe20007810000 */
[----:B------:R-:W-:Y:S01]  /*1d7d0*/  FMUL.FTZ R2, R133, UR4 ;  /* 0x0000000485027c20 */ /* 0x000fe20008410000 */
[----:B------:R-:W-:Y:S02]  /*1d7e0*/  LOP3.LUT R139, R175, UR24, R180, 0x96, !PT ;  /* 0x00000018af8b7c12 */ /* 0x000fe4000f8e96b4 */
[----:B------:R-:W-:Y:S02]  /*1d7f0*/  LOP3.LUT R177, R172, 0xff, RZ, 0xc0, !PT ;  /* 0x000000ffacb17812 */ /* 0x000fe400078ec0ff */
[----:B------:R-:W-:Y:S01]  /*1d800*/  FMNMX.FTZ R3, R3, R179, !PT ;  /* 0x000000b303037209 */ /* 0x000fe20007810000 */
[----:B------:R-:W-:Y:S01]  /*1d810*/  IMAD.WIDE.U32 R178, R182, -0x2daee0ad, RZ ;  /* 0xd2511f53b6b27825 */ /* 0x000fe200078e00ff */
[----:B------:R-:W-:Y:S04]  /*1d820*/  ISETP.LE.U32.AND P5, PT, R177, UR15, PT ;  /* 0x0000000fb1007c0c */ /* 0x000fe8000bfa3070 */
[C-C-:B------:R-:W-:Y:S02]  /*1d830*/  LOP3.LUT R177, R179.reuse, UR28, R186.reuse, 0x96, !PT ;  /* 0x0000001cb3b17c12 */ /* 0x140fe4000f8e96ba */
[----:B------:R-:W-:Y:S07]  /*1d840*/  LOP3.LUT R180, R179, UR28, R186, 0x96, !PT ;  /* 0x0000001cb3b47c12 */ /* 0x000fee000f8e96ba */
[----:B------:R-:W-:Y:S02]  /*1d850*/  @P5 LOP3.LUT R212, R212, 0x80000, RZ, 0xfc, !PT ;  /* 0x00080000d4d45812 */ /* 0x000fe400078efcff */
[----:B------:R-:W-:Y:S02]  /*1d860*/  ISETP.LE.U32.AND P5, PT, R185, UR15, PT ;  /* 0x0000000fb9007c0c */ /* 0x000fe4000bfa3070 */
[----:B------:R-:W-:Y:S01]  /*1d870*/  LOP3.LUT R212, R212, 0xffefffff, RZ, 0xc0, !PT ;  /* 0xffefffffd4d47812 */ /* 0x000fe200078ec0ff */
[----:B---3--:R-:W-:Y:S02]  /*1d880*/  IMAD.MOV.U32 R195, RZ, RZ, R193 ;  /* 0x000000ffffc37224 */ /* 0x008fe400078e00c1 */
[----:B----4-:R-:W-:Y:S05]  /*1d890*/  IMAD.MOV.U32 R194, RZ, RZ, R192 ;  /* 0x000000ffffc27224 */ /* 0x010fea00078e00c0 */
[C---:B------:R-:W-:Y:S02]  /*1d8a0*/  IADD3 R196, P2, R194.reuse, UR25, RZ ;  /* 0x00000019c2c47c10 */ /* 0x040fe4000ff5e0ff */
[----:B------:R-:W-:Y:S02]  /*1d8b0*/  IADD3 R216, P1, R194, UR42, RZ ;  /* 0x0000002ac2d87c10 */ /* 0x000fe4000ff3e0ff */
[C---:B------:R-:W-:Y:S02]  /*1d8c0*/  IADD3.X R197, R195.reuse, UR20, RZ, P2, !PT ;  /* 0x00000014c3c57c10 */ /* 0x040fe400097fe4ff */
[----:B------:R-:W-:Y:S02]  /*1d8d0*/  IADD3.X R217, R195, UR35, RZ, P1, !PT ;  /* 0x00000023c3d97c10 */ /* 0x000fe40008ffe4ff */
[----:B------:R-:W-:Y:S02]  /*1d8e0*/  FSETP.NEU.FTZ.AND P2, PT, R134, -INF , PT ;  /* 0xff8000008600780b */ /* 0x000fe40003f5d000 */
[----:B------:R-:W-:Y:S02]  /*1d8f0*/  FSETP.NEU.FTZ.AND P1, PT, R133, -INF , PT ;  /* 0xff8000008500780b */ /* 0x000fe40003f3d000 */
[----:B------:R-:W-:Y:S02]  /*1d900*/  FSEL R138, R138, RZ, P2 ;  /* 0x000000ff8a8a7208 */ /* 0x000fe40001000000 */
[----:B------:R-:W-:Y:S02]  /*1d910*/  FSEL R2, R2, RZ, P1 ;  /* 0x000000ff02027208 */ /* 0x000fe40000800000 */
[----:B------:R-:W-:Y:S01]  /*1d920*/  IADD3 R198, P1, R194, UR44, RZ ;  /* 0x0000002cc2c67c10 */ /* 0x000fe2000ff3e0ff */
[--C-:B------:R-:W-:Y:S01]  /*1d930*/  FFMA.FTZ R190, R5, UR4, -R138.reuse ;  /* 0x0000000405be7c23 */ /* 0x100fe2000801088a */
[----:B------:R-:W-:Y:S01]  /*1d940*/  FFMA.FTZ R226, R20, UR4, -R138 ;  /* 0x0000000414e27c23 */ /* 0x000fe2000801088a */
[----:B------:R-:W-:Y:S01]  /*1d950*/  FFMA.FTZ R228, R22, UR4, -R2 ;  /* 0x0000000416e47c23 */ /* 0x000fe20008010802 */
[----:B------:R-:W-:Y:S01]  /*1d960*/  IADD3.X R199, R195, UR43, RZ, P1, !PT ;  /* 0x0000002bc3c77c10 */ /* 0x000fe20008ffe4ff */
[C---:B------:R-:W-:Y:S01]  /*1d970*/  FMUL.FTZ R5, R132.reuse, UR4 ;  /* 0x0000000484057c20 */ /* 0x040fe20008410000 */
[----:B------:R-:W-:Y:S01]  /*1d980*/  FSETP.NEU.FTZ.AND P1, PT, R132, -INF , PT ;  /* 0xff8000008400780b */ /* 0x000fe20003f3d000 */
        /* <DEDUP_REMOVED lines=11> */
[----:B------:R-:W-:Y:S01]  /*1da40*/  LOP3.LUT R6, R139, 0xff, RZ, 0xc0, !PT ;  /* 0x000000ff8b067812 */ /* 0x000fe200078ec0ff */
[--C-:B------:R-:W-:Y:S01]  /*1da50*/  FFMA.FTZ R241, R34, UR4, -R2.reuse ;  /* 0x0000000422f17c23 */ /* 0x100fe20008010802 */
[----:B------:R-:W-:Y:S01]  /*1da60*/  FFMA.FTZ R242, R35, UR4, -R2 ;  /* 0x0000000423f27c23 */ /* 0x000fe20008010802 */
[----:B------:R-:W-:Y:S01]  /*1da70*/  FSEL R2, R5, RZ, P1 ;  /* 0x000000ff05027208 */ /* 0x000fe20000800000 */
[C---:B------:R-:W-:Y:S01]  /*1da80*/  FMUL.FTZ R4, R3.reuse, UR4 ;  /* 0x0000000403047c20 */ /* 0x040fe20008410000 */
[----:B------:R-:W-:Y:S01]  /*1da90*/  SHF.R.U32.HI R5, RZ, 0x18, R172 ;  /* 0x00000018ff057819 */ /* 0x000fe200000116ac */
[----:B------:R-:W-:Y:S01]  /*1daa0*/  MUFU.EX2 R229, R229 ;  /* 0x000000e500e57308 */ /* 0x000fe20000000800 */
[----:B------:R-:W-:Y:S01]  /*1dab0*/  FSETP.NEU.FTZ.AND P1, PT, R3, -INF , PT ;  /* 0xff8000000300780b */ /* 0x000fe20003f3d000 */
[--C-:B------:R-:W-:Y:S01]  /*1dac0*/  FFMA.FTZ R230, R24, UR4, -R2.reuse ;  /* 0x0000000418e67c23 */ /* 0x100fe20008010802 */
[----:B------:R-:W-:Y:S01]  /*1dad0*/  ISETP.LE.U32.AND P2, PT, R5, UR15, PT ;  /* 0x0000000f05007c0c */ /* 0x000fe2000bf43070 */
[--C-:B------:R-:W-:Y:S01]  /*1dae0*/  FFMA.FTZ R182, R8, UR4, -R2.reuse ;  /* 0x0000000408b67c23 */ /* 0x100fe20008010802 */
[----:B------:R-:W-:Y:S01]  /*1daf0*/  FSEL R4, R4, RZ, P1 ;  /* 0x000000ff04047208 */ /* 0x000fe20000800000 */
[--C-:B------:R-:W-:Y:S01]  /*1db00*/  FFMA.FTZ R188, R9, UR4, -R2.reuse ;  /* 0x0000000409bc7c23 */ /* 0x100fe20008010802 */
[--C-:B------:R-:W-:Y:S01]  /*1db10*/  SHF.R.U32.HI R8, RZ, 0x10, R139.reuse ;  /* 0x00000010ff087819 */ /* 0x100fe2000001168b */
[--C-:B------:R-:W-:Y:S01]  /*1db20*/  FFMA.FTZ R222, R12, UR4, -R2.reuse ;  /* 0x000000040cde7c23 */ /* 0x100fe20008010802 */
[--C-:B------:R-:W-:Y:S01]  /*1db30*/  FFMA.FTZ R221, R13, UR4, -R2.reuse ;  /* 0x000000040ddd7c23 */ /* 0x100fe20008010802 */
[--C-:B------:R-:W-:Y:S01]  /*1db40*/  FFMA.FTZ R243, R28, UR4, -R2.reuse ;  /* 0x000000041cf37c23 */ /* 0x100fe20008010802 */
[----:B------:R-:W-:Y:S01]  /*1db50*/  LOP3.LUT R8, R8, 0xff, RZ, 0xc0, !PT ;  /* 0x000000ff08087812 */ /* 0x000fe200078ec0ff */
[--C-:B------:R-:W-:Y:S01]  /*1db60*/  FFMA.FTZ R246, R29, UR4, -R2.reuse ;  /* 0x000000041df67c23 */ /* 0x100fe20008010802 */
[----:B------:R-:W-:Y:S01]  /*1db70*/  FFMA.FTZ R231, R25, UR4, -R2 ;  /* 0x0000000419e77c23 */ /* 0x000fe20008010802 */
[----:B------:R-:W-:Y:S01]  /*1db80*/  LOP3.LUT R2, R139, 0xffff, RZ, 0xc0, !PT ;  /* 0x0000ffff8b027812 */ /* 0x000fe200078ec0ff */
[----:B------:R-:W-:Y:S01]  /*1db90*/  FFMA.FTZ R186, R11, UR4, -R4 ;  /* 0x000000040bba7c23 */ /* 0x000fe20008010804 */
[----:B------:R-:W-:Y:S01]  /*1dba0*/  SHF.R.U32.HI R139, RZ, 0x18, R139 ;  /* 0x00000018ff8b7819 */ /* 0x000fe2000001168b */
[----:B------:R-:W-:Y:S01]  /*1dbb0*/  MUFU.EX2 R182, R182 ;  /* 0x000000b600b67308 */ /* 0x000fe20000000800 */
[----:B------:R-:W-:Y:S01]  /*1dbc0*/  SHF.R.U32.HI R5, RZ, 0x8, R2 ;  /* 0x00000008ff057819 */ /* 0x000fe20000011602 */
[----:B------:R-:W-:Y:S01]  /*1dbd0*/  FMUL.FTZ R2, R0, UR4 ;  /* 0x0000000400027c20 */ /* 0x000fe20008410000 */
[----:B------:R-:W-:Y:S01]  /*1dbe0*/  @P2 LOP3.LUT R212, R212, 0x100000, RZ, 0xfc, !PT ;  /* 0x00100000d4d42812 */ /* 0x000fe200078efcff */
[----:B------:R-:W-:Y:S01]  /*1dbf0*/  FADD.FTZ R0, -R133, R135 ;  /* 0x0000008785007221 */ /* 0x000fe20000010100 */
[----:B------:R-:W-:Y:S01]  /*1dc00*/  PRMT R223, R6, 0x5410, R5 ;  /* 0x0000541006df7816 */ /* 0x000fe20000000005 */
[--C-:B------:R-:W-:Y:S01]  /*1dc10*/  FFMA.FTZ R10, R10, UR4, -R4.reuse ;  /* 0x000000040a0a7c23 */ /* 0x100fe20008010804 */
[C---:B------:R-:W-:Y:S03]  /*1dc20*/  LOP3.LUT R5, R174.reuse, 0xffff, RZ, 0xc0, !PT ;  /* 0x0000ffffae057812 */ /* 0x040fe600078ec0ff */
[----:B------:R-:W1:Y:S01]  /*1dc30*/  MUFU.EX2 R2, R2 ;  /* 0x0000000200027308 */ /* 0x000e620000000800 */
[----:B------:R-:W-:Y:S01]  /*1dc40*/  LOP3.LUT R6, R174, 0xff, RZ, 0xc0, !PT ;  /* 0x000000ffae067812 */ /* 0x000fe200078ec0ff */
[----:B------:R-:W-:Y:S01]  /*1dc50*/  FMUL.FTZ R0, R0, UR4 ;  /* 0x0000000400007c20 */ /* 0x000fe20008410000 */
[----:B------:R-:W-:Y:S01]  /*1dc60*/  SHF.R.U32.HI R5, RZ, 0x8, R5 ;  /* 0x00000008ff057819 */ /* 0x000fe20000011605 */
[--C-:B------:R-:W-:Y:S01]  /*1dc70*/  FFMA.FTZ R192, R14, UR4, -R4.reuse ;  /* 0x000000040ec07c23 */ /* 0x100fe20008010804 */
[----:B------:R-:W-:Y:S01]  /*1dc80*/  LOP3.LUT R212, R212, 0xffdfffff, RZ, 0xc0, !PT ;  /* 0xffdfffffd4d47812 */ /* 0x000fe200078ec0ff */
[--C-:B------:R-:W-:Y:S01]  /*1dc90*/  FFMA.FTZ R191, R15, UR4, -R4.reuse ;  /* 0x000000040fbf7c23 */ /* 0x100fe20008010804 */
[----:B------:R-:W-:Y:S03]  /*1dca0*/  PRMT R224, R6, 0x5410, R5 ;  /* 0x0000541006e07816 */ /* 0x000fe60000000005 */
[----:B------:R-:W3:Y:S01]  /*1dcb0*/  MUFU.EX2 R135, R181 ;  /* 0x000000b500877308 */ /* 0x000ee20000000800 */
[--C-:B------:R-:W-:Y:S01]  /*1dcc0*/  FFMA.FTZ R232, R26, UR4, -R4.reuse ;  /* 0x000000041ae87c23 */ /* 0x100fe20008010804 */
[--C-:B------:R-:W-:Y:S01]  /*1dcd0*/  FFMA.FTZ R233, R27, UR4, -R4.reuse ;  /* 0x000000041be97c23 */ /* 0x100fe20008010804 */
[--C-:B------:R-:W-:Y:S01]  /*1dce0*/  FFMA.FTZ R240, R30, UR4, -R4.reuse ;  /* 0x000000041ef07c23 */ /* 0x100fe20008010804 */
[----:B------:R-:W-:Y:S06]  /*1dcf0*/  FFMA.FTZ R245, R31, UR4, -R4 ;  /* 0x000000041ff57c23 */ /* 0x000fec0008010804 */
[----:B------:R-:W4:Y:S01]  /*1dd00*/  MUFU.EX2 R0, R0 ;  /* 0x0000000000007308 */ /* 0x000f220000000800 */
[C---:B-1----:R-:W-:Y:S01]  /*1dd10*/  FMUL.FTZ R16, R2.reuse, R148 ;  /* 0x0000009402107220 */ /* 0x042fe20000410000 */
[C---:B------:R-:W-:Y:S01]  /*1dd20*/  FMUL.FTZ R33, R2.reuse, R141 ;  /* 0x0000008d02217220 */ /* 0x040fe20000410000 */
[C---:B------:R-:W-:Y:S01]  /*1dd30*/  FMUL.FTZ R4, R2.reuse, R152 ;  /* 0x0000009802047220 */ /* 0x040fe20000410000 */
[----:B------:R-:W-:Y:S01]  /*1dd40*/  SHF.R.U32.HI R152, RZ, 0x10, R174 ;  /* 0x00000010ff987819 */ /* 0x000fe200000116ae */
[C---:B------:R-:W-:Y:S01]  /*1dd50*/  FMUL.FTZ R5, R2.reuse, R153 ;  /* 0x0000009902057220 */ /* 0x040fe20000410000 */
[C---:B------:R-:W-:Y:S01]  /*1dd60*/  FMUL.FTZ R17, R2.reuse, R149 ;  /* 0x0000009502117220 */ /* 0x040fe20000410000 */
[C---:B------:R-:W-:Y:S03]  /*1dd70*/  FMUL.FTZ R20, R2.reuse, R144 ;  /* 0x0000009002147220 */ /* 0x040fe60000410000 */
[----:B------:R1:W2:Y:S01]  /*1dd80*/  MUFU.EX2 R148, R138 ;  /* 0x0000008a00947308 */ /* 0x0002a20000000800 */
        /* <DEDUP_REMOVED lines=16> */
[----:B-1----:R-:W-:Y:S01]  /*1de90*/  LOP3.LUT R138, R173, UR24, R184, 0x96, !PT ;  /* 0x00000018ad8a7c12 */ /* 0x002fe2000f8e96b8 */
[C---:B------:R-:W-:Y:S01]  /*1dea0*/  FMUL.FTZ R64, R2.reuse, R64 ;  /* 0x0000004002407220 */ /* 0x040fe20000410000 */
[C---:B------:R-:W-:Y:S01]  /*1deb0*/  FMUL.FTZ R65, R2.reuse, R65 ;  /* 0x0000004102417220 */ /* 0x040fe20000410000 */
[C---:B------:R-:W-:Y:S01]  /*1dec0*/  FMUL.FTZ R116, R2.reuse, R116 ;  /* 0x0000007402747220 */ /* 0x040fe20000410000 */
[C---:B------:R-:W-:Y:S01]  /*1ded0*/  FMUL.FTZ R117, R2.reuse, R117 ;  /* 0x0000007502757220 */ /* 0x040fe20000410000 */
[C---:B------:R-:W-:Y:S01]  /*1dee0*/  FMUL.FTZ R128, R2.reuse, R128 ;  /* 0x0000008002807220 */ /* 0x040fe20000410000 */
[C---:B------:R-:W-:Y:S01]  /*1def0*/  FMUL.FTZ R129, R2.reuse, R129 ;  /* 0x0000008102817220 */ /* 0x040fe20000410000 */
[----:B---3--:R-:W-:Y:S01]  /*1df00*/  FFMA.FTZ R141, R2, R227, R135 ;  /* 0x000000e3028d7223 */ /* 0x008fe20000010087 */
[----:B------:R-:W-:Y:S01]  /*1df10*/  LOP3.LUT R227, R174, 0xffff, RZ, 0xc0, !PT ;  /* 0x0000ffffaee37812 */ /* 0x000fe200078ec0ff */
[C---:B------:R-:W-:Y:S01]  /*1df20*/  FMUL.FTZ R52, R2.reuse, R52 ;  /* 0x0000003402347220 */ /* 0x040fe20000410000 */
[C---:B------:R-:W-:Y:S01]  /*1df30*/  FMUL.FTZ R53, R2.reuse, R53 ;  /* 0x0000003502357220 */ /* 0x040fe20000410000 */
[C---:B------:R-:W-:Y:S01]  /*1df40*/  FMUL.FTZ R68, R2.reuse, R68 ;  /* 0x0000004402447220 */ /* 0x040fe20000410000 */
[----:B------:R-:W-:Y:S01]  /*1df50*/  FMUL.FTZ R69, R2, R69 ;  /* 0x0000004502457220 */ /* 0x000fe20000410000 */
[--C-:B------:R-:W-:Y:S01]  /*1df60*/  SHF.R.U32.HI R2, RZ, 0x10, R174.reuse ;  /* 0x00000010ff027819 */ /* 0x100fe200000116ae */
[C---:B----4-:R-:W-:Y:S01]  /*1df70*/  FMUL.FTZ R7, R0.reuse, R155 ;  /* 0x0000009b00077220 */ /* 0x050fe20000410000 */
[----:B------:R-:W-:Y:S01]  /*1df80*/  SHF.R.U32.HI R174, RZ, 0x18, R174 ;  /* 0x00000018ffae7819 */ /* 0x000fe200000116ae */
[----:B------:R-:W-:Y:S01]  /*1df90*/  FMUL.FTZ R18, R0, R150 ;  /* 0x0000009600127220 */ /* 0x000fe20000410000 */
[----:B------:R-:W-:Y:S01]  /*1dfa0*/  LOP3.LUT R2, R2, 0xff, RZ, 0xc0, !PT ;  /* 0x000000ff02027812 */ /* 0x000fe200078ec0ff */
[C---:B------:R-:W-:Y:S01]  /*1dfb0*/  FMUL.FTZ R23, R0.reuse, R147 ;  /* 0x0000009300177220 */ /* 0x040fe20000410000 */
[C---:B------:R-:W-:Y:S01]  /*1dfc0*/  FMUL.FTZ R6, R0.reuse, R154 ;  /* 0x0000009a00067220 */ /* 0x040fe20000410000 */
[----:B------:R-:W-:Y:S01]  /*1dfd0*/  FMUL.FTZ R19, R0, R151 ;  /* 0x0000009700137220 */ /* 0x000fe20000410000 */
[----:B------:R-:W-:Y:S01]  /*1dfe0*/  PRMT R187, R2, 0x5410, R174 ;  /* 0x0000541002bb7816 */ /* 0x000fe200000000ae */
[----:B------:R-:W-:Y:S01]  /*1dff0*/  FMUL.FTZ R22, R0, R146 ;  /* 0x0000009200167220 */ /* 0x000fe20000410000 */
[----:B------:R-:W-:Y:S01]  /*1e000*/  PRMT R174, R8, 0x5410, R139 ;  /* 0x0000541008ae7816 */ /* 0x000fe2000000008b */
[C---:B------:R-:W-:Y:S01]  /*1e010*/  FMUL.FTZ R34, R0.reuse, R142 ;  /* 0x0000008e00227220 */ /* 0x040fe20000410000 */
[----:B------:R-:W-:Y:S01]  /*1e020*/  SHF.R.U32.HI R146, RZ, 0x10, R172 ;  /* 0x00000010ff927819 */ /* 0x000fe200000116ac */
[----:B------:R-:W-:Y:S01]  /*1e030*/  FMUL.FTZ R35, R0, R143 ;  /* 0x0000008f00237220 */ /* 0x000fe20000410000 */
[----:B------:R-:W-:Y:S01]  /*1e040*/  LOP3.LUT R151, R172, 0xffff, RZ, 0xc0, !PT ;  /* 0x0000ffffac977812 */ /* 0x000fe200078ec0ff */
[----:B------:R-:W-:Y:S01]  /*1e050*/  FMUL.FTZ R82, R0, R82 ;  /* 0x0000005200527220 */ /* 0x000fe20000410000 */
[----:B------:R-:W-:Y:S01]  /*1e060*/  LOP3.LUT R143, R138, 0xff, RZ, 0xc0, !PT ;  /* 0x000000ff8a8f7812 */ /* 0x000fe200078ec0ff */
[----:B------:R-:W-:Y:S01]  /*1e070*/  FMUL.FTZ R83, R0, R83 ;  /* 0x0000005300537220 */ /* 0x000fe20000410000 */
[----:B------:R-:W-:Y:S01]  /*1e080*/  LOP3.LUT R142, R138, 0xffff, RZ, 0xc0, !PT ;  /* 0x0000ffff8a8e7812 */ /* 0x000fe200078ec0ff */
[C---:B------:R-:W-:Y:S01]  /*1e090*/  FMUL.FTZ R86, R0.reuse, R86 ;  /* 0x0000005600567220 */ /* 0x040fe20000410000 */
[----:B------:R-:W-:Y:S01]  /*1e0a0*/  ISETP.LE.U32.AND P4, PT, R143, UR15, PT ;  /* 0x0000000f8f007c0c */ /* 0x000fe2000bf83070 */
        /* <DEDUP_REMOVED lines=8> */
[----:B------:R-:W-:Y:S01]  /*1e130*/  FMUL.FTZ R115, R0, R115 ;  /* 0x0000007300737220 */ /* 0x000fe20000410000 */
[----:B------:R-:W-:Y:S01]  /*1e140*/  ISETP.LE.U32.AND P3, PT, R142, UR15, PT ;  /* 0x0000000f8e007c0c */ /* 0x000fe2000bf63070 */
[C---:B--2---:R-:W-:Y:S01]  /*1e150*/  FFMA.FTZ R140, R0.reuse, R235, R148 ;  /* 0x000000eb008c7223 */ /* 0x044fe20000010094 */
[----:B------:R-:W-:Y:S01]  /*1e160*/  FMUL.FTZ R38, R0, R38 ;  /* 0x0000002600267220 */ /* 0x000fe20000410000 */
[----:B------:R-:W-:Y:S01]  /*1e170*/  @P4 LOP3.LUT R212, R212, 0x200000, RZ, 0xfc, !PT ;  /* 0x00200000d4d44812 */ /* 0x000fe200078efcff */
        /* <DEDUP_REMOVED lines=15> */
[----:B------:R-:W-:Y:S03]  /*1e270*/  MUFU.EX2 R139, R188 ;  /* 0x000000bc008b7308 */ /* 0x000fe60000000800 */
[C---:B------:R-:W-:Y:S02]  /*1e280*/  LOP3.LUT R2, R0.reuse, 0xffff, RZ, 0xc0, !PT ;  /* 0x0000ffff00027812 */ /* 0x040fe400078ec0ff */
[----:B------:R-:W-:Y:S02]  /*1e290*/  LOP3.LUT R8, R0, 0xff, RZ, 0xc0, !PT ;  /* 0x000000ff00087812 */ /* 0x000fe400078ec0ff */
[----:B------:R-:W-:Y:S03]  /*1e2a0*/  SHF.R.U32.HI R2, RZ, 0x8, R2 ;  /* 0x00000008ff027819 */ /* 0x000fe60000011602 */
[----:B------:R-:W-:Y:S01]  /*1e2b0*/  MUFU.EX2 R153, R10 ;  /* 0x0000000a00997308 */ /* 0x000fe20000000800 */
[----:B------:R-:W-:Y:S02]  /*1e2c0*/  PRMT R184, R8, 0x5410, R2 ;  /* 0x0000541008b87816 */ /* 0x000fe40000000002 */
[--C-:B------:R-:W-:Y:S02]  /*1e2d0*/  SHF.R.U32.HI R8, RZ, 0x10, R0.reuse ;  /* 0x00000010ff087819 */ /* 0x100fe40000011600 */
[----:B------:R-:W-:Y:S05]  /*1e2e0*/  SHF.R.U32.HI R2, RZ, 0x18, R0 ;  /* 0x00000018ff027819 */ /* 0x000fea0000011600 */
[----:B------:R-:W-:Y:S01]  /*1e2f0*/  MUFU.EX2 R231, R231 ;  /* 0x000000e700e77308 */ /* 0x000fe20000000800 */
[----:B------:R-:W-:Y:S04]  /*1e300*/  LOP3.LUT R0, R8, 0xff, RZ, 0xc0, !PT ;  /* 0x000000ff08007812 */ /* 0x000fe800078ec0ff */
[----:B------:R-:W-:Y:S02]  /*1e310*/  PRMT R181, R0, 0x5410, R2 ;  /* 0x0000541000b57816 */ /* 0x000fe40000000002 */
[C---:B------:R-:W-:Y:S03]  /*1e320*/  LOP3.LUT R0, R172.reuse, 0xffff, RZ, 0xc0, !PT ;  /* 0x0000ffffac007812 */ /* 0x040fe600078ec0ff */
[----:B------:R-:W-:Y:S01]  /*1e330*/  MUFU.EX2 R233, R233 ;  /* 0x000000e900e97308 */ /* 0x000fe20000000800 */
[----:B------:R-:W-:Y:S02]  /*1e340*/  LOP3.LUT R2, R172, 0xff, RZ, 0xc0, !PT ;  /* 0x000000ffac027812 */ /* 0x000fe400078ec0ff */
[----:B------:R-:W-:Y:S04]  /*1e350*/  SHF.R.U32.HI R0, RZ, 0x8, R0 ;  /* 0x00000008ff007819 */ /* 0x000fe80000011600 */
[----:B------:R-:W-:Y:S03]  /*1e360*/  PRMT R175, R2, 0x5410, R0 ;  /* 0x0000541002af7816 */ /* 0x000fe60000000000 */
[----:B------:R-:W-:Y:S01]  /*1e370*/  MUFU.EX2 R238, R238 ;  /* 0x000000ee00ee7308 */ /* 0x000fe20000000800 */
[--C-:B------:R-:W-:Y:S02]  /*1e380*/  SHF.R.U32.HI R0, RZ, 0x10, R172.reuse ;  /* 0x00000010ff007819 */ /* 0x100fe400000116ac */
[----:B------:R-:W-:Y:S02]  /*1e390*/  IADD3 R2, P1, R194, -0x40, RZ ;  /* 0xffffffc0c2027810 */ /* 0x000fe40007f3e0ff */
[----:B------:R-:W-:Y:S02]  /*1e3a0*/  SHF.R.U32.HI R172, RZ, 0x18, R172 ;  /* 0x00000018ffac7819 */ /* 0x000fe400000116ac */
[----:B------:R-:W-:Y:S01]  /*1e3b0*/  LOP3.LUT R0, R0, 0xff, RZ, 0xc0, !PT ;  /* 0x000000ff00007812 */ /* 0x000fe200078ec0ff */
[----:B------:R-:W-:Y:S02]  /*1e3c0*/  STL [R1+0x78], R2 ;  /* 0x0000780201007387 */ /* 0x000fe40000100800 */
[----:B------:R-:W-:Y:S01]  /*1e3d0*/  MUFU.EX2 R237, R237 ;  /* 0x000000ed00ed7308 */ /* 0x000fe20000000800 */
[----:B------:R-:W-:Y:S01]  /*1e3e0*/  PRMT R173, R0, 0x5410, R172 ;  /* 0x0000541000ad7816 */ /* 0x000fe200000000ac */
[----:B------:R3:W2:Y:S01]  /*1e3f0*/  LDL.S16 R204, [R1+0x44] ;  /* 0x0000440001cc7983 */ /* 0x0006a20000100600 */
[----:B------:R-:W-:Y:S02]  /*1e400*/  IADD3.X R0, R195, -0x1, RZ, P1, !PT ;  /* 0xffffffffc3007810 */ /* 0x000fe40000ffe4ff */
[----:B------:R-:W-:Y:S03]  /*1e410*/  IADD3 R144, P1, R196, UR46, RZ ;  /* 0x0000002ec4907c10 */ /* 0x000fe6000ff3e0ff */
[----:B------:R1:W-:Y:S01]  /*1e420*/  STL [R1+0x74], R0 ;  /* 0x0000740001007387 */ /* 0x0003e20000100800 */
[----:B------:R-:W-:Y:S03]  /*1e430*/  IADD3.X R145, R197, UR34, RZ, P1, !PT ;  /* 0x00000022c5917c10 */ /* 0x000fe60008ffe4ff */
[----:B------:R3:W4:Y:S04]  /*1e440*/  LDL.S16 R202, [R1+0x40] ;  /* 0x0000400001ca7983 */ /* 0x0007280000100600 */
[----:B------:R3:W3:Y:S04]  /*1e450*/  LDL.S16 R155, [R1+0x3c] ;  /* 0x00003c00019b7983 */ /* 0x0006e80000100600 */
[----:B------:R2:W3:Y:S04]  /*1e460*/  LDL.S16 R150, [R1+0x38] ;  /* 0x0000380001967983 */ /* 0x0004e80000100600 */
[----:B------:R2:W3:Y:S01]  /*1e470*/  LDL.S16 R147, [R1+0x34] ;  /* 0x0000340001937983 */ /* 0x0004e20000100600 */
[----:B-1----:R-:W-:Y:S04]  /*1e480*/  FADD.FTZ R0, -R132, R136 ;  /* 0x0000008884007221 */ /* 0x002fe80000010100 */
[----:B------:R-:W-:Y:S06]  /*1e490*/  FMUL.FTZ R0, R0, UR4 ;  /* 0x0000000400007c20 */ /* 0x000fec0008410000 */
[----:B------:R-:W1:Y:S02]  /*1e4a0*/  MUFU.EX2 R0, R0 ;  /* 0x0000000000007308 */ /* 0x000e640000000800 */
[C---:B-1----:R-:W-:Y:S01]  /*1e4b0*/  FMUL.FTZ R8, R0.reuse, R168 ;  /* 0x000000a800087220 */ /* 0x042fe20000410000 */
[C---:B------:R-:W-:Y:S01]  /*1e4c0*/  FMUL.FTZ R9, R0.reuse, R169 ;  /* 0x000000a900097220 */ /* 0x040fe20000410000 */
[----:B------:R-:W-:Y:S01]  /*1e4d0*/  SHF.R.U32.HI R169, RZ, 0x18, R177 ;  /* 0x00000018ffa97819 */ /* 0x000fe200000116b1 */
        /* <DEDUP_REMOVED lines=32> */
[----:B------:R-:W-:Y:S01]  /*1e6e0*/  FADD.FTZ R0, -R3, R137 ;  /* 0x0000008903007221 */ /* 0x000fe20000010100 */
[----:B------:R-:W-:Y:S01]  /*1e6f0*/  FADD.FTZ R149, R139, R136 ;  /* 0x000000888b957221 */ /* 0x000fe20000010000 */
[----:B------:R-:W-:Y:S02]  /*1e700*/  MUFU.EX2 R157, R193 ;  /* 0x000000c1009d7308 */ /* 0x000fe40000000800 */
[----:B------:R-:W-:Y:S08]  /*1e710*/  FMUL.FTZ R0, R0, UR4 ;  /* 0x0000000400007c20 */ /* 0x000ff00008410000 */
[----:B------:R-:W1:Y:S10]  /*1e720*/  MUFU.EX2 R0, R0 ;  /* 0x0000000000007308 */ /* 0x000e740000000800 */
[----:B------:R-:W1:Y:S02]  /*1e730*/  MUFU.EX2 R136, R186 ;  /* 0x000000ba00887308 */ /* 0x000e640000000800 */
        /* <DEDUP_REMOVED lines=33> */
[C---:B------:R-:W-:Y:S01]  /*1e950*/  F2FP.F16.F32.PACK_AB R153, R136.reuse, R153 ;  /* 0x000000998899723e */ /* 0x040fe200000000ff */
[----:B------:R-:W1:Y:S02]  /*1e960*/  MUFU.EX2 R0, R190 ;  /* 0x000000be00007308 */ /* 0x000e640000000800 */
[----:B------:R-:W-:Y:S01]  /*1e970*/  FADD.FTZ R168, R136, R2 ;  /* 0x0000000288a87221 */ /* 0x000fe20000010000 */
[--C-:B------:R-:W-:Y:S02]  /*1e980*/  SHF.R.U32.HI R2, RZ, 0x18, R138.reuse ;  /* 0x00000018ff027819 */ /* 0x100fe4000001168a */
[----:B------:R-:W-:Y:S02]  /*1e990*/  SHF.R.U32.HI R138, RZ, 0x10, R138 ;  /* 0x00000010ff8a7819 */ /* 0x000fe4000001168a */
[----:B------:R-:W-:Y:S03]  /*1e9a0*/  ISETP.LE.U32.AND P6, PT, R2, UR15, PT ;  /* 0x0000000f02007c0c */ /* 0x000fe6000bfc3070 */
[----:B------:R-:W-:Y:S01]  /*1e9b0*/  MUFU.EX2 R167, R220 ;  /* 0x000000dc00a77308 */ /* 0x000fe20000000800 */
[----:B------:R-:W-:Y:S02]  /*1e9c0*/  LOP3.LUT R138, R138, 0xff, RZ, 0xc0, !PT ;  /* 0x000000ff8a8a7812 */ /* 0x000fe400078ec0ff */
[----:B------:R-:W-:Y:S02]  /*1e9d0*/  PRMT R154, R153, 0x7632, R154 ;  /* 0x00007632999a7816 */ /* 0x000fe4000000009a */
[C---:B-1----:R-:W-:Y:S01]  /*1e9e0*/  F2FP.F16.F32.PACK_AB R135, R0.reuse, R135 ;  /* 0x000000870087723e */ /* 0x042fe200000000ff */
[----:B------:R-:W-:Y:S01]  /*1e9f0*/  FADD.FTZ R161, R0, R141 ;  /* 0x0000008d00a17221 */ /* 0x000fe20000010000 */
[----:B------:R-:W-:Y:S03]  /*1ea00*/  SHF.R.U32.HI R141, RZ, 0x10, R176 ;  /* 0x00000010ff8d7819 */ /* 0x000fe600000116b0 */
[----:B------:R-:W1:Y:S01]  /*1ea10*/  MUFU.EX2 R0, R189 ;  /* 0x000000bd00007308 */ /* 0x000e620000000800 */
[----:B------:R-:W-:Y:S01]  /*1ea20*/  LOP3.LUT R176, R176, 0xffff, RZ, 0xc0, !PT ;  /* 0x0000ffffb0b07812 */ /* 0x000fe200078ec0ff */
[----:B------:R-:W-:Y:S01]  /*1ea30*/  @!P4 HADD2 R207, -R135.H0_H0, -RZ.H0_H0 ;  /* 0xa00000ff87cfc230 */ /* 0x000fe20000000900 */
[----:B------:R-:W-:Y:S02]  /*1ea40*/  LOP3.LUT R141, R141, 0xff, RZ, 0xc0, !PT ;  /* 0x000000ff8d8d7812 */ /* 0x000fe400078ec0ff */
[----:B------:R-:W-:Y:S02]  /*1ea50*/  PRMT R2, R135, 0x7632, R2 ;  /* 0x0000763287027816 */ /* 0x000fe40000000002 */
[----:B------:R-:W-:Y:S01]  /*1ea60*/  ISETP.LE.U32.AND P1, PT, R141, UR15, PT ;  /* 0x0000000f8d007c0c */ /* 0x000fe2000bf23070 */
[----:B------:R3:W-:Y:S01]  /*1ea70*/  @!P4 STL.S16 [R1+0x48], R207 ;  /* 0x000048cf0100c387 */ /* 0x0007e20000100600 */
[----:B------:R-:W-:Y:S02]  /*1ea80*/  LOP3.LUT P4, RZ, R212, 0x200000, RZ, 0xc0, !PT ;  /* 0x00200000d4ff7812 */ /* 0x000fe4000788c0ff */
[----:B------:R-:W-:Y:S02]  /*1ea90*/  PRMT R166, R207, 0x7610, R166 ;  /* 0x00007610cfa67816 */ /* 0x000fe400000000a6 */
[C---:B-1----:R-:W-:Y:S01]  /*1eaa0*/  F2FP.F16.F32.PACK_AB R137, R0.reuse, R148 ;  /* 0x000000940089723e */ /* 0x042fe200000000ff */
[----:B------:R-:W-:Y:S01]  /*1eab0*/  FADD.FTZ R148, R0, R140 ;  /* 0x0000008c00947221 */ /* 0x000fe20000010000 */
[----:B------:R-:W-:Y:S02]  /*1eac0*/  F2FP.F16.F32.PACK_AB R0, R139, R182 ;  /* 0x000000b68b00723e */ /* 0x000fe400000000ff */
[----:B------:R-:W-:Y:S01]  /*1ead0*/  SHF.R.U32.HI R139, RZ, 0x8, R176 ;  /* 0x00000008ff8b7819 */ /* 0x000fe200000116b0 */
[----:B------:R-:W-:Y:S01]  /*1eae0*/  FADD.FTZ R148, R157, R148 ;  /* 0x000000949d947221 */ /* 0x000fe20000010000 */
[----:B------:R-:W-:Y:S02]  /*1eaf0*/  PRMT R136, R137, 0x7632, R136 ;  /* 0x0000763289887816 */ /* 0x000fe40000000088 */
[----:B------:R-:W-:Y:S02]  /*1eb00*/  LOP3.LUT R139, R139, 0xffff, RZ, 0xc0, !PT ;  /* 0x0000ffff8b8b7812 */ /* 0x000fe400078ec0ff */
[----:B------:R-:W-:Y:S02]  /*1eb10*/  LOP3.LUT R140, R152, 0xff, RZ, 0xc0, !PT ;  /* 0x000000ff988c7812 */ /* 0x000fe400078ec0ff */
[----:B------:R-:W-:Y:S02]  /*1eb20*/  ISETP.LE.U32.AND P2, PT, R139, UR15, PT ;  /* 0x0000000f8b007c0c */ /* 0x000fe4000bf43070 */
[----:B------:R-:W-:Y:S02]  /*1eb30*/  PRMT R152, R0, 0x7632, R152 ;  /* 0x0000763200987816 */ /* 0x000fe40000000098 */
[----:B------:R-:W-:Y:S02]  /*1eb40*/  ISETP.LE.U32.AND P0, PT, R140, UR15, PT ;  /* 0x0000000f8c007c0c */ /* 0x000fe4000bf03070 */
[----:B------:R-:W-:Y:S02]  /*1eb50*/  LOP3.LUT R140, R146, 0xff, RZ, 0xc0, !PT ;  /* 0x000000ff928c7812 */ /* 0x000fe400078ec0ff */
[----:B------:R-:W-:Y:S02]  /*1eb60*/  SHF.R.U32.HI R146, RZ, 0x8, R151 ;  /* 0x00000008ff927819 */ /* 0x000fe40000011697 */
[C---:B------:R-:W-:Y:S01]  /*1eb70*/  F2FP.F16.F32.PACK_AB R157, R167.reuse, R157 ;  /* 0x0000009da79d723e */ /* 0x040fe200000000ff */
[----:B------:R-:W-:Y:S01]  /*1eb80*/  FADD.FTZ R167, R167, R148 ;  /* 0x00000094a7a77221 */ /* 0x000fe20000010000 */
[----:B------:R-:W-:Y:S02]  /*1eb90*/  F2FP.F16.F32.PACK_AB R189, R237, R238 ;  /* 0x000000eeedbd723e */ /* 0x000fe400000000ff */
[----:B------:R-:W-:Y:S02]  /*1eba0*/  PRMT R159, R157, 0x7632, R159 ;  /* 0x000076329d9f7816 */ /* 0x000fe4000000009f */
[----:B------:R-:W-:Y:S01]  /*1ebb0*/  PRMT R188, R189, 0x7632, R188 ;  /* 0x00007632bdbc7816 */ /* 0x000fe200000000bc */
[----:B--2---:R-:W-:Y:S05]  /*1ebc0*/  @!P2 HADD2 R204, -R2.H0_H0, -RZ.H0_H0 ;  /* 0xa00000ff02cca230 */ /* 0x004fea0000000900 */
[----:B------:R-:W-:Y:S01]  /*1ebd0*/  PRMT R172, R204, 0x7610, R172 ;  /* 0x00007610ccac7816 */ /* 0x000fe200000000ac */
[----:B------:R1:W-:Y:S01]  /*1ebe0*/  @!P2 STL.S16 [R1+0x44], R204 ;  /* 0x000044cc0100a387 */ /* 0x0003e20000100600 */
[C---:B------:R-:W-:Y:S02]  /*1ebf0*/  LOP3.LUT P2, RZ, R212.reuse, 0x100000, RZ, 0xc0, !PT ;  /* 0x00100000d4ff7812 */ /* 0x040fe4000784c0ff */
[----:B------:R-:W-:Y:S01]  /*1ec00*/  LOP3.LUT R212, R212, 0xfffeffff, RZ, 0xc0, !PT ;  /* 0xfffeffffd4d47812 */ /* 0x000fe200078ec0ff */
[----:B----4-:R-:W-:Y:S02]  /*1ec10*/  @!P1 HADD2 R202, -R137.H0_H0, -RZ.H0_H0 ;  /* 0xa00000ff89ca9230 */ /* 0x010fe40000000900 */
[----:B---3--:R-:W-:Y:S03]  /*1ec20*/  @!P5 HADD2 R155, -R136.H0_H0, -RZ.H0_H0 ;  /* 0xa00000ff889bd230 */ /* 0x008fe60000000900 */
[----:B------:R-:W-:Y:S01]  /*1ec30*/  PRMT R162, R202, 0x7610, R162 ;  /* 0x00007610caa27816 */ /* 0x000fe200000000a2 */
[----:B------:R2:W-:Y:S01]  /*1ec40*/  @!P1 STL.S16 [R1+0x40], R202 ;  /* 0x000040ca01009387 */ /* 0x0005e20000100600 */
[----:B------:R-:W-:Y:S01]  /*1ec50*/  @!P4 HADD2 R150, -R0.H0_H0, -RZ.H0_H0 ;  /* 0xa00000ff0096c230 */ /* 0x000fe20000000900 */
[----:B------:R-:W-:Y:S02]  /*1ec60*/  PRMT R158, R155, 0x7610, R158 ;  /* 0x000076109b9e7816 */ /* 0x000fe4000000009e */
[----:B------:R3:W-:Y:S01]  /*1ec70*/  @!P5 STL.S16 [R1+0x3c], R155 ;  /* 0x00003c9b0100d387 */ /* 0x0007e20000100600 */
[----:B------:R-:W-:Y:S01]  /*1ec80*/  ISETP.LE.U32.AND P5, PT, R138, UR15, PT ;  /* 0x0000000f8a007c0c */ /* 0x000fe2000bfa3070 */
[----:B------:R-:W-:Y:S01]  /*1ec90*/  @!P3 HADD2 R147, -R152.H0_H0, -RZ.H0_H0 ;  /* 0xa00000ff9893b230 */ /* 0x000fe20000000900 */
[----:B------:R-:W-:Y:S01]  /*1eca0*/  PRMT R200, R150, 0x7610, R200 ;  /* 0x0000761096c87816 */ /* 0x000fe200000000c8 */
[----:B------:R-:W-:Y:S01]  /*1ecb0*/  @!P4 STL.S16 [R1+0x38], R150 ;  /* 0x000038960100c387 */ /* 0x000fe20000100600 */
[----:B------:R-:W-:Y:S02]  /*1ecc0*/  PRMT R151, R158, 0x7610, R151 ;  /* 0x000076109e977816 */ /* 0x000fe40000000097 */
[----:B------:R-:W-:Y:S01]  /*1ecd0*/  PRMT R247, R147, 0x7610, R247 ;  /* 0x0000761093f77816 */ /* 0x000fe200000000f7 */
[----:B------:R4:W-:Y:S01]  /*1ece0*/  @!P3 STL.S16 [R1+0x34], R147 ;  /* 0x000034930100b387 */ /* 0x0009e20000100600 */
[----:B------:R-:W-:Y:S01]  /*1ecf0*/  ISETP.LE.U32.AND P3, PT, R140, UR15, PT ;  /* 0x0000000f8c007c0c */ /* 0x000fe2000bf63070 */
[----:B------:R3:W-:Y:S01]  /*1ed00*/  MUFU.EX2 R158, R222 ;  /* 0x000000de009e7308 */ /* 0x0007e20000000800 */
[----:B------:R-:W-:Y:S01]  /*1ed10*/  LOP3.LUT R140, R146, 0xffff, RZ, 0xc0, !PT ;  /* 0x0000ffff928c7812 */ /* 0x000fe200078ec0ff */
[----:B------:R4:W4:Y:S03]  /*1ed20*/  LDL.S16 R207, [R1+0x54] ;  /* 0x0000540001cf7983 */ /* 0x0009260000100600 */
[----:B------:R-:W-:Y:S01]  /*1ed30*/  ISETP.LE.U32.AND P4, PT, R140, UR15, PT ;  /* 0x0000000f8c007c0c */ /* 0x000fe2000bf83070 */
[----:B-1----:R1:W4:Y:S01]  /*1ed40*/  LDL.S16 R204, [R1+0x64] ;  /* 0x0000640001cc7983 */ /* 0x0023220000100600 */
[----:B------:R-:W-:Y:S02]  /*1ed50*/  LOP3.LUT R140, R177, 0xffff, RZ, 0xc0, !PT ;  /* 0x0000ffffb18c7812 */ /* 0x000fe400078ec0ff */
[----:B------:R-:W-:Y:S01]  /*1ed60*/  SHF.R.U32.HI R177, RZ, 0x10, R177 ;  /* 0x00000010ffb17819 */ /* 0x000fe200000116b1 */
[----:B------:R1:W4:Y:S01]  /*1ed70*/  LDL.S16 R171, [R1+0x60] ;  /* 0x0000600001ab7983 */ /* 0x0003220000100600 */
[----:B------:R-:W-:Y:S02]  /*1ed80*/  SHF.R.U32.HI R140, RZ, 0x8, R140 ;  /* 0x00000008ff8c7819 */ /* 0x000fe4000001168c */
[----:B------:R-:W-:Y:S01]  /*1ed90*/  LOP3.LUT R177, R177, 0xff, RZ, 0xc0, !PT ;  /* 0x000000ffb1b17812 */ /* 0x000fe200078ec0ff */
[----:B--2---:R1:W2:Y:S01]  /*1eda0*/  LDL.S16 R202, [R1+0x50] ;  /* 0x0000500001ca7983 */ /* 0x0042a20000100600 */
[----:B---3--:R3:W1:Y:S01]  /*1edb0*/  MUFU.EX2 R155, R218 ;  /* 0x000000da009b7308 */ /* 0x0086620000000800 */
[----:B------:R-:W-:Y:S02]  /*1edc0*/  PRMT R222, R172, 0x7610, R222 ;  /* 0x00007610acde7816 */ /* 0x000fe400000000de */
[----:B----4-:R-:W-:Y:S07]  /*1edd0*/  SHF.R.U32.HI R147, RZ, 0x8, R227 ;  /* 0x00000008ff937819 */ /* 0x010fee00000116e3 */
[----:B------:R-:W4:Y:S01]  /*1ede0*/  MUFU.EX2 R150, R215 ;  /* 0x000000d700967308 */ /* 0x000f220000000800 */
[----:B------:R-:W-:Y:S01]  /*1edf0*/  LOP3.LUT R147, R147, 0xffff, RZ, 0xc0, !PT ;  /* 0x0000ffff93937812 */ /* 0x000fe200078ec0ff */
[----:B---3--:R-:W-:Y:S08]  /*1ee00*/  IMAD.WIDE.U32 R218, R219, -0x2daee0ad, RZ ;  /* 0xd2511f53dbda7825 */ /* 0x008ff000078e00ff */
[----:B------:R3:W3:Y:S01]  /*1ee10*/  MUFU.EX2 R172, R221 ;  /* 0x000000dd00ac7308 */ /* 0x0006e20000000800 */
[----:B-1----:R-:W-:Y:S01]  /*1ee20*/  FADD.FTZ R161, R155, R161 ;  /* 0x000000a19ba17221 */ /* 0x002fe20000010000 */
[----:B------:R-:W-:Y:S04]  /*1ee30*/  LOP3.LUT R164, R219, UR28, R236, 0x96, !PT ;  /* 0x0000001cdba47c12 */ /* 0x000fe8000f8e96ec */
[----:B------:R-:W-:Y:S01]  /*1ee40*/  LOP3.LUT R146, R164, 0xff, RZ, 0xc0, !PT ;  /* 0x000000ffa4927812 */ /* 0x000fe200078ec0ff */
[C---:B----4-:R-:W-:Y:S01]  /*1ee50*/  FADD.FTZ R161, R150.reuse, R161 ;  /* 0x000000a196a17221 */ /* 0x050fe20000010000 */
[----:B------:R-:W-:Y:S02]  /*1ee60*/  F2FP.F16.F32.PACK_AB R155, R150, R155 ;  /* 0x0000009b969b723e */ /* 0x000fe400000000ff */
[----:B------:R-:W-:Y:S02]  /*1ee70*/  ISETP.LE.U32.AND P1, PT, R146, UR15, PT ;  /* 0x0000000f92007c0c */ /* 0x000fe4000bf23070 */
[----:B------:R-:W-:Y:S02]  /*1ee80*/  PRMT R146, R166, 0x7610, R146 ;  /* 0x00007610a6927816 */ /* 0x000fe40000000092 */
[----:B------:R-:W-:Y:S02]  /*1ee90*/  LOP3.LUT R166, R140, 0xffff, RZ, 0xc0, !PT ;  /* 0x0000ffff8ca67812 */ /* 0x000fe400078ec0ff */
[----:B------:R-:W-:Y:S02]  /*1eea0*/  PRMT R140, R162, 0x7610, R140 ;  /* 0x00007610a28c7816 */ /* 0x000fe4000000008c */
[----:B------:R4:W4:Y:S01]  /*1eeb0*/  LDL.S16 R162, [R1+0x5c] ;  /* 0x00005c0001a27983 */ /* 0x0009220000100600 */
[----:B------:R-:W-:Y:S02]  /*1eec0*/  PRMT R156, R155, 0x7632, R156 ;  /* 0x000076329b9c7816 */ /* 0x000fe4000000009c */
[----:B---3--:R-:W-:Y:S01]  /*1eed0*/  PRMT R221, R146, 0x7610, R221 ;  /* 0x0000761092dd7816 */ /* 0x008fe200000000dd */
[----:B------:R-:W-:Y:S01]  /*1eee0*/  FADD.FTZ R146, R158, R149 ;  /* 0x000000959e927221 */ /* 0x000fe20000010000 */
[----:B------:R-:W-:Y:S02]  /*1eef0*/  @P1 LOP3.LUT R212, R212, 0x10000, RZ, 0xfc, !PT ;  /* 0x00010000d4d41812 */ /* 0x000fe400078efcff */
[----:B------:R-:W-:Y:S02]  /*1ef00*/  ISETP.LE.U32.AND P1, PT, R244, UR15, PT ;  /* 0x0000000ff4007c0c */ /* 0x000fe4000bf23070 */
[----:B------:R-:W-:Y:S02]  /*1ef10*/  PRMT R244, R140, 0x7610, R244 ;  /* 0x000076108cf47816 */ /* 0x000fe400000000f4 */
[C---:B------:R-:W-:Y:S01]  /*1ef20*/  F2FP.F16.F32.PACK_AB R158, R172.reuse, R158 ;  /* 0x0000009eac9e723e */ /* 0x040fe200000000ff */
[----:B------:R-:W-:Y:S01]  /*1ef30*/  FADD.FTZ R172, R172, R146 ;  /* 0x00000092acac7221 */ /* 0x000fe20000010000 */
[----:B------:R-:W-:Y:S02]  /*1ef40*/  PRMT R150, R0, 0x5410, R152 ;  /* 0x0000541000967816 */ /* 0x000fe40000000098 */
[----:B------:R-:W-:Y:S02]  /*1ef50*/  PRMT R160, R158, 0x7632, R160 ;  /* 0x000076329ea07816 */ /* 0x000fe400000000a0 */
[--C-:B------:R-:W-:Y:S01]  /*1ef60*/  HSET2.LE.AND R146, R175, R214.reuse, PT ;  /* 0x000000d6af927233 */ /* 0x100fe20003803000 */
[----:B------:R-:W-:Y:S02]  /*1ef70*/  @!P5 HADD2 R207, -R153.H0_H0, -RZ.H0_H0 ;  /* 0xa00000ff99cfd230 */ /* 0x000fe40000000900 */
[----:B------:R-:W-:Y:S03]  /*1ef80*/  @!P1 HADD2 R204, -R155.H0_H0, -RZ.H0_H0 ;  /* 0xa00000ff9bcc9230 */ /* 0x000fe60000000900 */
[----:B------:R1:W-:Y:S01]  /*1ef90*/  @!P5 STL.S16 [R1+0x54], R207 ;  /* 0x000054cf0100d387 */ /* 0x0003e20000100600 */
[----:B------:R-:W-:Y:S02]  /*1efa0*/  PRMT R239, R207, 0x7610, R239 ;  /* 0x00007610cfef7816 */ /* 0x000fe400000000ef */
[----:B------:R-:W-:Y:S02]  /*1efb0*/  LOP3.LUT P5, RZ, R212, 0x80000, RZ, 0xc0, !PT ;  /* 0x00080000d4ff7812 */ /* 0x000fe400078ac0ff */
[----:B------:R-:W-:Y:S01]  /*1efc0*/  PRMT R227, R204, 0x7610, R227 ;  /* 0x00007610cce37816 */ /* 0x000fe200000000e3 */
[----:B--2---:R-:W-:Y:S01]  /*1efd0*/  @!P6 HADD2 R202, -R154.H0_H0, -RZ.H0_H0 ;  /* 0xa00000ff9acae230 */ /* 0x004fe20000000900 */
[----:B------:R-:W-:Y:S04]  /*1efe0*/  LOP3.LUT R212, R212, 0xfffdffff, RZ, 0xc0, !PT ;  /* 0xfffdffffd4d47812 */ /* 0x000fe800078ec0ff */
[----:B------:R-:W-:Y:S02]  /*1eff0*/  PRMT R235, R202, 0x7610, R235 ;  /* 0x00007610caeb7816 */ /* 0x000fe400000000eb */
[----:B------:R-:W-:Y:S04]  /*1f000*/  @P6 LOP3.LUT R212, R212, 0x20000, RZ, 0xfc, !PT ;  /* 0x00020000d4d46812 */ /* 0x000fe800078efcff */
[----:B------:R-:W-:Y:S04]  /*1f010*/  LOP3.LUT R212, R212, 0xfffbffff, RZ, 0xc0, !PT ;  /* 0xfffbffffd4d47812 */ /* 0x000fe800078ec0ff */
[----:B------:R-:W-:Y:S01]  /*1f020*/  @P1 LOP3.LUT R212, R212, 0x40000, RZ, 0xfc, !PT ;  /* 0x00040000d4d41812 */ /* 0x000fe200078efcff */
[----:B-1----:R3:W5:Y:S04]  /*1f030*/  LDL.LU R207, [R1+0x104] ;  /* 0x0001040001cf7983 */ /* 0x0027680000300800 */
[----:B------:R1:W-:Y:S01]  /*1f040*/  @!P6 STL.S16 [R1+0x50], R202 ;  /* 0x000050ca0100e387 */ /* 0x0003e20000100600 */
[----:B------:R-:W-:Y:S01]  /*1f050*/  ISETP.LE.U32.AND P6, PT, R234, UR15, PT ;  /* 0x0000000fea007c0c */ /* 0x000fe2000bfc3070 */
[----:B----4-:R-:W-:Y:S05]  /*1f060*/  @!P0 HADD2 R162, -R157.H0_H0, -RZ.H0_H0 ;  /* 0xa00000ff9da28230 */ /* 0x010fea0000000900 */
[----:B------:R-:W-:Y:S01]  /*1f070*/  PRMT R215, R162, 0x7610, R215 ;  /* 0x00007610a2d77816 */ /* 0x000fe200000000d7 */
[----:B-1----:R3:W2:Y:S04]  /*1f080*/  LDL.S16 R202, [R1+0x58] ;  /* 0x0000580001ca7983 */ /* 0x0026a80000100600 */
[----:B------:R1:W-:Y:S01]  /*1f090*/  @!P1 STL.S16 [R1+0x64], R204 ;  /* 0x000064cc01009387 */ /* 0x0003e20000100600 */
[----:B------:R-:W-:Y:S11]  /*1f0a0*/  ISETP.LE.U32.AND P1, PT, R147, UR15, PT ;  /* 0x0000000f93007c0c */ /* 0x000ff6000bf23070 */
[----:B------:R-:W-:Y:S02]  /*1f0b0*/  @!UPT UIADD3 URZ, URZ, URZ, URZ ;  /* 0x0000003f3f3ff290 */ /* 0x000fe4000fffe03f */
[----:B------:R-:W-:Y:S05]  /*1f0c0*/  @!P1 HADD2 R171, -R156.H0_H0, -RZ.H0_H0 ;  /* 0xa00000ff9cab9230 */ /* 0x000fea0000000900 */
[----:B------:R-:W-:Y:S01]  /*1f0d0*/  PRMT R220, R171, 0x7610, R220 ;  /* 0x00007610abdc7816 */ /* 0x000fe200000000dc */
[----:B-1----:R3:W5:Y:S04]  /*1f0e0*/  LDL.LU R204, [R1+0x100] ;  /* 0x0001000001cc7983 */ /* 0x0027680000300800 */
[----:B------:R1:W-:Y:S01]  /*1f0f0*/  @!P1 STL.S16 [R1+0x60], R171 ;  /* 0x000060ab01009387 */ /* 0x0003e20000100600 */
[----:B------:R-:W-:Y:S03]  /*1f100*/  ISETP.LE.U32.AND P1, PT, R183, UR15, PT ;  /* 0x0000000fb7007c0c */ /* 0x000fe6000bf23070 */
[----:B------:R4:W-:Y:S04]  /*1f110*/  @!P0 STL.S16 [R1+0x5c], R162 ;  /* 0x00005ca201008387 */ /* 0x0009e80000100600 */
[----:B-1----:R3:W3:Y:S04]  /*1f120*/  LDL.S16 R171, [R1+0x6c] ;  /* 0x00006c0001ab7983 */ /* 0x0026e80000100600 */
[----:B----4-:R4:W4:Y:S01]  /*1f130*/  LDL.S16 R162, [R1+0x68] ;  /* 0x0000680001a27983 */ /* 0x0109220000100600 */
[----:B--2---:R-:W-:Y:S05]  /*1f140*/  @!P6 HADD2 R202, -R159.H0_H0, -RZ.H0_H0 ;  /* 0xa00000ff9fcae230 */ /* 0x004fea0000000900 */
[----:B------:R1:W-:Y:S01]  /*1f150*/  @!P6 STL.S16 [R1+0x58], R202 ;  /* 0x000058ca0100e387 */ /* 0x0003e20000100600 */
[----:B------:R-:W-:Y:S02]  /*1f160*/  PRMT R193, R202, 0x7610, R193 ;  /* 0x00007610cac17816 */ /* 0x000fe400000000c1 */
[----:B------:R-:W-:Y:S02]  /*1f170*/  ISETP.LE.U32.AND P6, PT, R139, UR15, PT ;  /* 0x0000000f8b007c0c */ /* 0x000fe4000bfc3070 */
[--C-:B------:R-:W-:Y:S01]  /*1f180*/  HSET2.LE.AND R139, R187, R214.reuse, PT ;  /* 0x000000d6bb8b7233 */ /* 0x100fe20003803000 */
[----:B-1----:R1:W5:Y:S04]  /*1f190*/  LDL.LU R202, [R1+0xfc] ;  /* 0x0000fc0001ca7983 */ /* 0x0023680000300800 */
[----:B------:R1:W2:Y:S04]  /*1f1a0*/  LDL.S16 R149, [R1+0x70] ;  /* 0x0000700001957983 */ /* 0x0002a80000100600 */
[----:B------:R1:W2:Y:S01]  /*1f1b0*/  LDL.S16 R140, [R1+0x4c] ;  /* 0x00004c00018c7983 */ /* 0x0002a20000100600 */
[----:B---3--:R-:W-:Y:S02]  /*1f1c0*/  @!P5 HADD2 R171, -R158.H0_H0, -RZ.H0_H0 ;  /* 0xa00000ff9eabd230 */ /* 0x008fe40000000900 */
[----:B----4-:R-:W-:Y:S03]  /*1f1d0*/  @!P4 HADD2 R162, -R160.H0_H0, -RZ.H0_H0 ;  /* 0xa00000ffa0a2c230 */ /* 0x010fe60000000900 */
[----:B------:R3:W-:Y:S01]  /*1f1e0*/  @!P5 STL.S16 [R1+0x6c], R171 ;  /* 0x00006cab0100d387 */ /* 0x0007e20000100600 */
[----:B------:R-:W-:Y:S03]  /*1f1f0*/  PRMT R182, R171, 0x7610, R182 ;  /* 0x00007610abb67816 */ /* 0x000fe600000000b6 */
[----:B------:R4:W-:Y:S01]  /*1f200*/  @!P4 STL.S16 [R1+0x68], R162 ;  /* 0x000068a20100c387 */ /* 0x0009e20000100600 */
[----:B------:R-:W-:Y:S01]  /*1f210*/  PRMT R176, R162, 0x7610, R176 ;  /* 0x00007610a2b07816 */ /* 0x000fe200000000b0 */
[----:B---3--:R-:W-:Y:S10]  /*1f220*/  MUFU.EX2 R171, R191 ;  /* 0x000000bf00ab7308 */ /* 0x008ff40000000800 */
[----:B----4-:R-:W3:Y:S10]  /*1f230*/  MUFU.EX2 R162, R192 ;  /* 0x000000c000a27308 */ /* 0x010ef40000000800 */
[----:B------:R-:W-:Y:S01]  /*1f240*/  MUFU.EX2 R191, R232 ;  /* 0x000000e800bf7308 */ /* 0x000fe20000000800 */
[----:B---3--:R-:W-:Y:S01]  /*1f250*/  FADD.FTZ R168, R162, R168 ;  /* 0x000000a8a2a87221 */ /* 0x008fe20000010000 */
[C---:B------:R-:W-:Y:S03]  /*1f260*/  F2FP.F16.F32.PACK_AB R162, R171.reuse, R162 ;  /* 0x000000a2aba2723e */ /* 0x040fe600000000ff */
[----:B------:R-:W-:Y:S01]  /*1f270*/  FADD.FTZ R171, R171, R168 ;  /* 0x000000a8abab7221 */ /* 0x000fe20000010000 */
[C---:B------:R-:W-:Y:S02]  /*1f280*/  PRMT R163, R162.reuse, 0x7632, R163 ;  /* 0x00007632a2a37816 */ /* 0x040fe400000000a3 */
[----:B------:R-:W-:Y:S02]  /*1f290*/  SHF.R.U32.HI R168, RZ, 0x18, R178 ;  /* 0x00000018ffa87819 */ /* 0x000fe400000116b2 */
[----:B------:R-:W-:Y:S01]  /*1f2a0*/  PRMT R148, R162, 0x5410, R163 ;  /* 0x00005410a2947816 */ /* 0x000fe200000000a3 */
[----:B--2---:R-:W-:Y:S02]  /*1f2b0*/  @!P3 HADD2 R149, -R162.H0_H0, -RZ.H0_H0 ;  /* 0xa00000ffa295b230 */ /* 0x004fe40000000900 */
[----:B------:R-:W-:Y:S03]  /*1f2c0*/  @!P2 HADD2 R140, -R163.H0_H0, -RZ.H0_H0 ;  /* 0xa00000ffa38ca230 */ /* 0x000fe60000000900 */
[----:B------:R2:W-:Y:S01]  /*1f2d0*/  @!P3 STL.S16 [R1+0x70], R149 ;  /* 0x000070950100b387 */ /* 0x0005e20000100600 */
[----:B------:R-:W-:Y:S03]  /*1f2e0*/  PRMT R170, R149, 0x7610, R170 ;  /* 0x0000761095aa7816 */ /* 0x000fe600000000aa */
[----:B------:R3:W-:Y:S01]  /*1f2f0*/  @!P2 STL.S16 [R1+0x4c], R140 ;  /* 0x00004c8c0100a387 */ /* 0x0007e20000100600 */
[----:B------:R-:W-:Y:S02]  /*1f300*/  PRMT R183, R140, 0x7610, R183 ;  /* 0x000076108cb77816 */ /* 0x000fe400000000b7 */
[----:B------:R-:W-:Y:S02]  /*1f310*/  @!P3 PRMT R162, R170, 0x5410, RZ ;  /* 0x00005410aaa2b816 */ /* 0x000fe400000000ff */
[----:B------:R-:W-:Y:S01]  /*1f320*/  MUFU.EX2 R170, R225 ;  /* 0x000000e100aa7308 */ /* 0x000fe20000000800 */
[----:B------:R-:W-:Y:S09]  /*1f330*/  @!P2 PRMT R163, R183, 0x5410, RZ ;  /* 0x00005410b7a3a816 */ /* 0x000ff200000000ff */
[----:B------:R-:W-:Y:S01]  /*1f340*/  MUFU.EX2 R225, R241 ;  /* 0x000000f100e17308 */ /* 0x000fe20000000800 */
[----:B--2---:R-:W-:Y:S02]  /*1f350*/  PRMT R149, R158, 0x5410, R160 ;  /* 0x000054109e957816 */ /* 0x004fe400000000a0 */
[----:B------:R-:W-:Y:S02]  /*1f360*/  @!P5 PRMT R158, R182, 0x5410, RZ ;  /* 0x00005410b69ed816 */ /* 0x000fe400000000ff */
[----:B---3--:R-:W-:Y:S02]  /*1f370*/  PRMT R140, R135, 0x5410, R2 ;  /* 0x00005410878c7816 */ /* 0x008fe40000000002 */
[----:B------:R-:W-:Y:S02]  /*1f380*/  @!P6 PRMT R2, R222, 0x5410, RZ ;  /* 0x00005410de02e816 */ /* 0x000fe400000000ff */
[----:B------:R-:W-:Y:S01]  /*1f390*/  ISETP.LE.U32.AND P6, PT, R185, UR15, PT ;  /* 0x0000000fb9007c0c */ /* 0x000fe2000bfc3070 */
[----:B------:R-:W-:Y:S01]  /*1f3a0*/  MUFU.EX2 R222, R240 ;  /* 0x000000f000de7308 */ /* 0x000fe20000000800 */
[----:B------:R-:W-:Y:S01]  /*1f3b0*/  @!P1 PRMT R135, R221, 0x5410, RZ ;  /* 0x00005410dd879816 */ /* 0x000fe200000000ff */
[----:B------:R2:W-:Y:S01]  /*1f3c0*/  STG.E.U16 desc[UR26][R194.64+0x2], R2 ;  /* 0x00000202c2007986 */ /* 0x0005e2000c10151a */
[----:B------:R-:W-:Y:S02]  /*1f3d0*/  ISETP.LE.U32.AND P1, PT, R141, UR15, PT ;  /* 0x0000000f8d007c0c */ /* 0x000fe4000bf23070 */
[----:B------:R-:W-:Y:S01]  /*1f3e0*/  PRMT R141, R137, 0x5410, R136 ;  /* 0x00005410898d7816 */ /* 0x000fe20000000088 */
[----:B------:R3:W-:Y:S01]  /*1f3f0*/  STG.E.U16 desc[UR26][R194.64], R135 ;  /* 0x00000087c2007986 */ /* 0x0007e2000c10151a */
[----:B------:R-:W-:Y:S02]  /*1f400*/  @!P4 PRMT R160, R176, 0x5410, RZ ;  /* 0x00005410b0a0c816 */ /* 0x000fe400000000ff */
[----:B------:R-:W-:Y:S02]  /*1f410*/  ISETP.LE.U32.AND P5, PT, R165, UR15, PT ;  /* 0x0000000fa5007c0c */ /* 0x000fe4000bfa3070 */
[----:B------:R-:W-:Y:S02]  /*1f420*/  LOP3.LUT R146, R146, R149, RZ, 0xc0, !PT ;  /* 0x0000009592927212 */ /* 0x000fe400078ec0ff */
[----:B------:R-:W-:Y:S02]  /*1f430*/  @!P6 PRMT R136, R151, 0x5410, RZ ;  /* 0x000054109788e816 */ /* 0x000fe400000000ff */
[----:B------:R-:W-:Y:S02]  /*1f440*/  ISETP.LE.U32.AND P6, PT, R143, UR15, PT ;  /* 0x0000000f8f007c0c */ /* 0x000fe4000bfc3070 */
[----:B------:R-:W-:Y:S01]  /*1f450*/  @!P1 PRMT R137, R244, 0x5410, RZ ;  /* 0x00005410f4899816 */ /* 0x000fe200000000ff */
[----:B------:R-:W-:Y:S01]  /*1f460*/  STG.E.U16 desc[UR26][R196.64+0x2], R136 ;  /* 0x00000288c4007986 */ /* 0x000fe2000c10151a */
[----:B------:R-:W-:Y:S02]  /*1f470*/  PRMT R151, R153, 0x5410, R154 ;  /* 0x0000541099977816 */ /* 0x000fe4000000009a */
[----:B------:R-:W-:Y:S01]  /*1f480*/  ISETP.LE.U32.AND P1, PT, R142, UR15, PT ;  /* 0x0000000f8e007c0c */ /* 0x000fe2000bf23070 */
[----:B------:R4:W-:Y:S06]  /*1f490*/  STG.E.U16 desc[UR26][R196.64], R137 ;  /* 0x00000089c4007986 */ /* 0x0009ec000c10151a */
[----:B------:R-:W-:Y:S02]  /*1f4a0*/  @!P6 PRMT R0, R200, 0x5410, RZ ;  /* 0x00005410c800e816 */ /* 0x000fe400000000ff */
[----:B------:R1:W5:Y:S01]  /*1f4b0*/  LDL.LU R200, [R1+0xf8] ;  /* 0x0000f80001c87983 */ /* 0x0003620000300800 */
[----:B------:R-:W-:Y:S02]  /*1f4c0*/  ISETP.LE.U32.AND P6, PT, R138, UR15, PT ;  /* 0x0000000f8a007c0c */ /* 0x000fe4000bfc3070 */
[----:B--2---:R-:W-:Y:S01]  /*1f4d0*/  PRMT R2, R157, 0x5410, R159 ;  /* 0x000054109d027816 */ /* 0x004fe2000000009f */
[----:B------:R1:W2:Y:S01]  /*1f4e0*/  LDL.S16 R182, [R1+0x30] ;  /* 0x0000300001b67983 */ /* 0x0002a20000100600 */
[----:B---3--:R-:W-:Y:S02]  /*1f4f0*/  PRMT R135, R155, 0x5410, R156 ;  /* 0x000054109b877816 */ /* 0x008fe4000000009c */
[----:B------:R-:W-:Y:S01]  /*1f500*/  LOP3.LUT R139, R139, R2, RZ, 0xc0, !PT ;  /* 0x000000028b8b7212 */ /* 0x000fe200078ec0ff */
[----:B------:R1:W3:Y:S01]  /*1f510*/  LDL.S16 R176, [R1+0x2c] ;  /* 0x00002c0001b07983 */ /* 0x0002e20000100600 */
[----:B------:R-:W1:Y:S01]  /*1f520*/  MUFU.EX2 R2, R226 ;  /* 0x000000e200027308 */ /* 0x000e620000000800 */
[--C-:B------:R-:W-:Y:S02]  /*1f530*/  HSET2.LE.AND R138, R224, R214.reuse, PT ;  /* 0x000000d6e08a7233 */ /* 0x100fe40003803000 */
[----:B------:R1:W-:Y:S01]  /*1f540*/  STG.E.U16 desc[UR26][R144.64], R0 ;  /* 0x0000000090007986 */ /* 0x0003e2000c10151a */
[----:B------:R-:W-:Y:S02]  /*1f550*/  @!P1 PRMT R152, R247, 0x5410, RZ ;  /* 0x00005410f7989816 */ /* 0x000fe400000000ff */
[----:B------:R-:W-:Y:S02]  /*1f560*/  @!P6 PRMT R153, R239, 0x5410, RZ ;  /* 0x00005410ef99e816 */ /* 0x000fe400000000ff */
[----:B------:R-:W-:Y:S01]  /*1f570*/  LOP3.LUT P6, RZ, R212, 0x20000, RZ, 0xc0, !PT ;  /* 0x00020000d4ff7812 */ /* 0x000fe200078cc0ff */
[----:B------:R-:W-:Y:S01]  /*1f580*/  STG.E.U16 desc[UR26][R216.64], R152 ;  /* 0x00000098d8007986 */ /* 0x000fe2000c10151a */
[--C-:B----4-:R-:W-:Y:S01]  /*1f590*/  HSET2.LE.AND R137, R174, R214.reuse, PT ;  /* 0x000000d6ae897233 */ /* 0x110fe20003803000 */
[----:B------:R-:W-:Y:S01]  /*1f5a0*/  MUFU.EX2 R224, R243 ;  /* 0x000000f300e07308 */ /* 0x000fe20000000800 */
[--C-:B------:R-:W-:Y:S01]  /*1f5b0*/  HSET2.LE.AND R136, R223, R214.reuse, PT ;  /* 0x000000d6df887233 */ /* 0x100fe20003803000 */
[----:B------:R4:W4:Y:S01]  /*1f5c0*/  LDL.S16 R174, [R1+0x20] ;  /* 0x0000200001ae7983 */ /* 0x0009220000100600 */
[----:B------:R-:W-:Y:S02]  /*1f5d0*/  LOP3.LUT R138, R138, R135, RZ, 0xc0, !PT ;  /* 0x000000878a8a7212 */ /* 0x000fe400078ec0ff */
[----:B------:R-:W-:Y:S01]  /*1f5e0*/  LOP3.LUT R137, R137, R141, RZ, 0xc0, !PT ;  /* 0x0000008d89897212 */ /* 0x000fe200078ec0ff */
[----:B------:R-:W-:Y:S01]  /*1f5f0*/  STG.E.U16 desc[UR26][R198.64], R153 ;  /* 0x00000099c6007986 */ /* 0x000fe2000c10151a */
[----:B------:R-:W-:Y:S03]  /*1f600*/  LOP3.LUT R136, R136, R140, RZ, 0xc0, !PT ;  /* 0x0000008c88887212 */ /* 0x000fe600078ec0ff */
[----:B------:R-:W-:Y:S01]  /*1f610*/  MUFU.EX2 R223, R246 ;  /* 0x000000f600df7308 */ /* 0x000fe20000000800 */
[C---:B------:R-:W-:Y:S01]  /*1f620*/  LOP3.LUT R135, R178.reuse, 0xffff, RZ, 0xc0, !PT ;  /* 0x0000ffffb2877812 */ /* 0x040fe200078ec0ff */
[----:B------:R-:W1:Y:S01]  /*1f630*/  LDSM.16.MT88.4 R140, [R201+0xa000] ;  /* 0x00a00000c98c783b */ /* 0x000e620000004200 */
[----:B------:R-:W-:Y:S02]  /*1f640*/  @!P6 PRMT R154, R235, 0x5410, RZ ;  /* 0x00005410eb9ae816 */ /* 0x000fe400000000ff */
[----:B------:R-:W-:Y:S02]  /*1f650*/  ISETP.LE.U32.AND P6, PT, R147, UR15, PT ;  /* 0x0000000f93007c0c */ /* 0x000fe4000bfc3070 */
[--C-:B------:R-:W-:Y:S03]  /*1f660*/  HSET2.LE.AND R147, R173, R214.reuse, PT ;  /* 0x000000d6ad937233 */ /* 0x100fe60003803000 */
[----:B------:R-:W-:Y:S01]  /*1f670*/  MUFU.EX2 R235, R242 ;  /* 0x000000f200eb7308 */ /* 0x000fe20000000800 */
[----:B------:R-:W-:Y:S01]  /*1f680*/  @!P0 PRMT R157, R215, 0x5410, RZ ;  /* 0x00005410d79d8816 */ /* 0x000fe200000000ff */
[----:B------:R2:W4:Y:S01]  /*1f690*/  LDL.S16 R173, [R1+0x1c] ;  /* 0x00001c0001ad7983 */ /* 0x0005220000100600 */
[----:B-1----:R-:W-:Y:S02]  /*1f6a0*/  LOP3.LUT R0, R178, 0xff, RZ, 0xc0, !PT ;  /* 0x000000ffb2007812 */ /* 0x002fe400078ec0ff */
[--C-:B------:R-:W-:Y:S01]  /*1f6b0*/  HSET2.LE.AND R145, R181, R214.reuse, PT ;  /* 0x000000d6b5917233 */ /* 0x100fe20003803000 */
[----:B------:R-:W-:Y:S01]  /*1f6c0*/  STG.E.U16 desc[UR26][R198.64+0x2], R154 ;  /* 0x0000029ac6007986 */ /* 0x000fe2000c10151a */
[----:B------:R-:W-:Y:S01]  /*1f6d0*/  ISETP.LE.U32.AND P2, PT, R0, UR15, PT ;  /* 0x0000000f00007c0c */ /* 0x000fe2000bf43070 */
[--C-:B------:R-:W-:Y:S01]  /*1f6e0*/  FADD.FTZ R0, R2, R161.reuse ;  /* 0x000000a102007221 */ /* 0x100fe20000010000 */
[----:B------:R-:W-:Y:S02]  /*1f6f0*/  F2FP.F16.F32.PACK_AB R2, R170, R2 ;  /* 0x00000002aa02723e */ /* 0x000fe400000000ff */
[----:B------:R-:W-:Y:S01]  /*1f700*/  @!P6 PRMT R156, R220, 0x5410, RZ ;  /* 0x00005410dc9ce816 */ /* 0x000fe200000000ff */
[----:B------:R-:W-:Y:S01]  /*1f710*/  FADD.FTZ R221, R170, R0 ;  /* 0x00000000aadd7221 */ /* 0x000fe20000010000 */
[----:B------:R-:W-:Y:S02]  /*1f720*/  ISETP.LE.U32.AND P6, PT, R234, UR15, PT ;  /* 0x0000000fea007c0c */ /* 0x000fe4000bfc3070 */
[----:B------:R-:W-:Y:S01]  /*1f730*/  PRMT R161, R2, 0x7632, R161 ;  /* 0x0000763202a17816 */ /* 0x000fe200000000a1 */
[----:B------:R-:W-:Y:S01]  /*1f740*/  STG.E.U16 desc[UR26][R194.64+0x12], R156 ;  /* 0x0000129cc2007986 */ /* 0x000fe2000c10151a */
[--C-:B------:R-:W-:Y:S02]  /*1f750*/  HSET2.LE.AND R144, R184, R214.reuse, PT ;  /* 0x000000d6b8907233 */ /* 0x100fe40003803000 */
[----:B------:R-:W-:Y:S02]  /*1f760*/  LOP3.LUT R145, R145, R151, RZ, 0xc0, !PT ;  /* 0x0000009791917212 */ /* 0x000fe400078ec0ff */
[----:B------:R-:W-:Y:S02]  /*1f770*/  LOP3.LUT R147, R147, R148, RZ, 0xc0, !PT ;  /* 0x0000009493937212 */ /* 0x000fe400078ec0ff */
[----:B------:R-:W-:Y:S02]  /*1f780*/  LOP3.LUT R144, R144, R150, RZ, 0xc0, !PT ;  /* 0x0000009690907212 */ /* 0x000fe400078ec0ff */
[----:B------:R-:W1:Y:S01]  /*1f790*/  LDSM.16.MT88.4 R148, [R203+0xa000] ;  /* 0x00a00000cb94783b */ /* 0x000e620000004200 */
[----:B------:R-:W-:Y:S01]  /*1f7a0*/  @!P6 PRMT R159, R193, 0x5410, RZ ;  /* 0x00005410c19fe816 */ /* 0x000fe200000000ff */
[----:B------:R-:W-:Y:S01]  /*1f7b0*/  FADD.FTZ R193, R191, R171 ;  /* 0x000000abbfc17221 */ /* 0x000fe20000010000 */
[----:B------:R-:W-:Y:S02]  /*1f7c0*/  ISETP.LE.U32.AND P6, PT, R166, UR15, PT ;  /* 0x0000000fa6007c0c */ /* 0x000fe4000bfc3070 */
[----:B------:R-:W-:Y:S02]  /*1f7d0*/  SHF.R.U32.HI R135, RZ, 0x8, R135 ;  /* 0x00000008ff877819 */ /* 0x000fe40000011687 */
[----:B------:R-:W-:Y:S01]  /*1f7e0*/  PRMT R165, R2, 0x5410, R161 ;  /* 0x0000541002a57816 */ /* 0x000fe200000000a1 */
[-C--:B------:R-:W-:Y:S05]  /*1f7f0*/  HMMA.16816.F32 R4, R136, R140.reuse, R4 ;  /* 0x0000008c8804723c */ /* 0x080fea0000001804 */
[----:B------:R-:W-:Y:S01]  /*1f800*/  LOP3.LUT R0, R135, 0xffff, RZ, 0xc0, !PT ;  /* 0x0000ffff87007812 */ /* 0x000fe200078ec0ff */
[C---:B------:R-:W-:Y:S01]  /*1f810*/  HMMA.16816.F32 R8, R144.reuse, R140, R8 ;  /* 0x0000008c9008723c */ /* 0x040fe20000001808 */
[----:B------:R-:W1:Y:S03]  /*1f820*/  MUFU.EX2 R135, R228 ;  /* 0x000000e400877308 */ /* 0x000e660000000800 */
[----:B------:R-:W-:Y:S02]  /*1f830*/  ISETP.LE.U32.AND P3, PT, R0, UR15, PT ;  /* 0x0000000f00007c0c */ /* 0x000fe4000bf63070 */
[-C--:B------:R-:W-:Y:S03]  /*1f840*/  HMMA.16816.F32 R12, R144, R142.reuse, R12 ;  /* 0x0000008e900c723c */ /* 0x080fe6000000180c */
[C---:B------:R-:W-:Y:S02]  /*1f850*/  LOP3.LUT P1, RZ, R212.reuse, 0x40000, RZ, 0xc0, !PT ;  /* 0x00040000d4ff7812 */ /* 0x040fe4000782c0ff */
[----:B------:R-:W-:Y:S01]  /*1f860*/  F2FP.F16.F32.PACK_AB R191, R233, R191 ;  /* 0x000000bfe9bf723e */ /* 0x000fe200000000ff */
[C---:B------:R-:W-:Y:S04]  /*1f870*/  HMMA.16816.F32 R16, R136.reuse, R142, R16 ;  /* 0x0000008e8810723c */ /* 0x040fe80000001810 */
[C---:B------:R-:W-:Y:S01]  /*1f880*/  LOP3.LUT P0, RZ, R212.reuse, 0x8000, RZ, 0xc0, !PT ;  /* 0x00008000d4ff7812 */ /* 0x040fe2000780c0ff */
[----:B-1----:R-:W-:Y:S01]  /*1f890*/  FADD.FTZ R220, R135, R167 ;  /* 0x000000a787dc7221 */ /* 0x002fe20000010000 */
[----:B------:R-:W-:Y:S05]  /*1f8a0*/  F2FP.F16.F32.PACK_AB R135, R229, R135 ;  /* 0x00000087e587723e */ /* 0x000fea00000000ff */
[----:B------:R-:W-:Y:S01]  /*1f8b0*/  PRMT R152, R135, 0x7632, R152 ;  /* 0x0000763287987816 */ /* 0x000fe20000000098 */
[-C--:B------:R-:W-:Y:S03]  /*1f8c0*/  HMMA.16816.F32 R20, R136, R148.reuse, R20 ;  /* 0x000000948814723c */ /* 0x080fe60000001814 */
[----:B------:R-:W-:Y:S02]  /*1f8d0*/  @!P1 PRMT R155, R227, 0x5410, RZ ;  /* 0x00005410e39b9816 */ /* 0x000fe400000000ff */
[----:B------:R-:W-:Y:S01]  /*1f8e0*/  LOP3.LUT P1, RZ, R212, 0x10000, RZ, 0xc0, !PT ;  /* 0x00010000d4ff7812 */ /* 0x000fe2000782c0ff */
[C---:B------:R-:W-:Y:S02]  /*1f8f0*/  HMMA.16816.F32 R24, R144.reuse, R148, R24 ;  /* 0x000000949018723c */ /* 0x040fe40000001818 */
[----:B------:R1:W-:Y:S03]  /*1f900*/  STG.E.U16 desc[UR26][R194.64+0x10], R155 ;  /* 0x0000109bc2007986 */ /* 0x0003e6000c10151a */
[--C-:B------:R-:W-:Y:S01]  /*1f910*/  SHF.R.U32.HI R0, RZ, 0x10, R164.reuse ;  /* 0x00000010ff007819 */ /* 0x100fe200000116a4 */
[-C--:B------:R-:W-:Y:S01]  /*1f920*/  HMMA.16816.F32 R28, R144, R150.reuse, R28 ;  /* 0x00000096901c723c */ /* 0x080fe2000000181c */
[----:B------:R-:W-:Y:S04]  /*1f930*/  STG.E.U16 desc[UR26][R196.64+0x10], R157 ;  /* 0x0000109dc4007986 */ /* 0x000fe8000c10151a */
[----:B------:R-:W-:Y:S01]  /*1f940*/  LOP3.LUT R0, R0, 0xff, RZ, 0xc0, !PT ;  /* 0x000000ff00007812 */ /* 0x000fe200078ec0ff */
[C---:B------:R-:W-:Y:S01]  /*1f950*/  HMMA.16816.F32 R32, R136.reuse, R150, R32 ;  /* 0x000000968820723c */ /* 0x040fe20000001820 */
[----:B------:R-:W-:Y:S03]  /*1f960*/  STG.E.U16 desc[UR26][R196.64+0x12], R159 ;  /* 0x0000129fc4007986 */ /* 0x000fe6000c10151a */
[----:B------:R-:W-:Y:S01]  /*1f970*/  ISETP.LE.U32.AND P4, PT, R0, UR15, PT ;  /* 0x0000000f00007c0c */ /* 0x000fe2000bf83070 */
[----:B------:R-:W-:Y:S01]  /*1f980*/  STG.E.U16 desc[UR26][R216.64+0xe], R158 ;  /* 0x00000e9ed8007986 */ /* 0x000fe2000c10151a */
[----:B------:R-:W-:Y:S02]  /*1f990*/  LOP3.LUT R0, R164, 0xffff, RZ, 0xc0, !PT ;  /* 0x0000ffffa4007812 */ /* 0x000fe400078ec0ff */
[----:B------:R-:W-:Y:S01]  /*1f9a0*/  SHF.R.U32.HI R148, RZ, 0x18, R164 ;  /* 0x00000018ff947819 */ /* 0x000fe200000116a4 */
[----:B------:R-:W-:Y:S02]  /*1f9b0*/  STG.E.U16 desc[UR26][R216.64+0x10], R160 ;  /* 0x000010a0d8007986 */ /* 0x000fe4000c10151a */
[----:B------:R-:W-:Y:S02]  /*1f9c0*/  SHF.R.U32.HI R0, RZ, 0x8, R0 ;  /* 0x00000008ff007819 */ /* 0x000fe40000011600 */
[----:B------:R-:W-:Y:S01]  /*1f9d0*/  PRMT R164, R135, 0x5410, R152 ;  /* 0x0000541087a47816 */ /* 0x000fe20000000098 */
[----:B------:R-:W-:Y:S01]  /*1f9e0*/  STG.E.U16 desc[UR26][R198.64+0x10], R162 ;  /* 0x000010a2c6007986 */ /* 0x000fe2000c10151a */
[----:B------:R-:W-:Y:S02]  /*1f9f0*/  LOP3.LUT R0, R0, 0xffff, RZ, 0xc0, !PT ;  /* 0x0000ffff00007812 */ /* 0x000fe400078ec0ff */
[----:B------:R-:W-:Y:S01]  /*1fa00*/  PRMT R190, R191, 0x7632, R190 ;  /* 0x00007632bfbe7816 */ /* 0x000fe200000000be */
[----:B------:R-:W-:Y:S01]  /*1fa10*/  STG.E.U16 desc[UR26][R198.64+0x12], R163 ;  /* 0x000012a3c6007986 */ /* 0x000fe2000c10151a */
[----:B-1----:R-:W-:Y:S02]  /*1fa20*/  LOP3.LUT R155, R218, 0xff, RZ, 0xc0, !PT ;  /* 0x000000ffda9b7812 */ /* 0x002fe400078ec0ff */
[----:B------:R-:W-:Y:S02]  /*1fa30*/  LOP3.LUT R170, R178, 0xffff, RZ, 0xc0, !PT ;  /* 0x0000ffffb2aa7812 */ /* 0x000fe400078ec0ff */
[----:B------:R-:W-:Y:S02]  /*1fa40*/  SHF.R.U32.HI R167, RZ, 0x10, R178 ;  /* 0x00000010ffa77819 */ /* 0x000fe400000116b2 */
[----:B------:R-:W-:Y:S02]  /*1fa50*/  LOP3.LUT R153, R219, UR28, R236, 0x96, !PT ;  /* 0x0000001cdb997c12 */ /* 0x000fe4000f8e96ec */
[----:B------:R-:W-:Y:S04]  /*1fa60*/  F2FP.F16.F32.PACK_AB R187, R235, R225 ;  /* 0x000000e1ebbb723e */ /* 0x000fe800000000ff */
[----:B------:R-:W-:Y:S01]  /*1fa70*/  PRMT R186, R187, 0x7632, R186 ;  /* 0x00007632bbba7816 */ /* 0x000fe200000000ba */
[----:B--2---:R-:W-:Y:S02]  /*1fa80*/  @!P5 HADD2 R182, -R2.H0_H0, -RZ.H0_H0 ;  /* 0xa00000ff02b6d230 */ /* 0x004fe40000000900 */
[----:B---3--:R-:W-:Y:S03]  /*1fa90*/  @!P6 HADD2 R176, -R161.H0_H0, -RZ.H0_H0 ;  /* 0xa00000ffa1b0e230 */ /* 0x008fe60000000900 */
[----:B------:R-:W-:Y:S01]  /*1faa0*/  @!P5 STL.S16 [R1+0x30], R182 ;  /* 0x000030b60100d387 */ /* 0x000fe20000100600 */
[----:B------:R-:W-:Y:S03]  /*1fab0*/  PRMT R141, R182, 0x7610, R141 ;  /* 0x00007610b68d7816 */ /* 0x000fe6000000008d */
[----:B------:R1:W-:Y:S01]  /*1fac0*/  @!P6 STL.S16 [R1+0x2c], R176 ;  /* 0x00002cb00100e387 */ /* 0x0003e20000100600 */
[----:B------:R-:W-:Y:S02]  /*1fad0*/  PRMT R140, R176, 0x7610, R140 ;  /* 0x00007610b08c7816 */ /* 0x000fe4000000008c */
[----:B------:R-:W-:Y:S02]  /*1fae0*/  @!P5 PRMT R2, R141, 0x5410, RZ ;  /* 0x000054108d02d816 */ /* 0x000fe400000000ff */
[----:B------:R-:W-:Y:S02]  /*1faf0*/  ISETP.LE.U32.AND P5, PT, R177, UR15, PT ;  /* 0x0000000fb1007c0c */ /* 0x000fe4000bfa3070 */
[----:B------:R-:W-:Y:S01]  /*1fb00*/  @!P6 PRMT R161, R140, 0x5410, RZ ;  /* 0x000054108ca1e816 */ /* 0x000fe200000000ff */
[----:B------:R2:W-:Y:S01]  /*1fb10*/  STG.E.U16 desc[UR26][R194.64+0x20], R2 ;  /* 0x00002002c2007986 */ /* 0x0005e2000c10151a */
[----:B------:R-:W-:Y:S02]  /*1fb20*/  ISETP.LE.U32.AND P6, PT, R169, UR15, PT ;  /* 0x0000000fa9007c0c */ /* 0x000fe4000bfc3070 */
[----:B------:R-:W-:Y:S01]  /*1fb30*/  LOP3.LUT R169, R178, 0xff, RZ, 0xc0, !PT ;  /* 0x000000ffb2a97812 */ /* 0x000fe200078ec0ff */
[----:B------:R-:W3:Y:S06]  /*1fb40*/  LDSM.16.MT88.4 R140, [R206+0xa000] ;  /* 0x00a00000ce8c783b */ /* 0x000eec0000004200 */
[----:B----4-:R-:W-:Y:S02]  /*1fb50*/  @!P5 HADD2 R174, -R135.H0_H0, -RZ.H0_H0 ;  /* 0xa00000ff87aed230 */ /* 0x010fe40000000900 */
[----:B------:R-:W-:Y:S03]  /*1fb60*/  STG.E.U16 desc[UR26][R194.64+0x22], R161 ;  /* 0x000022a1c2007986 */ /* 0x000fe6000c10151a */
[----:B------:R-:W-:Y:S01]  /*1fb70*/  PRMT R166, R174, 0x7610, R166 ;  /* 0x00007610aea67816 */ /* 0x000fe200000000a6 */
[----:B-1----:R4:W4:Y:S01]  /*1fb80*/  LDL.S16 R176, [R1+0x24] ;  /* 0x0000240001b07983 */ /* 0x0029220000100600 */
[----:B------:R-:W-:Y:S02]  /*1fb90*/  @!P6 HADD2 R173, -R152.H0_H0, -RZ.H0_H0 ;  /* 0xa00000ff98ade230 */ /* 0x000fe40000000900 */
[----:B------:R-:W-:Y:S01]  /*1fba0*/  @!P5 PRMT R135, R166, 0x5410, RZ ;  /* 0x00005410a687d816 */ /* 0x000fe200000000ff */
[----:B------:R1:W-:Y:S01]  /*1fbb0*/  @!P5 STL.S16 [R1+0x20], R174 ;  /* 0x000020ae0100d387 */ /* 0x0003e20000100600 */
[----:B------:R-:W-:Y:S02]  /*1fbc0*/  ISETP.LE.U32.AND P5, PT, R148, UR15, PT ;  /* 0x0000000f94007c0c */ /* 0x000fe4000bfa3070 */
[----:B------:R-:W-:Y:S01]  /*1fbd0*/  PRMT R149, R173, 0x7610, R149 ;  /* 0x00007610ad957816 */ /* 0x000fe20000000095 */
[----:B------:R1:W-:Y:S01]  /*1fbe0*/  @!P6 STL.S16 [R1+0x1c], R173 ;  /* 0x00001cad0100e387 */ /* 0x0003e20000100600 */
[--C-:B------:R-:W-:Y:S02]  /*1fbf0*/  SHF.R.U32.HI R166, RZ, 0x18, R178.reuse ;  /* 0x00000018ffa67819 */ /* 0x100fe400000116b2 */
[----:B------:R-:W-:Y:S01]  /*1fc00*/  @!P6 PRMT R152, R149, 0x5410, RZ ;  /* 0x000054109598e816 */ /* 0x000fe200000000ff */
[----:B------:R4:W4:Y:S01]  /*1fc10*/  LDL.S16 R175, [R1+0x18] ;  /* 0x0000180001af7983 */ /* 0x0009220000100600 */
[----:B------:R-:W-:Y:S02]  /*1fc20*/  ISETP.LE.U32.AND P6, PT, R0, UR15, PT ;  /* 0x0000000f00007c0c */ /* 0x000fe4000bfc3070 */
[----:B--2---:R-:W-:Y:S01]  /*1fc30*/  F2FP.F16.F32.PACK_AB R2, R223, R224 ;  /* 0x000000e0df02723e */ /* 0x004fe200000000ff */
[----:B------:R-:W2:Y:S01]  /*1fc40*/  LDSM.16.MT88.4 R148, [R205+0xa000] ;  /* 0x00a00000cd94783b */ /* 0x000ea20000004200 */
[----:B------:R-:W-:Y:S02]  /*1fc50*/  SHF.R.U32.HI R178, RZ, 0x10, R178 ;  /* 0x00000010ffb27819 */ /* 0x000fe400000116b2 */
[----:B------:R-:W-:Y:S05]  /*1fc60*/  PRMT R185, R2, 0x7632, R185 ;  /* 0x0000763202b97816 */ /* 0x000fea00000000b9 */
[----:B------:R-:W-:Y:S01]  /*1fc70*/  STG.E.U16 desc[UR26][R196.64+0x20], R135 ;  /* 0x00002087c4007986 */ /* 0x000fe2000c10151a */
[-C--:B---3--:R-:W-:Y:S03]  /*1fc80*/  HMMA.16816.F32 R36, R136, R140.reuse, R36 ;  /* 0x0000008c8824723c */ /* 0x088fe60000001824 */
[----:B------:R-:W-:Y:S04]  /*1fc90*/  STG.E.U16 desc[UR26][R196.64+0x22], R152 ;  /* 0x00002298c4007986 */ /* 0x000fe8000c10151a */
[----:B-1----:R3:W3:Y:S01]  /*1fca0*/  LDL.S16 R174, [R1+0x14] ;  /* 0x0000140001ae7983 */ /* 0x0026e20000100600 */
[C---:B------:R-:W-:Y:S01]  /*1fcb0*/  HMMA.16816.F32 R40, R144.reuse, R140, R40 ;  /* 0x0000008c9028723c */ /* 0x040fe20000001828 */
[----:B------:R-:W1:Y:S05]  /*1fcc0*/  MUFU.EX2 R173, R230 ;  /* 0x000000e600ad7308 */ /* 0x000e6a0000000800 */
[-C--:B------:R-:W-:Y:S05]  /*1fcd0*/  HMMA.16816.F32 R44, R144, R142.reuse, R44 ;  /* 0x0000008e902c723c */ /* 0x080fea000000182c */
[----:B------:R-:W-:Y:S01]  /*1fce0*/  LOP3.LUT R141, R218, 0xff, RZ, 0xc0, !PT ;  /* 0x000000ffda8d7812 */ /* 0x000fe200078ec0ff */
[C---:B------:R-:W-:Y:S05]  /*1fcf0*/  HMMA.16816.F32 R48, R136.reuse, R142, R48 ;  /* 0x0000008e8830723c */ /* 0x040fea0000001830 */
[----:B-1----:R-:W-:Y:S01]  /*1fd00*/  F2FP.F16.F32.PACK_AB R0, R231, R173 ;  /* 0x000000ade700723e */ /* 0x002fe200000000ff */
[----:B------:R-:W-:Y:S01]  /*1fd10*/  FADD.FTZ R215, R173, R172 ;  /* 0x000000acadd77221 */ /* 0x000fe20000010000 */
[----:B------:R-:W-:Y:S01]  /*1fd20*/  SHF.R.U32.HI R143, RZ, 0x8, R170 ;  /* 0x00000008ff8f7819 */ /* 0x000fe200000116aa */
[-C--:B--2---:R-:W-:Y:S03]  /*1fd30*/  HMMA.16816.F32 R52, R136, R148.reuse, R52 ;  /* 0x000000948834723c */ /* 0x084fe60000001834 */
[C---:B------:R-:W-:Y:S02]  /*1fd40*/  PRMT R192, R0.reuse, 0x7632, R192 ;  /* 0x0000763200c07816 */ /* 0x040fe400000000c0 */
[----:B------:R-:W-:Y:S01]  /*1fd50*/  LOP3.LUT R142, R167, 0xff, RZ, 0xc0, !PT ;  /* 0x000000ffa78e7812 */ /* 0x000fe200078ec0ff */
[C---:B------:R-:W-:Y:S05]  /*1fd60*/  HMMA.16816.F32 R56, R144.reuse, R148, R56 ;  /* 0x000000949038723c */ /* 0x040fea0000001838 */
[----:B------:R-:W-:Y:S01]  /*1fd70*/  PRMT R154, R0, 0x5410, R192 ;  /* 0x00005410009a7816 */ /* 0x000fe200000000c0 */
[-C--:B------:R-:W-:Y:S05]  /*1fd80*/  HMMA.16816.F32 R60, R144, R150.reuse, R60 ;  /* 0x00000096903c723c */ /* 0x080fea000000183c */
[----:B------:R-:W-:Y:S01]  /*1fd90*/  PRMT R169, R169, 0x5410, R143 ;  /* 0x00005410a9a97816 */ /* 0x000fe2000000008f */
[C---:B------:R-:W-:Y:S05]  /*1fda0*/  HMMA.16816.F32 R64, R136.reuse, R150, R64 ;  /* 0x000000968840723c */ /* 0x040fea0000001840 */
[----:B------:R-:W-:Y:S02]  /*1fdb0*/  PRMT R168, R142, 0x5410, R168 ;  /* 0x000054108ea87816 */ /* 0x000fe400000000a8 */
[----:B------:R-:W-:Y:S04]  /*1fdc0*/  SHF.R.U32.HI R149, RZ, 0x18, R218 ;  /* 0x00000018ff957819 */ /* 0x000fe800000116da */
[----:B------:R-:W-:Y:S02]  /*1fdd0*/  SHF.R.U32.HI R151, RZ, 0x18, R180 ;  /* 0x00000018ff977819 */ /* 0x000fe400000116b4 */
[----:B------:R-:W-:Y:S01]  /*1fde0*/  LOP3.LUT R150, R153, 0xff, RZ, 0xc0, !PT ;  /* 0x000000ff99967812 */ /* 0x000fe200078ec0ff */
[----:B----4-:R-:W-:Y:S05]  /*1fdf0*/  @!P1 HADD2 R176, -R0.H0_H0, -RZ.H0_H0 ;  /* 0xa00000ff00b09230 */ /* 0x010fea0000000900 */
[----:B------:R-:W-:Y:S01]  /*1fe00*/  @!P1 STL.S16 [R1+0x24], R176 ;  /* 0x000024b001009387 */ /* 0x000fe20000100600 */
[----:B------:R-:W-:Y:S03]  /*1fe10*/  PRMT R140, R176, 0x7610, R140 ;  /* 0x00007610b08c7816 */ /* 0x000fe6000000008c */
[----:B------:R4:W2:Y:S01]  /*1fe20*/  LDL.S16 R172, [R1+0x10] ;  /* 0x0000100001ac7983 */ /* 0x0008a20000100600 */
[----:B------:R-:W-:Y:S01]  /*1fe30*/  @!P1 PRMT R0, R140, 0x5410, RZ ;  /* 0x000054108c009816 */ /* 0x000fe200000000ff */
[----:B------:R-:W-:Y:S01]  /*1fe40*/  @!P6 HADD2 R175, -R192.H0_H0, -RZ.H0_H0 ;  /* 0xa00000ffc0afe230 */ /* 0x000fe20000000900 */
[----:B------:R-:W-:Y:S02]  /*1fe50*/  ISETP.LE.U32.AND P1, PT, R166, UR15, PT ;  /* 0x0000000fa6007c0c */ /* 0x000fe4000bf23070 */
[----:B------:R-:W-:Y:S01]  /*1fe60*/  LOP3.LUT R140, R218, 0xffff, RZ, 0xc0, !PT ;  /* 0x0000ffffda8c7812 */ /* 0x000fe200078ec0ff */
[----:B------:R-:W-:Y:S01]  /*1fe70*/  STG.E.U16 desc[UR26][R216.64+0x1e], R0 ;  /* 0x00001e00d8007986 */ /* 0x000fe2000c10151a */
[----:B------:R-:W-:Y:S02]  /*1fe80*/  PRMT R166, R175, 0x7610, R166 ;  /* 0x00007610afa67816 */ /* 0x000fe400000000a6 */
[----:B------:R-:W-:Y:S01]  /*1fe90*/  SHF.R.U32.HI R140, RZ, 0x8, R140 ;  /* 0x00000008ff8c7819 */ /* 0x000fe2000001168c */
[----:B------:R1:W-:Y:S01]  /*1fea0*/  @!P6 STL.S16 [R1+0x18], R175 ;  /* 0x000018af0100e387 */ /* 0x0003e20000100600 */
[----:B------:R-:W-:Y:S02]  /*1feb0*/  @!P6 PRMT R192, R166, 0x5410, RZ ;  /* 0x00005410a6c0e816 */ /* 0x000fe400000000ff */
[----:B------:R-:W-:Y:S02]  /*1fec0*/  ISETP.LE.U32.AND P6, PT, R155, UR15, PT ;  /* 0x0000000f9b007c0c */ /* 0x000fe4000bfc3070 */
[----:B------:R-:W-:Y:S01]  /*1fed0*/  SHF.R.U32.HI R155, RZ, 0x10, R218 ;  /* 0x00000010ff9b7819 */ /* 0x000fe200000116da */
[----:B------:R-:W-:Y:S01]  /*1fee0*/  STG.E.U16 desc[UR26][R216.64+0x20], R192 ;  /* 0x000020c0d8007986 */ /* 0x000fe2000c10151a */
[----:B------:R-:W-:Y:S02]  /*1fef0*/  PRMT R166, R141, 0x5410, R140 ;  /* 0x000054108da67816 */ /* 0x000fe4000000008c */
[----:B------:R-:W-:Y:S01]  /*1ff00*/  LOP3.LUT R148, R155, 0xff, RZ, 0xc0, !PT ;  /* 0x000000ff9b947812 */ /* 0x000fe200078ec0ff */
[----:B------:R-:W4:Y:S01]  /*1ff10*/  LDSM.16.MT88.4 R140, [R201+0xb000] ;  /* 0x00b00000c98c783b */ /* 0x000f220000004200 */
[----:B------:R-:W-:Y:S01]  /*1ff20*/  PRMT R155, R191, 0x5410, R190 ;  /* 0x00005410bf9b7816 */ /* 0x000fe200000000be */
[----:B---3--:R-:W-:Y:S01]  /*1ff30*/  @!P4 HADD2 R174, -R191.H0_H0, -RZ.H0_H0 ;  /* 0xa00000ffbfaec230 */ /* 0x008fe20000000900 */
[----:B------:R-:W-:Y:S02]  /*1ff40*/  PRMT R179, R148, 0x5410, R149 ;  /* 0x0000541094b37816 */ /* 0x000fe40000000095 */
[----:B------:R-:W-:Y:S02]  /*1ff50*/  LOP3.LUT R148, R178, 0xff, RZ, 0xc0, !PT ;  /* 0x000000ffb2947812 */ /* 0x000fe400078ec0ff */
[----:B------:R-:W-:Y:S01]  /*1ff60*/  PRMT R167, R174, 0x7610, R167 ;  /* 0x00007610aea77816 */ /* 0x000fe200000000a7 */
[----:B------:R3:W-:Y:S01]  /*1ff70*/  @!P4 STL.S16 [R1+0x14], R174 ;  /* 0x000014ae0100c387 */ /* 0x0007e20000100600 */
[----:B------:R-:W-:Y:S02]  /*1ff80*/  SHF.R.U32.HI R149, RZ, 0x10, R218 ;  /* 0x00000010ff957819 */ /* 0x000fe400000116da */
[----:B------:R-:W-:Y:S02]  /*1ff90*/  @!P4 PRMT R191, R167, 0x5410, RZ ;  /* 0x00005410a7bfc816 */ /* 0x000fe400000000ff */
[----:B------:R-:W-:Y:S02]  /*1ffa0*/  ISETP.LE.U32.AND P4, PT, R148, UR15, PT ;  /* 0x0000000f94007c0c */ /* 0x000fe4000bf83070 */
[----:B------:R-:W-:Y:S01]  /*1ffb0*/  LOP3.LUT R149, R149, 0xff, RZ, 0xc0, !PT ;  /* 0x000000ff95957812 */ /* 0x000fe200078ec0ff */
[----:B------:R-:W-:Y:S01]  /*1ffc0*/  STG.E.U16 desc[UR26][R198.64+0x20], R191 ;  /* 0x000020bfc6007986 */ /* 0x000fe2000c10151a */
[----:B------:R-:W-:Y:S02]  /*1ffd0*/  LOP3.LUT R148, R180, 0xffff, RZ, 0xc0, !PT ;  /* 0x0000ffffb4947812 */ /* 0x000fe400078ec0ff */
[--C-:B-1----:R-:W-:Y:S02]  /*1ffe0*/  HSET2.LE.AND R175, R168, R214.reuse, PT ;  /* 0x000000d6a8af7233 */ /* 0x102fe40003803000 */
[----:B------:R-:W-:Y:S02]  /*1fff0*/  SHF.R.U32.HI R148, RZ, 0x8, R148 ;  /* 0x00000008ff947819 */ /* 0x000fe40000011694 */
[--C-:B------:R-:W-:Y:S02]  /*20000*/  HSET2.LE.AND R178, R166, R214.reuse, PT ;  /* 0x000000d6a6b27233 */ /* 0x100fe40003803000 */
[--C-:B------:R-:W-:Y:S02]  /*20010*/  HSET2.LE.AND R179, R179, R214.reuse, PT ;  /* 0x000000d6b3b37233 */ /* 0x100fe40003803000 */
[--C-:B---3--:R-:W-:Y:S01]  /*20020*/  HSET2.LE.AND R174, R169, R214.reuse, PT ;  /* 0x000000d6a9ae7233 */ /* 0x108fe20003803000 */
[-C--:B----4-:R-:W-:Y:S06]  /*20030*/  HMMA.16816.F32 R68, R136, R140.reuse, R68 ;  /* 0x0000008c8844723c */ /* 0x090fec0000001844 */
[C---:B------:R-:W-:Y:S06]  /*20040*/  HMMA.16816.F32 R72, R144.reuse, R140, R72 ;  /* 0x0000008c9048723c */ /* 0x040fec0000001848 */
[-C--:B------:R-:W-:Y:S05]  /*20050*/  HMMA.16816.F32 R76, R144, R142.reuse, R76 ;  /* 0x0000008e904c723c */ /* 0x080fea000000184c */
[----:B------:R-:W-:Y:S01]  /*20060*/  SHF.R.U32.HI R140, RZ, 0x10, R153 ;  /* 0x00000010ff8c7819 */ /* 0x000fe20000011699 */
[C---:B------:R-:W-:Y:S05]  /*20070*/  HMMA.16816.F32 R80, R136.reuse, R142, R80 ;  /* 0x0000008e8850723c */ /* 0x040fea0000001850 */
[----:B------:R-:W-:Y:S02]  /*20080*/  LOP3.LUT R141, R218, 0xffff, RZ, 0xc0, !PT ;  /* 0x0000ffffda8d7812 */ /* 0x000fe400078ec0ff */
[----:B------:R-:W-:Y:S01]  /*20090*/  LOP3.LUT R140, R140, 0xff, RZ, 0xc0, !PT ;  /* 0x000000ff8c8c7812 */ /* 0x000fe200078ec0ff */
[----:B------:R-:W1:Y:S03]  /*200a0*/  MUFU.EX2 R219, R245 ;  /* 0x000000f500db7308 */ /* 0x000e660000000800 */
[----:B------:R-:W-:Y:S02]  /*200b0*/  SHF.R.U32.HI R141, RZ, 0x8, R141 ;  /* 0x00000008ff8d7819 */ /* 0x000fe4000001168d */
[----:B------:R-:W-:Y:S02]  /*200c0*/  SHF.R.U32.HI R218, RZ, 0x18, R218 ;  /* 0x00000018ffda7819 */ /* 0x000fe400000116da */
[----:B-1----:R-:W-:Y:S04]  /*200d0*/  F2FP.F16.F32.PACK_AB R184, R219, R222 ;  /* 0x000000dedbb8723e */ /* 0x002fe800000000ff */
[C---:B------:R-:W-:Y:S04]  /*200e0*/  PRMT R135, R184.reuse, 0x7632, R135 ;  /* 0x00007632b8877816 */ /* 0x040fe80000000087 */
[----:B------:R-:W-:Y:S04]  /*200f0*/  PRMT R0, R184, 0x5410, R135 ;  /* 0x00005410b8007816 */ /* 0x000fe80000000087 */
[----:B------:R-:W-:Y:S01]  /*20100*/  LOP3.LUT R179, R179, R0, RZ, 0xc0, !PT ;  /* 0x00000000b3b37212 */ /* 0x000fe200078ec0ff */
[----:B--2---:R-:W-:Y:S05]  /*20110*/  @!P5 HADD2 R172, -R190.H0_H0, -RZ.H0_H0 ;  /* 0xa00000ffbeacd230 */ /* 0x004fea0000000900 */
[----:B------:R-:W-:Y:S01]  /*20120*/  PRMT R156, R172, 0x7610, R156 ;  /* 0x00007610ac9c7816 */ /* 0x000fe2000000009c */
[----:B------:R1:W-:Y:S03]  /*20130*/  @!P5 STL.S16 [R1+0x10], R172 ;  /* 0x000010ac0100d387 */ /* 0x0003e60000100600 */
[----:B------:R-:W-:Y:S02]  /*20140*/  @!P5 PRMT R190, R156, 0x5410, RZ ;  /* 0x000054109cbed816 */ /* 0x000fe400000000ff */
[----:B------:R3:W2:Y:S01]  /*20150*/  LDL.S16 R156, [R1+0x28] ;  /* 0x00002800019c7983 */ /* 0x0006a20000100600 */
[----:B------:R-:W-:Y:S02]  /*20160*/  ISETP.LE.U32.AND P5, PT, R149, UR15, PT ;  /* 0x0000000f95007c0c */ /* 0x000fe4000bfa3070 */
[----:B------:R-:W-:Y:S01]  /*20170*/  LOP3.LUT R149, R180, 0xff, RZ, 0xc0, !PT ;  /* 0x000000ffb4957812 */ /* 0x000fe200078ec0ff */
[----:B------:R-:W-:Y:S10]  /*20180*/  STG.E.U16 desc[UR26][R198.64+0x22], R190 ;  /* 0x000022bec6007986 */ /* 0x000ff4000c10151a */
[----:B------:R-:W-:Y:S05]  /*20190*/  @!P5 HADD2 R251, -R184.H0_H0, -RZ.H0_H0 ;  /* 0xa00000ffb8fbd230 */ /* 0x000fea0000000900 */
[----:B------:R-:W-:Y:S02]  /*201a0*/  @!P5 PRMT R184, R251, 0x5410, RZ ;  /* 0x00005410fbb8d816 */ /* 0x000fe400000000ff */
[----:B-1----:R-:W-:Y:S02]  /*201b0*/  PRMT R172, R149, 0x5410, R148 ;  /* 0x0000541095ac7816 */ /* 0x002fe40000000094 */
[----:B------:R-:W-:Y:S02]  /*201c0*/  SHF.R.U32.HI R149, RZ, 0x10, R180 ;  /* 0x00000010ff957819 */ /* 0x000fe400000116b4 */
[----:B------:R-:W-:Y:S01]  /*201d0*/  LOP3.LUT R148, R153, 0xffff, RZ, 0xc0, !PT ;  /* 0x0000ffff99947812 */ /* 0x000fe200078ec0ff */
[----:B------:R-:W-:Y:S01]  /*201e0*/  LDSM.16.MT88.4 R180, [R206+0xa800] ;  /* 0x00a80000ceb4783b */ /* 0x000fe20000004200 */
[----:B------:R-:W-:Y:S02]  /*201f0*/  LOP3.LUT R149, R149, 0xff, RZ, 0xc0, !PT ;  /* 0x000000ff95957812 */ /* 0x000fe400078ec0ff */
[----:B------:R-:W-:Y:S02]  /*20200*/  SHF.R.U32.HI R148, RZ, 0x8, R148 ;  /* 0x00000008ff947819 */ /* 0x000fe40000011694 */
[----:B------:R-:W-:Y:S02]  /*20210*/  PRMT R173, R149, 0x5410, R151 ;  /* 0x0000541095ad7816 */ /* 0x000fe40000000097 */
[----:B------:R-:W-:Y:S02]  /*20220*/  PRMT R176, R150, 0x5410, R148 ;  /* 0x0000541096b07816 */ /* 0x000fe40000000094 */
[----:B------:R-:W1:Y:S01]  /*20230*/  LDSM.16.MT88.4 R148, [R203+0xb000] ;  /* 0x00b00000cb94783b */ /* 0x000e620000004200 */
[----:B------:R-:W-:Y:S02]  /*20240*/  SHF.R.U32.HI R153, RZ, 0x18, R153 ;  /* 0x00000018ff997819 */ /* 0x000fe40000011699 */
[--C-:B------:R-:W-:Y:S02]  /*20250*/  HSET2.LE.AND R172, R172, R214.reuse, PT ;  /* 0x000000d6acac7233 */ /* 0x100fe40003803000 */
[----:B------:R-:W-:Y:S02]  /*20260*/  PRMT R177, R140, 0x5410, R153 ;  /* 0x000054108cb17816 */ /* 0x000fe40000000099 */
[----:B------:R-:W-:Y:S02]  /*20270*/  LOP3.LUT R140, R141, 0xffff, RZ, 0xc0, !PT ;  /* 0x0000ffff8d8c7812 */ /* 0x000fe400078ec0ff */
[----:B------:R-:W-:Y:S02]  /*20280*/  PRMT R153, R189, 0x5410, R188 ;  /* 0x00005410bd997816 */ /* 0x000fe400000000bc */
[----:B------:R-:W-:Y:S02]  /*20290*/  LOP3.LUT R172, R172, R165, RZ, 0xc0, !PT ;  /* 0x000000a5acac7212 */ /* 0x000fe400078ec0ff */
[----:B------:R-:W-:Y:S02]  /*202a0*/  LOP3.LUT R174, R174, R153, RZ, 0xc0, !PT ;  /* 0x00000099aeae7212 */ /* 0x000fe400078ec0ff */
[--C-:B------:R-:W-:Y:S02]  /*202b0*/  HSET2.LE.AND R173, R173, R214.reuse, PT ;  /* 0x000000d6adad7233 */ /* 0x100fe40003803000 */
[--C-:B------:R-:W-:Y:S02]  /*202c0*/  HSET2.LE.AND R176, R176, R214.reuse, PT ;  /* 0x000000d6b0b07233 */ /* 0x100fe40003803000 */
[----:B------:R-:W-:Y:S02]  /*202d0*/  HSET2.LE.AND R177, R177, R214, PT ;  /* 0x000000d6b1b17233 */ /* 0x000fe40003803000 */
[----:B------:R-:W-:Y:S02]  /*202e0*/  LOP3.LUT R173, R173, R164, RZ, 0xc0, !PT ;  /* 0x000000a4adad7212 */ /* 0x000fe400078ec0ff */
[----:B------:R-:W-:Y:S02]  /*202f0*/  LOP3.LUT R176, R176, R154, RZ, 0xc0, !PT ;  /* 0x0000009ab0b07212 */ /* 0x000fe400078ec0ff */
[----:B------:R-:W-:Y:S01]  /*20300*/  LOP3.LUT R177, R177, R155, RZ, 0xc0, !PT ;  /* 0x0000009bb1b17212 */ /* 0x000fe200078ec0ff */
[-C--:B-1----:R-:W-:Y:S06]  /*20310*/  HMMA.16816.F32 R84, R136, R148.reuse, R84 ;  /* 0x000000948854723c */ /* 0x082fec0000001854 */
[C---:B------:R-:W-:Y:S06]  /*20320*/  HMMA.16816.F32 R88, R144.reuse, R148, R88 ;  /* 0x000000949058723c */ /* 0x040fec0000001858 */
[-C--:B------:R-:W-:Y:S06]  /*20330*/  HMMA.16816.F32 R92, R144, R150.reuse, R92 ;  /* 0x00000096905c723c */ /* 0x080fec000000185c */
[C---:B------:R-:W-:Y:S01]  /*20340*/  HMMA.16816.F32 R96, R136.reuse, R150, R96 ;  /* 0x000000968860723c */ /* 0x040fe20000001860 */
[----:B------:R-:W-:Y:S04]  /*20350*/  LDSM.16.MT88.4 R148, [R205+0xb000] ;  /* 0x00b00000cd94783b */ /* 0x000fe80000004200 */
[----:B--2---:R-:W-:Y:S05]  /*20360*/  @!P2 HADD2 R156, -R189.H0_H0, -RZ.H0_H0 ;  /* 0xa00000ffbd9ca230 */ /* 0x004fea0000000900 */
[----:B------:R-:W-:Y:S01]  /*20370*/  @!P2 STL.S16 [R1+0x28], R156 ;  /* 0x0000289c0100a387 */ /* 0x000fe20000100600 */
[----:B------:R-:W-:Y:S03]  /*20380*/  PRMT R142, R156, 0x7610, R142 ;  /* 0x000076109c8e7816 */ /* 0x000fe6000000008e */
[----:B------:R3:W2:Y:S01]  /*20390*/  LDL.S16 R230, [R1+0xc] ;  /* 0x00000c0001e67983 */ /* 0x0006a20000100600 */
[----:B------:R-:W-:Y:S02]  /*203a0*/  @!P2 PRMT R189, R142, 0x5410, RZ ;  /* 0x000054108ebda816 */ /* 0x000fe400000000ff */
[----:B------:R-:W-:Y:S01]  /*203b0*/  ISETP.LE.U32.AND P2, PT, R140, UR15, PT ;  /* 0x0000000f8c007c0c */ /* 0x000fe2000bf43070 */
[----:B------:R3:W4:Y:S04]  /*203c0*/  LDL.S16 R228, [R1+0x8] ;  /* 0x0000080001e47983 */ /* 0x0007280000100600 */
[----:B------:R3:W3:Y:S04]  /*203d0*/  LDL.S16 R227, [R1+0x4] ;  /* 0x0000040001e37983 */ /* 0x0006e80000100600 */
[----:B------:R1:W3:Y:S04]  /*203e0*/  LDL.S16 R226, [R1] ;  /* 0x0000000001e27983 */ /* 0x0002e80000100600 */
[----:B------:R-:W1:Y:S01]  /*203f0*/  LDSM.16.MT88.4 R140, [R206+0xb000] ;  /* 0x00b00000ce8c783b */ /* 0x000e620000004200 */
[----:B------:R-:W-:Y:S07]  /*20400*/  @!P2 HADD2 R252, -R185.H0_H0, -RZ.H0_H0 ;  /* 0xa00000ffb9fca230 */ /* 0x000fee0000000900 */
[----:B------:R-:W1:Y:S08]  /*20410*/  LDSM.16.MT88.4 R156, [R201+0xa800] ;  /* 0x00a80000c99c783b */ /* 0x000e700000004200 */
[----:B------:R-:W-:Y:S01]  /*20420*/  STG.E.U16 desc[UR26][R194.64+0x30], R189 ;  /* 0x000030bdc2007986 */ /* 0x000fe2000c10151a */
[-C--:B-1----:R-:W-:Y:S06]  /*20430*/  HMMA.16816.F32 R100, R136, R140.reuse, R100 ;  /* 0x0000008c8864723c */ /* 0x082fec0000001864 */
[C---:B------:R-:W-:Y:S06]  /*20440*/  HMMA.16816.F32 R104, R144.reuse, R140, R104 ;  /* 0x0000008c9068723c */ /* 0x040fec0000001868 */
[-C--:B------:R-:W-:Y:S05]  /*20450*/  HMMA.16816.F32 R108, R144, R142.reuse, R108 ;  /* 0x0000008e906c723c */ /* 0x080fea000000186c */
[----:B------:R-:W-:Y:S01]  /*20460*/  PRMT R140, R187, 0x5410, R186 ;  /* 0x00005410bb8c7816 */ /* 0x000fe200000000ba */
[C---:B------:R-:W-:Y:S05]  /*20470*/  HMMA.16816.F32 R112, R136.reuse, R142, R112 ;  /* 0x0000008e8870723c */ /* 0x040fea0000001870 */
[----:B------:R-:W-:Y:S01]  /*20480*/  LOP3.LUT R175, R175, R140, RZ, 0xc0, !PT ;  /* 0x0000008cafaf7212 */ /* 0x000fe200078ec0ff */
[-C--:B------:R-:W-:Y:S01]  /*20490*/  HMMA.16816.F32 R116, R136, R148.reuse, R116 ;  /* 0x000000948874723c */ /* 0x080fe20000001874 */
[----:B------:R-:W1:Y:S05]  /*204a0*/  LDSM.16.MT88.4 R140, [R203+0xa800] ;  /* 0x00a80000cb8c783b */ /* 0x000e6a0000004200 */
[C---:B------:R-:W-:Y:S06]  /*204b0*/  HMMA.16816.F32 R120, R144.reuse, R148, R120 ;  /* 0x000000949078723c */ /* 0x040fec0000001878 */
[-C--:B------:R-:W-:Y:S05]  /*204c0*/  HMMA.16816.F32 R124, R144, R150.reuse, R124 ;  /* 0x00000096907c723c */ /* 0x080fea000000187c */
[----:B------:R-:W-:Y:S01]  /*204d0*/  PRMT R148, R2, 0x5410, R185 ;  /* 0x0000541002947816 */ /* 0x000fe200000000b9 */
[----:B------:R-:W-:Y:S05]  /*204e0*/  HMMA.16816.F32 R128, R136, R150, R128 ;  /* 0x000000968880723c */ /* 0x000fea0000001880 */
[----:B------:R-:W-:Y:S01]  /*204f0*/  LOP3.LUT R178, R178, R148, RZ, 0xc0, !PT ;  /* 0x00000094b2b27212 */ /* 0x000fe200078ec0ff */
[-C--:B------:R-:W-:Y:S01]  /*20500*/  HMMA.16816.F32 R152, R172, R156.reuse, R4 ;  /* 0x0000009cac98723c */ /* 0x080fe20000001804 */
[----:B------:R-:W1:Y:S04]  /*20510*/  LDSM.16.MT88.4 R4, [R205+0xa800] ;  /* 0x00a80000cd04783b */ /* 0x000e680000004200 */
[----:B------:R-:W-:Y:S01]  /*20520*/  @!P2 PRMT R185, R252, 0x5410, RZ ;  /* 0x00005410fcb9a816 */ /* 0x000fe200000000ff */
[C---:B------:R-:W-:Y:S03]  /*20530*/  HMMA.16816.F32 R168, R176.reuse, R156, R8 ;  /* 0x0000009cb0a8723c */ /* 0x040fe60000001808 */
[----:B------:R-:W1:Y:S02]  /*20540*/  LDSM.16.MT88.4 R8, [R201+0xb800] ;  /* 0x00b80000c908783b */ /* 0x000e640000004200 */
[----:B------:R-:W-:Y:S01]  /*20550*/  IMAD.MOV.U32 R137, RZ, RZ, R3 ;  /* 0x000000ffff897224 */ /* 0x000fe200078e0003 */
[-C--:B------:R-:W-:Y:S05]  /*20560*/  HMMA.16816.F32 R164, R176, R158.reuse, R12 ;  /* 0x0000009eb0a4723c */ /* 0x080fea000000180c */
[----:B------:R-:W1:Y:S01]  /*20570*/  LDSM.16.MT88.4 R12, [R203+0xb800] ;  /* 0x00b80000cb0c783b */ /* 0x000e620000004200 */
[C---:B------:R-:W-:Y:S05]  /*20580*/  HMMA.16816.F32 R148, R172.reuse, R158, R16 ;  /* 0x0000009eac94723c */ /* 0x040fea0000001810 */
[----:B------:R-:W-:Y:S01]  /*20590*/  IMAD.MOV.U32 R136, RZ, RZ, R132 ;  /* 0x000000ffff887224 */ /* 0x000fe200078e0084 */
[-C--:B-1----:R-:W-:Y:S01]  /*205a0*/  HMMA.16816.F32 R144, R172, R140.reuse, R20 ;  /* 0x0000008cac90723c */ /* 0x082fe20000001814 */
[----:B------:R-:W1:Y:S05]  /*205b0*/  LDSM.16.MT88.4 R16, [R206+0xb800] ;  /* 0x00b80000ce10783b */ /* 0x000e6a0000004200 */
[C---:B------:R-:W-:Y:S03]  /*205c0*/  HMMA.16816.F32 R160, R176.reuse, R140, R24 ;  /* 0x0000008cb0a0723c */ /* 0x040fe60000001818 */
[----:B------:R-:W1:Y:S03]  /*205d0*/  LDSM.16.MT88.4 R20, [R205+0xb800] ;  /* 0x00b80000cd14783b */ /* 0x000e660000004200 */
        /* <DEDUP_REMOVED lines=25> */
[----:B------:R-:W-:Y:S05]  /*20770*/  HMMA.16816.F32 R128, R172, R22, R128 ;  /* 0x00000016ac80723c */ /* 0x000fea0000001880 */
[----:B--2---:R-:W-:Y:S02]  /*20780*/  @!P3 HADD2 R230, -R188.H0_H0, -RZ.H0_H0 ;  /* 0xa00000ffbce6b230 */ /* 0x004fe40000000900 */
[----:B----4-:R-:W-:Y:S03]  /*20790*/  @!P4 HADD2 R228, -R187.H0_H0, -RZ.H0_H0 ;  /* 0xa00000ffbbe4c230 */ /* 0x010fe60000000900 */
[----:B------:R-:W-:Y:S01]  /*207a0*/  @!P3 STL.S16 [R1+0xc], R230 ;  /* 0x00000ce60100b387 */ /* 0x000fe20000100600 */
[----:B------:R-:W-:Y:S01]  /*207b0*/  PRMT R6, R230, 0x7610, R6 ;  /* 0x00007610e6067816 */ /* 0x000fe20000000006 */
[----:B---3--:R-:W-:Y:S01]  /*207c0*/  @!P1 HADD2 R227, -R186.H0_H0, -RZ.H0_H0 ;  /* 0xa00000ffbae39230 */ /* 0x008fe20000000900 */
[----:B------:R-:W-:Y:S01]  /*207d0*/  PRMT R5, R228, 0x7610, R5 ;  /* 0x00007610e4057816 */ /* 0x000fe20000000005 */
[----:B------:R-:W-:Y:S01]  /*207e0*/  @!P4 STL.S16 [R1+0x8], R228 ;  /* 0x000008e40100c387 */ /* 0x000fe20000100600 */
[----:B------:R-:W-:Y:S01]  /*207f0*/  @!P3 PRMT R188, R6, 0x5410, RZ ;  /* 0x0000541006bcb816 */ /* 0x000fe200000000ff */
[----:B------:R-:W-:Y:S01]  /*20800*/  @!P6 HADD2 R226, -R2.H0_H0, -RZ.H0_H0 ;  /* 0xa00000ff02e2e230 */ /* 0x000fe20000000900 */
[----:B------:R-:W-:Y:S01]  /*20810*/  PRMT R4, R227, 0x7610, R4 ;  /* 0x00007610e3047816 */ /* 0x000fe20000000004 */
[----:B------:R1:W-:Y:S01]  /*20820*/  @!P1 STL.S16 [R1+0x4], R227 ;  /* 0x000004e301009387 */ /* 0x0003e20000100600 */
[----:B------:R-:W-:Y:S01]  /*20830*/  ISETP.LE.U32.AND P3, PT, R218, UR15, PT ;  /* 0x0000000fda007c0c */ /* 0x000fe2000bf63070 */
[----:B------:R-:W-:Y:S01]  /*20840*/  FADD.FTZ R6, R238, R221 ;  /* 0x000000ddee067221 */ /* 0x000fe20000010000 */
[----:B------:R-:W-:Y:S01]  /*20850*/  @!P4 PRMT R187, R5, 0x5410, RZ ;  /* 0x0000541005bbc816 */ /* 0x000fe200000000ff */
[----:B------:R-:W-:Y:S01]  /*20860*/  STG.E.U16 desc[UR26][R194.64+0x32], R188 ;  /* 0x000032bcc2007986 */ /* 0x000fe2000c10151a */
[----:B------:R-:W-:Y:S01]  /*20870*/  @!P1 PRMT R186, R4, 0x5410, RZ ;  /* 0x0000541004ba9816 */ /* 0x000fe200000000ff */
[----:B------:R-:W-:Y:S01]  /*20880*/  FADD.FTZ R4, R233, R193 ;  /* 0x000000c1e9047221 */ /* 0x000fe20000010000 */
[----:B------:R-:W-:Y:S01]  /*20890*/  PRMT R0, R226, 0x7610, R0 ;  /* 0x00007610e2007816 */ /* 0x000fe20000000000 */
[----:B------:R-:W-:Y:S01]  /*208a0*/  STG.E.U16 desc[UR26][R196.64+0x30], R187 ;  /* 0x000030bbc4007986 */ /* 0x000fe2000c10151a */
[----:B------:R-:W-:Y:S01]  /*208b0*/  ISETP.LT.AND P1, PT, RZ, UR19, PT ;  /* 0x00000013ff007c0c */ /* 0x000fe2000bf21270 */
[----:B------:R-:W-:Y:S01]  /*208c0*/  UIADD3 UR19, UR19, -0x1, URZ ;  /* 0xffffffff13137890 */ /* 0x000fe2000fffe03f */
[----:B------:R-:W-:Y:S01]  /*208d0*/  @!P6 PRMT R2, R0, 0x5410, RZ ;  /* 0x000054100002e816 */ /* 0x000fe200000000ff */
[----:B------:R-:W-:Y:S01]  /*208e0*/  STG.E.U16 desc[UR26][R196.64+0x32], R186 ;  /* 0x000032bac4007986 */ /* 0x000fe2000c10151a */
[----:B------:R-:W-:Y:S01]  /*208f0*/  FADD.FTZ R0, R231, R215 ;  /* 0x000000d7e7007221 */ /* 0x000fe20000010000 */
[----:B------:R-:W-:Y:S02]  /*20900*/  @!P3 HADD2 R250, -R135.H0_H0, -RZ.H0_H0 ;  /* 0xa00000ff87fab230 */ /* 0x000fe40000000900 */
[----:B------:R2:W-:Y:S03]  /*20910*/  STG.E.U16 desc[UR26][R216.64+0x2e], R2 ;  /* 0x00002e02d8007986 */ /* 0x0005e6000c10151a */
[----:B------:R-:W-:Y:S01]  /*20920*/  @!P3 PRMT R135, R250, 0x5410, RZ ;  /* 0x00005410fa87b816 */ /* 0x000fe200000000ff */
[----:B------:R-:W-:Y:S04]  /*20930*/  STG.E.U16 desc[UR26][R216.64+0x30], R185 ;  /* 0x000030b9d8007986 */ /* 0x000fe8000c10151a */
[----:B------:R3:W-:Y:S01]  /*20940*/  STG.E.U16 desc[UR26][R198.64+0x32], R135 ;  /* 0x00003287c6007986 */ /* 0x0007e2000c10151a */
[----:B-1----:R-:W-:Y:S03]  /*20950*/  FADD.FTZ R227, R237, R6 ;  /* 0x00000006ede37221 */ /* 0x002fe60000010000 */
[----:B------:R4:W-:Y:S04]  /*20960*/  @!P6 STL.S16 [R1], R226 ;  /* 0x000000e20100e387 */ /* 0x0009e80000100600 */
[----:B------:R4:W-:Y:S01]  /*20970*/  STG.E.U16 desc[UR26][R198.64+0x30], R184 ;  /* 0x000030b8c6007986 */ /* 0x0009e2000c10151a */
[----:B--2---:R-:W-:Y:S04]  /*20980*/  FADD.FTZ R2, R229, R220 ;  /* 0x000000dce5027221 */ /* 0x004fe80000010000 */
[----:B------:R-:W-:Y:S01]  /*20990*/  FADD.FTZ R5, R225, R2 ;  /* 0x00000002e1057221 */ /* 0x000fe20000010000 */
[----:B------:R-:W-:Y:S01]  /*209a0*/  FADD.FTZ R2, R224, R0 ;  /* 0x00000000e0027221 */ /* 0x000fe20000010000 */
[----:B------:R-:W-:Y:S01]  /*209b0*/  FADD.FTZ R0, R222, R4 ;  /* 0x00000004de007221 */ /* 0x000fe20000010000 */
[----:B---3--:R-:W-:Y:S02]  /*209c0*/  IMAD.MOV.U32 R135, RZ, RZ, R133 ;  /* 0x000000ffff877224 */ /* 0x008fe400078e0085 */
[----:B------:R-:W-:Y:S01]  /*209d0*/  FADD.FTZ R235, R235, R5 ;  /* 0x00000005ebeb7221 */ /* 0x000fe20000010000 */
[----:B------:R-:W-:Y:S01]  /*209e0*/  FADD.FTZ R247, R219, R0 ;  /* 0x00000000dbf77221 */ /* 0x000fe20000010000 */
[----:B------:R-:W-:Y:S02]  /*209f0*/  IMAD.MOV.U32 R0, RZ, RZ, R134 ;  /* 0x000000ffff007224 */ /* 0x000fe400078e0086 */
[----:B------:R-:W-:Y:S01]  /*20a00*/  FADD.FTZ R239, R223, R2 ;  /* 0x00000002dfef7221 */ /* 0x000fe20000010000 */
[----:B------:R-:W-:Y:S06]  /*20a10*/  @P1 BRA `(.L_x_1585) ;  /* 0xffffffb800901947 */ /* 0x000fec000383ffff */
.L_x_1584:
[----:B-12---:R-:W1:Y:S01]  /*20a20*/  SHFL.BFLY PT, R0, R227, 0x2, 0x1f ;  /* 0x0c401f00e3007f89 */ /* 0x006e6200000e0000 */
[----:B------:R-:W2:Y:S01]  /*20a30*/  S2UR UR6, SR_CgaCtaId ;  /* 0x00000000000679c3 */ /* 0x000ea20000008800 */
[----:B------:R-:W-:Y:S01]  /*20a40*/  UISETP.NE.AND UP0, UPT, UR16, -0x1, UPT ;  /* 0xffffffff1000788c */ /* 0x000fe2000bf05270 */
[----:B------:R-:W-:Y:S01]  /*20a50*/  IMAD.MOV.U32 R173, RZ, RZ, 0x20 ;  /* 0x00000020ffad7424 */ /* 0x000fe200078e00ff */
[----:B------:R-:W3:Y:S01]  /*20a60*/  SHFL.BFLY PT, R2, R235, 0x2, 0x1f ;  /* 0x0c401f00eb027f89 */ /* 0x000ee200000e0000 */
[----:B-----5:R-:W-:-:S03]  /*20a70*/  IMAD.MOV.U32 R135, RZ, RZ, 0x40 ;  /* 0x00000040ff877424 */ /* 0x020fc600078e00ff */
        /* <DEDUP_REMOVED lines=19> */
[CC--:B------:R-:W-:Y:S01]  /*20bb0*/  LEA.HI R11, R138.reuse, R10.reuse, RZ, 0x5 ;  /* 0x0000000a8a0b7211 */ /* 0x0c0fe200078f28ff */
[----:B-1----:R-:W-:Y:S01]  /*20bc0*/  FADD.FTZ R227, R227, R7 ;  /* 0x00000007e3e37221 */ /* 0x002fe20000010000 */
[----:B------:R-:W-:Y:S02]  /*20bd0*/  LEA.HI R7, R138, R10, RZ, 0x2 ;  /* 0x0000000a8a077211 */ /* 0x000fe400078f10ff */
[----:B------:R-:W-:Y:S01]  /*20be0*/  SHF.R.S32.HI R9, RZ, 0x5, R11 ;  /* 0x00000005ff097819 */ /* 0x000fe2000001140b */
[----:B--2---:R-:W-:Y:S01]  /*20bf0*/  FADD.FTZ R235, R235, R2 ;  /* 0x00000002ebeb7221 */ /* 0x004fe20000010000 */
[----:B------:R-:W-:Y:S02]  /*20c00*/  FSETP.NE.FTZ.AND P0, PT, R227, RZ, PT ;  /* 0x000000ffe300720b */ /* 0x000fe40003f15000 */
[--C-:B------:R-:W-:Y:S01]  /*20c10*/  SHF.R.S32.HI R2, RZ, 0x2, R7.reuse ;  /* 0x00000002ff027819 */ /* 0x100fe20000011407 */
        /* <DEDUP_REMOVED lines=44> */
.L_x_1588:
[----:B------:R-:W-:Y:S01]  /*20ee0*/  ULDC.U8 UR4, c[0x0][0x3d8] ;  /* 0x0000f60000047ab9 */ /* 0x000fe20000000000 */
[----:B------:R-:W-:Y:S01]  /*20ef0*/  ULDC.U8 UR6, c[0x0][0x3d9] ;  /* 0x0000f64000067ab9 */ /* 0x000fe20000000000 */
[----:B------:R-:W-:Y:S01]  /*20f00*/  ISETP.NE.AND P1, PT, RZ, UR4, PT ;  /* 0x00000004ff007c0c */ /* 0x000fe2000bf25270 */
[C---:B------:R-:W-:Y:S01]  /*20f10*/  VIADD R33, R29.reuse, 0xfffffff0 ;  /* 0xfffffff01d217836 */ /* 0x040fe20000000000 */
[----:B------:R-:W-:Y:S01]  /*20f20*/  PLOP3.LUT P4, PT, PT, PT, PT, 0x8, 0x0 ;  /* 0x000000000000781c */ /* 0x000fe20003f8e170 */
[----:B------:R-:W-:Y:S01]  /*20f30*/  @P3 VIADD R33, R29, 0x10 ;  /* 0x000000101d213836 */ /* 0x000fe20000000000 */
[----:B------:R-:W-:Y:S02]  /*20f40*/  ISETP.NE.OR P2, PT, RZ, UR6, !P1 ;  /* 0x00000006ff007c0c */ /* 0x000fe4000cf45670 */
[----:B------:R-:W-:-:S11]  /*20f50*/  CS2R R136, SRZ ;  /* 0x0000000000887805 */ /* 0x000fd6000001ff00 */
        /* <DEDUP_REMOVED lines=9> */
.L_x_1589:
        /* <DEDUP_REMOVED lines=41> */
[----:B------:R-:W-:Y:S01]  /*21280*/  FMUL.FTZ R16, R4, R51 ;  /* 0x0000003304107220 */ /* 0x000fe20000410000 */
        /* <DEDUP_REMOVED lines=116> */
[----:B------:R1:W-:Y:S01]  /*219d0*/  STS [R33+0x2400], R12 ;  /* 0x0024000c21007388 */ /* 0x0003e20000000800 */
[----:B------:R-:W-:Y:S02]  /*219e0*/  F2FP.F16.F32.PACK_AB R21, R21, R156 ;  /* 0x0000009c1515723e */ /* 0x000fe400000000ff */
[----:B------:R-:W-:Y:S02]  /*219f0*/  F2FP.F16.F32.PACK_AB R20, R20, R158 ;  /* 0x0000009e1414723e */ /* 0x000fe400000000ff */
[----:B------:R-:W-:Y:S02]  /*21a00*/  F2FP.F16.F32.PACK_AB R19, R19, R17 ;  /* 0x000000111313723e */ /* 0x000fe400000000ff */
[----:B------:R-:W-:Y:S02]  /*21a10*/  F2FP.F16.F32.PACK_AB R18, R18, R38 ;  /* 0x000000261212723e */ /* 0x000fe400000000ff */
[----:B--2---:R-:W-:-:S02]  /*21a20*/  IADD3 R0, R29, R173, RZ ;  /* 0x000000ad1d007210 */ /* 0x004fc40007ffe0ff */
[----:B------:R-:W-:Y:S02]  /*21a30*/  F2FP.F16.F32.PACK_AB R17, R34, R141 ;  /* 0x0000008d2211723e */ /* 0x000fe400000000ff */
[----:B---3--:R-:W-:Y:S01]  /*21a40*/  IADD3 R14, R173, R33, RZ ;  /* 0x00000021ad0e7210 */ /* 0x008fe20007ffe0ff */
[----:B------:R-:W-:Y:S01]  /*21a50*/  STS [R0], R11 ;  /* 0x0000000b00007388 */ /* 0x000fe20000000800 */
[----:B------:R-:W-:Y:S02]  /*21a60*/  F2FP.F16.F32.PACK_AB R16, R16, R50 ;  /* 0x000000321010723e */ /* 0x000fe400000000ff */
[----:B----4-:R-:W-:Y:S01]  /*21a70*/  IADD3 R4, R29, R135, RZ ;  /* 0x000000871d047210 */ /* 0x010fe20007ffe0ff */
[----:B------:R2:W-:Y:S01]  /*21a80*/  STS [R0+0x400], R10 ;  /* 0x0004000a00007388 */ /* 0x0005e20000000800 */
[----:B------:R-:W-:Y:S02]  /*21a90*/  IADD3 R6, R135, R33, RZ ;  /* 0x0000002187067210 */ /* 0x000fe40007ffe0ff */
[----:B------:R-:W-:Y:S01]  /*21aa0*/  F2FP.F16.F32.PACK_AB R23, R23, R42 ;  /* 0x0000002a1717723e */ /* 0x000fe200000000ff */
[----:B------:R3:W-:Y:S01]  /*21ab0*/  STS [R14+0x400], R7 ;  /* 0x000400070e007388 */ /* 0x0007e20000000800 */
[----:B------:R-:W-:Y:S01]  /*21ac0*/  F2FP.F16.F32.PACK_AB R22, R22, R40 ;  /* 0x000000281616723e */ /* 0x000fe200000000ff */
[----:B-1----:R-:W1:Y:S01]  /*21ad0*/  @!P3 LDC R12, c[0x0][0x270] ;  /* 0x00009c00ff0cbb82 */ /* 0x002e620000000800 */
[----:B------:R-:W4:Y:S01]  /*21ae0*/  S2R R13, SR_CTAID.Y ;  /* 0x00000000000d7919 */ /* 0x000f220000002600 */
[----:B------:R-:W-:-:S02]  /*21af0*/  F2FP.F16.F32.PACK_AB R44, R44, R24 ;  /* 0x000000182c2c723e */ /* 0x000fc400000000ff */
[----:B------:R-:W-:Y:S01]  /*21b00*/  F2FP.F16.F32.PACK_AB R43, R43, R46 ;  /* 0x0000002e2b2b723e */ /* 0x000fe200000000ff */
[----:B------:R-:W-:Y:S01]  /*21b10*/  STS [R14], R8 ;  /* 0x000000080e007388 */ /* 0x000fe20000000800 */
[----:B------:R-:W-:Y:S02]  /*21b20*/  F2FP.F16.F32.PACK_AB R42, R52, R145 ;  /* 0x00000091342a723e */ /* 0x000fe400000000ff */
[----:B------:R-:W-:Y:S01]  /*21b30*/  F2FP.F16.F32.PACK_AB R41, R55, R54 ;  /* 0x000000363729723e */ /* 0x000fe200000000ff */
[----:B------:R5:W-:Y:S01]  /*21b40*/  STS [R0+0x2000], R9 ;  /* 0x0020000900007388 */ /* 0x000be20000000800 */
[----:B------:R-:W-:Y:S02]  /*21b50*/  IADD3 R2, R0, R135, RZ ;  /* 0x0000008700027210 */ /* 0x000fe40007ffe0ff */
[----:B------:R-:W-:Y:S01]  /*21b60*/  F2FP.F16.F32.PACK_AB R38, R153, R175 ;  /* 0x000000af9926723e */ /* 0x000fe200000000ff */
[----:B------:R4:W-:Y:S01]  /*21b70*/  STS [R0+0x2400], R15 ;  /* 0x0024000f00007388 */ /* 0x0009e20000000800 */
[----:B------:R-:W-:-:S02]  /*21b80*/  F2FP.F16.F32.PACK_AB R37, R37, R28 ;  /* 0x0000001c2525723e */ /* 0x000fc400000000ff */
[----:B------:R-:W-:Y:S01]  /*21b90*/  IADD3 R5, R14, R135, RZ ;  /* 0x000000870e057210 */ /* 0x000fe20007ffe0ff */
[----:B------:R-:W-:Y:S01]  /*21ba0*/  STS [R14+0x2000], R21 ;  /* 0x002000150e007388 */ /* 0x000fe20000000800 */
[----:B--2---:R-:W2:Y:S01]  /*21bb0*/  @P3 LDC.64 R10, c[0x0][0x2c0] ;  /* 0x0000b000ff0a3b82 */ /* 0x004ea20000000a00 */
[----:B------:R-:W-:Y:S02]  /*21bc0*/  F2FP.F16.F32.PACK_AB R40, R57, R26 ;  /* 0x0000001a3928723e */ /* 0x000fe400000000ff */
[----:B------:R-:W-:Y:S01]  /*21bd0*/  STS [R14+0x2400], R20 ;  /* 0x002400140e007388 */ /* 0x000fe20000000800 */
[----:B------:R-:W-:Y:S02]  /*21be0*/  F2FP.F16.F32.PACK_AB R39, R39, R58 ;  /* 0x0000003a2727723e */ /* 0x000fe400000000ff */
[----:B------:R-:W-:Y:S01]  /*21bf0*/  F2FP.F16.F32.PACK_AB R36, R36, R27 ;  /* 0x0000001b2424723e */ /* 0x000fe200000000ff */
[----:B------:R-:W-:Y:S01]  /*21c00*/  STS [R4], R19 ;  /* 0x0000001304007388 */ /* 0x000fe20000000800 */
[----:B---3--:R-:W3:Y:S01]  /*21c10*/  @!P3 LDC R7, c[0x0][0x2c4] ;  /* 0x0000b100ff07bb82 */ /* 0x008ee20000000800 */
[----:B------:R-:W-:-:S02]  /*21c20*/  F2FP.F16.F32.PACK_AB R35, R35, R62 ;  /* 0x0000003e2323723e */ /* 0x000fc400000000ff */
[----:B------:R-:W-:Y:S01]  /*21c30*/  STS [R4+0x400], R18 ;  /* 0x0004001204007388 */ /* 0x000fe20000000800 */
[----:B------:R-:W-:Y:S02]  /*21c40*/  F2FP.F16.F32.PACK_AB R34, R69, R68 ;  /* 0x000000444522723e */ /* 0x000fe400000000ff */
[----:B------:R-:W-:Y:S01]  /*21c50*/  F2FP.F16.F32.PACK_AB R32, R32, R70 ;  /* 0x000000462020723e */ /* 0x000fe200000000ff */
[----:B------:R-:W-:Y:S01]  /*21c60*/  STS [R6], R17 ;  /* 0x0000001106007388 */ /* 0x000fe20000000800 */
[----:B-----5:R-:W5:Y:S01]  /*21c70*/  @P3 LDC R9, c[0x0][0x2c0] ;  /* 0x0000b000ff093b82 */ /* 0x020f620000000800 */
[----:B------:R-:W-:Y:S02]  /*21c80*/  F2FP.F16.F32.PACK_AB R28, R81, R80 ;  /* 0x00000050511c723e */ /* 0x000fe400000000ff */
[----:B------:R-:W-:Y:S01]  /*21c90*/  STS [R6+0x400], R16 ;  /* 0x0004001006007388 */ /* 0x000fe20000000800 */
[----:B------:R-:W-:Y:S02]  /*21ca0*/  F2FP.F16.F32.PACK_AB R27, R83, R82 ;  /* 0x00000052531b723e */ /* 0x000fe400000000ff */
[----:B------:R-:W-:Y:S01]  /*21cb0*/  F2FP.F16.F32.PACK_AB R31, R31, R72 ;  /* 0x000000481f1f723e */ /* 0x000fe200000000ff */
[----:B------:R1:W-:Y:S01]  /*21cc0*/  STS [R4+0x2400], R23 ;  /* 0x0024001704007388 */ /* 0x0003e20000000800 */
[----:B------:R-:W-:Y:S01]  /*21cd0*/  F2FP.F16.F32.PACK_AB R30, R30, R74 ;  /* 0x0000004a1e1e723e */ /* 0x000fe200000000ff */
[----:B----4-:R-:W4:Y:S01]  /*21ce0*/  @P6 LDC R15, c[0x0][0x2e8] ;  /* 0x0000ba00ff0f6b82 */ /* 0x010f220000000800 */
        /* <DEDUP_REMOVED lines=20> */
[----:B-1----:R-:W1:Y:S01]  /*21e30*/  S2R R23, SR_CTAID.Z ;  /* 0x0000000000177919 */ /* 0x002e620000002700 */
[----:B------:R-:W-:-:S02]  /*21e40*/  F2FP.F16.F32.PACK_AB R51, R51, R114 ;  /* 0x000000723333723e */ /* 0x000fc400000000ff */
[----:B------:R-:W-:Y:S01]  /*21e50*/  F2FP.F16.F32.PACK_AB R53, R53, R104 ;  /* 0x000000683535723e */ /* 0x000fe200000000ff */
[----:B------:R-:W-:Y:S01]  /*21e60*/  STS [R5+0x400], R37 ;  /* 0x0004002505007388 */ /* 0x000fe20000000800 */
[----:B------:R-:W-:Y:S02]  /*21e70*/  F2FP.F16.F32.PACK_AB R62, R107, R106 ;  /* 0x0000006a6b3e723e */ /* 0x000fe400000000ff */
[----:B------:R-:W-:Y:S01]  /*21e80*/  F2FP.F16.F32.PACK_AB R61, R61, R108 ;  /* 0x0000006c3d3d723e */ /* 0x000fe200000000ff */
[----:B------:R-:W-:Y:S01]  /*21e90*/  STS [R2+0x2000], R40 ;  /* 0x0020002802007388 */ /* 0x000fe20000000800 */
[----:B------:R-:W-:Y:S02]  /*21ea0*/  F2FP.F16.F32.PACK_AB R60, R60, R110 ;  /* 0x0000006e3c3c723e */ /* 0x000fe400000000ff */
[----:B------:R-:W-:Y:S01]  /*21eb0*/  @P3 MOV R8, 0x1 ;  /* 0x0000000100083802 */ /* 0x000fe20000000f00 */
[----:B------:R-:W-:Y:S01]  /*21ec0*/  STS [R2+0x2400], R39 ;  /* 0x0024002702007388 */ /* 0x000fe20000000800 */
[----:B------:R-:W-:Y:S01]  /*21ed0*/  F2FP.F16.F32.PACK_AB R59, R117, R116 ;  /* 0x00000074753b723e */ /* 0x000fe200000000ff */
[----:B---3--:R-:W-:Y:S01]  /*21ee0*/  @!P3 IMAD R8, R7, R12, RZ ;  /* 0x0000000c0708b224 */ /* 0x008fe200078e02ff */
[----:B------:R-:W-:Y:S01]  /*21ef0*/  F2FP.F16.F32.PACK_AB R58, R119, R118 ;  /* 0x00000076773a723e */ /* 0x000fe200000000ff */
[----:B------:R-:W-:Y:S01]  /*21f00*/  STS [R5+0x2000], R36 ;  /* 0x0020002405007388 */ /* 0x000fe20000000800 */
[----:B------:R-:W-:Y:S01]  /*21f10*/  F2FP.F16.F32.PACK_AB R57, R129, R128 ;  /* 0x000000808139723e */ /* 0x000fe200000000ff */
[----:B------:R-:W-:Y:S01]  /*21f20*/  IMAD R8, R13, R8, RZ ;  /* 0x000000080d087224 */ /* 0x000fe200078e02ff */
        /* <DEDUP_REMOVED lines=8> */
[----:B------:R-:W-:Y:S02]  /*21fb0*/  ISETP.NE.AND P1, PT, R174, RZ, PT ;  /* 0x000000ffae00720c */ /* 0x000fe40003f25270 */
[----:B------:R-:W-:Y:S01]  /*21fc0*/  @!P3 MOV R9, 0x1 ;  /* 0x000000010009b802 */ /* 0x000fe20000000f00 */
[----:B------:R-:W-:Y:S01]  /*21fd0*/  STS [R33+0x4000], R28 ;  /* 0x0040001c21007388 */ /* 0x000fe20000000800 */
[----:B------:R-:W-:-:S02]  /*21fe0*/  LEA.HI.SX32 R13, R138, 0x10, 0x1d ;  /* 0x000000108a0d7811 */ /* 0x000fc400078feaff */
[----:B------:R-:W-:Y:S01]  /*21ff0*/  MOV R17, 0x7f800000 ;  /* 0x7f80000000117802 */ /* 0x000fe20000000f00 */
[----:B------:R-:W-:Y:S01]  /*22000*/  STS [R33+0x4400], R27 ;  /* 0x0044001b21007388 */ /* 0x000fe20000000800 */
[----:B------:R-:W-:Y:S02]  /*22010*/  MOV R16, 0x7f800000 ;  /* 0x7f80000000107802 */ /* 0x000fe40000000f00 */
[----:B------:R-:W-:Y:S01]  /*22020*/  MOV R18, 0x7f800000 ;  /* 0x7f80000000127802 */ /* 0x000fe20000000f00 */
[----:B------:R-:W-:Y:S02]  /*22030*/  STS [R29+0x6000], R31 ;  /* 0x0060001f1d007388 */ /* 0x000fe40000000800 */
[----:B------:R-:W3:Y:S02]  /*22040*/  @P1 LDC R12, c[0x0][0x2e8] ;  /* 0x0000ba00ff0c1b82 */ /* 0x000ee40000000800 */
        /* <DEDUP_REMOVED lines=15> */
[----:B--2---:R-:W-:Y:S01]  /*22140*/  @P3 IMAD R0, R11, R10, RZ ;  /* 0x0000000a0b003224 */ /* 0x004fe200078e02ff */
[----:B------:R-:W-:Y:S01]  /*22150*/  @!P3 MOV R0, R7 ;  /* 0x000000070000b202 */ /* 0x000fe20000000f00 */
[----:B------:R-:W2:Y:S01]  /*22160*/  @P5 LDC R10, c[0x0][0x2e8] ;  /* 0x0000ba00ff0a5b82 */ /* 0x000ea20000000800 */
[----:B------:R-:W-:Y:S01]  /*22170*/  STS [R4+0x6000], R53 ;  /* 0x0060003504007388 */ /* 0x000fe20000000800 */
[----:B------:R-:W4:Y:S03]  /*22180*/  @P1 MUFU.LG2 R7, R227 ;  /* 0x000000e300071308 */ /* 0x000f260000000c00 */
[----:B------:R-:W-:Y:S03]  /*22190*/  STS [R4+0x6400], R62 ;  /* 0x0064003e04007388 */ /* 0x000fe60000000800 */
[----:B-----5:R-:W5:Y:S01]  /*221a0*/  @P0 LDC R14, c[0x0][0x2e8] ;  /* 0x0000ba00ff0e0b82 */ /* 0x020f620000000800 */
        /* <DEDUP_REMOVED lines=12> */
[----:B------:R-:W2:Y:S01]  /*22270*/  S2R R19, SR_TID.X ;  /* 0x0000000000137919 */ /* 0x000ea20000002100 */
[----:B---3--:R-:W-:-:S02]  /*22280*/  SEL R2, R8, RZ, !P4 ;  /* 0x000000ff08027207 */ /* 0x008fc40006000000 */
[----:B------:R-:W-:Y:S02]  /*22290*/  SHF.R.S32.HI R8, RZ, 0x3, R138 ;  /* 0x00000003ff087819 */ /* 0x000fe4000001148a */
[----:B------:R-:W-:Y:S01]  /*222a0*/  ISETP.GE.AND P4, PT, R13, UR6, PT ;  /* 0x000000060d007c0c */ /* 0x000fe2000bf86270 */
[----:B------:R-:W-:Y:S01]  /*222b0*/  IMAD R2, R23, R0, R2 ;  /* 0x0000000017027224 */ /* 0x000fe200078e0202 */
[----:B------:R-:W-:Y:S01]  /*222c0*/  ISETP.GE.AND P5, PT, R8, UR6, PT ;  /* 0x0000000608007c0c */ /* 0x000fe2000bfa6270 */
[----:B------:R-:W-:Y:S01]  /*222d0*/  IMAD R0, R9, UR4, RZ ;  /* 0x0000000409007c24 */ /* 0x000fe2000f8e02ff */
[----:B----4-:R-:W3:Y:S01]  /*222e0*/  @P6 MUFU.LG2 R5, R139 ;  /* 0x0000008b00056308 */ /* 0x010ee20000000c00 */
[----:B------:R4:W4:Y:S03]  /*222f0*/  LDS.128 R24, [R213+0x3800] ;  /* 0x00380000d5187984 */ /* 0x0009260000000c00 */
[----:B------:R-:W-:-:S04]  /*22300*/  SHF.L.U32 R0, R0, 0x7, RZ ;  /* 0x0000000700007819 */ /* 0x000fc800000006ff */
[----:B------:R-:W-:Y:S01]  /*22310*/  IADD3 R11, P2, P1, R0, R136, R2 ;  /* 0x00000088000b7210 */ /* 0x000fe2000795e002 */
[----:B------:R-:W5:Y:S01]  /*22320*/  @P0 MUFU.LG2 R13, R172 ;  /* 0x000000ac000d0308 */ /* 0x000f620000000c00 */
[----:B------:R-:W-:Y:S02]  /*22330*/  SHF.R.S32.HI R4, RZ, 0x1f, R0 ;  /* 0x0000001fff047819 */ /* 0x000fe40000011400 */
[----:B------:R-:W-:Y:S02]  /*22340*/  SHF.R.S32.HI R2, RZ, 0x1f, R2 ;  /* 0x0000001fff027819 */ /* 0x000fe40000011402 */
[----:B------:R-:W-:Y:S02]  /*22350*/  LEA.HI.SX32 R0, R138, 0x20, 0x1d ;  /* 0x000000208a007811 */ /* 0x000fe400078feaff */
[----:B------:R-:W-:Y:S02]  /*22360*/  IADD3.X R8, R4, R137, R2, P2, P1 ;  /* 0x0000008904087210 */ /* 0x000fe400017e2402 */
[----:B------:R-:W-:-:S02]  /*22370*/  ISETP.NE.AND P2, PT, R174, RZ, PT ;  /* 0x000000ffae00720c */ /* 0x000fc40003f45270 */
[----:B------:R-:W-:Y:S02]  /*22380*/  ISETP.NE.AND P1, PT, R177, RZ, PT ;  /* 0x000000ffb100720c */ /* 0x000fe40003f25270 */
[----:B------:R-:W-:Y:S02]  /*22390*/  LEA.HI.SX32 R4, R138, 0x30, 0x1d ;  /* 0x000000308a047811 */ /* 0x000fe400078feaff */
[----:B--2---:R-:W-:Y:S02]  /*223a0*/  SHF.R.S32.HI R22, RZ, 0x1f, R19 ;  /* 0x0000001fff167819 */ /* 0x004fe40000011413 */
[----:B------:R-:W-:Y:S02]  /*223b0*/  ISETP.GE.AND P3, PT, R0, UR6, PT ;  /* 0x0000000600007c0c */ /* 0x000fe4000bf66270 */
[----:B------:R-:W-:-:S03]  /*223c0*/  LEA.HI R22, R22, R19, RZ, 0x3 ;  /* 0x0000001316167211 */ /* 0x000fc600078f18ff */
[----:B------:R-:W-:Y:S02]  /*223d0*/  @P2 FMUL.FTZ R2, R7, 0.69314718246459960938 ;  /* 0x3f31721807022820 */ /* 0x000fe40000410000 */
[----:B-1----:R-:W-:Y:S02]  /*223e0*/  @P1 FMUL.FTZ R0, R6, 0.69314718246459960938 ;  /* 0x3f31721806001820 */ /* 0x002fe40000410000 */
[----:B------:R-:W-:Y:S01]  /*223f0*/  @P2 FFMA.FTZ R17, R134, R12, R2 ;  /* 0x0000000c86112223 */ /* 0x000fe20000010002 */
[----:B------:R-:W-:Y:S01]  /*22400*/  ISETP.GE.AND P2, PT, R4, UR6, PT ;  /* 0x0000000604007c0c */ /* 0x000fe2000bf46270 */
[----:B---3--:R-:W-:Y:S01]  /*22410*/  @P6 FMUL.FTZ R4, R5, 0.69314718246459960938 ;  /* 0x3f31721805046820 */ /* 0x008fe20000410000 */
[----:B------:R-:W-:Y:S01]  /*22420*/  @P1 FFMA.FTZ R18, R133, R10, R0 ;  /* 0x0000000a85121223 */ /* 0x000fe20000010000 */
[----:B------:R-:W-:Y:S02]  /*22430*/  LEA.HI.SX32 R2, R138, 0x40, 0x1d ;  /* 0x000000408a027811 */ /* 0x000fe400078feaff */
[----:B------:R-:W-:Y:S01]  /*22440*/  @P6 FFMA.FTZ R16, R132, R15, R4 ;  /* 0x0000000f84106223 */ /* 0x000fe20000010004 */
[----:B------:R-:W-:-:S02]  /*22450*/  LOP3.LUT P6, RZ, R176, 0x3, RZ, 0xc0, !PT ;  /* 0x00000003b0ff7812 */ /* 0x000fc400078cc0ff */
[----:B------:R-:W-:Y:S02]  /*22460*/  LOP3.LUT R0, R22, 0xfffffff8, RZ, 0xc0, !PT ;  /* 0xfffffff816007812 */ /* 0x000fe400078ec0ff */
[----:B------:R-:W-:Y:S01]  /*22470*/  ISETP.GE.AND P1, PT, R2, UR6, PT ;  /* 0x0000000602007c0c */ /* 0x000fe2000bf26270 */
[----:B-----5:R-:W-:Y:S01]  /*22480*/  @P0 FMUL.FTZ R2, R13, 0.69314718246459960938 ;  /* 0x3f3172180d020820 */ /* 0x020fe20000410000 */
[----:B------:R-:W-:Y:S02]  /*22490*/  IADD3 R0, -R0, R19, RZ ;  /* 0x0000001300007210 */ /* 0x000fe40007ffe1ff */
[----:B------:R-:W-:Y:S01]  /*224a0*/  MOV R15, 0x7f800000 ;  /* 0x7f800000000f7802 */ /* 0x000fe20000000f00 */
[----:B------:R-:W-:Y:S01]  /*224b0*/  @P0 FFMA.FTZ R15, R3, R14, R2 ;  /* 0x0000000e030f0223 */ /* 0x000fe20000010002 */
[----:B------:R-:W-:-:S03]  /*224c0*/  SHF.L.U32 R21, R0, 0x3, RZ ;  /* 0x0000000300157819 */ /* 0x000fc600000006ff */
[----:B----4-:R-:W-:Y:S05]  /*224d0*/  @P6 BRA `(.L_x_1591) ;  /* 0x0000000000e06947 */ /* 0x010fea0003800000 */
        /* <DEDUP_REMOVED lines=25> */
[CC--:B------:R-:W-:Y:S02]  /*22670*/  @!P2 IADD3 R4, P0, R3.reuse, R11.reuse, RZ ;  /* 0x0000000b0304a210 */ /* 0x0c0fe40007f1e0ff */
        /* <DEDUP_REMOVED lines=30> */
.L_x_1591:
[----:B------:R-:W-:Y:S05]  /*22860*/  BSYNC B0 ;  /* 0x0000000000007941 */ /* 0x000fea0003800000 */
.L_x_1590:
        /* <DEDUP_REMOVED lines=35> */
.L_x_1593:
[----:B------:R-:W-:Y:S05]  /*22aa0*/  BSYNC B0 ;  /* 0x0000000000007941 */ /* 0x000fea0003800000 */
.L_x_1592:
        /* <DEDUP_REMOVED lines=23> */
.L_x_1595:
[----:B------:R-:W-:Y:S05]  /*22c20*/  BSYNC B0 ;  /* 0x0000000000007941 */ /* 0x000fea0003800000 */
.L_x_1594:
        /* <DEDUP_REMOVED lines=22> */
.L_x_1597:
[----:B------:R-:W-:Y:S05]  /*22d90*/  BSYNC B0 ;  /* 0x0000000000007941 */ /* 0x000fea0003800000 */
.L_x_1596:
        /* <DEDUP_REMOVED lines=21> */
.L_x_1599:
[----:B------:R-:W-:Y:S05]  /*22ef0*/  BSYNC B0 ;  /* 0x0000000000007941 */ /* 0x000fea0003800000 */
.L_x_1598:
        /* <DEDUP_REMOVED lines=21> */
.L_x_1601:
[----:B------:R-:W-:Y:S05]  /*23050*/  BSYNC B0 ;  /* 0x0000000000007941 */ /* 0x000fea0003800000 */
.L_x_1600:
        /* <DEDUP_REMOVED lines=21> */
.L_x_1603:
[----:B------:R-:W-:Y:S05]  /*231b0*/  BSYNC B0 ;  /* 0x0000000000007941 */ /* 0x000fea0003800000 */
.L_x_1602:
        /* <DEDUP_REMOVED lines=21> */
.L_x_1605:
[----:B------:R-:W-:Y:S05]  /*23310*/  BSYNC B0 ;  /* 0x0000000000007941 */ /* 0x000fea0003800000 */
.L_x_1604:
        /* <DEDUP_REMOVED lines=21> */
.L_x_1540:
        /* <DEDUP_REMOVED lines=41> */
.L_x_1606:
[----:B------:R-:W-:Y:S01]  /*23700*/  USHF.R.S32.HI UR7, URZ, 0x1f, UR22 ;  /* 0x0000001f3f077899 */ /* 0x000fe20008011416 */
[----:B------:R-:W-:Y:S01]  /*23710*/  SHF.R.S32.HI R8, RZ, 0x3, R8 ;  /* 0x00000003ff087819 */ /* 0x000fe20000011408 */
[----:B------:R-:W-:Y:S01]  /*23720*/  ULDC.64 UR4, c[0x0][0x2a0] ;  /* 0x0000a80000047ab9 */ /* 0x000fe20000000a00 */
[----:B------:R-:W-:Y:S01]  /*23730*/  IADD3 R2, P0, R14, UR8, RZ ;  /* 0x000000080e027c10 */ /* 0x000fe2000ff1e0ff */
[----:B------:R-:W-:Y:S01]  /*23740*/  IMAD.U32 R12, RZ, RZ, UR4 ;  /* 0x00000004ff0c7e24 */ /* 0x000fe2000f8e00ff */
[----:B------:R-:W-:Y:S01]  /*23750*/  UIMAD UR7, UR7, UR4, URZ ;  /* 0x00000004070772a4 */ /* 0x000fe2000f8e023f */
[----:B------:R-:W-:Y:S01]  /*23760*/  ISETP.GE.AND P4, PT, R8, UR18, PT ;  /* 0x0000001208007c0c */ /* 0x000fe2000bf86270 */
[----:B------:R-:W-:Y:S01]  /*23770*/  UIMAD UR4, UR24, UR11, URZ ;  /* 0x0000000b180472a4 */ /* 0x000fe2000f8e023f */
[----:B------:R-:W-:Y:S01]  /*23780*/  LEA.HI.X.SX32 R3, R14, UR6, 0x1, P0 ;  /* 0x000000060e037c11 */ /* 0x000fe200080f0eff */
[----:B------:R-:W-:Y:S01]  /*23790*/  UIMAD UR6, UR28, UR14, URZ ;  /* 0x0000000e1c0672a4 */ /* 0x000fe2000f8e023f */
[----:B------:R-:W-:Y:S01]  /*237a0*/  SHF.R.S32.HI R9, RZ, 0x1f, R8 ;  /* 0x0000001fff097819 */ /* 0x000fe20000011408 */
[----:B------:R-:W-:Y:S01]  /*237b0*/  USEL UR4, UR4, URZ, !UP3 ;  /* 0x0000003f04047287 */ /* 0x000fe2000d800000 */
[----:B------:R-:W-:Y:S01]  /*237c0*/  VIADD R17, R8, 0x10 ;  /* 0x0000001008117836 */ /* 0x000fe20000000000 */
[----:B------:R-:W-:Y:S01]  /*237d0*/  UIMAD UR5, UR22, UR5, UR7 ;  /* 0x00000005160572a4 */ /* 0x000fe2000f8e0207 */
[----:B------:R-:W-:Y:S01]  /*237e0*/  IMAD.WIDE.U32 R12, R12, UR22, R2 ;  /* 0x000000160c0c7c25 */ /* 0x000fe2000f8e0002 */
[----:B------:R-:W-:Y:S01]  /*237f0*/  UIMAD UR10, UR22, UR10, UR4 ;  /* 0x0000000a160a72a4 */ /* 0x000fe2000f8e0204 */
[C---:B------:R-:W-:Y:S01]  /*23800*/  IADD3 R20, R8.reuse, 0x30, RZ ;  /* 0x0000003008147810 */ /* 0x040fe20007ffe0ff */
[----:B------:R-:W-:Y:S01]  /*23810*/  USHF.R.S32.HI UR4, URZ, 0x1f, UR6 ;  /* 0x0000001f3f047899 */ /* 0x000fe20008011406 */
[----:B------:R-:W-:Y:S01]  /*23820*/  VIADD R18, R8, 0x20 ;  /* 0x0000002008127836 */ /* 0x000fe20000000000 */
[----:B------:R-:W-:Y:S01]  /*23830*/  USHF.R.S32.HI UR7, URZ, 0x1f, UR10 ;  /* 0x0000001f3f077899 */ /* 0x000fe2000801140a */
[----:B------:R-:W-:Y:S01]  /*23840*/  IMAD.U32 R6, RZ, RZ, UR17 ;  /* 0x00000011ff067e24 */ /* 0x000fe2000f8e00ff */
[----:B------:R-:W-:Y:S01]  /*23850*/  UIADD3 UR6, UP1, UP0, UR6, UR20, UR10 ;  /* 0x0000001406067290 */ /* 0x000fe2000f83e00a */
[----:B------:R-:W-:Y:S01]  /*23860*/  IADD3 R11, R13, UR5, RZ ;  /* 0x000000050d0b7c10 */ /* 0x000fe2000fffe0ff */
[----:B------:R-:W-:Y:S01]  /*23870*/  BSSY B0, `(.L_x_1607) ;  /* 0x0000018000007945 */ /* 0x000fe20003800000 */
[----:B------:R-:W-:Y:S01]  /*23880*/  ISETP.NE.AND P1, PT, R0, RZ, PT ;  /* 0x000000ff0000720c */ /* 0x000fe20003f25270 */
[----:B------:R-:W-:Y:S01]  /*23890*/  UIADD3.X UR20, UR4, UR21, UR7, UP1, UP0 ;  /* 0x0000001504147290 */ /* 0x000fe20008fe0407 */
[----:B------:R-:W-:Y:S01]  /*238a0*/  ISETP.GE.AND P0, PT, R17, UR18, PT ;  /* 0x0000001211007c0c */ /* 0x000fe2000bf06270 */
[----:B------:R-:W-:Y:S01]  /*238b0*/  IMAD.WIDE R6, R6, 0x80, R8 ;  /* 0x0000008006067825 */ /* 0x000fe200078e0208 */
[----:B------:R-:W-:-:S02]  /*238c0*/  ISETP.GE.AND P3, PT, R18, UR18, PT ;  /* 0x0000001212007c0c */ /* 0x000fc4000bf66270 */
[----:B------:R-:W-:Y:S01]  /*238d0*/  ISETP.GE.AND P2, PT, R20, UR18, PT ;  /* 0x0000001214007c0c */ /* 0x000fe2000bf46270 */
[----:B------:R-:W-:Y:S02]  /*238e0*/  VIADD R22, R8, 0x40 ;  /* 0x0000004008167836 */ /* 0x000fe40000000000 */
[----:B------:R-:W-:Y:S01]  /*238f0*/  VIADD R15, R14, 0x40 ;  /* 0x000000400e0f7836 */ /* 0x000fe20000000000 */
[----:B------:R-:W-:Y:S09]  /*23900*/  @P4 BRA `(.L_x_1608) ;  /* 0x0000000000384947 */ /* 0x000ff20003800000 */
        /* <DEDUP_REMOVED lines=14> */
.L_x_1608:
[----:B------:R-:W-:Y:S05]  /*239f0*/  BSYNC B0 ;  /* 0x0000000000007941 */ /* 0x000fea0003800000 */
.L_x_1607:
        /* <DEDUP_REMOVED lines=21> */
.L_x_1610:
[----:B------:R-:W-:Y:S05]  /*23b50*/  BSYNC B0 ;  /* 0x0000000000007941 */ /* 0x000fea0003800000 */
.L_x_1609:
        /* <DEDUP_REMOVED lines=21> */
.L_x_1612:
[----:B------:R-:W-:Y:S05]  /*23cb0*/  BSYNC B0 ;  /* 0x0000000000007941 */ /* 0x000fea0003800000 */
.L_x_1611:
        /* <DEDUP_REMOVED lines=21> */
.L_x_1614:
[----:B------:R-:W-:Y:S05]  /*23e10*/  BSYNC B0 ;  /* 0x0000000000007941 */ /* 0x000fea0003800000 */
.L_x_1613:
        /* <DEDUP_REMOVED lines=20> */
.L_x_1616:
[----:B------:R-:W-:Y:S05]  /*23f60*/  BSYNC B0 ;  /* 0x0000000000007941 */ /* 0x000fea0003800000 */
.L_x_1615:
        /* <DEDUP_REMOVED lines=20> */
.L_x_1618:
[----:B------:R-:W-:Y:S05]  /*240b0*/  BSYNC B0 ;  /* 0x0000000000007941 */ /* 0x000fea0003800000 */
.L_x_1617:
        /* <DEDUP_REMOVED lines=20> */
.L_x_1620:
[----:B------:R-:W-:Y:S05]  /*24200*/  BSYNC B0 ;  /* 0x0000000000007941 */ /* 0x000fea0003800000 */
.L_x_1619:
        /* <DEDUP_REMOVED lines=20> */
.L_x_1622:
[----:B------:R-:W-:Y:S05]  /*24350*/  BSYNC B0 ;  /* 0x0000000000007941 */ /* 0x000fea0003800000 */
.L_x_1621:
        /* <DEDUP_REMOVED lines=10> */
.L_x_1624:
[----:B------:R-:W-:Y:S05]  /*24400*/  BSYNC B0 ;  /* 0x0000000000007941 */ /* 0x000fea0003800000 */
.L_x_1623:
        /* <DEDUP_REMOVED lines=15> */
.L_x_1626:
[----:B------:R-:W-:Y:S05]  /*24500*/  BSYNC B0 ;  /* 0x0000000000007941 */ /* 0x000fea0003800000 */
.L_x_1625:
        /* <DEDUP_REMOVED lines=10> */
.L_x_1628:
[----:B------:R-:W-:Y:S05]  /*245b0*/  BSYNC B0 ;  /* 0x0000000000007941 */ /* 0x000fea0003800000 */
.L_x_1627:
        /* <DEDUP_REMOVED lines=10> */
.L_x_1630:
[----:B------:R-:W-:Y:S05]  /*24660*/  BSYNC B0 ;  /* 0x0000000000007941 */ /* 0x000fea0003800000 */
.L_x_1629:
        /* <DEDUP_REMOVED lines=10> */
.L_x_1632:
[----:B------:R-:W-:Y:S05]  /*24710*/  BSYNC B0 ;  /* 0x0000000000007941 */ /* 0x000fea0003800000 */
.L_x_1631:
        /* <DEDUP_REMOVED lines=10> */
.L_x_1634:
[----:B------:R-:W-:Y:S05]  /*247c0*/  BSYNC B0 ;  /* 0x0000000000007941 */ /* 0x000fea0003800000 */
.L_x_1633:
        /* <DEDUP_REMOVED lines=10> */
.L_x_1636:
[----:B------:R-:W-:Y:S05]  /*24870*/  BSYNC B0 ;  /* 0x0000000000007941 */ /* 0x000fea0003800000 */
.L_x_1635:
        /* <DEDUP_REMOVED lines=10> */
.L_x_1637:
        /* <DEDUP_REMOVED lines=14> */
.L_x_1761:


//--------------------- .text._ZN5flash16flash_fwd_kernelI23Flash_fwd_kernel_traitsILi128ELi128ELi32ELi4ELb0ELb0EN7cutlass6half_tE19Flash_kernel_traitsILi128ELi128ELi32ELi4ES3_EELb0ELb1ELb0ELb1ELb0ELb0ELb1ELb0EEEvNS_16Flash_fwd_paramsE --------------------------
	.section	.text._ZN5flash16flash_fwd_kernelI23Flash_fwd_kernel_traitsILi128ELi128ELi32ELi4ELb0ELb0EN7cutlass6half_tE19Flash_kernel_traitsILi128ELi128ELi32ELi4ES3_EELb0ELb1ELb0ELb1ELb0ELb0ELb1ELb0EEEvNS_16Flash_fwd_paramsE,"ax",@progbits
	.align	128
        .global         _ZN5flash16flash_fwd_kernelI23Flash_fwd_kernel_traitsILi128ELi128ELi32ELi4ELb0ELb0EN7cutlass6half_tE19Flash_kernel_traitsILi128ELi128ELi32ELi4ES3_EELb0ELb1ELb0ELb1ELb0ELb0ELb1ELb0EEEvNS_16Flash_fwd_paramsE
        .type           _ZN5flash16flash_fwd_kernelI23Flash_fwd_kernel_traitsILi128ELi128ELi32ELi4ELb0ELb0EN7cutlass6half_tE19Flash_kernel_traitsILi128ELi128ELi32ELi4ES3_EELb0ELb1ELb0ELb1ELb0ELb0ELb1ELb0EEEvNS_16Flash_fwd_paramsE,@function
        .size           _ZN5flash16flash_fwd_kernelI23Flash_fwd_kernel_traitsILi128ELi128ELi32ELi4ELb0ELb0EN7cutlass6half_tE19Flash_kernel_traitsILi128ELi128ELi32ELi4ES3_EELb0ELb1ELb0ELb1ELb0ELb0ELb1ELb0EEEvNS_16Flash_fwd_paramsE,(.L_x_1762 - _ZN5flash16flash_fwd_kernelI23Flash_fwd_kernel_traitsILi128ELi128ELi32ELi4ELb0ELb0EN7cutlass6half_tE19Flash_kernel_traitsILi128ELi128ELi32ELi4ES3_EELb0ELb1ELb0ELb1ELb0ELb0ELb1ELb0EEEvNS_16Flash_fwd_paramsE)
        .other          _ZN5flash16flash_fwd_kernelI23Flash_fwd_kernel_traitsILi128ELi128ELi32ELi4ELb0ELb0EN7cutlass6half_tE19Flash_kernel_traitsILi128ELi128ELi32ELi4ES3_EELb0ELb1ELb0ELb1ELb0ELb0ELb1ELb0EEEvNS_16Flash_fwd_paramsE,@"STO_CUDA_ENTRY STV_DEFAULT"
_ZN5flash16flash_fwd_kernelI23Flash_fwd_kernel_traitsILi128ELi128ELi32ELi4ELb0ELb0EN7cutlass6half_tE19Flash_kernel_traitsILi128ELi128ELi32ELi4ES3_EELb0ELb1ELb0ELb1ELb0ELb0ELb1ELb0EEEvNS_16Flash_fwd_paramsE:
.text._ZN5flash16flash_fwd_kernelI23Flash_fwd_kernel_traitsILi128ELi128ELi32ELi4ELb0ELb0EN7cutlass6half_tE19Flash_kernel_traitsILi128ELi128ELi32ELi4ES3_EELb0ELb1ELb0ELb1ELb0ELb0ELb1ELb0EEEvNS_16Flash_fwd_paramsE:
        /* <DEDUP_REMOVED lines=54> */
.L_x_1638:
[----:B------:R-:W-:-:S05]  /*0360*/  ULDC UR7, c[0x0][0x2c8] ;  /* 0x0000b20000077ab9 */ /* 0x000fca0000000800 */
.L_x_1639:
        /* <DEDUP_REMOVED lines=43> */
[----:B------:R-:W-:Y:S01]  /*0620*/  LEA.HI R11, R13, R106, RZ, 0x4 ;  /* 0x0000006a0d0b7211 */ /* 0x000fe200078f20ff */
[----:B------:R-:W-:Y:S02]  /*0630*/  UISETP.NE.AND UP0, UPT, UR6, -0x1, UPT ;  /* 0xffffffff0600788c */ /* 0x000fe4000bf05270 */
[----:B------:R-:W-:-:S04]  /*0640*/  USHF.R.S32.HI UR23, URZ, 0x1f, UR24 ;  /* 0x0000001f3f177899 */ /* 0x000fc80008011418 */
        /* <DEDUP_REMOVED lines=30> */
[----:B------:R-:W-:Y:S01]  /*0830*/  SHF.R.S32.HI R15, RZ, 0x1f, R14 ;  /* 0x0000001fff0f7819 */ /* 0x000fe2000001140e */
[----:B------:R-:W-:Y:S02]  /*0840*/  IMAD.MOV R6, RZ, RZ, -R181 ;  /* 0x000000ffff067224 */ /* 0x000fe400078e0ab5 */
[----:B------:R-:W-:Y:S02]  /*0850*/  IMAD.IADD R7, R106, 0x1, -R7 ;  /* 0x000000016a077824 */ /* 0x000fe400078e0a07 */
[----:B------:R-:W-:Y:S02]  /*0860*/  IMAD R6, R3, R6, R4 ;  /* 0x0000000603067224 */ /* 0x000fe400078e0204 */
[----:B------:R-:W-:-:S02]  /*0870*/  VIADD R4, R14, 0x20 ;  /* 0x000000200e047836 */ /* 0x000fc40000000000 */
[C---:B------:R-:W-:Y:S01]  /*0880*/  IMAD.SHL.U32 R9, R14.reuse, 0x40, RZ ;  /* 0x000000400e097824 */ /* 0x040fe200078e00ff */
[----:B------:R-:W-:Y:S01]  /*0890*/  ISETP.GT.U32.AND P5, PT, R3, R6, PT ;  /* 0x000000060300720c */ /* 0x000fe20003fa4070 */
[----:B------:R-:W-:Y:S01]  /*08a0*/  VIADD R5, R14, 0x30 ;  /* 0x000000300e057836 */ /* 0x000fe20000000000 */
[----:B------:R-:W-:Y:S01]  /*08b0*/  ISETP.GE.AND P4, PT, R4, UR14, PT ;  /* 0x0000000e04007c0c */ /* 0x000fe2000bf86270 */
[----:B------:R-:W-:Y:S01]  /*08c0*/  VIADD R4, R14, 0x40 ;  /* 0x000000400e047836 */ /* 0x000fe20000000000 */
[----:B------:R-:W-:Y:S01]  /*08d0*/  LOP3.LUT R9, R9, 0x1c0, RZ, 0xc0, !PT ;  /* 0x000001c009097812 */ /* 0x000fe200078ec0ff */
[----:B------:R-:W-:Y:S01]  /*08e0*/  IMAD.SHL.U32 R184, R7, 0x8, RZ ;  /* 0x0000000807b87824 */ /* 0x000fe200078e00ff */
[----:B------:R-:W-:Y:S01]  /*08f0*/  ISETP.GE.AND P3, PT, R5, UR14, PT ;  /* 0x0000000e05007c0c */ /* 0x000fe2000bf66270 */
[----:B------:R-:W-:Y:S01]  /*0900*/  IMAD.WIDE R20, R21, 0x80, R14 ;  /* 0x0000008015147825 */ /* 0x000fe200078e020e */
[----:B------:R-:W-:Y:S02]  /*0910*/  ISETP.GE.AND P0, PT, R4, UR14, PT ;  /* 0x0000000e04007c0c */ /* 0x000fe4000bf06270 */
[----:B------:R-:W-:-:S03]  /*0920*/  LOP3.LUT R4, R0, UR24, RZ, 0x3c, !PT ;  /* 0x0000001800047c12 */ /* 0x000fc6000f8e3cff */
[----:B------:R-:W-:Y:S01]  /*0930*/  @!P5 IMAD.IADD R6, R6, 0x1, -R3 ;  /* 0x000000010606d824 */ /* 0x000fe200078e0a03 */
[----:B------:R-:W-:Y:S01]  /*0940*/  ISETP.GE.AND P2, PT, R4, RZ, PT ;  /* 0x000000ff0400720c */ /* 0x000fe20003f46270 */
[----:B------:R-:W-:Y:S01]  /*0950*/  @!P5 VIADD R181, R181, 0x1 ;  /* 0x00000001b5b5d836 */ /* 0x000fe20000000000 */
[----:B------:R-:W-:Y:S02]  /*0960*/  ISETP.NE.AND P5, PT, R0, RZ, PT ;  /* 0x000000ff0000720c */ /* 0x000fe40003fa5270 */
[----:B------:R-:W-:Y:S02]  /*0970*/  ISETP.GE.U32.AND P6, PT, R6, R3, PT ;  /* 0x000000030600720c */ /* 0x000fe40003fc6070 */
[----:B------:R-:W-:-:S05]  /*0980*/  LOP3.LUT R3, R11, 0xfffffff0, RZ, 0xc0, !PT ;  /* 0xfffffff00b037812 */ /* 0x000fca00078ec0ff */
        /* <DEDUP_REMOVED lines=16> */
.L_x_1641:
        /* <DEDUP_REMOVED lines=23> */
.L_x_1642:
[----:B------:R-:W-:Y:S01]  /*0c00*/  IMAD R5, R15, UR8, RZ ;  /* 0x000000080f057c24 */ /* 0x000fe2000f8e02ff */
[----:B------:R-:W-:Y:S01]  /*0c10*/  LOP3.LUT R9, R10, 0xfffffff8, RZ, 0xc0, !PT ;  /* 0xfffffff80a097812 */ /* 0x000fe200078ec0ff */
[C---:B------:R-:W-:Y:S01]  /*0c20*/  IMAD.WIDE.U32 R16, R14.reuse, UR8, R184 ;  /* 0x000000080e107c25 */ /* 0x040fe2000f8e00b8 */
[----:B------:R-:W-:Y:S01]  /*0c30*/  ULDC.64 UR4, c[0x0][0x258] ;  /* 0x0000960000047ab9 */ /* 0x000fe20000000a00 */
[----:B------:R-:W-:Y:S01]  /*0c40*/  MOV R6, 0x10 ;  /* 0x0000001000067802 */ /* 0x000fe20000000f00 */
[----:B------:R-:W-:Y:S01]  /*0c50*/  BSSY B0, `(.L_x_1643) ;  /* 0x0000047000007945 */ /* 0x000fe20003800000 */
[----:B------:R-:W-:Y:S01]  /*0c60*/  IMAD R2, R14, UR9, R5 ;  /* 0x000000090e027c24 */ /* 0x000fe2000f8e0205 */
[----:B------:R-:W-:Y:S01]  /*0c70*/  IADD3 R226, P1, R16, UR30, RZ ;  /* 0x0000001e10e27c10 */ /* 0x000fe2000ff3e0ff */
[----:B------:R-:W-:Y:S01]  /*0c80*/  IMAD.SHL.U32 R3, R3, 0x8, RZ ;  /* 0x0000000803037824 */ /* 0x000fe200078e00ff */
[C---:B------:R-:W-:Y:S01]  /*0c90*/  IADD3 R22, R14.reuse, 0x50, RZ ;  /* 0x000000500e167810 */ /* 0x040fe20007ffe0ff */
[----:B------:R-:W-:Y:S01]  /*0ca0*/  @P6 VIADD R181, R181, 0x1 ;  /* 0x00000001b5b56836 */ /* 0x000fe20000000000 */
[----:B------:R-:W-:Y:S01]  /*0cb0*/  IADD3.X R227, R17, UR27, R2, P1, !PT ;  /* 0x0000001b11e37c10 */ /* 0x000fe20008ffe402 */
[----:B------:R-:W1:Y:S01]  /*0cc0*/  S2UR UR27, SR_CgaCtaId ;  /* 0x00000000001b79c3 */ /* 0x000e620000008800 */
[----:B------:R-:W-:Y:S01]  /*0cd0*/  IMAD.WIDE.U32 R16, R14, UR6, R184 ;  /* 0x000000060e107c25 */ /* 0x000fe2000f8e00b8 */
[----:B------:R-:W-:-:S02]  /*0ce0*/  LOP3.LUT R224, R224, 0xfffffe00, R3, 0xf8, !PT ;  /* 0xfffffe00e0e07812 */ /* 0x000fc400078ef803 */
[----:B------:R-:W-:Y:S01]  /*0cf0*/  @!P2 IADD3 R181, -R181, RZ, RZ ;  /* 0x000000ffb5b5a210 */ /* 0x000fe20007ffe1ff */
[----:B------:R-:W-:Y:S01]  /*0d00*/  IMAD R3, R15, UR6, RZ ;  /* 0x000000060f037c24 */ /* 0x000fe2000f8e02ff */
[----:B------:R-:W-:Y:S01]  /*0d10*/  @!P5 LOP3.LUT R181, RZ, R0, RZ, 0x33, !PT ;  /* 0x00000000ffb5d212 */ /* 0x000fe200078e33ff */
[----:B------:R-:W-:Y:S01]  /*0d20*/  IMAD.IADD R9, R4, 0x1, -R9 ;  /* 0x0000000104097824 */ /* 0x000fe200078e0a09 */
[----:B------:R-:W-:Y:S01]  /*0d30*/  IADD3 R4, P1, R184, UR12, RZ ;  /* 0x0000000cb8047c10 */ /* 0x000fe2000ff3e0ff */
[----:B------:R-:W-:Y:S01]  /*0d40*/  IMAD R2, R14, UR7, R3 ;  /* 0x000000070e027c24 */ /* 0x000fe2000f8e0203 */
[----:B------:R-:W-:Y:S01]  /*0d50*/  IADD3 R170, P2, R16, UR28, RZ ;  /* 0x0000001c10aa7c10 */ /* 0x000fe2000ff5e0ff */
[C---:B------:R-:W-:Y:S01]  /*0d60*/  VIADD R8, R14.reuse, 0x10 ;  /* 0x000000100e087836 */ /* 0x040fe20000000000 */
[----:B------:R-:W-:Y:S01]  /*0d70*/  MOV R16, UR4 ;  /* 0x0000000400107c02 */ /* 0x000fe20008000f00 */
[----:B------:R-:W-:Y:S01]  /*0d80*/  UIMAD UR4, UR23, UR4, URZ ;  /* 0x00000004170472a4 */ /* 0x000fe2000f8e023f */
[----:B------:R-:W-:Y:S01]  /*0d90*/  ISETP.GE.AND P6, PT, R14, UR14, PT ;  /* 0x0000000e0e007c0c */ /* 0x000fe2000bfc6270 */
[----:B------:R-:W-:Y:S01]  /*0da0*/  IMAD.MOV.U32 R3, RZ, RZ, 0x20 ;  /* 0x00000020ff037424 */ /* 0x000fe200078e00ff */
[----:B------:R-:W-:Y:S01]  /*0db0*/  IADD3.X R5, R185, UR10, RZ, P1, !PT ;  /* 0x0000000ab9057c10 */ /* 0x000fe20008ffe4ff */
[----:B------:R-:W-:Y:S01]  /*0dc0*/  ULDC.64 UR10, c[0x0][0x268] ;  /* 0x00009a00000a7ab9 */ /* 0x000fe20000000a00 */
[----:B------:R-:W-:Y:S01]  /*0dd0*/  SHF.R.S32.HI R0, RZ, 0x1f, R181 ;  /* 0x0000001fff007819 */ /* 0x000fe200000114b5 */
[----:B------:R-:W-:Y:S01]  /*0de0*/  UIMAD UR5, UR24, UR5, UR4 ;  /* 0x00000005180572a4 */ /* 0x000fe2000f8e0204 */
[----:B------:R-:W-:Y:S01]  /*0df0*/  IADD3.X R171, R17, UR13, R2, P2, !PT ;  /* 0x0000000d11ab7c10 */ /* 0x000fe200097fe402 */
[----:B------:R-:W-:Y:S01]  /*0e00*/  ULDC.64 UR12, c[0x0][0x260] ;  /* 0x00009800000c7ab9 */ /* 0x000fe20000000a00 */
[----:B------:R-:W-:Y:S01]  /*0e10*/  ISETP.GE.AND P5, PT, R8, UR14, PT ;  /* 0x0000000e08007c0c */ /* 0x000fe2000bfa6270 */
[----:B------:R-:W-:Y:S01]  /*0e20*/  IMAD.WIDE.U32 R16, R16, UR24, R4 ;  /* 0x0000001810107c25 */ /* 0x000fe2000f8e0004 */
[----:B------:R-:W-:-:S02]  /*0e30*/  UMOV UR4, 0x400 ;  /* 0x0000040000047882 */ /* 0x000fc40000000000 */
[----:B-1----:R-:W-:Y:S01]  /*0e40*/  ULEA UR4, UR27, UR4, 0x18 ;  /* 0x000000041b047291 */ /* 0x002fe2000f8ec03f */
[C---:B------:R-:W-:Y:S01]  /*0e50*/  IMAD R2, R0.reuse, UR12, RZ ;  /* 0x0000000c00027c24 */ /* 0x040fe2000f8e02ff */
        /* <DEDUP_REMOVED lines=38> */
.L_x_1644:
[----:B------:R-:W-:Y:S05]  /*10c0*/  BSYNC B0 ;  /* 0x0000000000007941 */ /* 0x000fea0003800000 */
.L_x_1643:
        /* <DEDUP_REMOVED lines=33> */
.L_x_1646:
[----:B------:R-:W-:Y:S05]  /*12e0*/  BSYNC B0 ;  /* 0x0000000000007941 */ /* 0x000fea0003800000 */
.L_x_1645:
        /* <DEDUP_REMOVED lines=34> */
.L_x_1648:
[----:B------:R-:W-:Y:S05]  /*1510*/  BSYNC B0 ;  /* 0x0000000000007941 */ /* 0x000fea0003800000 */
.L_x_1647:
        /* <DEDUP_REMOVED lines=33> */
.L_x_1650:
[----:B------:R-:W-:Y:S05]  /*1730*/  BSYNC B0 ;  /* 0x0000000000007941 */ /* 0x000fea0003800000 */
.L_x_1649:
        /* <DEDUP_REMOVED lines=31> */
.L_x_1652:
[----:B------:R-:W-:Y:S05]  /*1930*/  BSYNC B0 ;  /* 0x0000000000007941 */ /* 0x000fea0003800000 */
.L_x_1651:
        /* <DEDUP_REMOVED lines=31> */
.L_x_1654:
[----:B------:R-:W-:Y:S05]  /*1b30*/  BSYNC B0 ;  /* 0x0000000000007941 */ /* 0x000fea0003800000 */
.L_x_1653:
        /* <DEDUP_REMOVED lines=31> */
.L_x_1656:
[----:B------:R-:W-:Y:S05]  /*1d30*/  BSYNC B0 ;  /* 0x0000000000007941 */ /* 0x000fea0003800000 */
.L_x_1655:
        /* <DEDUP_REMOVED lines=13> */
[----:B-1234-:R-:W1:Y:S01]  /*1e10*/  @!P1 LDC.64 R4, c[0x0][0x210] ;  /* 0x00008400ff049b82 */ /* 0x01ee620000000a00 */
        /* <DEDUP_REMOVED lines=18> */
.L_x_1658:
[----:B------:R-:W-:Y:S05]  /*1f40*/  BSYNC B0 ;  /* 0x0000000000007941 */ /* 0x000fea0003800000 */
.L_x_1657:
[----:B------:R-:W-:Y:S01]  /*1f50*/  ISETP.GE.AND P0, PT, R14, UR27, PT ;  /* 0x0000001b0e007c0c */ /* 0x000fe2000bf06270 */
[----:B------:R-:W-:Y:S01]  /*1f60*/  USHF.R.S32.HI UR33, URZ, 0x1f, UR28 ;  /* 0x0000001f3f217899 */ /* 0x000fe2000801141c */
[----:B------:R-:W-:Y:S01]  /*1f70*/  MOV R228, R226 ;  /* 0x000000e200e47202 */ /* 0x000fe20000000f00 */
[----:B------:R-:W-:Y:S01]  /*1f80*/  UIMAD UR5, UR29, UR28, URZ ;  /* 0x0000001c1d0572a4 */ /* 0x000fe2000f8e023f */
[----:B------:R-:W-:Y:S01]  /*1f90*/  IMAD.IADD R229, R227, 0x1, R229 ;  /* 0x00000001e3e57824 */ /* 0x000fe200078e02e5 */
[----:B------:R-:W-:Y:S01]  /*1fa0*/  BSSY B0, `(.L_x_1659) ;  /* 0x000001b000007945 */ /* 0x000fe20003800000 */
[----:B------:R-:W-:Y:S01]  /*1fb0*/  IMAD.U32 R105, RZ, RZ, UR30 ;  /* 0x0000001eff697e24 */ /* 0x000fe2000f8e00ff */
[----:B------:R-:W-:Y:S01]  /*1fc0*/  UIMAD UR5, UR33, UR30, UR5 ;  /* 0x0000001e210572a4 */ /* 0x000fe2000f8e0205 */
[----:B------:R-:W-:Y:S02]  /*1fd0*/  ISETP.GE.AND P3, PT, R8, UR27, PT ;  /* 0x0000001b08007c0c */ /* 0x000fe4000bf66270 */
[----:B-12---:R-:W-:-:S05]  /*1fe0*/  IMAD.WIDE.U32 R16, R105, UR28, R228 ;  /* 0x0000001c69107c25 */ /* 0x006fca000f8e00e4 */
[----:B------:R-:W-:Y:S01]  /*1ff0*/  IADD3 R12, R17, UR5, RZ ;  /* 0x00000005110c7c10 */ /* 0x000fe2000fffe0ff */
[----:B------:R-:W-:Y:S06]  /*2000*/  @P0 BRA `(.L_x_1660) ;  /* 0x0000000000500947 */ /* 0x000fec0003800000 */
[----:B------:R-:W-:Y:S02]  /*2010*/  ULDC UR5, c[0x0][0x2d0] ;  /* 0x0000b40000057ab9 */ /* 0x000fe40000000800 */
[----:B------:R-:W-:Y:S02]  /*2020*/  ISETP.GE.AND P1, PT, R184, UR5, PT ;  /* 0x00000005b8007c0c */ /* 0x000fe4000bf26270 */
[----:B------:R-:W-:-:S11]  /*2030*/  ISETP.GE.AND P0, PT, R225, UR5, PT ;  /* 0x00000005e1007c0c */ /* 0x000fd6000bf06270 */
[----:B---34-:R-:W1:Y:S01]  /*2040*/  @!P1 LDC.64 R4, c[0x0][0x218] ;  /* 0x00008600ff049b82 */ /* 0x018e620000000a00 */
        /* <DEDUP_REMOVED lines=16> */
.L_x_1660:
[----:B------:R-:W-:Y:S05]  /*2150*/  BSYNC B0 ;  /* 0x0000000000007941 */ /* 0x000fea0003800000 */
.L_x_1659:
        /* <DEDUP_REMOVED lines=26> */
.L_x_1662:
[----:B------:R-:W-:Y:S05]  /*2300*/  BSYNC B0 ;  /* 0x0000000000007941 */ /* 0x000fea0003800000 */
.L_x_1661:
        /* <DEDUP_REMOVED lines=11> */
[----:B------:R-:W-:-:S04]  /*23c0*/  DEPBAR.LE SB0, 0x0 ;  /* 0x000080000000791a */ /* 0x000fc80000000000 */
[----:B------:R-:W-:Y:S02]  /*23d0*/  @UP1 UIMAD UR5, UR22, UR11, UR5 ;  /* 0x0000000b160512a4 */ /* 0x000fe4000f8e0205 */
[----:B------:R-:W-:Y:S02]  /*23e0*/  @UP1 ULEA UR12, UP0, UR34, UR12, 0x2 ;  /* 0x0000000c220c1291 */ /* 0x000fe4000f80103f */
[----:B------:R-:W-:-:S04]  /*23f0*/  @UP1 UIADD3 UR5, UR35, UR5, URZ ;  /* 0x0000000523051290 */ /* 0x000fc8000fffe03f */
[----:B------:R-:W-:Y:S01]  /*2400*/  @UP1 ULEA.HI.X UR13, UR34, UR13, UR5, 0x2, UP0 ;  /* 0x0000000d220d1291 */ /* 0x000fe200080f1405 */
[----:B------:R-:W-:Y:S01]  /*2410*/  IMAD.U32 R18, RZ, RZ, UR12 ;  /* 0x0000000cff127e24 */ /* 0x000fe2000f8e00ff */
[----:B------:R-:W-:Y:S01]  /*2420*/  LEA.HI R13, R13, R106, RZ, 0x5 ;  /* 0x0000006a0d0d7211 */ /* 0x000fe200078f28ff */
[----:B------:R-:W-:-:S03]  /*2430*/  @UP1 ULDC UR5, c[0x0][0x2e8] ;  /* 0x0000ba0000051ab9 */ /* 0x000fc60000000800 */
[----:B------:R-:W-:-:S05]  /*2440*/  IMAD.U32 R19, RZ, RZ, UR13 ;  /* 0x0000000dff137e24 */ /* 0x000fca000f8e00ff */
[----:B-1234-:R-:W2:Y:S01]  /*2450*/  @P1 LDG.E R4, desc[UR18][R18.64] ;  /* 0x0000001212041981 */ /* 0x01eea2000c1e1900 */
[----:B------:R-:W-:Y:S01]  /*2460*/  SHF.R.S32.HI R12, RZ, 0x4, R11 ;  /* 0x00000004ff0c7819 */ /* 0x000fe2000001140b */
[----:B------:R-:W-:Y:S01]  /*2470*/  IMAD.SHL.U32 R15, R7, 0x40, RZ ;  /* 0x00000040070f7824 */ /* 0x000fe200078e00ff */
[----:B------:R-:W-:Y:S01]  /*2480*/  LOP3.LUT R5, R13, 0xffffffe0, RZ, 0xc0, !PT ;  /* 0xffffffe00d057812 */ /* 0x000fe200078ec0ff */
[----:B------:R-:W-:Y:S01]  /*2490*/  IMAD.SHL.U32 R9, R9, 0x40, RZ ;  /* 0x0000004009097824 */ /* 0x000fe200078e00ff */
[----:B------:R-:W-:Y:S01]  /*24a0*/  LEA.HI R16, R11, R12, RZ, 0x1 ;  /* 0x0000000c0b107211 */ /* 0x000fe200078f08ff */
[----:B------:R-:W-:Y:S01]  /*24b0*/  USHF.L.U64.HI UR12, UR6, 0x5, UR7 ;  /* 0x00000005060c7899 */ /* 0x000fe20008010207 */
[----:B------:R-:W2:Y:S01]  /*24c0*/  @P1 MUFU.RCP R11, UR5 ;  /* 0x00000005000b1d08 */ /* 0x000ea20008001000 */
[----:B------:R-:W-:Y:S01]  /*24d0*/  IMAD.IADD R5, R106, 0x1, -R5 ;  /* 0x000000016a057824 */ /* 0x000fe200078e0a05 */
[----:B------:R-:W-:Y:S01]  /*24e0*/  ISETP.GE.AND P2, PT, R14, UR27, PT ;  /* 0x0000001b0e007c0c */ /* 0x000fe2000bf46270 */
[----:B------:R-:W-:Y:S01]  /*24f0*/  BAR.SYNC.DEFER_BLOCKING 0x0 ;  /* 0x0000000000007b1d */ /* 0x000fe20000010000 */
[----:B------:R-:W-:Y:S01]  /*2500*/  ISETP.GE.AND P0, PT, R8, UR27, PT ;  /* 0x0000001b08007c0c */ /* 0x000fe2000bf06270 */
[----:B------:R-:W-:Y:S01]  /*2510*/  IMAD.SHL.U32 R14, R14, 0x8, RZ ;  /* 0x000000080e0e7824 */ /* 0x000fe200078e00ff */
[----:B------:R-:W-:Y:S01]  /*2520*/  SHF.R.S32.HI R8, RZ, 0x1f, R5 ;  /* 0x0000001fff087819 */ /* 0x000fe20000011405 */
[----:B------:R-:W-:Y:S01]  /*2530*/  IMAD.SHL.U32 R108, R10, 0x40, RZ ;  /* 0x000000400a6c7824 */ /* 0x000fe200078e00ff */
[----:B------:R-:W-:Y:S01]  /*2540*/  SHF.R.S32.HI R13, RZ, 0x5, R13 ;  /* 0x00000005ff0d7819 */ /* 0x000fe2000001140d */
[----:B------:R-:W-:Y:S01]  /*2550*/  USHF.L.U32 UR13, UR6, 0x5, URZ ;  /* 0x00000005060d7899 */ /* 0x000fe2000800063f */
[----:B------:R-:W-:Y:S01]  /*2560*/  LEA.HI R8, R8, R5, RZ, 0x2 ;  /* 0x0000000508087211 */ /* 0x000fe200078f10ff */
[----:B------:R-:W-:Y:S01]  /*2570*/  UIMAD UR11, UR12, UR28, URZ ;  /* 0x0000001c0c0b72a4 */ /* 0x000fe2000f8e023f */
[----:B------:R-:W-:Y:S01]  /*2580*/  LOP3.LUT R5, R16, 0xfffffffe, RZ, 0xc0, !PT ;  /* 0xfffffffe10057812 */ /* 0x000fe200078ec0ff */
[----:B------:R-:W-:Y:S01]  /*2590*/  IMAD.IADD R181, R171, 0x1, R181 ;  /* 0x00000001abb57824 */ /* 0x000fe200078e02b5 */
[----:B------:R-:W-:Y:S01]  /*25a0*/  SHF.R.S32.HI R17, RZ, 0x2, R8 ;  /* 0x00000002ff117819 */ /* 0x000fe20000011408 */
[----:B------:R-:W-:Y:S01]  /*25b0*/  IMAD.MOV.U32 R180, RZ, RZ, R170 ;  /* 0x000000ffffb47224 */ /* 0x000fe200078e00aa */
[----:B------:R-:W-:Y:S01]  /*25c0*/  LOP3.LUT R15, R15, 0x1c0, RZ, 0xc0, !PT ;  /* 0x000001c00f0f7812 */ /* 0x000fe200078ec0ff */
[----:B------:R-:W-:Y:S01]  /*25d0*/  IMAD.IADD R5, R12, 0x1, -R5 ;  /* 0x000000010c057824 */ /* 0x000fe200078e0a05 */
[----:B------:R-:W-:Y:S01]  /*25e0*/  LOP3.LUT R8, R9, 0x1c0, RZ, 0xc0, !PT ;  /* 0x000001c009087812 */ /* 0x000fe200078ec0ff */
[----:B------:R-:W-:Y:S01]  /*25f0*/  IMAD.U32 R9, RZ, RZ, UR26 ;  /* 0x0000001aff097e24 */ /* 0x000fe2000f8e00ff */
[----:B------:R-:W-:Y:S01]  /*2600*/  LEA R16, R13, UR25, 0x4 ;  /* 0x000000190d107c11 */ /* 0x000fe2000f8e20ff */
[----:B------:R-:W-:Y:S01]  /*2610*/  IMAD.SHL.U32 R107, R5, 0x8, RZ ;  /* 0x00000008056b7824 */ /* 0x000fe200078e00ff */
[----:B------:R-:W-:Y:S01]  /*2620*/  LOP3.LUT R14, R15, 0x8, R14, 0xf8, !PT ;  /* 0x000000080f0e7812 */ /* 0x000fe200078ef80e */
[----:B------:R-:W-:Y:S01]  /*2630*/  UIMAD UR11, UR33, UR13, UR11 ;  /* 0x0000000d210b72a4 */ /* 0x000fe2000f8e020b */
[----:B------:R-:W-:Y:S01]  /*2640*/  SHF.R.U32.HI R15, RZ, 0x3, R15 ;  /* 0x00000003ff0f7819 */ /* 0x000fe2000001160f */
[----:B------:R-:W-:Y:S01]  /*2650*/  UMOV UR5, URZ ;  /* 0x0000003f00057c82 */ /* 0x000fe20008000000 */
[----:B------:R-:W-:Y:S01]  /*2660*/  LOP3.LUT R107, R8, 0x8, R107, 0xf8, !PT ;  /* 0x00000008086b7812 */ /* 0x000fe200078ef86b */
[----:B------:R1:W-:Y:S01]  /*2670*/  @P2 STS.128 [R224+0xa000], RZ ;  /* 0x00a000ffe0002388 */ /* 0x0003e20000000c00 */
[----:B------:R-:W-:Y:S01]  /*2680*/  IADD3 R16, R16, 0x1, R17 ;  /* 0x0000000110107810 */ /* 0x000fe20007ffe011 */
[----:B------:R-:W-:Y:S01]  /*2690*/  BSSY B0, `(.L_x_1663) ;  /* 0x0000026000007945 */ /* 0x000fe20003800000 */
[----:B------:R-:W-:Y:S01]  /*26a0*/  SHF.R.U32.HI R8, RZ, 0x3, R8 ;  /* 0x00000003ff087819 */ /* 0x000fe20000011608 */
[----:B------:R1:W-:Y:S01]  /*26b0*/  @P2 STS.128 [R224+0xb000], RZ ;  /* 0x00b000ffe0002388 */ /* 0x0003e20000000c00 */
[----:B------:R-:W-:-:S02]  /*26c0*/  LOP3.LUT R108, R108, 0xfffffe00, RZ, 0xc0, !PT ;  /* 0xfffffe006c6c7812 */ /* 0x000fc400078ec0ff */
[----:B------:R-:W-:Y:S02]  /*26d0*/  LOP3.LUT R14, R14, R15, RZ, 0x3c, !PT ;  /* 0x0000000f0e0e7212 */ /* 0x000fe400078e3cff */
[----:B------:R-:W-:Y:S02]  /*26e0*/  IADD3 R9, R16, UR20, -R9 ;  /* 0x0000001410097c10 */ /* 0x000fe4000fffe809 */
[----:B------:R-:W-:Y:S01]  /*26f0*/  LOP3.LUT R107, R107, R8, RZ, 0x3c, !PT ;  /* 0x000000086b6b7212 */ /* 0x000fe200078e3cff */
[----:B------:R-:W-:Y:S02]  /*2700*/  IMAD R218, R5, 0x200, R14 ;  /* 0x0000020005da7824 */ /* 0x000fe400078e020e */
[----:B------:R-:W-:Y:S02]  /*2710*/  VIADD R104, R9, UR21 ;  /* 0x0000001509687c36 */ /* 0x000fe40008000000 */
[----:B--2---:R-:W-:Y:S01]  /*2720*/  @P1 FMUL.FTZ R4, R4, R11 ;  /* 0x0000000b04041220 */ /* 0x004fe20000410000 */
[----:B------:R-:W-:-:S04]  /*2730*/  IMAD.U32 R11, RZ, RZ, UR28 ;  /* 0x0000001cff0b7e24 */ /* 0x000fc8000f8e00ff */
[----:B------:R-:W-:Y:S01]  /*2740*/  @P1 R2UR UR10, R4 ;  /* 0x00000000040a12ca */ /* 0x000fe200000e0000 */
[----:B------:R-:W-:-:S04]  /*2750*/  IMAD.WIDE.U32 R10, R11, UR13, R180 ;  /* 0x0000000d0b0a7c25 */ /* 0x000fc8000f8e00b4 */
[----:B------:R-:W-:Y:S02]  /*2760*/  IMAD R4, R13, 0x400, R108 ;  /* 0x000004000d047824 */ /* 0x000fe400078e026c */
[----:B------:R-:W-:Y:S02]  /*2770*/  VIADD R8, R11, UR11 ;  /* 0x0000000b0b087c36 */ /* 0x000fe40008000000 */
[----:B------:R-:W-:-:S04]  /*2780*/  IMAD.IADD R219, R107, 0x1, R4 ;  /* 0x000000016bdb7824 */ /* 0x000fc800078e0204 */
        /* <DEDUP_REMOVED lines=22> */
.L_x_1664:
[----:B------:R-:W-:Y:S05]  /*28f0*/  BSYNC B0 ;  /* 0x0000000000007941 */ /* 0x000fea0003800000 */
.L_x_1663:
        /* <DEDUP_REMOVED lines=9> */
[----:B-12---:R-:W-:Y:S01]  /*2990*/  SEL R5, R6, 0xfffffff0, !P1 ;  /* 0xfffffff006057807 */ /* 0x006fe20004800000 */
[----:B------:R-:W-:Y:S06]  /*29a0*/  @P0 BRA `(.L_x_1666) ;  /* 0x0000000000580947 */ /* 0x000fec0003800000 */
[----:B------:R-:W-:Y:S01]  /*29b0*/  ULDC UR10, c[0x0][0x2d0] ;  /* 0x0000b400000a7ab9 */ /* 0x000fe20000000800 */
[----:B------:R-:W-:Y:S02]  /*29c0*/  IADD3 R10, P2, R10, UR22, RZ ;  /* 0x000000160a0a7c10 */ /* 0x000fe4000ff5e0ff */
[----:B------:R-:W-:Y:S02]  /*29d0*/  ISETP.GE.AND P1, PT, R184, UR10, PT ;  /* 0x0000000ab8007c0c */ /* 0x000fe4000bf26270 */
[----:B------:R-:W-:Y:S02]  /*29e0*/  ISETP.GE.AND P0, PT, R225, UR10, PT ;  /* 0x0000000ae1007c0c */ /* 0x000fe4000bf06270 */
[----:B------:R-:W-:-:S09]  /*29f0*/  IADD3.X R9, R8, UR21, RZ, P2, !PT ;  /* 0x0000001508097c10 */ /* 0x000fd200097fe4ff */
        /* <DEDUP_REMOVED lines=17> */
.L_x_1666:
[----:B------:R-:W-:Y:S05]  /*2b10*/  BSYNC B0 ;  /* 0x0000000000007941 */ /* 0x000fea0003800000 */
.L_x_1665:
[----:B------:R-:W-:Y:S01]  /*2b20*/  LDSM.16.M88.4 R12, [R219] ;  /* 0x00000000db0c783b */ /* 0x000fe20000000200 */
[--C-:B------:R-:W-:Y:S01]  /*2b30*/  IMAD R217, R2, 0x2, R219.reuse ;  /* 0x0000000202d97824 */ /* 0x100fe200078e02db */
[----:B------:R-:W-:Y:S01]  /*2b40*/  ULDC UR23, c[0x0][0x39c] ;  /* 0x0000e70000177ab9 */ /* 0x000fe20000000800 */
[--C-:B------:R-:W-:Y:S01]  /*2b50*/  IMAD R109, R5, 0x2, R218.reuse ;  /* 0x00000002056d7824 */ /* 0x100fe200078e02da */
[----:B------:R-:W4:Y:S01]  /*2b60*/  LDSM.16.M88.4 R48, [R218+0x8000] ;  /* 0x00800000da30783b */ /* 0x000f220000000200 */
[----:B------:R-:W-:Y:S01]  /*2b70*/  IMAD R211, R3, 0x2, R218 ;  /* 0x0000000203d37824 */ /* 0x000fe200078e02da */
[----:B------:R-:W-:Y:S01]  /*2b80*/  VIMNMX R234, R104, UR20, PT ;  /* 0x0000001468ea7c48 */ /* 0x000fe2000bfe0100 */
[----:B------:R-:W-:Y:S01]  /*2b90*/  IMAD R215, R0, 0x2, R219 ;  /* 0x0000000200d77824 */ /* 0x000fe200078e02db */
[----:B------:R-:W5:Y:S01]  /*2ba0*/  LDSM.16.M88.4 R44, [R219+0x2000] ;  /* 0x00200000db2c783b */ /* 0x000f620000000200 */
[----:B------:R-:W-:Y:S01]  /*2bb0*/  VIADD R4, R218, 0x8000 ;  /* 0x00008000da047836 */ /* 0x000fe20000000000 */
[----:B------:R-:W-:Y:S01]  /*2bc0*/  UISETP.GE.AND UP0, UPT, UR17, 0x2, UPT ;  /* 0x000000021100788c */ /* 0x000fe2000bf06270 */
[----:B------:R-:W-:Y:S01]  /*2bd0*/  IMAD R214, R0, 0x2, R217 ;  /* 0x0000000200d67824 */ /* 0x000fe200078e02d9 */
[----:B------:R-:W-:Y:S01]  /*2be0*/  LDSM.16.M88.4 R88, [R217] ;  /* 0x00000000d958783b */ /* 0x000fe20000000200 */
[----:B------:R-:W-:-:S02]  /*2bf0*/  IMAD R216, R5, 0x2, R4 ;  /* 0x0000000205d87824 */ /* 0x000fc400078e0204 */
[----:B------:R-:W-:Y:S01]  /*2c00*/  IMAD.SHL.U32 R230, R106, 0x2, RZ ;  /* 0x000000026ae67824 */ /* 0x000fe200078e00ff */
[----:B------:R-:W3:Y:S01]  /*2c10*/  LDSM.16.M88.4 R76, [R109+0x8000] ;  /* 0x008000006d4c783b */ /* 0x000ee20000000200 */
[----:B------:R-:W-:Y:S01]  /*2c20*/  IMAD.U32 R169, RZ, RZ, UR20 ;  /* 0x00000014ffa97e24 */ /* 0x000fe2000f8e00ff */
[----:B------:R-:W-:Y:S02]  /*2c30*/  LEA R213, R3, R216, 0x1 ;  /* 0x000000d803d57211 */ /* 0x000fe400078e08ff */
[----:B------:R-:W2:Y:S01]  /*2c40*/  LDSM.16.M88.4 R32, [R217+0x2000] ;  /* 0x00200000d920783b */ /* 0x000ea20000000200 */
[----:B------:R-:W-:Y:S02]  /*2c50*/  LOP3.LUT R230, R230, 0x6, RZ, 0xc0, !PT ;  /* 0x00000006e6e67812 */ /* 0x000fe400078ec0ff */
[C-C-:B------:R-:W-:Y:S01]  /*2c60*/  VIADDMNMX R183, R104.reuse, 0x8, R169.reuse, PT ;  /* 0x0000000868b77846 */ /* 0x140fe200038001a9 */
[----:B------:R-:W-:Y:S01]  /*2c70*/  LDSM.16.M88.4 R28, [R211+0x8000] ;  /* 0x00800000d31c783b */ /* 0x000fe20000000200 */
[----:B------:R-:W-:-:S02]  /*2c80*/  VIADDMNMX R182, R104, 0x40, R169, PT ;  /* 0x0000004068b67846 */ /* 0x000fc400038001a9 */
[----:B------:R-:W-:Y:S01]  /*2c90*/  VIADDMNMX R169, R104, 0x48, R169, PT ;  /* 0x0000004868a97846 */ /* 0x000fe200038001a9 */
[----:B------:R-:W-:Y:S01]  /*2ca0*/  LDSM.16.M88.4 R8, [R215] ;  /* 0x00000000d708783b */ /* 0x000fe20000000200 */
[----:B------:R-:W-:-:S03]  /*2cb0*/  LOP3.LUT R3, R107, R108, RZ, 0xfc, !PT ;  /* 0x0000006c6b037212 */ /* 0x000fc600078efcff */
[----:B------:R-:W1:Y:S04]  /*2cc0*/  LDSM.16.M88.4 R40, [R218+0x8800] ;  /* 0x00880000da28783b */ /* 0x000e680000000200 */
[----:B------:R-:W1:Y:S04]  /*2cd0*/  LDSM.16.M88.4 R64, [R215+0x2000] ;  /* 0x00200000d740783b */ /* 0x000e680000000200 */
[----:B------:R-:W-:Y:S01]  /*2ce0*/  LDSM.16.M88.4 R52, [R213] ;  /* 0x00000000d534783b */ /* 0x000fe20000000200 */
[-C--:B----4-:R-:W-:Y:S03]  /*2cf0*/  HMMA.16816.F32 R20, R12, R48.reuse, RZ ;  /* 0x000000300c14723c */ /* 0x090fe600000018ff */
[----:B------:R-:W4:Y:S04]  /*2d00*/  LDSM.16.M88.4 R84, [R214] ;  /* 0x00000000d654783b */ /* 0x000f280000000200 */
[----:B------:R-:W4:Y:S01]  /*2d10*/  LDSM.16.M88.4 R24, [R109+0x8800] ;  /* 0x008800006d18783b */ /* 0x000f220000000200 */
[----:B-----5:R-:W-:Y:S03]  /*2d20*/  HMMA.16816.F32 R16, R44, R48, RZ ;  /* 0x000000302c10723c */ /* 0x020fe600000018ff */
[----:B------:R-:W5:Y:S03]  /*2d30*/  LDSM.16.M88.4 R80, [R214+0x2000] ;  /* 0x00200000d650783b */ /* 0x000f660000000200 */
[-C--:B------:R-:W-:Y:S01]  /*2d40*/  HMMA.16816.F32 R36, R12, R50.reuse, RZ ;  /* 0x000000320c24723c */ /* 0x080fe200000018ff */
[----:B------:R-:W-:Y:S04]  /*2d50*/  LDSM.16.M88.4 R100, [R218+0x9000] ;  /* 0x00900000da64783b */ /* 0x000fe80000000200 */
[----:B------:R-:W5:Y:S01]  /*2d60*/  LDSM.16.M88.4 R60, [R219+0x4000] ;  /* 0x00400000db3c783b */ /* 0x000f620000000200 */
[----:B------:R-:W-:Y:S03]  /*2d70*/  HMMA.16816.F32 R48, R44, R50, RZ ;  /* 0x000000322c30723c */ /* 0x000fe600000018ff */
[----:B------:R-:W5:Y:S03]  /*2d80*/  LDSM.16.M88.4 R96, [R211+0x8800] ;  /* 0x00880000d360783b */ /* 0x000f660000000200 */
[-C--:B---3--:R-:W-:Y:S01]  /*2d90*/  HMMA.16816.F32 R20, R88, R76.reuse, R20 ;  /* 0x0000004c5814723c */ /* 0x088fe20000001814 */
[----:B------:R-:W3:Y:S04]  /*2da0*/  LDSM.16.M88.4 R56, [R219+0x6000] ;  /* 0x00600000db38783b */ /* 0x000ee80000000200 */
[----:B------:R-:W-:Y:S01]  /*2db0*/  LDSM.16.M88.4 R92, [R109+0x9000] ;  /* 0x009000006d5c783b */ /* 0x000fe20000000200 */
[----:B--2---:R-:W-:Y:S03]  /*2dc0*/  HMMA.16816.F32 R16, R32, R76, R16 ;  /* 0x0000004c2010723c */ /* 0x004fe60000001810 */
[----:B------:R-:W0:Y:S03]  /*2dd0*/  LDGDEPBAR ;  /* 0x00000000000079af */ /* 0x000e260000000000 */
[C---:B-1----:R-:W-:Y:S06]  /*2de0*/  HMMA.16816.F32 R68, R44.reuse, R40, RZ ;  /* 0x000000282c44723c */ /* 0x042fec00000018ff */
[----:B------:R-:W-:Y:S01]  /*2df0*/  HMMA.16816.F32 R4, R44, R42, RZ ;  /* 0x0000002a2c04723c */ /* 0x000fe200000018ff */
[----:B------:R-:W1:Y:S05]  /*2e00*/  LDSM.16.M88.4 R44, [R217+0x4000] ;  /* 0x00400000d92c783b */ /* 0x000e6a0000000200 */
[----:B------:R-:W-:Y:S06]  /*2e10*/  HMMA.16816.F32 R20, R8, R28, R20 ;  /* 0x0000001c0814723c */ /* 0x000fec0000001814 */
[C---:B------:R-:W-:Y:S06]  /*2e20*/  HMMA.16816.F32 R72, R12.reuse, R40, RZ ;  /* 0x000000280c48723c */ /* 0x040fec00000018ff */
[----:B------:R-:W-:Y:S01]  /*2e30*/  HMMA.16816.F32 R12, R12, R42, RZ ;  /* 0x0000002a0c0c723c */ /* 0x000fe200000018ff */
[----:B------:R-:W-:Y:S05]  /*2e40*/  LDSM.16.M88.4 R40, [R217+0x6000] ;  /* 0x00600000d928783b */ /* 0x000fea0000000200 */
[----:B------:R-:W-:Y:S06]  /*2e50*/  HMMA.16816.F32 R16, R64, R28, R16 ;  /* 0x0000001c4010723c */ /* 0x000fec0000001810 */
[----:B------:R-:W-:Y:S06]  /*2e60*/  HMMA.16816.F32 R36, R88, R78, R36 ;  /* 0x0000004e5824723c */ /* 0x000fec0000001824 */
[----:B----4-:R-:W-:Y:S06]  /*2e70*/  HMMA.16816.F32 R20, R84, R52, R20 ;  /* 0x000000345414723c */ /* 0x010fec0000001814 */
[C---:B------:R-:W-:Y:S01]  /*2e80*/  HMMA.16816.F32 R48, R32.reuse, R78, R48 ;  /* 0x0000004e2030723c */ /* 0x040fe20000001830 */
[----:B------:R-:W2:Y:S05]  /*2e90*/  LDSM.16.M88.4 R76, [R213+0x800] ;  /* 0x00080000d54c783b */ /* 0x000eaa0000000200 */
[C---:B------:R-:W-:Y:S06]  /*2ea0*/  HMMA.16816.F32 R68, R32.reuse, R24, R68 ;  /* 0x000000182044723c */ /* 0x040fec0000001844 */
[----:B------:R-:W-:Y:S01]  /*2eb0*/  HMMA.16816.F32 R4, R32, R26, R4 ;  /* 0x0000001a2004723c */ /* 0x000fe20000001804 */
[----:B------:R-:W-:Y:S05]  /*2ec0*/  LDSM.16.M88.4 R32, [R215+0x4000] ;  /* 0x00400000d720783b */ /* 0x000fea0000000200 */
[C---:B------:R-:W-:Y:S06]  /*2ed0*/  HMMA.16816.F32 R72, R88.reuse, R24, R72 ;  /* 0x000000185848723c */ /* 0x040fec0000001848 */
[----:B------:R-:W-:Y:S01]  /*2ee0*/  HMMA.16816.F32 R88, R88, R26, R12 ;  /* 0x0000001a5858723c */ /* 0x000fe2000000180c */
[----:B------:R-:W4:Y:S04]  /*2ef0*/  LDSM.16.M88.4 R24, [R211+0x9000] ;  /* 0x00900000d318783b */ /* 0x000f280000000200 */
[----:B------:R-:W-:Y:S01]  /*2f00*/  LDSM.16.M88.4 R12, [R213+0x1000] ;  /* 0x00100000d50c783b */ /* 0x000fe20000000200 */
[----:B-----5:R-:W-:Y:S06]  /*2f10*/  HMMA.16816.F32 R16, R80, R52, R16 ;  /* 0x000000345010723c */ /* 0x020fec0000001810 */
[----:B------:R-:W-:Y:S06]  /*2f20*/  HMMA.16816.F32 R36, R8, R30, R36 ;  /* 0x0000001e0824723c */ /* 0x000fec0000001824 */
[----:B------:R-:W-:Y:S06]  /*2f30*/  HMMA.16816.F32 R20, R60, R100, R20 ;  /* 0x000000643c14723c */ /* 0x000fec0000001814 */
[C---:B------:R-:W-:Y:S01]  /*2f40*/  HMMA.16816.F32 R48, R64.reuse, R30, R48 ;  /* 0x0000001e4030723c */ /* 0x040fe20000001830 */
[----:B------:R-:W-:Y:S05]  /*2f50*/  LDSM.16.M88.4 R28, [R215+0x6000] ;  /* 0x00600000d71c783b */ /* 0x000fea0000000200 */
[C---:B------:R-:W-:Y:S06]  /*2f60*/  HMMA.16816.F32 R68, R64.reuse, R96, R68 ;  /* 0x000000604044723c */ /* 0x040fec0000001844 */
[----:B------:R-:W-:Y:S01]  /*2f70*/  HMMA.16816.F32 R64, R64, R98, R4 ;  /* 0x000000624040723c */ /* 0x000fe20000001804 */
[----:B------:R-:W-:Y:S05]  /*2f80*/  LDSM.16.M88.4 R4, [R214+0x4000] ;  /* 0x00400000d604783b */ /* 0x000fea0000000200 */
[C---:B------:R-:W-:Y:S06]  /*2f90*/  HMMA.16816.F32 R72, R8.reuse, R96, R72 ;  /* 0x000000600848723c */ /* 0x040fec0000001848 */
[----:B------:R-:W-:Y:S01]  /*2fa0*/  HMMA.16816.F32 R88, R8, R98, R88 ;  /* 0x000000620858723c */ /* 0x000fe20000001858 */
[----:B------:R-:W-:Y:S05]  /*2fb0*/  LDSM.16.M88.4 R8, [R214+0x6000] ;  /* 0x00600000d608783b */ /* 0x000fea0000000200 */
[----:B---3--:R-:W-:Y:S06]  /*2fc0*/  HMMA.16816.F32 R16, R56, R100, R16 ;  /* 0x000000643810723c */ /* 0x008fec0000001810 */
[----:B------:R-:W-:Y:S06]  /*2fd0*/  HMMA.16816.F32 R36, R84, R54, R36 ;  /* 0x000000365424723c */ /* 0x000fec0000001824 */
[----:B-1----:R-:W-:Y:S06]  /*2fe0*/  HMMA.16816.F32 R20, R44, R92, R20 ;  /* 0x0000005c2c14723c */ /* 0x002fec0000001814 */
[C---:B------:R-:W-:Y:S01]  /*2ff0*/  HMMA.16816.F32 R48, R80.reuse, R54, R48 ;  /* 0x000000365030723c */ /* 0x040fe20000001830 */
[----:B------:R-:W1:Y:S05]  /*3000*/  LDSM.16.M88.4 R52, [R218+0x9800] ;  /* 0x00980000da34783b */ /* 0x000e6a0000000200 */
[C---:B--2---:R-:W-:Y:S06]  /*3010*/  HMMA.16816.F32 R68, R80.reuse, R76, R68 ;  /* 0x0000004c5044723c */ /* 0x044fec0000001844 */
[----:B------:R-:W-:Y:S01]  /*3020*/  HMMA.16816.F32 R64, R80, R78, R64 ;  /* 0x0000004e5040723c */ /* 0x000fe20000001840 */
[----:B------:R-:W2:Y:S05]  /*3030*/  LDSM.16.M88.4 R80, [R109+0x9800] ;  /* 0x009800006d50783b */ /* 0x000eaa0000000200 */
[C---:B------:R-:W-:Y:S06]  /*3040*/  HMMA.16816.F32 R72, R84.reuse, R76, R72 ;  /* 0x0000004c5448723c */ /* 0x040fec0000001848 */
[----:B------:R-:W-:Y:S06]  /*3050*/  HMMA.16816.F32 R88, R84, R78, R88 ;  /* 0x0000004e5458723c */ /* 0x000fec0000001858 */
[----:B------:R-:W-:Y:S06]  /*3060*/  HMMA.16816.F32 R16, R40, R92, R16 ;  /* 0x0000005c2810723c */ /* 0x000fec0000001810 */
[----:B----4-:R-:W-:Y:S06]  /*3070*/  HMMA.16816.F32 R20, R32, R24, R20 ;  /* 0x000000182014723c */ /* 0x010fec0000001814 */
[-C--:B------:R-:W-:Y:S06]  /*3080*/  HMMA.16816.F32 R36, R60, R102.reuse, R36 ;  /* 0x000000663c24723c */ /* 0x080fec0000001824 */
[C---:B------:R-:W-:Y:S06]  /*3090*/  HMMA.16816.F32 R48, R56.reuse, R102, R48 ;  /* 0x000000663830723c */ /* 0x040fec0000001830 */
[C---:B-1----:R-:W-:Y:S06]  /*30a0*/  HMMA.16816.F32 R68, R56.reuse, R52, R68 ;  /* 0x000000343844723c */ /* 0x042fec0000001844 */
[----:B------:R-:W-:Y:S06]  /*30b0*/  HMMA.16816.F32 R64, R56, R54, R64 ;  /* 0x000000363840723c */ /* 0x000fec0000001840 */
[C---:B------:R-:W-:Y:S06]  /*30c0*/  HMMA.16816.F32 R72, R60.reuse, R52, R72 ;  /* 0x000000343c48723c */ /* 0x040fec0000001848 */
[----:B------:R-:W-:Y:S01]  /*30d0*/  HMMA.16816.F32 R88, R60, R54, R88 ;  /* 0x000000363c58723c */ /* 0x000fe20000001858 */
[----:B------:R-:W1:Y:S05]  /*30e0*/  LDSM.16.M88.4 R52, [R211+0x9800] ;  /* 0x00980000d334783b */ /* 0x000e6a0000000200 */
[----:B------:R-:W-:Y:S06]  /*30f0*/  HMMA.16816.F32 R16, R28, R24, R16 ;  /* 0x000000181c10723c */ /* 0x000fec0000001810 */
[----:B------:R-:W-:Y:S06]  /*3100*/  HMMA.16816.F32 R20, R4, R12, R20 ;  /* 0x0000000c0414723c */ /* 0x000fec0000001814 */
[-C--:B------:R-:W-:Y:S06]  /*3110*/  HMMA.16816.F32 R36, R44, R94.reuse, R36 ;  /* 0x0000005e2c24723c */ /* 0x080fec0000001824 */
[C---:B------:R-:W-:Y:S06]  /*3120*/  HMMA.16816.F32 R48, R40.reuse, R94, R48 ;  /* 0x0000005e2830723c */ /* 0x040fec0000001830 */
[C---:B--2---:R-:W-:Y:S06]  /*3130*/  HMMA.16816.F32 R68, R40.reuse, R80, R68 ;  /* 0x000000502844723c */ /* 0x044fec0000001844 */
[----:B------:R-:W-:Y:S01]  /*3140*/  HMMA.16816.F32 R64, R40, R82, R64 ;  /* 0x000000522840723c */ /* 0x000fe20000001840 */
[----:B------:R-:W-:Y:S01]  /*3150*/  FMUL.FTZ R24, R22, UR23 ;  /* 0x0000001716187c20 */ /* 0x000fe20008410000 */
[----:B------:R-:W-:-:S04]  /*3160*/  FMUL.FTZ R25, R23, UR23 ;  /* 0x0000001717197c20 */ /* 0x000fc80008410000 */
[C---:B------:R-:W-:Y:S01]  /*3170*/  HMMA.16816.F32 R72, R44.reuse, R80, R72 ;  /* 0x000000502c48723c */ /* 0x040fe20000001848 */
[----:B------:R-:W-:Y:S05]  /*3180*/  MUFU.TANH R24, R24 ;  /* 0x0000001800187308 */ /* 0x000fea0000002400 */
[----:B------:R-:W-:Y:S03]  /*3190*/  HMMA.16816.F32 R88, R44, R82, R88 ;  /* 0x000000522c58723c */ /* 0x000fe60000001858 */
[----:B------:R-:W-:Y:S03]  /*31a0*/  MUFU.TANH R25, R25 ;  /* 0x0000001900197308 */ /* 0x000fe60000002400 */
[----:B------:R-:W-:Y:S06]  /*31b0*/  HMMA.16816.F32 R16, R8, R12, R16 ;  /* 0x0000000c0810723c */ /* 0x000fec0000001810 */
[----:B------:R-:W-:Y:S01]  /*31c0*/  HMMA.16816.F32 R36, R32, R26, R36 ;  /* 0x0000001a2024723c */ /* 0x000fe20000001824 */
[----:B------:R-:W-:Y:S01]  /*31d0*/  FMUL.FTZ R13, R20, UR23 ;  /* 0x00000017140d7c20 */ /* 0x000fe20008410000 */
[----:B------:R-:W-:-:S02]  /*31e0*/  FMUL.FTZ R12, R21, UR23 ;  /* 0x00000017150c7c20 */ /* 0x000fc40008410000 */
[----:B------:R-:W2:Y:S01]  /*31f0*/  LDSM.16.M88.4 R20, [R213+0x1800] ;  /* 0x00180000d514783b */ /* 0x000ea20000000200 */
[----:B------:R-:W-:-:S04]  /*3200*/  DEPBAR.LE SB0, 0x0 ;  /* 0x000080000000791a */ /* 0x000fc80000000000 */
[C---:B------:R-:W-:Y:S01]  /*3210*/  HMMA.16816.F32 R48, R28.reuse, R26, R48 ;  /* 0x0000001a1c30723c */ /* 0x040fe20000001830 */
[----:B------:R-:W3:Y:S05]  /*3220*/  MUFU.TANH R12, R12 ;  /* 0x0000000c000c7308 */ /* 0x000eea0000002400 */
[C---:B-1----:R-:W-:Y:S03]  /*3230*/  HMMA.16816.F32 R68, R28.reuse, R52, R68 ;  /* 0x000000341c44723c */ /* 0x042fe60000001844 */
[----:B------:R-:W-:Y:S01]  /*3240*/  FMUL.FTZ R17, R17, UR23 ;  /* 0x0000001711117c20 */ /* 0x000fe20008410000 */
[----:B------:R-:W-:Y:S01]  /*3250*/  FMUL.FTZ R16, R16, UR23 ;  /* 0x0000001710107c20 */ /* 0x000fe20008410000 */
[----:B------:R-:W-:Y:S01]  /*3260*/  FMUL.FTZ R18, R18, UR23 ;  /* 0x0000001712127c20 */ /* 0x000fe20008410000 */
[----:B------:R-:W-:Y:S01]  /*3270*/  HMMA.16816.F32 R64, R28, R54, R64 ;  /* 0x000000361c40723c */ /* 0x000fe20000001840 */
[----:B------:R-:W-:Y:S05]  /*3280*/  MUFU.TANH R13, R13 ;  /* 0x0000000d000d7308 */ /* 0x000fea0000002400 */
[C---:B------:R-:W-:Y:S03]  /*3290*/  HMMA.16816.F32 R72, R32.reuse, R52, R72 ;  /* 0x000000342048723c */ /* 0x040fe60000001848 */
[----:B------:R-:W1:Y:S03]  /*32a0*/  MUFU.TANH R17, R17 ;  /* 0x0000001100117308 */ /* 0x000e660000002400 */
[----:B------:R-:W-:Y:S05]  /*32b0*/  HMMA.16816.F32 R88, R32, R54, R88 ;  /* 0x000000362058723c */ /* 0x000fea0000001858 */
[----:B------:R-:W-:Y:S01]  /*32c0*/  MUFU.TANH R16, R16 ;  /* 0x0000001000107308 */ /* 0x000fe20000002400 */
[-C--:B------:R-:W-:Y:S06]  /*32d0*/  HMMA.16816.F32 R36, R4, R14.reuse, R36 ;  /* 0x0000000e0424723c */ /* 0x080fec0000001824 */
[C---:B------:R-:W-:Y:S01]  /*32e0*/  HMMA.16816.F32 R48, R8.reuse, R14, R48 ;  /* 0x0000000e0830723c */ /* 0x040fe20000001830 */
[----:B------:R-:W-:Y:S05]  /*32f0*/  MUFU.TANH R18, R18 ;  /* 0x0000001200127308 */ /* 0x000fea0000002400 */
[----:B--2---:R-:W-:Y:S01]  /*3300*/  HMMA.16816.F32 R68, R8, R20, R68 ;  /* 0x000000140844723c */ /* 0x004fe20000001844 */
[----:B------:R-:W-:-:S05]  /*3310*/  FMUL.FTZ R14, R19, UR23 ;  /* 0x00000017130e7c20 */ /* 0x000fca0008410000 */
[----:B------:R-:W-:Y:S01]  /*3320*/  HMMA.16816.F32 R64, R8, R22, R64 ;  /* 0x000000160840723c */ /* 0x000fe20000001840 */
[----:B------:R-:W2:Y:S05]  /*3330*/  MUFU.TANH R14, R14 ;  /* 0x0000000e000e7308 */ /* 0x000eaa0000002400 */
[C---:B------:R-:W-:Y:S01]  /*3340*/  HMMA.16816.F32 R72, R4.reuse, R20, R72 ;  /* 0x000000140448723c */ /* 0x040fe20000001848 */
[----:B------:R-:W-:Y:S02]  /*3350*/  IMAD.U32 R11, RZ, RZ, UR28 ;  /* 0x0000001cff0b7e24 */ /* 0x000fe4000f8e00ff */
[----:B------:R-:W-:Y:S01]  /*3360*/  FMUL.FTZ R19, R36, UR23 ;  /* 0x0000001724137c20 */ /* 0x000fe20008410000 */
[----:B------:R-:W-:Y:S01]  /*3370*/  FMUL.FTZ R28, R39, UR23 ;  /* 0x00000017271c7c20 */ /* 0x000fe20008410000 */
[----:B------:R-:W-:Y:S01]  /*3380*/  FMUL.FTZ R27, R38, UR23 ;  /* 0x00000017261b7c20 */ /* 0x000fe20008410000 */
[----:B------:R-:W-:Y:S01]  /*3390*/  FMUL.FTZ R15, R37, UR23 ;  /* 0x00000017250f7c20 */ /* 0x000fe20008410000 */
[----:B------:R-:W-:Y:S01]  /*33a0*/  HMMA.16816.F32 R88, R4, R22, R88 ;  /* 0x000000160458723c */ /* 0x000fe20000001858 */
[----:B------:R-:W-:Y:S01]  /*33b0*/  FMUL.FTZ R20, R50, UR23 ;  /* 0x0000001732147c20 */ /* 0x000fe20008410000 */
[----:B------:R-:W4:Y:S01]  /*33c0*/  MUFU.TANH R19, R19 ;  /* 0x0000001300137308 */ /* 0x000f220000002400 */
[----:B------:R-:W-:Y:S01]  /*33d0*/  FMUL.FTZ R29, R49, UR23 ;  /* 0x00000017311d7c20 */ /* 0x000fe20008410000 */
[----:B------:R-:W-:Y:S01]  /*33e0*/  FMUL.FTZ R30, R48, UR23 ;  /* 0x00000017301e7c20 */ /* 0x000fe20008410000 */
[----:B------:R-:W-:Y:S01]  /*33f0*/  FMUL.FTZ R51, R51, UR23 ;  /* 0x0000001733337c20 */ /* 0x000fe20008410000 */
[----:B------:R-:W-:Y:S01]  /*3400*/  FMUL.FTZ R10, R68, UR23 ;  /* 0x00000017440a7c20 */ /* 0x000fe20008410000 */
[----:B------:R-:W-:Y:S01]  /*3410*/  LEA R4, R11, R230, 0x5 ;  /* 0x000000e60b047211 */ /* 0x000fe200078e28ff */
[----:B------:R-:W-:Y:S01]  /*3420*/  FMUL.FTZ R70, R70, UR23 ;  /* 0x0000001746467c20 */ /* 0x000fe20008410000 */
[----:B------:R-:W-:Y:S01]  /*3430*/  FMUL.FTZ R69, R69, UR23 ;  /* 0x0000001745457c20 */ /* 0x000fe20008410000 */
[----:B------:R-:W5:Y:S01]  /*3440*/  MUFU.TANH R20, R20 ;  /* 0x0000001400147308 */ /* 0x000f620000002400 */
[----:B------:R-:W-:Y:S01]  /*3450*/  FMUL.FTZ R71, R71, UR23 ;  /* 0x0000001747477c20 */ /* 0x000fe20008410000 */
[----:B------:R-:W-:-:S02]  /*3460*/  VIADD R11, R4, 0x1 ;  /* 0x00000001040b7836 */ /* 0x000fc40000000000 */
[----:B------:R-:W-:Y:S01]  /*3470*/  FMUL.FTZ R64, R64, UR23 ;  /* 0x0000001740407c20 */ /* 0x000fe20008410000 */
[----:B------:R-:W-:Y:S02]  /*3480*/  VIADD R21, R4, 0x8 ;  /* 0x0000000804157836 */ /* 0x000fe40000000000 */
[----:B------:R-:W-:Y:S01]  /*3490*/  FMUL.FTZ R66, R66, UR23 ;  /* 0x0000001742427c20 */ /* 0x000fe20008410000 */
[----:B------:R-:W-:Y:S01]  /*34a0*/  FMUL.FTZ R65, R65, UR23 ;  /* 0x0000001741417c20 */ /* 0x000fe20008410000 */
[C---:B------:R-:W-:Y:S01]  /*34b0*/  ISETP.GE.AND P6, PT, R11.reuse, R234, PT ;  /* 0x000000ea0b00720c */ /* 0x040fe20003fc6270 */
[----:B------:R-:W-:Y:S01]  /*34c0*/  MUFU.TANH R28, R28 ;  /* 0x0000001c001c7308 */ /* 0x000fe20000002400 */
[C---:B------:R-:W-:Y:S01]  /*34d0*/  ISETP.GE.AND P5, PT, R11.reuse, R183, PT ;  /* 0x000000b70b00720c */ /* 0x040fe20003fa6270 */
[----:B------:R-:W-:Y:S01]  /*34e0*/  FMUL.FTZ R72, R72, UR23 ;  /* 0x0000001748487c20 */ /* 0x000fe20008410000 */
[----:B------:R-:W-:Y:S01]  /*34f0*/  ISETP.GE.AND P3, PT, R11, R182, PT ;  /* 0x000000b60b00720c */ /* 0x000fe20003f66270 */
[----:B------:R-:W-:Y:S01]  /*3500*/  FMUL.FTZ R6, R73, UR23 ;  /* 0x0000001749067c20 */ /* 0x000fe20008410000 */
[----:B------:R-:W-:Y:S01]  /*3510*/  ISETP.GE.AND P1, PT, R11, R169, PT ;  /* 0x000000a90b00720c */ /* 0x000fe20003f26270 */
[----:B------:R-:W-:Y:S01]  /*3520*/  FMUL.FTZ R7, R74, UR23 ;  /* 0x000000174a077c20 */ /* 0x000fe20008410000 */
[----:B------:R-:W-:Y:S01]  /*3530*/  I2FP.F32.S32 R11, R11 ;  /* 0x0000000b000b7245 */ /* 0x000fe20000201400 */
[----:B------:R-:W5:Y:S01]  /*3540*/  MUFU.TANH R27, R27 ;  /* 0x0000001b001b7308 */ /* 0x000f620000002400 */
[-C--:B------:R-:W-:Y:S01]  /*3550*/  ISETP.GE.AND P0, PT, R21, R234.reuse, PT ;  /* 0x000000ea1500720c */ /* 0x080fe20003f06270 */
[----:B------:R-:W-:Y:S01]  /*3560*/  FMUL.FTZ R9, R75, UR23 ;  /* 0x000000174b097c20 */ /* 0x000fe20008410000 */
[----:B------:R-:W-:Y:S01]  /*3570*/  ISETP.GE.AND P4, PT, R21, R183, PT ;  /* 0x000000b71500720c */ /* 0x000fe20003f86270 */
[C---:B---3--:R-:W-:Y:S01]  /*3580*/  FFMA.FTZ R12, R11.reuse, UR5, R12 ;  /* 0x000000050b0c7c23 */ /* 0x048fe2000801000c */
[C---:B------:R-:W-:Y:S01]  /*3590*/  FFMA.FTZ R25, R11.reuse, UR5, R25 ;  /* 0x000000050b197c23 */ /* 0x040fe20008010019 */
[C---:B-1----:R-:W-:Y:S01]  /*35a0*/  FFMA.FTZ R17, R11.reuse, UR5, R17 ;  /* 0x000000050b117c23 */ /* 0x042fe20008010011 */
[----:B--2---:R-:W-:Y:S01]  /*35b0*/  FFMA.FTZ R34, R11, UR5, R14 ;  /* 0x000000050b227c23 */ /* 0x004fe2000801000e */
[----:B------:R-:W1:Y:S01]  /*35c0*/  MUFU.TANH R29, R29 ;  /* 0x0000001d001d7308 */ /* 0x000e620000002400 */
[----:B------:R-:W-:Y:S01]  /*35d0*/  FSEL R33, R12, -INF , !P6 ;  /* 0xff8000000c217808 */ /* 0x000fe20007000000 */
[C---:B------:R-:W-:Y:S01]  /*35e0*/  VIADD R14, R4.reuse, 0x9 ;  /* 0x00000009040e7836 */ /* 0x040fe20000000000 */
[----:B------:R-:W-:Y:S01]  /*35f0*/  I2FP.F32.S32 R12, R21 ;  /* 0x00000015000c7245 */ /* 0x000fe20000201400 */
[----:B------:R-:W-:Y:S01]  /*3600*/  VIADD R11, R4, 0x10 ;  /* 0x00000010040b7836 */ /* 0x000fe20000000000 */
[----:B------:R-:W-:Y:S01]  /*3610*/  FSEL R26, R25, -INF , !P5 ;  /* 0xff800000191a7808 */ /* 0x000fe20006800000 */
[----:B------:R-:W-:Y:S01]  /*3620*/  FMUL.FTZ R88, R88, UR23 ;  /* 0x0000001758587c20 */ /* 0x000fe20008410000 */
[----:B------:R-:W-:Y:S01]  /*3630*/  FSEL R35, R17, -INF , !P3 ;  /* 0xff80000011237808 */ /* 0x000fe20005800000 */
[----:B----4-:R-:W-:Y:S01]  /*3640*/  FFMA.FTZ R19, R12, UR5, R19 ;  /* 0x000000050c137c23 */ /* 0x010fe20008010013 */
[----:B------:R-:W2:Y:S01]  /*3650*/  MUFU.TANH R8, R51 ;  /* 0x0000003300087308 */ /* 0x000ea20000002400 */
[----:B------:R-:W-:Y:S01]  /*3660*/  FSEL R34, R34, -INF , !P1 ;  /* 0xff80000022227808 */ /* 0x000fe20004800000 */
[----:B-----5:R-:W-:Y:S01]  /*3670*/  FFMA.FTZ R20, R12, UR5, R20 ;  /* 0x000000050c147c23 */ /* 0x020fe20008010014 */
[----:B------:R-:W-:Y:S01]  /*3680*/  ISETP.GE.AND P5, PT, R14, R234, PT ;  /* 0x000000ea0e00720c */ /* 0x000fe20003fa6270 */
[----:B------:R-:W-:Y:S01]  /*3690*/  FFMA.FTZ R22, R12, UR5, R27 ;  /* 0x000000050c167c23 */ /* 0x000fe2000801001b */
[----:B------:R-:W-:Y:S01]  /*36a0*/  FSEL R31, R19, -INF , !P0 ;  /* 0xff800000131f7808 */ /* 0x000fe20004000000 */
[----:B------:R-:W-:Y:S01]  /*36b0*/  FMUL.FTZ R90, R90, UR23 ;  /* 0x000000175a5a7c20 */ /* 0x000fe20008410000 */
[C---:B------:R-:W-:Y:S01]  /*36c0*/  ISETP.GE.AND P3, PT, R14.reuse, R183, PT ;  /* 0x000000b70e00720c */ /* 0x040fe20003f66270 */
[----:B------:R-:W3:Y:S01]  /*36d0*/  MUFU.TANH R5, R72 ;  /* 0x0000004800057308 */ /* 0x000ee20000002400 */
[C---:B------:R-:W-:Y:S01]  /*36e0*/  ISETP.GE.AND P1, PT, R14.reuse, R182, PT ;  /* 0x000000b60e00720c */ /* 0x040fe20003f26270 */
[----:B------:R-:W-:Y:S01]  /*36f0*/  FMUL.FTZ R67, R67, UR23 ;  /* 0x0000001743437c20 */ /* 0x000fe20008410000 */
[-C--:B------:R-:W-:Y:S01]  /*3700*/  ISETP.GE.AND P0, PT, R14, R169.reuse, PT ;  /* 0x000000a90e00720c */ /* 0x080fe20003f06270 */
[----:B------:R-:W-:Y:S01]  /*3710*/  FMUL.FTZ R89, R89, UR23 ;  /* 0x0000001759597c20 */ /* 0x000fe20008410000 */
[----:B------:R-:W-:Y:S01]  /*3720*/  ISETP.GE.AND P6, PT, R21, R169, PT ;  /* 0x000000a91500720c */ /* 0x000fe20003fc6270 */
[----:B------:R-:W-:Y:S01]  /*3730*/  FMUL.FTZ R91, R91, UR23 ;  /* 0x000000175b5b7c20 */ /* 0x000fe20008410000 */
[----:B------:R-:W-:Y:S01]  /*3740*/  I2FP.F32.S32 R14, R14 ;  /* 0x0000000e000e7245 */ /* 0x000fe20000201400 */
[----:B------:R-:W4:Y:S01]  /*3750*/  MUFU.TANH R30, R30 ;  /* 0x0000001e001e7308 */ /* 0x000f220000002400 */
[----:B------:R-:W-:-:S02]  /*3760*/  FSEL R32, R20, -INF , !P6 ;  /* 0xff80000014207808 */ /* 0x000fc40007000000 */
[----:B------:R-:W-:Y:S01]  /*3770*/  FSEL R22, R22, -INF , !P4 ;  /* 0xff80000016167808 */ /* 0x000fe20006000000 */
[C---:B------:R-:W-:Y:S01]  /*3780*/  FFMA.FTZ R20, R14.reuse, UR5, R28 ;  /* 0x000000050e147c23 */ /* 0x040fe2000801001c */
[----:B------:R-:W-:Y:S01]  /*3790*/  I2FP.F32.S32 R28, R11 ;  /* 0x0000000b001c7245 */ /* 0x000fe20000201400 */
[C---:B-1----:R-:W-:Y:S01]  /*37a0*/  FFMA.FTZ R29, R14.reuse, UR5, R29 ;  /* 0x000000050e1d7c23 */ /* 0x042fe2000801001d */
[----:B--2---:R-:W-:Y:S01]  /*37b0*/  FFMA.FTZ R8, R14, UR5, R8 ;  /* 0x000000050e087c23 */ /* 0x004fe20008010008 */
[----:B------:R-:W1:Y:S01]  /*37c0*/  MUFU.TANH R15, R15 ;  /* 0x0000000f000f7308 */ /* 0x000e620000002400 */
[----:B------:R-:W-:Y:S01]  /*37d0*/  ISETP.GE.AND P4, PT, R11, R234, PT ;  /* 0x000000ea0b00720c */ /* 0x000fe20003f86270 */
[----:B---3--:R-:W-:Y:S01]  /*37e0*/  FFMA.FTZ R5, R28, UR5, R5 ;  /* 0x000000051c057c23 */ /* 0x008fe20008010005 */
[----:B------:R-:W-:Y:S02]  /*37f0*/  FSEL R20, R20, -INF , !P3 ;  /* 0xff80000014147808 */ /* 0x000fe40005800000 */
[----:B------:R-:W-:-:S02]  /*3800*/  FSEL R37, R29, -INF , !P1 ;  /* 0xff8000001d257808 */ /* 0x000fc40004800000 */
[----:B------:R-:W-:Y:S01]  /*3810*/  FSEL R23, R5, -INF , !P4 ;  /* 0xff80000005177808 */ /* 0x000fe20006000000 */
[----:B------:R-:W2:Y:S01]  /*3820*/  MUFU.TANH R6, R6 ;  /* 0x0000000600067308 */ /* 0x000ea20000002400 */
[----:B----4-:R-:W-:Y:S01]  /*3830*/  FFMA.FTZ R27, R12, UR5, R30 ;  /* 0x000000050c1b7c23 */ /* 0x010fe2000801001e */
[----:B------:R-:W-:Y:S02]  /*3840*/  IADD3 R12, R4, 0x11, RZ ;  /* 0x00000011040c7810 */ /* 0x000fe40007ffe0ff */
[----:B------:R-:W-:Y:S02]  /*3850*/  FSEL R30, R8, -INF , !P0 ;  /* 0xff800000081e7808 */ /* 0x000fe40004000000 */
[C---:B------:R-:W-:Y:S02]  /*3860*/  ISETP.GE.AND P3, PT, R12.reuse, R234, PT ;  /* 0x000000ea0c00720c */ /* 0x040fe40003f66270 */
[----:B------:R-:W3:Y:S01]  /*3870*/  MUFU.TANH R7, R7 ;  /* 0x0000000700077308 */ /* 0x000ee20000002400 */
[----:B------:R-:W-:Y:S01]  /*3880*/  ISETP.GE.AND P1, PT, R12, R183, PT ;  /* 0x000000b70c00720c */ /* 0x000fe20003f26270 */
[----:B-1----:R-:W-:Y:S01]  /*3890*/  FFMA.FTZ R15, R14, UR5, R15 ;  /* 0x000000050e0f7c23 */ /* 0x002fe2000801000f */
[----:B------:R-:W-:-:S02]  /*38a0*/  ISETP.GE.AND P0, PT, R12, R182, PT ;  /* 0x000000b60c00720c */ /* 0x000fc40003f06270 */
[----:B------:R-:W-:Y:S02]  /*38b0*/  ISETP.GE.AND P4, PT, R12, R169, PT ;  /* 0x000000a90c00720c */ /* 0x000fe40003f86270 */
[----:B------:R-:W-:Y:S01]  /*38c0*/  I2FP.F32.S32 R12, R12 ;  /* 0x0000000c000c7245 */ /* 0x000fe20000201400 */
[----:B------:R-:W1:Y:S01]  /*38d0*/  MUFU.TANH R10, R10 ;  /* 0x0000000a000a7308 */ /* 0x000e620000002400 */
[-C--:B------:R-:W-:Y:S02]  /*38e0*/  ISETP.GE.AND P2, PT, R21, R182.reuse, PT ;  /* 0x000000b61500720c */ /* 0x080fe40003f46270 */
[----:B------:R-:W-:Y:S01]  /*38f0*/  FSEL R25, R15, -INF , !P5 ;  /* 0xff8000000f197808 */ /* 0x000fe20006800000 */
[----:B--2---:R-:W-:Y:S01]  /*3900*/  FFMA.FTZ R6, R12, UR5, R6 ;  /* 0x000000050c067c23 */ /* 0x004fe20008010006 */
[----:B------:R-:W-:Y:S02]  /*3910*/  FSEL R27, R27, -INF , !P2 ;  /* 0xff8000001b1b7808 */ /* 0x000fe40005000000 */
[C---:B------:R-:W-:Y:S01]  /*3920*/  ISETP.GE.AND P2, PT, R11.reuse, R183, PT ;  /* 0x000000b70b00720c */ /* 0x040fe20003f46270 */
[----:B------:R-:W2:Y:S01]  /*3930*/  MUFU.TANH R70, R70 ;  /* 0x0000004600467308 */ /* 0x000ea20000002400 */
[----:B---3--:R-:W-:Y:S01]  /*3940*/  FFMA.FTZ R236, R28, UR5, R7 ;  /* 0x000000051cec7c23 */ /* 0x008fe20008010007 */
[C---:B------:R-:W-:Y:S01]  /*3950*/  ISETP.GE.AND P6, PT, R11.reuse, R182, PT ;  /* 0x000000b60b00720c */ /* 0x040fe20003fc6270 */
[----:B------:R-:W-:Y:S01]  /*3960*/  VIADD R7, R4, 0x18 ;  /* 0x0000001804077836 */ /* 0x000fe20000000000 */
[----:B------:R-:W-:-:S02]  /*3970*/  ISETP.GE.AND P5, PT, R11, R169, PT ;  /* 0x000000a90b00720c */ /* 0x000fc40003fa6270 */
[----:B------:R-:W-:Y:S02]  /*3980*/  FSEL R236, R236, -INF , !P2 ;  /* 0xff800000ecec7808 */ /* 0x000fe40005000000 */
[----:B------:R-:W3:Y:S01]  /*3990*/  MUFU.TANH R9, R9 ;  /* 0x0000000900097308 */ /* 0x000ee20000002400 */
[----:B-1----:R-:W-:Y:S01]  /*39a0*/  FFMA.FTZ R10, R28, UR5, R10 ;  /* 0x000000051c0a7c23 */ /* 0x002fe2000801000a */
[----:B------:R-:W-:Y:S02]  /*39b0*/  FSEL R11, R6, -INF , !P3 ;  /* 0xff800000060b7808 */ /* 0x000fe40005800000 */
[C---:B------:R-:W-:Y:S02]  /*39c0*/  ISETP.GE.AND P2, PT, R7.reuse, R234, PT ;  /* 0x000000ea0700720c */ /* 0x040fe40003f46270 */
[----:B------:R-:W-:Y:S02]  /*39d0*/  FSEL R21, R10, -INF , !P6 ;  /* 0xff8000000a157808 */ /* 0x000fe40007000000 */
[----:B------:R-:W1:Y:S01]  /*39e0*/  MUFU.TANH R69, R69 ;  /* 0x0000004500457308 */ /* 0x000e620000002400 */
[----:B--2---:R-:W-:Y:S01]  /*39f0*/  FFMA.FTZ R14, R28, UR5, R70 ;  /* 0x000000051c0e7c23 */ /* 0x004fe20008010046 */
[----:B------:R-:W-:-:S02]  /*3a00*/  ISETP.GE.AND P6, PT, R7, R183, PT ;  /* 0x000000b70700720c */ /* 0x000fc40003fc6270 */
[C---:B------:R-:W-:Y:S02]  /*3a10*/  ISETP.GE.AND P3, PT, R7.reuse, R169, PT ;  /* 0x000000a90700720c */ /* 0x040fe40003f66270 */
[----:B------:R-:W-:Y:S02]  /*3a20*/  FSEL R14, R14, -INF , !P5 ;  /* 0xff8000000e0e7808 */ /* 0x000fe40006800000 */
[----:B------:R-:W2:Y:S01]  /*3a30*/  MUFU.TANH R71, R71 ;  /* 0x0000004700477308 */ /* 0x000ea20000002400 */
[----:B---3--:R-:W-:Y:S01]  /*3a40*/  FFMA.FTZ R9, R12, UR5, R9 ;  /* 0x000000050c097c23 */ /* 0x008fe20008010009 */
[----:B------:R-:W-:Y:S02]  /*3a50*/  ISETP.GE.AND P5, PT, R7, R182, PT ;  /* 0x000000b60700720c */ /* 0x000fe40003fa6270 */
[----:B------:R-:W-:Y:S02]  /*3a60*/  I2FP.F32.S32 R7, R7 ;  /* 0x0000000700077245 */ /* 0x000fe40000201400 */
[----:B------:R-:W-:-:S02]  /*3a70*/  I2FP.F32.S32 R5, R4 ;  /* 0x0000000400057245 */ /* 0x000fc40000201400 */
[----:B------:R-:W3:Y:S01]  /*3a80*/  MUFU.TANH R88, R88 ;  /* 0x0000005800587308 */ /* 0x000ee20000002400 */
[C---:B-1----:R-:W-:Y:S01]  /*3a90*/  FFMA.FTZ R19, R12.reuse, UR5, R69 ;  /* 0x000000050c137c23 */ /* 0x042fe20008010045 */
[----:B------:R-:W-:Y:S01]  /*3aa0*/  FSEL R220, R9, -INF , !P1 ;  /* 0xff80000009dc7808 */ /* 0x000fe20004800000 */
[C---:B------:R-:W-:Y:S01]  /*3ab0*/  FFMA.FTZ R24, R5.reuse, UR5, R24 ;  /* 0x0000000505187c23 */ /* 0x040fe20008010018 */
[C---:B------:R-:W-:Y:S01]  /*3ac0*/  FFMA.FTZ R13, R5.reuse, UR5, R13 ;  /* 0x00000005050d7c23 */ /* 0x040fe2000801000d */
[----:B------:R-:W-:Y:S01]  /*3ad0*/  FFMA.FTZ R16, R5, UR5, R16 ;  /* 0x0000000505107c23 */ /* 0x000fe20008010010 */
[----:B------:R-:W-:Y:S01]  /*3ae0*/  FSEL R19, R19, -INF , !P0 ;  /* 0xff80000013137808 */ /* 0x000fe20004000000 */
[----:B------:R-:W-:Y:S01]  /*3af0*/  FFMA.FTZ R5, R5, UR5, R18 ;  /* 0x0000000505057c23 */ /* 0x000fe20008010012 */
[----:B------:R-:W1:Y:S01]  /*3b00*/  MUFU.TANH R90, R90 ;  /* 0x0000005a005a7308 */ /* 0x000e620000002400 */
[----:B--2---:R-:W-:Y:S01]  /*3b10*/  FFMA.FTZ R12, R12, UR5, R71 ;  /* 0x000000050c0c7c23 */ /* 0x004fe20008010047 */
[----:B------:R-:W-:-:S02]  /*3b20*/  ISETP.GE.AND P0, PT, R4, R183, PT ;  /* 0x000000b70400720c */ /* 0x000fc40003f06270 */
[----:B------:R-:W-:Y:S02]  /*3b30*/  ISETP.GE.AND P1, PT, R4, R234, PT ;  /* 0x000000ea0400720c */ /* 0x000fe40003f26270 */
[----:B------:R-:W-:Y:S02]  /*3b40*/  FSEL R12, R12, -INF , !P4 ;  /* 0xff8000000c0c7808 */ /* 0x000fe40006000000 */
[----:B------:R-:W2:Y:S01]  /*3b50*/  MUFU.TANH R64, R64 ;  /* 0x0000004000407308 */ /* 0x000ea20000002400 */
[----:B---3--:R-:W-:Y:S01]  /*3b60*/  FFMA.FTZ R9, R7, UR5, R88 ;  /* 0x0000000507097c23 */ /* 0x008fe20008010058 */
[----:B------:R-:W-:Y:S02]  /*3b70*/  ISETP.GE.AND P4, PT, R4, R182, PT ;  /* 0x000000b60400720c */ /* 0x000fe40003f86270 */
[----:B------:R-:W-:Y:S02]  /*3b80*/  FSEL R18, R24, -INF , !P0 ;  /* 0xff80000018127808 */ /* 0x000fe40004000000 */
[----:B------:R-:W-:-:S02]  /*3b90*/  FSEL R9, R9, -INF , !P2 ;  /* 0xff80000009097808 */ /* 0x000fc40005000000 */
[----:B------:R-:W3:Y:S01]  /*3ba0*/  MUFU.TANH R66, R66 ;  /* 0x0000004200427308 */ /* 0x000ee20000002400 */
[C---:B------:R-:W-:Y:S01]  /*3bb0*/  ISETP.GE.AND P2, PT, R4.reuse, R169, PT ;  /* 0x000000a90400720c */ /* 0x040fe20003f46270 */
[----:B-1----:R-:W-:Y:S01]  /*3bc0*/  FFMA.FTZ R90, R7, UR5, R90 ;  /* 0x00000005075a7c23 */ /* 0x002fe2000801005a */
[----:B------:R-:W-:Y:S01]  /*3bd0*/  VIADD R4, R4, 0x19 ;  /* 0x0000001904047836 */ /* 0x000fe20000000000 */
[----:B------:R-:W-:Y:S02]  /*3be0*/  PLOP3.LUT P0, PT, PT, PT, UP0, 0x80, 0x0 ;  /* 0x000000000000781c */ /* 0x000fe40003f0f008 */
[----:B------:R-:W-:Y:S02]  /*3bf0*/  FSEL R13, R13, -INF , !P1 ;  /* 0xff8000000d0d7808 */ /* 0x000fe40004800000 */
[----:B------:R-:W1:Y:S01]  /*3c00*/  MUFU.TANH R89, R89 ;  /* 0x0000005900597308 */ /* 0x000e620000002400 */
[----:B--2---:R-:W-:Y:S01]  /*3c10*/  FFMA.FTZ R17, R7, UR5, R64 ;  /* 0x0000000507117c23 */ /* 0x004fe20008010040 */
[----:B------:R-:W-:-:S02]  /*3c20*/  FSEL R232, R90, -INF , !P6 ;  /* 0xff8000005ae87808 */ /* 0x000fc40007000000 */
[C---:B------:R-:W-:Y:S02]  /*3c30*/  ISETP.GE.AND P6, PT, R4.reuse, R234, PT ;  /* 0x000000ea0400720c */ /* 0x040fe40003fc6270 */
[----:B------:R-:W-:Y:S02]  /*3c40*/  FSEL R17, R17, -INF , !P5 ;  /* 0xff80000011117808 */ /* 0x000fe40006800000 */
[----:B------:R-:W2:Y:S01]  /*3c50*/  MUFU.TANH R91, R91 ;  /* 0x0000005b005b7308 */ /* 0x000ea20000002400 */
[----:B---3--:R-:W-:Y:S01]  /*3c60*/  FFMA.FTZ R10, R7, UR5, R66 ;  /* 0x00000005070a7c23 */ /* 0x008fe20008010042 */
[----:B------:R-:W-:Y:S01]  /*3c70*/  BAR.SYNC.DEFER_BLOCKING 0x0 ;  /* 0x0000000000007b1d */ /* 0x000fe20000010000 */
[C---:B------:R-:W-:Y:S02]  /*3c80*/  ISETP.GE.AND P5, PT, R4.reuse, R183, PT ;  /* 0x000000b70400720c */ /* 0x040fe40003fa6270 */
[----:B------:R-:W-:Y:S02]  /*3c90*/  ISETP.GE.AND P1, PT, R4, R169, PT ;  /* 0x000000a90400720c */ /* 0x000fe40003f26270 */
[----:B------:R-:W-:Y:S01]  /*3ca0*/  FSEL R10, R10, -INF , !P3 ;  /* 0xff8000000a0a7808 */ /* 0x000fe20005800000 */
[----:B------:R-:W3:Y:S01]  /*3cb0*/  MUFU.TANH R65, R65 ;  /* 0x0000004100417308 */ /* 0x000ee20000002400 */
[----:B------:R-:W-:-:S02]  /*3cc0*/  ISETP.GE.AND P3, PT, R4, R182, PT ;  /* 0x000000b60400720c */ /* 0x000fc40003f66270 */
[----:B------:R-:W-:Y:S02]  /*3cd0*/  I2FP.F32.S32 R4, R4 ;  /* 0x0000000400047245 */ /* 0x000fe40000201400 */
[----:B------:R-:W-:Y:S02]  /*3ce0*/  FSEL R39, R16, -INF , !P4 ;  /* 0xff80000010277808 */ /* 0x000fe40006000000 */
[----:B------:R-:W-:Y:S01]  /*3cf0*/  FSEL R24, R5, -INF , !P2 ;  /* 0xff80000005187808 */ /* 0x000fe20005000000 */
[----:B------:R-:W4:Y:S01]  /*3d00*/  MUFU.TANH R67, R67 ;  /* 0x0000004300437308 */ /* 0x000f220000002400 */
[C---:B-1----:R-:W-:Y:S01]  /*3d10*/  FFMA.FTZ R89, R4.reuse, UR5, R89 ;  /* 0x0000000504597c23 */ /* 0x042fe20008010059 */
[----:B--2---:R-:W-:-:S04]  /*3d20*/  FFMA.FTZ R91, R4, UR5, R91 ;  /* 0x00000005045b7c23 */ /* 0x004fc8000801005b */
[----:B------:R-:W-:Y:S02]  /*3d30*/  FSEL R207, R89, -INF , !P6 ;  /* 0xff80000059cf7808 */ /* 0x000fe40007000000 */
[----:B------:R-:W-:Y:S01]  /*3d40*/  FSEL R222, R91, -INF , !P5 ;  /* 0xff8000005bde7808 */ /* 0x000fe20006800000 */
[----:B---3--:R-:W-:-:S05]  /*3d50*/  FFMA.FTZ R15, R4, UR5, R65 ;  /* 0x00000005040f7c23 */ /* 0x008fca0008010041 */
[----:B------:R-:W-:Y:S01]  /*3d60*/  FSEL R15, R15, -INF , !P3 ;  /* 0xff8000000f0f7808 */ /* 0x000fe20005800000 */
[----:B----4-:R-:W-:-:S05]  /*3d70*/  FFMA.FTZ R8, R4, UR5, R67 ;  /* 0x0000000504087c23 */ /* 0x010fca0008010043 */
        /* <DEDUP_REMOVED lines=47> */
.L_x_1669:
[----:B------:R-:W-:Y:S05]  /*4070*/  BSYNC B0 ;  /* 0x0000000000007941 */ /* 0x000fea0003800000 */
.L_x_1668:
[----:B------:R-:W0:Y:S02]  /*4080*/  LDGDEPBAR ;  /* 0x00000000000079af */ /* 0x000e240000000000 */
.L_x_1667:
        /* <DEDUP_REMOVED lines=29> */
[----:B------:R-:W-:Y:S02]  /*4260*/  FMNMX.FTZ R167, R232, R167, !PT ;  /* 0x000000a7e8a77209 */ /* 0x000fe40007810000 */
[----:B-1----:R-:W-:Y:S01]  /*4270*/  FMNMX.FTZ R7, R4, R7, !PT ;  /* 0x0000000704077209 */ /* 0x002fe20007810000 */
[----:B------:R-:W1:Y:S01]  /*4280*/  SHFL.BFLY PT, R6, R41, 0x2, 0x1f ;  /* 0x0c401f0029067f89 */ /* 0x000e6200000e0000 */
[----:B------:R-:W-:Y:S02]  /*4290*/  FMNMX.FTZ R167, R222, R167, !PT ;  /* 0x000000a7dea77209 */ /* 0x000fe40007810000 */
[----:B------:R-:W-:Y:S01]  /*42a0*/  LEA R212, R3, UR4, 0x1 ;  /* 0x0000000403d47c11 */ /* 0x000fe2000f8e08ff */
[----:B------:R-:W3:Y:S03]  /*42b0*/  SHFL.BFLY PT, R166, R7, 0x1, 0x1f ;  /* 0x0c201f0007a67f89 */ /* 0x000ee600000e0000 */
[-C--:B------:R-:W-:Y:S01]  /*42c0*/  LEA R210, R2, R212.reuse, 0x1 ;  /* 0x000000d402d27211 */ /* 0x080fe200078e08ff */
[----:B------:R-:W4:Y:S01]  /*42d0*/  SHFL.BFLY PT, R4, R167, 0x2, 0x1f ;  /* 0x0c401f00a7047f89 */ /* 0x000f2200000e0000 */
[----:B------:R-:W-:-:S02]  /*42e0*/  LEA R209, R0, R212, 0x1 ;  /* 0x000000d400d17211 */ /* 0x000fc400078e08ff */
[----:B------:R-:W-:Y:S01]  /*42f0*/  LEA R208, R0, R210, 0x1 ;  /* 0x000000d200d07211 */ /* 0x000fe200078e08ff */
[----:B------:R-:W-:Y:S01]  /*4300*/  LDSM.16.MT88.4 R148, [R212+0xa000] ;  /* 0x00a00000d494783b */ /* 0x000fe20000004200 */
[----:B--2---:R-:W-:-:S03]  /*4310*/  FMNMX.FTZ R29, R16, R29, !PT ;  /* 0x0000001d101d7209 */ /* 0x004fc60007810000 */
[----:B------:R-:W-:Y:S04]  /*4320*/  LDSM.16.MT88.4 R132, [R210+0xa000] ;  /* 0x00a00000d284783b */ /* 0x000fe80000004200 */
[----:B------:R-:W2:Y:S01]  /*4330*/  SHFL.BFLY PT, R168, R29, 0x1, 0x1f ;  /* 0x0c201f001da87f89 */ /* 0x000ea200000e0000 */
[----:B-1----:R-:W-:-:S03]  /*4340*/  FMNMX.FTZ R6, R41, R6, !PT ;  /* 0x0000000629067209 */ /* 0x002fc60007810000 */
[----:B------:R-:W-:Y:S01]  /*4350*/  LDSM.16.MT88.4 R48, [R209+0xa000] ;  /* 0x00a00000d130783b */ /* 0x000fe20000004200 */
[----:B---3--:R-:W-:-:S03]  /*4360*/  FMNMX.FTZ R166, R7, R166, !PT ;  /* 0x000000a607a67209 */ /* 0x008fc60007810000 */
[----:B------:R-:W1:Y:S01]  /*4370*/  SHFL.BFLY PT, R165, R6, 0x1, 0x1f ;  /* 0x0c201f0006a57f89 */ /* 0x000e6200000e0000 */
[----:B----4-:R-:W-:Y:S01]  /*4380*/  FMNMX.FTZ R167, R167, R4, !PT ;  /* 0x00000004a7a77209 */ /* 0x010fe20007810000 */
[C---:B------:R-:W-:Y:S01]  /*4390*/  FMUL.FTZ R16, R166.reuse, UR20 ;  /* 0x00000014a6107c20 */ /* 0x040fe20008410000 */
[----:B------:R-:W-:Y:S01]  /*43a0*/  FSETP.NEU.FTZ.AND P1, PT, R166, -INF , PT ;  /* 0xff800000a600780b */ /* 0x000fe20003f3d000 */
[----:B------:R-:W-:Y:S03]  /*43b0*/  LDSM.16.MT88.4 R64, [R208+0xa000] ;  /* 0x00a00000d040783b */ /* 0x000fe60000004200 */
[----:B------:R-:W-:Y:S01]  /*43c0*/  FSEL R16, R16, RZ, P1 ;  /* 0x000000ff10107208 */ /* 0x000fe20000800000 */
[----:B------:R-:W3:Y:S04]  /*43d0*/  SHFL.BFLY PT, R4, R167, 0x1, 0x1f ;  /* 0x0c201f00a7047f89 */ /* 0x000ee800000e0000 */
[----:B------:R-:W4:Y:S01]  /*43e0*/  LDSM.16.MT88.4 R80, [R212+0xb000] ;  /* 0x00b00000d450783b */ /* 0x000f220000004200 */
[----:B--2---:R-:W-:Y:S01]  /*43f0*/  FMNMX.FTZ R168, R29, R168, !PT ;  /* 0x000000a81da87209 */ /* 0x004fe20007810000 */
[--C-:B------:R-:W-:Y:S01]  /*4400*/  FFMA.FTZ R195, R39, UR20, -R16.reuse ;  /* 0x0000001427c37c23 */ /* 0x100fe20008010810 */
[--C-:B------:R-:W-:Y:S01]  /*4410*/  FFMA.FTZ R190, R35, UR20, -R16.reuse ;  /* 0x0000001423be7c23 */ /* 0x100fe20008010810 */
[----:B------:R-:W2:Y:S01]  /*4420*/  LDSM.16.MT88.4 R96, [R210+0xb000] ;  /* 0x00b00000d260783b */ /* 0x000ea20000004200 */
[C---:B------:R-:W-:Y:S01]  /*4430*/  FSETP.NEU.FTZ.AND P2, PT, R168.reuse, -INF , PT ;  /* 0xff800000a800780b */ /* 0x040fe20003f5d000 */
[----:B------:R-:W-:Y:S01]  /*4440*/  FMUL.FTZ R238, R168, UR20 ;  /* 0x00000014a8ee7c20 */ /* 0x000fe20008410000 */
[--C-:B------:R-:W-:Y:S01]  /*4450*/  FFMA.FTZ R187, R27, UR20, -R16.reuse ;  /* 0x000000141bbb7c23 */ /* 0x100fe20008010810 */
[----:B------:R-:W5:Y:S01]  /*4460*/  LDSM.16.MT88.4 R112, [R209+0xb000] ;  /* 0x00b00000d170783b */ /* 0x000f620000004200 */
[--C-:B------:R-:W-:Y:S01]  /*4470*/  FFMA.FTZ R164, R37, UR20, -R16.reuse ;  /* 0x0000001425a47c23 */ /* 0x100fe20008010810 */
[----:B-1----:R-:W-:Y:S01]  /*4480*/  FMNMX.FTZ R165, R6, R165, !PT ;  /* 0x000000a506a57209 */ /* 0x002fe20007810000 */
[----:B------:R-:W-:Y:S01]  /*4490*/  MUFU.EX2 R195, R195 ;  /* 0x000000c300c37308 */ /* 0x000fe20000000800 */
[----:B------:R-:W-:Y:S01]  /*44a0*/  FSEL R238, R238, RZ, P2 ;  /* 0x000000ffeeee7208 */ /* 0x000fe20001000000 */
[--C-:B------:R-:W-:Y:S01]  /*44b0*/  FFMA.FTZ R198, R21, UR20, -R16.reuse ;  /* 0x0000001415c67c23 */ /* 0x100fe20008010810 */
[----:B------:R-:W-:Y:S01]  /*44c0*/  FSETP.NEU.FTZ.AND P1, PT, R165, -INF , PT ;  /* 0xff800000a500780b */ /* 0x000fe20003f3d000 */
[--C-:B------:R-:W-:Y:S01]  /*44d0*/  FFMA.FTZ R201, R19, UR20, -R16.reuse ;  /* 0x0000001413c97c23 */ /* 0x100fe20008010810 */
[----:B------:R-:W-:Y:S01]  /*44e0*/  FFMA.FTZ R200, R17, UR20, -R16 ;  /* 0x0000001411c87c23 */ /* 0x000fe20008010810 */
[--C-:B------:R-:W-:Y:S01]  /*44f0*/  FFMA.FTZ R192, R13, UR20, -R238.reuse ;  /* 0x000000140dc07c23 */ /* 0x100fe200080108ee */
[----:B------:R-:W-:Y:S01]  /*4500*/  FMUL.FTZ R13, R165, UR20 ;  /* 0x00000014a50d7c20 */ /* 0x000fe20008410000 */
[--C-:B------:R-:W-:Y:S01]  /*4510*/  FFMA.FTZ R199, R33, UR20, -R238.reuse ;  /* 0x0000001421c77c23 */ /* 0x100fe200080108ee */
[----:B---3--:R-:W-:Y:S01]  /*4520*/  FMNMX.FTZ R167, R167, R4, !PT ;  /* 0x00000004a7a77209 */ /* 0x008fe20007810000 */
[--C-:B------:R-:W-:Y:S01]  /*4530*/  FFMA.FTZ R188, R31, UR20, -R238.reuse ;  /* 0x000000141fbc7c23 */ /* 0x100fe200080108ee */
[----:B------:R-:W1:Y:S01]  /*4540*/  LDSM.16.MT88.4 R4, [R208+0xb000] ;  /* 0x00b00000d004783b */ /* 0x000e620000004200 */
[----:B------:R-:W-:Y:S01]  /*4550*/  FSEL R13, R13, RZ, P1 ;  /* 0x000000ff0d0d7208 */ /* 0x000fe20000800000 */
[--C-:B------:R-:W-:Y:S01]  /*4560*/  FFMA.FTZ R3, R25, UR20, -R238.reuse ;  /* 0x0000001419037c23 */ /* 0x100fe200080108ee */
[C---:B------:R-:W-:Y:S01]  /*4570*/  FMUL.FTZ R223, R167.reuse, UR20 ;  /* 0x00000014a7df7c20 */ /* 0x040fe20008410000 */
[----:B------:R-:W-:Y:S01]  /*4580*/  FSETP.NEU.FTZ.AND P1, PT, R167, -INF , PT ;  /* 0xff800000a700780b */ /* 0x000fe20003f3d000 */
[----:B------:R-:W-:Y:S01]  /*4590*/  MUFU.EX2 R192, R192 ;  /* 0x000000c000c07308 */ /* 0x000fe20000000800 */
[--C-:B------:R-:W-:Y:S01]  /*45a0*/  FFMA.FTZ R186, R24, UR20, -R13.reuse ;  /* 0x0000001418ba7c23 */ /* 0x100fe2000801080d */
[--C-:B------:R-:W-:Y:S01]  /*45b0*/  FFMA.FTZ R191, R34, UR20, -R13.reuse ;  /* 0x0000001422bf7c23 */ /* 0x100fe2000801080d */
[----:B------:R-:W-:Y:S01]  /*45c0*/  FSEL R223, R223, RZ, P1 ;  /* 0x000000ffdfdf7208 */ /* 0x000fe20000800000 */
[--C-:B------:R-:W-:Y:S01]  /*45d0*/  FFMA.FTZ R189, R32, UR20, -R13.reuse ;  /* 0x0000001420bd7c23 */ /* 0x100fe2000801080d */
[----:B------:R-:W-:Y:S01]  /*45e0*/  FFMA.FTZ R30, R30, UR20, -R13 ;  /* 0x000000141e1e7c23 */ /* 0x000fe2000801080d */
[----:B------:R-:W-:Y:S01]  /*45f0*/  FFMA.FTZ R196, R23, UR20, -R238 ;  /* 0x0000001417c47c23 */ /* 0x000fe200080108ee */
[----:B------:R-:W-:Y:S01]  /*4600*/  FFMA.FTZ R233, R15, UR20, -R16 ;  /* 0x000000140fe97c23 */ /* 0x000fe20008010810 */
[--C-:B------:R-:W-:Y:S01]  /*4610*/  FFMA.FTZ R197, R18, UR20, -R223.reuse ;  /* 0x0000001412c57c23 */ /* 0x100fe200080108df */
[--C-:B------:R-:W-:Y:S01]  /*4620*/  FFMA.FTZ R194, R26, UR20, -R223.reuse ;  /* 0x000000141ac27c23 */ /* 0x100fe200080108df */
[--C-:B------:R-:W-:Y:S01]  /*4630*/  FFMA.FTZ R193, R22, UR20, -R223.reuse ;  /* 0x0000001416c17c23 */ /* 0x100fe200080108df */
[----:B------:R-:W-:Y:S01]  /*4640*/  FFMA.FTZ R2, R20, UR20, -R223 ;  /* 0x0000001414027c23 */ /* 0x000fe200080108df */
[----:B------:R-:W3:Y:S01]  /*4650*/  MUFU.EX2 R190, R190 ;  /* 0x000000be00be7308 */ /* 0x000ee20000000800 */
[--C-:B------:R-:W-:Y:S01]  /*4660*/  FFMA.FTZ R202, R14, UR20, -R13.reuse ;  /* 0x000000140eca7c23 */ /* 0x100fe2000801080d */
[--C-:B------:R-:W-:Y:S01]  /*4670*/  FFMA.FTZ R203, R12, UR20, -R13.reuse ;  /* 0x000000140ccb7c23 */ /* 0x100fe2000801080d */
[--C-:B------:R-:W-:Y:S01]  /*4680*/  FFMA.FTZ R204, R10, UR20, -R13.reuse ;  /* 0x000000140acc7c23 */ /* 0x100fe2000801080d */
[----:B------:R-:W-:Y:S01]  /*4690*/  FFMA.FTZ R231, R8, UR20, -R13 ;  /* 0x0000001408e77c23 */ /* 0x000fe2000801080d */
[--C-:B------:R-:W-:Y:S01]  /*46a0*/  FFMA.FTZ R205, R11, UR20, -R238.reuse ;  /* 0x000000140bcd7c23 */ /* 0x100fe200080108ee */
[--C-:B------:R-:W-:Y:S01]  /*46b0*/  FFMA.FTZ R206, R9, UR20, -R238.reuse ;  /* 0x0000001409ce7c23 */ /* 0x100fe200080108ee */
[----:B------:R-:W1:Y:S01]  /*46c0*/  LDSM.16.MT88.4 R172, [R212+0xa800] ;  /* 0x00a80000d4ac783b */ /* 0x000e620000004200 */
[----:B------:R-:W-:Y:S01]  /*46d0*/  MUFU.EX2 R187, R187 ;  /* 0x000000bb00bb7308 */ /* 0x000fe20000000800 */
[----:B------:R-:W-:Y:S01]  /*46e0*/  FFMA.FTZ R235, R207, UR20, -R238 ;  /* 0x00000014cfeb7c23 */ /* 0x000fe200080108ee */
[--C-:B------:R-:W-:Y:S01]  /*46f0*/  FFMA.FTZ R207, R236, UR20, -R223.reuse ;  /* 0x00000014eccf7c23 */ /* 0x100fe200080108df */
[----:B------:R-:W1:Y:S01]  /*4700*/  LDSM.16.MT88.4 R32, [R210+0xa800] ;  /* 0x00a80000d220783b */ /* 0x000e620000004200 */
[--C-:B------:R-:W-:Y:S01]  /*4710*/  FFMA.FTZ R220, R220, UR20, -R223.reuse ;  /* 0x00000014dcdc7c23 */ /* 0x100fe200080108df */
[--C-:B------:R-:W-:Y:S01]  /*4720*/  FFMA.FTZ R221, R232, UR20, -R223.reuse ;  /* 0x00000014e8dd7c23 */ /* 0x100fe200080108df */
[----:B------:R-:W-:Y:S01]  /*4730*/  FFMA.FTZ R232, R222, UR20, -R223 ;  /* 0x00000014dee87c23 */ /* 0x000fe200080108df */
[----:B------:R-:W-:Y:S01]  /*4740*/  LDSM.16.MT88.4 R24, [R208+0xa800] ;  /* 0x00a80000d018783b */ /* 0x000fe20000004200 */
[----:B------:R-:W4:Y:S01]  /*4750*/  MUFU.EX2 R164, R164 ;  /* 0x000000a400a47308 */ /* 0x000f220000000800 */
[----:B---3--:R-:W-:Y:S01]  /*4760*/  F2FP.F16.F32.PACK_AB R124, R190, R195 ;  /* 0x000000c3be7c723e */ /* 0x008fe200000000ff */
[----:B------:R-:W-:Y:S01]  /*4770*/  FADD.FTZ R190, R195, R190 ;  /* 0x000000bec3be7221 */ /* 0x000fe20000010000 */
[----:B------:R-:W-:Y:S04]  /*4780*/  LDSM.16.MT88.4 R20, [R212+0xb800] ;  /* 0x00b80000d414783b */ /* 0x000fe80000004200 */
[----:B------:R-:W-:Y:S01]  /*4790*/  LDSM.16.MT88.4 R16, [R210+0xb800] ;  /* 0x00b80000d210783b */ /* 0x000fe20000004200 */
[----:B------:R-:W-:Y:S03]  /*47a0*/  MUFU.EX2 R186, R186 ;  /* 0x000000ba00ba7308 */ /* 0x000fe60000000800 */
[----:B------:R-:W-:Y:S04]  /*47b0*/  LDSM.16.MT88.4 R12, [R209+0xb800] ;  /* 0x00b80000d10c783b */ /* 0x000fe80000004200 */
[----:B------:R-:W-:Y:S01]  /*47c0*/  LDSM.16.MT88.4 R8, [R208+0xb800] ;  /* 0x00b80000d008783b */ /* 0x000fe20000004200 */
[----:B------:R-:W3:Y:S01]  /*47d0*/  MUFU.EX2 R191, R191 ;  /* 0x000000bf00bf7308 */ /* 0x000ee20000000800 */
[----:B----4-:R-:W-:Y:S01]  /*47e0*/  F2FP.F16.F32.PACK_AB R126, R164, R187 ;  /* 0x000000bba47e723e */ /* 0x010fe200000000ff */
[----:B------:R-:W-:-:S04]  /*47f0*/  FADD.FTZ R187, R187, R190 ;  /* 0x000000bebbbb7221 */ /* 0x000fc80000010000 */
[----:B------:R-:W-:Y:S02]  /*4800*/  FADD.FTZ R187, R164, R187 ;  /* 0x000000bba4bb7221 */ /* 0x000fe40000010000 */
[----:B------:R-:W-:Y:S08]  /*4810*/  MUFU.EX2 R189, R189 ;  /* 0x000000bd00bd7308 */ /* 0x000ff00000000800 */
[----:B------:R4:W2:Y:S01]  /*4820*/  MUFU.EX2 R0, R30 ;  /* 0x0000001e00007308 */ /* 0x0008a20000000800 */
[----:B---3--:R-:W-:Y:S01]  /*4830*/  F2FP.F16.F32.PACK_AB R125, R191, R186 ;  /* 0x000000babf7d723e */ /* 0x008fe200000000ff */
[----:B------:R-:W-:-:S06]  /*4840*/  FADD.FTZ R186, R186, R191 ;  /* 0x000000bfbaba7221 */ /* 0x000fcc0000010000 */
[----:B------:R-:W3:Y:S08]  /*4850*/  MUFU.EX2 R199, R199 ;  /* 0x000000c700c77308 */ /* 0x000ef00000000800 */
[----:B------:R-:W-:Y:S01]  /*4860*/  MUFU.EX2 R188, R188 ;  /* 0x000000bc00bc7308 */ /* 0x000fe20000000800 */
[----:B----4-:R-:W4:Y:S01]  /*4870*/  LDSM.16.MT88.4 R28, [R209+0xa800] ;  /* 0x00a80000d11c783b */ /* 0x010f220000004200 */
[----:B--2---:R-:W-:Y:S01]  /*4880*/  F2FP.F16.F32.PACK_AB R127, R0, R189 ;  /* 0x000000bd007f723e */ /* 0x004fe200000000ff */
[----:B------:R-:W-:-:S04]  /*4890*/  FADD.FTZ R189, R189, R186 ;  /* 0x000000babdbd7221 */ /* 0x000fc80000010000 */
[----:B------:R-:W-:Y:S01]  /*48a0*/  FADD.FTZ R189, R0, R189 ;  /* 0x000000bd00bd7221 */ /* 0x000fe20000010000 */
[----:B------:R-:W2:Y:S01]  /*48b0*/  MUFU.EX2 R3, R3 ;  /* 0x0000000300037308 */ /* 0x000ea20000000800 */
[----:B---3--:R-:W-:Y:S01]  /*48c0*/  F2FP.F16.F32.PACK_AB R128, R199, R192 ;  /* 0x000000c0c780723e */ /* 0x008fe200000000ff */
[----:B------:R-:W-:Y:S01]  /*48d0*/  HMMA.16816.F32 R156, R124, R148, RZ ;  /* 0x000000947c9c723c */ /* 0x000fe200000018ff */
[----:B------:R-:W-:-:S05]  /*48e0*/  FADD.FTZ R199, R192, R199 ;  /* 0x000000c7c0c77221 */ /* 0x000fca0000010000 */
        /* <DEDUP_REMOVED lines=13> */
[----:B------:R-:W-:-:S05]  /*49c0*/  FADD.FTZ R194, R197, R194 ;  /* 0x000000c2c5c27221 */ /* 0x000fca0000010000 */
[----:B------:R-:W-:Y:S01]  /*49d0*/  MUFU.EX2 R196, R196 ;  /* 0x000000c400c47308 */ /* 0x000fe20000000800 */
[C---:B-----5:R-:W-:Y:S06]  /*49e0*/  HMMA.16816.F32 R104, R124.reuse, R112, RZ ;  /* 0x000000707c68723c */ /* 0x060fec00000018ff */
[----:B------:R-:W-:Y:S01]  /*49f0*/  HMMA.16816.F32 R152, R124, R150, RZ ;  /* 0x000000967c98723c */ /* 0x000fe200000018ff */
[----:B------:R-:W-:Y:S01]  /*4a00*/  MUFU.EX2 R198, R198 ;  /* 0x000000c600c67308 */ /* 0x000fe20000000800 */
[----:B--2---:R-:W-:Y:S01]  /*4a10*/  F2FP.F16.F32.PACK_AB R131, R2, R193 ;  /* 0x000000c10283723e */ /* 0x004fe200000000ff */
[----:B------:R-:W-:-:S03]  /*4a20*/  FADD.FTZ R193, R193, R194 ;  /* 0x000000c2c1c17221 */ /* 0x000fc60000010000 */
[C---:B------:R-:W-:Y:S01]  /*4a30*/  HMMA.16816.F32 R136, R124.reuse, R134, RZ ;  /* 0x000000867c88723c */ /* 0x040fe200000018ff */
[----:B------:R-:W-:Y:S02]  /*4a40*/  FADD.FTZ R2, R2, R193 ;  /* 0x000000c102027221 */ /* 0x000fe40000010000 */
[----:B------:R-:W2:Y:S03]  /*4a50*/  MUFU.EX2 R201, R201 ;  /* 0x000000c900c97308 */ /* 0x000ea60000000800 */
[C---:B------:R-:W-:Y:S05]  /*4a60*/  HMMA.16816.F32 R44, R124.reuse, R50, RZ ;  /* 0x000000327c2c723c */ /* 0x040fea00000018ff */
        /* <DEDUP_REMOVED lines=9> */
[----:B------:R-:W-:Y:S05]  /*4b00*/  HMMA.16816.F32 R108, R124, R114, RZ ;  /* 0x000000727c6c723c */ /* 0x000fea00000018ff */
[----:B------:R-:W-:Y:S01]  /*4b10*/  MUFU.EX2 R207, R207 ;  /* 0x000000cf00cf7308 */ /* 0x000fe20000000800 */
[----:B------:R-:W-:Y:S01]  /*4b20*/  HMMA.16816.F32 R160, R128, R148, RZ ;  /* 0x0000009480a0723c */ /* 0x000fe200000018ff */
[----:B---3--:R-:W-:Y:S01]  /*4b30*/  F2FP.F16.F32.PACK_AB R177, R203, R202 ;  /* 0x000000cacbb1723e */ /* 0x008fe200000000ff */
[----:B------:R-:W-:-:S04]  /*4b40*/  FADD.FTZ R202, R202, R189 ;  /* 0x000000bdcaca7221 */ /* 0x000fc80000010000 */
[----:B------:R-:W-:Y:S01]  /*4b50*/  HMMA.16816.F32 R144, R128, R132, RZ ;  /* 0x000000848090723c */ /* 0x000fe200000018ff */
[----:B------:R-:W-:Y:S01]  /*4b60*/  MUFU.EX2 R220, R220 ;  /* 0x000000dc00dc7308 */ /* 0x000fe20000000800 */
[----:B------:R-:W-:-:S04]  /*4b70*/  FADD.FTZ R203, R203, R202 ;  /* 0x000000cacbcb7221 */ /* 0x000fc80000010000 */
[C---:B------:R-:W-:Y:S03]  /*4b80*/  HMMA.16816.F32 R36, R128.reuse, R48, RZ ;  /* 0x000000308024723c */ /* 0x040fe600000018ff */
[----:B------:R-:W-:Y:S03]  /*4b90*/  MUFU.EX2 R200, R200 ;  /* 0x000000c800c87308 */ /* 0x000fe60000000800 */
[C---:B------:R-:W-:Y:S05]  /*4ba0*/  HMMA.16816.F32 R52, R128.reuse, R64, RZ ;  /* 0x000000408034723c */ /* 0x040fea00000018ff */
[----:B------:R-:W2:Y:S01]  /*4bb0*/  MUFU.EX2 R233, R233 ;  /* 0x000000e900e97308 */ /* 0x000ea20000000800 */
[C---:B------:R-:W-:Y:S06]  /*4bc0*/  HMMA.16816.F32 R68, R128.reuse, R80, RZ ;  /* 0x000000508044723c */ /* 0x040fec00000018ff */
[C---:B------:R-:W-:Y:S01]  /*4bd0*/  HMMA.16816.F32 R84, R128.reuse, R96, RZ ;  /* 0x000000608054723c */ /* 0x040fe200000018ff */
[----:B------:R-:W-:Y:S05]  /*4be0*/  MUFU.EX2 R204, R204 ;  /* 0x000000cc00cc7308 */ /* 0x000fea0000000800 */
[----:B------:R-:W-:Y:S03]  /*4bf0*/  HMMA.16816.F32 R100, R128, R112, RZ ;  /* 0x000000708064723c */ /* 0x000fe600000018ff */
[----:B------:R-:W3:Y:S01]  /*4c00*/  MUFU.EX2 R231, R231 ;  /* 0x000000e700e77308 */ /* 0x000ee20000000800 */
[C---:B--2---:R-:W-:Y:S01]  /*4c10*/  F2FP.F16.F32.PACK_AB R178, R233.reuse, R200 ;  /* 0x000000c8e9b2723e */ /* 0x044fe200000000ff */
[----:B------:R-:W-:Y:S01]  /*4c20*/  FADD.FTZ R200, R200, R201 ;  /* 0x000000c9c8c87221 */ /* 0x000fe20000010000 */
[----:B-1----:R-:W-:Y:S03]  /*4c30*/  HMMA.16816.F32 R120, R124, R4, RZ ;  /* 0x000000047c78723c */ /* 0x002fe600000018ff */
[----:B------:R-:W-:-:S02]  /*4c40*/  FADD.FTZ R233, R233, R200 ;  /* 0x000000c8e9e97221 */ /* 0x000fc40000010000 */
[----:B------:R-:W-:Y:S01]  /*4c50*/  MUFU.EX2 R206, R206 ;  /* 0x000000ce00ce7308 */ /* 0x000fe20000000800 */
[C---:B------:R-:W-:Y:S06]  /*4c60*/  HMMA.16816.F32 R148, R128.reuse, R150, RZ ;  /* 0x000000968094723c */ /* 0x040fec00000018ff */
[----:B------:R-:W-:Y:S01]  /*4c70*/  HMMA.16816.F32 R132, R128, R134, RZ ;  /* 0x000000868084723c */ /* 0x000fe200000018ff */
[----:B------:R-:W1:Y:S01]  /*4c80*/  MUFU.EX2 R235, R235 ;  /* 0x000000eb00eb7308 */ /* 0x000e620000000800 */
[----:B---3--:R-:W-:Y:S01]  /*4c90*/  F2FP.F16.F32.PACK_AB R179, R231, R204 ;  /* 0x000000cce7b3723e */ /* 0x008fe200000000ff */
        /* <DEDUP_REMOVED lines=19> */
[----:B-1----:R-:W-:Y:S01]  /*4dd0*/  F2FP.F16.F32.PACK_AB R6, R235, R206 ;  /* 0x000000ceeb06723e */ /* 0x002fe200000000ff */
[----:B------:R-:W-:Y:S01]  /*4de0*/  FADD.FTZ R206, R206, R205 ;  /* 0x000000cdcece7221 */ /* 0x000fe20000010000 */
[C---:B--2---:R-:W-:Y:S01]  /*4df0*/  F2FP.F16.F32.PACK_AB R7, R232.reuse, R221 ;  /* 0x000000dde807723e */ /* 0x044fe200000000ff */
[----:B------:R-:W-:Y:S02]  /*4e00*/  FADD.FTZ R221, R221, R220 ;  /* 0x000000dcdddd7221 */ /* 0x000fe40000010000 */
[----:B------:R-:W-:Y:S01]  /*4e10*/  HMMA.16816.F32 R140, R176, R32, R140 ;  /* 0x00000020b08c723c */ /* 0x000fe2000000188c */
[----:B------:R-:W-:Y:S01]  /*4e20*/  FADD.FTZ R235, R235, R206 ;  /* 0x000000ceebeb7221 */ /* 0x000fe20000010000 */
[----:B------:R-:W-:-:S04]  /*4e30*/  FADD.FTZ R232, R232, R221 ;  /* 0x000000dde8e87221 */ /* 0x000fc80000010000 */
        /* <DEDUP_REMOVED lines=86> */
[----:B-1----:R-:W1:Y:S04]  /*53a0*/  LDSM.16.M88.4 R16, [R215] ;  /* 0x00000000d710783b */ /* 0x002e680000000200 */
[----:B------:R-:W2:Y:S04]  /*53b0*/  LDSM.16.M88.4 R172, [R217+0x2000] ;  /* 0x00200000d9ac783b */ /* 0x000ea80000000200 */
[----:B------:R-:W2:Y:S04]  /*53c0*/  LDSM.16.M88.4 R32, [R216+0x800] ;  /* 0x00080000d820783b */ /* 0x000ea80000000200 */
        /* <DEDUP_REMOVED lines=8> */
[----:B------:R-:W-:Y:S06]  /*5450*/  HMMA.16816.F32 R28, R200, R26, RZ ;  /* 0x0000001ac81c723c */ /* 0x000fec00000018ff */
[----:B------:R-:W-:Y:S06]  /*5460*/  HMMA.16816.F32 R4, R12, R236, R4 ;  /* 0x000000ec0c04723c */ /* 0x000fec0000001804 */
[----:B------:R-:W-:Y:S06]  /*5470*/  HMMA.16816.F32 R24, R196, R26, RZ ;  /* 0x0000001ac418723c */ /* 0x000fec00000018ff */
[-C--:B-----5:R-:W-:Y:S06]  /*5480*/  HMMA.16816.F32 R204, R200, R20.reuse, RZ ;  /* 0x00000014c8cc723c */ /* 0x0a0fec00000018ff */
[----:B------:R-:W-:Y:S06]  /*5490*/  HMMA.16816.F32 R176, R196, R20, RZ ;  /* 0x00000014c4b0723c */ /* 0x000fec00000018ff */
[-C--:B------:R-:W-:Y:S06]  /*54a0*/  HMMA.16816.F32 R200, R200, R22.reuse, RZ ;  /* 0x00000016c8c8723c */ /* 0x080fec00000018ff */
[----:B------:R-:W-:Y:S01]  /*54b0*/  HMMA.16816.F32 R196, R196, R22, RZ ;  /* 0x00000016c4c4723c */ /* 0x000fe200000018ff */
[----:B------:R-:W3:Y:S05]  /*54c0*/  LDSM.16.M88.4 R20, [R214] ;  /* 0x00000000d614783b */ /* 0x000eea0000000200 */
[----:B-1----:R-:W-:Y:S06]  /*54d0*/  HMMA.16816.F32 R4, R16, R220, R4 ;  /* 0x000000dc1004723c */ /* 0x002fec0000001804 */
[C---:B--2---:R-:W-:Y:S06]  /*54e0*/  HMMA.16816.F32 R8, R172.reuse, R236, R8 ;  /* 0x000000ecac08723c */ /* 0x044fec0000001808 */
        /* <DEDUP_REMOVED lines=8> */
[----:B------:R-:W1:Y:S04]  /*5570*/  LDSM.16.M88.4 R12, [R218+0x9000] ;  /* 0x00900000da0c783b */ /* 0x000e680000000200 */
[----:B------:R-:W2:Y:S01]  /*5580*/  LDSM.16.M88.4 R32, [R213+0x800] ;  /* 0x00080000d520783b */ /* 0x000ea20000000200 */
[----:B---3--:R-:W-:Y:S06]  /*5590*/  HMMA.16816.F32 R4, R20, R184, R4 ;  /* 0x000000b81404723c */ /* 0x008fec0000001804 */
[C---:B------:R-:W-:Y:S06]  /*55a0*/  HMMA.16816.F32 R8, R192.reuse, R220, R8 ;  /* 0x000000dcc008723c */ /* 0x040fec0000001808 */
[C---:B------:R-:W-:Y:S06]  /*55b0*/  HMMA.16816.F32 R204, R192.reuse, R188, R204 ;  /* 0x000000bcc0cc723c */ /* 0x040fec00000018cc */
[C---:B------:R-:W-:Y:S06]  /*55c0*/  HMMA.16816.F32 R28, R192.reuse, R222, R28 ;  /* 0x000000dec01c723c */ /* 0x040fec000000181c */
[----:B------:R-:W-:Y:S01]  /*55d0*/  HMMA.16816.F32 R200, R192, R190, R200 ;  /* 0x000000bec0c8723c */ /* 0x000fe200000018c8 */
[----:B------:R-:W-:Y:S05]  /*55e0*/  LDSM.16.M88.4 R192, [R217+0x4000] ;  /* 0x00400000d9c0783b */ /* 0x000fea0000000200 */
[C---:B------:R-:W-:Y:S01]  /*55f0*/  HMMA.16816.F32 R24, R16.reuse, R222, R24 ;  /* 0x000000de1018723c */ /* 0x040fe20000001818 */
[----:B------:R-:W-:Y:S05]  /*5600*/  LDSM.16.M88.4 R220, [R218+0x9800] ;  /* 0x00980000dadc783b */ /* 0x000fea0000000200 */
[C---:B------:R-:W-:Y:S06]  /*5610*/  HMMA.16816.F32 R176, R16.reuse, R188, R176 ;  /* 0x000000bc10b0723c */ /* 0x040fec00000018b0 */
[----:B------:R-:W-:Y:S01]  /*5620*/  HMMA.16816.F32 R196, R16, R190, R196 ;  /* 0x000000be10c4723c */ /* 0x000fe200000018c4 */
[----:B------:R-:W3:Y:S04]  /*5630*/  LDSM.16.M88.4 R16, [R216+0x1000] ;  /* 0x00100000d810783b */ /* 0x000ee80000000200 */
[----:B------:R-:W-:Y:S01]  /*5640*/  LDSM.16.M88.4 R188, [R217+0x6000] ;  /* 0x00600000d9bc783b */ /* 0x000fe20000000200 */
[----:B-1----:R-:W-:Y:S06]  /*5650*/  HMMA.16816.F32 R4, R240, R12, R4 ;  /* 0x0000000cf004723c */ /* 0x002fec0000001804 */
[C---:B------:R-:W-:Y:S06]  /*5660*/  HMMA.16816.F32 R8, R172.reuse, R184, R8 ;  /* 0x000000b8ac08723c */ /* 0x040fec0000001808 */
[C---:B------:R-:W-:Y:S06]  /*5670*/  HMMA.16816.F32 R28, R172.reuse, R186, R28 ;  /* 0x000000baac1c723c */ /* 0x040fec000000181c */
[C---:B--2---:R-:W-:Y:S06]  /*5680*/  HMMA.16816.F32 R204, R172.reuse, R32, R204 ;  /* 0x00000020accc723c */ /* 0x044fec00000018cc */
[----:B------:R-:W-:Y:S01]  /*5690*/  HMMA.16816.F32 R200, R172, R34, R200 ;  /* 0x00000022acc8723c */ /* 0x000fe200000018c8 */
[----:B------:R-:W1:Y:S05]  /*56a0*/  LDSM.16.M88.4 R172, [R215+0x4000] ;  /* 0x00400000d7ac783b */ /* 0x000e6a0000000200 */
[----:B------:R-:W-:Y:S01]  /*56b0*/  HMMA.16816.F32 R24, R20, R186, R24 ;  /* 0x000000ba1418723c */ /* 0x000fe20000001818 */
[----:B------:R-:W-:Y:S05]  /*56c0*/  LDSM.16.M88.4 R184, [R216+0x1800] ;  /* 0x00180000d8b8783b */ /* 0x000fea0000000200 */
[----:B---3--:R-:W-:Y:S06]  /*56d0*/  HMMA.16816.F32 R4, R192, R16, R4 ;  /* 0x00000010c004723c */ /* 0x008fec0000001804 */
[----:B------:R-:W-:Y:S06]  /*56e0*/  HMMA.16816.F32 R8, R236, R12, R8 ;  /* 0x0000000cec08723c */ /* 0x000fec0000001808 */
[C---:B------:R-:W-:Y:S06]  /*56f0*/  HMMA.16816.F32 R176, R20.reuse, R32, R176 ;  /* 0x0000002014b0723c */ /* 0x040fec00000018b0 */
[----:B------:R-:W-:Y:S01]  /*5700*/  HMMA.16816.F32 R196, R20, R34, R196 ;  /* 0x0000002214c4723c */ /* 0x000fe200000018c4 */
[----:B------:R-:W-:Y:S04]  /*5710*/  LDSM.16.M88.4 R20, [R214+0x4000] ;  /* 0x00400000d614783b */ /* 0x000fe80000000200 */
[----:B------:R-:W-:Y:S01]  /*5720*/  LDSM.16.M88.4 R32, [R215+0x6000] ;  /* 0x00600000d720783b */ /* 0x000fe20000000200 */
[-C--:B------:R-:W-:Y:S06]  /*5730*/  HMMA.16816.F32 R28, R236, R14.reuse, R28 ;  /* 0x0000000eec1c723c */ /* 0x080fec000000181c */
[----:B------:R-:W-:Y:S01]  /*5740*/  HMMA.16816.F32 R24, R240, R14, R24 ;  /* 0x0000000ef018723c */ /* 0x000fe20000001818 */
[----:B------:R-:W2:Y:S05]  /*5750*/  LDSM.16.M88.4 R12, [R213+0x1000] ;  /* 0x00100000d50c783b */ /* 0x000eaa0000000200 */
[----:B-1----:R-:W-:Y:S06]  /*5760*/  HMMA.16816.F32 R4, R172, R244, R4 ;  /* 0x000000f4ac04723c */ /* 0x002fec0000001804 */
[C---:B------:R-:W-:Y:S06]  /*5770*/  HMMA.16816.F32 R8, R188.reuse, R16, R8 ;  /* 0x00000010bc08723c */ /* 0x040fec0000001808 */
[-C--:B------:R-:W-:Y:S06]  /*5780*/  HMMA.16816.F32 R28, R188, R18.reuse, R28 ;  /* 0x00000012bc1c723c */ /* 0x080fec000000181c */
[----:B------:R-:W-:Y:S01]  /*5790*/  HMMA.16816.F32 R24, R192, R18, R24 ;  /* 0x00000012c018723c */ /* 0x000fe20000001818 */
[----:B------:R-:W1:Y:S05]  /*57a0*/  LDSM.16.M88.4 R16, [R214+0x6000] ;  /* 0x00600000d610783b */ /* 0x000e6a0000000200 */
[-C--:B------:R-:W-:Y:S06]  /*57b0*/  HMMA.16816.F32 R176, R240, R220.reuse, R176 ;  /* 0x000000dcf0b0723c */ /* 0x080fec00000018b0 */
[----:B------:R-:W-:Y:S06]  /*57c0*/  HMMA.16816.F32 R204, R236, R220, R204 ;  /* 0x000000dceccc723c */ /* 0x000fec00000018cc */
[----:B--2---:R-:W-:Y:S06]  /*57d0*/  HMMA.16816.F32 R4, R20, R12, R4 ;  /* 0x0000000c1404723c */ /* 0x004fec0000001804 */
[----:B------:R-:W-:Y:S06]  /*57e0*/  HMMA.16816.F32 R8, R32, R244, R8 ;  /* 0x000000f42008723c */ /* 0x000fec0000001808 */
[----:B------:R-:W-:Y:S01]  /*57f0*/  HMMA.16816.F32 R196, R240, R222, R196 ;  /* 0x000000def0c4723c */ /* 0x000fe200000018c4 */
[----:B------:R-:W2:Y:S05]  /*5800*/  LDSM.16.M88.4 R240, [R211+0x9800] ;  /* 0x00980000d3f0783b */ /* 0x000eaa0000000200 */
[-C--:B------:R-:W-:Y:S06]  /*5810*/  HMMA.16816.F32 R24, R172, R246.reuse, R24 ;  /* 0x000000f6ac18723c */ /* 0x080fec0000001818 */
[----:B------:R-:W-:Y:S01]  /*5820*/  HMMA.16816.F32 R28, R32, R246, R28 ;  /* 0x000000f6201c723c */ /* 0x000fe2000000181c */
[----:B------:R-:W-:Y:S01]  /*5830*/  FMUL.FTZ R5, R5, UR23 ;  /* 0x0000001705057c20 */ /* 0x000fe20008410000 */
[----:B------:R-:W-:Y:S01]  /*5840*/  FMUL.FTZ R0, R4, UR23 ;  /* 0x0000001704007c20 */ /* 0x000fe20008410000 */
[----:B------:R-:W-:-:S03]  /*5850*/  FMUL.FTZ R2, R6, UR23 ;  /* 0x0000001706027c20 */ /* 0x000fc60008410000 */
[-C--:B------:R-:W-:Y:S02]  /*5860*/  HMMA.16816.F32 R176, R192, R184.reuse, R176 ;  /* 0x000000b8c0b0723c */ /* 0x080fe400000018b0 */
[----:B------:R-:W-:Y:S04]  /*5870*/  MUFU.TANH R0, R0 ;  /* 0x0000000000007308 */ /* 0x000fe80000002400 */
[----:B------:R-:W-:Y:S04]  /*5880*/  HMMA.16816.F32 R204, R188, R184, R204 ;  /* 0x000000b8bccc723c */ /* 0x000fe800000018cc */
[----:B------:R-:W-:Y:S02]  /*5890*/  MUFU.TANH R2, R2 ;  /* 0x0000000200027308 */ /* 0x000fe40000002400 */
[----:B-1----:R-:W-:Y:S06]  /*58a0*/  HMMA.16816.F32 R8, R16, R12, R8 ;  /* 0x0000000c1008723c */ /* 0x002fec0000001808 */
[----:B------:R1:W3:Y:S01]  /*58b0*/  MUFU.TANH R12, R5 ;  /* 0x00000005000c7308 */ /* 0x0002e20000002400 */
[----:B------:R-:W-:Y:S01]  /*58c0*/  FMUL.FTZ R13, R7, UR23 ;  /* 0x00000017070d7c20 */ /* 0x000fe20008410000 */
[----:B------:R-:W-:Y:S06]  /*58d0*/  HMMA.16816.F32 R200, R236, R222, R200 ;  /* 0x000000deecc8723c */ /* 0x000fec00000018c8 */
[-C--:B------:R-:W-:Y:S01]  /*58e0*/  HMMA.16816.F32 R24, R20, R14.reuse, R24 ;  /* 0x0000000e1418723c */ /* 0x080fe20000001818 */
[----:B------:R-:W4:Y:S05]  /*58f0*/  MUFU.TANH R13, R13 ;  /* 0x0000000d000d7308 */ /* 0x000f2a0000002400 */
[----:B------:R-:W-:Y:S01]  /*5900*/  HMMA.16816.F32 R28, R16, R14, R28 ;  /* 0x0000000e101c723c */ /* 0x000fe2000000181c */
[----:B-1----:R-:W1:Y:S03]  /*5910*/  LDSM.16.M88.4 R4, [R213+0x1800] ;  /* 0x00180000d504783b */ /* 0x002e660000000200 */
[----:B------:R-:W-:Y:S01]  /*5920*/  FMUL.FTZ R11, R11, UR23 ;  /* 0x000000170b0b7c20 */ /* 0x000fe20008410000 */
[----:B------:R-:W-:Y:S01]  /*5930*/  FMUL.FTZ R3, R8, UR23 ;  /* 0x0000001708037c20 */ /* 0x000fe20008410000 */
[----:B------:R-:W-:Y:S01]  /*5940*/  HMMA.16816.F32 R196, R192, R186, R196 ;  /* 0x000000bac0c4723c */ /* 0x000fe200000018c4 */
[----:B------:R-:W-:Y:S01]  /*5950*/  FMUL.FTZ R14, R9, UR23 ;  /* 0x00000017090e7c20 */ /* 0x000fe20008410000 */
[----:B------:R-:W-:-:S04]  /*5960*/  DEPBAR.LE SB0, 0x0 ;  /* 0x000080000000791a */ /* 0x000fc80000000000 */
[-C--:B--2---:R-:W-:Y:S01]  /*5970*/  HMMA.16816.F32 R176, R172, R240.reuse, R176 ;  /* 0x000000f0acb0723c */ /* 0x084fe200000018b0 */
[----:B------:R-:W2:Y:S05]  /*5980*/  MUFU.TANH R14, R14 ;  /* 0x0000000e000e7308 */ /* 0x000eaa0000002400 */
[----:B------:R-:W-:Y:S01]  /*5990*/  HMMA.16816.F32 R204, R32, R240, R204 ;  /* 0x000000f020cc723c */ /* 0x000fe200000018cc */
[----:B------:R-:W-:Y:S01]  /*59a0*/  FMUL.FTZ R15, R26, UR23 ;  /* 0x000000171a0f7c20 */ /* 0x000fe20008410000 */
[----:B------:R-:W-:Y:S01]  /*59b0*/  FMUL.FTZ R9, R25, UR23 ;  /* 0x0000001719097c20 */ /* 0x000fe20008410000 */
[----:B------:R-:W-:Y:S01]  /*59c0*/  FMUL.FTZ R8, R24, UR23 ;  /* 0x0000001718087c20 */ /* 0x000fe20008410000 */
[----:B------:R-:W5:Y:S01]  /*59d0*/  MUFU.TANH R11, R11 ;  /* 0x0000000b000b7308 */ /* 0x000f620000002400 */
[----:B------:R-:W-:Y:S01]  /*59e0*/  FMUL.FTZ R24, R27, UR23 ;  /* 0x000000171b187c20 */ /* 0x000fe20008410000 */
[----:B------:R-:W-:Y:S01]  /*59f0*/  HMMA.16816.F32 R200, R188, R186, R200 ;  /* 0x000000babcc8723c */ /* 0x000fe200000018c8 */
[----:B------:R-:W-:Y:S01]  /*5a00*/  FMUL.FTZ R26, R29, UR23 ;  /* 0x000000171d1a7c20 */ /* 0x000fe20008410000 */
[----:B------:R-:W-:Y:S01]  /*5a10*/  FMUL.FTZ R29, R31, UR23 ;  /* 0x000000171f1d7c20 */ /* 0x000fe20008410000 */
[----:B------:R-:W-:-:S02]  /*5a20*/  IMAD.U32 R31, RZ, RZ, UR28 ;  /* 0x0000001cff1f7e24 */ /* 0x000fc4000f8e00ff */
[----:B------:R-:W-:Y:S01]  /*5a30*/  FMUL.FTZ R25, R28, UR23 ;  /* 0x000000171c197c20 */ /* 0x000fe20008410000 */
[----:B------:R-:W-:Y:S01]  /*5a40*/  FMUL.FTZ R27, R30, UR23 ;  /* 0x000000171e1b7c20 */ /* 0x000fe20008410000 */
[----:B------:R-:W-:Y:S01]  /*5a50*/  HMMA.16816.F32 R196, R172, R242, R196 ;  /* 0x000000f2acc4723c */ /* 0x000fe200000018c4 */
[----:B------:R-:W-:Y:S01]  /*5a60*/  IMAD R28, R31, 0x20, R230 ;  /* 0x000000201f1c7824 */ /* 0x000fe200078e02e6 */
[----:B------:R-:W5:Y:S03]  /*5a70*/  MUFU.TANH R8, R8 ;  /* 0x0000000800087308 */ /* 0x000f660000002400 */
[----:B------:R-:W-:-:S05]  /*5a80*/  VIADD R164, R28, 0x1 ;  /* 0x000000011ca47836 */ /* 0x000fca0000000000 */
[C---:B------:R-:W-:Y:S01]  /*5a90*/  ISETP.GE.AND P4, PT, R164.reuse, R234, PT ;  /* 0x000000eaa400720c */ /* 0x040fe20003f86270 */
[----:B------:R-:W5:Y:S01]  /*5aa0*/  MUFU.TANH R15, R15 ;  /* 0x0000000f000f7308 */ /* 0x000f620000002400 */
[C---:B------:R-:W-:Y:S01]  /*5ab0*/  ISETP.GE.AND P1, PT, R164.reuse, R183, PT ;  /* 0x000000b7a400720c */ /* 0x040fe20003f26270 */
[-C--:B-1----:R-:W-:Y:S01]  /*5ac0*/  HMMA.16816.F32 R176, R20, R4.reuse, R176 ;  /* 0x0000000414b0723c */ /* 0x082fe200000018b0 */
[C---:B------:R-:W-:Y:S02]  /*5ad0*/  ISETP.GE.AND P0, PT, R164.reuse, R182, PT ;  /* 0x000000b6a400720c */ /* 0x040fe40003f06270 */
[----:B------:R-:W-:Y:S02]  /*5ae0*/  ISETP.GE.AND P6, PT, R164, R169, PT ;  /* 0x000000a9a400720c */ /* 0x000fe40003fc6270 */
[----:B------:R-:W-:Y:S01]  /*5af0*/  I2FP.F32.S32 R164, R164 ;  /* 0x000000a400a47245 */ /* 0x000fe20000201400 */
[----:B------:R-:W-:Y:S01]  /*5b00*/  HMMA.16816.F32 R204, R16, R4, R204 ;  /* 0x0000000410cc723c */ /* 0x000fe200000018cc */
[----:B------:R-:W1:Y:S03]  /*5b10*/  MUFU.TANH R25, R25 ;  /* 0x0000001900197308 */ /* 0x000e660000002400 */
[C---:B---3--:R-:W-:Y:S01]  /*5b20*/  FFMA.FTZ R31, R164.reuse, UR5, R12 ;  /* 0x00000005a41f7c23 */ /* 0x048fe2000801000c */
[C---:B----4-:R-:W-:Y:S01]  /*5b30*/  FFMA.FTZ R13, R164.reuse, UR5, R13 ;  /* 0x00000005a40d7c23 */ /* 0x050fe2000801000d */
[----:B------:R-:W-:Y:S01]  /*5b40*/  HMMA.16816.F32 R200, R32, R242, R200 ;  /* 0x000000f220c8723c */ /* 0x000fe200000018c8 */
[C---:B--2---:R-:W-:Y:S01]  /*5b50*/  FFMA.FTZ R12, R164.reuse, UR5, R14 ;  /* 0x00000005a40c7c23 */ /* 0x044fe2000801000e */
[----:B-----5:R-:W-:Y:S01]  /*5b60*/  FFMA.FTZ R11, R164, UR5, R11 ;  /* 0x00000005a40b7c23 */ /* 0x020fe2000801000b */
[----:B------:R-:W-:Y:S01]  /*5b70*/  FSEL R31, R31, -INF , !P4 ;  /* 0xff8000001f1f7808 */ /* 0x000fe20006000000 */
[----:B------:R-:W-:Y:S01]  /*5b80*/  MUFU.TANH R9, R9 ;  /* 0x0000000900097308 */ /* 0x000fe20000002400 */
[----:B------:R-:W-:Y:S01]  /*5b90*/  FSEL R13, R13, -INF , !P1 ;  /* 0xff8000000d0d7808 */ /* 0x000fe20004800000 */
[----:B------:R-:W-:Y:S01]  /*5ba0*/  HMMA.16816.F32 R196, R20, R6, R196 ;  /* 0x0000000614c4723c */ /* 0x000fe200000018c4 */
[----:B------:R-:W-:Y:S01]  /*5bb0*/  VIADD R34, R28, 0x8 ;  /* 0x000000081c227836 */ /* 0x000fe20000000000 */
[----:B------:R-:W-:-:S04]  /*5bc0*/  FSEL R12, R12, -INF , !P0 ;  /* 0xff8000000c0c7808 */ /* 0x000fc80004000000 */
[C---:B------:R-:W-:Y:S01]  /*5bd0*/  ISETP.GE.AND P5, PT, R34.reuse, R234, PT ;  /* 0x000000ea2200720c */ /* 0x040fe20003fa6270 */
[----:B------:R-:W-:Y:S01]  /*5be0*/  MUFU.TANH R24, R24 ;  /* 0x0000001800187308 */ /* 0x000fe20000002400 */
[----:B------:R-:W-:Y:S01]  /*5bf0*/  ISETP.GE.AND P4, PT, R34, R183, PT ;  /* 0x000000b72200720c */ /* 0x000fe20003f86270 */
[----:B------:R-:W-:Y:S01]  /*5c00*/  FMUL.FTZ R30, R176, UR23 ;  /* 0x00000017b01e7c20 */ /* 0x000fe20008410000 */
[----:B------:R-:W-:Y:S01]  /*5c10*/  ISETP.GE.AND P1, PT, R34, R182, PT ;  /* 0x000000b62200720c */ /* 0x000fe20003f26270 */
[----:B------:R-:W-:Y:S01]  /*5c20*/  FMUL.FTZ R32, R178, UR23 ;  /* 0x00000017b2207c20 */ /* 0x000fe20008410000 */
[----:B------:R-:W-:Y:S01]  /*5c30*/  ISETP.GE.AND P0, PT, R34, R169, PT ;  /* 0x000000a92200720c */ /* 0x000fe20003f06270 */
[----:B------:R-:W-:Y:S01]  /*5c40*/  VIADD R20, R28, 0x9 ;  /* 0x000000091c147836 */ /* 0x000fe20000000000 */
[----:B------:R-:W-:Y:S01]  /*5c50*/  I2FP.F32.S32 R34, R34 ;  /* 0x0000002200227245 */ /* 0x000fe20000201400 */
[----:B------:R-:W2:Y:S01]  /*5c60*/  MUFU.TANH R27, R27 ;  /* 0x0000001b001b7308 */ /* 0x000ea20000002400 */
[----:B------:R-:W-:Y:S01]  /*5c70*/  FMUL.FTZ R204, R204, UR23 ;  /* 0x00000017cccc7c20 */ /* 0x000fe20008410000 */
[----:B------:R-:W-:Y:S01]  /*5c80*/  FMUL.FTZ R4, R177, UR23 ;  /* 0x00000017b1047c20 */ /* 0x000fe20008410000 */
[----:B------:R-:W-:Y:S01]  /*5c90*/  HMMA.16816.F32 R200, R16, R6, R200 ;  /* 0x0000000610c8723c */ /* 0x000fe200000018c8 */
[C---:B------:R-:W-:Y:S01]  /*5ca0*/  FFMA.FTZ R14, R34.reuse, UR5, R8 ;  /* 0x00000005220e7c23 */ /* 0x040fe20008010008 */
[----:B------:R-:W-:Y:S01]  /*5cb0*/  FSEL R8, R11, -INF , !P6 ;  /* 0xff8000000b087808 */ /* 0x000fe20007000000 */
[C---:B------:R-:W-:Y:S01]  /*5cc0*/  FFMA.FTZ R11, R34.reuse, UR5, R15 ;  /* 0x00000005220b7c23 */ /* 0x040fe2000801000f */
[----:B-1----:R-:W-:Y:S01]  /*5cd0*/  FFMA.FTZ R25, R34, UR5, R25 ;  /* 0x0000000522197c23 */ /* 0x002fe20008010019 */
[----:B------:R-:W-:Y:S01]  /*5ce0*/  ISETP.GE.AND P6, PT, R20, R234, PT ;  /* 0x000000ea1400720c */ /* 0x000fe20003fc6270 */
[----:B------:R-:W1:Y:S01]  /*5cf0*/  MUFU.TANH R29, R29 ;  /* 0x0000001d001d7308 */ /* 0x000e620000002400 */
[----:B------:R-:W-:Y:S01]  /*5d00*/  FSEL R15, R14, -INF , !P5 ;  /* 0xff8000000e0f7808 */ /* 0x000fe20006800000 */
[----:B------:R-:W-:Y:S01]  /*5d10*/  FMUL.FTZ R21, R205, UR23 ;  /* 0x00000017cd157c20 */ /* 0x000fe20008410000 */
[----:B------:R-:W-:Y:S01]  /*5d20*/  FSEL R11, R11, -INF , !P4 ;  /* 0xff8000000b0b7808 */ /* 0x000fe20006000000 */
[----:B------:R-:W-:Y:S01]  /*5d30*/  FMUL.FTZ R206, R206, UR23 ;  /* 0x00000017cece7c20 */ /* 0x000fe20008410000 */
[----:B------:R-:W-:Y:S01]  /*5d40*/  FSEL R14, R25, -INF , !P1 ;  /* 0xff800000190e7808 */ /* 0x000fe20004800000 */
[----:B------:R-:W-:Y:S01]  /*5d50*/  FMUL.FTZ R5, R179, UR23 ;  /* 0x00000017b3057c20 */ /* 0x000fe20008410000 */
[C---:B------:R-:W-:Y:S01]  /*5d60*/  ISETP.GE.AND P5, PT, R20.reuse, R183, PT ;  /* 0x000000b71400720c */ /* 0x040fe20003fa6270 */
[----:B------:R-:W3:Y:S01]  /*5d70*/  MUFU.TANH R30, R30 ;  /* 0x0000001e001e7308 */ /* 0x000ee20000002400 */
[----:B------:R-:W-:Y:S01]  /*5d80*/  ISETP.GE.AND P4, PT, R20, R182, PT ;  /* 0x000000b61400720c */ /* 0x000fe20003f86270 */
[----:B--2---:R-:W-:Y:S01]  /*5d90*/  FFMA.FTZ R16, R34, UR5, R27 ;  /* 0x0000000522107c23 */ /* 0x004fe2000801001b */
[----:B------:R-:W-:Y:S01]  /*5da0*/  ISETP.GE.AND P1, PT, R20, R169, PT ;  /* 0x000000a91400720c */ /* 0x000fe20003f26270 */
[----:B------:R-:W-:Y:S01]  /*5db0*/  VIADD R19, R28, 0x11 ;  /* 0x000000111c137836 */ /* 0x000fe20000000000 */
[----:B------:R-:W-:Y:S01]  /*5dc0*/  I2FP.F32.S32 R20, R20 ;  /* 0x0000001400147245 */ /* 0x000fe20000201400 */
[----:B------:R-:W-:Y:S01]  /*5dd0*/  FMUL.FTZ R7, R196, UR23 ;  /* 0x00000017c4077c20 */ /* 0x000fe20008410000 */
[----:B------:R-:W-:Y:S01]  /*5de0*/  FSEL R16, R16, -INF , !P0 ;  /* 0xff80000010107808 */ /* 0x000fe20004000000 */
[----:B------:R-:W2:Y:S01]  /*5df0*/  MUFU.TANH R32, R32 ;  /* 0x0000002000207308 */ /* 0x000ea20000002400 */
[----:B------:R-:W-:Y:S01]  /*5e00*/  FMUL.FTZ R6, R207, UR23 ;  /* 0x00000017cf067c20 */ /* 0x000fe20008410000 */
[C---:B------:R-:W-:Y:S01]  /*5e10*/  FFMA.FTZ R17, R20.reuse, UR5, R9 ;  /* 0x0000000514117c23 */ /* 0x040fe20008010009 */
[----:B------:R-:W-:Y:S01]  /*5e20*/  FFMA.FTZ R9, R20, UR5, R24 ;  /* 0x0000000514097c23 */ /* 0x000fe20008010018 */
[----:B------:R-:W-:-:S02]  /*5e30*/  VIADD R24, R28, 0x10 ;  /* 0x000000101c187836 */ /* 0x000fc40000000000 */
[----:B-1----:R-:W-:Y:S01]  /*5e40*/  FFMA.FTZ R18, R20, UR5, R29 ;  /* 0x0000000514127c23 */ /* 0x002fe2000801001d */
[----:B------:R-:W-:Y:S01]  /*5e50*/  FMUL.FTZ R200, R200, UR23 ;  /* 0x00000017c8c87c20 */ /* 0x000fe20008410000 */
[----:B------:R-:W-:Y:S01]  /*5e60*/  FSEL R17, R17, -INF , !P6 ;  /* 0xff80000011117808 */ /* 0x000fe20007000000 */
[----:B------:R-:W1:Y:S01]  /*5e70*/  MUFU.TANH R22, R204 ;  /* 0x000000cc00167308 */ /* 0x000e620000002400 */
[----:B------:R-:W-:Y:S01]  /*5e80*/  I2FP.F32.S32 R23, R24 ;  /* 0x0000001800177245 */ /* 0x000fe20000201400 */
[----:B------:R-:W-:Y:S01]  /*5e90*/  FMUL.FTZ R202, R202, UR23 ;  /* 0x00000017caca7c20 */ /* 0x000fe20008410000 */
[----:B------:R-:W-:Y:S01]  /*5ea0*/  FSEL R9, R9, -INF , !P5 ;  /* 0xff80000009097808 */ /* 0x000fe20006800000 */
[----:B------:R-:W-:Y:S01]  /*5eb0*/  FMUL.FTZ R25, R10, UR23 ;  /* 0x000000170a197c20 */ /* 0x000fe20008410000 */
[C---:B------:R-:W-:Y:S01]  /*5ec0*/  ISETP.GE.AND P0, PT, R24.reuse, R234, PT ;  /* 0x000000ea1800720c */ /* 0x040fe20003f06270 */
[C---:B---3--:R-:W-:Y:S01]  /*5ed0*/  FFMA.FTZ R30, R23.reuse, UR5, R30 ;  /* 0x00000005171e7c23 */ /* 0x048fe2000801001e */
[C---:B------:R-:W-:Y:S01]  /*5ee0*/  ISETP.GE.AND P6, PT, R24.reuse, R183, PT ;  /* 0x000000b71800720c */ /* 0x040fe20003fc6270 */
[----:B------:R-:W3:Y:S01]  /*5ef0*/  MUFU.TANH R26, R26 ;  /* 0x0000001a001a7308 */ /* 0x000ee20000002400 */
[----:B--2---:R-:W-:Y:S01]  /*5f00*/  FFMA.FTZ R32, R23, UR5, R32 ;  /* 0x0000000517207c23 */ /* 0x004fe20008010020 */
[----:B------:R-:W-:Y:S01]  /*5f10*/  ISETP.GE.AND P5, PT, R24, R182, PT ;  /* 0x000000b61800720c */ /* 0x000fe20003fa6270 */
[----:B------:R-:W-:Y:S01]  /*5f20*/  FMUL.FTZ R201, R201, UR23 ;  /* 0x00000017c9c97c20 */ /* 0x000fe20008410000 */
[----:B------:R-:W-:Y:S01]  /*5f30*/  FSEL R18, R18, -INF , !P1 ;  /* 0xff80000012127808 */ /* 0x000fe20004800000 */
[----:B------:R-:W-:Y:S01]  /*5f40*/  FMUL.FTZ R199, R199, UR23 ;  /* 0x00000017c7c77c20 */ /* 0x000fe20008410000 */
[----:B------:R-:W-:-:S02]  /*5f50*/  FSEL R207, R30, -INF , !P0 ;  /* 0xff8000001ecf7808 */ /* 0x000fc40004000000 */
[----:B------:R-:W2:Y:S01]  /*5f60*/  MUFU.TANH R4, R4 ;  /* 0x0000000400047308 */ /* 0x000ea20000002400 */
[----:B-1----:R-:W-:Y:S01]  /*5f70*/  FFMA.FTZ R240, R23, UR5, R22 ;  /* 0x0000000517f07c23 */ /* 0x002fe20008010016 */
[----:B------:R-:W-:Y:S02]  /*5f80*/  FSEL R172, R32, -INF , !P6 ;  /* 0xff80000020ac7808 */ /* 0x000fe40007000000 */
[C---:B------:R-:W-:Y:S02]  /*5f90*/  ISETP.GE.AND P1, PT, R19.reuse, R234, PT ;  /* 0x000000ea1300720c */ /* 0x040fe40003f26270 */
[----:B------:R-:W-:Y:S02]  /*5fa0*/  FSEL R240, R240, -INF , !P5 ;  /* 0xff800000f0f07808 */ /* 0x000fe40006800000 */
[----:B------:R-:W1:Y:S01]  /*5fb0*/  MUFU.TANH R21, R21 ;  /* 0x0000001500157308 */ /* 0x000e620000002400 */
[----:B---3--:R-:W-:Y:S01]  /*5fc0*/  FFMA.FTZ R26, R20, UR5, R26 ;  /* 0x00000005141a7c23 */ /* 0x008fe2000801001a */
[----:B------:R-:W-:-:S02]  /*5fd0*/  ISETP.GE.AND P0, PT, R19, R183, PT ;  /* 0x000000b71300720c */ /* 0x000fc40003f06270 */
[C---:B------:R-:W-:Y:S02]  /*5fe0*/  ISETP.GE.AND P6, PT, R19.reuse, R182, PT ;  /* 0x000000b61300720c */ /* 0x040fe40003fc6270 */
[----:B------:R-:W-:Y:S02]  /*5ff0*/  ISETP.GE.AND P5, PT, R19, R169, PT ;  /* 0x000000a91300720c */ /* 0x000fe40003fa6270 */
[----:B------:R-:W3:Y:S01]  /*6000*/  MUFU.TANH R206, R206 ;  /* 0x000000ce00ce7308 */ /* 0x000ee20000002400 */
[----:B------:R-:W-:Y:S02]  /*6010*/  I2FP.F32.S32 R19, R19 ;  /* 0x0000001300137245 */ /* 0x000fe40000201400 */
[----:B------:R-:W-:Y:S02]  /*6020*/  FSEL R20, R26, -INF , !P4 ;  /* 0xff8000001a147808 */ /* 0x000fe40006000000 */
[----:B------:R-:W-:Y:S01]  /*6030*/  ISETP.GE.AND P4, PT, R24, R169, PT ;  /* 0x000000a91800720c */ /* 0x000fe20003f86270 */
[----:B------:R-:W-:Y:S01]  /*6040*/  FMUL.FTZ R24, R198, UR23 ;  /* 0x00000017c6187c20 */ /* 0x000fe20008410000 */
[C---:B--2---:R-:W-:Y:S01]  /*6050*/  FFMA.FTZ R4, R19.reuse, UR5, R4 ;  /* 0x0000000513047c23 */ /* 0x044fe20008010004 */
[----:B------:R-:W2:Y:S01]  /*6060*/  MUFU.TANH R5, R5 ;  /* 0x0000000500057308 */ /* 0x000ea20000002400 */
[----:B-1----:R-:W-:-:S03]  /*6070*/  FFMA.FTZ R21, R19, UR5, R21 ;  /* 0x0000000513157c23 */ /* 0x002fc60008010015 */
[----:B------:R-:W-:Y:S02]  /*6080*/  FSEL R205, R4, -INF , !P1 ;  /* 0xff80000004cd7808 */ /* 0x000fe40004800000 */
[----:B------:R-:W-:Y:S02]  /*6090*/  FSEL R238, R21, -INF , !P6 ;  /* 0xff80000015ee7808 */ /* 0x000fe40007000000 */
[----:B------:R-:W1:Y:S01]  /*60a0*/  MUFU.TANH R7, R7 ;  /* 0x0000000700077308 */ /* 0x000e620000002400 */
[----:B---3--:R-:W-:Y:S01]  /*60b0*/  FFMA.FTZ R206, R23, UR5, R206 ;  /* 0x0000000517ce7c23 */ /* 0x008fe200080100ce */
[----:B------:R-:W-:-:S04]  /*60c0*/  VIADD R23, R28, 0x18 ;  /* 0x000000181c177836 */ /* 0x000fc80000000000 */
[----:B------:R-:W-:Y:S02]  /*60d0*/  FSEL R206, R206, -INF , !P4 ;  /* 0xff800000cece7808 */ /* 0x000fe40006000000 */
[----:B------:R-:W3:Y:S01]  /*60e0*/  MUFU.TANH R6, R6 ;  /* 0x0000000600067308 */ /* 0x000ee20000002400 */
[----:B------:R-:W-:Y:S01]  /*60f0*/  I2FP.F32.S32 R21, R23 ;  /* 0x0000001700157245 */ /* 0x000fe20000201400 */
[----:B--2---:R-:W-:Y:S01]  /*6100*/  FFMA.FTZ R5, R19, UR5, R5 ;  /* 0x0000000513057c23 */ /* 0x004fe20008010005 */
[C---:B------:R-:W-:Y:S02]  /*6110*/  ISETP.GE.AND P4, PT, R23.reuse, R234, PT ;  /* 0x000000ea1700720c */ /* 0x040fe40003f86270 */
[----:B------:R-:W-:Y:S02]  /*6120*/  ISETP.GE.AND P1, PT, R23, R183, PT ;  /* 0x000000b71700720c */ /* 0x000fe40003f26270 */
[----:B------:R-:W-:Y:S01]  /*6130*/  FSEL R173, R5, -INF , !P0 ;  /* 0xff80000005ad7808 */ /* 0x000fe20004000000 */
[----:B------:R-:W2:Y:S01]  /*6140*/  MUFU.TANH R22, R200 ;  /* 0x000000c800167308 */ /* 0x000ea20000002400 */
[----:B-1----:R-:W-:Y:S01]  /*6150*/  FFMA.FTZ R7, R21, UR5, R7 ;  /* 0x0000000515077c23 */ /* 0x002fe20008010007 */
[----:B------:R-:W-:Y:S01]  /*6160*/  ISETP.GE.AND P0, PT, R23, R182, PT ;  /* 0x000000b61700720c */ /* 0x000fe20003f06270 */
[----:B------:R-:W-:Y:S01]  /*6170*/  FMUL.FTZ R5, R197, UR23 ;  /* 0x00000017c5057c20 */ /* 0x000fe20008410000 */
[----:B------:R-:W-:Y:S01]  /*6180*/  ISETP.GE.AND P6, PT, R23, R169, PT ;  /* 0x000000a91700720c */ /* 0x000fe20003fc6270 */
[----:B------:R-:W-:Y:S01]  /*6190*/  FMUL.FTZ R23, R203, UR23 ;  /* 0x00000017cb177c20 */ /* 0x000fe20008410000 */
[----:B------:R-:W-:-:S02]  /*61a0*/  FSEL R203, R7, -INF , !P4 ;  /* 0xff80000007cb7808 */ /* 0x000fc40006000000 */
[----:B------:R-:W1:Y:S01]  /*61b0*/  MUFU.TANH R24, R24 ;  /* 0x0000001800187308 */ /* 0x000e620000002400 */
[----:B---3--:R-:W-:Y:S01]  /*61c0*/  FFMA.FTZ R6, R19, UR5, R6 ;  /* 0x0000000513067c23 */ /* 0x008fe20008010006 */
[----:B------:R-:W-:Y:S02]  /*61d0*/  I2FP.F32.S32 R7, R28 ;  /* 0x0000001c00077245 */ /* 0x000fe40000201400 */
[----:B------:R-:W-:Y:S02]  /*61e0*/  ISETP.GE.AND P4, PT, R28, R183, PT ;  /* 0x000000b71c00720c */ /* 0x000fe40003f86270 */
[----:B------:R-:W-:Y:S01]  /*61f0*/  FSEL R220, R6, -INF , !P5 ;  /* 0xff80000006dc7808 */ /* 0x000fe20006800000 */
[----:B------:R-:W-:Y:S01]  /*6200*/  FFMA.FTZ R0, R7, UR5, R0 ;  /* 0x0000000507007c23 */ /* 0x000fe20008010000 */
[----:B------:R-:W3:Y:S01]  /*6210*/  MUFU.TANH R10, R202 ;  /* 0x000000ca000a7308 */ /* 0x000ee20000002400 */
[----:B--2---:R-:W-:Y:S01]  /*6220*/  FFMA.FTZ R22, R21, UR5, R22 ;  /* 0x0000000515167c23 */ /* 0x004fe20008010016 */
[----:B------:R-:W-:Y:S01]  /*6230*/  ISETP.GE.AND P5, PT, R28, R234, PT ;  /* 0x000000ea1c00720c */ /* 0x000fe20003fa6270 */
[----:B------:R-:W-:-:S03]  /*6240*/  FFMA.FTZ R2, R7, UR5, R2 ;  /* 0x0000000507027c23 */ /* 0x000fc60008010002 */
[----:B------:R-:W-:Y:S02]  /*6250*/  FSEL R236, R22, -INF , !P0 ;  /* 0xff80000016ec7808 */ /* 0x000fe40004000000 */
[----:B------:R-:W2:Y:S01]  /*6260*/  MUFU.TANH R4, R25 ;  /* 0x0000001900047308 */ /* 0x000ea20000002400 */
[C---:B-1----:R-:W-:Y:S01]  /*6270*/  FFMA.FTZ R24, R21.reuse, UR5, R24 ;  /* 0x0000000515187c23 */ /* 0x042fe20008010018 */
[----:B------:R-:W-:Y:S02]  /*6280*/  ISETP.GE.AND P0, PT, R28, R169, PT ;  /* 0x000000a91c00720c */ /* 0x000fe40003f06270 */
[----:B------:R-:W-:Y:S02]  /*6290*/  FSEL R19, R2, -INF , !P4 ;  /* 0xff80000002137808 */ /* 0x000fe40006000000 */
[----:B------:R-:W-:Y:S02]  /*62a0*/  FSEL R195, R24, -INF , !P1 ;  /* 0xff80000018c37808 */ /* 0x000fe40004800000 */
[----:B------:R-:W1:Y:S01]  /*62b0*/  MUFU.TANH R3, R3 ;  /* 0x0000000300037308 */ /* 0x000e620000002400 */
[----:B---3--:R-:W-:Y:S01]  /*62c0*/  FFMA.FTZ R10, R21, UR5, R10 ;  /* 0x00000005150a7c23 */ /* 0x008fe2000801000a */
[C---:B------:R-:W-:Y:S01]  /*62d0*/  ISETP.GE.AND P1, PT, R28.reuse, R182, PT ;  /* 0x000000b61c00720c */ /* 0x040fe20003f26270 */
[----:B------:R-:W-:Y:S01]  /*62e0*/  VIADD R28, R28, 0x19 ;  /* 0x000000191c1c7836 */ /* 0x000fe20000000000 */
[----:B------:R-:W-:-:S02]  /*62f0*/  FSEL R21, R0, -INF , !P5 ;  /* 0xff80000000157808 */ /* 0x000fc40006800000 */
[----:B------:R-:W-:Y:S02]  /*6300*/  FSEL R204, R10, -INF , !P6 ;  /* 0xff8000000acc7808 */ /* 0x000fe40007000000 */
[----:B------:R-:W3:Y:S01]  /*6310*/  MUFU.TANH R5, R5 ;  /* 0x0000000500057308 */ /* 0x000ee20000002400 */
[C---:B--2---:R-:W-:Y:S01]  /*6320*/  FFMA.FTZ R4, R7.reuse, UR5, R4 ;  /* 0x0000000507047c23 */ /* 0x044fe20008010004 */
[----:B------:R-:W-:Y:S02]  /*6330*/  I2FP.F32.S32 R0, R28 ;  /* 0x0000001c00007245 */ /* 0x000fe40000201400 */
[----:B------:R-:W-:Y:S02]  /*6340*/  ISETP.GE.AND P6, PT, R28, R234, PT ;  /* 0x000000ea1c00720c */ /* 0x000fe40003fc6270 */
[----:B------:R-:W-:Y:S02]  /*6350*/  FSEL R10, R4, -INF , !P0 ;  /* 0xff800000040a7808 */ /* 0x000fe40004000000 */
[----:B------:R-:W2:Y:S01]  /*6360*/  MUFU.TANH R6, R199 ;  /* 0x000000c700067308 */ /* 0x000ea20000002400 */
[----:B------:R-:W-:Y:S01]  /*6370*/  PLOP3.LUT P0, PT, PT, PT, UP0, 0x80, 0x0 ;  /* 0x000000000000781c */ /* 0x000fe20003f0f008 */
[----:B-1----:R-:W-:Y:S01]  /*6380*/  FFMA.FTZ R3, R7, UR5, R3 ;  /* 0x0000000507037c23 */ /* 0x002fe20008010003 */
[----:B------:R-:W-:Y:S01]  /*6390*/  BAR.SYNC.DEFER_BLOCKING 0x0 ;  /* 0x0000000000007b1d */ /* 0x000fe20000010000 */
[----:B------:R-:W-:-:S02]  /*63a0*/  ISETP.GE.AND P5, PT, R28, R183, PT ;  /* 0x000000b71c00720c */ /* 0x000fc40003fa6270 */
[----:B------:R-:W-:Y:S02]  /*63b0*/  ISETP.GE.AND P4, PT, R28, R182, PT ;  /* 0x000000b61c00720c */ /* 0x000fe40003f86270 */
[----:B------:R-:W-:Y:S01]  /*63c0*/  FSEL R22, R3, -INF , !P1 ;  /* 0xff80000003167808 */ /* 0x000fe20004800000 */
[----:B------:R-:W1:Y:S01]  /*63d0*/  MUFU.TANH R201, R201 ;  /* 0x000000c900c97308 */ /* 0x000e620000002400 */
[----:B---3--:R-:W-:Y:S01]  /*63e0*/  FFMA.FTZ R5, R0, UR5, R5 ;  /* 0x0000000500057c23 */ /* 0x008fe20008010005 */
[----:B------:R-:W-:-:S06]  /*63f0*/  ISETP.GE.AND P1, PT, R28, R169, PT ;  /* 0x000000a91c00720c */ /* 0x000fcc0003f26270 */
[----:B------:R-:W3:Y:S01]  /*6400*/  MUFU.TANH R23, R23 ;  /* 0x0000001700177308 */ /* 0x000ee20000002400 */
[----:B--2---:R-:W-:Y:S01]  /*6410*/  FFMA.FTZ R6, R0, UR5, R6 ;  /* 0x0000000500067c23 */ /* 0x004fe20008010006 */
[----:B------:R-:W-:-:S04]  /*6420*/  FSEL R199, R5, -INF , !P6 ;  /* 0xff80000005c77808 */ /* 0x000fc80007000000 */
[----:B------:R-:W-:Y:S01]  /*6430*/  FSEL R194, R6, -INF , !P5 ;  /* 0xff80000006c27808 */ /* 0x000fe20006800000 */
[----:B-1----:R-:W-:-:S05]  /*6440*/  FFMA.FTZ R201, R0, UR5, R201 ;  /* 0x0000000500c97c23 */ /* 0x002fca00080100c9 */
[----:B------:R-:W-:Y:S01]  /*6450*/  FSEL R222, R201, -INF , !P4 ;  /* 0xff800000c9de7808 */ /* 0x000fe20006000000 */
[----:B---3--:R-:W-:-:S05]  /*6460*/  FFMA.FTZ R23, R0, UR5, R23 ;  /* 0x0000000500177c23 */ /* 0x008fca0008010017 */
[----:B------:R-:W-:Y:S01]  /*6470*/  FSEL R202, R23, -INF , !P1 ;  /* 0xff80000017ca7808 */ /* 0x000fe20004800000 */
        /* <DEDUP_REMOVED lines=48> */
.L_x_1673:
[----:B------:R-:W-:Y:S05]  /*6780*/  BSYNC B0 ;  /* 0x0000000000007941 */ /* 0x000fea0003800000 */
.L_x_1672:
[----:B------:R-:W0:Y:S02]  /*6790*/  LDGDEPBAR ;  /* 0x00000000000079af */ /* 0x000e240000000000 */
.L_x_1671:
        /* <DEDUP_REMOVED lines=36> */
[----:B-1----:R-:W-:-:S03]  /*69e0*/  FMNMX.FTZ R7, R0, R7, !PT ;  /* 0x0000000700077209 */ /* 0x002fc60007810000 */
[----:B------:R-:W1:Y:S04]  /*69f0*/  SHFL.BFLY PT, R23, R2, 0x2, 0x1f ;  /* 0x0c401f0002177f89 */ /* 0x000e6800000e0000 */
[----:B------:R-:W3:Y:S04]  /*6a00*/  SHFL.BFLY PT, R5, R6, 0x2, 0x1f ;  /* 0x0c401f0006057f89 */ /* 0x000ee800000e0000 */
[----:B------:R-:W4:Y:S01]  /*6a10*/  SHFL.BFLY PT, R0, R7, 0x1, 0x1f ;  /* 0x0c201f0007007f89 */ /* 0x000f2200000e0000 */
[----:B--2---:R-:W-:Y:S02]  /*6a20*/  FMNMX.FTZ R4, R3, R4, !PT ;  /* 0x0000000403047209 */ /* 0x004fe40007810000 */
[----:B-1----:R-:W-:-:S03]  /*6a30*/  FMNMX.FTZ R23, R2, R23, !PT ;  /* 0x0000001702177209 */ /* 0x002fc60007810000 */
        /* <DEDUP_REMOVED lines=13> */
[--C-:B------:R-:W-:Y:S01]  /*6b10*/  FFMA.FTZ R173, R173, UR20, -R196.reuse ;  /* 0x00000014adad7c23 */ /* 0x100fe200080108c4 */
        /* <DEDUP_REMOVED lines=8> */
[----:B------:R-:W-:Y:S01]  /*6ba0*/  FSEL R4, R3, RZ, P1 ;  /* 0x000000ff03047208 */ /* 0x000fe20000800000 */
[----:B------:R-:W-:Y:S01]  /*6bb0*/  FMUL.FTZ R223, R244, UR20 ;  /* 0x00000014f4df7c20 */ /* 0x000fe20008410000 */
[----:B------:R-:W-:Y:S01]  /*6bc0*/  FSETP.NEU.FTZ.AND P6, PT, R2, -INF , PT ;  /* 0xff8000000200780b */ /* 0x000fe20003fdd000 */
[--C-:B------:R-:W-:Y:S01]  /*6bd0*/  FFMA.FTZ R174, R16, UR20, -R221.reuse ;  /* 0x0000001410ae7c23 */ /* 0x100fe200080108dd */
[----:B------:R-:W-:Y:S01]  /*6be0*/  FSEL R16, R0, RZ, P5 ;  /* 0x000000ff00107208 */ /* 0x000fe20002800000 */
[----:B------:R-:W-:Y:S01]  /*6bf0*/  FADD.FTZ R4, R165, -R4 ;  /* 0x80000004a5047221 */ /* 0x000fe20000010000 */
[----:B------:R-:W-:Y:S01]  /*6c00*/  FSETP.NEU.FTZ.AND P4, PT, R244, -INF , PT ;  /* 0xff800000f400780b */ /* 0x000fe20003f9d000 */
[----:B------:R-:W-:Y:S01]  /*6c10*/  FFMA.FTZ R176, R10, UR20, -R221 ;  /* 0x000000140ab07c23 */ /* 0x000fe200080108dd */
[----:B------:R-:W-:Y:S01]  /*6c20*/  FSEL R5, R2, RZ, P6 ;  /* 0x000000ff02057208 */ /* 0x000fe20003000000 */
[----:B------:R-:W-:Y:S01]  /*6c30*/  FADD.FTZ R16, R167, -R16 ;  /* 0x80000010a7107221 */ /* 0x000fe20000010000 */
[----:B------:R-:W-:Y:S01]  /*6c40*/  FMUL.FTZ R192, R4, UR20 ;  /* 0x0000001404c07c20 */ /* 0x000fe20008410000 */
[----:B------:R-:W-:Y:S01]  /*6c50*/  FSEL R200, R200, RZ, P6 ;  /* 0x000000ffc8c87208 */ /* 0x000fe20003000000 */
[----:B------:R-:W-:Y:S01]  /*6c60*/  FFMA.FTZ R4, R11, UR20, -R196 ;  /* 0x000000140b047c23 */ /* 0x000fe200080108c4 */
[----:B------:R-:W-:Y:S01]  /*6c70*/  FSEL R223, R223, RZ, P4 ;  /* 0x000000ffdfdf7208 */ /* 0x000fe20002000000 */
[----:B------:R-:W-:Y:S01]  /*6c80*/  FMUL.FTZ R16, R16, UR20 ;  /* 0x0000001410107c20 */ /* 0x000fe20008410000 */
        /* <DEDUP_REMOVED lines=10> */
[----:B------:R-:W-:Y:S01]  /*6d30*/  FFMA.FTZ R191, R18, UR20, -R221 ;  /* 0x0000001412bf7c23 */ /* 0x000fe200080108dd */
[----:B------:R1:W-:Y:S01]  /*6d40*/  MUFU.EX2 R168, R4 ;  /* 0x0000000400a87308 */ /* 0x0003e20000000800 */
[----:B------:R-:W2:Y:S01]  /*6d50*/  LDSM.16.MT88.4 R28, [R210+0xa000] ;  /* 0x00a00000d21c783b */ /* 0x000ea20000004200 */
[----:B------:R-:W-:Y:S01]  /*6d60*/  FSEL R193, R244, RZ, P4 ;  /* 0x000000fff4c17208 */ /* 0x000fe20002000000 */
[----:B------:R-:W-:Y:S01]  /*6d70*/  FMUL.FTZ R198, R198, UR20 ;  /* 0x00000014c6c67c20 */ /* 0x000fe20008410000 */
[--C-:B------:R-:W-:Y:S01]  /*6d80*/  FFMA.FTZ R237, R240, UR20, -R223.reuse ;  /* 0x00000014f0ed7c23 */ /* 0x100fe200080108df */
[----:B------:R-:W3:Y:S01]  /*6d90*/  LDSM.16.MT88.4 R20, [R208+0xa000] ;  /* 0x00a00000d014783b */ /* 0x000ee20000004200 */
[----:B------:R-:W-:Y:S01]  /*6da0*/  FFMA.FTZ R238, R238, UR20, -R223 ;  /* 0x00000014eeee7c23 */ /* 0x000fe200080108df */
[----:B------:R-:W-:Y:S01]  /*6db0*/  FADD.FTZ R193, R166, -R193 ;  /* 0x800000c1a6c17221 */ /* 0x000fe20000010000 */
[----:B------:R4:W5:Y:S01]  /*6dc0*/  MUFU.EX2 R201, R16 ;  /* 0x0000001000c97308 */ /* 0x0009620000000800 */
[----:B------:R-:W3:Y:S01]  /*6dd0*/  LDSM.16.MT88.4 R12, [R212+0xb000] ;  /* 0x00b00000d40c783b */ /* 0x000ee20000004200 */
[----:B------:R-:W-:Y:S01]  /*6de0*/  FFMA.FTZ R236, R236, UR20, -R223 ;  /* 0x00000014ecec7c23 */ /* 0x000fe200080108df */
[----:B------:R-:W-:Y:S01]  /*6df0*/  FMUL.FTZ R193, R193, UR20 ;  /* 0x00000014c1c17c20 */ /* 0x000fe20008410000 */
[--C-:B------:R-:W-:Y:S01]  /*6e00*/  FFMA.FTZ R206, R206, UR20, -R221.reuse ;  /* 0x00000014cece7c23 */ /* 0x100fe200080108dd */
[----:B------:R-:W3:Y:S01]  /*6e10*/  LDSM.16.MT88.4 R8, [R210+0xb000] ;  /* 0x00b00000d208783b */ /* 0x000ee20000004200 */
[--C-:B------:R-:W-:Y:S01]  /*6e20*/  FFMA.FTZ R239, R220, UR20, -R221.reuse ;  /* 0x00000014dcef7c23 */ /* 0x100fe200080108dd */
[----:B------:R-:W-:Y:S01]  /*6e30*/  FFMA.FTZ R204, R204, UR20, -R221 ;  /* 0x00000014cccc7c23 */ /* 0x000fe200080108dd */
[----:B------:R-:W-:Y:S01]  /*6e40*/  MUFU.EX2 R184, R184 ;  /* 0x000000b800b87308 */ /* 0x000fe20000000800 */
[----:B-1----:R-:W1:Y:S01]  /*6e50*/  LDSM.16.MT88.4 R4, [R209+0xb000] ;  /* 0x00b00000d104783b */ /* 0x002e620000004200 */
[----:B------:R-:W-:Y:S01]  /*6e60*/  FFMA.FTZ R223, R222, UR20, -R223 ;  /* 0x00000014dedf7c23 */ /* 0x000fe200080108df */
[----:B------:R-:W-:Y:S01]  /*6e70*/  FFMA.FTZ R221, R202, UR20, -R221 ;  /* 0x00000014cadd7c23 */ /* 0x000fe200080108dd */
[--C-:B------:R-:W-:Y:S01]  /*6e80*/  FFMA.FTZ R202, R207, UR20, -R200.reuse ;  /* 0x00000014cfca7c23 */ /* 0x100fe200080108c8 */
[--C-:B------:R-:W-:Y:S01]  /*6e90*/  FFMA.FTZ R205, R205, UR20, -R200.reuse ;  /* 0x00000014cdcd7c23 */ /* 0x100fe200080108c8 */
[--C-:B------:R-:W-:Y:S01]  /*6ea0*/  FFMA.FTZ R203, R203, UR20, -R200.reuse ;  /* 0x00000014cbcb7c23 */ /* 0x100fe200080108c8 */
[----:B------:R-:W-:Y:S01]  /*6eb0*/  FFMA.FTZ R200, R199, UR20, -R200 ;  /* 0x00000014c7c87c23 */ /* 0x000fe200080108c8 */
[----:B------:R-:W2:Y:S01]  /*6ec0*/  MUFU.EX2 R179, R179 ;  /* 0x000000b300b37308 */ /* 0x000ea20000000800 */
        /* <DEDUP_REMOVED lines=15> */
[----:B------:R-:W5:Y:S01]  /*6fc0*/  MUFU.EX2 R177, R177 ;  /* 0x000000b100b17308 */ /* 0x000f620000000800 */
        /* <DEDUP_REMOVED lines=24> */
[----:B------:R-:W-:Y:S01]  /*7150*/  FFMA.FTZ R194, R194, UR20, -R196 ;  /* 0x00000014c2c27c23 */ /* 0x000fe200080108c4 */
[----:B------:R-:W-:-:S06]  /*7160*/  FFMA.FTZ R232, R232, R201, R187 ;  /* 0x000000c9e8e87223 */ /* 0x000fcc00000100bb */
[----:B------:R-:W5:Y:S01]  /*7170*/  MUFU.EX2 R191, R191 ;  /* 0x000000bf00bf7308 */ /* 0x000f620000000800 */
[----:B--2---:R-:W-:-:S07]  /*7180*/  F2FP.F16.F32.PACK_AB R165, R175, R176 ;  /* 0x000000b0afa5723e */ /* 0x004fce00000000ff */
[----:B------:R-:W2:Y:S08]  /*7190*/  MUFU.EX2 R193, R193 ;  /* 0x000000c100c17308 */ /* 0x000eb00000000800 */
[----:B------:R-:W3:Y:S01]  /*71a0*/  MUFU.EX2 R192, R192 ;  /* 0x000000c000c07308 */ /* 0x000ee20000000800 */
[----:B-----5:R-:W-:-:S07]  /*71b0*/  F2FP.F16.F32.PACK_AB R167, R191, R174 ;  /* 0x000000aebfa7723e */ /* 0x020fce00000000ff */
        /* <DEDUP_REMOVED lines=110> */
[----:B------:R-:W-:Y:S01]  /*78a0*/  MUFU.EX2 R237, R237 ;  /* 0x000000ed00ed7308 */ /* 0x000fe20000000800 */
[----:B------:R-:W-:Y:S01]  /*78b0*/  FFMA.FTZ R235, R235, R198, R190 ;  /* 0x000000c6ebeb7223 */ /* 0x000fe200000100be */
[----:B------:R-:W-:Y:S01]  /*78c0*/  FFMA.FTZ R184, R233, R193, R184 ;  /* 0x000000c1e9b87223 */ /* 0x000fe200000100b8 */
[----:B------:R-:W-:Y:S01]  /*78d0*/  HMMA.16816.F32 R60, R164, R22, R60 ;  /* 0x00000016a43c723c */ /* 0x000fe2000000183c */
[----:B------:R-:W-:-:S02]  /*78e0*/  FFMA.FTZ R176, R231, R192, R176 ;  /* 0x000000c0e7b07223 */ /* 0x000fc400000100b0 */
[----:B------:R-:W-:Y:S02]  /*78f0*/  FADD.FTZ R179, R179, R184 ;  /* 0x000000b8b3b37221 */ /* 0x000fe40000010000 */
[----:B------:R-:W2:Y:S01]  /*7900*/  MUFU.EX2 R238, R238 ;  /* 0x000000ee00ee7308 */ /* 0x000ea20000000800 */
[----:B------:R-:W-:Y:S01]  /*7910*/  HMMA.16816.F32 R72, R164, R12, R72 ;  /* 0x0000000ca448723c */ /* 0x000fe20000001848 */
[----:B------:R-:W-:Y:S01]  /*7920*/  FADD.FTZ R175, R175, R176 ;  /* 0x000000b0afaf7221 */ /* 0x000fe20000010000 */
[----:B------:R-:W-:-:S03]  /*7930*/  FADD.FTZ R178, R178, R179 ;  /* 0x000000b3b2b27221 */ /* 0x000fc60000010000 */
[----:B------:R-:W-:Y:S01]  /*7940*/  FADD.FTZ R174, R174, R175 ;  /* 0x000000afaeae7221 */ /* 0x000fe20000010000 */
        /* <DEDUP_REMOVED lines=8> */
[C---:B-1----:R-:W-:Y:S06]  /*79d0*/  HMMA.16816.F32 R104, R164.reuse, R4, R104 ;  /* 0x00000004a468723c */ /* 0x042fec0000001868 */
[C---:B------:R-:W-:Y:S01]  /*79e0*/  HMMA.16816.F32 R108, R164.reuse, R6, R108 ;  /* 0x00000006a46c723c */ /* 0x040fe2000000186c */
[----:B------:R-:W1:Y:S05]  /*79f0*/  MUFU.EX2 R239, R239 ;  /* 0x000000ef00ef7308 */ /* 0x000e6a0000000800 */
[C---:B----4-:R-:W-:Y:S03]  /*7a00*/  HMMA.16816.F32 R120, R164.reuse, R16, R120 ;  /* 0x00000010a478723c */ /* 0x050fe60000001878 */
[----:B------:R-:W-:Y:S03]  /*7a10*/  MUFU.EX2 R204, R204 ;  /* 0x000000cc00cc7308 */ /* 0x000fe60000000800 */
[----:B------:R-:W-:Y:S05]  /*7a20*/  HMMA.16816.F32 R124, R164, R18, R124 ;  /* 0x00000012a47c723c */ /* 0x000fea000000187c */
[----:B------:R-:W3:Y:S02]  /*7a30*/  MUFU.EX2 R221, R221 ;  /* 0x000000dd00dd7308 */ /* 0x000ee40000000800 */
[C---:B------:R-:W-:Y:S01]  /*7a40*/  F2FP.F16.F32.PACK_AB R164, R188.reuse, R190 ;  /* 0x000000bebca4723e */ /* 0x040fe200000000ff */
[----:B------:R-:W-:Y:S01]  /*7a50*/  FADD.FTZ R188, R188, R235 ;  /* 0x000000ebbcbc7221 */ /* 0x000fe20000010000 */
[C---:B------:R-:W-:Y:S01]  /*7a60*/  F2FP.F16.F32.PACK_AB R165, R185.reuse, R187 ;  /* 0x000000bbb9a5723e */ /* 0x040fe200000000ff */
[----:B------:R-:W-:Y:S01]  /*7a70*/  FADD.FTZ R185, R185, R232 ;  /* 0x000000e8b9b97221 */ /* 0x000fe20000010000 */
[----:B------:R-:W-:Y:S01]  /*7a80*/  F2FP.F16.F32.PACK_AB R166, R186, R189 ;  /* 0x000000bdbaa6723e */ /* 0x000fe200000000ff */
[----:B------:R-:W-:Y:S01]  /*7a90*/  FADD.FTZ R189, R189, R188 ;  /* 0x000000bcbdbd7221 */ /* 0x000fe20000010000 */
[----:B------:R-:W-:Y:S01]  /*7aa0*/  F2FP.F16.F32.PACK_AB R167, R197, R168 ;  /* 0x000000a8c5a7723e */ /* 0x000fe200000000ff */
[----:B------:R-:W-:Y:S01]  /*7ab0*/  MUFU.EX2 R202, R202 ;  /* 0x000000ca00ca7308 */ /* 0x000fe20000000800 */
[----:B------:R-:W-:Y:S01]  /*7ac0*/  FADD.FTZ R168, R168, R185 ;  /* 0x000000b9a8a87221 */ /* 0x000fe20000010000 */
[----:B------:R-:W-:-:S03]  /*7ad0*/  FADD.FTZ R189, R186, R189 ;  /* 0x000000bdbabd7221 */ /* 0x000fc60000010000 */
[----:B------:R-:W-:Y:S01]  /*7ae0*/  FADD.FTZ R197, R197, R168 ;  /* 0x000000a8c5c57221 */ /* 0x000fe20000010000 */
[C---:B------:R-:W-:Y:S01]  /*7af0*/  HMMA.16816.F32 R160, R164.reuse, R32, R160 ;  /* 0x00000020a4a0723c */ /* 0x040fe200000018a0 */
[----:B------:R-:W-:Y:S01]  /*7b00*/  MOV R168, R2 ;  /* 0x0000000200a87202 */ /* 0x000fe20000000f00 */
[----:B------:R-:W4:Y:S04]  /*7b10*/  MUFU.EX2 R205, R205 ;  /* 0x000000cd00cd7308 */ /* 0x000f280000000800 */
[C---:B------:R-:W-:Y:S01]  /*7b20*/  HMMA.16816.F32 R148, R164.reuse, R34, R148 ;  /* 0x00000022a494723c */ /* 0x040fe20000001894 */
[----:B------:R-:W-:Y:S03]  /*7b30*/  LDSM.16.MT88.4 R32, [R210+0xa800] ;  /* 0x00a80000d220783b */ /* 0x000fe60000004200 */
[----:B------:R-:W-:Y:S02]  /*7b40*/  MUFU.EX2 R172, R172 ;  /* 0x000000ac00ac7308 */ /* 0x000fe40000000800 */
[C---:B------:R-:W-:Y:S06]  /*7b50*/  HMMA.16816.F32 R144, R164.reuse, R28, R144 ;  /* 0x0000001ca490723c */ /* 0x040fec0000001890 */
[C---:B------:R-:W-:Y:S01]  /*7b60*/  HMMA.16816.F32 R132, R164.reuse, R30, R132 ;  /* 0x0000001ea484723c */ /* 0x040fe20000001884 */
[----:B------:R-:W-:Y:S01]  /*7b70*/  LDSM.16.MT88.4 R28, [R209+0xa800] ;  /* 0x00a80000d11c783b */ /* 0x000fe20000004200 */
[----:B------:R-:W5:Y:S04]  /*7b80*/  MUFU.EX2 R173, R173 ;  /* 0x000000ad00ad7308 */ /* 0x000f680000000800 */
[C---:B------:R-:W-:Y:S04]  /*7b90*/  HMMA.16816.F32 R36, R164.reuse, R24, R36 ;  /* 0x00000018a424723c */ /* 0x040fe80000001824 */
[----:B------:R-:W-:Y:S02]  /*7ba0*/  MUFU.EX2 R203, R203 ;  /* 0x000000cb00cb7308 */ /* 0x000fe40000000800 */
[C---:B------:R-:W-:Y:S01]  /*7bb0*/  HMMA.16816.F32 R48, R164.reuse, R26, R48 ;  /* 0x0000001aa430723c */ /* 0x040fe20000001830 */
[----:B------:R-:W4:Y:S05]  /*7bc0*/  LDSM.16.MT88.4 R24, [R212+0xa800] ;  /* 0x00a80000d418783b */ /* 0x000f2a0000004200 */
[C---:B------:R-:W-:Y:S01]  /*7bd0*/  HMMA.16816.F32 R52, R164.reuse, R20, R52 ;  /* 0x00000014a434723c */ /* 0x040fe20000001834 */
[----:B------:R-:W5:Y:S05]  /*7be0*/  MUFU.EX2 R200, R200 ;  /* 0x000000c800c87308 */ /* 0x000f6a0000000800 */
[C---:B------:R-:W-:Y:S01]  /*7bf0*/  HMMA.16816.F32 R64, R164.reuse, R22, R64 ;  /* 0x00000016a440723c */ /* 0x040fe20000001840 */
[----:B------:R-:W5:Y:S02]  /*7c00*/  LDSM.16.MT88.4 R20, [R208+0xa800] ;  /* 0x00a80000d014783b */ /* 0x000f640000004200 */
[----:B------:R-:W-:Y:S03]  /*7c10*/  MUFU.EX2 R195, R195 ;  /* 0x000000c300c37308 */ /* 0x000fe60000000800 */
[C---:B------:R-:W-:Y:S05]  /*7c20*/  HMMA.16816.F32 R68, R164.reuse, R12, R68 ;  /* 0x0000000ca444723c */ /* 0x040fea0000001844 */
[----:B------:R-:W5:Y:S01]  /*7c30*/  MUFU.EX2 R194, R194 ;  /* 0x000000c200c27308 */ /* 0x000f620000000800 */
        /* <DEDUP_REMOVED lines=10> */
[----:B------:R-:W5:Y:S06]  /*7ce0*/  LDSM.16.MT88.4 R16, [R212+0xb800] ;  /* 0x00b80000d410783b */ /* 0x000f6c0000004200 */
[----:B--2---:R-:W-:Y:S01]  /*7cf0*/  F2FP.F16.F32.PACK_AB R164, R238, R237 ;  /* 0x000000edeea4723e */ /* 0x004fe200000000ff */
[----:B------:R-:W-:Y:S01]  /*7d00*/  FADD.FTZ R237, R237, R178 ;  /* 0x000000b2eded7221 */ /* 0x000fe20000010000 */
[----:B-1----:R-:W-:Y:S01]  /*7d10*/  F2FP.F16.F32.PACK_AB R165, R239, R206 ;  /* 0x000000ceefa5723e */ /* 0x002fe200000000ff */
[----:B------:R-:W-:Y:S01]  /*7d20*/  FADD.FTZ R206, R206, R191 ;  /* 0x000000bfcece7221 */ /* 0x000fe20000010000 */
[----:B------:R-:W-:Y:S01]  /*7d30*/  F2FP.F16.F32.PACK_AB R166, R223, R236 ;  /* 0x000000ecdfa6723e */ /* 0x000fe200000000ff */
[----:B------:R-:W-:Y:S01]  /*7d40*/  FADD.FTZ R237, R238, R237 ;  /* 0x000000edeeed7221 */ /* 0x000fe20000010000 */
[----:B---3--:R-:W-:Y:S01]  /*7d50*/  F2FP.F16.F32.PACK_AB R167, R221, R204 ;  /* 0x000000ccdda7723e */ /* 0x008fe200000000ff */
[----:B------:R-:W-:-:S02]  /*7d60*/  FADD.FTZ R239, R239, R206 ;  /* 0x000000ceefef7221 */ /* 0x000fc40000010000 */
[----:B------:R-:W-:Y:S02]  /*7d70*/  FADD.FTZ R236, R236, R237 ;  /* 0x000000edecec7221 */ /* 0x000fe40000010000 */
[----:B------:R-:W-:Y:S02]  /*7d80*/  FADD.FTZ R204, R204, R239 ;  /* 0x000000efcccc7221 */ /* 0x000fe40000010000 */
[----:B----4-:R-:W-:Y:S01]  /*7d90*/  HMMA.16816.F32 R156, R164, R24, R156 ;  /* 0x00000018a49c723c */ /* 0x010fe2000000189c */
[----:B------:R-:W-:Y:S01]  /*7da0*/  FADD.FTZ R233, R223, R236 ;  /* 0x000000ecdfe97221 */ /* 0x000fe20000010000 */
[----:B------:R-:W-:-:S04]  /*7db0*/  FADD.FTZ R231, R221, R204 ;  /* 0x000000ccdde77221 */ /* 0x000fc80000010000 */
        /* <DEDUP_REMOVED lines=97> */
[----:B------:R-:W-:Y:S04]  /*83d0*/  LDSM.16.M88.4 R12, [R217] ;  /* 0x00000000d90c783b */ /* 0x000fe80000000200 */
[----:B------:R-:W-:Y:S04]  /*83e0*/  LDSM.16.M88.4 R220, [R216] ;  /* 0x00000000d8dc783b */ /* 0x000fe80000000200 */
[----:B------:R-:W3:Y:S04]  /*83f0*/  LDSM.16.M88.4 R196, [R219+0x2000] ;  /* 0x00200000dbc4783b */ /* 0x000ee80000000200 */
[----:B------:R-:W4:Y:S04]  /*8400*/  LDSM.16.M88.4 R20, [R218+0x8800] ;  /* 0x00880000da14783b */ /* 0x000f280000000200 */
[----:B------:R-:W-:Y:S04]  /*8410*/  LDSM.16.M88.4 R204, [R211+0x8000] ;  /* 0x00800000d3cc783b */ /* 0x000fe80000000200 */
[----:B-1----:R-:W1:Y:S04]  /*8420*/  LDSM.16.M88.4 R16, [R215] ;  /* 0x00000000d710783b */ /* 0x002e680000000200 */
[----:B------:R-:W5:Y:S04]  /*8430*/  LDSM.16.M88.4 R164, [R217+0x2000] ;  /* 0x00200000d9a4783b */ /* 0x000f680000000200 */
[----:B------:R-:W5:Y:S04]  /*8440*/  LDSM.16.M88.4 R32, [R216+0x800] ;  /* 0x00080000d820783b */ /* 0x000f680000000200 */
[----:B------:R-:W-:Y:S01]  /*8450*/  LDSM.16.M88.4 R176, [R213] ;  /* 0x00000000d5b0783b */ /* 0x000fe20000000200 */
[-C--:B--2---:R-:W-:Y:S03]  /*8460*/  HMMA.16816.F32 R4, R192, R24.reuse, RZ ;  /* 0x00000018c004723c */ /* 0x084fe600000018ff */
[----:B------:R-:W-:Y:S04]  /*8470*/  LDSM.16.M88.4 R188, [R215+0x2000] ;  /* 0x00200000d7bc783b */ /* 0x000fe80000000200 */
[----:B------:R-:W-:Y:S04]  /*8480*/  LDSM.16.M88.4 R184, [R211+0x8800] ;  /* 0x00880000d3b8783b */ /* 0x000fe80000000200 */
[----:B------:R-:W-:Y:S01]  /*8490*/  LDSM.16.M88.4 R236, [R219+0x4000] ;  /* 0x00400000dbec783b */ /* 0x000fe20000000200 */
[C---:B---3--:R-:W-:Y:S03]  /*84a0*/  HMMA.16816.F32 R8, R196.reuse, R24, RZ ;  /* 0x00000018c408723c */ /* 0x048fe600000018ff */
[----:B------:R-:W-:Y:S04]  /*84b0*/  LDSM.16.M88.4 R240, [R211+0x9000] ;  /* 0x00900000d3f0783b */ /* 0x000fe80000000200 */
[----:B------:R-:W0:Y:S01]  /*84c0*/  LDGDEPBAR ;  /* 0x00000000000079af */ /* 0x000e220000000000 */
[----:B------:R-:W-:Y:S06]  /*84d0*/  HMMA.16816.F32 R28, R196, R26, RZ ;  /* 0x0000001ac41c723c */ /* 0x000fec00000018ff */
[----:B------:R-:W-:Y:S06]  /*84e0*/  HMMA.16816.F32 R4, R12, R220, R4 ;  /* 0x000000dc0c04723c */ /* 0x000fec0000001804 */
[----:B------:R-:W-:Y:S06]  /*84f0*/  HMMA.16816.F32 R24, R192, R26, RZ ;  /* 0x0000001ac018723c */ /* 0x000fec00000018ff */
[-C--:B----4-:R-:W-:Y:S06]  /*8500*/  HMMA.16816.F32 R200, R196, R20.reuse, RZ ;  /* 0x00000014c4c8723c */ /* 0x090fec00000018ff */
[----:B------:R-:W-:Y:S06]  /*8510*/  HMMA.16816.F32 R172, R192, R20, RZ ;  /* 0x00000014c0ac723c */ /* 0x000fec00000018ff */
[-C--:B------:R-:W-:Y:S06]  /*8520*/  HMMA.16816.F32 R196, R196, R22.reuse, RZ ;  /* 0x00000016c4c4723c */ /* 0x080fec00000018ff */
[----:B------:R-:W-:Y:S01]  /*8530*/  HMMA.16816.F32 R192, R192, R22, RZ ;  /* 0x00000016c0c0723c */ /* 0x000fe200000018ff */
[----:B------:R-:W2:Y:S05]  /*8540*/  LDSM.16.M88.4 R20, [R214] ;  /* 0x00000000d614783b */ /* 0x000eaa0000000200 */
[----:B-1----:R-:W-:Y:S06]  /*8550*/  HMMA.16816.F32 R4, R16, R204, R4 ;  /* 0x000000cc1004723c */ /* 0x002fec0000001804 */
[C---:B-----5:R-:W-:Y:S06]  /*8560*/  HMMA.16816.F32 R8, R164.reuse, R220, R8 ;  /* 0x000000dca408723c */ /* 0x060fec0000001808 */
        /* <DEDUP_REMOVED lines=9> */
[----:B------:R-:W3:Y:S01]  /*8600*/  LDSM.16.M88.4 R32, [R213+0x800] ;  /* 0x00080000d520783b */ /* 0x000ee20000000200 */
[----:B--2---:R-:W-:Y:S06]  /*8610*/  HMMA.16816.F32 R4, R20, R176, R4 ;  /* 0x000000b01404723c */ /* 0x004fec0000001804 */
        /* <DEDUP_REMOVED lines=9> */
[----:B------:R-:W2:Y:S04]  /*86b0*/  LDSM.16.M88.4 R16, [R216+0x1000] ;  /* 0x00100000d810783b */ /* 0x000ea80000000200 */
[----:B------:R-:W-:Y:S01]  /*86c0*/  LDSM.16.M88.4 R184, [R217+0x6000] ;  /* 0x00600000d9b8783b */ /* 0x000fe20000000200 */
[----:B-1----:R-:W-:Y:S06]  /*86d0*/  HMMA.16816.F32 R4, R236, R12, R4 ;  /* 0x0000000cec04723c */ /* 0x002fec0000001804 */
[C---:B------:R-:W-:Y:S06]  /*86e0*/  HMMA.16816.F32 R8, R164.reuse, R176, R8 ;  /* 0x000000b0a408723c */ /* 0x040fec0000001808 */
[C---:B------:R-:W-:Y:S06]  /*86f0*/  HMMA.16816.F32 R28, R164.reuse, R178, R28 ;  /* 0x000000b2a41c723c */ /* 0x040fec000000181c */
[C---:B---3--:R-:W-:Y:S06]  /*8700*/  HMMA.16816.F32 R200, R164.reuse, R32, R200 ;  /* 0x00000020a4c8723c */ /* 0x048fec00000018c8 */
[----:B------:R-:W-:Y:S01]  /*8710*/  HMMA.16816.F32 R196, R164, R34, R196 ;  /* 0x00000022a4c4723c */ /* 0x000fe200000018c4 */
[----:B------:R-:W1:Y:S05]  /*8720*/  LDSM.16.M88.4 R164, [R215+0x4000] ;  /* 0x00400000d7a4783b */ /* 0x000e6a0000000200 */
[----:B------:R-:W-:Y:S01]  /*8730*/  HMMA.16816.F32 R24, R20, R178, R24 ;  /* 0x000000b21418723c */ /* 0x000fe20000001818 */
[----:B------:R-:W-:Y:S05]  /*8740*/  LDSM.16.M88.4 R176, [R216+0x1800] ;  /* 0x00180000d8b0783b */ /* 0x000fea0000000200 */
[----:B--2---:R-:W-:Y:S06]  /*8750*/  HMMA.16816.F32 R4, R188, R16, R4 ;  /* 0x00000010bc04723c */ /* 0x004fec0000001804 */
        /* <DEDUP_REMOVED lines=24> */
[----:B------:R-:W-:Y:S01]  /*88e0*/  HMMA.16816.F32 R196, R220, R206, R196 ;  /* 0x000000cedcc4723c */ /* 0x000fe200000018c4 */
[----:B------:R-:W3:Y:S05]  /*88f0*/  MUFU.TANH R168, R5 ;  /* 0x0000000500a87308 */ /* 0x000eea0000002400 */
[-C--:B------:R-:W-:Y:S03]  /*8900*/  HMMA.16816.F32 R172, R188, R176.reuse, R172 ;  /* 0x000000b0bcac723c */ /* 0x080fe600000018ac */
[----:B------:R-:W-:Y:S03]  /*8910*/  MUFU.TANH R204, R204 ;  /* 0x000000cc00cc7308 */ /* 0x000fe60000002400 */
[----:B------:R-:W-:Y:S06]  /*8920*/  HMMA.16816.F32 R200, R184, R176, R200 ;  /* 0x000000b0b8c8723c */ /* 0x000fec00000018c8 */
[----:B-1----:R-:W-:Y:S01]  /*8930*/  HMMA.16816.F32 R8, R16, R12, R8 ;  /* 0x0000000c1008723c */ /* 0x002fe20000001808 */
[----:B------:R1:W-:Y:S05]  /*8940*/  MUFU.TANH R12, R4 ;  /* 0x00000004000c7308 */ /* 0x0003ea0000002400 */
[----:B------:R-:W-:Y:S01]  /*8950*/  HMMA.16816.F32 R24, R20, R14, R24 ;  /* 0x0000000e1418723c */ /* 0x000fe20000001818 */
[----:B------:R-:W-:-:S05]  /*8960*/  FMUL.FTZ R13, R6, UR23 ;  /* 0x00000017060d7c20 */ /* 0x000fca0008410000 */
[----:B------:R-:W-:Y:S01]  /*8970*/  HMMA.16816.F32 R28, R16, R14, R28 ;  /* 0x0000000e101c723c */ /* 0x000fe2000000181c */
[----:B------:R-:W-:Y:S01]  /*8980*/  MUFU.TANH R13, R13 ;  /* 0x0000000d000d7308 */ /* 0x000fe20000002400 */
[----:B-1----:R-:W1:Y:S04]  /*8990*/  LDSM.16.M88.4 R4, [R213+0x1800] ;  /* 0x00180000d504783b */ /* 0x002e680000000200 */
[----:B------:R-:W-:Y:S01]  /*89a0*/  HMMA.16816.F32 R192, R188, R178, R192 ;  /* 0x000000b2bcc0723c */ /* 0x000fe200000018c0 */
[----:B------:R-:W-:-:S05]  /*89b0*/  DEPBAR.LE SB0, 0x0 ;  /* 0x000080000000791a */ /* 0x000fca0000000000 */
[----:B------:R-:W-:Y:S01]  /*89c0*/  FMUL.FTZ R14, R9, UR23 ;  /* 0x00000017090e7c20 */ /* 0x000fe20008410000 */
[----:B------:R-:W-:Y:S01]  /*89d0*/  HMMA.16816.F32 R196, R184, R178, R196 ;  /* 0x000000b2b8c4723c */ /* 0x000fe200000018c4 */
[----:B------:R-:W-:Y:S01]  /*89e0*/  FMUL.FTZ R15, R11, UR23 ;  /* 0x000000170b0f7c20 */ /* 0x000fe20008410000 */
[----:B------:R-:W-:-:S03]  /*89f0*/  FMUL.FTZ R8, R8, UR23 ;  /* 0x0000001708087c20 */ /* 0x000fc60008410000 */
[----:B------:R-:W-:Y:S01]  /*8a00*/  FMUL.FTZ R11, R25, UR23 ;  /* 0x00000017190b7c20 */ /* 0x000fe20008410000 */
[-C--:B--2---:R-:W-:Y:S01]  /*8a10*/  HMMA.16816.F32 R172, R164, R236.reuse, R172 ;  /* 0x000000eca4ac723c */ /* 0x084fe200000018ac */
[----:B------:R-:W-:Y:S01]  /*8a20*/  FMUL.FTZ R25, R27, UR23 ;  /* 0x000000171b197c20 */ /* 0x000fe20008410000 */
[----:B------:R-:W-:Y:S01]  /*8a30*/  FMUL.FTZ R9, R24, UR23 ;  /* 0x0000001718097c20 */ /* 0x000fe20008410000 */
[----:B------:R-:W-:Y:S01]  /*8a40*/  FMUL.FTZ R24, R26, UR23 ;  /* 0x000000171a187c20 */ /* 0x000fe20008410000 */
[----:B------:R-:W2:Y:S01]  /*8a50*/  MUFU.TANH R14, R14 ;  /* 0x0000000e000e7308 */ /* 0x000ea20000002400 */
[----:B------:R-:W-:Y:S01]  /*8a60*/  FMUL.FTZ R27, R29, UR23 ;  /* 0x000000171d1b7c20 */ /* 0x000fe20008410000 */
[----:B------:R-:W-:Y:S01]  /*8a70*/  HMMA.16816.F32 R200, R32, R236, R200 ;  /* 0x000000ec20c8723c */ /* 0x000fe200000018c8 */
[----:B------:R-:W-:Y:S02]  /*8a80*/  IMAD.U32 R29, RZ, RZ, UR28 ;  /* 0x0000001cff1d7e24 */ /* 0x000fe4000f8e00ff */
[----:B------:R-:W-:Y:S01]  /*8a90*/  FMUL.FTZ R26, R28, UR23 ;  /* 0x000000171c1a7c20 */ /* 0x000fe20008410000 */
[----:B------:R-:W-:Y:S01]  /*8aa0*/  FMUL.FTZ R28, R30, UR23 ;  /* 0x000000171e1c7c20 */ /* 0x000fe20008410000 */
[----:B------:R-:W-:Y:S01]  /*8ab0*/  FMUL.FTZ R31, R31, UR23 ;  /* 0x000000171f1f7c20 */ /* 0x000fe20008410000 */
[----:B------:R-:W-:Y:S01]  /*8ac0*/  IMAD R30, R29, 0x20, R230 ;  /* 0x000000201d1e7824 */ /* 0x000fe200078e02e6 */
[-C--:B------:R-:W-:Y:S01]  /*8ad0*/  HMMA.16816.F32 R192, R164, R238.reuse, R192 ;  /* 0x000000eea4c0723c */ /* 0x080fe200000018c0 */
[----:B------:R-:W4:Y:S05]  /*8ae0*/  MUFU.TANH R15, R15 ;  /* 0x0000000f000f7308 */ /* 0x000f2a0000002400 */
[----:B------:R-:W-:Y:S01]  /*8af0*/  HMMA.16816.F32 R196, R32, R238, R196 ;  /* 0x000000ee20c4723c */ /* 0x000fe200000018c4 */
[----:B------:R-:W-:-:S02]  /*8b00*/  VIADD R165, R30, 0x1 ;  /* 0x000000011ea57836 */ /* 0x000fc40000000000 */
[----:B------:R-:W5:Y:S03]  /*8b10*/  MUFU.TANH R9, R9 ;  /* 0x0000000900097308 */ /* 0x000f660000002400 */
[C---:B------:R-:W-:Y:S01]  /*8b20*/  ISETP.GE.AND P4, PT, R165.reuse, R234, PT ;  /* 0x000000eaa500720c */ /* 0x040fe20003f86270 */
[C---:B------:R-:W-:Y:S01]  /*8b30*/  VIADD R33, R30.reuse, 0x8 ;  /* 0x000000081e217836 */ /* 0x040fe20000000000 */
[C---:B------:R-:W-:Y:S01]  /*8b40*/  ISETP.GE.AND P1, PT, R165.reuse, R183, PT ;  /* 0x000000b7a500720c */ /* 0x040fe20003f26270 */
[-C--:B-1----:R-:W-:Y:S01]  /*8b50*/  HMMA.16816.F32 R172, R20, R4.reuse, R172 ;  /* 0x0000000414ac723c */ /* 0x082fe200000018ac */
[C---:B------:R-:W-:Y:S01]  /*8b60*/  ISETP.GE.AND P0, PT, R165.reuse, R182, PT ;  /* 0x000000b6a500720c */ /* 0x040fe20003f06270 */
[----:B------:R-:W1:Y:S01]  /*8b70*/  MUFU.TANH R24, R24 ;  /* 0x0000001800187308 */ /* 0x000e620000002400 */
[----:B------:R-:W-:Y:S01]  /*8b80*/  ISETP.GE.AND P6, PT, R165, R169, PT ;  /* 0x000000a9a500720c */ /* 0x000fe20003fc6270 */
[----:B------:R-:W-:Y:S01]  /*8b90*/  VIADD R34, R30, 0x9 ;  /* 0x000000091e227836 */ /* 0x000fe20000000000 */
[----:B------:R-:W-:Y:S01]  /*8ba0*/  I2FP.F32.S32 R165, R165 ;  /* 0x000000a500a57245 */ /* 0x000fe20000201400 */
[----:B------:R-:W-:Y:S01]  /*8bb0*/  HMMA.16816.F32 R200, R16, R4, R200 ;  /* 0x0000000410c8723c */ /* 0x000fe200000018c8 */
[----:B------:R-:W-:-:S03]  /*8bc0*/  ISETP.GE.AND P5, PT, R33, R234, PT ;  /* 0x000000ea2100720c */ /* 0x000fc60003fa6270 */
[----:B------:R-:W1:Y:S01]  /*8bd0*/  MUFU.TANH R26, R26 ;  /* 0x0000001a001a7308 */ /* 0x000e620000002400 */
[C---:B---3--:R-:W-:Y:S01]  /*8be0*/  FFMA.FTZ R168, R165.reuse, UR5, R168 ;  /* 0x00000005a5a87c23 */ /* 0x048fe200080100a8 */
[C---:B--2---:R-:W-:Y:S01]  /*8bf0*/  FFMA.FTZ R29, R165.reuse, UR5, R14 ;  /* 0x00000005a51d7c23 */ /* 0x044fe2000801000e */
[-C--:B------:R-:W-:Y:S01]  /*8c00*/  HMMA.16816.F32 R192, R20, R6.reuse, R192 ;  /* 0x0000000614c0723c */ /* 0x080fe200000018c0 */
[----:B----4-:R-:W-:Y:S02]  /*8c10*/  FFMA.FTZ R15, R165, UR5, R15 ;  /* 0x00000005a50f7c23 */ /* 0x010fe4000801000f */
[----:B------:R-:W-:Y:S02]  /*8c20*/  FSEL R14, R168, -INF , !P4 ;  /* 0xff800000a80e7808 */ /* 0x000fe40006000000 */
[----:B------:R2:W-:Y:S01]  /*8c30*/  MUFU.TANH R176, R31 ;  /* 0x0000001f00b07308 */ /* 0x0005e20000002400 */
[----:B------:R-:W-:Y:S01]  /*8c40*/  FSEL R29, R29, -INF , !P0 ;  /* 0xff8000001d1d7808 */ /* 0x000fe20004000000 */
[----:B------:R-:W-:Y:S01]  /*8c50*/  HMMA.16816.F32 R196, R16, R6, R196 ;  /* 0x0000000610c4723c */ /* 0x000fe200000018c4 */
[----:B------:R-:W-:-:S02]  /*8c60*/  ISETP.GE.AND P4, PT, R33, R183, PT ;  /* 0x000000b72100720c */ /* 0x000fc40003f86270 */
[----:B------:R-:W-:Y:S01]  /*8c70*/  ISETP.GE.AND P0, PT, R33, R169, PT ;  /* 0x000000a92100720c */ /* 0x000fe20003f06270 */
[----:B------:R-:W-:Y:S01]  /*8c80*/  FMUL.FTZ R164, R172, UR23 ;  /* 0x00000017aca47c20 */ /* 0x000fe20008410000 */
[----:B------:R-:W-:Y:S01]  /*8c90*/  FMUL.FTZ R32, R174, UR23 ;  /* 0x00000017ae207c20 */ /* 0x000fe20008410000 */
[----:B------:R-:W-:Y:S01]  /*8ca0*/  MUFU.TANH R11, R11 ;  /* 0x0000000b000b7308 */ /* 0x000fe20000002400 */
[----:B------:R-:W-:Y:S01]  /*8cb0*/  FMUL.FTZ R4, R173, UR23 ;  /* 0x00000017ad047c20 */ /* 0x000fe20008410000 */
[----:B------:R-:W-:Y:S01]  /*8cc0*/  FSEL R21, R15, -INF , !P6 ;  /* 0xff8000000f157808 */ /* 0x000fe20007000000 */
[----:B------:R-:W-:Y:S01]  /*8cd0*/  FMUL.FTZ R5, R175, UR23 ;  /* 0x00000017af057c20 */ /* 0x000fe20008410000 */
[----:B------:R-:W-:Y:S01]  /*8ce0*/  FMUL.FTZ R200, R200, UR23 ;  /* 0x00000017c8c87c20 */ /* 0x000fe20008410000 */
[----:B------:R-:W-:Y:S01]  /*8cf0*/  FMUL.FTZ R202, R202, UR23 ;  /* 0x00000017caca7c20 */ /* 0x000fe20008410000 */
[----:B------:R-:W-:Y:S01]  /*8d00*/  ISETP.GE.AND P6, PT, R34, R234, PT ;  /* 0x000000ea2200720c */ /* 0x000fe20003fc6270 */
[----:B------:R-:W-:Y:S01]  /*8d10*/  FMUL.FTZ R201, R201, UR23 ;  /* 0x00000017c9c97c20 */ /* 0x000fe20008410000 */
[----:B------:R-:W-:Y:S01]  /*8d20*/  MUFU.TANH R25, R25 ;  /* 0x0000001900197308 */ /* 0x000fe20000002400 */
[----:B--2---:R-:W-:Y:S01]  /*8d30*/  FFMA.FTZ R31, R165, UR5, R204 ;  /* 0x00000005a51f7c23 */ /* 0x004fe200080100cc */
[----:B------:R-:W-:-:S02]  /*8d40*/  VIADD R18, R30, 0x11 ;  /* 0x000000111e127836 */ /* 0x000fc40000000000 */
[----:B------:R-:W-:Y:S01]  /*8d50*/  FMUL.FTZ R7, R192, UR23 ;  /* 0x00000017c0077c20 */ /* 0x000fe20008410000 */
[----:B------:R-:W-:Y:S01]  /*8d60*/  FMUL.FTZ R6, R203, UR23 ;  /* 0x00000017cb067c20 */ /* 0x000fe20008410000 */
[----:B------:R-:W-:Y:S01]  /*8d70*/  FMUL.FTZ R193, R193, UR23 ;  /* 0x00000017c1c17c20 */ /* 0x000fe20008410000 */
[----:B------:R-:W-:Y:S01]  /*8d80*/  FSEL R31, R31, -INF , !P1 ;  /* 0xff8000001f1f7808 */ /* 0x000fe20004800000 */
[----:B------:R-:W-:Y:S01]  /*8d90*/  FMUL.FTZ R195, R195, UR23 ;  /* 0x00000017c3c37c20 */ /* 0x000fe20008410000 */
[----:B------:R-:W-:Y:S01]  /*8da0*/  ISETP.GE.AND P1, PT, R33, R182, PT ;  /* 0x000000b62100720c */ /* 0x000fe20003f26270 */
[----:B------:R-:W-:Y:S01]  /*8db0*/  MUFU.TANH R27, R27 ;  /* 0x0000001b001b7308 */ /* 0x000fe20000002400 */
[----:B------:R-:W-:Y:S01]  /*8dc0*/  I2FP.F32.S32 R33, R33 ;  /* 0x0000002100217245 */ /* 0x000fe20000201400 */
[----:B------:R-:W-:Y:S01]  /*8dd0*/  FMUL.FTZ R196, R196, UR23 ;  /* 0x00000017c4c47c20 */ /* 0x000fe20008410000 */
[----:B------:R-:W-:Y:S01]  /*8de0*/  FMUL.FTZ R198, R198, UR23 ;  /* 0x00000017c6c67c20 */ /* 0x000fe20008410000 */
[----:B------:R-:W-:-:S02]  /*8df0*/  FMUL.FTZ R199, R199, UR23 ;  /* 0x00000017c7c77c20 */ /* 0x000fc40008410000 */
[C---:B-----5:R-:W-:Y:S01]  /*8e00*/  FFMA.FTZ R9, R33.reuse, UR5, R9 ;  /* 0x0000000521097c23 */ /* 0x060fe20008010009 */
[C---:B-1----:R-:W-:Y:S01]  /*8e10*/  FFMA.FTZ R15, R33.reuse, UR5, R24 ;  /* 0x00000005210f7c23 */ /* 0x042fe20008010018 */
[----:B------:R-:W1:Y:S01]  /*8e20*/  MUFU.TANH R28, R28 ;  /* 0x0000001c001c7308 */ /* 0x000e620000002400 */
[----:B------:R-:W-:Y:S01]  /*8e30*/  FFMA.FTZ R23, R33, UR5, R26 ;  /* 0x0000000521177c23 */ /* 0x000fe2000801001a */
[----:B------:R-:W-:Y:S01]  /*8e40*/  VIADD R24, R30, 0x10 ;  /* 0x000000101e187836 */ /* 0x000fe20000000000 */
[----:B------:R-:W-:Y:S01]  /*8e50*/  FSEL R20, R9, -INF , !P5 ;  /* 0xff80000009147808 */ /* 0x000fe20006800000 */
[----:B------:R-:W-:Y:S01]  /*8e60*/  FMUL.FTZ R26, R10, UR23 ;  /* 0x000000170a1a7c20 */ /* 0x000fe20008410000 */
[----:B------:R-:W-:Y:S02]  /*8e70*/  FSEL R15, R15, -INF , !P4 ;  /* 0xff8000000f0f7808 */ /* 0x000fe40006000000 */
[----:B------:R-:W-:Y:S01]  /*8e80*/  FSEL R23, R23, -INF , !P1 ;  /* 0xff80000017177808 */ /* 0x000fe20004800000 */
[----:B------:R-:W2:Y:S01]  /*8e90*/  MUFU.TANH R164, R164 ;  /* 0x000000a400a47308 */ /* 0x000ea20000002400 */
[----:B------:R-:W-:-:S02]  /*8ea0*/  ISETP.GE.AND P5, PT, R34, R183, PT ;  /* 0x000000b72200720c */ /* 0x000fc40003fa6270 */
[C---:B------:R-:W-:Y:S02]  /*8eb0*/  ISETP.GE.AND P4, PT, R34.reuse, R182, PT ;  /* 0x000000b62200720c */ /* 0x040fe40003f86270 */
[----:B------:R-:W-:Y:S02]  /*8ec0*/  ISETP.GE.AND P1, PT, R34, R169, PT ;  /* 0x000000a92200720c */ /* 0x000fe40003f26270 */
[----:B------:R-:W-:Y:S01]  /*8ed0*/  I2FP.F32.S32 R34, R34 ;  /* 0x0000002200227245 */ /* 0x000fe20000201400 */
[----:B------:R-:W3:Y:S01]  /*8ee0*/  MUFU.TANH R32, R32 ;  /* 0x0000002000207308 */ /* 0x000ee20000002400 */
[----:B-1----:R-:W-:Y:S01]  /*8ef0*/  FFMA.FTZ R17, R33, UR5, R28 ;  /* 0x0000000521117c23 */ /* 0x002fe2000801001c */
[----:B------:R-:W-:Y:S02]  /*8f00*/  I2FP.F32.S32 R33, R18 ;  /* 0x0000001200217245 */ /* 0x000fe40000201400 */
[C---:B------:R-:W-:Y:S01]  /*8f10*/  FFMA.FTZ R16, R34.reuse, UR5, R11 ;  /* 0x0000000522107c23 */ /* 0x040fe2000801000b */
[C---:B------:R-:W-:Y:S01]  /*8f20*/  FFMA.FTZ R11, R34.reuse, UR5, R25 ;  /* 0x00000005220b7c23 */ /* 0x040fe20008010019 */
[C---:B------:R-:W-:Y:S01]  /*8f30*/  FFMA.FTZ R25, R34.reuse, UR5, R27 ;  /* 0x0000000522197c23 */ /* 0x040fe2000801001b */
[----:B------:R-:W-:Y:S01]  /*8f40*/  I2FP.F32.S32 R27, R24 ;  /* 0x00000018001b7245 */ /* 0x000fe20000201400 */
[----:B------:R-:W1:Y:S01]  /*8f50*/  MUFU.TANH R22, R200 ;  /* 0x000000c800167308 */ /* 0x000e620000002400 */
[----:B------:R-:W-:Y:S01]  /*8f60*/  FFMA.FTZ R19, R34, UR5, R176 ;  /* 0x0000000522137c23 */ /* 0x000fe200080100b0 */
[----:B------:R-:W-:-:S02]  /*8f70*/  FSEL R17, R17, -INF , !P0 ;  /* 0xff80000011117808 */ /* 0x000fc40004000000 */
[----:B------:R-:W-:Y:S01]  /*8f80*/  FSEL R16, R16, -INF , !P6 ;  /* 0xff80000010107808 */ /* 0x000fe20007000000 */
[----:B--2---:R-:W-:Y:S01]  /*8f90*/  FFMA.FTZ R164, R27, UR5, R164 ;  /* 0x000000051ba47c23 */ /* 0x004fe200080100a4 */
[----:B------:R-:W-:Y:S02]  /*8fa0*/  FSEL R11, R11, -INF , !P5 ;  /* 0xff8000000b0b7808 */ /* 0x000fe40006800000 */
[----:B------:R-:W2:Y:S01]  /*8fb0*/  MUFU.TANH R4, R4 ;  /* 0x0000000400047308 */ /* 0x000ea20000002400 */
[----:B------:R-:W-:Y:S01]  /*8fc0*/  FSEL R25, R25, -INF , !P4 ;  /* 0xff80000019197808 */ /* 0x000fe20006000000 */
[C---:B---3--:R-:W-:Y:S01]  /*8fd0*/  FFMA.FTZ R32, R27.reuse, UR5, R32 ;  /* 0x000000051b207c23 */ /* 0x048fe20008010020 */
[C---:B------:R-:W-:Y:S02]  /*8fe0*/  ISETP.GE.AND P0, PT, R24.reuse, R234, PT ;  /* 0x000000ea1800720c */ /* 0x040fe40003f06270 */
[C---:B------:R-:W-:Y:S02]  /*8ff0*/  ISETP.GE.AND P6, PT, R24.reuse, R183, PT ;  /* 0x000000b71800720c */ /* 0x040fe40003fc6270 */
[C---:B------:R-:W-:Y:S01]  /*9000*/  ISETP.GE.AND P5, PT, R24.reuse, R182, PT ;  /* 0x000000b61800720c */ /* 0x040fe20003fa6270 */
[----:B------:R-:W3:Y:S01]  /*9010*/  MUFU.TANH R5, R5 ;  /* 0x0000000500057308 */ /* 0x000ee20000002400 */
[----:B------:R-:W-:Y:S01]  /*9020*/  ISETP.GE.AND P4, PT, R24, R169, PT ;  /* 0x000000a91800720c */ /* 0x000fe20003f86270 */
[----:B------:R-:W-:Y:S01]  /*9030*/  FMUL.FTZ R24, R194, UR23 ;  /* 0x00000017c2187c20 */ /* 0x000fe20008410000 */
[----:B-1----:R-:W-:Y:S01]  /*9040*/  FFMA.FTZ R241, R27, UR5, R22 ;  /* 0x000000051bf17c23 */ /* 0x002fe20008010016 */
[----:B------:R-:W-:-:S02]  /*9050*/  FSEL R19, R19, -INF , !P1 ;  /* 0xff80000013137808 */ /* 0x000fc40004800000 */
[----:B------:R-:W-:Y:S02]  /*9060*/  ISETP.GE.AND P1, PT, R18, R234, PT ;  /* 0x000000ea1200720c */ /* 0x000fe40003f26270 */
[----:B------:R-:W1:Y:S01]  /*9070*/  MUFU.TANH R9, R201 ;  /* 0x000000c900097308 */ /* 0x000e620000002400 */
[----:B--2---:R-:W-:Y:S01]  /*9080*/  FFMA.FTZ R4, R33, UR5, R4 ;  /* 0x0000000521047c23 */ /* 0x004fe20008010004 */
[----:B------:R-:W-:Y:S02]  /*9090*/  FSEL R220, R164, -INF , !P0 ;  /* 0xff800000a4dc7808 */ /* 0x000fe40004000000 */
[----:B------:R-:W-:Y:S02]  /*90a0*/  FSEL R164, R32, -INF , !P6 ;  /* 0xff80000020a47808 */ /* 0x000fe40007000000 */
[----:B------:R-:W-:Y:S02]  /*90b0*/  FSEL R241, R241, -INF , !P5 ;  /* 0xff800000f1f17808 */ /* 0x000fe40006800000 */
[----:B------:R-:W2:Y:S01]  /*90c0*/  MUFU.TANH R202, R202 ;  /* 0x000000ca00ca7308 */ /* 0x000ea20000002400 */
[C---:B------:R-:W-:Y:S01]  /*90d0*/  ISETP.GE.AND P0, PT, R18.reuse, R183, PT ;  /* 0x000000b71200720c */ /* 0x040fe20003f06270 */
[----:B---3--:R-:W-:Y:S01]  /*90e0*/  FFMA.FTZ R5, R33, UR5, R5 ;  /* 0x0000000521057c23 */ /* 0x008fe20008010005 */
[----:B------:R-:W-:-:S02]  /*90f0*/  ISETP.GE.AND P6, PT, R18, R182, PT ;  /* 0x000000b61200720c */ /* 0x000fc40003fc6270 */
[----:B------:R-:W-:Y:S01]  /*9100*/  ISETP.GE.AND P5, PT, R18, R169, PT ;  /* 0x000000a91200720c */ /* 0x000fe20003fa6270 */
[----:B------:R-:W-:Y:S01]  /*9110*/  VIADD R18, R30, 0x18 ;  /* 0x000000181e127836 */ /* 0x000fe20000000000 */
[----:B------:R-:W-:Y:S01]  /*9120*/  FSEL R204, R4, -INF , !P1 ;  /* 0xff80000004cc7808 */ /* 0x000fe20004800000 */
[----:B------:R-:W3:Y:S01]  /*9130*/  MUFU.TANH R7, R7 ;  /* 0x0000000700077308 */ /* 0x000ee20000002400 */
[----:B-1----:R-:W-:Y:S01]  /*9140*/  FFMA.FTZ R9, R33, UR5, R9 ;  /* 0x0000000521097c23 */ /* 0x002fe20008010009 */
[----:B------:R-:W-:Y:S01]  /*9150*/  FSEL R176, R5, -INF , !P0 ;  /* 0xff80000005b07808 */ /* 0x000fe20004000000 */
[----:B------:R-:W-:Y:S01]  /*9160*/  FMUL.FTZ R5, R197, UR23 ;  /* 0x00000017c5057c20 */ /* 0x000fe20008410000 */
[C---:B------:R-:W-:Y:S02]  /*9170*/  ISETP.GE.AND P1, PT, R18.reuse, R183, PT ;  /* 0x000000b71200720c */ /* 0x040fe40003f26270 */
[----:B------:R-:W-:Y:S02]  /*9180*/  FSEL R239, R9, -INF , !P6 ;  /* 0xff80000009ef7808 */ /* 0x000fe40007000000 */
[----:B------:R-:W1:Y:S01]  /*9190*/  MUFU.TANH R22, R196 ;  /* 0x000000c400167308 */ /* 0x000e620000002400 */
[----:B--2---:R-:W-:Y:S01]  /*91a0*/  FFMA.FTZ R202, R27, UR5, R202 ;  /* 0x000000051bca7c23 */ /* 0x004fe200080100ca */
[----:B------:R-:W-:-:S02]  /*91b0*/  ISETP.GE.AND P0, PT, R18, R182, PT ;  /* 0x000000b61200720c */ /* 0x000fc40003f06270 */
[----:B------:R-:W-:Y:S02]  /*91c0*/  ISETP.GE.AND P6, PT, R18, R169, PT ;  /* 0x000000a91200720c */ /* 0x000fe40003fc6270 */
[----:B------:R-:W-:Y:S02]  /*91d0*/  FSEL R207, R202, -INF , !P4 ;  /* 0xff800000cacf7808 */ /* 0x000fe40006000000 */
[----:B------:R-:W2:Y:S01]  /*91e0*/  MUFU.TANH R6, R6 ;  /* 0x0000000600067308 */ /* 0x000ea20000002400 */
[----:B------:R-:W-:Y:S02]  /*91f0*/  ISETP.GE.AND P4, PT, R18, R234, PT ;  /* 0x000000ea1200720c */ /* 0x000fe40003f86270 */
[----:B------:R-:W-:Y:S02]  /*9200*/  I2FP.F32.S32 R18, R18 ;  /* 0x0000001200127245 */ /* 0x000fe40000201400 */
[----:B------:R-:W-:-:S03]  /*9210*/  I2FP.F32.S32 R9, R30 ;  /* 0x0000001e00097245 */ /* 0x000fc60000201400 */
[----:B------:R-:W4:Y:S01]  /*9220*/  MUFU.TANH R24, R24 ;  /* 0x0000001800187308 */ /* 0x000f220000002400 */
[C---:B---3--:R-:W-:Y:S01]  /*9230*/  FFMA.FTZ R206, R18.reuse, UR5, R7 ;  /* 0x0000000512ce7c23 */ /* 0x048fe20008010007 */
[----:B-1----:R-:W-:Y:S01]  /*9240*/  FFMA.FTZ R22, R18, UR5, R22 ;  /* 0x0000000512167c23 */ /* 0x002fe20008010016 */
[C---:B------:R-:W-:Y:S01]  /*9250*/  FFMA.FTZ R13, R9.reuse, UR5, R13 ;  /* 0x00000005090d7c23 */ /* 0x040fe2000801000d */
[----:B------:R-:W-:Y:S02]  /*9260*/  FFMA.FTZ R12, R9, UR5, R12 ;  /* 0x00000005090c7c23 */ /* 0x000fe4000801000c */
[----:B------:R-:W-:Y:S02]  /*9270*/  FSEL R206, R206, -INF , !P4 ;  /* 0xff800000cece7808 */ /* 0x000fe40006000000 */
[----:B------:R-:W1:Y:S01]  /*9280*/  MUFU.TANH R4, R26 ;  /* 0x0000001a00047308 */ /* 0x000e620000002400 */
[----:B--2---:R-:W-:Y:S01]  /*9290*/  FFMA.FTZ R221, R33, UR5, R6 ;  /* 0x0000000521dd7c23 */ /* 0x004fe20008010006 */
[----:B------:R-:W-:-:S02]  /*92a0*/  ISETP.GE.AND P4, PT, R30, R183, PT ;  /* 0x000000b71e00720c */ /* 0x000fc40003f86270 */
[----:B------:R-:W-:Y:S02]  /*92b0*/  FSEL R237, R22, -INF , !P0 ;  /* 0xff80000016ed7808 */ /* 0x000fe40004000000 */
[----:B------:R-:W-:Y:S02]  /*92c0*/  ISETP.GE.AND P0, PT, R30, R169, PT ;  /* 0x000000a91e00720c */ /* 0x000fe40003f06270 */
[----:B------:R-:W2:Y:S01]  /*92d0*/  MUFU.TANH R8, R8 ;  /* 0x0000000800087308 */ /* 0x000ea20000002400 */
[----:B----4-:R-:W-:Y:S01]  /*92e0*/  FFMA.FTZ R24, R18, UR5, R24 ;  /* 0x0000000512187c23 */ /* 0x010fe20008010018 */
[----:B------:R-:W-:Y:S02]  /*92f0*/  FSEL R221, R221, -INF , !P5 ;  /* 0xff800000dddd7808 */ /* 0x000fe40006800000 */
[----:B------:R-:W-:Y:S02]  /*9300*/  FSEL R33, R13, -INF , !P4 ;  /* 0xff8000000d217808 */ /* 0x000fe40006000000 */
[----:B------:R-:W-:-:S02]  /*9310*/  FSEL R197, R24, -INF , !P1 ;  /* 0xff80000018c57808 */ /* 0x000fc40004800000 */
[----:B------:R-:W3:Y:S01]  /*9320*/  MUFU.TANH R10, R198 ;  /* 0x000000c6000a7308 */ /* 0x000ee20000002400 */
[C---:B-1----:R-:W-:Y:S01]  /*9330*/  FFMA.FTZ R4, R9.reuse, UR5, R4 ;  /* 0x0000000509047c23 */ /* 0x042fe20008010004 */
[C---:B------:R-:W-:Y:S02]  /*9340*/  ISETP.GE.AND P5, PT, R30.reuse, R234, PT ;  /* 0x000000ea1e00720c */ /* 0x040fe40003fa6270 */
[C---:B------:R-:W-:Y:S01]  /*9350*/  ISETP.GE.AND P1, PT, R30.reuse, R182, PT ;  /* 0x000000b61e00720c */ /* 0x040fe20003f26270 */
[----:B------:R-:W-:Y:S01]  /*9360*/  VIADD R30, R30, 0x19 ;  /* 0x000000191e1e7836 */ /* 0x000fe20000000000 */
[----:B------:R-:W-:Y:S02]  /*9370*/  FSEL R13, R4, -INF , !P0 ;  /* 0xff800000040d7808 */ /* 0x000fe40004000000 */
[----:B------:R-:W1:Y:S01]  /*9380*/  MUFU.TANH R6, R193 ;  /* 0x000000c100067308 */ /* 0x000e620000002400 */
[----:B------:R-:W-:Y:S01]  /*9390*/  BAR.SYNC.DEFER_BLOCKING 0x0 ;  /* 0x0000000000007b1d */ /* 0x000fe20000010000 */
[----:B------:R-:W-:Y:S01]  /*93a0*/  PLOP3.LUT P0, PT, PT, PT, UP0, 0x80, 0x0 ;  /* 0x000000000000781c */ /* 0x000fe20003f0f008 */
[----:B--2---:R-:W-:Y:S01]  /*93b0*/  FFMA.FTZ R8, R9, UR5, R8 ;  /* 0x0000000509087c23 */ /* 0x004fe20008010008 */
[----:B------:R-:W-:-:S02]  /*93c0*/  I2FP.F32.S32 R9, R30 ;  /* 0x0000001e00097245 */ /* 0x000fc40000201400 */
[----:B------:R-:W-:Y:S02]  /*93d0*/  ISETP.GE.AND P4, PT, R30, R182, PT ;  /* 0x000000b61e00720c */ /* 0x000fe40003f86270 */
[----:B------:R-:W2:Y:S01]  /*93e0*/  MUFU.TANH R7, R195 ;  /* 0x000000c300077308 */ /* 0x000ea20000002400 */
[----:B---3--:R-:W-:Y:S01]  /*93f0*/  FFMA.FTZ R10, R18, UR5, R10 ;  /* 0x00000005120a7c23 */ /* 0x008fe2000801000a */
[----:B------:R-:W-:Y:S02]  /*9400*/  FSEL R27, R8, -INF , !P1 ;  /* 0xff800000081b7808 */ /* 0x000fe40004800000 */
[----:B------:R-:W-:Y:S02]  /*9410*/  ISETP.GE.AND P1, PT, R30, R169, PT ;  /* 0x000000a91e00720c */ /* 0x000fe40003f26270 */
[----:B------:R-:W-:Y:S02]  /*9420*/  FSEL R205, R10, -INF , !P6 ;  /* 0xff8000000acd7808 */ /* 0x000fe40007000000 */
[----:B------:R-:W3:Y:S01]  /*9430*/  MUFU.TANH R5, R5 ;  /* 0x0000000500057308 */ /* 0x000ee20000002400 */
[----:B------:R-:W-:Y:S01]  /*9440*/  FSEL R10, R12, -INF , !P5 ;  /* 0xff8000000c0a7808 */ /* 0x000fe20006800000 */
[----:B-1----:R-:W-:Y:S01]  /*9450*/  FFMA.FTZ R6, R9, UR5, R6 ;  /* 0x0000000509067c23 */ /* 0x002fe20008010006 */
[----:B------:R-:W-:-:S02]  /*9460*/  ISETP.GE.AND P6, PT, R30, R234, PT ;  /* 0x000000ea1e00720c */ /* 0x000fc40003fc6270 */
[----:B------:R-:W-:Y:S02]  /*9470*/  ISETP.GE.AND P5, PT, R30, R183, PT ;  /* 0x000000b71e00720c */ /* 0x000fe40003fa6270 */
[----:B------:R-:W-:Y:S01]  /*9480*/  FSEL R200, R6, -INF , !P6 ;  /* 0xff80000006c87808 */ /* 0x000fe20007000000 */
[----:B------:R-:W1:Y:S01]  /*9490*/  MUFU.TANH R199, R199 ;  /* 0x000000c700c77308 */ /* 0x000e620000002400 */
[----:B--2---:R-:W-:-:S05]  /*94a0*/  FFMA.FTZ R7, R9, UR5, R7 ;  /* 0x0000000509077c23 */ /* 0x004fca0008010007 */
[----:B------:R-:W-:Y:S01]  /*94b0*/  FSEL R195, R7, -INF , !P5 ;  /* 0xff80000007c37808 */ /* 0x000fe20006800000 */
[----:B---3--:R-:W-:-:S05]  /*94c0*/  FFMA.FTZ R5, R9, UR5, R5 ;  /* 0x0000000509057c23 */ /* 0x008fca0008010005 */
[----:B------:R-:W-:Y:S01]  /*94d0*/  FSEL R223, R5, -INF , !P4 ;  /* 0xff80000005df7808 */ /* 0x000fe20006000000 */
[----:B-1----:R-:W-:-:S05]  /*94e0*/  FFMA.FTZ R199, R9, UR5, R199 ;  /* 0x0000000509c77c23 */ /* 0x002fca00080100c7 */
        /* <DEDUP_REMOVED lines=49> */
.L_x_1676:
[----:B------:R-:W-:Y:S05]  /*9800*/  BSYNC B0 ;  /* 0x0000000000007941 */ /* 0x000fea0003800000 */
.L_x_1675:
[----:B------:R-:W0:Y:S02]  /*9810*/  LDGDEPBAR ;  /* 0x00000000000079af */ /* 0x000e240000000000 */
.L_x_1674:
[----:B-12---:R-:W-:Y:S02]  /*9820*/  FMNMX.FTZ R5, R2, R10, !PT ;  /* 0x0000000a02057209 */ /* 0x006fe40007810000 */
        /* <DEDUP_REMOVED lines=25> */
[----:B------:R-:W2:Y:S03]  /*99c0*/  SHFL.BFLY PT, R5, R8, 0x2, 0x1f ;  /* 0x0c401f0008057f89 */ /* 0x000ea600000e0000 */
[----:B------:R-:W-:-:S04]  /*99d0*/  FMNMX.FTZ R4, R21, R4, !PT ;  /* 0x0000000415047209 */ /* 0x000fc80007810000 */
[----:B------:R-:W-:Y:S02]  /*99e0*/  FMNMX.FTZ R4, R17, R4, !PT ;  /* 0x0000000411047209 */ /* 0x000fe40007810000 */
[----:B-1----:R-:W-:Y:S02]  /*99f0*/  FMNMX.FTZ R9, R6, R9, !PT ;  /* 0x0000000906097209 */ /* 0x002fe40007810000 */
[----:B------:R-:W1:Y:S01]  /*9a00*/  SHFL.BFLY PT, R6, R7, 0x2, 0x1f ;  /* 0x0c401f0007067f89 */ /* 0x000e6200000e0000 */
[----:B------:R-:W-:-:S03]  /*9a10*/  FMNMX.FTZ R4, R19, R4, !PT ;  /* 0x0000000413047209 */ /* 0x000fc60007810000 */
[----:B------:R-:W3:Y:S01]  /*9a20*/  SHFL.BFLY PT, R168, R9, 0x1, 0x1f ;  /* 0x0c201f0009a87f89 */ /* 0x000ee200000e0000 */
[----:B------:R-:W-:-:S04]  /*9a30*/  FMNMX.FTZ R4, R207, R4, !PT ;  /* 0x00000004cf047209 */ /* 0x000fc80007810000 */
[----:B------:R-:W-:-:S04]  /*9a40*/  FMNMX.FTZ R4, R221, R4, !PT ;  /* 0x00000004dd047209 */ /* 0x000fc80007810000 */
[----:B------:R-:W-:Y:S02]  /*9a50*/  FMNMX.FTZ R4, R205, R4, !PT ;  /* 0x00000004cd047209 */ /* 0x000fe40007810000 */
[----:B--2---:R-:W-:-:S05]  /*9a60*/  FMNMX.FTZ R5, R8, R5, !PT ;  /* 0x0000000508057209 */ /* 0x004fca0007810000 */
[----:B------:R-:W2:Y:S01]  /*9a70*/  SHFL.BFLY PT, R166, R5, 0x1, 0x1f ;  /* 0x0c201f0005a67f89 */ /* 0x000ea200000e0000 */
[----:B-1----:R-:W-:Y:S02]  /*9a80*/  FMNMX.FTZ R6, R7, R6, !PT ;  /* 0x0000000607067209 */ /* 0x002fe40007810000 */
[----:B------:R-:W-:Y:S02]  /*9a90*/  FMNMX.FTZ R7, R203, R4, !PT ;  /* 0x00000004cb077209 */ /* 0x000fe40007810000 */
[----:B---3--:R-:W-:Y:S01]  /*9aa0*/  FMNMX.FTZ R168, R9, R168, !PT ;  /* 0x000000a809a87209 */ /* 0x008fe20007810000 */
[----:B------:R-:W1:Y:S03]  /*9ab0*/  SHFL.BFLY PT, R167, R6, 0x1, 0x1f ;  /* 0x0c201f0006a77f89 */ /* 0x000e6600000e0000 */
[C---:B------:R-:W-:Y:S01]  /*9ac0*/  FSETP.NEU.FTZ.AND P6, PT, R168.reuse, -INF , PT ;  /* 0xff800000a800780b */ /* 0x040fe20003fdd000 */
[----:B------:R-:W3:Y:S01]  /*9ad0*/  SHFL.BFLY PT, R4, R7, 0x2, 0x1f ;  /* 0x0c401f0007047f89 */ /* 0x000ee200000e0000 */
[----:B------:R-:W-:-:S05]  /*9ae0*/  FMUL.FTZ R201, R168, UR20 ;  /* 0x00000014a8c97c20 */ /* 0x000fca0008410000 */
[----:B------:R-:W-:Y:S02]  /*9af0*/  FSEL R201, R201, RZ, P6 ;  /* 0x000000ffc9c97208 */ /* 0x000fe40003000000 */
[----:B--2---:R-:W-:-:S03]  /*9b00*/  FMNMX.FTZ R166, R5, R166, !PT ;  /* 0x000000a605a67209 */ /* 0x004fc60007810000 */
[--C-:B------:R-:W-:Y:S01]  /*9b10*/  FFMA.FTZ R190, R16, UR20, -R201.reuse ;  /* 0x0000001410be7c23 */ /* 0x100fe200080108c9 */
[--C-:B------:R-:W-:Y:S01]  /*9b20*/  FFMA.FTZ R194, R10, UR20, -R201.reuse ;  /* 0x000000140ac27c23 */ /* 0x100fe200080108c9 */
[--C-:B------:R-:W-:Y:S01]  /*9b30*/  FFMA.FTZ R192, R14, UR20, -R201.reuse ;  /* 0x000000140ec07c23 */ /* 0x100fe200080108c9 */
[C---:B------:R-:W-:Y:S01]  /*9b40*/  FSETP.NEU.FTZ.AND P4, PT, R166.reuse, -INF , PT ;  /* 0xff800000a600780b */ /* 0x040fe20003f9d000 */
[----:B------:R-:W-:Y:S01]  /*9b50*/  FMUL.FTZ R236, R166, UR20 ;  /* 0x00000014a6ec7c20 */ /* 0x000fe20008410000 */
[--C-:B------:R-:W-:Y:S01]  /*9b60*/  FFMA.FTZ R191, R20, UR20, -R201.reuse ;  /* 0x0000001414bf7c23 */ /* 0x100fe200080108c9 */
[----:B------:R-:W-:Y:S01]  /*9b70*/  MUFU.EX2 R190, R190 ;  /* 0x000000be00be7308 */ /* 0x000fe20000000800 */
[----:B------:R-:W-:Y:S01]  /*9b80*/  FSEL R193, R166, RZ, P4 ;  /* 0x000000ffa6c17208 */ /* 0x000fe20002000000 */
[--C-:B------:R-:W-:Y:S01]  /*9b90*/  FFMA.FTZ R204, R204, UR20, -R201.reuse ;  /* 0x00000014cccc7c23 */ /* 0x100fe200080108c9 */
[----:B-1----:R-:W-:Y:S01]  /*9ba0*/  FMNMX.FTZ R167, R6, R167, !PT ;  /* 0x000000a706a77209 */ /* 0x002fe20007810000 */
[----:B------:R-:W-:Y:S01]  /*9bb0*/  FFMA.FTZ R206, R206, UR20, -R201 ;  /* 0x00000014cece7c23 */ /* 0x000fe200080108c9 */
[----:B------:R-:W-:Y:S01]  /*9bc0*/  FSEL R236, R236, RZ, P4 ;  /* 0x000000ffecec7208 */ /* 0x000fe20002000000 */
[----:B------:R-:W-:Y:S01]  /*9bd0*/  FADD.FTZ R193, R244, -R193 ;  /* 0x800000c1f4c17221 */ /* 0x000fe20000010000 */
[----:B---3--:R-:W-:Y:S01]  /*9be0*/  FMNMX.FTZ R4, R7, R4, !PT ;  /* 0x0000000407047209 */ /* 0x008fe20007810000 */
[C---:B------:R-:W-:Y:S01]  /*9bf0*/  FMUL.FTZ R198, R167.reuse, UR20 ;  /* 0x00000014a7c67c20 */ /* 0x040fe20008410000 */
[----:B------:R-:W-:Y:S01]  /*9c00*/  FSETP.NEU.FTZ.AND P5, PT, R167, -INF , PT ;  /* 0xff800000a700780b */ /* 0x000fe20003fbd000 */
[--C-:B------:R-:W-:Y:S01]  /*9c10*/  FFMA.FTZ R188, R27, UR20, -R236.reuse ;  /* 0x000000141bbc7c23 */ /* 0x100fe200080108ec */
[----:B------:R-:W-:Y:S01]  /*9c20*/  FSEL R7, R168, RZ, P6 ;  /* 0x000000ffa8077208 */ /* 0x000fe20003000000 */
[----:B------:R-:W1:Y:S01]  /*9c30*/  SHFL.BFLY PT, R165, R4, 0x1, 0x1f ;  /* 0x0c201f0004a57f89 */ /* 0x000e6200000e0000 */
[----:B------:R-:W-:Y:S01]  /*9c40*/  FSEL R5, R167, RZ, P5 ;  /* 0x000000ffa7057208 */ /* 0x000fe20002800000 */
[--C-:B------:R-:W-:Y:S01]  /*9c50*/  FFMA.FTZ R185, R29, UR20, -R236.reuse ;  /* 0x000000141db97c23 */ /* 0x100fe200080108ec */
[----:B------:R-:W-:Y:S01]  /*9c60*/  FSEL R198, R198, RZ, P5 ;  /* 0x000000ffc6c67208 */ /* 0x000fe20002800000 */
[--C-:B------:R-:W-:Y:S01]  /*9c70*/  FFMA.FTZ R186, R23, UR20, -R236.reuse ;  /* 0x0000001417ba7c23 */ /* 0x100fe200080108ec */
[----:B------:R-:W-:Y:S01]  /*9c80*/  FFMA.FTZ R179, R25, UR20, -R236 ;  /* 0x0000001419b37c23 */ /* 0x000fe200080108ec */
[----:B------:R-:W-:Y:S01]  /*9c90*/  FADD.FTZ R16, R0, -R5 ;  /* 0x8000000500107221 */ /* 0x000fe20000010000 */
[----:B------:R-:W-:Y:S01]  /*9ca0*/  LDSM.16.MT88.4 R24, [R209+0xa000] ;  /* 0x00a00000d118783b */ /* 0x000fe20000004200 */
[--C-:B------:R-:W-:Y:S01]  /*9cb0*/  FFMA.FTZ R6, R15, UR20, -R198.reuse ;  /* 0x000000140f067c23 */ /* 0x100fe200080108c6 */
[--C-:B------:R-:W-:Y:S01]  /*9cc0*/  FFMA.FTZ R189, R33, UR20, -R198.reuse ;  /* 0x0000001421bd7c23 */ /* 0x100fe200080108c6 */
[----:B------:R-:W-:Y:S01]  /*9cd0*/  FMUL.FTZ R16, R16, UR20 ;  /* 0x0000001410107c20 */ /* 0x000fe20008410000 */
[--C-:B------:R-:W-:Y:S01]  /*9ce0*/  FFMA.FTZ R187, R31, UR20, -R198.reuse ;  /* 0x000000141fbb7c23 */ /* 0x100fe200080108c6 */
[----:B------:R-:W-:Y:S01]  /*9cf0*/  FFMA.FTZ R199, R11, UR20, -R198 ;  /* 0x000000140bc77c23 */ /* 0x000fe200080108c6 */
[----:B------:R-:W2:Y:S01]  /*9d00*/  LDSM.16.MT88.4 R32, [R212+0xa000] ;  /* 0x00a00000d420783b */ /* 0x000ea20000004200 */
[----:B------:R-:W3:Y:S01]  /*9d10*/  MUFU.EX2 R202, R16 ;  /* 0x0000001000ca7308 */ /* 0x000ee20000000800 */
[----:B------:R-:W-:Y:S01]  /*9d20*/  FMUL.FTZ R193, R193, UR20 ;  /* 0x00000014c1c17c20 */ /* 0x000fe20008410000 */
[--C-:B------:R-:W-:Y:S01]  /*9d30*/  FFMA.FTZ R238, R241, UR20, -R236.reuse ;  /* 0x00000014f1ee7c23 */ /* 0x100fe200080108ec */
[----:B------:R-:W4:Y:S01]  /*9d40*/  LDSM.16.MT88.4 R28, [R210+0xa000] ;  /* 0x00a00000d21c783b */ /* 0x000f220000004200 */
[--C-:B------:R-:W-:Y:S01]  /*9d50*/  FFMA.FTZ R239, R239, UR20, -R236.reuse ;  /* 0x00000014efef7c23 */ /* 0x100fe200080108ec */
[--C-:B------:R-:W-:Y:S01]  /*9d60*/  FFMA.FTZ R237, R237, UR20, -R236.reuse ;  /* 0x00000014eded7c23 */ /* 0x100fe200080108ec */
[----:B------:R-:W-:Y:S01]  /*9d70*/  FFMA.FTZ R236, R223, UR20, -R236 ;  /* 0x00000014dfec7c23 */ /* 0x000fe200080108ec */
[----:B------:R-:W-:Y:S01]  /*9d80*/  LDSM.16.MT88.4 R8, [R210+0xb000] ;  /* 0x00b00000d208783b */ /* 0x000fe20000004200 */
[----:B------:R-:W-:Y:S01]  /*9d90*/  MUFU.EX2 R188, R188 ;  /* 0x000000bc00bc7308 */ /* 0x000fe20000000800 */
[--C-:B------:R-:W-:Y:S01]  /*9da0*/  FFMA.FTZ R164, R164, UR20, -R198.reuse ;  /* 0x00000014a4a47c23 */ /* 0x100fe200080108c6 */
[----:B-1----:R-:W-:Y:S01]  /*9db0*/  FMNMX.FTZ R165, R4, R165, !PT ;  /* 0x000000a504a57209 */ /* 0x002fe20007810000 */
[----:B------:R-:W-:-:S03]  /*9dc0*/  FFMA.FTZ R195, R195, UR20, -R198 ;  /* 0x00000014c3c37c23 */ /* 0x000fc600080108c6 */
[C---:B------:R-:W-:Y:S01]  /*9dd0*/  FSETP.NEU.FTZ.AND P1, PT, R165.reuse, -INF , PT ;  /* 0xff800000a500780b */ /* 0x040fe20003f3d000 */
[C---:B------:R-:W-:Y:S01]  /*9de0*/  FMUL.FTZ R222, R165.reuse, UR20 ;  /* 0x00000014a5de7c20 */ /* 0x040fe20008410000 */
[----:B------:R-:W1:Y:S01]  /*9df0*/  MUFU.EX2 R185, R185 ;  /* 0x000000b900b97308 */ /* 0x000e620000000800 */
[-C--:B---3--:R-:W-:Y:S01]  /*9e00*/  FMUL.FTZ R162, R162, R202.reuse ;  /* 0x000000caa2a27220 */ /* 0x088fe20000410000 */
[----:B------:R-:W-:Y:S01]  /*9e10*/  FSEL R4, R165, RZ, P1 ;  /* 0x000000ffa5047208 */ /* 0x000fe20000800000 */
[-C--:B------:R-:W-:Y:S01]  /*9e20*/  FMUL.FTZ R163, R163, R202.reuse ;  /* 0x000000caa3a37220 */ /* 0x080fe20000410000 */
[----:B------:R-:W-:Y:S01]  /*9e30*/  FSEL R222, R222, RZ, P1 ;  /* 0x000000ffdede7208 */ /* 0x000fe20000800000 */
[-C--:B------:R-:W-:Y:S01]  /*9e40*/  FMUL.FTZ R150, R150, R202.reuse ;  /* 0x000000ca96967220 */ /* 0x080fe20000410000 */
[----:B------:R-:W-:Y:S01]  /*9e50*/  FMUL.FTZ R151, R151, R202 ;  /* 0x000000ca97977220 */ /* 0x000fe20000410000 */
[----:B------:R-:W-:Y:S01]  /*9e60*/  FADD.FTZ R3, R3, -R4 ;  /* 0x8000000403037221 */ /* 0x000fe20000010000 */
[----:B------:R-:W-:Y:S01]  /*9e70*/  FADD.FTZ R4, R2, -R7 ;  /* 0x8000000702047221 */ /* 0x000fe20000010000 */
[--C-:B------:R-:W-:Y:S01]  /*9e80*/  FFMA.FTZ R184, R13, UR20, -R222.reuse ;  /* 0x000000140db87c23 */ /* 0x100fe200080108de */
[--C-:B------:R-:W-:Y:S01]  /*9e90*/  FFMA.FTZ R178, R21, UR20, -R222.reuse ;  /* 0x0000001415b27c23 */ /* 0x100fe200080108de */
[--C-:B------:R-:W-:Y:S01]  /*9ea0*/  FFMA.FTZ R177, R17, UR20, -R222.reuse ;  /* 0x0000001411b17c23 */ /* 0x100fe200080108de */
[--C-:B------:R-:W-:Y:S01]  /*9eb0*/  FFMA.FTZ R196, R19, UR20, -R222.reuse ;  /* 0x0000001413c47c23 */ /* 0x100fe200080108de */
[----:B------:R3:W-:Y:S01]  /*9ec0*/  MUFU.EX2 R2, R6 ;  /* 0x0000000600027308 */ /* 0x0007e20000000800 */
[----:B------:R-:W-:Y:S01]  /*9ed0*/  FMUL.FTZ R0, R4, UR20 ;  /* 0x0000001404007c20 */ /* 0x000fe20008410000 */
[----:B------:R-:W5:Y:S01]  /*9ee0*/  LDSM.16.MT88.4 R20, [R208+0xa000] ;  /* 0x00a00000d014783b */ /* 0x000f620000004200 */
[----:B------:R-:W-:Y:S01]  /*9ef0*/  FMUL.FTZ R3, R3, UR20 ;  /* 0x0000001403037c20 */ /* 0x000fe20008410000 */
[----:B-1----:R-:W-:Y:S01]  /*9f00*/  F2FP.F16.F32.PACK_AB R172, R185, R188 ;  /* 0x000000bcb9ac723e */ /* 0x002fe200000000ff */
[-C--:B------:R-:W-:Y:S01]  /*9f10*/  FMUL.FTZ R146, R146, R202.reuse ;  /* 0x000000ca92927220 */ /* 0x080fe20000410000 */
[----:B------:R-:W1:Y:S01]  /*9f20*/  LDSM.16.MT88.4 R12, [R212+0xb000] ;  /* 0x00b00000d40c783b */ /* 0x000e620000004200 */
[-C--:B------:R-:W-:Y:S01]  /*9f30*/  FMUL.FTZ R147, R147, R202.reuse ;  /* 0x000000ca93937220 */ /* 0x080fe20000410000 */
[----:B------:R-:W-:Y:S01]  /*9f40*/  MUFU.EX2 R186, R186 ;  /* 0x000000ba00ba7308 */ /* 0x000fe20000000800 */
[-C--:B------:R-:W-:Y:S01]  /*9f50*/  FMUL.FTZ R134, R134, R202.reuse ;  /* 0x000000ca86867220 */ /* 0x080fe20000410000 */
[----:B------:R-:W-:Y:S01]  /*9f60*/  LDSM.16.MT88.4 R16, [R208+0xb000] ;  /* 0x00b00000d010783b */ /* 0x000fe20000004200 */
[-C--:B------:R-:W-:Y:S01]  /*9f70*/  FMUL.FTZ R135, R135, R202.reuse ;  /* 0x000000ca87877220 */ /* 0x080fe20000410000 */
[-C--:B------:R-:W-:Y:S01]  /*9f80*/  FMUL.FTZ R38, R38, R202.reuse ;  /* 0x000000ca26267220 */ /* 0x080fe20000410000 */
[-C--:B------:R-:W-:Y:S01]  /*9f90*/  FMUL.FTZ R39, R39, R202.reuse ;  /* 0x000000ca27277220 */ /* 0x080fe20000410000 */
[-C--:B------:R-:W-:Y:S01]  /*9fa0*/  FMUL.FTZ R50, R50, R202.reuse ;  /* 0x000000ca32327220 */ /* 0x080fe20000410000 */
[-C--:B------:R-:W-:Y:S01]  /*9fb0*/  FMUL.FTZ R51, R51, R202.reuse ;  /* 0x000000ca33337220 */ /* 0x080fe20000410000 */
[----:B------:R-:W2:Y:S01]  /*9fc0*/  MUFU.EX2 R179, R179 ;  /* 0x000000b300b37308 */ /* 0x000ea20000000800 */
[----:B---3--:R-:W3:Y:S01]  /*9fd0*/  LDSM.16.MT88.4 R4, [R209+0xb000] ;  /* 0x00b00000d104783b */ /* 0x008ee20000004200 */
        /* <DEDUP_REMOVED lines=14> */
[----:B------:R-:W4:Y:S01]  /*a0c0*/  MUFU.EX2 R178, R178 ;  /* 0x000000b200b27308 */ /* 0x000f220000000800 */
        /* <DEDUP_REMOVED lines=8> */
[----:B------:R-:W-:Y:S01]  /*a150*/  FMUL.FTZ R131, R131, R202 ;  /* 0x000000ca83837220 */ /* 0x000fe20000410000 */
[--C-:B------:R-:W-:Y:S01]  /*a160*/  FFMA.FTZ R207, R207, UR20, -R222.reuse ;  /* 0x00000014cfcf7c23 */ /* 0x100fe200080108de */
[--C-:B------:R-:W-:Y:S01]  /*a170*/  FFMA.FTZ R240, R221, UR20, -R222.reuse ;  /* 0x00000014ddf07c23 */ /* 0x100fe200080108de */
[--C-:B------:R-:W-:Y:S01]  /*a180*/  FFMA.FTZ R205, R205, UR20, -R222.reuse ;  /* 0x00000014cdcd7c23 */ /* 0x100fe200080108de */
[----:B------:R-:W-:Y:S01]  /*a190*/  FFMA.FTZ R222, R203, UR20, -R222 ;  /* 0x00000014cbde7c23 */ /* 0x000fe200080108de */
[--C-:B------:R-:W-:Y:S01]  /*a1a0*/  FFMA.FTZ R203, R220, UR20, -R201.reuse ;  /* 0x00000014dccb7c23 */ /* 0x100fe200080108c9 */
[--C-:B------:R-:W-:Y:S01]  /*a1b0*/  FFMA.FTZ R221, R176, UR20, -R198.reuse ;  /* 0x00000014b0dd7c23 */ /* 0x100fe200080108c6 */
[----:B------:R-:W2:Y:S01]  /*a1c0*/  MUFU.EX2 R196, R196 ;  /* 0x000000c400c47308 */ /* 0x000ea20000000800 */
[----:B----4-:R-:W-:Y:S01]  /*a1d0*/  F2FP.F16.F32.PACK_AB R173, R178, R184 ;  /* 0x000000b8b2ad723e */ /* 0x010fe200000000ff */
[----:B------:R-:W-:Y:S01]  /*a1e0*/  FFMA.FTZ R201, R200, UR20, -R201 ;  /* 0x00000014c8c97c23 */ /* 0x000fe200080108c9 */
[----:B------:R-:W-:-:S05]  /*a1f0*/  FFMA.FTZ R176, R197, UR20, -R198 ;  /* 0x00000014c5b07c23 */ /* 0x000fca00080108c6 */
[----:B------:R-:W4:Y:S08]  /*a200*/  MUFU.EX2 R193, R193 ;  /* 0x000000c100c17308 */ /* 0x000f300000000800 */
[----:B------:R-:W5:Y:S01]  /*a210*/  MUFU.EX2 R3, R3 ;  /* 0x0000000300037308 */ /* 0x000f620000000800 */
[----:B--2---:R-:W-:-:S07]  /*a220*/  F2FP.F16.F32.PACK_AB R175, R196, R177 ;  /* 0x000000b1c4af723e */ /* 0x004fce00000000ff */
[----:B------:R-:W-:Y:S01]  /*a230*/  MUFU.EX2 R194, R194 ;  /* 0x000000c200c27308 */ /* 0x000fe20000000800 */
[-C--:B----4-:R-:W-:Y:S01]  /*a240*/  FMUL.FTZ R156, R156, R193.reuse ;  /* 0x000000c19c9c7220 */ /* 0x090fe20000410000 */
[-C--:B------:R-:W-:Y:S01]  /*a250*/  FMUL.FTZ R157, R157, R193.reuse ;  /* 0x000000c19d9d7220 */ /* 0x080fe20000410000 */
[-C--:B------:R-:W-:Y:S01]  /*a260*/  FMUL.FTZ R152, R152, R193.reuse ;  /* 0x000000c198987220 */ /* 0x080fe20000410000 */
[-C--:B------:R-:W-:Y:S01]  /*a270*/  FMUL.FTZ R153, R153, R193.reuse ;  /* 0x000000c199997220 */ /* 0x080fe20000410000 */
[-C--:B------:R-:W-:Y:S01]  /*a280*/  FMUL.FTZ R140, R140, R193.reuse ;  /* 0x000000c18c8c7220 */ /* 0x080fe20000410000 */
[-C--:B------:R-:W-:Y:S01]  /*a290*/  FMUL.FTZ R141, R141, R193.reuse ;  /* 0x000000c18d8d7220 */ /* 0x080fe20000410000 */
[----:B------:R-:W-:Y:S01]  /*a2a0*/  FMUL.FTZ R136, R136, R193 ;  /* 0x000000c188887220 */ /* 0x000fe20000410000 */
[----:B------:R-:W-:Y:S01]  /*a2b0*/  MUFU.EX2 R192, R192 ;  /* 0x000000c000c07308 */ /* 0x000fe20000000800 */
[-C--:B-----5:R-:W-:Y:S01]  /*a2c0*/  FMUL.FTZ R158, R158, R3.reuse ;  /* 0x000000039e9e7220 */ /* 0x0a0fe20000410000 */
        /* <DEDUP_REMOVED lines=10> */
[-C--:B------:R-:W-:Y:S01]  /*a370*/  FMUL.FTZ R41, R41, R193.reuse ;  /* 0x000000c129297220 */ /* 0x080fe20000410000 */
[----:B------:R-:W-:Y:S01]  /*a380*/  FMUL.FTZ R44, R44, R193 ;  /* 0x000000c12c2c7220 */ /* 0x000fe20000410000 */
[-C--:B------:R-:W-:Y:S01]  /*a390*/  FMUL.FTZ R42, R42, R3.reuse ;  /* 0x000000032a2a7220 */ /* 0x080fe20000410000 */
[----:B------:R-:W-:Y:S01]  /*a3a0*/  FMUL.FTZ R43, R43, R3 ;  /* 0x000000032b2b7220 */ /* 0x000fe20000410000 */
[----:B------:R-:W-:Y:S01]  /*a3b0*/  MUFU.EX2 R189, R189 ;  /* 0x000000bd00bd7308 */ /* 0x000fe20000000800 */
[-C--:B------:R-:W-:Y:S01]  /*a3c0*/  FMUL.FTZ R45, R45, R193.reuse ;  /* 0x000000c12d2d7220 */ /* 0x080fe20000410000 */
[-C--:B------:R-:W-:Y:S01]  /*a3d0*/  FMUL.FTZ R56, R56, R193.reuse ;  /* 0x000000c138387220 */ /* 0x080fe20000410000 */
[----:B------:R-:W-:Y:S01]  /*a3e0*/  FMUL.FTZ R57, R57, R193 ;  /* 0x000000c139397220 */ /* 0x000fe20000410000 */
[-C--:B------:R-:W-:Y:S01]  /*a3f0*/  FMUL.FTZ R46, R46, R3.reuse ;  /* 0x000000032e2e7220 */ /* 0x080fe20000410000 */
[----:B------:R-:W-:Y:S01]  /*a400*/  FMUL.FTZ R47, R47, R3 ;  /* 0x000000032f2f7220 */ /* 0x000fe20000410000 */
[-C--:B------:R-:W-:Y:S01]  /*a410*/  FMUL.FTZ R60, R60, R193.reuse ;  /* 0x000000c13c3c7220 */ /* 0x080fe20000410000 */
[-C--:B------:R-:W-:Y:S01]  /*a420*/  FMUL.FTZ R61, R61, R193.reuse ;  /* 0x000000c13d3d7220 */ /* 0x080fe20000410000 */
[----:B------:R-:W-:Y:S01]  /*a430*/  MUFU.EX2 R187, R187 ;  /* 0x000000bb00bb7308 */ /* 0x000fe20000000800 */
        /* <DEDUP_REMOVED lines=13> */
[-C--:B------:R-:W-:Y:S01]  /*a510*/  FMUL.FTZ R75, R75, R3.reuse ;  /* 0x000000034b4b7220 */ /* 0x080fe20000410000 */
[-C--:B------:R-:W-:Y:S01]  /*a520*/  FMUL.FTZ R78, R78, R3.reuse ;  /* 0x000000034e4e7220 */ /* 0x080fe20000410000 */
[----:B------:R-:W2:Y:S01]  /*a530*/  MUFU.EX2 R0, R0 ;  /* 0x0000000000007308 */ /* 0x000ea20000000800 */
        /* <DEDUP_REMOVED lines=65> */
[----:B------:R-:W-:Y:S01]  /*a950*/  FFMA.FTZ R188, R233, R193, R188 ;  /* 0x000000c1e9bc7223 */ /* 0x000fe200000100bc */
[----:B------:R-:W-:-:S03]  /*a960*/  FFMA.FTZ R3, R231, R3, R184 ;  /* 0x00000003e7037223 */ /* 0x000fc600000100b8 */
[----:B------:R-:W2:Y:S01]  /*a970*/  MUFU.EX2 R239, R239 ;  /* 0x000000ef00ef7308 */ /* 0x000ea20000000800 */
[----:B-1----:R-:W-:Y:S01]  /*a980*/  HMMA.16816.F32 R72, R172, R12, R72 ;  /* 0x0000000cac48723c */ /* 0x002fe20000001848 */
[----:B------:R-:W-:Y:S01]  /*a990*/  FADD.FTZ R185, R185, R188 ;  /* 0x000000bcb9b97221 */ /* 0x000fe20000010000 */
[----:B------:R-:W-:-:S03]  /*a9a0*/  FADD.FTZ R178, R178, R3 ;  /* 0x00000003b2b27221 */ /* 0x000fc60000010000 */
[----:B------:R-:W-:Y:S01]  /*a9b0*/  FADD.FTZ R186, R186, R185 ;  /* 0x000000b9baba7221 */ /* 0x000fe20000010000 */
[----:B------:R-:W-:Y:S01]  /*a9c0*/  HMMA.16816.F32 R76, R172, R14, R76 ;  /* 0x0000000eac4c723c */ /* 0x000fe2000000184c */
[----:B------:R-:W-:Y:S01]  /*a9d0*/  MUFU.EX2 R237, R237 ;  /* 0x000000ed00ed7308 */ /* 0x000fe20000000800 */
[----:B------:R-:W-:Y:S01]  /*a9e0*/  FADD.FTZ R177, R177, R178 ;  /* 0x000000b2b1b17221 */ /* 0x000fe20000010000 */
[----:B------:R-:W-:-:S03]  /*a9f0*/  FADD.FTZ R179, R179, R186 ;  /* 0x000000bab3b37221 */ /* 0x000fc60000010000 */
[C---:B------:R-:W-:Y:S01]  /*aa00*/  HMMA.16816.F32 R88, R172.reuse, R8, R88 ;  /* 0x00000008ac58723c */ /* 0x040fe20000001858 */
[----:B------:R-:W-:Y:S02]  /*aa10*/  FADD.FTZ R196, R196, R177 ;  /* 0x000000b1c4c47221 */ /* 0x000fe40000010000 */
[----:B------:R-:W-:Y:S03]  /*aa20*/  MUFU.EX2 R236, R236 ;  /* 0x000000ec00ec7308 */ /* 0x000fe60000000800 */
[C---:B------:R-:W-:Y:S05]  /*aa30*/  HMMA.16816.F32 R92, R172.reuse, R10, R92 ;  /* 0x0000000aac5c723c */ /* 0x040fea000000185c */
[----:B------:R-:W-:Y:S01]  /*aa40*/  MUFU.EX2 R207, R207 ;  /* 0x000000cf00cf7308 */ /* 0x000fe20000000800 */
[C---:B---3--:R-:W-:Y:S06]  /*aa50*/  HMMA.16816.F32 R104, R172.reuse, R4, R104 ;  /* 0x00000004ac68723c */ /* 0x048fec0000001868 */
[C---:B------:R-:W-:Y:S01]  /*aa60*/  HMMA.16816.F32 R108, R172.reuse, R6, R108 ;  /* 0x00000006ac6c723c */ /* 0x040fe2000000186c */
[----:B------:R-:W1:Y:S05]  /*aa70*/  MUFU.EX2 R240, R240 ;  /* 0x000000f000f07308 */ /* 0x000e6a0000000800 */
[C---:B------:R-:W-:Y:S03]  /*aa80*/  HMMA.16816.F32 R120, R172.reuse, R16, R120 ;  /* 0x00000010ac78723c */ /* 0x040fe60000001878 */
        /* <DEDUP_REMOVED lines=14> */
[C---:B------:R-:W-:Y:S02]  /*ab70*/  HMMA.16816.F32 R160, R172.reuse, R32, R160 ;  /* 0x00000020aca0723c */ /* 0x040fe400000018a0 */
        /* <DEDUP_REMOVED lines=461> */
.L_x_1679:
[----:B------:R-:W-:Y:S05]  /*c850*/  BSYNC B0 ;  /* 0x0000000000007941 */ /* 0x000fea0003800000 */
.L_x_1678:
[----:B------:R-:W0:Y:S02]  /*c860*/  LDGDEPBAR ;  /* 0x00000000000079af */ /* 0x000e240000000000 */
.L_x_1677:
        /* <DEDUP_REMOVED lines=456> */
[----:B------:R-:W5:Y:S04]  /*e4f0*/  LDSM.16.M88.4 R184, [R215] ;  /* 0x00000000d7b8783b */ /* 0x000f680000000200 */
[----:B------:R-:W5:Y:S04]  /*e500*/  LDSM.16.M88.4 R164, [R217+0x2000] ;  /* 0x00200000d9a4783b */ /* 0x000f680000000200 */
[----:B------:R-:W5:Y:S04]  /*e510*/  LDSM.16.M88.4 R32, [R216+0x800] ;  /* 0x00080000d820783b */ /* 0x000f680000000200 */
[----:B------:R-:W-:Y:S01]  /*e520*/  LDSM.16.M88.4 R176, [R213] ;  /* 0x00000000d5b0783b */ /* 0x000fe20000000200 */
[-C--:B--2---:R-:W-:Y:S03]  /*e530*/  HMMA.16816.F32 R4, R192, R24.reuse, RZ ;  /* 0x00000018c004723c */ /* 0x084fe600000018ff */
[----:B-1----:R-:W-:Y:S04]  /*e540*/  LDSM.16.M88.4 R16, [R215+0x2000] ;  /* 0x00200000d710783b */ /* 0x002fe80000000200 */
        /* <DEDUP_REMOVED lines=12> */
[----:B------:R-:W1:Y:S05]  /*e610*/  LDSM.16.M88.4 R20, [R214] ;  /* 0x00000000d614783b */ /* 0x000e6a0000000200 */
[----:B-----5:R-:W-:Y:S06]  /*e620*/  HMMA.16816.F32 R4, R184, R188, R4 ;  /* 0x000000bcb804723c */ /* 0x020fec0000001804 */
        /* <DEDUP_REMOVED lines=9> */
[----:B------:R-:W2:Y:S04]  /*e6c0*/  LDSM.16.M88.4 R12, [R218+0x9000] ;  /* 0x00900000da0c783b */ /* 0x000ea80000000200 */
[----:B------:R-:W3:Y:S01]  /*e6d0*/  LDSM.16.M88.4 R32, [R213+0x800] ;  /* 0x00080000d520783b */ /* 0x000ee20000000200 */
[----:B-1----:R-:W-:Y:S06]  /*e6e0*/  HMMA.16816.F32 R4, R20, R176, R4 ;  /* 0x000000b01404723c */ /* 0x002fec0000001804 */
[C---:B------:R-:W-:Y:S06]  /*e6f0*/  HMMA.16816.F32 R8, R16.reuse, R188, R8 ;  /* 0x000000bc1008723c */ /* 0x040fec0000001808 */
[C---:B------:R-:W-:Y:S06]  /*e700*/  HMMA.16816.F32 R200, R16.reuse, R204, R200 ;  /* 0x000000cc10c8723c */ /* 0x040fec00000018c8 */
[C---:B------:R-:W-:Y:S06]  /*e710*/  HMMA.16816.F32 R28, R16.reuse, R190, R28 ;  /* 0x000000be101c723c */ /* 0x040fec000000181c */
[----:B------:R-:W-:Y:S01]  /*e720*/  HMMA.16816.F32 R196, R16, R206, R196 ;  /* 0x000000ce10c4723c */ /* 0x000fe200000018c4 */
[----:B------:R-:W-:Y:S05]  /*e730*/  LDSM.16.M88.4 R16, [R216+0x1000] ;  /* 0x00100000d810783b */ /* 0x000fea0000000200 */
[----:B------:R-:W-:Y:S01]  /*e740*/  HMMA.16816.F32 R24, R184, R190, R24 ;  /* 0x000000beb818723c */ /* 0x000fe20000001818 */
[----:B------:R-:W1:Y:S05]  /*e750*/  LDSM.16.M88.4 R188, [R217+0x4000] ;  /* 0x00400000d9bc783b */ /* 0x000e6a0000000200 */
[----:B--2---:R-:W-:Y:S06]  /*e760*/  HMMA.16816.F32 R4, R236, R12, R4 ;  /* 0x0000000cec04723c */ /* 0x004fec0000001804 */
[----:B------:R-:W-:Y:S06]  /*e770*/  HMMA.16816.F32 R8, R164, R176, R8 ;  /* 0x000000b0a408723c */ /* 0x000fec0000001808 */
[C---:B------:R-:W-:Y:S06]  /*e780*/  HMMA.16816.F32 R172, R184.reuse, R204, R172 ;  /* 0x000000ccb8ac723c */ /* 0x040fec00000018ac */
[----:B------:R-:W-:Y:S01]  /*e790*/  HMMA.16816.F32 R192, R184, R206, R192 ;  /* 0x000000ceb8c0723c */ /* 0x000fe200000018c0 */
[----:B------:R-:W-:Y:S04]  /*e7a0*/  LDSM.16.M88.4 R184, [R217+0x6000] ;  /* 0x00600000d9b8783b */ /* 0x000fe80000000200 */
[----:B------:R-:W-:Y:S01]  /*e7b0*/  LDSM.16.M88.4 R204, [R218+0x9800] ;  /* 0x00980000dacc783b */ /* 0x000fe20000000200 */
[C---:B------:R-:W-:Y:S06]  /*e7c0*/  HMMA.16816.F32 R28, R164.reuse, R178, R28 ;  /* 0x000000b2a41c723c */ /* 0x040fec000000181c */
[C---:B---3--:R-:W-:Y:S06]  /*e7d0*/  HMMA.16816.F32 R200, R164.reuse, R32, R200 ;  /* 0x00000020a4c8723c */ /* 0x048fec00000018c8 */
[----:B------:R-:W-:Y:S01]  /*e7e0*/  HMMA.16816.F32 R196, R164, R34, R196 ;  /* 0x00000022a4c4723c */ /* 0x000fe200000018c4 */
[----:B------:R-:W2:Y:S05]  /*e7f0*/  LDSM.16.M88.4 R164, [R215+0x4000] ;  /* 0x00400000d7a4783b */ /* 0x000eaa0000000200 */
[----:B------:R-:W-:Y:S01]  /*e800*/  HMMA.16816.F32 R24, R20, R178, R24 ;  /* 0x000000b21418723c */ /* 0x000fe20000001818 */
[----:B------:R-:W-:Y:S05]  /*e810*/  LDSM.16.M88.4 R176, [R216+0x1800] ;  /* 0x00180000d8b0783b */ /* 0x000fea0000000200 */
[----:B-1----:R-:W-:Y:S06]  /*e820*/  HMMA.16816.F32 R4, R188, R16, R4 ;  /* 0x00000010bc04723c */ /* 0x002fec0000001804 */
[----:B------:R-:W-:Y:S06]  /*e830*/  HMMA.16816.F32 R8, R220, R12, R8 ;  /* 0x0000000cdc08723c */ /* 0x000fec0000001808 */
[C---:B------:R-:W-:Y:S06]  /*e840*/  HMMA.16816.F32 R172, R20.reuse, R32, R172 ;  /* 0x0000002014ac723c */ /* 0x040fec00000018ac */
[----:B------:R-:W-:Y:S01]  /*e850*/  HMMA.16816.F32 R192, R20, R34, R192 ;  /* 0x0000002214c0723c */ /* 0x000fe200000018c0 */
[----:B------:R-:W-:Y:S04]  /*e860*/  LDSM.16.M88.4 R20, [R214+0x4000] ;  /* 0x00400000d614783b */ /* 0x000fe80000000200 */
[----:B------:R-:W-:Y:S01]  /*e870*/  LDSM.16.M88.4 R32, [R215+0x6000] ;  /* 0x00600000d720783b */ /* 0x000fe20000000200 */
[-C--:B------:R-:W-:Y:S06]  /*e880*/  HMMA.16816.F32 R28, R220, R14.reuse, R28 ;  /* 0x0000000edc1c723c */ /* 0x080fec000000181c */
[----:B------:R-:W-:Y:S01]  /*e890*/  HMMA.16816.F32 R24, R236, R14, R24 ;  /* 0x0000000eec18723c */ /* 0x000fe20000001818 */
[----:B------:R-:W1:Y:S05]  /*e8a0*/  LDSM.16.M88.4 R12, [R213+0x1000] ;  /* 0x00100000d50c783b */ /* 0x000e6a0000000200 */
[----:B--2---:R-:W-:Y:S06]  /*e8b0*/  HMMA.16816.F32 R4, R164, R240, R4 ;  /* 0x000000f0a404723c */ /* 0x004fec0000001804 */
[C---:B------:R-:W-:Y:S06]  /*e8c0*/  HMMA.16816.F32 R8, R184.reuse, R16, R8 ;  /* 0x00000010b808723c */ /* 0x040fec0000001808 */
[-C--:B------:R-:W-:Y:S06]  /*e8d0*/  HMMA.16816.F32 R28, R184, R18.reuse, R28 ;  /* 0x00000012b81c723c */ /* 0x080fec000000181c */
[----:B------:R-:W-:Y:S01]  /*e8e0*/  HMMA.16816.F32 R24, R188, R18, R24 ;  /* 0x00000012bc18723c */ /* 0x000fe20000001818 */
[----:B------:R-:W2:Y:S05]  /*e8f0*/  LDSM.16.M88.4 R16, [R214+0x6000] ;  /* 0x00600000d610783b */ /* 0x000eaa0000000200 */
[C---:B------:R-:W-:Y:S06]  /*e900*/  HMMA.16816.F32 R172, R236.reuse, R204, R172 ;  /* 0x000000ccecac723c */ /* 0x040fec00000018ac */
[----:B------:R-:W-:Y:S01]  /*e910*/  HMMA.16816.F32 R192, R236, R206, R192 ;  /* 0x000000ceecc0723c */ /* 0x000fe200000018c0 */
[----:B------:R-:W3:Y:S05]  /*e920*/  LDSM.16.M88.4 R236, [R211+0x9800] ;  /* 0x00980000d3ec783b */ /* 0x000eea0000000200 */
[----:B-1----:R-:W-:Y:S06]  /*e930*/  HMMA.16816.F32 R4, R20, R12, R4 ;  /* 0x0000000c1404723c */ /* 0x002fec0000001804 */
[----:B------:R-:W-:Y:S06]  /*e940*/  HMMA.16816.F32 R8, R32, R240, R8 ;  /* 0x000000f02008723c */ /* 0x000fec0000001808 */
[----:B------:R-:W-:Y:S06]  /*e950*/  HMMA.16816.F32 R200, R220, R204, R200 ;  /* 0x000000ccdcc8723c */ /* 0x000fec00000018c8 */
[C---:B------:R-:W-:Y:S06]  /*e960*/  HMMA.16816.F32 R172, R188.reuse, R176, R172 ;  /* 0x000000b0bcac723c */ /* 0x040fec00000018ac */
[----:B------:R-:W-:Y:S01]  /*e970*/  FMUL.FTZ R4, R4, UR23 ;  /* 0x0000001704047c20 */ /* 0x000fe20008410000 */
[----:B------:R-:W-:Y:S01]  /*e980*/  FMUL.FTZ R5, R5, UR23 ;  /* 0x0000001705057c20 */ /* 0x000fe20008410000 */
[----:B------:R-:W-:Y:S01]  /*e990*/  HMMA.16816.F32 R192, R188, R178, R192 ;  /* 0x000000b2bcc0723c */ /* 0x000fe200000018c0 */
[----:B------:R-:W-:-:S02]  /*e9a0*/  FMUL.FTZ R168, R7, UR23 ;  /* 0x0000001707a87c20 */ /* 0x000fc40008410000 */
[----:B------:R-:W-:Y:S03]  /*e9b0*/  MUFU.TANH R204, R5 ;  /* 0x0000000500cc7308 */ /* 0x000fe60000002400 */
[----:B--2---:R-:W-:Y:S05]  /*e9c0*/  HMMA.16816.F32 R8, R16, R12, R8 ;  /* 0x0000000c1008723c */ /* 0x004fea0000001808 */
[----:B------:R1:W2:Y:S01]  /*e9d0*/  MUFU.TANH R12, R4 ;  /* 0x00000004000c7308 */ /* 0x0002a20000002400 */
[----:B------:R-:W-:Y:S01]  /*e9e0*/  HMMA.16816.F32 R200, R184, R176, R200 ;  /* 0x000000b0b8c8723c */ /* 0x000fe200000018c8 */
[----:B------:R-:W-:-:S05]  /*e9f0*/  FMUL.FTZ R13, R6, UR23 ;  /* 0x00000017060d7c20 */ /* 0x000fca0008410000 */
[----:B------:R-:W-:Y:S01]  /*ea00*/  HMMA.16816.F32 R24, R164, R242, R24 ;  /* 0x000000f2a418723c */ /* 0x000fe20000001818 */
[----:B------:R-:W-:Y:S05]  /*ea10*/  MUFU.TANH R13, R13 ;  /* 0x0000000d000d7308 */ /* 0x000fea0000002400 */
[----:B------:R-:W-:Y:S03]  /*ea20*/  HMMA.16816.F32 R196, R220, R206, R196 ;  /* 0x000000cedcc4723c */ /* 0x000fe600000018c4 */
[----:B------:R-:W-:Y:S01]  /*ea30*/  MUFU.TANH R168, R168 ;  /* 0x000000a800a87308 */ /* 0x000fe20000002400 */
[----:B-1----:R-:W1:Y:S01]  /*ea40*/  LDSM.16.M88.4 R4, [R213+0x1800] ;  /* 0x00180000d504783b */ /* 0x002e620000000200 */
[----:B------:R-:W-:-:S04]  /*ea50*/  DEPBAR.LE SB0, 0x0 ;  /* 0x000080000000791a */ /* 0x000fc80000000000 */
[----:B---3--:R-:W-:Y:S01]  /*ea60*/  HMMA.16816.F32 R172, R164, R236, R172 ;  /* 0x000000eca4ac723c */ /* 0x008fe200000018ac */
[----:B------:R-:W-:Y:S01]  /*ea70*/  FMUL.FTZ R8, R8, UR23 ;  /* 0x0000001708087c20 */ /* 0x000fe20008410000 */
[----:B------:R-:W-:Y:S01]  /*ea80*/  FMUL.FTZ R10, R10, UR23 ;  /* 0x000000170a0a7c20 */ /* 0x000fe20008410000 */
[----:B------:R-:W-:Y:S01]  /*ea90*/  FMUL.FTZ R9, R9, UR23 ;  /* 0x0000001709097c20 */ /* 0x000fe20008410000 */
[----:B------:R-:W-:Y:S02]  /*eaa0*/  FMUL.FTZ R11, R11, UR23 ;  /* 0x000000170b0b7c20 */ /* 0x000fe40008410000 */
[----:B------:R-:W-:Y:S01]  /*eab0*/  HMMA.16816.F32 R28, R32, R242, R28 ;  /* 0x000000f2201c723c */ /* 0x000fe2000000181c */
[----:B------:R-:W-:Y:S05]  /*eac0*/  MUFU.TANH R8, R8 ;  /* 0x0000000800087308 */ /* 0x000fea0000002400 */
[----:B------:R-:W-:Y:S03]  /*ead0*/  HMMA.16816.F32 R192, R164, R238, R192 ;  /* 0x000000eea4c0723c */ /* 0x000fe600000018c0 */
[----:B------:R-:W-:Y:S03]  /*eae0*/  MUFU.TANH R10, R10 ;  /* 0x0000000a000a7308 */ /* 0x000fe60000002400 */
[----:B------:R-:W-:Y:S05]  /*eaf0*/  HMMA.16816.F32 R200, R32, R236, R200 ;  /* 0x000000ec20c8723c */ /* 0x000fea00000018c8 */
[----:B------:R-:W-:Y:S01]  /*eb00*/  MUFU.TANH R9, R9 ;  /* 0x0000000900097308 */ /* 0x000fe20000002400 */
[----:B------:R-:W-:Y:S06]  /*eb10*/  HMMA.16816.F32 R24, R20, R14, R24 ;  /* 0x0000000e1418723c */ /* 0x000fec0000001818 */
[----:B------:R-:W-:Y:S01]  /*eb20*/  HMMA.16816.F32 R196, R184, R178, R196 ;  /* 0x000000b2b8c4723c */ /* 0x000fe200000018c4 */
[----:B------:R-:W-:Y:S05]  /*eb30*/  MUFU.TANH R11, R11 ;  /* 0x0000000b000b7308 */ /* 0x000fea0000002400 */
[----:B-1----:R-:W-:Y:S06]  /*eb40*/  HMMA.16816.F32 R172, R20, R4, R172 ;  /* 0x0000000414ac723c */ /* 0x002fec00000018ac */
[----:B------:R-:W-:Y:S06]  /*eb50*/  HMMA.16816.F32 R28, R16, R14, R28 ;  /* 0x0000000e101c723c */ /* 0x000fec000000181c */
[----:B------:R-:W-:Y:S01]  /*eb60*/  HMMA.16816.F32 R192, R20, R6, R192 ;  /* 0x0000000614c0723c */ /* 0x000fe200000018c0 */
[----:B------:R-:W-:Y:S01]  /*eb70*/  FMUL.FTZ R14, R24, UR23 ;  /* 0x00000017180e7c20 */ /* 0x000fe20008410000 */
[----:B------:R-:W-:Y:S01]  /*eb80*/  FMUL.FTZ R15, R25, UR23 ;  /* 0x00000017190f7c20 */ /* 0x000fe20008410000 */
[----:B------:R-:W-:Y:S01]  /*eb90*/  FMUL.FTZ R24, R26, UR23 ;  /* 0x000000171a187c20 */ /* 0x000fe20008410000 */
[----:B------:R-:W-:-:S02]  /*eba0*/  FMUL.FTZ R26, R27, UR23 ;  /* 0x000000171b1a7c20 */ /* 0x000fc40008410000 */
[----:B------:R-:W-:Y:S01]  /*ebb0*/  HMMA.16816.F32 R200, R16, R4, R200 ;  /* 0x0000000410c8723c */ /* 0x000fe200000018c8 */
[----:B------:R-:W-:Y:S01]  /*ebc0*/  IMAD.U32 R21, RZ, RZ, UR28 ;  /* 0x0000001cff157e24 */ /* 0x000fe2000f8e00ff */
[----:B------:R-:W1:Y:S04]  /*ebd0*/  MUFU.TANH R14, R14 ;  /* 0x0000000e000e7308 */ /* 0x000e680000002400 */
[----:B------:R-:W-:Y:S01]  /*ebe0*/  HMMA.16816.F32 R196, R32, R238, R196 ;  /* 0x000000ee20c4723c */ /* 0x000fe200000018c4 */
[----:B------:R-:W-:Y:S02]  /*ebf0*/  IMAD R4, R21, 0x20, R230 ;  /* 0x0000002015047824 */ /* 0x000fe400078e02e6 */
[----:B------:R-:W-:Y:S01]  /*ec00*/  FMUL.FTZ R172, R172, UR23 ;  /* 0x00000017acac7c20 */ /* 0x000fe20008410000 */
[----:B------:R-:W-:Y:S01]  /*ec10*/  FMUL.FTZ R173, R173, UR23 ;  /* 0x00000017adad7c20 */ /* 0x000fe20008410000 */
[----:B------:R-:W3:Y:S01]  /*ec20*/  MUFU.TANH R15, R15 ;  /* 0x0000000f000f7308 */ /* 0x000ee20000002400 */
[----:B------:R-:W-:Y:S01]  /*ec30*/  VIADD R165, R4, 0x1 ;  /* 0x0000000104a57836 */ /* 0x000fe20000000000 */
[----:B------:R-:W-:Y:S01]  /*ec40*/  I2FP.F32.S32 R167, R4 ;  /* 0x0000000400a77245 */ /* 0x000fe20000201400 */
[----:B------:R-:W-:Y:S01]  /*ec50*/  FMUL.FTZ R25, R28, UR23 ;  /* 0x000000171c197c20 */ /* 0x000fe20008410000 */
[-C--:B------:R-:W-:Y:S01]  /*ec60*/  ISETP.GE.AND P4, PT, R4, R234.reuse, PT ;  /* 0x000000ea0400720c */ /* 0x080fe20003f86270 */
[----:B------:R-:W-:Y:S01]  /*ec70*/  FMUL.FTZ R28, R30, UR23 ;  /* 0x000000171e1c7c20 */ /* 0x000fe20008410000 */
[----:B------:R-:W-:Y:S01]  /*ec80*/  FMUL.FTZ R27, R29, UR23 ;  /* 0x000000171d1b7c20 */ /* 0x000fe20008410000 */
[----:B--2---:R-:W-:Y:S01]  /*ec90*/  FFMA.FTZ R12, R167, UR5, R12 ;  /* 0x00000005a70c7c23 */ /* 0x004fe2000801000c */
[----:B------:R-:W2:Y:S01]  /*eca0*/  MUFU.TANH R176, R172 ;  /* 0x000000ac00b07308 */ /* 0x000ea20000002400 */
[----:B------:R-:W-:Y:S01]  /*ecb0*/  FMUL.FTZ R29, R31, UR23 ;  /* 0x000000171f1d7c20 */ /* 0x000fe20008410000 */
[C---:B------:R-:W-:Y:S01]  /*ecc0*/  VIADD R33, R4.reuse, 0x8 ;  /* 0x0000000804217836 */ /* 0x040fe20000000000 */
[----:B------:R-:W-:Y:S01]  /*ecd0*/  I2FP.F32.S32 R34, R165 ;  /* 0x000000a500227245 */ /* 0x000fe20000201400 */
[----:B------:R-:W-:Y:S01]  /*ece0*/  VIADD R31, R4, 0x9 ;  /* 0x00000009041f7836 */ /* 0x000fe20000000000 */
[----:B------:R-:W-:Y:S01]  /*ecf0*/  FSEL R30, R12, -INF , !P4 ;  /* 0xff8000000c1e7808 */ /* 0x000fe20006000000 */
[----:B------:R-:W-:Y:S01]  /*ed00*/  FMUL.FTZ R12, R192, UR23 ;  /* 0x00000017c00c7c20 */ /* 0x000fe20008410000 */
[----:B------:R-:W-:Y:S01]  /*ed10*/  VIADD R23, R4, 0x10 ;  /* 0x0000001004177836 */ /* 0x000fe20000000000 */
[----:B------:R-:W-:Y:S01]  /*ed20*/  I2FP.F32.S32 R35, R33 ;  /* 0x0000002100237245 */ /* 0x000fe20000201400 */
[----:B------:R-:W-:Y:S01]  /*ed30*/  FFMA.FTZ R32, R34, UR5, R204 ;  /* 0x0000000522207c23 */ /* 0x000fe200080100cc */
[----:B------:R-:W-:Y:S01]  /*ed40*/  I2FP.F32.S32 R166, R31 ;  /* 0x0000001f00a67245 */ /* 0x000fe20000201400 */
[----:B------:R4:W-:Y:S01]  /*ed50*/  MUFU.TANH R177, R173 ;  /* 0x000000ad00b17308 */ /* 0x0009e20000002400 */
[-C--:B------:R-:W-:Y:S01]  /*ed60*/  ISETP.GE.AND P5, PT, R165, R234.reuse, PT ;  /* 0x000000eaa500720c */ /* 0x080fe20003fa6270 */
[----:B------:R-:W-:Y:S01]  /*ed70*/  FMUL.FTZ R164, R174, UR23 ;  /* 0x00000017aea47c20 */ /* 0x000fe20008410000 */
[----:B-1----:R-:W-:Y:S01]  /*ed80*/  FFMA.FTZ R14, R35, UR5, R14 ;  /* 0x00000005230e7c23 */ /* 0x002fe2000801000e */
[----:B---3--:R-:W-:Y:S01]  /*ed90*/  FFMA.FTZ R15, R166, UR5, R15 ;  /* 0x00000005a60f7c23 */ /* 0x008fe2000801000f */
[----:B------:R-:W-:Y:S01]  /*eda0*/  FSEL R32, R32, -INF , !P5 ;  /* 0xff80000020207808 */ /* 0x000fe20006800000 */
[----:B------:R-:W-:Y:S01]  /*edb0*/  VIADD R5, R4, 0x18 ;  /* 0x0000001804057836 */ /* 0x000fe20000000000 */
[-C--:B------:R-:W-:Y:S01]  /*edc0*/  ISETP.GE.AND P4, PT, R33, R234.reuse, PT ;  /* 0x000000ea2100720c */ /* 0x080fe20003f86270 */
[----:B------:R-:W1:Y:S01]  /*edd0*/  MUFU.TANH R12, R12 ;  /* 0x0000000c000c7308 */ /* 0x000e620000002400 */
[-C--:B------:R-:W-:Y:S01]  /*ede0*/  ISETP.GE.AND P5, PT, R31, R234.reuse, PT ;  /* 0x000000ea1f00720c */ /* 0x080fe20003fa6270 */
[----:B------:R-:W-:Y:S01]  /*edf0*/  FMUL.FTZ R175, R175, UR23 ;  /* 0x00000017afaf7c20 */ /* 0x000fe20008410000 */
[----:B------:R-:W-:Y:S01]  /*ee00*/  HMMA.16816.F32 R196, R16, R6, R196 ;  /* 0x0000000610c4723c */ /* 0x000fe200000018c4 */
[----:B------:R-:W-:Y:S01]  /*ee10*/  FSEL R22, R14, -INF , !P4 ;  /* 0xff8000000e167808 */ /* 0x000fe20006000000 */
[----:B------:R-:W-:Y:S01]  /*ee20*/  FMUL.FTZ R193, R193, UR23 ;  /* 0x00000017c1c17c20 */ /* 0x000fe20008410000 */
[----:B------:R-:W-:Y:S01]  /*ee30*/  FSEL R20, R15, -INF , !P5 ;  /* 0xff8000000f147808 */ /* 0x000fe20006800000 */
[----:B------:R-:W-:Y:S01]  /*ee40*/  VIADD R21, R4, 0x11 ;  /* 0x0000001104157836 */ /* 0x000fe20000000000 */
[----:B------:R-:W3:Y:S01]  /*ee50*/  MUFU.TANH R24, R24 ;  /* 0x0000001800187308 */ /* 0x000ee20000002400 */
[----:B----4-:R-:W-:Y:S01]  /*ee60*/  I2FP.F32.S32 R173, R23 ;  /* 0x0000001700ad7245 */ /* 0x010fe20000201400 */
[----:B------:R-:W-:Y:S01]  /*ee70*/  FMUL.FTZ R6, R194, UR23 ;  /* 0x00000017c2067c20 */ /* 0x000fe20008410000 */
[-C--:B------:R-:W-:Y:S01]  /*ee80*/  ISETP.GE.AND P4, PT, R23, R234.reuse, PT ;  /* 0x000000ea1700720c */ /* 0x080fe20003f86270 */
[----:B------:R-:W-:Y:S01]  /*ee90*/  FFMA.FTZ R13, R167, UR5, R13 ;  /* 0x00000005a70d7c23 */ /* 0x000fe2000801000d */
[----:B------:R-:W-:Y:S01]  /*eea0*/  I2FP.F32.S32 R15, R5 ;  /* 0x00000005000f7245 */ /* 0x000fe20000201400 */
[----:B--2---:R-:W-:Y:S01]  /*eeb0*/  FFMA.FTZ R176, R173, UR5, R176 ;  /* 0x00000005adb07c23 */ /* 0x004fe200080100b0 */
[----:B------:R-:W-:Y:S01]  /*eec0*/  ISETP.GE.AND P6, PT, R4, R183, PT ;  /* 0x000000b70400720c */ /* 0x000fe20003fc6270 */
[----:B------:R-:W2:Y:S01]  /*eed0*/  MUFU.TANH R26, R26 ;  /* 0x0000001a001a7308 */ /* 0x000ea20000002400 */
[----:B------:R-:W-:Y:S01]  /*eee0*/  FFMA.FTZ R14, R34, UR5, R168 ;  /* 0x00000005220e7c23 */ /* 0x000fe200080100a8 */
[----:B-1----:R-:W-:Y:S01]  /*eef0*/  FFMA.FTZ R12, R15, UR5, R12 ;  /* 0x000000050f0c7c23 */ /* 0x002fe2000801000c */
[----:B------:R-:W-:Y:S01]  /*ef00*/  FSEL R204, R176, -INF , !P4 ;  /* 0xff800000b0cc7808 */ /* 0x000fe20006000000 */
[----:B------:R-:W-:Y:S01]  /*ef10*/  FMUL.FTZ R18, R195, UR23 ;  /* 0x00000017c3127c20 */ /* 0x000fe20008410000 */
[----:B------:R-:W-:Y:S01]  /*ef20*/  ISETP.GE.AND P4, PT, R5, R234, PT ;  /* 0x000000ea0500720c */ /* 0x000fe20003f86270 */
[----:B------:R-:W-:Y:S01]  /*ef30*/  FMUL.FTZ R174, R200, UR23 ;  /* 0x00000017c8ae7c20 */ /* 0x000fe20008410000 */
[----:B------:R-:W-:Y:S01]  /*ef40*/  ISETP.GE.AND P1, PT, R4, R182, PT ;  /* 0x000000b60400720c */ /* 0x000fe20003f26270 */
[----:B------:R-:W1:Y:S01]  /*ef50*/  MUFU.TANH R164, R164 ;  /* 0x000000a400a47308 */ /* 0x000e620000002400 */
[----:B------:R-:W-:Y:S01]  /*ef60*/  FSEL R178, R12, -INF , !P4 ;  /* 0xff8000000cb27808 */ /* 0x000fe20006000000 */
[----:B---3--:R-:W-:Y:S01]  /*ef70*/  FFMA.FTZ R12, R35, UR5, R24 ;  /* 0x00000005230c7c23 */ /* 0x008fe20008010018 */
[C---:B------:R-:W-:Y:S01]  /*ef80*/  ISETP.GE.AND P0, PT, R4.reuse, R169, PT ;  /* 0x000000a90400720c */ /* 0x040fe20003f06270 */
[----:B------:R-:W-:Y:S01]  /*ef90*/  VIADD R4, R4, 0x19 ;  /* 0x0000001904047836 */ /* 0x000fe20000000000 */
[----:B------:R-:W-:Y:S01]  /*efa0*/  ISETP.GE.AND P4, PT, R165, R183, PT ;  /* 0x000000b7a500720c */ /* 0x000fe20003f86270 */
[----:B------:R-:W-:Y:S01]  /*efb0*/  FMUL.FTZ R202, R202, UR23 ;  /* 0x00000017caca7c20 */ /* 0x000fe20008410000 */
[----:B------:R-:W-:Y:S01]  /*efc0*/  I2FP.F32.S32 R172, R21 ;  /* 0x0000001500ac7245 */ /* 0x000fe20000201400 */
[----:B------:R-:W3:Y:S01]  /*efd0*/  MUFU.TANH R175, R175 ;  /* 0x000000af00af7308 */ /* 0x000ee20000002400 */
[----:B------:R-:W-:Y:S01]  /*efe0*/  FSEL R16, R13, -INF , !P6 ;  /* 0xff8000000d107808 */ /* 0x000fe20007000000 */
[----:B--2---:R-:W-:Y:S01]  /*eff0*/  FFMA.FTZ R26, R166, UR5, R26 ;  /* 0x00000005a61a7c23 */ /* 0x004fe2000801001a */
[-C--:B------:R-:W-:Y:S01]  /*f000*/  ISETP.GE.AND P6, PT, R33, R183.reuse, PT ;  /* 0x000000b72100720c */ /* 0x080fe20003fc6270 */
[----:B------:R-:W-:Y:S01]  /*f010*/  FFMA.FTZ R177, R172, UR5, R177 ;  /* 0x00000005acb17c23 */ /* 0x000fe200080100b1 */
[----:B------:R-:W-:Y:S01]  /*f020*/  FSEL R14, R14, -INF , !P4 ;  /* 0xff8000000e0e7808 */ /* 0x000fe20006000000 */
[----:B------:R-:W-:Y:S01]  /*f030*/  FFMA.FTZ R8, R167, UR5, R8 ;  /* 0x00000005a7087c23 */ /* 0x000fe20008010008 */
[-C--:B------:R-:W-:Y:S01]  /*f040*/  ISETP.GE.AND P4, PT, R31, R183.reuse, PT ;  /* 0x000000b71f00720c */ /* 0x080fe20003f86270 */
[----:B------:R-:W2:Y:S01]  /*f050*/  MUFU.TANH R176, R193 ;  /* 0x000000c100b07308 */ /* 0x000ea20000002400 */
[----:B------:R-:W-:Y:S01]  /*f060*/  FSEL R12, R12, -INF , !P6 ;  /* 0xff8000000c0c7808 */ /* 0x000fe20007000000 */
[----:B-1----:R-:W-:Y:S01]  /*f070*/  FFMA.FTZ R185, R173, UR5, R164 ;  /* 0x00000005adb97c23 */ /* 0x002fe200080100a4 */
[----:B------:R-:W-:Y:S01]  /*f080*/  I2FP.F32.S32 R7, R4 ;  /* 0x0000000400077245 */ /* 0x000fe20000201400 */
[----:B------:R-:W-:Y:S01]  /*f090*/  FMUL.FTZ R201, R201, UR23 ;  /* 0x00000017c9c97c20 */ /* 0x000fe20008410000 */
[-C--:B------:R-:W-:Y:S01]  /*f0a0*/  ISETP.GE.AND P5, PT, R21, R234.reuse, PT ;  /* 0x000000ea1500720c */ /* 0x080fe20003fa6270 */
[----:B------:R-:W-:Y:S01]  /*f0b0*/  FFMA.FTZ R10, R167, UR5, R10 ;  /* 0x00000005a70a7c23 */ /* 0x000fe2000801000a */
[-C--:B------:R-:W-:Y:S01]  /*f0c0*/  ISETP.GE.AND P6, PT, R23, R183.reuse, PT ;  /* 0x000000b71700720c */ /* 0x080fe20003fc6270 */
[----:B------:R-:W1:Y:S01]  /*f0d0*/  MUFU.TANH R6, R6 ;  /* 0x0000000600067308 */ /* 0x000e620000002400 */
[----:B------:R-:W-:Y:S01]  /*f0e0*/  FSEL R200, R26, -INF , !P4 ;  /* 0xff8000001ac87808 */ /* 0x000fe20006000000 */
[----:B---3--:R-:W-:Y:S01]  /*f0f0*/  FFMA.FTZ R164, R172, UR5, R175 ;  /* 0x00000005aca47c23 */ /* 0x008fe200080100af */
[-C--:B------:R-:W-:Y:S01]  /*f100*/  ISETP.GE.AND P4, PT, R21, R183.reuse, PT ;  /* 0x000000b71500720c */ /* 0x080fe20003f86270 */
[C---:B------:R-:W-:Y:S01]  /*f110*/  FFMA.FTZ R9, R34.reuse, UR5, R9 ;  /* 0x0000000522097c23 */ /* 0x040fe20008010009 */
[----:B------:R-:W-:Y:S01]  /*f120*/  FSEL R220, R177, -INF , !P5 ;  /* 0xff800000b1dc7808 */ /* 0x000fe20006800000 */
[----:B------:R-:W-:Y:S01]  /*f130*/  FFMA.FTZ R11, R34, UR5, R11 ;  /* 0x00000005220b7c23 */ /* 0x000fe2000801000b */
[----:B------:R-:W-:Y:S01]  /*f140*/  FSEL R185, R185, -INF , !P6 ;  /* 0xff800000b9b97808 */ /* 0x000fe20007000000 */
[----:B------:R-:W3:Y:S01]  /*f150*/  MUFU.TANH R18, R18 ;  /* 0x0000001200127308 */ /* 0x000ee20000002400 */
[----:B--2---:R-:W-:Y:S01]  /*f160*/  FFMA.FTZ R176, R7, UR5, R176 ;  /* 0x0000000507b07c23 */ /* 0x004fe200080100b0 */
[----:B------:R-:W-:Y:S01]  /*f170*/  ISETP.GE.AND P5, PT, R4, R234, PT ;  /* 0x000000ea0400720c */ /* 0x000fe20003fa6270 */
[----:B------:R-:W-:Y:S01]  /*f180*/  FMUL.FTZ R34, R198, UR23 ;  /* 0x00000017c6227c20 */ /* 0x000fe20008410000 */
[----:B------:R-:W-:Y:S01]  /*f190*/  ISETP.GE.AND P6, PT, R5, R183, PT ;  /* 0x000000b70500720c */ /* 0x000fe20003fc6270 */
[----:B------:R-:W-:Y:S01]  /*f1a0*/  FMUL.FTZ R199, R199, UR23 ;  /* 0x00000017c7c77c20 */ /* 0x000fe20008410000 */
[----:B------:R-:W-:-:S02]  /*f1b0*/  FSEL R164, R164, -INF , !P4 ;  /* 0xff800000a4a47808 */ /* 0x000fc40006000000 */
[----:B------:R-:W-:Y:S01]  /*f1c0*/  ISETP.GE.AND P4, PT, R4, R183, PT ;  /* 0x000000b70400720c */ /* 0x000fe20003f86270 */
[----:B-1----:R-:W-:Y:S01]  /*f1d0*/  FFMA.FTZ R6, R15, UR5, R6 ;  /* 0x000000050f067c23 */ /* 0x002fe20008010006 */
[----:B------:R-:W1:Y:S01]  /*f1e0*/  MUFU.TANH R28, R28 ;  /* 0x0000001c001c7308 */ /* 0x000e620000002400 */
[----:B------:R-:W-:Y:S02]  /*f1f0*/  FSEL R176, R176, -INF , !P5 ;  /* 0xff800000b0b07808 */ /* 0x000fe40006800000 */
[C---:B------:R-:W-:Y:S02]  /*f200*/  ISETP.GE.AND P5, PT, R165.reuse, R169, PT ;  /* 0x000000a9a500720c */ /* 0x040fe40003fa6270 */
[----:B------:R-:W-:Y:S02]  /*f210*/  FSEL R183, R6, -INF , !P6 ;  /* 0xff80000006b77808 */ /* 0x000fe40007000000 */
[----:B------:R-:W-:Y:S01]  /*f220*/  ISETP.GE.AND P6, PT, R165, R182, PT ;  /* 0x000000b6a500720c */ /* 0x000fe20003fc6270 */
[----:B------:R-:W-:Y:S01]  /*f230*/  FMUL.FTZ R165, R203, UR23 ;  /* 0x00000017cba57c20 */ /* 0x000fe20008410000 */
[----:B------:R-:W2:Y:S01]  /*f240*/  MUFU.TANH R27, R27 ;  /* 0x0000001b001b7308 */ /* 0x000ea20000002400 */
[----:B---3--:R-:W-:Y:S01]  /*f250*/  FFMA.FTZ R18, R7, UR5, R18 ;  /* 0x0000000507127c23 */ /* 0x008fe20008010012 */
[----:B------:R-:W-:-:S02]  /*f260*/  FSEL R13, R10, -INF , !P0 ;  /* 0xff8000000a0d7808 */ /* 0x000fc40004000000 */
[-C--:B------:R-:W-:Y:S02]  /*f270*/  ISETP.GE.AND P0, PT, R31, R182.reuse, PT ;  /* 0x000000b61f00720c */ /* 0x080fe40003f06270 */
[----:B------:R-:W-:Y:S02]  /*f280*/  FSEL R184, R18, -INF , !P4 ;  /* 0xff80000012b87808 */ /* 0x000fe40006000000 */
[----:B------:R-:W3:Y:S01]  /*f290*/  MUFU.TANH R6, R202 ;  /* 0x000000ca00067308 */ /* 0x000ee20000002400 */
[----:B------:R-:W-:Y:S01]  /*f2a0*/  FSEL R18, R8, -INF , !P1 ;  /* 0xff80000008127808 */ /* 0x000fe20004800000 */
[----:B-1----:R-:W-:Y:S01]  /*f2b0*/  FFMA.FTZ R17, R35, UR5, R28 ;  /* 0x0000000523117c23 */ /* 0x002fe2000801001c */
[----:B------:R-:W-:Y:S01]  /*f2c0*/  FMUL.FTZ R8, R196, UR23 ;  /* 0x00000017c4087c20 */ /* 0x000fe20008410000 */
[----:B------:R-:W-:Y:S01]  /*f2d0*/  FMUL.FTZ R28, R197, UR23 ;  /* 0x00000017c51c7c20 */ /* 0x000fe20008410000 */
[C---:B------:R-:W-:Y:S02]  /*f2e0*/  ISETP.GE.AND P4, PT, R33.reuse, R182, PT ;  /* 0x000000b62100720c */ /* 0x040fe40003f86270 */
[----:B------:R-:W-:Y:S01]  /*f2f0*/  ISETP.GE.AND P1, PT, R33, R169, PT ;  /* 0x000000a92100720c */ /* 0x000fe20003f26270 */
[----:B------:R-:W1:Y:S01]  /*f300*/  MUFU.TANH R165, R165 ;  /* 0x000000a500a57308 */ /* 0x000e620000002400 */
[----:B--2---:R-:W-:Y:S01]  /*f310*/  FFMA.FTZ R26, R166, UR5, R27 ;  /* 0x00000005a61a7c23 */ /* 0x004fe2000801001b */
[----:B------:R-:W-:-:S02]  /*f320*/  FSEL R10, R9, -INF , !P6 ;  /* 0xff800000090a7808 */ /* 0x000fc40007000000 */
[----:B------:R-:W-:Y:S02]  /*f330*/  FSEL R11, R11, -INF , !P5 ;  /* 0xff8000000b0b7808 */ /* 0x000fe40006800000 */
[----:B------:R-:W-:Y:S02]  /*f340*/  FSEL R26, R26, -INF , !P0 ;  /* 0xff8000001a1a7808 */ /* 0x000fe40004000000 */
[----:B------:R-:W2:Y:S01]  /*f350*/  MUFU.TANH R25, R25 ;  /* 0x0000001900197308 */ /* 0x000ea20000002400 */
[----:B---3--:R-:W-:Y:S01]  /*f360*/  FFMA.FTZ R207, R173, UR5, R6 ;  /* 0x00000005adcf7c23 */ /* 0x008fe20008010006 */
[-C--:B------:R-:W-:Y:S02]  /*f370*/  ISETP.GE.AND P0, PT, R21, R169.reuse, PT ;  /* 0x000000a91500720c */ /* 0x080fe40003f06270 */
[----:B------:R-:W-:Y:S02]  /*f380*/  FSEL R17, R17, -INF , !P1 ;  /* 0xff80000011117808 */ /* 0x000fe40004800000 */
[----:B------:R-:W-:-:S02]  /*f390*/  ISETP.GE.AND P6, PT, R31, R169, PT ;  /* 0x000000a91f00720c */ /* 0x000fc40003fc6270 */
[----:B------:R-:W3:Y:S01]  /*f3a0*/  MUFU.TANH R29, R29 ;  /* 0x0000001d001d7308 */ /* 0x000ee20000002400 */
[----:B-1----:R-:W-:Y:S01]  /*f3b0*/  FFMA.FTZ R165, R172, UR5, R165 ;  /* 0x00000005aca57c23 */ /* 0x002fe200080100a5 */
[-C--:B------:R-:W-:Y:S02]  /*f3c0*/  ISETP.GE.AND P5, PT, R23, R182.reuse, PT ;  /* 0x000000b61700720c */ /* 0x080fe40003fa6270 */
[----:B------:R-:W-:Y:S02]  /*f3d0*/  ISETP.GE.AND P1, PT, R21, R182, PT ;  /* 0x000000b61500720c */ /* 0x000fe40003f26270 */
[----:B------:R-:W-:Y:S02]  /*f3e0*/  FSEL R205, R165, -INF , !P0 ;  /* 0xff800000a5cd7808 */ /* 0x000fe40004000000 */
[----:B------:R-:W1:Y:S01]  /*f3f0*/  MUFU.TANH R174, R174 ;  /* 0x000000ae00ae7308 */ /* 0x000e620000002400 */
[----:B--2---:R-:W-:Y:S01]  /*f400*/  FFMA.FTZ R24, R35, UR5, R25 ;  /* 0x0000000523187c23 */ /* 0x004fe20008010019 */
[----:B------:R-:W-:-:S04]  /*f410*/  PLOP3.LUT P0, PT, PT, PT, UP0, 0x80, 0x0 ;  /* 0x000000000000781c */ /* 0x000fc80003f0f008 */
[----:B------:R-:W-:Y:S02]  /*f420*/  FSEL R24, R24, -INF , !P4 ;  /* 0xff80000018187808 */ /* 0x000fe40006000000 */
[----:B------:R-:W2:Y:S01]  /*f430*/  MUFU.TANH R175, R201 ;  /* 0x000000c900af7308 */ /* 0x000ea20000002400 */
[----:B---3--:R-:W-:Y:S01]  /*f440*/  FFMA.FTZ R19, R166, UR5, R29 ;  /* 0x00000005a6137c23 */ /* 0x008fe2000801001d */
[----:B------:R-:W-:-:S04]  /*f450*/  ISETP.GE.AND P4, PT, R23, R169, PT ;  /* 0x000000a91700720c */ /* 0x000fc80003f86270 */
[----:B------:R-:W-:Y:S02]  /*f460*/  FSEL R19, R19, -INF , !P6 ;  /* 0xff80000013137808 */ /* 0x000fe40007000000 */
[----:B------:R-:W3:Y:S01]  /*f470*/  MUFU.TANH R8, R8 ;  /* 0x0000000800087308 */ /* 0x000ee20000002400 */
[----:B-1----:R-:W-:Y:S01]  /*f480*/  FFMA.FTZ R174, R173, UR5, R174 ;  /* 0x00000005adae7c23 */ /* 0x002fe200080100ae */
[----:B------:R-:W-:Y:S02]  /*f490*/  FSEL R207, R207, -INF , !P4 ;  /* 0xff800000cfcf7808 */ /* 0x000fe40006000000 */
[-C--:B------:R-:W-:Y:S02]  /*f4a0*/  ISETP.GE.AND P6, PT, R5, R182.reuse, PT ;  /* 0x000000b60500720c */ /* 0x080fe40003fc6270 */
[----:B------:R-:W-:Y:S02]  /*f4b0*/  FSEL R236, R174, -INF , !P5 ;  /* 0xff800000aeec7808 */ /* 0x000fe40006800000 */
[----:B------:R-:W1:Y:S01]  /*f4c0*/  MUFU.TANH R28, R28 ;  /* 0x0000001c001c7308 */ /* 0x000e620000002400 */
[----:B--2---:R-:W-:Y:S01]  /*f4d0*/  FFMA.FTZ R175, R172, UR5, R175 ;  /* 0x00000005acaf7c23 */ /* 0x004fe200080100af */
[----:B------:R-:W-:Y:S01]  /*f4e0*/  BAR.SYNC.DEFER_BLOCKING 0x0 ;  /* 0x0000000000007b1d */ /* 0x000fe20000010000 */
[----:B------:R-:W-:-:S02]  /*f4f0*/  ISETP.GE.AND P5, PT, R4, R182, PT ;  /* 0x000000b60400720c */ /* 0x000fc40003fa6270 */
[-C--:B------:R-:W-:Y:S02]  /*f500*/  ISETP.GE.AND P4, PT, R5, R169.reuse, PT ;  /* 0x000000a90500720c */ /* 0x080fe40003f86270 */
[----:B------:R-:W-:Y:S01]  /*f510*/  FSEL R234, R175, -INF , !P1 ;  /* 0xff800000afea7808 */ /* 0x000fe20004800000 */
[----:B------:R-:W2:Y:S01]  /*f520*/  MUFU.TANH R34, R34 ;  /* 0x0000002200227308 */ /* 0x000ea20000002400 */
[----:B---3--:R-:W-:Y:S01]  /*f530*/  FFMA.FTZ R8, R15, UR5, R8 ;  /* 0x000000050f087c23 */ /* 0x008fe20008010008 */
[----:B------:R-:W-:-:S04]  /*f540*/  ISETP.GE.AND P1, PT, R4, R169, PT ;  /* 0x000000a90400720c */ /* 0x000fc80003f26270 */
[----:B------:R-:W-:Y:S02]  /*f550*/  FSEL R222, R8, -INF , !P6 ;  /* 0xff80000008de7808 */ /* 0x000fe40007000000 */
[----:B------:R-:W3:Y:S01]  /*f560*/  MUFU.TANH R6, R199 ;  /* 0x000000c700067308 */ /* 0x000ee20000002400 */
[----:B-1----:R-:W-:-:S05]  /*f570*/  FFMA.FTZ R28, R7, UR5, R28 ;  /* 0x00000005071c7c23 */ /* 0x002fca000801001c */
[----:B------:R-:W-:Y:S01]  /*f580*/  FSEL R206, R28, -INF , !P5 ;  /* 0xff8000001cce7808 */ /* 0x000fe20006800000 */
[----:B--2---:R-:W-:-:S05]  /*f590*/  FFMA.FTZ R34, R15, UR5, R34 ;  /* 0x000000050f227c23 */ /* 0x004fca0008010022 */
        /* <DEDUP_REMOVED lines=51> */
.L_x_1682:
[----:B------:R-:W-:Y:S05]  /*f8d0*/  BSYNC B0 ;  /* 0x0000000000007941 */ /* 0x000fea0003800000 */
.L_x_1681:
[----:B------:R-:W0:Y:S02]  /*f8e0*/  LDGDEPBAR ;  /* 0x00000000000079af */ /* 0x000e240000000000 */
.L_x_1680:
[----:B--2---:R-:W-:Y:S01]  /*f8f0*/  FMNMX.FTZ R9, R2, R30, !PT ;  /* 0x0000001e02097209 */ /* 0x004fe20007810000 */
[----:B------:R-:W-:Y:S01]  /*f900*/  @UP0 UIADD3 UR17, UR17, -0x6, URZ ;  /* 0xfffffffa11110890 */ /* 0x000fe2000fffe03f */
        /* <DEDUP_REMOVED lines=32> */
[----:B------:R-:W-:Y:S01]  /*fb10*/  FMNMX.FTZ R8, R206, R5, !PT ;  /* 0x00000005ce087209 */ /* 0x000fe20007810000 */
[----:B------:R-:W1:Y:S04]  /*fb20*/  SHFL.BFLY PT, R6, R15, 0x2, 0x1f ;  /* 0x0c401f000f067f89 */ /* 0x000e6800000e0000 */
[----:B------:R-:W2:Y:S04]  /*fb30*/  SHFL.BFLY PT, R4, R7, 0x2, 0x1f ;  /* 0x0c401f0007047f89 */ /* 0x000ea800000e0000 */
[----:B------:R-:W3:Y:S04]  /*fb40*/  SHFL.BFLY PT, R5, R8, 0x2, 0x1f ;  /* 0x0c401f0008057f89 */ /* 0x000ee800000e0000 */
[----:B------:R-:W4:Y:S01]  /*fb50*/  SHFL.BFLY PT, R168, R9, 0x1, 0x1f ;  /* 0x0c201f0009a87f89 */ /* 0x000f2200000e0000 */
[----:B-1----:R-:W-:-:S02]  /*fb60*/  FMNMX.FTZ R6, R15, R6, !PT ;  /* 0x000000060f067209 */ /* 0x002fc40007810000 */
[----:B--2---:R-:W-:-:S03]  /*fb70*/  FMNMX.FTZ R4, R7, R4, !PT ;  /* 0x0000000407047209 */ /* 0x004fc60007810000 */
[----:B------:R-:W1:Y:S01]  /*fb80*/  SHFL.BFLY PT, R167, R6, 0x1, 0x1f ;  /* 0x0c201f0006a77f89 */ /* 0x000e6200000e0000 */
[----:B---3--:R-:W-:-:S03]  /*fb90*/  FMNMX.FTZ R5, R8, R5, !PT ;  /* 0x0000000508057209 */ /* 0x008fc60007810000 */
[----:B------:R-:W2:Y:S01]  /*fba0*/  SHFL.BFLY PT, R165, R4, 0x1, 0x1f ;  /* 0x0c201f0004a57f89 */ /* 0x000ea200000e0000 */
        /* <DEDUP_REMOVED lines=9> */
[----:B-1----:R-:W-:Y:S01]  /*fc40*/  FMNMX.FTZ R167, R6, R167, !PT ;  /* 0x000000a706a77209 */ /* 0x002fe20007810000 */
[--C-:B------:R-:W-:Y:S01]  /*fc50*/  FFMA.FTZ R193, R22, UR20, -R177.reuse ;  /* 0x0000001416c17c23 */ /* 0x100fe200080108b1 */
[----:B------:R-:W-:Y:S01]  /*fc60*/  FFMA.FTZ R192, R20, UR20, -R177 ;  /* 0x0000001414c07c23 */ /* 0x000fe200080108b1 */
[----:B------:R-:W1:Y:S01]  /*fc70*/  LDSM.16.MT88.4 R32, [R212+0xa000] ;  /* 0x00a00000d420783b */ /* 0x000e620000004200 */
[----:B--2---:R-:W-:Y:S01]  /*fc80*/  FMNMX.FTZ R165, R4, R165, !PT ;  /* 0x000000a504a57209 */ /* 0x004fe20007810000 */
[C---:B------:R-:W-:Y:S01]  /*fc90*/  FMUL.FTZ R197, R167.reuse, UR20 ;  /* 0x00000014a7c57c20 */ /* 0x040fe20008410000 */
[----:B------:R-:W-:Y:S01]  /*fca0*/  FSETP.NEU.FTZ.AND P3, PT, R167, -INF , PT ;  /* 0xff800000a700780b */ /* 0x000fe20003f7d000 */
[----:B------:R-:W2:Y:S01]  /*fcb0*/  LDSM.16.MT88.4 R28, [R210+0xa000] ;  /* 0x00a00000d21c783b */ /* 0x000ea20000004200 */
[----:B---3--:R-:W-:Y:S01]  /*fcc0*/  FMNMX.FTZ R166, R5, R166, !PT ;  /* 0x000000a605a67209 */ /* 0x008fe20007810000 */
[C---:B------:R-:W-:Y:S01]  /*fcd0*/  FMUL.FTZ R202, R165.reuse, UR20 ;  /* 0x00000014a5ca7c20 */ /* 0x040fe20008410000 */
[----:B------:R-:W-:Y:S01]  /*fce0*/  FSETP.NEU.FTZ.AND P1, PT, R165, -INF , PT ;  /* 0xff800000a500780b */ /* 0x000fe20003f3d000 */
[----:B------:R-:W-:Y:S01]  /*fcf0*/  LDSM.16.MT88.4 R20, [R208+0xa000] ;  /* 0x00a00000d014783b */ /* 0x000fe20000004200 */
[----:B------:R-:W-:Y:S01]  /*fd00*/  FSEL R197, R197, RZ, P3 ;  /* 0x000000ffc5c57208 */ /* 0x000fe20001800000 */
[C---:B------:R-:W-:Y:S01]  /*fd10*/  FMUL.FTZ R221, R166.reuse, UR20 ;  /* 0x00000014a6dd7c20 */ /* 0x040fe20008410000 */
[----:B------:R-:W-:Y:S01]  /*fd20*/  FSEL R4, R165, RZ, P1 ;  /* 0x000000ffa5047208 */ /* 0x000fe20000800000 */
[----:B------:R-:W-:Y:S01]  /*fd30*/  MUFU.EX2 R196, R196 ;  /* 0x000000c400c47308 */ /* 0x000fe20000000800 */
[----:B------:R-:W-:Y:S01]  /*fd40*/  FSETP.NEU.FTZ.AND P2, PT, R166, -INF , PT ;  /* 0xff800000a600780b */ /* 0x000fe20003f5d000 */
[--C-:B------:R-:W-:Y:S01]  /*fd50*/  FFMA.FTZ R191, R16, UR20, -R197.reuse ;  /* 0x0000001410bf7c23 */ /* 0x100fe200080108c5 */
[----:B------:R-:W-:Y:S01]  /*fd60*/  FSEL R201, R167, RZ, P3 ;  /* 0x000000ffa7c97208 */ /* 0x000fe20001800000 */
[----:B------:R-:W-:Y:S01]  /*fd70*/  FADD.FTZ R3, R3, -R4 ;  /* 0x8000000403037221 */ /* 0x000fe20000010000 */
[----:B------:R-:W-:Y:S01]  /*fd80*/  FSEL R221, R221, RZ, P2 ;  /* 0x000000ffdddd7208 */ /* 0x000fe20001000000 */
[----:B------:R-:W-:Y:S01]  /*fd90*/  FFMA.FTZ R4, R14, UR20, -R197 ;  /* 0x000000140e047c23 */ /* 0x000fe200080108c5 */
[----:B------:R-:W-:Y:S01]  /*fda0*/  FSEL R202, R202, RZ, P1 ;  /* 0x000000ffcaca7208 */ /* 0x000fe20000800000 */
[----:B------:R-:W-:Y:S01]  /*fdb0*/  FADD.FTZ R201, R0, -R201 ;  /* 0x800000c900c97221 */ /* 0x000fe20000010000 */
        /* <DEDUP_REMOVED lines=9> */
[----:B------:R3:W-:Y:S01]  /*fe50*/  MUFU.EX2 R2, R4 ;  /* 0x0000000400027308 */ /* 0x0007e20000000800 */
[----:B------:R-:W4:Y:S01]  /*fe60*/  LDSM.16.MT88.4 R24, [R209+0xa000] ;  /* 0x00a00000d118783b */ /* 0x000f220000004200 */
[----:B------:R-:W-:Y:S01]  /*fe70*/  FSEL R195, R166, RZ, P2 ;  /* 0x000000ffa6c37208 */ /* 0x000fe20001000000 */
[----:B------:R-:W-:Y:S01]  /*fe80*/  FMUL.FTZ R3, R3, UR20 ;  /* 0x0000001403037c20 */ /* 0x000fe20008410000 */
[----:B------:R-:W-:Y:S01]  /*fe90*/  FFMA.FTZ R199, R200, UR20, -R197 ;  /* 0x00000014c8c77c23 */ /* 0x000fe200080108c5 */
[----:B------:R-:W5:Y:S01]  /*fea0*/  LDSM.16.MT88.4 R16, [R212+0xb000] ;  /* 0x00b00000d410783b */ /* 0x000f620000004200 */
[----:B------:R-:W-:Y:S01]  /*feb0*/  FMUL.FTZ R200, R223, UR20 ;  /* 0x00000014dfc87c20 */ /* 0x000fe20008410000 */
[----:B------:R-:W-:Y:S01]  /*fec0*/  FADD.FTZ R195, R244, -R195 ;  /* 0x800000c3f4c37221 */ /* 0x000fe20000010000 */
[----:B------:R-:W-:Y:S01]  /*fed0*/  MUFU.EX2 R190, R190 ;  /* 0x000000be00be7308 */ /* 0x000fe20000000800 */
[----:B------:R-:W5:Y:S01]  /*fee0*/  LDSM.16.MT88.4 R12, [R210+0xb000] ;  /* 0x00b00000d20c783b */ /* 0x000f620000004200 */
[----:B------:R-:W-:Y:S01]  /*fef0*/  FMUL.FTZ R201, R201, UR20 ;  /* 0x00000014c9c97c20 */ /* 0x000fe20008410000 */
[----:B------:R-:W-:Y:S01]  /*ff00*/  FMUL.FTZ R195, R195, UR20 ;  /* 0x00000014c3c37c20 */ /* 0x000fe20008410000 */
[----:B------:R-:W-:Y:S01]  /*ff10*/  FFMA.FTZ R223, R220, UR20, -R177 ;  /* 0x00000014dcdf7c23 */ /* 0x000fe200080108b1 */
[----:B------:R-:W5:Y:S01]  /*ff20*/  LDSM.16.MT88.4 R8, [R209+0xb000] ;  /* 0x00b00000d108783b */ /* 0x000f620000004200 */
[--C-:B------:R-:W-:Y:S01]  /*ff30*/  FFMA.FTZ R220, R236, UR20, -R221.reuse ;  /* 0x00000014ecdc7c23 */ /* 0x100fe200080108dd */
[--C-:B------:R-:W-:Y:S01]  /*ff40*/  FFMA.FTZ R237, R234, UR20, -R221.reuse ;  /* 0x00000014eaed7c23 */ /* 0x100fe200080108dd */
[----:B------:R-:W1:Y:S01]  /*ff50*/  MUFU.EX2 R189, R189 ;  /* 0x000000bd00bd7308 */ /* 0x000e620000000800 */
[----:B---3--:R-:W3:Y:S01]  /*ff60*/  LDSM.16.MT88.4 R4, [R208+0xb000] ;  /* 0x00b00000d004783b */ /* 0x008ee20000004200 */
[--C-:B------:R-:W-:Y:S01]  /*ff70*/  FFMA.FTZ R222, R222, UR20, -R221.reuse ;  /* 0x00000014dede7c23 */ /* 0x100fe200080108dd */
[----:B------:R-:W-:Y:S01]  /*ff80*/  FFMA.FTZ R221, R206, UR20, -R221 ;  /* 0x00000014cedd7c23 */ /* 0x000fe200080108dd */
[----:B------:R-:W-:Y:S01]  /*ff90*/  FFMA.FTZ R204, R204, UR20, -R177 ;  /* 0x00000014cccc7c23 */ /* 0x000fe200080108b1 */
[----:B------:R-:W-:Y:S01]  /*ffa0*/  FFMA.FTZ R206, R207, UR20, -R202 ;  /* 0x00000014cfce7c23 */ /* 0x000fe200080108ca */
[--C-:B------:R-:W-:Y:S01]  /*ffb0*/  FFMA.FTZ R185, R185, UR20, -R197.reuse ;  /* 0x00000014b9b97c23 */ /* 0x100fe200080108c5 */
[----:B------:R-:W-:Y:S01]  /*ffc0*/  FFMA.FTZ R164, R164, UR20, -R197 ;  /* 0x00000014a4a47c23 */ /* 0x000fe200080108c5 */
[----:B------:R-:W-:Y:S01]  /*ffd0*/  MUFU.EX2 R188, R188 ;  /* 0x000000bc00bc7308 */ /* 0x000fe20000000800 */
[----:B------:R-:W-:Y:S01]  /*ffe0*/  FFMA.FTZ R234, R176, UR20, -R177 ;  /* 0x00000014b0ea7c23 */ /* 0x000fe200080108b1 */
[--C-:B------:R-:W-:Y:S01]  /*fff0*/  FFMA.FTZ R183, R183, UR20, -R197.reuse ;  /* 0x00000014b7b77c23 */ /* 0x100fe200080108c5 */
[----:B------:R-:W-:-:S05]  /*10000*/  FFMA.FTZ R184, R184, UR20, -R197 ;  /* 0x00000014b8b87c23 */ /* 0x000fca00080108c5 */
        /* <DEDUP_REMOVED lines=9> */
[----:B------:R-:W4:Y:S01]  /*100a0*/  MUFU.EX2 R3, R3 ;  /* 0x0000000300037308 */ /* 0x000f220000000800 */
        /* <DEDUP_REMOVED lines=9> */
[----:B------:R-:W-:Y:S01]  /*10140*/  MUFU.EX2 R193, R193 ;  /* 0x000000c100c17308 */ /* 0x000fe20000000800 */
        /* <DEDUP_REMOVED lines=39> */
[----:B------:R-:W1:Y:S01]  /*103c0*/  MUFU.EX2 R200, R200 ;  /* 0x000000c800c87308 */ /* 0x000e620000000800 */
[----:B------:R-:W-:Y:S01]  /*103d0*/  FMUL.FTZ R79, R79, R3 ;  /* 0x000000034f4f7220 */ /* 0x000fe20000410000 */
[-C--:B------:R-:W-:Y:S01]  /*103e0*/  FMUL.FTZ R93, R93, R195.reuse ;  /* 0x000000c35d5d7220 */ /* 0x080fe20000410000 */
[-C--:B------:R-:W-:Y:S01]  /*103f0*/  FMUL.FTZ R104, R104, R195.reuse ;  /* 0x000000c368687220 */ /* 0x080fe20000410000 */
[----:B------:R-:W-:Y:S01]  /*10400*/  FMUL.FTZ R105, R105, R195 ;  /* 0x000000c369697220 */ /* 0x000fe20000410000 */
[-C--:B------:R-:W-:Y:S01]  /*10410*/  FMUL.FTZ R90, R90, R3.reuse ;  /* 0x000000035a5a7220 */ /* 0x080fe20000410000 */
[----:B------:R-:W-:Y:S01]  /*10420*/  FMUL.FTZ R91, R91, R3 ;  /* 0x000000035b5b7220 */ /* 0x000fe20000410000 */
[-C--:B------:R-:W-:Y:S01]  /*10430*/  FMUL.FTZ R108, R108, R195.reuse ;  /* 0x000000c36c6c7220 */ /* 0x080fe20000410000 */
[----:B------:R-:W2:Y:S01]  /*10440*/  MUFU.EX2 R201, R201 ;  /* 0x000000c900c97308 */ /* 0x000ea20000000800 */
        /* <DEDUP_REMOVED lines=97> */
[----:B---3--:R-:W-:Y:S01]  /*10a60*/  HMMA.16816.F32 R120, R172, R4, R120 ;  /* 0x00000004ac78723c */ /* 0x008fe20000001878 */
        /* <DEDUP_REMOVED lines=8> */
[----:B------:R-:W-:Y:S01]  /*10af0*/  FADD.FTZ R187, R187, R188 ;  /* 0x000000bcbbbb7221 */ /* 0x000fe20000010000 */
[----:B------:R-:W-:Y:S01]  /*10b00*/  FADD.FTZ R169, R198, R169 ;  /* 0x000000a9c6a97221 */ /* 0x000fe20000010000 */
[C---:B------:R-:W-:Y:S01]  /*10b10*/  F2FP.F16.F32.PACK_AB R172, R194.reuse, R196 ;  /* 0x000000c4c2ac723e */ /* 0x040fe200000000ff */
[----:B------:R-:W-:Y:S01]  /*10b20*/  FADD.FTZ R194, R194, R235 ;  /* 0x000000ebc2c27221 */ /* 0x000fe20000010000 */
        /* <DEDUP_REMOVED lines=107> */
.L_x_1670:
[----:B------:R-:W-:-:S12]  /*111e0*/  UIADD3 UR17, UR28, -0x1, URZ ;  /* 0xffffffff1c117890 */ /* 0x000fd8000fffe03f */
.L_x_1683:
[----:B------:R-:W-:-:S13]  /*111f0*/  ISETP.LE.AND P0, PT, RZ, UR17, PT ;  /* 0x00000011ff007c0c */ /* 0x000fda000bf03270 */
[----:B------:R-:W-:Y:S05]  /*11200*/  @!P0 BRA `(.L_x_1684) ;  /* 0x0000002c00708947 */ /* 0x000fea0003800000 */
[----:B------:R-:W1:Y:S01]  /*11210*/  S2R R3, SR_TID.X ;  /* 0x0000000000037919 */ /* 0x000e620000002100 */
[----:B------:R-:W-:Y:S01]  /*11220*/  ULDC UR4, c[0x0][0x2d0] ;  /* 0x0000b40000047ab9 */ /* 0x000fe20000000800 */
[----:B------:R-:W-:Y:S01]  /*11230*/  MOV R2, R167 ;  /* 0x000000a700027202 */ /* 0x000fe20000000f00 */
[----:B------:R-:W-:Y:S01]  /*11240*/  IMAD.MOV.U32 R236, RZ, RZ, R170 ;  /* 0x000000ffffec7224 */ /* 0x000fe200078e00aa */
[----:B------:R-:W-:Y:S01]  /*11250*/  MOV R169, R166 ;  /* 0x000000a600a97202 */ /* 0x000fe20000000f00 */
[----:B------:R-:W-:Y:S01]  /*11260*/  ULDC UR9, c[0x0][0x2d0] ;  /* 0x0000b40000097ab9 */ /* 0x000fe20000000800 */
[----:B------:R-:W-:Y:S01]  /*11270*/  MOV R237, R181 ;  /* 0x000000b500ed7202 */ /* 0x000fe20000000f00 */
[----:B------:R-:W-:Y:S01]  /*11280*/  ULDC UR8, c[0x0][0x39c] ;  /* 0x0000e70000087ab9 */ /* 0x000fe20000000800 */
[----:B------:R-:W-:Y:S01]  /*11290*/  ULDC.64 UR6, c[0x0][0x248] ;  /* 0x0000920000067ab9 */ /* 0x000fe20000000a00 */
[----:B-1----:R-:W-:-:S04]  /*112a0*/  SHF.R.S32.HI R0, RZ, 0x1f, R3 ;  /* 0x0000001fff007819 */ /* 0x002fc80000011403 */
[----:B------:R-:W-:-:S04]  /*112b0*/  LEA.HI R0, R0, R3, RZ, 0x3 ;  /* 0x0000000300007211 */ /* 0x000fc800078f18ff */
[----:B------:R-:W-:-:S05]  /*112c0*/  LOP3.LUT R0, R0, 0xfffffff8, RZ, 0xc0, !PT ;  /* 0xfffffff800007812 */ /* 0x000fca00078ec0ff */
[----:B------:R-:W-:Y:S02]  /*112d0*/  IMAD.IADD R0, R3, 0x1, -R0 ;  /* 0x0000000103007824 */ /* 0x000fe400078e0a00 */
[----:B------:R-:W-:Y:S02]  /*112e0*/  IMAD.MOV.U32 R3, RZ, RZ, R168 ;  /* 0x000000ffff037224 */ /* 0x000fe400078e00a8 */
[----:B------:R-:W-:-:S05]  /*112f0*/  IMAD.SHL.U32 R0, R0, 0x8, RZ ;  /* 0x0000000800007824 */ /* 0x000fca00078e00ff */
[----:B------:R-:W-:Y:S01]  /*11300*/  ISETP.GE.AND P3, PT, R0, UR4, PT ;  /* 0x0000000400007c0c */ /* 0x000fe2000bf66270 */
[----:B------:R-:W-:Y:S01]  /*11310*/  IMAD.MOV.U32 R0, RZ, RZ, R165 ;  /* 0x000000ffff007224 */ /* 0x000fe200078e00a5 */
[----:B------:R-:W-:-:S11]  /*11320*/  ULDC UR4, c[0x0][0x2ec] ;  /* 0x0000bb0000047ab9 */ /* 0x000fd60000000800 */
[----:B------:R-:W1:Y:S08]  /*11330*/  @!P3 LDC.64 R222, c[0x0][0x220] ;  /* 0x00008800ffdebb82 */ /* 0x000e700000000a00 */
[----:B------:R-:W2:Y:S01]  /*11340*/  @!P3 LDC.64 R220, c[0x0][0x220] ;  /* 0x00008800ffdcbb82 */ /* 0x000ea20000000a00 */
[----:B------:R-:W-:Y:S05]  /*11350*/  BRA `(.L_x_1685) ;  /* 0x0000000000bc7947 */ /* 0x000fea0003800000 */
.L_x_1687:
        /* <DEDUP_REMOVED lines=47> */
.L_x_1685:
[----:B------:R-:W-:Y:S04]  /*11650*/  DEPBAR.LE SB0, 0x0 ;  /* 0x000080000000791a */ /* 0x000fe80000000000 */
[----:B------:R-:W-:Y:S01]  /*11660*/  BAR.SYNC.DEFER_BLOCKING 0x0 ;  /* 0x0000000000007b1d */ /* 0x000fe20000010000 */
[----:B------:R-:W-:Y:S01]  /*11670*/  ISETP.GE.AND P2, PT, R225, UR9, PT ;  /* 0x00000009e1007c0c */ /* 0x000fe2000bf46270 */
[----:B------:R-:W-:Y:S01]  /*11680*/  USHF.R.S32.HI UR11, URZ, 0x1f, UR17 ;  /* 0x0000001f3f0b7899 */ /* 0x000fe20008011411 */
[----:B------:R-:W-:Y:S01]  /*11690*/  MOV R241, UR17 ;  /* 0x0000001100f17c02 */ /* 0x000fe20008000f00 */
[----:B------:R-:W-:Y:S04]  /*116a0*/  UIMAD UR10, UR12, UR17, URZ ;  /* 0x000000110c0a72a4 */ /* 0x000fe8000f8e023f */
[----:B------:R-:W-:Y:S01]  /*116b0*/  UIMAD UR10, UR11, UR13, UR10 ;  /* 0x0000000d0b0a72a4 */ /* 0x000fe2000f8e020a */
[----:B------:R-:W-:Y:S03]  /*116c0*/  IMAD.WIDE.U32 R240, R241, UR13, R236 ;  /* 0x0000000df1f07c25 */ /* 0x000fe6000f8e00ec */
[C---:B-1----:R-:W-:Y:S02]  /*116d0*/  @!P3 LEA R242, P5, R240.reuse, R222, 0x1 ;  /* 0x000000def0f2b211 */ /* 0x042fe400078a08ff */
[----:B------:R-:W-:Y:S02]  /*116e0*/  IADD3 R234, R241, UR10, RZ ;  /* 0x0000000af1ea7c10 */ /* 0x000fe4000fffe0ff */
[C---:B------:R-:W-:Y:S02]  /*116f0*/  IADD3 R168, P0, R240.reuse, UR22, RZ ;  /* 0x00000016f0a87c10 */ /* 0x040fe4000ff1e0ff */
[--C-:B------:R-:W-:Y:S02]  /*11700*/  @!P3 LEA.HI.X R243, R240, R223, R234.reuse, 0x1, P5 ;  /* 0x000000dff0f3b211 */ /* 0x100fe400028f0cea */
[----:B--2---:R-:W-:Y:S01]  /*11710*/  @!P3 LEA R246, P4, R168, R220, 0x1 ;  /* 0x000000dca8f6b211 */ /* 0x004fe200078808ff */
[----:B------:R-:W-:Y:S01]  /*11720*/  @P3 STS.128 [R224+0xa000], RZ ;  /* 0x00a000ffe0003388 */ /* 0x000fe20000000c00 */
[----:B------:R-:W1:Y:S08]  /*11730*/  @!P2 LDC.64 R238, c[0x0][0x220] ;  /* 0x00008800ffeeab82 */ /* 0x000e700000000a00 */
[----:B------:R-:W2:Y:S01]  /*11740*/  @!P2 LDC.64 R170, c[0x0][0x220] ;  /* 0x00008800ffaaab82 */ /* 0x000ea20000000a00 */
[----:B------:R-:W-:Y:S01]  /*11750*/  @!PT LDS RZ, [RZ] ;  /* 0x00000000fffff984 */ /* 0x000fe20000000800 */
[----:B------:R-:W-:Y:S01]  /*11760*/  @!PT LDS RZ, [RZ] ;  /* 0x00000000fffff984 */ /* 0x000fe20000000800 */
[----:B------:R-:W-:Y:S01]  /*11770*/  @!PT LDS RZ, [RZ] ;  /* 0x00000000fffff984 */ /* 0x000fe20000000800 */
[----:B------:R-:W-:Y:S08]  /*11780*/  @!P3 LDGSTS.E.BYPASS.LTC128B.128 [R224+0xa000], desc[UR18][R242.64] ;  /* 0x0a000000f2e0bfae */ /* 0x000ff0000b901d52 */
[----:B------:R-:W-:Y:S01]  /*11790*/  @P2 STS.128 [R224+0xb000], RZ ;  /* 0x00b000ffe0002388 */ /* 0x000fe20000000c00 */
[----:B-1----:R-:W-:Y:S02]  /*117a0*/  @!P2 LEA R244, P1, R240, R238, 0x1 ;  /* 0x000000eef0f4a211 */ /* 0x002fe400078208ff */
[----:B------:R-:W-:Y:S02]  /*117b0*/  IADD3.X R238, R234, UR21, RZ, P0, !PT ;  /* 0x00000015eaee7c10 */ /* 0x000fe400087fe4ff */
[----:B------:R-:W-:Y:S02]  /*117c0*/  @!P2 LEA.HI.X R245, R240, R239, R234, 0x1, P1 ;  /* 0x000000eff0f5a211 */ /* 0x000fe400008f0cea */
[C-C-:B------:R-:W-:Y:S02]  /*117d0*/  @!P3 LEA.HI.X R247, R168.reuse, R221, R238.reuse, 0x1, P4 ;  /* 0x000000dda8f7b211 */ /* 0x140fe400020f0cee */
[C---:B--2---:R-:W-:Y:S01]  /*117e0*/  @!P2 LEA R170, P0, R168.reuse, R170, 0x1 ;  /* 0x000000aaa8aaa211 */ /* 0x044fe200078008ff */
[----:B------:R-:W-:Y:S01]  /*117f0*/  @!PT LDS RZ, [RZ] ;  /* 0x00000000fffff984 */ /* 0x000fe20000000800 */
[----:B------:R-:W-:Y:S01]  /*11800*/  @!PT LDS RZ, [RZ] ;  /* 0x00000000fffff984 */ /* 0x000fe20000000800 */
[----:B------:R-:W-:Y:S01]  /*11810*/  @!PT LDS RZ, [RZ] ;  /* 0x00000000fffff984 */ /* 0x000fe20000000800 */
[----:B------:R-:W-:Y:S01]  /*11820*/  @!P2 LDGSTS.E.BYPASS.LTC128B.128 [R224+0xb000], desc[UR18][R244.64+0x80] ;  /* 0x0b000080f4e0afae */ /* 0x000fe2000b901d52 */
[----:B------:R-:W-:Y:S02]  /*11830*/  ISETP.LT.AND P4, PT, RZ, UR17, PT ;  /* 0x00000011ff007c0c */ /* 0x000fe4000bf81270 */
[----:B------:R-:W-:Y:S05]  /*11840*/  @!P2 LEA.HI.X R171, R168, R171, R238, 0x1, P0 ;  /* 0x000000aba8aba211 */ /* 0x000fea00000f0cee */
[----:B------:R-:W-:Y:S08]  /*11850*/  @P3 STS.128 [R224+0xa800], RZ ;  /* 0x00a800ffe0003388 */ /* 0x000ff00000000c00 */
        /* <DEDUP_REMOVED lines=8> */
[----:B------:R2:W-:Y:S08]  /*118e0*/  @!P2 LDGSTS.E.BYPASS.LTC128B.128 [R224+0xb800], desc[UR18][R170.64+0x80] ;  /* 0x0b800080aae0afae */ /* 0x0005f0000b901d52 */
[----:B------:R-:W-:Y:S08]  /*118f0*/  LDSM.16.M88.4 R164, [R219] ;  /* 0x00000000dba4783b */ /* 0x000ff00000000200 */
[----:B------:R-:W3:Y:S08]  /*11900*/  LDSM.16.M88.4 R172, [R218+0x8000] ;  /* 0x00800000daac783b */ /* 0x000ef00000000200 */
[----:B------:R-:W4:Y:S08]  /*11910*/  LDSM.16.M88.4 R176, [R219+0x2000] ;  /* 0x00200000dbb0783b */ /* 0x000f300000000200 */
[----:B------:R-:W5:Y:S08]  /*11920*/  LDSM.16.M88.4 R180, [R218+0x8800] ;  /* 0x00880000dab4783b */ /* 0x000f700000000200 */
[----:B------:R-:W0:Y:S08]  /*11930*/  LDGDEPBAR ;  /* 0x00000000000079af */ /* 0x000e300000000000 */
[----:B------:R-:W-:Y:S08]  /*11940*/  LDSM.16.M88.4 R184, [R217] ;  /* 0x00000000d9b8783b */ /* 0x000ff00000000200 */
[----:B------:R-:W1:Y:S01]  /*11950*/  LDSM.16.M88.4 R188, [R216] ;  /* 0x00000000d8bc783b */ /* 0x000e620000000200 */
[-C--:B---3--:R-:W-:Y:S07]  /*11960*/  HMMA.16816.F32 R4, R164, R172.reuse, RZ ;  /* 0x000000aca404723c */ /* 0x088fee00000018ff */
[----:B------:R-:W3:Y:S01]  /*11970*/  LDSM.16.M88.4 R192, [R217+0x2000] ;  /* 0x00200000d9c0783b */ /* 0x000ee20000000200 */
[C---:B----4-:R-:W-:Y:S07]  /*11980*/  HMMA.16816.F32 R8, R176.reuse, R172, RZ ;  /* 0x000000acb008723c */ /* 0x050fee00000018ff */
[----:B------:R-:W4:Y:S01]  /*11990*/  LDSM.16.M88.4 R196, [R216+0x800] ;  /* 0x00080000d8c4783b */ /* 0x000f220000000200 */
[-C--:B------:R-:W-:Y:S06]  /*119a0*/  HMMA.16816.F32 R12, R176, R174.reuse, RZ ;  /* 0x000000aeb00c723c */ /* 0x080fec00000018ff */
[C---:B------:R-:W-:Y:S01]  /*119b0*/  HMMA.16816.F32 R16, R164.reuse, R174, RZ ;  /* 0x000000aea410723c */ /* 0x040fe200000018ff */
[----:B------:R-:W-:Y:S05]  /*119c0*/  LDSM.16.M88.4 R200, [R215] ;  /* 0x00000000d7c8783b */ /* 0x000fea0000000200 */
[-C--:B-----5:R-:W-:Y:S03]  /*119d0*/  HMMA.16816.F32 R20, R164, R180.reuse, RZ ;  /* 0x000000b4a414723c */ /* 0x0a0fe600000018ff */
[----:B------:R-:W5:Y:S03]  /*119e0*/  LDSM.16.M88.4 R204, [R211+0x8000] ;  /* 0x00800000d3cc783b */ /* 0x000f660000000200 */
[C---:B------:R-:W-:Y:S05]  /*119f0*/  HMMA.16816.F32 R24, R176.reuse, R180, RZ ;  /* 0x000000b4b018723c */ /* 0x040fea00000018ff */
[----:B------:R-:W-:Y:S01]  /*11a00*/  LDSM.16.M88.4 R172, [R211+0x8800] ;  /* 0x00880000d3ac783b */ /* 0x000fe20000000200 */
[-C--:B------:R-:W-:Y:S06]  /*11a10*/  HMMA.16816.F32 R28, R176, R182.reuse, RZ ;  /* 0x000000b6b01c723c */ /* 0x080fec00000018ff */
[----:B------:R-:W-:Y:S01]  /*11a20*/  HMMA.16816.F32 R32, R164, R182, RZ ;  /* 0x000000b6a420723c */ /* 0x000fe200000018ff */
[----:B------:R-:W2:Y:S05]  /*11a30*/  LDSM.16.M88.4 R164, [R215+0x2000] ;  /* 0x00200000d7a4783b */ /* 0x000eaa0000000200 */
[-C--:B-1----:R-:W-:Y:S03]  /*11a40*/  HMMA.16816.F32 R4, R184, R188.reuse, R4 ;  /* 0x000000bcb804723c */ /* 0x082fe60000001804 */
[----:B------:R-:W-:Y:S03]  /*11a50*/  LDSM.16.M88.4 R176, [R214] ;  /* 0x00000000d6b0783b */ /* 0x000fe60000000200 */
[C---:B---3--:R-:W-:Y:S05]  /*11a60*/  HMMA.16816.F32 R8, R192.reuse, R188, R8 ;  /* 0x000000bcc008723c */ /* 0x048fea0000001808 */
[----:B------:R-:W1:Y:S01]  /*11a70*/  LDSM.16.M88.4 R180, [R213] ;  /* 0x00000000d5b4783b */ /* 0x000e620000000200 */
[-C--:B------:R-:W-:Y:S06]  /*11a80*/  HMMA.16816.F32 R12, R192, R190.reuse, R12 ;  /* 0x000000bec00c723c */ /* 0x080fec000000180c */
[C---:B------:R-:W-:Y:S01]  /*11a90*/  HMMA.16816.F32 R16, R184.reuse, R190, R16 ;  /* 0x000000beb810723c */ /* 0x040fe20000001810 */
[----:B------:R-:W-:Y:S05]  /*11aa0*/  LDSM.16.M88.4 R188, [R213+0x800] ;  /* 0x00080000d5bc783b */ /* 0x000fea0000000200 */
[-C--:B----4-:R-:W-:Y:S06]  /*11ab0*/  HMMA.16816.F32 R20, R184, R196.reuse, R20 ;  /* 0x000000c4b814723c */ /* 0x090fec0000001814 */
[C---:B------:R-:W-:Y:S06]  /*11ac0*/  HMMA.16816.F32 R24, R192.reuse, R196, R24 ;  /* 0x000000c4c018723c */ /* 0x040fec0000001818 */
[-C--:B------:R-:W-:Y:S01]  /*11ad0*/  HMMA.16816.F32 R28, R192, R198.reuse, R28 ;  /* 0x000000c6c01c723c */ /* 0x080fe2000000181c */
[----:B------:R-:W-:Y:S05]  /*11ae0*/  LDSM.16.M88.4 R192, [R219+0x4000] ;  /* 0x00400000dbc0783b */ /* 0x000fea0000000200 */
[----:B------:R-:W-:Y:S03]  /*11af0*/  HMMA.16816.F32 R32, R184, R198, R32 ;  /* 0x000000c6b820723c */ /* 0x000fe60000001820 */
[----:B------:R-:W3:Y:S03]  /*11b00*/  LDSM.16.M88.4 R184, [R214+0x2000] ;  /* 0x00200000d6b8783b */ /* 0x000ee60000000200 */
[-C--:B-----5:R-:W-:Y:S05]  /*11b10*/  HMMA.16816.F32 R4, R200, R204.reuse, R4 ;  /* 0x000000ccc804723c */ /* 0x0a0fea0000001804 */
[----:B------:R-:W4:Y:S01]  /*11b20*/  LDSM.16.M88.4 R196, [R218+0x9000] ;  /* 0x00900000dac4783b */ /* 0x000f220000000200 */
[C---:B--2---:R-:W-:Y:S06]  /*11b30*/  HMMA.16816.F32 R8, R164.reuse, R204, R8 ;  /* 0x000000cca408723c */ /* 0x044fec0000001808 */
[-C--:B------:R-:W-:Y:S06]  /*11b40*/  HMMA.16816.F32 R12, R164, R206.reuse, R12 ;  /* 0x000000cea40c723c */ /* 0x080fec000000180c */
[C---:B------:R-:W-:Y:S01]  /*11b50*/  HMMA.16816.F32 R16, R200.reuse, R206, R16 ;  /* 0x000000cec810723c */ /* 0x040fe20000001810 */
[----:B------:R-:W-:Y:S05]  /*11b60*/  LDSM.16.M88.4 R204, [R216+0x1000] ;  /* 0x00100000d8cc783b */ /* 0x000fea0000000200 */
[-C--:B------:R-:W-:Y:S06]  /*11b70*/  HMMA.16816.F32 R20, R200, R172.reuse, R20 ;  /* 0x000000acc814723c */ /* 0x080fec0000001814 */
[C---:B------:R-:W-:Y:S06]  /*11b80*/  HMMA.16816.F32 R24, R164.reuse, R172, R24 ;  /* 0x000000aca418723c */ /* 0x040fec0000001818 */
[-C--:B------:R-:W-:Y:S01]  /*11b90*/  HMMA.16816.F32 R28, R164, R174.reuse, R28 ;  /* 0x000000aea41c723c */ /* 0x080fe2000000181c */
[----:B------:R-:W2:Y:S05]  /*11ba0*/  LDSM.16.M88.4 R164, [R219+0x6000] ;  /* 0x00600000dba4783b */ /* 0x000eaa0000000200 */
[----:B------:R-:W-:Y:S03]  /*11bb0*/  HMMA.16816.F32 R32, R200, R174, R32 ;  /* 0x000000aec820723c */ /* 0x000fe60000001820 */
[----:B------:R-:W5:Y:S03]  /*11bc0*/  LDSM.16.M88.4 R172, [R218+0x9800] ;  /* 0x00980000daac783b */ /* 0x000f660000000200 */
[-C--:B-1----:R-:W-:Y:S05]  /*11bd0*/  HMMA.16816.F32 R4, R176, R180.reuse, R4 ;  /* 0x000000b4b004723c */ /* 0x082fea0000001804 */
[----:B------:R-:W1:Y:S01]  /*11be0*/  LDSM.16.M88.4 R200, [R217+0x4000] ;  /* 0x00400000d9c8783b */ /* 0x000e620000000200 */
[C---:B---3--:R-:W-:Y:S06]  /*11bf0*/  HMMA.16816.F32 R8, R184.reuse, R180, R8 ;  /* 0x000000b4b808723c */ /* 0x048fec0000001808 */
[-C--:B------:R-:W-:Y:S06]  /*11c00*/  HMMA.16816.F32 R12, R184, R182.reuse, R12 ;  /* 0x000000b6b80c723c */ /* 0x080fec000000180c */
[C---:B------:R-:W-:Y:S01]  /*11c10*/  HMMA.16816.F32 R16, R176.reuse, R182, R16 ;  /* 0x000000b6b010723c */ /* 0x040fe20000001810 */
[----:B------:R-:W-:Y:S05]  /*11c20*/  LDSM.16.M88.4 R180, [R216+0x1800] ;  /* 0x00180000d8b4783b */ /* 0x000fea0000000200 */
        /* <DEDUP_REMOVED lines=8> */
[C---:B--2---:R-:W-:Y:S06]  /*11cb0*/  HMMA.16816.F32 R8, R164.reuse, R196, R8 ;  /* 0x000000c4a408723c */ /* 0x044fec0000001808 */
[-C--:B------:R-:W-:Y:S06]  /*11cc0*/  HMMA.16816.F32 R12, R164, R198.reuse, R12 ;  /* 0x000000c6a40c723c */ /* 0x080fec000000180c */
[C---:B------:R-:W-:Y:S01]  /*11cd0*/  HMMA.16816.F32 R16, R192.reuse, R198, R16 ;  /* 0x000000c6c010723c */ /* 0x040fe20000001810 */
[----:B------:R-:W-:Y:S05]  /*11ce0*/  LDSM.16.M88.4 R196, [R213+0x1000] ;  /* 0x00100000d5c4783b */ /* 0x000fea0000000200 */
[-C--:B-----5:R-:W-:Y:S06]  /*11cf0*/  HMMA.16816.F32 R20, R192, R172.reuse, R20 ;  /* 0x000000acc014723c */ /* 0x0a0fec0000001814 */
        /* <DEDUP_REMOVED lines=16> */
[C---:B--2---:R-:W-:Y:S06]  /*11e00*/  HMMA.16816.F32 R8, R164.reuse, R188, R8 ;  /* 0x000000bca408723c */ /* 0x044fec0000001808 */
[-C--:B------:R-:W-:Y:S06]  /*11e10*/  HMMA.16816.F32 R12, R164, R190.reuse, R12 ;  /* 0x000000bea40c723c */ /* 0x080fec000000180c */
[C---:B------:R-:W-:Y:S06]  /*11e20*/  HMMA.16816.F32 R16, R184.reuse, R190, R16 ;  /* 0x000000beb810723c */ /* 0x040fec0000001810 */
[-C--:B-----5:R-:W-:Y:S06]  /*11e30*/  HMMA.16816.F32 R20, R184, R172.reuse, R20 ;  /* 0x000000acb814723c */ /* 0x0a0fec0000001814 */
[C---:B------:R-:W-:Y:S06]  /*11e40*/  HMMA.16816.F32 R24, R164.reuse, R172, R24 ;  /* 0x000000aca418723c */ /* 0x040fec0000001818 */
[-C--:B------:R-:W-:Y:S01]  /*11e50*/  HMMA.16816.F32 R28, R164, R174.reuse, R28 ;  /* 0x000000aea41c723c */ /* 0x080fe2000000181c */
[----:B------:R-:W2:Y:S01]  /*11e60*/  LDSM.16.M88.4 R164, [R213+0x1800] ;  /* 0x00180000d5a4783b */ /* 0x000ea20000000200 */
[----:B------:R-:W-:Y:S04]  /*11e70*/  DEPBAR.LE SB0, 0x0 ;  /* 0x000080000000791a */ /* 0x000fe80000000000 */
[----:B------:R-:W-:Y:S01]  /*11e80*/  HMMA.16816.F32 R32, R184, R174, R32 ;  /* 0x000000aeb820723c */ /* 0x000fe20000001820 */
[----:B------:R-:W-:Y:S05]  /*11e90*/  BAR.SYNC.DEFER_BLOCKING 0x0 ;  /* 0x0000000000007b1d */ /* 0x000fea0000010000 */
[-C--:B-1----:R-:W-:Y:S06]  /*11ea0*/  HMMA.16816.F32 R4, R192, R196.reuse, R4 ;  /* 0x000000c4c004723c */ /* 0x082fec0000001804 */
[C---:B---3--:R-:W-:Y:S06]  /*11eb0*/  HMMA.16816.F32 R8, R176.reuse, R196, R8 ;  /* 0x000000c4b008723c */ /* 0x048fec0000001808 */
[-C--:B------:R-:W-:Y:S06]  /*11ec0*/  HMMA.16816.F32 R12, R176, R198.reuse, R12 ;  /* 0x000000c6b00c723c */ /* 0x080fec000000180c */
[C---:B------:R-:W-:Y:S06]  /*11ed0*/  HMMA.16816.F32 R16, R192.reuse, R198, R16 ;  /* 0x000000c6c010723c */ /* 0x040fec0000001810 */
[----:B------:R-:W-:Y:S01]  /*11ee0*/  FMUL.FTZ R247, R4, UR8 ;  /* 0x0000000804f77c20 */ /* 0x000fe20008410000 */
[----:B------:R-:W-:Y:S01]  /*11ef0*/  FMUL.FTZ R242, R6, UR8 ;  /* 0x0000000806f27c20 */ /* 0x000fe20008410000 */
[----:B------:R-:W-:Y:S01]  /*11f00*/  FMUL.FTZ R246, R5, UR8 ;  /* 0x0000000805f67c20 */ /* 0x000fe20008410000 */
[-C--:B--2---:R-:W-:Y:S03]  /*11f10*/  HMMA.16816.F32 R20, R192, R164.reuse, R20 ;  /* 0x000000a4c014723c */ /* 0x084fe60000001814 */
        /* <DEDUP_REMOVED lines=8> */
[----:B------:R3:W-:Y:S03]  /*11fa0*/  MUFU.TANH R15, R248 ;  /* 0x000000f8000f7308 */ /* 0x0007e60000002400 */
[----:B------:R-:W-:Y:S01]  /*11fb0*/  FMUL.FTZ R170, R14, UR8 ;  /* 0x000000080eaa7c20 */ /* 0x000fe20008410000 */
[----:B------:R-:W-:Y:S04]  /*11fc0*/  HMMA.16816.F32 R32, R192, R166, R32 ;  /* 0x000000a6c020723c */ /* 0x000fe80000001820 */
[----:B------:R-:W-:Y:S01]  /*11fd0*/  FMUL.FTZ R239, R12, UR8 ;  /* 0x000000080cef7c20 */ /* 0x000fe20008410000 */
[----:B------:R-:W-:Y:S01]  /*11fe0*/  FMUL.FTZ R249, R22, UR8 ;  /* 0x0000000816f97c20 */ /* 0x000fe20008410000 */
[----:B------:R-:W4:Y:S01]  /*11ff0*/  MUFU.TANH R242, R242 ;  /* 0x000000f200f27308 */ /* 0x000f220000002400 */
[----:B--2---:R-:W-:Y:S01]  /*12000*/  FMUL.FTZ R171, R13, UR8 ;  /* 0x000000080dab7c20 */ /* 0x004fe20008410000 */
[----:B------:R-:W-:Y:S03]  /*12010*/  FMUL.FTZ R251, R21, UR8 ;  /* 0x0000000815fb7c20 */ /* 0x000fe60008410000 */
[----:B------:R-:W-:Y:S01]  /*12020*/  FMUL.FTZ R245, R16, UR8 ;  /* 0x0000000810f57c20 */ /* 0x000fe20008410000 */
[----:B------:R-:W-:Y:S01]  /*12030*/  FMUL.FTZ R243, R18, UR8 ;  /* 0x0000000812f37c20 */ /* 0x000fe20008410000 */
[----:B------:R-:W-:Y:S03]  /*12040*/  FMUL.FTZ R244, R17, UR8 ;  /* 0x0000000811f47c20 */ /* 0x000fe60008410000 */
[----:B------:R2:W-:Y:S01]  /*12050*/  MUFU.TANH R206, R171 ;  /* 0x000000ab00ce7308 */ /* 0x0005e20000002400 */
[----:B---3--:R-:W-:Y:S01]  /*12060*/  FMUL.FTZ R248, R23, UR8 ;  /* 0x0000000817f87c20 */ /* 0x008fe20008410000 */
[----:B------:R-:W-:Y:S01]  /*12070*/  FMUL.FTZ R238, R19, UR8 ;  /* 0x0000000813ee7c20 */ /* 0x000fe20008410000 */
[----:B------:R-:W-:Y:S01]  /*12080*/  FMUL.FTZ R240, R7, UR8 ;  /* 0x0000000807f07c20 */ /* 0x000fe20008410000 */
[----:B------:R-:W-:Y:S01]  /*12090*/  FMUL.FTZ R234, R9, UR8 ;  /* 0x0000000809ea7c20 */ /* 0x000fe20008410000 */
[----:B------:R-:W-:Y:S01]  /*120a0*/  FMUL.FTZ R252, R20, UR8 ;  /* 0x0000000814fc7c20 */ /* 0x000fe20008410000 */
[----:B------:R-:W-:Y:S04]  /*120b0*/  FMUL.FTZ R250, R24, UR8 ;  /* 0x0000000818fa7c20 */ /* 0x000fe80008410000 */
[----:B------:R-:W-:Y:S01]  /*120c0*/  MUFU.TANH R203, R248 ;  /* 0x000000f800cb7308 */ /* 0x000fe20000002400 */
[----:B------:R-:W-:Y:S01]  /*120d0*/  FMUL.FTZ R34, R34, UR8 ;  /* 0x0000000822227c20 */ /* 0x000fe20008410000 */
[----:B------:R-:W-:Y:S01]  /*120e0*/  FMUL.FTZ R33, R33, UR8 ;  /* 0x0000000821217c20 */ /* 0x000fe20008410000 */
[----:B------:R-:W-:Y:S07]  /*120f0*/  FMUL.FTZ R35, R35, UR8 ;  /* 0x0000000823237c20 */ /* 0x000fee0008410000 */
[----:B------:R-:W3:Y:S01]  /*12100*/  MUFU.TANH R241, R241 ;  /* 0x000000f100f17308 */ /* 0x000ee20000002400 */
[----:B--2---:R-:W-:Y:S09]  /*12110*/  FMUL.FTZ R171, R26, UR8 ;  /* 0x000000081aab7c20 */ /* 0x004ff20008410000 */
[----:B------:R2:W-:Y:S10]  /*12120*/  MUFU.TANH R201, R171 ;  /* 0x000000ab00c97308 */ /* 0x0005f40000002400 */
[----:B------:R-:W5:Y:S10]  /*12130*/  MUFU.TANH R170, R170 ;  /* 0x000000aa00aa7308 */ /* 0x000f740000002400 */
[----:B------:R-:W5:Y:S01]  /*12140*/  MUFU.TANH R168, R168 ;  /* 0x000000a800a87308 */ /* 0x000f620000002400 */
[----:B--2---:R-:W-:Y:S04]  /*12150*/  MOV R171, UR17 ;  /* 0x0000001100ab7c02 */ /* 0x004fe80008000f00 */
[----:B------:R-:W-:Y:S05]  /*12160*/  LEA R202, R171, R230, 0x5 ;  /* 0x000000e6abca7211 */ /* 0x000fea00078e28ff */
[----:B------:R2:W-:Y:S01]  /*12170*/  MUFU.TANH R190, R249 ;  /* 0x000000f900be7308 */ /* 0x0005e20000002400 */
[C---:B------:R-:W-:Y:S02]  /*12180*/  IADD3 R14, R202.reuse, 0x8, RZ ;  /* 0x00000008ca0e7810 */ /* 0x040fe40007ffe0ff */
[----:B------:R-:W-:Y:S02]  /*12190*/  IADD3 R171, R202, 0x1, RZ ;  /* 0x00000001caab7810 */ /* 0x000fe40007ffe0ff */
[----:B------:R-:W-:Y:S02]  /*121a0*/  I2FP.F32.S32 R248, R202 ;  /* 0x000000ca00f87245 */ /* 0x000fe40000201400 */
[----:B------:R-:W-:Y:S03]  /*121b0*/  I2FP.F32.S32 R14, R14 ;  /* 0x0000000e000e7245 */ /* 0x000fe60000201400 */
[----:B------:R2:W-:Y:S01]  /*121c0*/  MUFU.TANH R183, R251 ;  /* 0x000000fb00b77308 */ /* 0x0005e20000002400 */
[----:B------:R-:W-:Y:S01]  /*121d0*/  I2FP.F32.S32 R13, R171 ;  /* 0x000000ab000d7245 */ /* 0x000fe20000201400 */
[C---:B-1----:R-:W-:Y:S01]  /*121e0*/  FFMA.FTZ R247, R248.reuse, UR5, R247 ;  /* 0x00000005f8f77c23 */ /* 0x042fe200080100f7 */
[C---:B----4-:R-:W-:Y:S01]  /*121f0*/  FFMA.FTZ R242, R248.reuse, UR5, R242 ;  /* 0x00000005f8f27c23 */ /* 0x050fe200080100f2 */
[C---:B------:R-:W-:Y:S01]  /*12200*/  FFMA.FTZ R207, R248.reuse, UR5, R207 ;  /* 0x00000005f8cf7c23 */ /* 0x040fe200080100cf */
[----:B---3--:R-:W-:Y:S01]  /*12210*/  FFMA.FTZ R241, R248, UR5, R241 ;  /* 0x00000005f8f17c23 */ /* 0x008fe200080100f1 */
[----:B------:R-:W-:Y:S01]  /*12220*/  IADD3 R248, R202, 0x9, RZ ;  /* 0x00000009caf87810 */ /* 0x000fe20007ffe0ff */
[----:B-----5:R-:W-:Y:S03]  /*12230*/  FFMA.FTZ R17, R14, UR5, R170 ;  /* 0x000000050e117c23 */ /* 0x020fe600080100aa */
[----:B------:R-:W1:Y:S01]  /*12240*/  MUFU.TANH R239, R239 ;  /* 0x000000ef00ef7308 */ /* 0x000e620000002400 */
[----:B------:R-:W-:Y:S01]  /*12250*/  FMUL.FTZ R170, R32, UR8 ;  /* 0x0000000820aa7c20 */ /* 0x000fe20008410000 */
[----:B------:R-:W-:Y:S01]  /*12260*/  FFMA.FTZ R19, R13, UR5, R168 ;  /* 0x000000050d137c23 */ /* 0x000fe200080100a8 */
[----:B------:R-:W-:Y:S01]  /*12270*/  I2FP.F32.S32 R168, R248 ;  /* 0x000000f800a87245 */ /* 0x000fe20000201400 */
[----:B------:R-:W-:Y:S01]  /*12280*/  FMUL.FTZ R171, R30, UR8 ;  /* 0x000000081eab7c20 */ /* 0x000fe20008410000 */
[----:B------:R-:W-:Y:S01]  /*12290*/  FMUL.FTZ R248, R28, UR8 ;  /* 0x000000081cf87c20 */ /* 0x000fe20008410000 */
[----:B--2---:R-:W-:Y:S01]  /*122a0*/  FMUL.FTZ R249, R25, UR8 ;  /* 0x0000000819f97c20 */ /* 0x004fe20008410000 */
[----:B------:R-:W-:Y:S03]  /*122b0*/  FMNMX.FTZ R23, R247, R3, !PT ;  /* 0x00000003f7177209 */ /* 0x000fe60007810000 */
[----:B------:R-:W2:Y:S01]  /*122c0*/  MUFU.TANH R245, R245 ;  /* 0x000000f500f57308 */ /* 0x000ea20000002400 */
[----:B------:R-:W-:Y:S01]  /*122d0*/  FMUL.FTZ R251, R27, UR8 ;  /* 0x000000081bfb7c20 */ /* 0x000fe20008410000 */
[C---:B------:R-:W-:Y:S01]  /*122e0*/  FFMA.FTZ R15, R168.reuse, UR5, R15 ;  /* 0x00000005a80f7c23 */ /* 0x040fe2000801000f */
[----:B------:R-:W-:Y:S01]  /*122f0*/  FFMA.FTZ R206, R168, UR5, R206 ;  /* 0x00000005a8ce7c23 */ /* 0x000fe200080100ce */
[----:B------:R-:W-:Y:S02]  /*12300*/  IADD3 R18, R202, 0x11, RZ ;  /* 0x00000011ca127810 */ /* 0x000fe40007ffe0ff */
[----:B------:R-:W-:Y:S04]  /*12310*/  FMNMX.FTZ R21, R242, R2, !PT ;  /* 0x00000002f2157209 */ /* 0x000fe80007810000 */
[----:B------:R-:W3:Y:S01]  /*12320*/  MUFU.TANH R243, R243 ;  /* 0x000000f300f37308 */ /* 0x000ee20000002400 */
[----:B-1----:R-:W-:Y:S01]  /*12330*/  FFMA.FTZ R239, R14, UR5, R239 ;  /* 0x000000050eef7c23 */ /* 0x002fe200080100ef */
[----:B------:R-:W-:Y:S05]  /*12340*/  I2FP.F32.S32 R18, R18 ;  /* 0x0000001200127245 */ /* 0x000fea0000201400 */
[----:B------:R-:W-:Y:S03]  /*12350*/  FFMA.FTZ R183, R18, UR5, R183 ;  /* 0x0000000512b77c23 */ /* 0x000fe600080100b7 */
[----:B------:R-:W1:Y:S01]  /*12360*/  MUFU.TANH R244, R244 ;  /* 0x000000f400f47308 */ /* 0x000e620000002400 */
[----:B--2---:R-:W-:Y:S01]  /*12370*/  FFMA.FTZ R245, R14, UR5, R245 ;  /* 0x000000050ef57c23 */ /* 0x004fe200080100f5 */
[----:B------:R-:W-:Y:S08]  /*12380*/  FFMA.FTZ R203, R18, UR5, R203 ;  /* 0x0000000512cb7c23 */ /* 0x000ff000080100cb */
[----:B------:R-:W2:Y:S01]  /*12390*/  MUFU.TANH R238, R238 ;  /* 0x000000ee00ee7308 */ /* 0x000ea20000002400 */
[----:B---3--:R-:W-:Y:S01]  /*123a0*/  FFMA.FTZ R243, R14, UR5, R243 ;  /* 0x000000050ef37c23 */ /* 0x008fe200080100f3 */
[----:B------:R-:W-:Y:S04]  /*123b0*/  IADD3 R14, R202, 0x18, RZ ;  /* 0x00000018ca0e7810 */ /* 0x000fe80007ffe0ff */
[----:B------:R-:W-:Y:S04]  /*123c0*/  I2FP.F32.S32 R14, R14 ;  /* 0x0000000e000e7245 */ /* 0x000fe80000201400 */
[----:B------:R-:W3:Y:S01]  /*123d0*/  MUFU.TANH R246, R246 ;  /* 0x000000f600f67308 */ /* 0x000ee20000002400 */
[C---:B-1----:R-:W-:Y:S09]  /*123e0*/  FFMA.FTZ R244, R168.reuse, UR5, R244 ;  /* 0x00000005a8f47c23 */ /* 0x042ff200080100f4 */
[----:B------:R-:W1:Y:S01]  /*123f0*/  MUFU.TANH R240, R240 ;  /* 0x000000f000f07308 */ /* 0x000e620000002400 */
[----:B--2---:R-:W-:Y:S01]  /*12400*/  FFMA.FTZ R238, R168, UR5, R238 ;  /* 0x00000005a8ee7c23 */ /* 0x004fe200080100ee */
[----:B------:R-:W-:Y:S08]  /*12410*/  FMUL.FTZ R168, R29, UR8 ;  /* 0x000000081da87c20 */ /* 0x000ff00008410000 */
[----:B------:R-:W2:Y:S01]  /*12420*/  MUFU.TANH R234, R234 ;  /* 0x000000ea00ea7308 */ /* 0x000ea20000002400 */
[C---:B---3--:R-:W-:Y:S05]  /*12430*/  FFMA.FTZ R246, R13.reuse, UR5, R246 ;  /* 0x000000050df67c23 */ /* 0x048fea00080100f6 */
[----:B------:R-:W-:Y:S04]  /*12440*/  FMNMX.FTZ R26, R246, R23, !PT ;  /* 0x00000017f61a7209 */ /* 0x000fe80007810000 */
[----:B------:R3:W4:Y:S01]  /*12450*/  MUFU.TANH R189, R170 ;  /* 0x000000aa00bd7308 */ /* 0x0007220000002400 */
[----:B-1----:R-:W-:Y:S01]  /*12460*/  FFMA.FTZ R240, R13, UR5, R240 ;  /* 0x000000050df07c23 */ /* 0x002fe200080100f0 */
[----:B------:R-:W-:Y:S04]  /*12470*/  FMNMX.FTZ R23, R245, R26, !PT ;  /* 0x0000001af5177209 */ /* 0x000fe80007810000 */
[----:B------:R-:W-:Y:S04]  /*12480*/  FMNMX.FTZ R22, R240, R21, !PT ;  /* 0x00000015f0167209 */ /* 0x000fe80007810000 */
[----:B------:R-:W1:Y:S01]  /*12490*/  MUFU.TANH R171, R171 ;  /* 0x000000ab00ab7308 */ /* 0x000e620000002400 */
[----:B--2---:R-:W-:Y:S01]  /*124a0*/  FFMA.FTZ R234, R13, UR5, R234 ;  /* 0x000000050dea7c23 */ /* 0x004fe200080100ea */
[C---:B------:R-:W-:Y:S02]  /*124b0*/  IADD3 R13, R202.reuse, 0x10, RZ ;  /* 0x00000010ca0d7810 */ /* 0x040fe40007ffe0ff */
[----:B------:R-:W-:Y:S02]  /*124c0*/  IADD3 R202, R202, 0x19, RZ ;  /* 0x00000019caca7810 */ /* 0x000fe40007ffe0ff */
[----:B------:R-:W-:Y:S04]  /*124d0*/  I2FP.F32.S32 R13, R13 ;  /* 0x0000000d000d7245 */ /* 0x000fe80000201400 */
[----:B------:R-:W2:Y:S01]  /*124e0*/  MUFU.TANH R248, R248 ;  /* 0x000000f800f87308 */ /* 0x000ea20000002400 */
[----:B---3--:R-:W-:Y:S01]  /*124f0*/  FMUL.FTZ R170, R31, UR8 ;  /* 0x000000081faa7c20 */ /* 0x008fe20008410000 */
[----:B------:R-:W-:Y:S01]  /*12500*/  I2FP.F32.S32 R5, R202 ;  /* 0x000000ca00057245 */ /* 0x000fe20000201400 */
[C---:B----4-:R-:W-:Y:S01]  /*12510*/  FFMA.FTZ R189, R14.reuse, UR5, R189 ;  /* 0x000000050ebd7c23 */ /* 0x050fe200080100bd */
[C---:B------:R-:W-:Y:S01]  /*12520*/  FFMA.FTZ R190, R13.reuse, UR5, R190 ;  /* 0x000000050dbe7c23 */ /* 0x040fe200080100be */
[----:B------:R-:W-:Y:S01]  /*12530*/  FFMA.FTZ R201, R13, UR5, R201 ;  /* 0x000000050dc97c23 */ /* 0x000fe200080100c9 */
[----:B------:R-:W-:Y:S04]  /*12540*/  FMNMX.FTZ R21, R243, R22, !PT ;  /* 0x00000016f3157209 */ /* 0x000fe80007810000 */
[----:B------:R-:W3:Y:S01]  /*12550*/  MUFU.TANH R182, R34 ;  /* 0x0000002200b67308 */ /* 0x000ee20000002400 */
[----:B-1----:R-:W-:Y:S01]  /*12560*/  FFMA.FTZ R171, R14, UR5, R171 ;  /* 0x000000050eab7c23 */ /* 0x002fe200080100ab */
[----:B------:R-:W-:Y:S02]  /*12570*/  FMNMX.FTZ R23, R244, R23, !PT ;  /* 0x00000017f4177209 */ /* 0x000fe40007810000 */
[----:B------:R-:W-:Y:S06]  /*12580*/  FMNMX.FTZ R21, R238, R21, !PT ;  /* 0x00000015ee157209 */ /* 0x000fec0007810000 */
[----:B------:R-:W1:Y:S01]  /*12590*/  MUFU.TANH R252, R252 ;  /* 0x000000fc00fc7308 */ /* 0x000e620000002400 */
[C---:B--2---:R-:W-:Y:S09]  /*125a0*/  FFMA.FTZ R248, R14.reuse, UR5, R248 ;  /* 0x000000050ef87c23 */ /* 0x044ff200080100f8 */
[----:B------:R-:W2:Y:S01]  /*125b0*/  MUFU.TANH R250, R250 ;  /* 0x000000fa00fa7308 */ /* 0x000ea20000002400 */
[----:B---3--:R-:W-:Y:S01]  /*125c0*/  FFMA.FTZ R182, R14, UR5, R182 ;  /* 0x000000050eb67c23 */ /* 0x008fe200080100b6 */
[----:B------:R-:W-:Y:S04]  /*125d0*/  FMNMX.FTZ R14, R207, R0, !PT ;  /* 0x00000000cf0e7209 */ /* 0x000fe80007810000 */
[----:B------:R-:W-:Y:S04]  /*125e0*/  FMNMX.FTZ R14, R19, R14, !PT ;  /* 0x0000000e130e7209 */ /* 0x000fe80007810000 */
[----:B------:R-:W3:Y:S01]  /*125f0*/  MUFU.TANH R251, R251 ;  /* 0x000000fb00fb7308 */ /* 0x000ee20000002400 */
[----:B-1----:R-:W-:Y:S01]  /*12600*/  FFMA.FTZ R252, R13, UR5, R252 ;  /* 0x000000050dfc7c23 */ /* 0x002fe200080100fc */
[----:B------:R-:W-:Y:S04]  /*12610*/  FMNMX.FTZ R14, R17, R14, !PT ;  /* 0x0000000e110e7209 */ /* 0x000fe80007810000 */
[----:B------:R-:W-:Y:S04]  /*12620*/  FMNMX.FTZ R22, R252, R23, !PT ;  /* 0x00000017fc167209 */ /* 0x000fe80007810000 */
[----:B------:R-:W1:Y:S01]  /*12630*/  MUFU.TANH R249, R249 ;  /* 0x000000f900f97308 */ /* 0x000e620000002400 */
[----:B--2---:R-:W-:Y:S01]  /*12640*/  FFMA.FTZ R250, R13, UR5, R250 ;  /* 0x000000050dfa7c23 */ /* 0x004fe200080100fa */
[----:B------:R-:W-:Y:S02]  /*12650*/  FMNMX.FTZ R13, R241, R169, !PT ;  /* 0x000000a9f10d7209 */ /* 0x000fe40007810000 */
[----:B------:R-:W-:Y:S06]  /*12660*/  FMNMX.FTZ R14, R15, R14, !PT ;  /* 0x0000000e0f0e7209 */ /* 0x000fec0007810000 */
[----:B------:R2:W-:Y:S01]  /*12670*/  MUFU.TANH R176, R168 ;  /* 0x000000a800b07308 */ /* 0x0005e20000002400 */
[C---:B---3--:R-:W-:Y:S01]  /*12680*/  FFMA.FTZ R251, R18.reuse, UR5, R251 ;  /* 0x0000000512fb7c23 */ /* 0x048fe200080100fb */
[----:B------:R-:W-:Y:S04]  /*12690*/  FMNMX.FTZ R14, R201, R14, !PT ;  /* 0x0000000ec90e7209 */ /* 0x000fe80007810000 */
[----:B------:R-:W-:Y:S04]  /*126a0*/  FMNMX.FTZ R4, R251, R14, !PT ;  /* 0x0000000efb047209 */ /* 0x000fe80007810000 */
[----:B------:R-:W3:Y:S01]  /*126b0*/  MUFU.TANH R181, R33 ;  /* 0x0000002100b57308 */ /* 0x000ee20000002400 */
[----:B-1----:R-:W-:Y:S01]  /*126c0*/  FFMA.FTZ R249, R18, UR5, R249 ;  /* 0x0000000512f97c23 */ /* 0x002fe200080100f9 */
[----:B------:R-:W-:Y:S04]  /*126d0*/  FMNMX.FTZ R18, R234, R13, !PT ;  /* 0x0000000dea127209 */ /* 0x000fe80007810000 */
[----:B------:R-:W-:Y:S04]  /*126e0*/  FMNMX.FTZ R13, R239, R18, !PT ;  /* 0x00000012ef0d7209 */ /* 0x000fe80007810000 */
[----:B------:R-:W1:Y:S01]  /*126f0*/  MUFU.TANH R202, R35 ;  /* 0x0000002300ca7308 */ /* 0x000e620000002400 */
[----:B------:R-:W-:Y:S02]  /*12700*/  FMNMX.FTZ R18, R190, R21, !PT ;  /* 0x00000015be127209 */ /* 0x000fe40007810000 */
[----:B--2---:R-:W-:Y:S02]  /*12710*/  FMNMX.FTZ R168, R183, R22, !PT ;  /* 0x00000016b7a87209 */ /* 0x004fe40007810000 */
[----:B------:R-:W-:Y:S02]  /*12720*/  FMNMX.FTZ R13, R206, R13, !PT ;  /* 0x0000000dce0d7209 */ /* 0x000fe40007810000 */
[----:B------:R-:W-:Y:S03]  /*12730*/  FMNMX.FTZ R23, R203, R18, !PT ;  /* 0x00000012cb177209 */ /* 0x000fe60007810000 */
[----:B------:R-:W2:Y:S01]  /*12740*/  MUFU.TANH R170, R170 ;  /* 0x000000aa00aa7308 */ /* 0x000ea20000002400 */
[----:B------:R-:W-:Y:S01]  /*12750*/  FMNMX.FTZ R168, R189, R168, !PT ;  /* 0x000000a8bda87209 */ /* 0x000fe20007810000 */
[----:B---3--:R-:W-:Y:S01]  /*12760*/  FFMA.FTZ R181, R5, UR5, R181 ;  /* 0x0000000505b57c23 */ /* 0x008fe200080100b5 */
[----:B------:R-:W-:Y:S02]  /*12770*/  FMNMX.FTZ R22, R250, R13, !PT ;  /* 0x0000000dfa167209 */ /* 0x000fe40007810000 */
[----:B------:R-:W-:Y:S02]  /*12780*/  FMNMX.FTZ R23, R182, R23, !PT ;  /* 0x00000017b6177209 */ /* 0x000fe40007810000 */
[----:B------:R-:W-:Y:S01]  /*12790*/  FMNMX.FTZ R168, R181, R168, !PT ;  /* 0x000000a8b5a87209 */ /* 0x000fe20007810000 */
[----:B-1----:R-:W-:Y:S01]  /*127a0*/  FFMA.FTZ R202, R5, UR5, R202 ;  /* 0x0000000505ca7c23 */ /* 0x002fe200080100ca */
[----:B------:R-:W-:Y:S06]  /*127b0*/  @P4 BRA `(.L_x_1687) ;  /* 0xffffffe800e84947 */ /* 0x000fec000383ffff */
.L_x_1686:
[----:B------:R-:W-:Y:S01]  /*127c0*/  FMNMX.FTZ R23, R202, R23, !PT ;  /* 0x00000017ca177209 */ /* 0x000fe20007810000 */
[C---:B--2---:R-:W-:Y:S01]  /*127d0*/  FFMA.FTZ R170, R5.reuse, UR5, R170 ;  /* 0x0000000505aa7c23 */ /* 0x044fe200080100aa */
[----:B------:R-:W-:Y:S01]  /*127e0*/  FFMA.FTZ R176, R5, UR5, R176 ;  /* 0x0000000505b07c23 */ /* 0x000fe200080100b0 */
[----:B-1----:R-:W1:Y:S01]  /*127f0*/  SHFL.BFLY PT, R7, R168, 0x2, 0x1f ;  /* 0x0c401f00a8077f89 */ /* 0x002e6200000e0000 */
[----:B------:R-:W-:Y:S01]  /*12800*/  FMNMX.FTZ R5, R171, R4, !PT ;  /* 0x00000004ab057209 */ /* 0x000fe20007810000 */
[----:B------:R-:W-:Y:S01]  /*12810*/  UIADD3 UR17, UR17, -0x1, URZ ;  /* 0xffffffff11117890 */ /* 0x000fe2000fffe03f */
[----:B------:R-:W-:Y:S05]  /*12820*/  FMNMX.FTZ R9, R249, R22, !PT ;  /* 0x00000016f9097209 */ /* 0x000fea0007810000 */
[----:B------:R-:W2:Y:S01]  /*12830*/  SHFL.BFLY PT, R4, R23, 0x2, 0x1f ;  /* 0x0c401f0017047f89 */ /* 0x000ea200000e0000 */
[----:B------:R-:W-:Y:S02]  /*12840*/  FMNMX.FTZ R6, R170, R5, !PT ;  /* 0x00000005aa067209 */ /* 0x000fe40007810000 */
[----:B------:R-:W-:Y:S05]  /*12850*/  FMNMX.FTZ R13, R248, R9, !PT ;  /* 0x00000009f80d7209 */ /* 0x000fea0007810000 */
[----:B------:R-:W-:Y:S01]  /*12860*/  LDSM.16.MT88.4 R172, [R210+0xa000] ;  /* 0x00a00000d2ac783b */ /* 0x000fe20000004200 */
[----:B------:R-:W-:Y:S07]  /*12870*/  FMNMX.FTZ R11, R176, R13, !PT ;  /* 0x0000000db00b7209 */ /* 0x000fee0007810000 */
        /* <DEDUP_REMOVED lines=12> */
[----:B------:R-:W4:Y:S08]  /*12940*/  SHFL.BFLY PT, R166, R7, 0x1, 0x1f ;  /* 0x0c201f0007a67f89 */ /* 0x000f3000000e0000 */
[----:B------:R-:W5:Y:S01]  /*12950*/  LDSM.16.MT88.4 R20, [R212+0xa000] ;  /* 0x00a00000d414783b */ /* 0x000f620000004200 */
        /* <DEDUP_REMOVED lines=23> */
[----:B------:R-:W-:Y:S01]  /*12ad0*/  FFMA.FTZ R244, R244, UR4, -R180 ;  /* 0x00000004f4f47c23 */ /* 0x000fe200080108b4 */
[--C-:B------:R-:W-:Y:S01]  /*12ae0*/  FFMA.FTZ R242, R242, UR4, -R179.reuse ;  /* 0x00000004f2f27c23 */ /* 0x100fe200080108b3 */
[--C-:B------:R-:W-:Y:S01]  /*12af0*/  FFMA.FTZ R240, R240, UR4, -R179.reuse ;  /* 0x00000004f0f07c23 */ /* 0x100fe200080108b3 */
[--C-:B------:R-:W-:Y:S01]  /*12b00*/  FFMA.FTZ R243, R243, UR4, -R179.reuse ;  /* 0x00000004f3f37c23 */ /* 0x100fe200080108b3 */
[----:B------:R-:W-:Y:S01]  /*12b10*/  FFMA.FTZ R238, R238, UR4, -R179 ;  /* 0x00000004eeee7c23 */ /* 0x000fe200080108b3 */
[----:B------:R-:W-:Y:S01]  /*12b20*/  FMUL.FTZ R164, R5, UR4 ;  /* 0x0000000405a47c20 */ /* 0x000fe20008410000 */
[----:B------:R-:W-:Y:S01]  /*12b30*/  FMUL.FTZ R4, R0, UR4 ;  /* 0x0000000400047c20 */ /* 0x000fe20008410000 */
[----:B------:R-:W-:Y:S01]  /*12b40*/  FMUL.FTZ R5, R2, UR4 ;  /* 0x0000000402057c20 */ /* 0x000fe20008410000 */
[----:B------:R-:W-:Y:S01]  /*12b50*/  FSEL R177, R177, RZ, P0 ;  /* 0x000000ffb1b17208 */ /* 0x000fe20000000000 */
        /* <DEDUP_REMOVED lines=14> */
[--C-:B------:R-:W-:Y:S01]  /*12c40*/  FFMA.FTZ R182, R182, UR4, -R179.reuse ;  /* 0x00000004b6b67c23 */ /* 0x100fe200080108b3 */
[----:B------:R-:W-:Y:S03]  /*12c50*/  FFMA.FTZ R179, R202, UR4, -R179 ;  /* 0x00000004cab37c23 */ /* 0x000fe600080108b3 */
[----:B------:R-:W3:Y:S01]  /*12c60*/  MUFU.EX2 R2, R5 ;  /* 0x0000000500027308 */ /* 0x000ee20000000800 */
[C---:B-1----:R-:W-:Y:S01]  /*12c70*/  FMUL.FTZ R6, R3.reuse, R162 ;  /* 0x000000a203067220 */ /* 0x042fe20000410000 */
[C---:B------:R-:W-:Y:S01]  /*12c80*/  FMUL.FTZ R7, R3.reuse, R163 ;  /* 0x000000a303077220 */ /* 0x040fe20000410000 */
[C---:B------:R-:W-:Y:S01]  /*12c90*/  FMUL.FTZ R18, R3.reuse, R150 ;  /* 0x0000009603127220 */ /* 0x040fe20000410000 */
[C---:B------:R-:W-:Y:S01]  /*12ca0*/  FMUL.FTZ R19, R3.reuse, R151 ;  /* 0x0000009703137220 */ /* 0x040fe20000410000 */
[C---:B------:R-:W-:Y:S01]  /*12cb0*/  FMUL.FTZ R34, R3.reuse, R134 ;  /* 0x0000008603227220 */ /* 0x040fe20000410000 */
[----:B------:R-:W-:Y:S01]  /*12cc0*/  FMUL.FTZ R35, R3, R135 ;  /* 0x0000008703237220 */ /* 0x000fe20000410000 */
        /* <DEDUP_REMOVED lines=15> */
[----:B------:R-:W-:Y:S01]  /*12dc0*/  FMUL.FTZ R25, R2, R141 ;  /* 0x0000008d02197220 */ /* 0x000fe20000410000 */
[----:B------:R-:W-:Y:S03]  /*12dd0*/  FMUL.FTZ R31, R0, R139 ;  /* 0x0000008b001f7220 */ /* 0x000fe60000410000 */
[----:B------:R-:W2:Y:S01]  /*12de0*/  MUFU.EX2 R246, R246 ;  /* 0x000000f600f67308 */ /* 0x000ea20000000800 */
[C---:B-1----:R-:W-:Y:S01]  /*12df0*/  FMUL.FTZ R4, R164.reuse, R160 ;  /* 0x000000a0a4047220 */ /* 0x042fe20000410000 */
[C---:B------:R-:W-:Y:S01]  /*12e00*/  FMUL.FTZ R5, R164.reuse, R161 ;  /* 0x000000a1a4057220 */ /* 0x040fe20000410000 */
[C---:B------:R-:W-:Y:S01]  /*12e10*/  FMUL.FTZ R16, R164.reuse, R148 ;  /* 0x00000094a4107220 */ /* 0x040fe20000410000 */
[----:B------:R-:W-:Y:S01]  /*12e20*/  FMUL.FTZ R17, R164, R149 ;  /* 0x00000095a4117220 */ /* 0x000fe20000410000 */
[----:B------:R-:W-:Y:S01]  /*12e30*/  LDSM.16.MT88.4 R140, [R210+0xb000] ;  /* 0x00b00000d28c783b */ /* 0x000fe20000004200 */
[C---:B------:R-:W-:Y:S01]  /*12e40*/  FMUL.FTZ R28, R2.reuse, R136 ;  /* 0x00000088021c7220 */ /* 0x040fe20000410000 */
[----:B------:R-:W-:Y:S03]  /*12e50*/  FMUL.FTZ R29, R2, R137 ;  /* 0x00000089021d7220 */ /* 0x000fe60000410000 */
[----:B------:R-:W-:Y:S01]  /*12e60*/  MUFU.EX2 R245, R245 ;  /* 0x000000f500f57308 */ /* 0x000fe20000000800 */
[C---:B------:R-:W-:Y:S01]  /*12e70*/  FMUL.FTZ R32, R164.reuse, R132 ;  /* 0x00000084a4207220 */ /* 0x040fe20000410000 */
[C---:B------:R-:W-:Y:S01]  /*12e80*/  FMUL.FTZ R33, R164.reuse, R133 ;  /* 0x00000085a4217220 */ /* 0x040fe20000410000 */
[C---:B------:R-:W-:Y:S01]  /*12e90*/  FMUL.FTZ R36, R164.reuse, R36 ;  /* 0x00000024a4247220 */ /* 0x040fe20000410000 */
[----:B------:R-:W-:Y:S01]  /*12ea0*/  FMUL.FTZ R37, R164, R37 ;  /* 0x00000025a4257220 */ /* 0x000fe20000410000 */
[----:B------:R-:W1:Y:S01]  /*12eb0*/  LDSM.16.MT88.4 R148, [R209+0xa000] ;  /* 0x00a00000d194783b */ /* 0x000e620000004200 */
[C---:B------:R-:W-:Y:S01]  /*12ec0*/  FMUL.FTZ R38, R3.reuse, R38 ;  /* 0x0000002603267220 */ /* 0x040fe20000410000 */
[C---:B------:R-:W-:Y:S03]  /*12ed0*/  FMUL.FTZ R39, R3.reuse, R39 ;  /* 0x0000002703277220 */ /* 0x040fe60000410000 */
[----:B------:R-:W3:Y:S01]  /*12ee0*/  MUFU.EX2 R244, R244 ;  /* 0x000000f400f47308 */ /* 0x000ee20000000800 */
[----:B--2---:R-:W-:Y:S01]  /*12ef0*/  F2FP.F16.F32.PACK_AB R156, R246, R247 ;  /* 0x000000f7f69c723e */ /* 0x004fe200000000ff */
[C---:B------:R-:W-:Y:S01]  /*12f00*/  FMUL.FTZ R42, R0.reuse, R42 ;  /* 0x0000002a002a7220 */ /* 0x040fe20000410000 */
[----:B------:R-:W-:Y:S01]  /*12f10*/  FMUL.FTZ R43, R0, R43 ;  /* 0x0000002b002b7220 */ /* 0x000fe20000410000 */
        /* <DEDUP_REMOVED lines=11> */
[C---:B------:R-:W-:Y:S03]  /*12fd0*/  FMUL.FTZ R50, R3.reuse, R50 ;  /* 0x0000003203327220 */ /* 0x040fe60000410000 */
[----:B------:R-:W5:Y:S01]  /*12fe0*/  MUFU.EX2 R240, R240 ;  /* 0x000000f000f07308 */ /* 0x000f620000000800 */
[----:B---3--:R-:W-:Y:S01]  /*12ff0*/  F2FP.F16.F32.PACK_AB R158, R244, R245 ;  /* 0x000000f5f49e723e */ /* 0x008fe200000000ff */
[C---:B------:R-:W-:Y:S01]  /*13000*/  FMUL.FTZ R51, R3.reuse, R51 ;  /* 0x0000003303337220 */ /* 0x040fe20000410000 */
[C---:B------:R-:W-:Y:S01]  /*13010*/  FMUL.FTZ R52, R164.reuse, R52 ;  /* 0x00000034a4347220 */ /* 0x040fe20000410000 */
[----:B------:R-:W-:Y:S01]  /*13020*/  FMUL.FTZ R53, R164, R53 ;  /* 0x00000035a4357220 */ /* 0x000fe20000410000 */
        /* <DEDUP_REMOVED lines=33> */
[C---:B------:R-:W-:Y:S01]  /*13240*/  FMUL.FTZ R81, R164.reuse, R81 ;  /* 0x00000051a4517220 */ /* 0x040fe20000410000 */
[C---:B------:R-:W-:Y:S01]  /*13250*/  FMUL.FTZ R82, R3.reuse, R82 ;  /* 0x0000005203527220 */ /* 0x040fe20000410000 */
[-C--:B------:R-:W-:Y:S02]  /*13260*/  HMMA.16816.F32 R4, R156, R20.reuse, R4 ;  /* 0x000000149c04723c */ /* 0x080fe40000001804 */
[----:B------:R-:W-:Y:S03]  /*13270*/  MUFU.EX2 R204, R204 ;  /* 0x000000cc00cc7308 */ /* 0x000fe60000000800 */
[C---:B------:R-:W-:Y:S01]  /*13280*/  FMUL.FTZ R83, R3.reuse, R83 ;  /* 0x0000005303537220 */ /* 0x040fe20000410000 */
[C---:B------:R-:W-:Y:S01]  /*13290*/  FMUL.FTZ R100, R164.reuse, R100 ;  /* 0x00000064a4647220 */ /* 0x040fe20000410000 */
[----:B------:R-:W-:Y:S01]  /*132a0*/  FMUL.FTZ R101, R164, R101 ;  /* 0x00000065a4657220 */ /* 0x000fe20000410000 */
[----:B------:R-:W-:Y:S04]  /*132b0*/  FMUL.FTZ R102, R3, R102 ;  /* 0x0000006603667220 */ /* 0x000fe80000410000 */
[----:B------:R-:W3:Y:S01]  /*132c0*/  MUFU.EX2 R169, R169 ;  /* 0x000000a900a97308 */ /* 0x000ee20000000800 */
[----:B-----5:R-:W-:Y:S01]  /*132d0*/  F2FP.F16.F32.PACK_AB R161, R205, R207 ;  /* 0x000000cfcda1723e */ /* 0x020fe200000000ff */
[C---:B------:R-:W-:Y:S01]  /*132e0*/  FMUL.FTZ R103, R3.reuse, R103 ;  /* 0x0000006703677220 */ /* 0x040fe20000410000 */
        /* <DEDUP_REMOVED lines=15> */
[--C-:B------:R-:W-:Y:S01]  /*133e0*/  FFMA.FTZ R252, R252, UR4, -R180.reuse ;  /* 0x00000004fcfc7c23 */ /* 0x100fe200080108b4 */
[----:B------:R-:W-:Y:S01]  /*133f0*/  FFMA.FTZ R180, R181, UR4, -R180 ;  /* 0x00000004b5b47c23 */ /* 0x000fe200080108b4 */
        /* <DEDUP_REMOVED lines=28> */
[----:B---3--:R-:W-:Y:S01]  /*135c0*/  F2FP.F16.F32.PACK_AB R162, R206, R239 ;  /* 0x000000efcea2723e */ /* 0x008fe200000000ff */
[----:B------:R-:W-:Y:S01]  /*135d0*/  FMUL.FTZ R121, R2, R121 ;  /* 0x0000007902797220 */ /* 0x000fe20000410000 */
[--C-:B------:R-:W-:Y:S01]  /*135e0*/  FFMA.FTZ R250, R250, UR4, -R177.reuse ;  /* 0x00000004fafa7c23 */ /* 0x100fe200080108b1 */
[----:B------:R-:W-:Y:S01]  /*135f0*/  FFMA.FTZ R249, R249, UR4, -R177 ;  /* 0x00000004f9f97c23 */ /* 0x000fe200080108b1 */
[C---:B------:R-:W-:Y:S01]  /*13600*/  FMUL.FTZ R126, R0.reuse, R126 ;  /* 0x0000007e007e7220 */ /* 0x040fe20000410000 */
[----:B------:R-:W-:Y:S01]  /*13610*/  FMUL.FTZ R127, R0, R127 ;  /* 0x0000007f007f7220 */ /* 0x000fe20000410000 */
[C---:B------:R-:W-:Y:S01]  /*13620*/  FMUL.FTZ R124, R2.reuse, R124 ;  /* 0x0000007c027c7220 */ /* 0x040fe20000410000 */
[C---:B------:R-:W-:Y:S02]  /*13630*/  HMMA.16816.F32 R8, R160.reuse, R20, R8 ;  /* 0x00000014a008723c */ /* 0x040fe40000001808 */
[----:B------:R3:W-:Y:S02]  /*13640*/  MUFU.EX2 R154, R190 ;  /* 0x000000be009a7308 */ /* 0x0007e40000000800 */
[----:B------:R-:W-:Y:S01]  /*13650*/  FMUL.FTZ R125, R2, R125 ;  /* 0x0000007d027d7220 */ /* 0x000fe20000410000 */
[C---:B------:R-:W-:Y:S01]  /*13660*/  FMUL.FTZ R128, R164.reuse, R128 ;  /* 0x00000080a4807220 */ /* 0x040fe20000410000 */
[-C--:B------:R-:W-:Y:S06]  /*13670*/  HMMA.16816.F32 R12, R160, R22.reuse, R12 ;  /* 0x00000016a00c723c */ /* 0x080fec000000180c */
[----:B------:R-:W5:Y:S01]  /*13680*/  MUFU.EX2 R152, R203 ;  /* 0x000000cb00987308 */ /* 0x000f620000000800 */
[C---:B------:R-:W-:Y:S01]  /*13690*/  FMUL.FTZ R20, R164.reuse, R144 ;  /* 0x00000090a4147220 */ /* 0x040fe20000410000 */
[C---:B------:R-:W-:Y:S04]  /*136a0*/  HMMA.16816.F32 R16, R156.reuse, R22, R16 ;  /* 0x000000169c10723c */ /* 0x040fe80000001810 */
[C---:B------:R-:W-:Y:S01]  /*136b0*/  FMUL.FTZ R21, R164.reuse, R145 ;  /* 0x00000091a4157220 */ /* 0x040fe20000410000 */
[----:B---3--:R-:W-:Y:S02]  /*136c0*/  LDSM.16.MT88.4 R188, [R212+0xb800] ;  /* 0x00b80000d4bc783b */ /* 0x008fe40000004200 */
[C---:B------:R-:W-:Y:S01]  /*136d0*/  FMUL.FTZ R23, R3.reuse, R147 ;  /* 0x0000009303177220 */ /* 0x040fe20000410000 */
[C---:B------:R-:W-:Y:S01]  /*136e0*/  FMUL.FTZ R22, R3.reuse, R146 ;  /* 0x0000009203167220 */ /* 0x040fe20000410000 */
[----:B------:R-:W3:Y:S02]  /*136f0*/  MUFU.EX2 R147, R180 ;  /* 0x000000b400937308 */ /* 0x000ee40000000800 */
[----:B------:R-:W-:Y:S01]  /*13700*/  FMUL.FTZ R129, R164, R129 ;  /* 0x00000081a4817220 */ /* 0x000fe20000410000 */
[C---:B------:R-:W-:Y:S01]  /*13710*/  FMUL.FTZ R130, R3.reuse, R130 ;  /* 0x0000008203827220 */ /* 0x040fe20000410000 */
[C---:B------:R-:W-:Y:S01]  /*13720*/  FMUL.FTZ R131, R3.reuse, R131 ;  /* 0x0000008303837220 */ /* 0x040fe20000410000 */
[----:B------:R-:W-:Y:S01]  /*13730*/  FFMA.FTZ R207, R0, R231, R207 ;  /* 0x000000e700cf7223 */ /* 0x000fe200000100cf */
[-C--:B------:R-:W-:Y:S04]  /*13740*/  HMMA.16816.F32 R20, R156, R172.reuse, R20 ;  /* 0x000000ac9c14723c */ /* 0x080fe80000001814 */
[----:B------:R1:W-:Y:S01]  /*13750*/  MUFU.EX2 R145, R182 ;  /* 0x000000b600917308 */ /* 0x0003e20000000800 */
[----:B------:R-:W-:Y:S01]  /*13760*/  MOV R0, R165 ;  /* 0x000000a500007202 */ /* 0x000fe20000000f00 */
[----:B------:R-:W-:Y:S01]  /*13770*/  FFMA.FTZ R247, R164, R235, R247 ;  /* 0x000000eba4f77223 */ /* 0x000fe200000100f7 */
[----:B------:R-:W-:Y:S01]  /*13780*/  FFMA.FTZ R242, R3, R232, R242 ;  /* 0x000000e803f27223 */ /* 0x000fe200000100f2 */
[C---:B------:R-:W-:Y:S06]  /*13790*/  HMMA.16816.F32 R24, R160.reuse, R172, R24 ;  /* 0x000000aca018723c */ /* 0x040fec0000001818 */
[----:B------:R2:W-:Y:S01]  /*137a0*/  MUFU.EX2 R144, R201 ;  /* 0x000000c900907308 */ /* 0x0005e20000000800 */
[----:B------:R-:W-:Y:S01]  /*137b0*/  FFMA.FTZ R241, R2, R233, R241 ;  /* 0x000000e902f17223 */ /* 0x000fe200000100f1 */
[-C--:B------:R-:W-:Y:S03]  /*137c0*/  HMMA.16816.F32 R28, R160, R174.reuse, R28 ;  /* 0x000000aea01c723c */ /* 0x080fe6000000181c */
[----:B-----5:R-:W-:Y:S03]  /*137d0*/  F2FP.F16.F32.PACK_AB R173, R152, R154 ;  /* 0x0000009a98ad723e */ /* 0x020fe600000000ff */
[C---:B------:R-:W-:Y:S01]  /*137e0*/  HMMA.16816.F32 R32, R156.reuse, R174, R32 ;  /* 0x000000ae9c20723c */ /* 0x040fe20000001820 */
[----:B-1----:R-:W-:Y:S01]  /*137f0*/  LDSM.16.MT88.4 R180, [R209+0xa800] ;  /* 0x00a80000d1b4783b */ /* 0x002fe20000004200 */
[----:B------:R-:W1:Y:S03]  /*13800*/  MUFU.EX2 R252, R252 ;  /* 0x000000fc00fc7308 */ /* 0x000e660000000800 */
[----:B------:R-:W-:Y:S01]  /*13810*/  FADD.FTZ R207, R205, R207 ;  /* 0x000000cfcdcf7221 */ /* 0x000fe20000010000 */
[-C--:B------:R-:W-:Y:S03]  /*13820*/  HMMA.16816.F32 R36, R156, R148.reuse, R36 ;  /* 0x000000949c24723c */ /* 0x080fe60000001824 */
[----:B--2---:R-:W-:Y:S03]  /*13830*/  LDSM.16.MT88.4 R200, [R208+0xb800] ;  /* 0x00b80000d0c8783b */ /* 0x004fe60000004200 */
[----:B------:R-:W-:Y:S01]  /*13840*/  MUFU.EX2 R250, R250 ;  /* 0x000000fa00fa7308 */ /* 0x000fe20000000800 */
[----:B---3--:R-:W-:Y:S01]  /*13850*/  F2FP.F16.F32.PACK_AB R174, R147, R153 ;  /* 0x0000009993ae723e */ /* 0x008fe200000000ff */
[C---:B------:R-:W-:Y:S04]  /*13860*/  HMMA.16816.F32 R40, R160.reuse, R148, R40 ;  /* 0x00000094a028723c */ /* 0x040fe80000001828 */
[----:B------:R-:W-:Y:S02]  /*13870*/  FADD.FTZ R246, R246, R247 ;  /* 0x000000f7f6f67221 */ /* 0x000fe40000010000 */
[-C--:B------:R-:W-:Y:S02]  /*13880*/  HMMA.16816.F32 R44, R160, R150.reuse, R44 ;  /* 0x00000096a02c723c */ /* 0x080fe4000000182c */
[----:B------:R-:W-:Y:S03]  /*13890*/  MUFU.EX2 R249, R249 ;  /* 0x000000f900f97308 */ /* 0x000fe60000000800 */
[----:B-1----:R-:W-:Y:S01]  /*138a0*/  F2FP.F16.F32.PACK_AB R172, R155, R252 ;  /* 0x000000fc9bac723e */ /* 0x002fe200000000ff */
[C---:B------:R-:W-:Y:S01]  /*138b0*/  HMMA.16816.F32 R48, R156.reuse, R150, R48 ;  /* 0x000000969c30723c */ /* 0x040fe20000001830 */
[----:B------:R-:W-:Y:S04]  /*138c0*/  LDSM.16.MT88.4 R148, [R212+0xa800] ;  /* 0x00a80000d494783b */ /* 0x000fe80000004200 */
[----:B------:R-:W-:Y:S01]  /*138d0*/  FADD.FTZ R242, R240, R242 ;  /* 0x000000f2f0f27221 */ /* 0x000fe20000010000 */
[-C--:B------:R-:W-:Y:S05]  /*138e0*/  HMMA.16816.F32 R52, R156, R132.reuse, R52 ;  /* 0x000000849c34723c */ /* 0x080fea0000001834 */
        /* <DEDUP_REMOVED lines=8> */
[-C--:B----4-:R-:W-:Y:S05]  /*13970*/  HMMA.16816.F32 R68, R156, R136.reuse, R68 ;  /* 0x000000889c44723c */ /* 0x090fea0000001844 */
        /* <DEDUP_REMOVED lines=8> */
[-C--:B------:R-:W-:Y:S05]  /*13a00*/  HMMA.16816.F32 R84, R156, R140.reuse, R84 ;  /* 0x0000008c9c54723c */ /* 0x080fea0000001854 */
[----:B------:R-:W-:Y:S01]  /*13a10*/  FADD.FTZ R239, R206, R239 ;  /* 0x000000efceef7221 */ /* 0x000fe20000010000 */
[C---:B------:R-:W-:Y:S01]  /*13a20*/  HMMA.16816.F32 R88, R160.reuse, R140, R88 ;  /* 0x0000008ca058723c */ /* 0x040fe20000001858 */
[----:B------:R-:W3:Y:S04]  /*13a30*/  MUFU.EX2 R141, R179 ;  /* 0x000000b3008d7308 */ /* 0x000ee80000000800 */
[----:B------:R-:W-:Y:S01]  /*13a40*/  FADD.FTZ R245, R252, R245 ;  /* 0x000000f5fcf57221 */ /* 0x000fe20000010000 */
[-C--:B------:R-:W-:Y:S05]  /*13a50*/  HMMA.16816.F32 R92, R160, R142.reuse, R92 ;  /* 0x0000008ea05c723c */ /* 0x080fea000000185c */
[--C-:B------:R-:W-:Y:S01]  /*13a60*/  FFMA.FTZ R140, R251, UR4, -R178.reuse ;  /* 0x00000004fb8c7c23 */ /* 0x100fe200080108b2 */
[C---:B------:R-:W-:Y:S05]  /*13a70*/  HMMA.16816.F32 R96, R156.reuse, R142, R96 ;  /* 0x0000008e9c60723c */ /* 0x040fea0000001860 */
[--C-:B------:R-:W-:Y:S01]  /*13a80*/  FFMA.FTZ R251, R171, UR4, -R178.reuse ;  /* 0x00000004abfb7c23 */ /* 0x100fe200080108b2 */
[-C--:B-1----:R-:W-:Y:S01]  /*13a90*/  HMMA.16816.F32 R100, R156, R132.reuse, R100 ;  /* 0x000000849c64723c */ /* 0x082fe20000001864 */
[----:B------:R1:W-:Y:S04]  /*13aa0*/  MUFU.EX2 R171, R140 ;  /* 0x0000008c00ab7308 */ /* 0x0003e80000000800 */
[----:B------:R-:W-:Y:S01]  /*13ab0*/  FFMA.FTZ R178, R170, UR4, -R178 ;  /* 0x00000004aab27c23 */ /* 0x000fe200080108b2 */
[C---:B------:R-:W-:Y:S05]  /*13ac0*/  HMMA.16816.F32 R104, R160.reuse, R132, R104 ;  /* 0x00000084a068723c */ /* 0x040fea0000001868 */
[----:B------:R-:W-:Y:S01]  /*13ad0*/  MUFU.EX2 R251, R251 ;  /* 0x000000fb00fb7308 */ /* 0x000fe20000000800 */
[----:B---3--:R-:W-:Y:S01]  /*13ae0*/  F2FP.F16.F32.PACK_AB R175, R141, R145 ;  /* 0x000000918daf723e */ /* 0x008fe200000000ff */
[-C--:B------:R-:W-:Y:S08]  /*13af0*/  HMMA.16816.F32 R108, R160, R134.reuse, R108 ;  /* 0x00000086a06c723c */ /* 0x080ff0000000186c */
[----:B------:R-:W3:Y:S01]  /*13b00*/  MUFU.EX2 R170, R178 ;  /* 0x000000b200aa7308 */ /* 0x000ee20000000800 */
[C---:B------:R-:W-:Y:S01]  /*13b10*/  HMMA.16816.F32 R112, R156.reuse, R134, R112 ;  /* 0x000000869c70723c */ /* 0x040fe20000001870 */
[----:B------:R-:W4:Y:S03]  /*13b20*/  LDSM.16.MT88.4 R132, [R210+0xa800] ;  /* 0x00a80000d284783b */ /* 0x000f260000004200 */
[--C-:B-1----:R-:W-:Y:S02]  /*13b30*/  FFMA.FTZ R140, R248, UR4, -R177.reuse ;  /* 0x00000004f88c7c23 */ /* 0x102fe400080108b1 */
[-C--:B--2---:R-:W-:Y:S03]  /*13b40*/  HMMA.16816.F32 R116, R156, R136.reuse, R116 ;  /* 0x000000889c74723c */ /* 0x084fe60000001874 */
[----:B------:R-:W-:Y:S02]  /*13b50*/  MUFU.EX2 R146, R140 ;  /* 0x0000008c00927308 */ /* 0x000fe40000000800 */
[----:B------:R-:W-:Y:S01]  /*13b60*/  FFMA.FTZ R177, R176, UR4, -R177 ;  /* 0x00000004b0b17c23 */ /* 0x000fe200080108b1 */
[C---:B------:R-:W-:Y:S07]  /*13b70*/  HMMA.16816.F32 R120, R160.reuse, R136, R120 ;  /* 0x00000088a078723c */ /* 0x040fee0000001878 */
[----:B------:R1:W2:Y:S01]  /*13b80*/  MUFU.EX2 R248, R177 ;  /* 0x000000b100f87308 */ /* 0x0002a20000000800 */
[-C--:B------:R-:W-:Y:S03]  /*13b90*/  HMMA.16816.F32 R124, R160, R138.reuse, R124 ;  /* 0x0000008aa07c723c */ /* 0x080fe6000000187c */
[----:B---3--:R-:W-:Y:S03]  /*13ba0*/  F2FP.F16.F32.PACK_AB R179, R170, R251 ;  /* 0x000000fbaab3723e */ /* 0x008fe600000000ff */
[----:B------:R-:W-:Y:S05]  /*13bb0*/  HMMA.16816.F32 R128, R156, R138, R128 ;  /* 0x0000008a9c80723c */ /* 0x000fea0000001880 */
[----:B------:R-:W-:Y:S01]  /*13bc0*/  F2FP.F16.F32.PACK_AB R176, R249, R250 ;  /* 0x000000faf9b0723e */ /* 0x000fe200000000ff */
[-C--:B------:R-:W-:Y:S05]  /*13bd0*/  HMMA.16816.F32 R160, R172, R148.reuse, R4 ;  /* 0x00000094aca0723c */ /* 0x080fea0000001804 */
[----:B-1----:R-:W-:Y:S01]  /*13be0*/  F2FP.F16.F32.PACK_AB R177, R171, R144 ;  /* 0x00000090abb1723e */ /* 0x002fe200000000ff */
[----:B------:R-:W-:Y:S01]  /*13bf0*/  FADD.FTZ R250, R250, R239 ;  /* 0x000000effafa7221 */ /* 0x000fe20000010000 */
[CC--:B--2---:R-:W-:Y:S04]  /*13c00*/  F2FP.F16.F32.PACK_AB R178, R248.reuse, R146.reuse ;  /* 0x00000092f8b2723e */ /* 0x0c4fe800000000ff */
[----:B------:R-:W-:Y:S01]  /*13c10*/  MOV R6, R147 ;  /* 0x0000009300067202 */ /* 0x000fe20000000f00 */
[----:B------:R-:W-:Y:S01]  /*13c20*/  FADD.FTZ R250, R249, R250 ;  /* 0x000000faf9fa7221 */ /* 0x000fe20000010000 */
[----:B------:R-:W-:Y:S01]  /*13c30*/  MOV R5, R146 ;  /* 0x0000009200057202 */ /* 0x000fe20000000f00 */
[C---:B------:R-:W-:Y:S04]  /*13c40*/  HMMA.16816.F32 R156, R176.reuse, R148, R8 ;  /* 0x00000094b09c723c */ /* 0x040fe80000001808 */
[----:B------:R-:W-:Y:S01]  /*13c50*/  MOV R4, R145 ;  /* 0x0000009100047202 */ /* 0x000fe20000000f00 */
[----:B------:R-:W-:Y:S01]  /*13c60*/  FADD.FTZ R233, R5, R250 ;  /* 0x000000fa05e97221 */ /* 0x000fe20000010000 */
[----:B------:R-:W-:Y:S02]  /*13c70*/  MOV R7, R141 ;  /* 0x0000008d00077202 */ /* 0x000fe40000000f00 */
[----:B------:R-:W-:Y:S03]  /*13c80*/  MOV R11, R153 ;  /* 0x00000099000b7202 */ /* 0x000fe60000000f00 */
[----:B------:R-:W-:Y:S01]  /*13c90*/  MOV R10, R152 ;  /* 0x00000098000a7202 */ /* 0x000fe20000000f00 */
[----:B------:R-:W-:Y:S01]  /*13ca0*/  FADD.FTZ R233, R248, R233 ;  /* 0x000000e9f8e97221 */ /* 0x000fe20000010000 */
[----:B------:R-:W-:Y:S02]  /*13cb0*/  MOV R9, R155 ;  /* 0x0000009b00097202 */ /* 0x000fe40000000f00 */
[----:B------:R-:W-:Y:S02]  /*13cc0*/  MOV R8, R154 ;  /* 0x0000009a00087202 */ /* 0x000fe40000000f00 */
[-C--:B------:R-:W-:Y:S03]  /*13cd0*/  HMMA.16816.F32 R152, R176, R150.reuse, R12 ;  /* 0x00000096b098723c */ /* 0x080fe6000000180c */
[----:B------:R-:W-:Y:S01]  /*13ce0*/  FADD.FTZ R243, R8, R243 ;  /* 0x000000f308f37221 */ /* 0x000fe20000010000 */
[----:B------:R-:W-:Y:S01]  /*13cf0*/  FADD.FTZ R245, R9, R245 ;  /* 0x000000f509f57221 */ /* 0x000fe20000010000 */
[----:B------:R-:W-:Y:S01]  /*13d00*/  MOV R2, R167 ;  /* 0x000000a700027202 */ /* 0x000fe20000000f00 */
[C---:B------:R-:W-:Y:S05]  /*13d10*/  HMMA.16816.F32 R148, R172.reuse, R150, R16 ;  /* 0x00000096ac94723c */ /* 0x040fea0000001810 */
[----:B------:R-:W-:Y:S01]  /*13d20*/  MOV R15, R144 ;  /* 0x00000090000f7202 */ /* 0x000fe20000000f00 */
[----:B------:R-:W-:Y:S01]  /*13d30*/  FADD.FTZ R243, R10, R243 ;  /* 0x000000f30af37221 */ /* 0x000fe20000010000 */
[-C--:B----4-:R-:W-:Y:S04]  /*13d40*/  HMMA.16816.F32 R144, R172, R132.reuse, R20 ;  /* 0x00000084ac90723c */ /* 0x090fe80000001814 */
        /* <DEDUP_REMOVED lines=40> */
.L_x_1684:
        /* <DEDUP_REMOVED lines=23> */
[----:B------:R-:W-:Y:S01]  /*14140*/  SHF.R.S32.HI R3, RZ, 0x1f, R2 ;  /* 0x0000001fff037819 */ /* 0x000fe20000011402 */
[----:B---3--:R-:W-:-:S03]  /*14150*/  FADD.FTZ R9, R11, R8 ;  /* 0x000000080b097221 */ /* 0x008fc60000010000 */
[----:B------:R-:W-:Y:S01]  /*14160*/  FSETP.NE.FTZ.AND P5, PT, R10, RZ, PT ;  /* 0x000000ff0a00720b */ /* 0x000fe20003fb5000 */
[----:B----4-:R-:W-:Y:S01]  /*14170*/  FADD.FTZ R8, R6, R5 ;  /* 0x0000000506087221 */ /* 0x010fe20000010000 */
[----:B-1----:R-:W-:Y:S02]  /*14180*/  SHF.R.S32.HI R5, RZ, 0x1f, R0 ;  /* 0x0000001fff057819 */ /* 0x002fe40000011400 */
[----:B------:R-:W-:Y:S01]  /*14190*/  FSETP.NE.FTZ.AND P0, PT, R9, RZ, PT ;  /* 0x000000ff0900720b */ /* 0x000fe20003f15000 */
[----:B-----5:R-:W-:Y:S01]  /*141a0*/  FADD.FTZ R7, R4, R7 ;  /* 0x0000000704077221 */ /* 0x020fe20000010000 */
[CC--:B------:R-:W-:Y:S02]  /*141b0*/  LEA.HI R12, R5.reuse, R0.reuse, RZ, 0x2 ;  /* 0x00000000050c7211 */ /* 0x0c0fe400078f10ff */
[----:B------:R-:W-:Y:S02]  /*141c0*/  LEA.HI R6, R5, R0, RZ, 0x5 ;  /* 0x0000000005067211 */ /* 0x000fe400078f28ff */
[----:B------:R-:W-:-:S03]  /*141d0*/  SHF.R.S32.HI R13, RZ, 0x2, R12 ;  /* 0x00000002ff0d7819 */ /* 0x000fc6000001140c */
[----:B------:R-:W1:Y:S01]  /*141e0*/  @P5 MUFU.RCP R14, R10 ;  /* 0x0000000a000e5308 */ /* 0x000e620000001000 */
[----:B------:R-:W-:Y:S02]  /*141f0*/  LOP3.LUT R11, R12, 0x3ffffffc, RZ, 0xc0, !PT ;  /* 0x3ffffffc0c0b7812 */ /* 0x000fe400078ec0ff */
[----:B------:R-:W-:Y:S02]  /*14200*/  SHF.R.S32.HI R12, RZ, 0x1f, R12 ;  /* 0x0000001fff0c7819 */ /* 0x000fe4000001140c */
[----:B------:R-:W-:Y:S02]  /*14210*/  LOP3.LUT R5, R6, 0xffffffe0, RZ, 0xc0, !PT ;  /* 0xffffffe006057812 */ /* 0x000fe400078ec0ff */
[----:B------:R-:W-:Y:S02]  /*14220*/  LEA.HI R12, R12, R13, RZ, 0x3 ;  /* 0x0000000d0c0c7211 */ /* 0x000fe400078f18ff */
[----:B------:R-:W-:Y:S02]  /*14230*/  LEA.HI R4, R3, R2, RZ, 0x3 ;  /* 0x0000000203047211 */ /* 0x000fe400078f18ff */
[----:B------:R-:W-:-:S02]  /*14240*/  LOP3.LUT R12, R12, 0xfffffff8, RZ, 0xc0, !PT ;  /* 0xfffffff80c0c7812 */ /* 0x000fc400078ec0ff */
[----:B------:R-:W-:Y:S02]  /*14250*/  IADD3 R5, -R5, R0, RZ ;  /* 0x0000000005057210 */ /* 0x000fe40007ffe1ff */
[----:B------:R-:W-:Y:S02]  /*14260*/  IADD3 R12, R13, -R12, RZ ;  /* 0x8000000c0d0c7210 */ /* 0x000fe40007ffe0ff */
[----:B------:R-:W-:Y:S01]  /*14270*/  LOP3.LUT R3, R4, 0xfffffff8, RZ, 0xc0, !PT ;  /* 0xfffffff804037812 */ /* 0x000fe200078ec0ff */
[C---:B-1----:R-:W-:Y:S01]  /*14280*/  FMUL.FTZ R160, R14.reuse, R160 ;  /* 0x000000a00ea07220 */ /* 0x042fe20000410000 */
[----:B------:R-:W-:Y:S01]  /*14290*/  IADD3 R11, -R11, R0, RZ ;  /* 0x000000000b0b7210 */ /* 0x000fe20007ffe1ff */
[C---:B------:R-:W-:Y:S01]  /*142a0*/  FMUL.FTZ R161, R14.reuse, R161 ;  /* 0x000000a10ea17220 */ /* 0x040fe20000410000 */
[----:B------:R-:W-:Y:S01]  /*142b0*/  MOV R0, 0x3f800000 ;  /* 0x3f80000000007802 */ /* 0x000fe20000000f00 */
[C---:B------:R-:W-:Y:S01]  /*142c0*/  FMUL.FTZ R148, R14.reuse, R148 ;  /* 0x000000940e947220 */ /* 0x040fe20000410000 */
[----:B------:R-:W-:Y:S01]  /*142d0*/  LOP3.LUT P4, RZ, R5, 0x3, RZ, 0xc0, !PT ;  /* 0x0000000305ff7812 */ /* 0x000fe2000788c0ff */
[----:B------:R-:W-:Y:S01]  /*142e0*/  FMUL.FTZ R149, R14, R149 ;  /* 0x000000950e957220 */ /* 0x000fe20000410000 */
[----:B------:R-:W-:Y:S01]  /*142f0*/  LOP3.LUT R13, R12, 0x1, RZ, 0xc0, !PT ;  /* 0x000000010c0d7812 */ /* 0x000fe200078ec0ff */
[----:B------:R-:W1:Y:S01]  /*14300*/  @P5 LDC R5, c[0x0][0x2e8] ;  /* 0x0000ba00ff055b82 */ /* 0x000e620000000800 */
[----:B------:R-:W-:Y:S01]  /*14310*/  IADD3 R3, -R3, R2, RZ ;  /* 0x0000000203037210 */ /* 0x000fe20007ffe1ff */
[----:B------:R-:W2:Y:S01]  /*14320*/  @P0 MUFU.RCP R0, R9 ;  /* 0x0000000900000308 */ /* 0x000ea20000001000 */
[----:B------:R-:W-:Y:S01]  /*14330*/  SHF.R.S32.HI R2, RZ, 0x5, R6 ;  /* 0x00000005ff027819 */ /* 0x000fe20000011406 */
[----:B------:R-:W-:Y:S01]  /*14340*/  FMUL.FTZ R144, R14, R144 ;  /* 0x000000900e907220 */ /* 0x000fe20000410000 */
[----:B------:R-:W-:Y:S01]  /*14350*/  SHF.L.U32 R6, R12, 0x6, RZ ;  /* 0x000000060c067819 */ /* 0x000fe200000006ff */
[----:B------:R-:W-:Y:S01]  /*14360*/  FMUL.FTZ R145, R14, R145 ;  /* 0x000000910e917220 */ /* 0x000fe20000410000 */
[----:B------:R-:W-:Y:S01]  /*14370*/  R2P PR, R12, 0x6 ;  /* 0x000000060c007804 */ /* 0x000fe20000000000 */
[C---:B------:R-:W-:Y:S01]  /*14380*/  FMUL.FTZ R132, R14.reuse, R132 ;  /* 0x000000840e847220 */ /* 0x040fe20000410000 */
[----:B------:R-:W-:Y:S01]  /*14390*/  ISETP.NE.U32.AND P3, PT, R13, 0x1, PT ;  /* 0x000000010d00780c */ /* 0x000fe20003f65070 */
[----:B------:R-:W-:Y:S01]  /*143a0*/  FMUL.FTZ R133, R14, R133 ;  /* 0x000000850e857220 */ /* 0x000fe20000410000 */
[----:B------:R-:W-:Y:S01]  /*143b0*/  P2R R15, PR, RZ, 0x20 ;  /* 0x00000020ff0f7803 */ /* 0x000fe20000000000 */
[----:B------:R3:W4:Y:S01]  /*143c0*/  @P5 MUFU.LG2 R13, R10 ;  /* 0x0000000a000d5308 */ /* 0x0007220000000c00 */
[----:B------:R-:W-:Y:S01]  /*143d0*/  LOP3.LUT R6, R6, 0x1c0, RZ, 0xc0, !PT ;  /* 0x000001c006067812 */ /* 0x000fe200078ec0ff */
[C---:B------:R-:W-:Y:S01]  /*143e0*/  FMUL.FTZ R36, R14.reuse, R36 ;  /* 0x000000240e247220 */ /* 0x040fe20000410000 */
[----:B------:R-:W-:Y:S01]  /*143f0*/  PLOP3.LUT P5, PT, PT, PT, UP0, 0x80, 0x0 ;  /* 0x000000000000781c */ /* 0x000fe20003faf008 */
[----:B------:R-:W-:Y:S01]  /*14400*/  FMUL.FTZ R37, R14, R37 ;  /* 0x000000250e257220 */ /* 0x000fe20000410000 */
[----:B------:R-:W-:Y:S01]  /*14410*/  LEA R11, R2, R11, 0x9 ;  /* 0x0000000b020b7211 */ /* 0x000fe200078e48ff */
[----:B------:R-:W-:Y:S01]  /*14420*/  FMUL.FTZ R48, R14, R48 ;  /* 0x000000300e307220 */ /* 0x000fe20000410000 */
[----:B------:R-:W-:Y:S01]  /*14430*/  LEA.HI R6, R6, R6, RZ, 0x1d ;  /* 0x0000000606067211 */ /* 0x000fe200078fe8ff */
[C---:B------:R-:W-:Y:S01]  /*14440*/  FMUL.FTZ R49, R14.reuse, R49 ;  /* 0x000000310e317220 */ /* 0x040fe20000410000 */
[C---:B------:R-:W-:Y:S01]  /*14450*/  FMUL.FTZ R52, R14.reuse, R52 ;  /* 0x000000340e347220 */ /* 0x040fe20000410000 */
[C---:B------:R-:W-:Y:S01]  /*14460*/  FMUL.FTZ R53, R14.reuse, R53 ;  /* 0x000000350e357220 */ /* 0x040fe20000410000 */
[----:B------:R-:W-:Y:S01]  /*14470*/  LEA R12, R11, R6, 0x1 ;  /* 0x000000060b0c7211 */ /* 0x000fe200078e08ff */
[C---:B------:R-:W-:Y:S01]  /*14480*/  FMUL.FTZ R64, R14.reuse, R64 ;  /* 0x000000400e407220 */ /* 0x040fe20000410000 */
[----:B------:R-:W-:Y:S01]  /*14490*/  MOV R11, 0x20 ;  /* 0x00000020000b7802 */ /* 0x000fe20000000f00 */
[C---:B------:R-:W-:Y:S01]  /*144a0*/  FMUL.FTZ R65, R14.reuse, R65 ;  /* 0x000000410e417220 */ /* 0x040fe20000410000 */
[----:B------:R-:W-:Y:S01]  /*144b0*/  MOV R6, 0x40 ;  /* 0x0000004000067802 */ /* 0x000fe20000000f00 */
[----:B------:R-:W-:Y:S01]  /*144c0*/  FMUL.FTZ R68, R14, R68 ;  /* 0x000000440e447220 */ /* 0x000fe20000410000 */
[----:B---3--:R-:W-:Y:S01]  /*144d0*/  LEA R10, R12, UR4, 0x1 ;  /* 0x000000040c0a7c11 */ /* 0x008fe2000f8e08ff */
        /* <DEDUP_REMOVED lines=25> */
[----:B-1--4-:R-:W-:Y:S06]  /*14670*/  @P5 BRA `(.L_x_1688) ;  /* 0x00000000001c5947 */ /* 0x012fec0003800000 */
[----:B------:R-:W1:Y:S01]  /*14680*/  S2UR UR7, SR_CTAID.Y ;  /* 0x00000000000779c3 */ /* 0x000e620000002600 */
[----:B------:R-:W-:Y:S01]  /*14690*/  ULDC.64 UR4, c[0x0][0x290] ;  /* 0x0000a40000047ab9 */ /* 0x000fe20000000a00 */
[----:B-1----:R-:W-:Y:S02]  /*146a0*/  USHF.R.S32.HI UR6, URZ, 0x1f, UR7 ;  /* 0x0000001f3f067899 */ /* 0x002fe40008011407 */
[----:B------:R-:W-:Y:S02]  /*146b0*/  UIMAD.WIDE.U32 UR8, UR7, UR4, URZ ;  /* 0x00000004070872a5 */ /* 0x000fe4000f8e003f */
[----:B------:R-:W-:-:S04]  /*146c0*/  UIMAD UR6, UR6, UR4, URZ ;  /* 0x00000004060672a4 */ /* 0x000fc8000f8e023f */
[----:B------:R-:W-:-:S04]  /*146d0*/  UIMAD UR6, UR7, UR5, UR6 ;  /* 0x00000005070672a4 */ /* 0x000fc8000f8e0206 */
[----:B------:R-:W-:-:S12]  /*146e0*/  UIADD3 UR6, UR9, UR6, URZ ;  /* 0x0000000609067290 */ /* 0x000fd8000fffe03f */
.L_x_1688:
        /* <DEDUP_REMOVED lines=11> */
[----:B------:R-:W-:Y:S01]  /*147a0*/  FMUL.FTZ R54, R0, R54 ;  /* 0x0000003600367220 */ /* 0x000fe20000410000 */
[----:B------:R-:W-:-:S02]  /*147b0*/  CS2R R14, SRZ ;  /* 0x00000000000e7805 */ /* 0x000fc4000001ff00 */
[----:B------:R-:W-:-:S04]  /*147c0*/  @P2 FMUL.FTZ R13, R13, 0.69314718246459960938 ;  /* 0x3f3172180d0d2820 */ /* 0x000fc80000410000 */
[----:B------:R-:W-:Y:S01]  /*147d0*/  @P2 FFMA.FTZ R12, R168, R5, R13 ;  /* 0x00000005a80c2223 */ /* 0x000fe2000001000d */
[----:B------:R-:W-:Y:S01]  /*147e0*/  PLOP3.LUT P2, PT, PT, PT, PT, 0x8, 0x0 ;  /* 0x000000000000781c */ /* 0x000fe20003f4e170 */
[----:B------:R-:W-:-:S12]  /*147f0*/  @P1 BRA `(.L_x_1689) ;  /* 0x0000000000201947 */ /* 0x000fd80003800000 */
        /* <DEDUP_REMOVED lines=8> */
.L_x_1689:
[----:B------:R-:W-:Y:S01]  /*14880*/  ISETP.NE.AND P1, PT, RZ, UR7, PT ;  /* 0x00000007ff007c0c */ /* 0x000fe2000bf25270 */
[----:B------:R-:W-:Y:S01]  /*14890*/  FMUL.FTZ R55, R0, R55 ;  /* 0x0000003700377220 */ /* 0x000fe20000410000 */
[----:B------:R-:W-:Y:S01]  /*148a0*/  IADD3 R5, R10, -0x10, RZ ;  /* 0xfffffff00a057810 */ /* 0x000fe20007ffe0ff */
[----:B------:R-:W-:Y:S01]  /*148b0*/  FMUL.FTZ R66, R0, R66 ;  /* 0x0000004200427220 */ /* 0x000fe20000410000 */
[----:B------:R-:W-:Y:S01]  /*148c0*/  @P3 IADD3 R5, R10, 0x10, RZ ;  /* 0x000000100a053810 */ /* 0x000fe20007ffe0ff */
[----:B------:R-:W-:Y:S01]  /*148d0*/  FMUL.FTZ R67, R0, R67 ;  /* 0x0000004300437220 */ /* 0x000fe20000410000 */
        /* <DEDUP_REMOVED lines=35> */
[----:B------:R-:W-:Y:S01]  /*14b10*/  FMUL.FTZ R40, R13, R40 ;  /* 0x000000280d287220 */ /* 0x000fe20000410000 */
[----:B------:R-:W-:Y:S01]  /*14b20*/  F2FP.F16.F32.PACK_AB R152, R153, R152 ;  /* 0x000000989998723e */ /* 0x000fe200000000ff */
        /* <DEDUP_REMOVED lines=15> */
[----:B------:R-:W-:Y:S01]  /*14c20*/  IADD3 R11, R11, R5, RZ ;  /* 0x000000050b0b7210 */ /* 0x000fe20007ffe0ff */
[----:B------:R-:W-:Y:S01]  /*14c30*/  FMUL.FTZ R45, R13, R45 ;  /* 0x0000002d0d2d7220 */ /* 0x000fe20000410000 */
[C---:B------:R-:W-:Y:S01]  /*14c40*/  FMUL.FTZ R47, R16.reuse, R47 ;  /* 0x0000002f102f7220 */ /* 0x040fe20000410000 */
        /* <DEDUP_REMOVED lines=23> */
[C---:B------:R-:W-:Y:S01]  /*14dc0*/  FMUL.FTZ R62, R16.reuse, R62 ;  /* 0x0000003e103e7220 */ /* 0x040fe20000410000 */
        /* <DEDUP_REMOVED lines=36> */
[----:B------:R-:W-:Y:S01]  /*15010*/  FMUL.FTZ R89, R13, R89 ;  /* 0x000000590d597220 */ /* 0x000fe20000410000 */
        /* <DEDUP_REMOVED lines=49> */
[----:B------:R-:W-:Y:S01]  /*15330*/  FMUL.FTZ R120, R13, R120 ;  /* 0x000000780d787220 */ /* 0x000fe20000410000 */
[----:B------:R-:W-:Y:S01]  /*15340*/  STS [R25+0x2400], R62 ;  /* 0x0024003e19007388 */ /* 0x000fe20000000800 */
[----:B------:R-:W-:Y:S01]  /*15350*/  F2FP.F16.F32.PACK_AB R102, R103, R102 ;  /* 0x000000666766723e */ /* 0x000fe200000000ff */
[C---:B------:R-:W-:Y:S01]  /*15360*/  FMUL.FTZ R121, R13.reuse, R121 ;  /* 0x000000790d797220 */ /* 0x040fe20000410000 */
[----:B------:R-:W-:Y:S01]  /*15370*/  FMUL.FTZ R124, R13, R124 ;  /* 0x0000007c0d7c7220 */ /* 0x000fe20000410000 */
[----:B------:R-:W-:Y:S01]  /*15380*/  STS [R10+0x4000], R69 ;  /* 0x004000450a007388 */ /* 0x000fe20000000800 */
[C---:B------:R-:W-:Y:S01]  /*15390*/  FMUL.FTZ R123, R16.reuse, R123 ;  /* 0x0000007b107b7220 */ /* 0x040fe20000410000 */
[C---:B------:R-:W-:Y:S01]  /*153a0*/  FMUL.FTZ R122, R16.reuse, R122 ;  /* 0x0000007a107a7220 */ /* 0x040fe20000410000 */
[C---:B------:R-:W-:Y:S01]  /*153b0*/  FMUL.FTZ R127, R16.reuse, R127 ;  /* 0x0000007f107f7220 */ /* 0x040fe20000410000 */
[----:B------:R-:W-:Y:S01]  /*153c0*/  STS [R10+0x4400], R71 ;  /* 0x004400470a007388 */ /* 0x000fe20000000800 */
[----:B------:R-:W-:Y:S01]  /*153d0*/  F2FP.F16.F32.PACK_AB R112, R113, R112 ;  /* 0x000000707170723e */ /* 0x000fe200000000ff */
[----:B------:R-:W1:Y:S01]  /*153e0*/  @!P1 LDC R0, c[0x0][0x2c4] ;  /* 0x0000b100ff009b82 */ /* 0x000e620000000800 */
[----:B------:R-:W-:Y:S01]  /*153f0*/  F2FP.F16.F32.PACK_AB R114, R115, R114 ;  /* 0x000000727372723e */ /* 0x000fe200000000ff */
[----:B------:R-:W-:Y:S01]  /*15400*/  STS [R5+0x4000], R80 ;  /* 0x0040005005007388 */ /* 0x000fe20000000800 */
[----:B------:R-:W-:Y:S01]  /*15410*/  FMUL.FTZ R13, R13, R125 ;  /* 0x0000007d0d0d7220 */ /* 0x000fe20000410000 */
[----:B------:R-:W-:Y:S01]  /*15420*/  FMUL.FTZ R16, R16, R126 ;  /* 0x0000007e10107220 */ /* 0x000fe20000410000 */
[----:B------:R-:W-:Y:S01]  /*15430*/  F2FP.F16.F32.PACK_AB R104, R105, R104 ;  /* 0x000000686968723e */ /* 0x000fe200000000ff */
[----:B------:R-:W-:Y:S01]  /*15440*/  STS [R5+0x4400], R82 ;  /* 0x0044005205007388 */ /* 0x000fe20000000800 */
[----:B------:R-:W-:Y:S01]  /*15450*/  F2FP.F16.F32.PACK_AB R106, R107, R106 ;  /* 0x0000006a6b6a723e */ /* 0x000fe200000000ff */
[----:B------:R-:W2:Y:S01]  /*15460*/  @!P1 LDC R29, c[0x0][0x270] ;  /* 0x00009c00ff1d9b82 */ /* 0x000ea20000000800 */
[----:B------:R-:W-:Y:S01]  /*15470*/  F2FP.F16.F32.PACK_AB R108, R109, R108 ;  /* 0x0000006c6d6c723e */ /* 0x000fe200000000ff */
[----:B------:R-:W-:Y:S01]  /*15480*/  STS [R10+0x6000], R73 ;  /* 0x006000490a007388 */ /* 0x000fe20000000800 */
[----:B------:R-:W-:Y:S01]  /*15490*/  F2FP.F16.F32.PACK_AB R110, R111, R110 ;  /* 0x0000006e6f6e723e */ /* 0x000fe200000000ff */
[----:B------:R-:W3:Y:S01]  /*154a0*/  @P0 MUFU.LG2 R9, R9 ;  /* 0x0000000900090308 */ /* 0x000ee20000000c00 */
[----:B------:R-:W-:Y:S01]  /*154b0*/  F2FP.F16.F32.PACK_AB R116, R117, R116 ;  /* 0x000000747574723e */ /* 0x000fe200000000ff */
[----:B------:R4:W-:Y:S01]  /*154c0*/  STS [R10+0x6400], R75 ;  /* 0x0064004b0a007388 */ /* 0x0009e20000000800 */
[----:B------:R-:W-:Y:S01]  /*154d0*/  F2FP.F16.F32.PACK_AB R118, R119, R118 ;  /* 0x000000767776723e */ /* 0x000fe200000000ff */
[----:B------:R-:W5:Y:S01]  /*154e0*/  @P1 LDC.64 R26, c[0x0][0x2c0] ;  /* 0x0000b000ff1a1b82 */ /* 0x000f620000000a00 */
[----:B------:R-:W-:Y:S01]  /*154f0*/  F2FP.F16.F32.PACK_AB R128, R129, R128 ;  /* 0x000000808180723e */ /* 0x000fe200000000ff */
[----:B------:R-:W-:Y:S01]  /*15500*/  STS [R5+0x6000], R76 ;  /* 0x0060004c05007388 */ /* 0x000fe20000000800 */
[----:B------:R-:W-:Y:S01]  /*15510*/  F2FP.F16.F32.PACK_AB R130, R131, R130 ;  /* 0x000000828382723e */ /* 0x000fe200000000ff */
[----:B------:R-:W3:Y:S01]  /*15520*/  @P6 MUFU.LG2 R8, R8 ;  /* 0x0000000800086308 */ /* 0x000ee20000000c00 */
[----:B------:R-:W-:Y:S01]  /*15530*/  F2FP.F16.F32.PACK_AB R120, R121, R120 ;  /* 0x000000787978723e */ /* 0x000fe200000000ff */
[----:B------:R-:W-:Y:S01]  /*15540*/  STS [R5+0x6400], R78 ;  /* 0x0064004e05007388 */ /* 0x000fe20000000800 */
[----:B------:R-:W-:Y:S01]  /*15550*/  F2FP.F16.F32.PACK_AB R122, R123, R122 ;  /* 0x0000007a7b7a723e */ /* 0x000fe200000000ff */
[----:B-1----:R-:W2:Y:S01]  /*15560*/  @P3 LDC R0, c[0x0][0x2e4] ;  /* 0x0000b900ff003b82 */ /* 0x002ea20000000800 */
[----:B------:R-:W-:Y:S01]  /*15570*/  F2FP.F16.F32.PACK_AB R13, R13, R124 ;  /* 0x0000007c0d0d723e */ /* 0x000fe200000000ff */
[----:B------:R-:W-:Y:S01]  /*15580*/  STS [R17+0x4000], R84 ;  /* 0x0040005411007388 */ /* 0x000fe20000000800 */
[----:B------:R-:W-:Y:S01]  /*15590*/  F2FP.F16.F32.PACK_AB R16, R127, R16 ;  /* 0x000000107f10723e */ /* 0x000fe200000000ff */
[----:B------:R-:W1:Y:S01]  /*155a0*/  @P5 MUFU.LG2 R7, R7 ;  /* 0x0000000700075308 */ /* 0x000e620000000c00 */
[----:B------:R-:W-:Y:S01]  /*155b0*/  @P1 MOV R18, 0x1 ;  /* 0x0000000100121802 */ /* 0x000fe20000000f00 */
[----:B------:R-:W-:Y:S01]  /*155c0*/  STS [R17+0x4400], R86 ;  /* 0x0044005611007388 */ /* 0x000fe20000000800 */
[----:B------:R-:W-:Y:S01]  /*155d0*/  SHF.R.S32.HI R28, RZ, 0x3, R4 ;  /* 0x00000003ff1c7819 */ /* 0x000fe20000011404 */
[----:B------:R-:W1:Y:S01]  /*155e0*/  S2UR UR4, SR_CTAID.X ;  /* 0x00000000000479c3 */ /* 0x000e620000002500 */
[----:B------:R-:W-:Y:S01]  /*155f0*/  BSSY B0, `(.L_x_1690) ;  /* 0x0000074000007945 */ /* 0x000fe20003800000 */
[----:B------:R-:W-:Y:S02]  /*15600*/  STS [R11+0x4000], R96 ;  /* 0x004000600b007388 */ /* 0x000fe40000000800 */
[----:B------:R-:W-:-:S02]  /*15610*/  VIADD R4, R28, 0x10 ;  /* 0x000000101c047836 */ /* 0x000fc40000000000 */
[----:B------:R-:W-:Y:S02]  /*15620*/  STS [R11+0x4400], R98 ;  /* 0x004400620b007388 */ /* 0x000fe40000000800 */
[----:B----4-:R-:W4:Y:S01]  /*15630*/  @P0 LDC R10, c[0x0][0x2e8] ;  /* 0x0000ba00ff0a0b82 */ /* 0x010f220000000800 */
[----:B-----5:R-:W-:Y:S01]  /*15640*/  @P1 IMAD R27, R27, R26, RZ ;  /* 0x0000001a1b1b1224 */ /* 0x020fe200078e02ff */
[----:B------:R-:W-:Y:S01]  /*15650*/  STS [R17+0x6000], R88 ;  /* 0x0060005811007388 */ /* 0x000fe20000000800 */
[----:B------:R-:W-:Y:S02]  /*15660*/  ISETP.GE.AND P3, PT, R4, UR14, PT ;  /* 0x0000000e04007c0c */ /* 0x000fe4000bf66270 */
[----:B------:R-:W-:Y:S01]  /*15670*/  IADD3 R4, R28, 0x30, RZ ;  /* 0x000000301c047810 */ /* 0x000fe20007ffe0ff */
[----:B------:R5:W-:Y:S02]  /*15680*/  STS [R17+0x6400], R90 ;  /* 0x0064005a11007388 */ /* 0x000be40000000800 */
[----:B------:R-:W1:Y:S01]  /*15690*/  @P5 LDC R24, c[0x0][0x2e8] ;  /* 0x0000ba00ff185b82 */ /* 0x000e620000000800 */
[----:B--2---:R-:W-:Y:S01]  /*156a0*/  @!P1 IMAD R18, R0, R29, RZ ;  /* 0x0000001d00129224 */ /* 0x004fe200078e02ff */
[----:B------:R-:W-:Y:S01]  /*156b0*/  STS [R11+0x6000], R92 ;  /* 0x0060005c0b007388 */ /* 0x000fe20000000800 */
[----:B------:R-:W-:-:S02]  /*156c0*/  @!P1 MOV R27, R0 ;  /* 0x00000000001b9202 */ /* 0x000fc40000000f00 */
[----:B------:R-:W-:Y:S01]  /*156d0*/  MOV R0, 0x7f800000 ;  /* 0x7f80000000007802 */ /* 0x000fe20000000f00 */
[----:B------:R2:W-:Y:S04]  /*156e0*/  STS [R11+0x6400], R94 ;  /* 0x0064005e0b007388 */ /* 0x0005e80000000800 */
[----:B------:R-:W-:Y:S04]  /*156f0*/  STS [R19+0x4000], R100 ;  /* 0x0040006413007388 */ /* 0x000fe80000000800 */
[----:B------:R-:W-:Y:S04]  /*15700*/  STS [R19+0x4400], R102 ;  /* 0x0044006613007388 */ /* 0x000fe80000000800 */
[----:B------:R-:W-:Y:S04]  /*15710*/  STS [R21+0x4000], R112 ;  /* 0x0040007015007388 */ /* 0x000fe80000000800 */
[----:B------:R-:W-:Y:S01]  /*15720*/  STS [R21+0x4400], R114 ;  /* 0x0044007215007388 */ /* 0x000fe20000000800 */
[----:B-----5:R-:W5:Y:S03]  /*15730*/  @P6 LDC R17, c[0x0][0x2e8] ;  /* 0x0000ba00ff116b82 */ /* 0x020f660000000800 */
[----:B------:R-:W-:Y:S04]  /*15740*/  STS [R19+0x6000], R104 ;  /* 0x0060006813007388 */ /* 0x000fe80000000800 */
[----:B------:R-:W-:Y:S01]  /*15750*/  STS [R19+0x6400], R106 ;  /* 0x0064006a13007388 */ /* 0x000fe20000000800 */
[----:B--2---:R-:W1:Y:S03]  /*15760*/  @P1 LDC R11, c[0x0][0x2c0] ;  /* 0x0000b000ff0b1b82 */ /* 0x004e660000000800 */
[----:B------:R-:W-:Y:S04]  /*15770*/  STS [R21+0x6000], R108 ;  /* 0x0060006c15007388 */ /* 0x000fe80000000800 */
[----:B------:R-:W-:Y:S04]  /*15780*/  STS [R21+0x6400], R110 ;  /* 0x0064006e15007388 */ /* 0x000fe80000000800 */
[----:B------:R-:W-:Y:S04]  /*15790*/  STS [R23+0x4000], R116 ;  /* 0x0040007417007388 */ /* 0x000fe80000000800 */
[----:B------:R-:W-:Y:S04]  /*157a0*/  STS [R23+0x4400], R118 ;  /* 0x0044007617007388 */ /* 0x000fe80000000800 */
[----:B------:R-:W-:Y:S04]  /*157b0*/  STS [R25+0x4000], R128 ;  /* 0x0040008019007388 */ /* 0x000fe80000000800 */
[----:B------:R-:W-:Y:S01]  /*157c0*/  STS [R25+0x4400], R130 ;  /* 0x0044008219007388 */ /* 0x000fe20000000800 */
[----:B------:R-:W-:Y:S01]  /*157d0*/  @!P1 IMAD.MOV.U32 R11, RZ, RZ, 0x1 ;  /* 0x00000001ff0b9424 */ /* 0x000fe200078e00ff */
[----:B------:R-:W-:-:S02]  /*157e0*/  ISETP.GE.AND P1, PT, R4, UR14, PT ;  /* 0x0000000e04007c0c */ /* 0x000fc4000bf26270 */
[----:B------:R-:W-:Y:S01]  /*157f0*/  STS [R23+0x6000], R120 ;  /* 0x0060007817007388 */ /* 0x000fe20000000800 */
[----:B------:R-:W-:-:S03]  /*15800*/  MOV R4, 0x7f800000 ;  /* 0x7f80000000047802 */ /* 0x000fc60000000f00 */
[----:B------:R-:W-:Y:S04]  /*15810*/  STS [R23+0x6400], R122 ;  /* 0x0064007a17007388 */ /* 0x000fe80000000800 */
[----:B------:R2:W-:Y:S04]  /*15820*/  STS [R25+0x6000], R13 ;  /* 0x0060000d19007388 */ /* 0x0005e80000000800 */
[----:B------:R3:W-:Y:S01]  /*15830*/  STS [R25+0x6400], R16 ;  /* 0x0064001019007388 */ /* 0x0007e20000000800 */
[----:B------:R-:W-:Y:S06]  /*15840*/  BAR.SYNC.DEFER_BLOCKING 0x0 ;  /* 0x0000000000007b1d */ /* 0x000fec0000010000 */
[----:B------:R-:W5:Y:S01]  /*15850*/  S2R R5, SR_CTAID.Y ;  /* 0x0000000000057919 */ /* 0x000f620000002600 */
[----:B------:R-:W5:Y:S01]  /*15860*/  S2R R6, SR_CTAID.Z ;  /* 0x0000000000067919 */ /* 0x000f620000002700 */
[C---:B--2---:R-:W-:Y:S01]  /*15870*/  IADD3 R13, R28.reuse, 0x20, RZ ;  /* 0x000000201c0d7810 */ /* 0x044fe20007ffe0ff */
[----:B---3--:R-:W-:Y:S01]  /*15880*/  @P0 FMUL.FTZ R16, R9, 0.69314718246459960938 ;  /* 0x3f31721809100820 */ /* 0x008fe20000410000 */
[----:B------:R-:W-:Y:S01]  /*15890*/  IADD3 R9, R28, 0x40, RZ ;  /* 0x000000401c097810 */ /* 0x000fe20007ffe0ff */
[----:B------:R2:W3:Y:S02]  /*158a0*/  LDS.128 R20, [R224+0x3800] ;  /* 0x00380000e0147984 */ /* 0x0004e40000000c00 */
[----:B----4-:R-:W-:Y:S01]  /*158b0*/  @P0 FFMA.FTZ R0, R167, R10, R16 ;  /* 0x0000000aa7000223 */ /* 0x010fe20000010010 */
[----:B-1----:R-:W-:Y:S01]  /*158c0*/  IMAD R10, R11, UR4, RZ ;  /* 0x000000040b0a7c24 */ /* 0x002fe2000f8e02ff */
[----:B------:R-:W-:-:S04]  /*158d0*/  ISETP.GE.AND P0, PT, R9, UR14, PT ;  /* 0x0000000e09007c0c */ /* 0x000fc8000bf06270 */
[----:B------:R-:W-:Y:S01]  /*158e0*/  SHF.L.U32 R10, R10, 0x7, RZ ;  /* 0x000000070a0a7819 */ /* 0x000fe200000006ff */
[----:B-----5:R-:W-:-:S05]  /*158f0*/  IMAD R5, R5, R18, RZ ;  /* 0x0000001205057224 */ /* 0x020fca00078e02ff */
[----:B------:R-:W-:Y:S02]  /*15900*/  SEL R5, R5, RZ, !P2 ;  /* 0x000000ff05057207 */ /* 0x000fe40005000000 */
[----:B------:R-:W-:Y:S01]  /*15910*/  ISETP.GE.AND P2, PT, R13, UR14, PT ;  /* 0x0000000e0d007c0c */ /* 0x000fe2000bf46270 */
[----:B------:R-:W-:Y:S01]  /*15920*/  @P6 FMUL.FTZ R13, R8, 0.69314718246459960938 ;  /* 0x3f317218080d6820 */ /* 0x000fe20000410000 */
[----:B------:R-:W-:Y:S01]  /*15930*/  @P5 FMUL.FTZ R8, R7, 0.69314718246459960938 ;  /* 0x3f31721807085820 */ /* 0x000fe20000410000 */
[----:B------:R-:W-:Y:S01]  /*15940*/  IMAD R27, R6, R27, R5 ;  /* 0x0000001b061b7224 */ /* 0x000fe200078e0205 */
[----:B------:R-:W-:Y:S01]  /*15950*/  MOV R5, 0x7f800000 ;  /* 0x7f80000000057802 */ /* 0x000fe20000000f00 */
[----:B------:R-:W-:Y:S01]  /*15960*/  @P6 FFMA.FTZ R4, R166, R17, R13 ;  /* 0x00000011a6046223 */ /* 0x000fe2000001000d */
[----:B------:R-:W-:Y:S01]  /*15970*/  @P5 FFMA.FTZ R5, R165, R24, R8 ;  /* 0x00000018a5055223 */ /* 0x000fe20000010008 */
[----:B------:R-:W-:Y:S02]  /*15980*/  SHF.R.S32.HI R13, RZ, 0x1f, R10 ;  /* 0x0000001fff0d7819 */ /* 0x000fe4000001140a */
[----:B------:R-:W-:-:S02]  /*15990*/  IADD3 R9, P6, P5, R10, R14, R27 ;  /* 0x0000000e0a097210 */ /* 0x000fc40007dde01b */
[----:B------:R-:W-:Y:S02]  /*159a0*/  SHF.R.S32.HI R14, RZ, 0x1f, R27 ;  /* 0x0000001fff0e7819 */ /* 0x000fe4000001141b */
[----:B------:R-:W-:Y:S02]  /*159b0*/  SHF.L.U32 R7, R3, 0x3, RZ ;  /* 0x0000000303077819 */ /* 0x000fe400000006ff */
        /* <DEDUP_REMOVED lines=55> */
.L_x_1691:
[----:B------:R-:W-:Y:S05]  /*15d30*/  BSYNC B0 ;  /* 0x0000000000007941 */ /* 0x000fea0003800000 */
.L_x_1690:
[----:B--2---:R1:W2:Y:S01]  /*15d40*/  LDS.128 R12, [R224] ;  /* 0x00000000e00c7984 */ /* 0x0042a20000000c00 */
[----:B------:R-:W-:Y:S01]  /*15d50*/  SHF.R.S32.HI R3, RZ, 0x1f, R7 ;  /* 0x0000001fff037819 */ /* 0x000fe20000011407 */
[----:B------:R-:W-:Y:S01]  /*15d60*/  ULDC.64 UR4, c[0x0][0x2a0] ;  /* 0x0000a80000047ab9 */ /* 0x000fe20000000a00 */
[----:B------:R-:W-:Y:S01]  /*15d70*/  IADD3 R16, P4, R7, UR8, RZ ;  /* 0x0000000807107c10 */ /* 0x000fe2000ff9e0ff */
[----:B------:R1:W4:Y:S01]  /*15d80*/  LDS.128 R8, [R224+0x4000] ;  /* 0x00400000e0087984 */ /* 0x0003220000000c00 */
[----:B------:R-:W-:Y:S01]  /*15d90*/  SHF.R.S32.HI R0, RZ, 0x1f, R6 ;  /* 0x0000001fff007819 */ /* 0x000fe20000011406 */
[C---:B------:R-:W-:Y:S01]  /*15da0*/  VIADD R2, R28.reuse, 0x50 ;  /* 0x000000501c027836 */ /* 0x040fe20000000000 */
[----:B------:R-:W-:Y:S01]  /*15db0*/  IADD3.X R17, R3, UR6, RZ, P4, !PT ;  /* 0x0000000603117c10 */ /* 0x000fe2000a7fe4ff */
[----:B------:R-:W-:Y:S01]  /*15dc0*/  IMAD.U32 R5, RZ, RZ, UR16 ;  /* 0x00000010ff057e24 */ /* 0x000fe2000f8e00ff */
[----:B------:R-:W-:Y:S01]  /*15dd0*/  ISETP.GE.AND P4, PT, R28, UR14, PT ;  /* 0x0000000e1c007c0c */ /* 0x000fe2000bf86270 */
[----:B------:R-:W-:Y:S01]  /*15de0*/  IMAD R19, R0, UR4, RZ ;  /* 0x0000000400137c24 */ /* 0x000fe2000f8e02ff */
[----:B------:R-:W-:Y:S01]  /*15df0*/  SHF.R.S32.HI R29, RZ, 0x1f, R28 ;  /* 0x0000001fff1d7819 */ /* 0x000fe2000001141c */
[----:B------:R-:W-:Y:S01]  /*15e00*/  IMAD.WIDE.U32 R16, R6, UR4, R16 ;  /* 0x0000000406107c25 */ /* 0x000fe2000f8e0010 */
[----:B------:R-:W-:Y:S01]  /*15e10*/  BSSY B0, `(.L_x_1692) ;  /* 0x0000015000007945 */ /* 0x000fe20003800000 */
[----:B------:R-:W-:-:S02]  /*15e20*/  ISETP.GE.AND P5, PT, R2, UR14, PT ;  /* 0x0000000e02007c0c */ /* 0x000fc4000bfa6270 */
[----:B------:R-:W-:Y:S01]  /*15e30*/  IMAD R19, R6, UR5, R19 ;  /* 0x0000000506137c24 */ /* 0x000fe2000f8e0213 */
[----:B------:R-:W-:Y:S01]  /*15e40*/  IADD3 R0, R28, 0x60, RZ ;  /* 0x000000601c007810 */ /* 0x000fe20007ffe0ff */
        /* <DEDUP_REMOVED lines=14> */
[----:B------:R-:W-:-:S09]  /*15f30*/  ISETP.GE.AND P4, PT, R225, UR4, PT ;  /* 0x00000004e1007c0c */ /* 0x000fd2000bf86270 */
[----:B--2---:R2:W-:Y:S04]  /*15f40*/  @!P6 STG.E.128 desc[UR18][R26.64], R12 ;  /* 0x0000000c1a00e986 */ /* 0x0045e8000c101d12 */
[----:B----4-:R2:W-:Y:S02]  /*15f50*/  @!P4 STG.E.128 desc[UR18][R26.64+0x80], R8 ;  /* 0x000080081a00c986 */ /* 0x0105e4000c101d12 */
.L_x_1693:
[----:B------:R-:W-:Y:S05]  /*15f60*/  BSYNC B0 ;  /* 0x0000000000007941 */ /* 0x000fea0003800000 */
.L_x_1692:
[----:B--2---:R2:W1:Y:S01]  /*15f70*/  LDS.128 R12, [R224+0x800] ;  /* 0x00080000e00c7984 */ /* 0x0044620000000c00 */
[----:B------:R-:W-:Y:S01]  /*15f80*/  BSSY B0, `(.L_x_1694) ;  /* 0x0000016000007945 */ /* 0x000fe20003800000 */
[----:B------:R-:W-:Y:S02]  /*15f90*/  ISETP.GE.AND P4, PT, R0, UR14, PT ;  /* 0x0000000e00007c0c */ /* 0x000fe4000bf86270 */
[----:B----4-:R2:W4:Y:S01]  /*15fa0*/  LDS.128 R8, [R224+0x4800] ;  /* 0x00480000e0087984 */ /* 0x0105220000000c00 */
        /* <DEDUP_REMOVED lines=17> */
[----:B-1----:R1:W-:Y:S04]  /*160c0*/  @!P6 STG.E.128 desc[UR18][R2.64], R12 ;  /* 0x0000000c0200e986 */ /* 0x0023e8000c101d12 */
[----:B----4-:R1:W-:Y:S02]  /*160d0*/  @!P3 STG.E.128 desc[UR18][R2.64+0x80], R8 ;  /* 0x000080080200b986 */ /* 0x0103e4000c101d12 */
.L_x_1695:
[----:B------:R-:W-:Y:S05]  /*160e0*/  BSYNC B0 ;  /* 0x0000000000007941 */ /* 0x000fea0003800000 */
.L_x_1694:
[----:B-1----:R1:W1:Y:S01]  /*160f0*/  LDS.128 R12, [R224+0x1000] ;  /* 0x00100000e00c7984 */ /* 0x0022620000000c00 */
[----:B------:R-:W-:Y:S01]  /*16100*/  BSSY B0, `(.L_x_1696) ;  /* 0x0000015000007945 */ /* 0x000fe20003800000 */
[----:B------:R-:W-:Y:S02]  /*16110*/  ISETP.GE.AND P3, PT, R28, UR14, PT ;  /* 0x0000000e1c007c0c */ /* 0x000fe4000bf66270 */
[----:B----4-:R4:W1:Y:S01]  /*16120*/  LDS.128 R8, [R224+0x5000] ;  /* 0x00500000e0087984 */ /* 0x0108620000000c00 */
        /* <DEDUP_REMOVED lines=17> */
[----:B------:R1:W-:Y:S02]  /*16240*/  @!P2 STG.E.128 desc[UR18][R2.64+0x80], R8 ;  /* 0x000080080200a986 */ /* 0x0003e4000c101d12 */
.L_x_1697:
[----:B------:R-:W-:Y:S05]  /*16250*/  BSYNC B0 ;  /* 0x0000000000007941 */ /* 0x000fea0003800000 */
.L_x_1696:
        /* <DEDUP_REMOVED lines=21> */
.L_x_1699:
[----:B------:R-:W-:Y:S05]  /*163b0*/  BSYNC B0 ;  /* 0x0000000000007941 */ /* 0x000fea0003800000 */
.L_x_1698:
        /* <DEDUP_REMOVED lines=21> */
.L_x_1701:
[----:B------:R-:W-:Y:S05]  /*16510*/  BSYNC B0 ;  /* 0x0000000000007941 */ /* 0x000fea0003800000 */
.L_x_1700:
        /* <DEDUP_REMOVED lines=21> */
.L_x_1703:
[----:B------:R-:W-:Y:S05]  /*16670*/  BSYNC B0 ;  /* 0x0000000000007941 */ /* 0x000fea0003800000 */
.L_x_1702:
        /* <DEDUP_REMOVED lines=21> */
.L_x_1705:
[----:B------:R-:W-:Y:S05]  /*167d0*/  BSYNC B0 ;  /* 0x0000000000007941 */ /* 0x000fea0003800000 */
.L_x_1704:
[----:B-1----:R1:W1:Y:S01]  /*167e0*/  LDS.128 R8, [R224+0x7800] ;  /* 0x00780000e0087984 */ /* 0x0022620000000c00 */
[----:B------:R-:W-:Y:S05]  /*167f0*/  @P3 EXIT ;  /* 0x000000000000394d */ /* 0x000fea0003800000 */
[----:B------:R-:W-:Y:S01]  /*16800*/  IADD3 R0, P0, R4, 0x70, RZ ;  /* 0x0000007004007810 */ /* 0x000fe20007f1e0ff */
[----:B------:R-:W-:Y:S01]  /*16810*/  ULDC.64 UR4, c[0x0][0x298] ;  /* 0x0000a60000047ab9 */ /* 0x000fe20000000a00 */
[----:B------:R-:W-:Y:S02]  /*16820*/  ULDC UR6, c[0x0][0x2d0] ;  /* 0x0000b40000067ab9 */ /* 0x000fe40000000800 */
[----:B------:R-:W-:Y:S01]  /*16830*/  ISETP.GE.AND P1, PT, R7, UR6, PT ;  /* 0x0000000607007c0c */ /* 0x000fe2000bf26270 */
[----:B------:R-:W-:Y:S01]  /*16840*/  IMAD.X R4, RZ, RZ, R5, P0 ;  /* 0x000000ffff047224 */ /* 0x000fe200000e0605 */
[----:B------:R-:W-:Y:S02]  /*16850*/  MOV R5, R19 ;  /* 0x0000001300057202 */ /* 0x000fe40000000f00 */
[----:B------:R-:W-:Y:S01]  /*16860*/  ISETP.GE.AND P0, PT, R225, UR6, PT ;  /* 0x00000006e1007c0c */ /* 0x000fe2000bf06270 */
[----:B------:R-:W-:Y:S02]  /*16870*/  IMAD R3, R4, UR4, RZ ;  /* 0x0000000404037c24 */ /* 0x000fe4000f8e02ff */
[----:B------:R-:W-:-:S02]  /*16880*/  IMAD.MOV.U32 R4, RZ, RZ, R16 ;  /* 0x000000ffff047224 */ /* 0x000fc400078e0010 */
[C---:B------:R-:W-:Y:S02]  /*16890*/  IMAD R3, R0.reuse, UR5, R3 ;  /* 0x0000000500037c24 */ /* 0x040fe4000f8e0203 */
[----:B------:R-:W-:Y:S01]  /*168a0*/  IMAD.WIDE.U32 R4, R0, UR4, R4 ;  /* 0x0000000400047c25 */ /* 0x000fe2000f8e0004 */
[----:B------:R-:W-:-:S03]  /*168b0*/  ULDC.64 UR4, c[0x0][0x280] ;  /* 0x0000a00000047ab9 */ /* 0x000fc60000000a00 */
[----:B------:R-:W-:Y:S01]  /*168c0*/  IMAD.IADD R3, R5, 0x1, R3 ;  /* 0x0000000105037824 */ /* 0x000fe200078e0203 */
[----:B------:R-:W-:-:S04]  /*168d0*/  LEA R2, P2, R4, UR4, 0x1 ;  /* 0x0000000404027c11 */ /* 0x000fc8000f8408ff */
[----:B------:R-:W-:-:S05]  /*168e0*/  LEA.HI.X R3, R4, UR5, R3, 0x1, P2 ;  /* 0x0000000504037c11 */ /* 0x000fca00090f0c03 */
[----:B---3--:R3:W-:Y:S01]  /*168f0*/  @!P1 STG.E.128 desc[UR18][R2.64], R20 ;  /* 0x0000001402009986 */ /* 0x0087e2000c101d12 */
[----:B------:R-:W-:Y:S05]  /*16900*/  @P0 EXIT ;  /* 0x000000000000094d */ /* 0x000fea0003800000 */
[----:B-1----:R-:W-:Y:S01]  /*16910*/  STG.E.128 desc[UR18][R2.64+0x80], R8 ;  /* 0x0000800802007986 */ /* 0x002fe2000c101d12 */
[----:B------:R-:W-:Y:S05]  /*16920*/  EXIT ;  /* 0x000000000000794d */ /* 0x000fea0003800000 */
.L_x_1640:
        /* <DEDUP_REMOVED lines=87> */
.L_x_1707:
[----:B------:R-:W-:Y:S05]  /*16ea0*/  BSYNC B0 ;  /* 0x0000000000007941 */ /* 0x000fea0003800000 */
.L_x_1706:
        /* <DEDUP_REMOVED lines=21> */
.L_x_1709:
[----:B------:R-:W-:Y:S05]  /*17000*/  BSYNC B0 ;  /* 0x0000000000007941 */ /* 0x000fea0003800000 */
.L_x_1708:
        /* <DEDUP_REMOVED lines=21> */
.L_x_1711:
[----:B------:R-:W-:Y:S05]  /*17160*/  BSYNC B0 ;  /* 0x0000000000007941 */ /* 0x000fea0003800000 */
.L_x_1710:
        /* <DEDUP_REMOVED lines=21> */
.L_x_1713:
[----:B------:R-:W-:Y:S05]  /*172c0*/  BSYNC B0 ;  /* 0x0000000000007941 */ /* 0x000fea0003800000 */
.L_x_1712:
        /* <DEDUP_REMOVED lines=20> */
.L_x_1715:
[----:B------:R-:W-:Y:S05]  /*17410*/  BSYNC B0 ;  /* 0x0000000000007941 */ /* 0x000fea0003800000 */
.L_x_1714:
        /* <DEDUP_REMOVED lines=20> */
.L_x_1717:
[----:B------:R-:W-:Y:S05]  /*17560*/  BSYNC B0 ;  /* 0x0000000000007941 */ /* 0x000fea0003800000 */
.L_x_1716:
        /* <DEDUP_REMOVED lines=20> */
.L_x_1719:
[----:B------:R-:W-:Y:S05]  /*176b0*/  BSYNC B0 ;  /* 0x0000000000007941 */ /* 0x000fea0003800000 */
.L_x_1718:
        /* <DEDUP_REMOVED lines=19> */
.L_x_1721:
[----:B------:R-:W-:Y:S05]  /*177f0*/  BSYNC B0 ;  /* 0x0000000000007941 */ /* 0x000fea0003800000 */
.L_x_1720:
        /* <DEDUP_REMOVED lines=10> */
.L_x_1723:
[----:B------:R-:W-:Y:S05]  /*178a0*/  BSYNC B0 ;  /* 0x0000000000007941 */ /* 0x000fea0003800000 */
.L_x_1722:
        /* <DEDUP_REMOVED lines=15> */
.L_x_1725:
[----:B------:R-:W-:Y:S05]  /*179a0*/  BSYNC B0 ;  /* 0x0000000000007941 */ /* 0x000fea0003800000 */
.L_x_1724:
        /* <DEDUP_REMOVED lines=10> */
.L_x_1727:
[----:B------:R-:W-:Y:S05]  /*17a50*/  BSYNC B0 ;  /* 0x0000000000007941 */ /* 0x000fea0003800000 */
.L_x_1726:
        /* <DEDUP_REMOVED lines=10> */
.L_x_1729:
[----:B------:R-:W-:Y:S05]  /*17b00*/  BSYNC B0 ;  /* 0x0000000000007941 */ /* 0x000fea0003800000 */
.L_x_1728:
        /* <DEDUP_REMOVED lines=10> */
.L_x_1731:
[----:B------:R-:W-:Y:S05]  /*17bb0*/  BSYNC B0 ;  /* 0x0000000000007941 */ /* 0x000fea0003800000 */
.L_x_1730:
        /* <DEDUP_REMOVED lines=10> */
.L_x_1733:
[----:B------:R-:W-:Y:S05]  /*17c60*/  BSYNC B0 ;  /* 0x0000000000007941 */ /* 0x000fea0003800000 */
.L_x_1732:
        /* <DEDUP_REMOVED lines=10> */
.L_x_1735:
[----:B------:R-:W-:Y:S05]  /*17d10*/  BSYNC B0 ;  /* 0x0000000000007941 */ /* 0x000fea0003800000 */
.L_x_1734:
        /* <DEDUP_REMOVED lines=10> */
.L_x_1736:
        /* <DEDUP_REMOVED lines=12> */
.L_x_1762:


//--------------------- .nv.shared._ZN5flash16flash_fwd_kernelI23Flash_fwd_kernel_traitsILi128ELi128ELi64ELi4ELb0ELb0EN7cutlass6half_tE19Flash_kernel_traitsILi128ELi128ELi64ELi4ES3_EELb0ELb1ELb0ELb0ELb1ELb1ELb0ELb0EEEvNS_16Flash_fwd_paramsE --------------------------
	.section	.nv.shared._ZN5flash16flash_fwd_kernelI23Flash_fwd_kernel_traitsILi128ELi128ELi64ELi4ELb0ELb0EN7cutlass6half_tE19Flash_kernel_traitsILi128ELi128ELi64ELi4ES3_EELb0ELb1ELb0ELb0ELb1ELb1ELb0ELb0EEEvNS_16Flash_fwd_paramsE,"aw",@nobits
	.sectionflags	@""
	.align	16
	.zero		1024


//--------------------- .nv.shared.reserved.0     --------------------------
	.section	.nv.shared.reserved.0,"aw",@nobits
	.weak		__nv_reservedSMEM_offset_0_alias
	.size		__nv_reservedSMEM_offset_0_alias, 0, 0
	.other		__nv_reservedSMEM_offset_0_alias,@"STO_CUDA_RESERVED_SHARED STV_DEFAULT"
__nv_reservedSMEM_offset_0_alias:
	.zero		0


//--------------------- .nv.global                --------------------------
	.section	.nv.global,"aw",@nobits
.nv.global:
	.type		_ZN73_INTERNAL_4b58f01e_37_flash_fwd_hdim128_fp16_causal_sm80_cu_0106449f_30854cute1_E,@object
	.size		_ZN73_INTERNAL_4b58f01e_37_flash_fwd_hdim128_fp16_causal_sm80_cu_0106449f_30854cute1_E,(_ZN73_INTERNAL_4b58f01e_37_flash_fwd_hdim128_fp16_causal_sm80_cu_0106449f_30854cuda3std3__45__cpo6cbeginE - _ZN73_INTERNAL_4b58f01e_37_flash_fwd_hdim128_fp16_causal_sm80_cu_0106449f_30854cute1_E)
_ZN73_INTERNAL_4b58f01e_37_flash_fwd_hdim128_fp16_causal_sm80_cu_0106449f_30854cute1_E:
	.zero		1
	.type		_ZN73_INTERNAL_4b58f01e_37_flash_fwd_hdim128_fp16_causal_sm80_cu_0106449f_30854cuda3std3__45__cpo6cbeginE,@object
	.size		_ZN73_INTERNAL_4b58f01e_37_flash_fwd_hdim128_fp16_causal_sm80_cu_0106449f_30854cuda3std3__45__cpo6cbeginE,(_ZN73_INTERNAL_4b58f01e_37_flash_fwd_hdim128_fp16_causal_sm80_cu_0106449f_30854cuda3std3__48in_placeE - _ZN73_INTERNAL_4b58f01e_37_flash_fwd_hdim128_fp16_causal_sm80_cu_0106449f_30854cuda3std3__45__cpo6cbeginE)
_ZN73_INTERNAL_4b58f01e_37_flash_fwd_hdim128_fp16_causal_sm80_cu_0106449f_30854cuda3std3__45__cpo6cbeginE:
	.zero		1
	.type		_ZN73_INTERNAL_4b58f01e_37_flash_fwd_hdim128_fp16_causal_sm80_cu_0106449f_30854cuda3std3__48in_placeE,@object
	.size		_ZN73_INTERNAL_4b58f01e_37_flash_fwd_hdim128_fp16_causal_sm80_cu_0106449f_30854cuda3std3__48in_placeE,(_ZN73_INTERNAL_4b58f01e_37_flash_fwd_hdim128_fp16_causal_sm80_cu_0106449f_30854cuda3std6ranges3__45__cpo9iter_moveE - _ZN73_INTERNAL_4b58f01e_37_flash_fwd_hdim128_fp16_causal_sm80_cu_0106449f_30854cuda3std3__48in_placeE)
_ZN73_INTERNAL_4b58f01e_37_flash_fwd_hdim128_fp16_causal_sm80_cu_0106449f_30854cuda3std3__48in_placeE:
	.zero		1
	.type		_ZN73_INTERNAL_4b58f01e_37_flash_fwd_hdim128_fp16_causal_sm80_cu_0106449f_30854cuda3std6ranges3__45__cpo9iter_moveE,@object
	.size		_ZN73_INTERNAL_4b58f01e_37_flash_fwd_hdim128_fp16_causal_sm80_cu_0106449f_30854cuda3std6ranges3__45__cpo9iter_moveE,(_ZN73_INTERNAL_4b58f01e_37_flash_fwd_hdim128_fp16_causal_sm80_cu_0106449f_30854cuda3std3__45__cpo5beginE - _ZN73_INTERNAL_4b58f01e_37_flash_fwd_hdim128_fp16_causal_sm80_cu_0106449f_30854cuda3std6ranges3__45__cpo9iter_moveE)
_ZN73_INTERNAL_4b58f01e_37_flash_fwd_hdim128_fp16_causal_sm80_cu_0106449f_30854cuda3std6ranges3__45__cpo9iter_moveE:
	.zero		1
	.type		_ZN73_INTERNAL_4b58f01e_37_flash_fwd_hdim128_fp16_causal_sm80_cu_0106449f_30854cuda3std3__45__cpo5beginE,@object
	.size		_ZN73_INTERNAL_4b58f01e_37_flash_fwd_hdim128_fp16_causal_sm80_cu_0106449f_30854cuda3std3__45__cpo5beginE,(_ZN73_INTERNAL_4b58f01e_37_flash_fwd_hdim128_fp16_causal_sm80_cu_0106449f_30854cuda3std3__475_GLOBAL__N__4b58f01e_37_flash_fwd_hdim128_fp16_causal_sm80_cu_0106449f_30856ignoreE - _ZN73_INTERNAL_4b58f01e_37_flash_fwd_hdim128_fp16_causal_sm80_cu_0106449f_30854cuda3std3__45__cpo5beginE)
_ZN73_INTERNAL_4b58f01e_37_flash_fwd_hdim128_fp16_causal_sm80_cu_0106449f_30854cuda3std3__45__cpo5beginE:
	.zero		1
	.type		_ZN73_INTERNAL_4b58f01e_37_flash_fwd_hdim128_fp16_causal_sm80_cu_0106449f_30854cuda3std3__475_GLOBAL__N__4b58f01e_37_flash_fwd_hdim128_fp16_causal_sm80_cu_0106449f_30856ignoreE,@object
	.size		_ZN73_INTERNAL_4b58f01e_37_flash_fwd_hdim128_fp16_causal_sm80_cu_0106449f_30854cuda3std3__475_GLOBAL__N__4b58f01e_37_flash_fwd_hdim128_fp16_causal_sm80_cu_0106449f_30856ignoreE,(_ZN73_INTERNAL_4b58f01e_37_flash_fwd_hdim128_fp16_causal_sm80_cu_0106449f_30854cute7productE - _ZN73_INTERNAL_4b58f01e_37_flash_fwd_hdim128_fp16_causal_sm80_cu_0106449f_30854cuda3std3__475_GLOBAL__N__4b58f01e_37_flash_fwd_hdim128_fp16_causal_sm80_cu_0106449f_30856ignoreE)
_ZN73_INTERNAL_4b58f01e_37_flash_fwd_hdim128_fp16_causal_sm80_cu_0106449f_30854cuda3std3__475_GLOBAL__N__4b58f01e_37_flash_fwd_hdim128_fp16_causal_sm80_cu_0106449f_30856ignoreE:
	.zero		1
	.type		_ZN73_INTERNAL_4b58f01e_37_flash_fwd_hdim128_fp16_causal_sm80_cu_0106449f_30854cute7productE,@object
	.size		_ZN73_INTERNAL_4b58f01e_37_flash_fwd_hdim128_fp16_causal_sm80_cu_0106449f_30854cute7productE,(_ZN73_INTERNAL_4b58f01e_37_flash_fwd_hdim128_fp16_causal_sm80_cu_0106449f_30854cuda3std3__45__cpo3endE - _ZN73_INTERNAL_4b58f01e_37_flash_fwd_hdim128_fp16_causal_sm80_cu_0106449f_30854cute7productE)
_ZN73_INTERNAL_4b58f01e_37_flash_fwd_hdim128_fp16_causal_sm80_cu_0106449f_30854cute7productE:
	.zero		1
	.type		_ZN73_INTERNAL_4b58f01e_37_flash_fwd_hdim128_fp16_causal_sm80_cu_0106449f_30854cuda3std3__45__cpo3endE,@object
	.size		_ZN73_INTERNAL_4b58f01e_37_flash_fwd_hdim128_fp16_causal_sm80_cu_0106449f_30854cuda3std3__45__cpo3endE,(_ZN73_INTERNAL_4b58f01e_37_flash_fwd_hdim128_fp16_causal_sm80_cu_0106449f_30854cuda3std3__419piecewise_constructE - _ZN73_INTERNAL_4b58f01e_37_flash_fwd_hdim128_fp16_causal_sm80_cu_0106449f_30854cuda3std3__45__cpo3endE)
_ZN73_INTERNAL_4b58f01e_37_flash_fwd_hdim128_fp16_causal_sm80_cu_0106449f_30854cuda3std3__45__cpo3endE:
	.zero		1
	.type		_ZN73_INTERNAL_4b58f01e_37_flash_fwd_hdim128_fp16_causal_sm80_cu_0106449f_30854cuda3std3__419piecewise_constructE,@object
	.size		_ZN73_INTERNAL_4b58f01e_37_flash_fwd_hdim128_fp16_causal_sm80_cu_0106449f_30854cuda3std3__419piecewise_constructE,(_ZN73_INTERNAL_4b58f01e_37_flash_fwd_hdim128_fp16_causal_sm80_cu_0106449f_30854cuda3std3__45__cpo4cendE - _ZN73_INTERNAL_4b58f01e_37_flash_fwd_hdim128_fp16_causal_sm80_cu_0106449f_30854cuda3std3__419piecewise_constructE)
_ZN73_INTERNAL_4b58f01e_37_flash_fwd_hdim128_fp16_causal_sm80_cu_0106449f_30854cuda3std3__419piecewise_constructE:
	.zero		1
	.type		_ZN73_INTERNAL_4b58f01e_37_flash_fwd_hdim128_fp16_causal_sm80_cu_0106449f_30854cuda3std3__45__cpo4cendE,@object
	.size		_ZN73_INTERNAL_4b58f01e_37_flash_fwd_hdim128_fp16_causal_sm80_cu_0106449f_30854cuda3std3__45__cpo4cendE,(_ZN73_INTERNAL_4b58f01e_37_flash_fwd_hdim128_fp16_causal_sm80_cu_0106449f_30854cuda3std6ranges3__45__cpo4swapE - _ZN73_INTERNAL_4b58f01e_37_flash_fwd_hdim128_fp16_causal_sm80_cu_0106449f_30854cuda3std3__45__cpo4cendE)
_ZN73_INTERNAL_4b58f01e_37_flash_fwd_hdim128_fp16_causal_sm80_cu_0106449f_30854cuda3std3__45__cpo4cendE:
	.zero		1
	.type		_ZN73_INTERNAL_4b58f01e_37_flash_fwd_hdim128_fp16_causal_sm80_cu_0106449f_30854cuda3std6ranges3__45__cpo4swapE,@object
	.size		_ZN73_INTERNAL_4b58f01e_37_flash_fwd_hdim128_fp16_causal_sm80_cu_0106449f_30854cuda3std6ranges3__45__cpo4swapE,(.L_7 - _ZN73_INTERNAL_4b58f01e_37_flash_fwd_hdim128_fp16_causal_sm80_cu_0106449f_30854cuda3std6ranges3__45__cpo4swapE)
_ZN73_INTERNAL_4b58f01e_37_flash_fwd_hdim128_fp16_causal_sm80_cu_0106449f_30854cuda3std6ranges3__45__cpo4swapE:
	.zero		1
.L_7:


//--------------------- .nv.shared._ZN5flash16flash_fwd_kernelI23Flash_fwd_kernel_traitsILi128ELi128ELi64ELi4ELb0ELb0EN7cutlass6half_tE19Flash_kernel_traitsILi128ELi128ELi64ELi4ES3_EELb0ELb1ELb0ELb0ELb1ELb1ELb1ELb0EEEvNS_16Flash_fwd_paramsE --------------------------
	.section	.nv.shared._ZN5flash16flash_fwd_kernelI23Flash_fwd_kernel_traitsILi128ELi128ELi64ELi4ELb0ELb0EN7cutlass6half_tE19Flash_kernel_traitsILi128ELi128ELi64ELi4ES3_EELb0ELb1ELb0ELb0ELb1ELb1ELb1ELb0EEEvNS_16Flash_fwd_paramsE,"aw",@nobits
	.sectionflags	@""
	.align	16
	.zero		1024


//--------------------- .nv.shared._ZN5flash16flash_fwd_kernelI23Flash_fwd_kernel_traitsILi128ELi128ELi64ELi4ELb0ELb0EN7cutlass6half_tE19Flash_kernel_traitsILi128ELi128ELi64ELi4ES3_EELb0ELb1ELb0ELb0ELb0ELb1ELb0ELb0EEEvNS_16Flash_fwd_paramsE --------------------------
	.section	.nv.shared._ZN5flash16flash_fwd_kernelI23Flash_fwd_kernel_traitsILi128ELi128ELi64ELi4ELb0ELb0EN7cutlass6half_tE19Flash_kernel_traitsILi128ELi128ELi64ELi4ES3_EELb0ELb1ELb0ELb0ELb0ELb1ELb0ELb0EEEvNS_16Flash_fwd_paramsE,"aw",@nobits
	.sectionflags	@""
	.align	16
	.zero		1024


//--------------------- .nv.shared._ZN5flash16flash_fwd_kernelI23Flash_fwd_kernel_traitsILi128ELi128ELi64ELi4ELb0ELb0EN7cutlass6half_tE19Flash_kernel_traitsILi128ELi128ELi64ELi4ES3_EELb0ELb1ELb0ELb0ELb0ELb1ELb1ELb0EEEvNS_16Flash_fwd_paramsE --------------------------
	.section	.nv.shared._ZN5flash16flash_fwd_kernelI23Flash_fwd_kernel_traitsILi128ELi128ELi64ELi4ELb0ELb0EN7cutlass6half_tE19Flash_kernel_traitsILi128ELi128ELi64ELi4ES3_EELb0ELb1ELb0ELb0ELb0ELb1ELb1ELb0EEEvNS_16Flash_fwd_paramsE,"aw",@nobits
	.sectionflags	@""
	.align	16
	.zero		1024


//--------------------- .nv.shared._ZN5flash16flash_fwd_kernelI23Flash_fwd_kernel_traitsILi128ELi128ELi64ELi4ELb0ELb0EN7cutlass6half_tE19Flash_kernel_traitsILi128ELi128ELi64ELi4ES3_EELb0ELb1ELb0ELb0ELb0ELb0ELb0ELb0EEEvNS_16Flash_fwd_paramsE --------------------------
	.section	.nv.shared._ZN5flash16flash_fwd_kernelI23Flash_fwd_kernel_traitsILi128ELi128ELi64ELi4ELb0ELb0EN7cutlass6half_tE19Flash_kernel_traitsILi128ELi128ELi64ELi4ES3_EELb0ELb1ELb0ELb0ELb0ELb0ELb0ELb0EEEvNS_16Flash_fwd_paramsE,"aw",@nobits
	.sectionflags	@""
	.align	16
	.zero		1024


//--------------------- .nv.shared._ZN5flash16flash_fwd_kernelI23Flash_fwd_kernel_traitsILi128ELi128ELi64ELi4ELb0ELb0EN7cutlass6half_tE19Flash_kernel_traitsILi128ELi128ELi64ELi4ES3_EELb0ELb1ELb0ELb0ELb0ELb0ELb1ELb0EEEvNS_16Flash_fwd_paramsE --------------------------
	.section	.nv.shared._ZN5flash16flash_fwd_kernelI23Flash_fwd_kernel_traitsILi128ELi128ELi64ELi4ELb0ELb0EN7cutlass6half_tE19Flash_kernel_traitsILi128ELi128ELi64ELi4ES3_EELb0ELb1ELb0ELb0ELb0ELb0ELb1ELb0EEEvNS_16Flash_fwd_paramsE,"aw",@nobits
	.sectionflags	@""
	.align	16
	.zero		1024


//--------------------- .nv.shared._ZN5flash16flash_fwd_kernelI23Flash_fwd_kernel_traitsILi128ELi128ELi64ELi4ELb0ELb0EN7cutlass6half_tE19Flash_kernel_traitsILi128ELi128ELi64ELi4ES3_EELb0ELb1ELb0ELb1ELb0ELb0ELb0ELb0EEEvNS_16Flash_fwd_paramsE --------------------------
	.section	.nv.shared._ZN5flash16flash_fwd_kernelI23Flash_fwd_kernel_traitsILi128ELi128ELi64ELi4ELb0ELb0EN7cutlass6half_tE19Flash_kernel_traitsILi128ELi128ELi64ELi4ES3_EELb0ELb1ELb0ELb1ELb0ELb0ELb0ELb0EEEvNS_16Flash_fwd_paramsE,"aw",@nobits
	.sectionflags	@""
	.align	16
	.zero		1024


//--------------------- .nv.shared._ZN5flash16flash_fwd_kernelI23Flash_fwd_kernel_traitsILi128ELi128ELi64ELi4ELb0ELb0EN7cutlass6half_tE19Flash_kernel_traitsILi128ELi128ELi64ELi4ES3_EELb0ELb1ELb0ELb1ELb0ELb0ELb1ELb0EEEvNS_16Flash_fwd_paramsE --------------------------
	.section	.nv.shared._ZN5flash16flash_fwd_kernelI23Flash_fwd_kernel_traitsILi128ELi128ELi64ELi4ELb0ELb0EN7cutlass6half_tE19Flash_kernel_traitsILi128ELi128ELi64ELi4ES3_EELb0ELb1ELb0ELb1ELb0ELb0ELb1ELb0EEEvNS_16Flash_fwd_paramsE,"aw",@nobits
	.sectionflags	@""
	.align	16
	.zero		1024


//--------------------- .nv.shared._ZN5flash16flash_fwd_kernelI23Flash_fwd_kernel_traitsILi128ELi64ELi64ELi4ELb0ELb0EN7cutlass6half_tE19Flash_kernel_traitsILi128ELi64ELi64ELi4ES3_EELb0ELb1ELb0ELb0ELb1ELb1ELb0ELb0EEEvNS_16Flash_fwd_paramsE --------------------------
	.section	.nv.shared._ZN5flash16flash_fwd_kernelI23Flash_fwd_kernel_traitsILi128ELi64ELi64ELi4ELb0ELb0EN7cutlass6half_tE19Flash_kernel_traitsILi128ELi64ELi64ELi4ES3_EELb0ELb1ELb0ELb0ELb1ELb1ELb0ELb0EEEvNS_16Flash_fwd_paramsE,"aw",@nobits
	.sectionflags	@""
	.align	16
	.zero		1024


//--------------------- .nv.shared._ZN5flash16flash_fwd_kernelI23Flash_fwd_kernel_traitsILi128ELi64ELi64ELi4ELb0ELb0EN7cutlass6half_tE19Flash_kernel_traitsILi128ELi64ELi64ELi4ES3_EELb0ELb1ELb0ELb0ELb1ELb1ELb1ELb0EEEvNS_16Flash_fwd_paramsE --------------------------
	.section	.nv.shared._ZN5flash16flash_fwd_kernelI23Flash_fwd_kernel_traitsILi128ELi64ELi64ELi4ELb0ELb0EN7cutlass6half_tE19Flash_kernel_traitsILi128ELi64ELi64ELi4ES3_EELb0ELb1ELb0ELb0ELb1ELb1ELb1ELb0EEEvNS_16Flash_fwd_paramsE,"aw",@nobits
	.sectionflags	@""
	.align	16
	.zero		1024


//--------------------- .nv.shared._ZN5flash16flash_fwd_kernelI23Flash_fwd_kernel_traitsILi128ELi64ELi64ELi4ELb0ELb0EN7cutlass6half_tE19Flash_kernel_traitsILi128ELi64ELi64ELi4ES3_EELb0ELb1ELb0ELb0ELb0ELb1ELb0ELb0EEEvNS_16Flash_fwd_paramsE --------------------------
	.section	.nv.shared._ZN5flash16flash_fwd_kernelI23Flash_fwd_kernel_traitsILi128ELi64ELi64ELi4ELb0ELb0EN7cutlass6half_tE19Flash_kernel_traitsILi128ELi64ELi64ELi4ES3_EELb0ELb1ELb0ELb0ELb0ELb1ELb0ELb0EEEvNS_16Flash_fwd_paramsE,"aw",@nobits
	.sectionflags	@""
	.align	16
	.zero		1024


//--------------------- .nv.shared._ZN5flash16flash_fwd_kernelI23Flash_fwd_kernel_traitsILi128ELi64ELi64ELi4ELb0ELb0EN7cutlass6half_tE19Flash_kernel_traitsILi128ELi64ELi64ELi4ES3_EELb0ELb1ELb0ELb0ELb0ELb1ELb1ELb0EEEvNS_16Flash_fwd_paramsE --------------------------
	.section	.nv.shared._ZN5flash16flash_fwd_kernelI23Flash_fwd_kernel_traitsILi128ELi64ELi64ELi4ELb0ELb0EN7cutlass6half_tE19Flash_kernel_traitsILi128ELi64ELi64ELi4ES3_EELb0ELb1ELb0ELb0ELb0ELb1ELb1ELb0EEEvNS_16Flash_fwd_paramsE,"aw",@nobits
	.sectionflags	@""
	.align	16
	.zero		1024


//--------------------- .nv.shared._ZN5flash16flash_fwd_kernelI23Flash_fwd_kernel_traitsILi128ELi64ELi64ELi4ELb0ELb0EN7cutlass6half_tE19Flash_kernel_traitsILi128ELi64ELi64ELi4ES3_EELb0ELb1ELb0ELb0ELb0ELb0ELb0ELb0EEEvNS_16Flash_fwd_paramsE --------------------------
	.section	.nv.shared._ZN5flash16flash_fwd_kernelI23Flash_fwd_kernel_traitsILi128ELi64ELi64ELi4ELb0ELb0EN7cutlass6half_tE19Flash_kernel_traitsILi128ELi64ELi64ELi4ES3_EELb0ELb1ELb0ELb0ELb0ELb0ELb0ELb0EEEvNS_16Flash_fwd_paramsE,"aw",@nobits
	.sectionflags	@""
	.align	16
	.zero		1024


//--------------------- .nv.shared._ZN5flash16flash_fwd_kernelI23Flash_fwd_kernel_traitsILi128ELi64ELi64ELi4ELb0ELb0EN7cutlass6half_tE19Flash_kernel_traitsILi128ELi64ELi64ELi4ES3_EELb0ELb1ELb0ELb0ELb0ELb0ELb1ELb0EEEvNS_16Flash_fwd_paramsE --------------------------
	.section	.nv.shared._ZN5flash16flash_fwd_kernelI23Flash_fwd_kernel_traitsILi128ELi64ELi64ELi4ELb0ELb0EN7cutlass6half_tE19Flash_kernel_traitsILi128ELi64ELi64ELi4ES3_EELb0ELb1ELb0ELb0ELb0ELb0ELb1ELb0EEEvNS_16Flash_fwd_paramsE,"aw",@nobits
	.sectionflags	@""
	.align	16
	.zero		1024


//--------------------- .nv.shared._ZN5flash16flash_fwd_kernelI23Flash_fwd_kernel_traitsILi128ELi64ELi64ELi4ELb0ELb0EN7cutlass6half_tE19Flash_kernel_traitsILi128ELi64ELi64ELi4ES3_EELb0ELb1ELb0ELb1ELb0ELb0ELb0ELb0EEEvNS_16Flash_fwd_paramsE --------------------------
	.section	.nv.shared._ZN5flash16flash_fwd_kernelI23Flash_fwd_kernel_traitsILi128ELi64ELi64ELi4ELb0ELb0EN7cutlass6half_tE19Flash_kernel_traitsILi128ELi64ELi64ELi4ES3_EELb0ELb1ELb0ELb1ELb0ELb0ELb0ELb0EEEvNS_16Flash_fwd_paramsE,"aw",@nobits
	.sectionflags	@""
	.align	16
	.zero		1024


//--------------------- .nv.shared._ZN5flash16flash_fwd_kernelI23Flash_fwd_kernel_traitsILi128ELi64ELi64ELi4ELb0ELb0EN7cutlass6half_tE19Flash_kernel_traitsILi128ELi64ELi64ELi4ES3_EELb0ELb1ELb0ELb1ELb0ELb0ELb1ELb0EEEvNS_16Flash_fwd_paramsE --------------------------
	.section	.nv.shared._ZN5flash16flash_fwd_kernelI23Flash_fwd_kernel_traitsILi128ELi64ELi64ELi4ELb0ELb0EN7cutlass6half_tE19Flash_kernel_traitsILi128ELi64ELi64ELi4ES3_EELb0ELb1ELb0ELb1ELb0ELb0ELb1ELb0EEEvNS_16Flash_fwd_paramsE,"aw",@nobits
	.sectionflags	@""
	.align	16
	.zero		1024


//--------------------- .nv.shared._ZN5flash16flash_fwd_kernelI23Flash_fwd_kernel_traitsILi128ELi128ELi32ELi4ELb0ELb0EN7cutlass6half_tE19Flash_kernel_traitsILi128ELi128ELi32ELi4ES3_EELb1ELb1ELb0ELb0ELb0ELb0ELb0ELb0EEEvNS_16Flash_fwd_paramsE --------------------------
	.section	.nv.shared._ZN5flash16flash_fwd_kernelI23Flash_fwd_kernel_traitsILi128ELi128ELi32ELi4ELb0ELb0EN7cutlass6half_tE19Flash_kernel_traitsILi128ELi128ELi32ELi4ES3_EELb1ELb1ELb0ELb0ELb0ELb0ELb0ELb0EEEvNS_16Flash_fwd_paramsE,"aw",@nobits
	.sectionflags	@""
	.align	16
	.zero		1024


//--------------------- .nv.shared._ZN5flash16flash_fwd_kernelI23Flash_fwd_kernel_traitsILi128ELi128ELi32ELi4ELb0ELb0EN7cutlass6half_tE19Flash_kernel_traitsILi128ELi128ELi32ELi4ES3_EELb1ELb1ELb0ELb0ELb1ELb1ELb0ELb0EEEvNS_16Flash_fwd_paramsE --------------------------
	.section	.nv.shared._ZN5flash16flash_fwd_kernelI23Flash_fwd_kernel_traitsILi128ELi128ELi32ELi4ELb0ELb0EN7cutlass6half_tE19Flash_kernel_traitsILi128ELi128ELi32ELi4ES3_EELb1ELb1ELb0ELb0ELb1ELb1ELb0ELb0EEEvNS_16Flash_fwd_paramsE,"aw",@nobits
	.sectionflags	@""
	.align	16
	.zero		1024


//--------------------- .nv.shared._ZN5flash16flash_fwd_kernelI23Flash_fwd_kernel_traitsILi128ELi128ELi32ELi4ELb0ELb0EN7cutlass6half_tE19Flash_kernel_traitsILi128ELi128ELi32ELi4ES3_EELb0ELb1ELb0ELb0ELb1ELb1ELb1ELb0EEEvNS_16Flash_fwd_paramsE --------------------------
	.section	.nv.shared._ZN5flash16flash_fwd_kernelI23Flash_fwd_kernel_traitsILi128ELi128ELi32ELi4ELb0ELb0EN7cutlass6half_tE19Flash_kernel_traitsILi128ELi128ELi32ELi4ES3_EELb0ELb1ELb0ELb0ELb1ELb1ELb1ELb0EEEvNS_16Flash_fwd_paramsE,"aw",@nobits
	.sectionflags	@""
	.align	16
	.zero		1024


//--------------------- .nv.shared._ZN5flash16flash_fwd_kernelI23Flash_fwd_kernel_traitsILi128ELi128ELi32ELi4ELb0ELb0EN7cutlass6half_tE19Flash_kernel_traitsILi128ELi128ELi32ELi4ES3_EELb1ELb1ELb0ELb0ELb0ELb1ELb0ELb0EEEvNS_16Flash_fwd_paramsE --------------------------
	.section	.nv.shared._ZN5flash16flash_fwd_kernelI23Flash_fwd_kernel_traitsILi128ELi128ELi32ELi4ELb0ELb0EN7cutlass6half_tE19Flash_kernel_traitsILi128ELi128ELi32ELi4ES3_EELb1ELb1ELb0ELb0ELb0ELb1ELb0ELb0EEEvNS_16Flash_fwd_paramsE,"aw",@nobits
	.sectionflags	@""
	.align	16
	.zero		1024


//--------------------- .nv.shared._ZN5flash16flash_fwd_kernelI23Flash_fwd_kernel_traitsILi128ELi128ELi32ELi4ELb0ELb0EN7cutlass6half_tE19Flash_kernel_traitsILi128ELi128ELi32ELi4ES3_EELb0ELb1ELb0ELb0ELb0ELb1ELb1ELb0EEEvNS_16Flash_fwd_paramsE --------------------------
	.section	.nv.shared._ZN5flash16flash_fwd_kernelI23Flash_fwd_kernel_traitsILi128ELi128ELi32ELi4ELb0ELb0EN7cutlass6half_tE19Flash_kernel_traitsILi128ELi128ELi32ELi4ES3_EELb0ELb1ELb0ELb0ELb0ELb1ELb1ELb0EEEvNS_16Flash_fwd_paramsE,"aw",@nobits
	.sectionflags	@""
	.align	16
	.zero		1024


//--------------------- .nv.shared._ZN5flash16flash_fwd_kernelI23Flash_fwd_kernel_traitsILi128ELi128ELi32ELi4ELb0ELb0EN7cutlass6half_tE19Flash_kernel_traitsILi128ELi128ELi32ELi4ES3_EELb1ELb1ELb0ELb1ELb0ELb0ELb0ELb0EEEvNS_16Flash_fwd_paramsE --------------------------
	.section	.nv.shared._ZN5flash16flash_fwd_kernelI23Flash_fwd_kernel_traitsILi128ELi128ELi32ELi4ELb0ELb0EN7cutlass6half_tE19Flash_kernel_traitsILi128ELi128ELi32ELi4ES3_EELb1ELb1ELb0ELb1ELb0ELb0ELb0ELb0EEEvNS_16Flash_fwd_paramsE,"aw",@nobits
	.sectionflags	@""
	.align	16
	.zero		1024


//--------------------- .nv.shared._ZN5flash16flash_fwd_kernelI23Flash_fwd_kernel_traitsILi128ELi128ELi32ELi4ELb0ELb0EN7cutlass6half_tE19Flash_kernel_traitsILi128ELi128ELi32ELi4ES3_EELb1ELb1ELb0ELb0ELb0ELb0ELb0ELb1EEEvNS_16Flash_fwd_paramsE --------------------------
	.section	.nv.shared._ZN5flash16flash_fwd_kernelI23Flash_fwd_kernel_traitsILi128ELi128ELi32ELi4ELb0ELb0EN7cutlass6half_tE19Flash_kernel_traitsILi128ELi128ELi32ELi4ES3_EELb1ELb1ELb0ELb0ELb0ELb0ELb0ELb1EEEvNS_16Flash_fwd_paramsE,"aw",@nobits
	.sectionflags	@""
	.align	16
	.zero		1024


//--------------------- .nv.shared._ZN5flash16flash_fwd_kernelI23Flash_fwd_kernel_traitsILi128ELi128ELi32ELi4ELb0ELb0EN7cutlass6half_tE19Flash_kernel_traitsILi128ELi128ELi32ELi4ES3_EELb0ELb1ELb0ELb0ELb0ELb0ELb1ELb0EEEvNS_16Flash_fwd_paramsE --------------------------
	.section	.nv.shared._ZN5flash16flash_fwd_kernelI23Flash_fwd_kernel_traitsILi128ELi128ELi32ELi4ELb0ELb0EN7cutlass6half_tE19Flash_kernel_traitsILi128ELi128ELi32ELi4ES3_EELb0ELb1ELb0ELb0ELb0ELb0ELb1ELb0EEEvNS_16Flash_fwd_paramsE,"aw",@nobits
	.sectionflags	@""
	.align	16
	.zero		1024


//--------------------- .nv.shared._ZN5flash16flash_fwd_kernelI23Flash_fwd_kernel_traitsILi128ELi128ELi32ELi4ELb0ELb0EN7cutlass6half_tE19Flash_kernel_traitsILi128ELi128ELi32ELi4ES3_EELb1ELb1ELb0ELb1ELb0ELb0ELb0ELb1EEEvNS_16Flash_fwd_paramsE --------------------------
	.section	.nv.shared._ZN5flash16flash_fwd_kernelI23Flash_fwd_kernel_traitsILi128ELi128ELi32ELi4ELb0ELb0EN7cutlass6half_tE19Flash_kernel_traitsILi128ELi128ELi32ELi4ES3_EELb1ELb1ELb0ELb1ELb0ELb0ELb0ELb1EEEvNS_16Flash_fwd_paramsE,"aw",@nobits
	.sectionflags	@""
	.align	16
	.zero		1024


//--------------------- .nv.shared._ZN5flash16flash_fwd_kernelI23Flash_fwd_kernel_traitsILi128ELi128ELi32ELi4ELb0ELb0EN7cutlass6half_tE19Flash_kernel_traitsILi128ELi128ELi32ELi4ES3_EELb0ELb1ELb0ELb1ELb0ELb0ELb1ELb0EEEvNS_16Flash_fwd_paramsE --------------------------
	.section	.nv.shared._ZN5flash16flash_fwd_kernelI23Flash_fwd_kernel_traitsILi128ELi128ELi32ELi4ELb0ELb0EN7cutlass6half_tE19Flash_kernel_traitsILi128ELi128ELi32ELi4ES3_EELb0ELb1ELb0ELb1ELb0ELb0ELb1ELb0EEEvNS_16Flash_fwd_paramsE,"aw",@nobits
	.sectionflags	@""
	.align	16
	.zero		1024


//--------------------- .nv.constant0._ZN5flash16flash_fwd_kernelI23Flash_fwd_kernel_traitsILi128ELi128ELi64ELi4ELb0ELb0EN7cutlass6half_tE19Flash_kernel_traitsILi128ELi128ELi64ELi4ES3_EELb0ELb1ELb0ELb0ELb1ELb1ELb0ELb0EEEvNS_16Flash_fwd_paramsE --------------------------
	.section	.nv.constant0._ZN5flash16flash_fwd_kernelI23Flash_fwd_kernel_traitsILi128ELi128ELi64ELi4ELb0ELb0EN7cutlass6half_tE19Flash_kernel_traitsILi128ELi128ELi64ELi4ES3_EELb0ELb1ELb0ELb0ELb1ELb1ELb0ELb0EEEvNS_16Flash_fwd_paramsE,"a",@progbits
	.sectionflags	@""
	.align	4
.nv.constant0._ZN5flash16flash_fwd_kernelI23Flash_fwd_kernel_traitsILi128ELi128ELi64ELi4ELb0ELb0EN7cutlass6half_tE19Flash_kernel_traitsILi128ELi128ELi64ELi4ES3_EELb0ELb1ELb0ELb0ELb1ELb1ELb0ELb0EEEvNS_16Flash_fwd_paramsE:
	.zero		992


//--------------------- .nv.constant0._ZN5flash16flash_fwd_kernelI23Flash_fwd_kernel_traitsILi128ELi128ELi64ELi4ELb0ELb0EN7cutlass6half_tE19Flash_kernel_traitsILi128ELi128ELi64ELi4ES3_EELb0ELb1ELb0ELb0ELb1ELb1ELb1ELb0EEEvNS_16Flash_fwd_paramsE --------------------------
	.section	.nv.constant0._ZN5flash16flash_fwd_kernelI23Flash_fwd_kernel_traitsILi128ELi128ELi64ELi4ELb0ELb0EN7cutlass6half_tE19Flash_kernel_traitsILi128ELi128ELi64ELi4ES3_EELb0ELb1ELb0ELb0ELb1ELb1ELb1ELb0EEEvNS_16Flash_fwd_paramsE,"a",@progbits
	.sectionflags	@""
	.align	4
.nv.constant0._ZN5flash16flash_fwd_kernelI23Flash_fwd_kernel_traitsILi128ELi128ELi64ELi4ELb0ELb0EN7cutlass6half_tE19Flash_kernel_traitsILi128ELi128ELi64ELi4ES3_EELb0ELb1ELb0ELb0ELb1ELb1ELb1ELb0EEEvNS_16Flash_fwd_paramsE:
	.zero		992


//--------------------- .nv.constant0._ZN5flash16flash_fwd_kernelI23Flash_fwd_kernel_traitsILi128ELi128ELi64ELi4ELb0ELb0EN7cutlass6half_tE19Flash_kernel_traitsILi128ELi128ELi64ELi4ES3_EELb0ELb1ELb0ELb0ELb0ELb1ELb0ELb0EEEvNS_16Flash_fwd_paramsE --------------------------
	.section	.nv.constant0._ZN5flash16flash_fwd_kernelI23Flash_fwd_kernel_traitsILi128ELi128ELi64ELi4ELb0ELb0EN7cutlass6half_tE19Flash_kernel_traitsILi128ELi128ELi64ELi4ES3_EELb0ELb1ELb0ELb0ELb0ELb1ELb0ELb0EEEvNS_16Flash_fwd_paramsE,"a",@progbits
	.sectionflags	@""
	.align	4
.nv.constant0._ZN5flash16flash_fwd_kernelI23Flash_fwd_kernel_traitsILi128ELi128ELi64ELi4ELb0ELb0EN7cutlass6half_tE19Flash_kernel_traitsILi128ELi128ELi64ELi4ES3_EELb0ELb1ELb0ELb0ELb0ELb1ELb0ELb0EEEvNS_16Flash_fwd_paramsE:
	.zero		992


//--------------------- .nv.constant0._ZN5flash16flash_fwd_kernelI23Flash_fwd_kernel_traitsILi128ELi128ELi64ELi4ELb0ELb0EN7cutlass6half_tE19Flash_kernel_traitsILi128ELi128ELi64ELi4ES3_EELb0ELb1ELb0ELb0ELb0ELb1ELb1ELb0EEEvNS_16Flash_fwd_paramsE --------------------------
	.section	.nv.constant0._ZN5flash16flash_fwd_kernelI23Flash_fwd_kernel_traitsILi128ELi128ELi64ELi4ELb0ELb0EN7cutlass6half_tE19Flash_kernel_traitsILi128ELi128ELi64ELi4ES3_EELb0ELb1ELb0ELb0ELb0ELb1ELb1ELb0EEEvNS_16Flash_fwd_paramsE,"a",@progbits
	.sectionflags	@""
	.align	4
.nv.constant0._ZN5flash16flash_fwd_kernelI23Flash_fwd_kernel_traitsILi128ELi128ELi64ELi4ELb0ELb0EN7cutlass6half_tE19Flash_kernel_traitsILi128ELi128ELi64ELi4ES3_EELb0ELb1ELb0ELb0ELb0ELb1ELb1ELb0EEEvNS_16Flash_fwd_paramsE:
	.zero		992


//--------------------- .nv.constant0._ZN5flash16flash_fwd_kernelI23Flash_fwd_kernel_traitsILi128ELi128ELi64ELi4ELb0ELb0EN7cutlass6half_tE19Flash_kernel_traitsILi128ELi128ELi64ELi4ES3_EELb0ELb1ELb0ELb0ELb0ELb0ELb0ELb0EEEvNS_16Flash_fwd_paramsE --------------------------
	.section	.nv.constant0._ZN5flash16flash_fwd_kernelI23Flash_fwd_kernel_traitsILi128ELi128ELi64ELi4ELb0ELb0EN7cutlass6half_tE19Flash_kernel_traitsILi128ELi128ELi64ELi4ES3_EELb0ELb1ELb0ELb0ELb0ELb0ELb0ELb0EEEvNS_16Flash_fwd_paramsE,"a",@progbits
	.sectionflags	@""
	.align	4
.nv.constant0._ZN5flash16flash_fwd_kernelI23Flash_fwd_kernel_traitsILi128ELi128ELi64ELi4ELb0ELb0EN7cutlass6half_tE19Flash_kernel_traitsILi128ELi128ELi64ELi4ES3_EELb0ELb1ELb0ELb0ELb0ELb0ELb0ELb0EEEvNS_16Flash_fwd_paramsE:
	.zero		992


//--------------------- .nv.constant0._ZN5flash16flash_fwd_kernelI23Flash_fwd_kernel_traitsILi128ELi128ELi64ELi4ELb0ELb0EN7cutlass6half_tE19Flash_kernel_traitsILi128ELi128ELi64ELi4ES3_EELb0ELb1ELb0ELb0ELb0ELb0ELb1ELb0EEEvNS_16Flash_fwd_paramsE --------------------------
	.section	.nv.constant0._ZN5flash16flash_fwd_kernelI23Flash_fwd_kernel_traitsILi128ELi128ELi64ELi4ELb0ELb0EN7cutlass6half_tE19Flash_kernel_traitsILi128ELi128ELi64ELi4ES3_EELb0ELb1ELb0ELb0ELb0ELb0ELb1ELb0EEEvNS_16Flash_fwd_paramsE,"a",@progbits
	.sectionflags	@""
	.align	4
.nv.constant0._ZN5flash16flash_fwd_kernelI23Flash_fwd_kernel_traitsILi128ELi128ELi64ELi4ELb0ELb0EN7cutlass6half_tE19Flash_kernel_traitsILi128ELi128ELi64ELi4ES3_EELb0ELb1ELb0ELb0ELb0ELb0ELb1ELb0EEEvNS_16Flash_fwd_paramsE:
	.zero		992


//--------------------- .nv.constant0._ZN5flash16flash_fwd_kernelI23Flash_fwd_kernel_traitsILi128ELi128ELi64ELi4ELb0ELb0EN7cutlass6half_tE19Flash_kernel_traitsILi128ELi128ELi64ELi4ES3_EELb0ELb1ELb0ELb1ELb0ELb0ELb0ELb0EEEvNS_16Flash_fwd_paramsE --------------------------
	.section	.nv.constant0._ZN5flash16flash_fwd_kernelI23Flash_fwd_kernel_traitsILi128ELi128ELi64ELi4ELb0ELb0EN7cutlass6half_tE19Flash_kernel_traitsILi128ELi128ELi64ELi4ES3_EELb0ELb1ELb0ELb1ELb0ELb0ELb0ELb0EEEvNS_16Flash_fwd_paramsE,"a",@progbits
	.sectionflags	@""
	.align	4
.nv.constant0._ZN5flash16flash_fwd_kernelI23Flash_fwd_kernel_traitsILi128ELi128ELi64ELi4ELb0ELb0EN7cutlass6half_tE19Flash_kernel_traitsILi128ELi128ELi64ELi4ES3_EELb0ELb1ELb0ELb1ELb0ELb0ELb0ELb0EEEvNS_16Flash_fwd_paramsE:
	.zero		992


//--------------------- .nv.constant0._ZN5flash16flash_fwd_kernelI23Flash_fwd_kernel_traitsILi128ELi128ELi64ELi4ELb0ELb0EN7cutlass6half_tE19Flash_kernel_traitsILi128ELi128ELi64ELi4ES3_EELb0ELb1ELb0ELb1ELb0ELb0ELb1ELb0EEEvNS_16Flash_fwd_paramsE --------------------------
	.section	.nv.constant0._ZN5flash16flash_fwd_kernelI23Flash_fwd_kernel_traitsILi128ELi128ELi64ELi4ELb0ELb0EN7cutlass6half_tE19Flash_kernel_traitsILi128ELi128ELi64ELi4ES3_EELb0ELb1ELb0ELb1ELb0ELb0ELb1ELb0EEEvNS_16Flash_fwd_paramsE,"a",@progbits
	.sectionflags	@""
	.align	4
.nv.constant0._ZN5flash16flash_fwd_kernelI23Flash_fwd_kernel_traitsILi128ELi128ELi64ELi4ELb0ELb0EN7cutlass6half_tE19Flash_kernel_traitsILi128ELi128ELi64ELi4ES3_EELb0ELb1ELb0ELb1ELb0ELb0ELb1ELb0EEEvNS_16Flash_fwd_paramsE:
	.zero		992


//--------------------- .nv.constant0._ZN5flash16flash_fwd_kernelI23Flash_fwd_kernel_traitsILi128ELi64ELi64ELi4ELb0ELb0EN7cutlass6half_tE19Flash_kernel_traitsILi128ELi64ELi64ELi4ES3_EELb0ELb1ELb0ELb0ELb1ELb1ELb0ELb0EEEvNS_16Flash_fwd_paramsE --------------------------
	.section	.nv.constant0._ZN5flash16flash_fwd_kernelI23Flash_fwd_kernel_traitsILi128ELi64ELi64ELi4ELb0ELb0EN7cutlass6half_tE19Flash_kernel_traitsILi128ELi64ELi64ELi4ES3_EELb0ELb1ELb0ELb0ELb1ELb1ELb0ELb0EEEvNS_16Flash_fwd_paramsE,"a",@progbits
	.sectionflags	@""
	.align	4
.nv.constant0._ZN5flash16flash_fwd_kernelI23Flash_fwd_kernel_traitsILi128ELi64ELi64ELi4ELb0ELb0EN7cutlass6half_tE19Flash_kernel_traitsILi128ELi64ELi64ELi4ES3_EELb0ELb1ELb0ELb0ELb1ELb1ELb0ELb0EEEvNS_16Flash_fwd_paramsE:
	.zero		992


//--------------------- .nv.constant0._ZN5flash16flash_fwd_kernelI23Flash_fwd_kernel_traitsILi128ELi64ELi64ELi4ELb0ELb0EN7cutlass6half_tE19Flash_kernel_traitsILi128ELi64ELi64ELi4ES3_EELb0ELb1ELb0ELb0ELb1ELb1ELb1ELb0EEEvNS_16Flash_fwd_paramsE --------------------------
	.section	.nv.constant0._ZN5flash16flash_fwd_kernelI23Flash_fwd_kernel_traitsILi128ELi64ELi64ELi4ELb0ELb0EN7cutlass6half_tE19Flash_kernel_traitsILi128ELi64ELi64ELi4ES3_EELb0ELb1ELb0ELb0ELb1ELb1ELb1ELb0EEEvNS_16Flash_fwd_paramsE,"a",@progbits
	.sectionflags	@""
	.align	4
.nv.constant0._ZN5flash16flash_fwd_kernelI23Flash_fwd_kernel_traitsILi128ELi64ELi64ELi4ELb0ELb0EN7cutlass6half_tE19Flash_kernel_traitsILi128ELi64ELi64ELi4ES3_EELb0ELb1ELb0ELb0ELb1ELb1ELb1ELb0EEEvNS_16Flash_fwd_paramsE:
	.zero		992


//--------------------- .nv.constant0._ZN5flash16flash_fwd_kernelI23Flash_fwd_kernel_traitsILi128ELi64ELi64ELi4ELb0ELb0EN7cutlass6half_tE19Flash_kernel_traitsILi128ELi64ELi64ELi4ES3_EELb0ELb1ELb0ELb0ELb0ELb1ELb0ELb0EEEvNS_16Flash_fwd_paramsE --------------------------
	.section	.nv.constant0._ZN5flash16flash_fwd_kernelI23Flash_fwd_kernel_traitsILi128ELi64ELi64ELi4ELb0ELb0EN7cutlass6half_tE19Flash_kernel_traitsILi128ELi64ELi64ELi4ES3_EELb0ELb1ELb0ELb0ELb0ELb1ELb0ELb0EEEvNS_16Flash_fwd_paramsE,"a",@progbits
	.sectionflags	@""
	.align	4
.nv.constant0._ZN5flash16flash_fwd_kernelI23Flash_fwd_kernel_traitsILi128ELi64ELi64ELi4ELb0ELb0EN7cutlass6half_tE19Flash_kernel_traitsILi128ELi64ELi64ELi4ES3_EELb0ELb1ELb0ELb0ELb0ELb1ELb0ELb0EEEvNS_16Flash_fwd_paramsE:
	.zero		992


//--------------------- .nv.constant0._ZN5flash16flash_fwd_kernelI23Flash_fwd_kernel_traitsILi128ELi64ELi64ELi4ELb0ELb0EN7cutlass6half_tE19Flash_kernel_traitsILi128ELi64ELi64ELi4ES3_EELb0ELb1ELb0ELb0ELb0ELb1ELb1ELb0EEEvNS_16Flash_fwd_paramsE --------------------------
	.section	.nv.constant0._ZN5flash16flash_fwd_kernelI23Flash_fwd_kernel_traitsILi128ELi64ELi64ELi4ELb0ELb0EN7cutlass6half_tE19Flash_kernel_traitsILi128ELi64ELi64ELi4ES3_EELb0ELb1ELb0ELb0ELb0ELb1ELb1ELb0EEEvNS_16Flash_fwd_paramsE,"a",@progbits
	.sectionflags	@""
	.align	4
.nv.constant0._ZN5flash16flash_fwd_kernelI23Flash_fwd_kernel_traitsILi128ELi64ELi64ELi4ELb0ELb0EN7cutlass6half_tE19Flash_kernel_traitsILi128ELi64ELi64ELi4ES3_EELb0ELb1ELb0ELb0ELb0ELb1ELb1ELb0EEEvNS_16Flash_fwd_paramsE:
	.zero		992


//--------------------- .nv.constant0._ZN5flash16flash_fwd_kernelI23Flash_fwd_kernel_traitsILi128ELi64ELi64ELi4ELb0ELb0EN7cutlass6half_tE19Flash_kernel_traitsILi128ELi64ELi64ELi4ES3_EELb0ELb1ELb0ELb0ELb0ELb0ELb0ELb0EEEvNS_16Flash_fwd_paramsE --------------------------
	.section	.nv.constant0._ZN5flash16flash_fwd_kernelI23Flash_fwd_kernel_traitsILi128ELi64ELi64ELi4ELb0ELb0EN7cutlass6half_tE19Flash_kernel_traitsILi128ELi64ELi64ELi4ES3_EELb0ELb1ELb0ELb0ELb0ELb0ELb0ELb0EEEvNS_16Flash_fwd_paramsE,"a",@progbits
	.sectionflags	@""
	.align	4
.nv.constant0._ZN5flash16flash_fwd_kernelI23Flash_fwd_kernel_traitsILi128ELi64ELi64ELi4ELb0ELb0EN7cutlass6half_tE19Flash_kernel_traitsILi128ELi64ELi64ELi4ES3_EELb0ELb1ELb0ELb0ELb0ELb0ELb0ELb0EEEvNS_16Flash_fwd_paramsE:
	.zero		992


//--------------------- .nv.constant0._ZN5flash16flash_fwd_kernelI23Flash_fwd_kernel_traitsILi128ELi64ELi64ELi4ELb0ELb0EN7cutlass6half_tE19Flash_kernel_traitsILi128ELi64ELi64ELi4ES3_EELb0ELb1ELb0ELb0ELb0ELb0ELb1ELb0EEEvNS_16Flash_fwd_paramsE --------------------------
	.section	.nv.constant0._ZN5flash16flash_fwd_kernelI23Flash_fwd_kernel_traitsILi128ELi64ELi64ELi4ELb0ELb0EN7cutlass6half_tE19Flash_kernel_traitsILi128ELi64ELi64ELi4ES3_EELb0ELb1ELb0ELb0ELb0ELb0ELb1ELb0EEEvNS_16Flash_fwd_paramsE,"a",@progbits
	.sectionflags	@""
	.align	4
.nv.constant0._ZN5flash16flash_fwd_kernelI23Flash_fwd_kernel_traitsILi128ELi64ELi64ELi4ELb0ELb0EN7cutlass6half_tE19Flash_kernel_traitsILi128ELi64ELi64ELi4ES3_EELb0ELb1ELb0ELb0ELb0ELb0ELb1ELb0EEEvNS_16Flash_fwd_paramsE:
	.zero		992


//--------------------- .nv.constant0._ZN5flash16flash_fwd_kernelI23Flash_fwd_kernel_traitsILi128ELi64ELi64ELi4ELb0ELb0EN7cutlass6half_tE19Flash_kernel_traitsILi128ELi64ELi64ELi4ES3_EELb0ELb1ELb0ELb1ELb0ELb0ELb0ELb0EEEvNS_16Flash_fwd_paramsE --------------------------
	.section	.nv.constant0._ZN5flash16flash_fwd_kernelI23Flash_fwd_kernel_traitsILi128ELi64ELi64ELi4ELb0ELb0EN7cutlass6half_tE19Flash_kernel_traitsILi128ELi64ELi64ELi4ES3_EELb0ELb1ELb0ELb1ELb0ELb0ELb0ELb0EEEvNS_16Flash_fwd_paramsE,"a",@progbits
	.sectionflags	@""
	.align	4
.nv.constant0._ZN5flash16flash_fwd_kernelI23Flash_fwd_kernel_traitsILi128ELi64ELi64ELi4ELb0ELb0EN7cutlass6half_tE19Flash_kernel_traitsILi128ELi64ELi64ELi4ES3_EELb0ELb1ELb0ELb1ELb0ELb0ELb0ELb0EEEvNS_16Flash_fwd_paramsE:
	.zero		992


//--------------------- .nv.constant0._ZN5flash16flash_fwd_kernelI23Flash_fwd_kernel_traitsILi128ELi64ELi64ELi4ELb0ELb0EN7cutlass6half_tE19Flash_kernel_traitsILi128ELi64ELi64ELi4ES3_EELb0ELb1ELb0ELb1ELb0ELb0ELb1ELb0EEEvNS_16Flash_fwd_paramsE --------------------------
	.section	.nv.constant0._ZN5flash16flash_fwd_kernelI23Flash_fwd_kernel_traitsILi128ELi64ELi64ELi4ELb0ELb0EN7cutlass6half_tE19Flash_kernel_traitsILi128ELi64ELi64ELi4ES3_EELb0ELb1ELb0ELb1ELb0ELb0ELb1ELb0EEEvNS_16Flash_fwd_paramsE,"a",@progbits
	.sectionflags	@""
	.align	4
.nv.constant0._ZN5flash16flash_fwd_kernelI23Flash_fwd_kernel_traitsILi128ELi64ELi64ELi4ELb0ELb0EN7cutlass6half_tE19Flash_kernel_traitsILi128ELi64ELi64ELi4ES3_EELb0ELb1ELb0ELb1ELb0ELb0ELb1ELb0EEEvNS_16Flash_fwd_paramsE:
	.zero		992


//--------------------- .nv.constant0._ZN5flash16flash_fwd_kernelI23Flash_fwd_kernel_traitsILi128ELi128ELi32ELi4ELb0ELb0EN7cutlass6half_tE19Flash_kernel_traitsILi128ELi128ELi32ELi4ES3_EELb1ELb1ELb0ELb0ELb0ELb0ELb0ELb0EEEvNS_16Flash_fwd_paramsE --------------------------
	.section	.nv.constant0._ZN5flash16flash_fwd_kernelI23Flash_fwd_kernel_traitsILi128ELi128ELi32ELi4ELb0ELb0EN7cutlass6half_tE19Flash_kernel_traitsILi128ELi128ELi32ELi4ES3_EELb1ELb1ELb0ELb0ELb0ELb0ELb0ELb0EEEvNS_16Flash_fwd_paramsE,"a",@progbits
	.sectionflags	@""
	.align	4
.nv.constant0._ZN5flash16flash_fwd_kernelI23Flash_fwd_kernel_traitsILi128ELi128ELi32ELi4ELb0ELb0EN7cutlass6half_tE19Flash_kernel_traitsILi128ELi128ELi32ELi4ES3_EELb1ELb1ELb0ELb0ELb0ELb0ELb0ELb0EEEvNS_16Flash_fwd_paramsE:
	.zero		992


//--------------------- .nv.constant0._ZN5flash16flash_fwd_kernelI23Flash_fwd_kernel_traitsILi128ELi128ELi32ELi4ELb0ELb0EN7cutlass6half_tE19Flash_kernel_traitsILi128ELi128ELi32ELi4ES3_EELb1ELb1ELb0ELb0ELb1ELb1ELb0ELb0EEEvNS_16Flash_fwd_paramsE --------------------------
	.section	.nv.constant0._ZN5flash16flash_fwd_kernelI23Flash_fwd_kernel_traitsILi128ELi128ELi32ELi4ELb0ELb0EN7cutlass6half_tE19Flash_kernel_traitsILi128ELi128ELi32ELi4ES3_EELb1ELb1ELb0ELb0ELb1ELb1ELb0ELb0EEEvNS_16Flash_fwd_paramsE,"a",@progbits
	.sectionflags	@""
	.align	4
.nv.constant0._ZN5flash16flash_fwd_kernelI23Flash_fwd_kernel_traitsILi128ELi128ELi32ELi4ELb0ELb0EN7cutlass6half_tE19Flash_kernel_traitsILi128ELi128ELi32ELi4ES3_EELb1ELb1ELb0ELb0ELb1ELb1ELb0ELb0EEEvNS_16Flash_fwd_paramsE:
	.zero		992


//--------------------- .nv.constant0._ZN5flash16flash_fwd_kernelI23Flash_fwd_kernel_traitsILi128ELi128ELi32ELi4ELb0ELb0EN7cutlass6half_tE19Flash_kernel_traitsILi128ELi128ELi32ELi4ES3_EELb0ELb1ELb0ELb0ELb1ELb1ELb1ELb0EEEvNS_16Flash_fwd_paramsE --------------------------
	.section	.nv.constant0._ZN5flash16flash_fwd_kernelI23Flash_fwd_kernel_traitsILi128ELi128ELi32ELi4ELb0ELb0EN7cutlass6half_tE19Flash_kernel_traitsILi128ELi128ELi32ELi4ES3_EELb0ELb1ELb0ELb0ELb1ELb1ELb1ELb0EEEvNS_16Flash_fwd_paramsE,"a",@progbits
	.sectionflags	@""
	.align	4
.nv.constant0._ZN5flash16flash_fwd_kernelI23Flash_fwd_kernel_traitsILi128ELi128ELi32ELi4ELb0ELb0EN7cutlass6half_tE19Flash_kernel_traitsILi128ELi128ELi32ELi4ES3_EELb0ELb1ELb0ELb0ELb1ELb1ELb1ELb0EEEvNS_16Flash_fwd_paramsE:
	.zero		992


//--------------------- .nv.constant0._ZN5flash16flash_fwd_kernelI23Flash_fwd_kernel_traitsILi128ELi128ELi32ELi4ELb0ELb0EN7cutlass6half_tE19Flash_kernel_traitsILi128ELi128ELi32ELi4ES3_EELb1ELb1ELb0ELb0ELb0ELb1ELb0ELb0EEEvNS_16Flash_fwd_paramsE --------------------------
	.section	.nv.constant0._ZN5flash16flash_fwd_kernelI23Flash_fwd_kernel_traitsILi128ELi128ELi32ELi4ELb0ELb0EN7cutlass6half_tE19Flash_kernel_traitsILi128ELi128ELi32ELi4ES3_EELb1ELb1ELb0ELb0ELb0ELb1ELb0ELb0EEEvNS_16Flash_fwd_paramsE,"a",@progbits
	.sectionflags	@""
	.align	4
.nv.constant0._ZN5flash16flash_fwd_kernelI23Flash_fwd_kernel_traitsILi128ELi128ELi32ELi4ELb0ELb0EN7cutlass6half_tE19Flash_kernel_traitsILi128ELi128ELi32ELi4ES3_EELb1ELb1ELb0ELb0ELb0ELb1ELb0ELb0EEEvNS_16Flash_fwd_paramsE:
	.zero		992


//--------------------- .nv.constant0._ZN5flash16flash_fwd_kernelI23Flash_fwd_kernel_traitsILi128ELi128ELi32ELi4ELb0ELb0EN7cutlass6half_tE19Flash_kernel_traitsILi128ELi128ELi32ELi4ES3_EELb0ELb1ELb0ELb0ELb0ELb1ELb1ELb0EEEvNS_16Flash_fwd_paramsE --------------------------
	.section	.nv.constant0._ZN5flash16flash_fwd_kernelI23Flash_fwd_kernel_traitsILi128ELi128ELi32ELi4ELb0ELb0EN7cutlass6half_tE19Flash_kernel_traitsILi128ELi128ELi32ELi4ES3_EELb0ELb1ELb0ELb0ELb0ELb1ELb1ELb0EEEvNS_16Flash_fwd_paramsE,"a",@progbits
	.sectionflags	@""
	.align	4
.nv.constant0._ZN5flash16flash_fwd_kernelI23Flash_fwd_kernel_traitsILi128ELi128ELi32ELi4ELb0ELb0EN7cutlass6half_tE19Flash_kernel_traitsILi128ELi128ELi32ELi4ES3_EELb0ELb1ELb0ELb0ELb0ELb1ELb1ELb0EEEvNS_16Flash_fwd_paramsE:
	.zero		992


//--------------------- .nv.constant0._ZN5flash16flash_fwd_kernelI23Flash_fwd_kernel_traitsILi128ELi128ELi32ELi4ELb0ELb0EN7cutlass6half_tE19Flash_kernel_traitsILi128ELi128ELi32ELi4ES3_EELb1ELb1ELb0ELb1ELb0ELb0ELb0ELb0EEEvNS_16Flash_fwd_paramsE --------------------------
	.section	.nv.constant0._ZN5flash16flash_fwd_kernelI23Flash_fwd_kernel_traitsILi128ELi128ELi32ELi4ELb0ELb0EN7cutlass6half_tE19Flash_kernel_traitsILi128ELi128ELi32ELi4ES3_EELb1ELb1ELb0ELb1ELb0ELb0ELb0ELb0EEEvNS_16Flash_fwd_paramsE,"a",@progbits
	.sectionflags	@""
	.align	4
.nv.constant0._ZN5flash16flash_fwd_kernelI23Flash_fwd_kernel_traitsILi128ELi128ELi32ELi4ELb0ELb0EN7cutlass6half_tE19Flash_kernel_traitsILi128ELi128ELi32ELi4ES3_EELb1ELb1ELb0ELb1ELb0ELb0ELb0ELb0EEEvNS_16Flash_fwd_paramsE:
	.zero		992


//--------------------- .nv.constant0._ZN5flash16flash_fwd_kernelI23Flash_fwd_kernel_traitsILi128ELi128ELi32ELi4ELb0ELb0EN7cutlass6half_tE19Flash_kernel_traitsILi128ELi128ELi32ELi4ES3_EELb1ELb1ELb0ELb0ELb0ELb0ELb0ELb1EEEvNS_16Flash_fwd_paramsE --------------------------
	.section	.nv.constant0._ZN5flash16flash_fwd_kernelI23Flash_fwd_kernel_traitsILi128ELi128ELi32ELi4ELb0ELb0EN7cutlass6half_tE19Flash_kernel_traitsILi128ELi128ELi32ELi4ES3_EELb1ELb1ELb0ELb0ELb0ELb0ELb0ELb1EEEvNS_16Flash_fwd_paramsE,"a",@progbits
	.sectionflags	@""
	.align	4
.nv.constant0._ZN5flash16flash_fwd_kernelI23Flash_fwd_kernel_traitsILi128ELi128ELi32ELi4ELb0ELb0EN7cutlass6half_tE19Flash_kernel_traitsILi128ELi128ELi32ELi4ES3_EELb1ELb1ELb0ELb0ELb0ELb0ELb0ELb1EEEvNS_16Flash_fwd_paramsE:
	.zero		992


//--------------------- .nv.constant0._ZN5flash16flash_fwd_kernelI23Flash_fwd_kernel_traitsILi128ELi128ELi32ELi4ELb0ELb0EN7cutlass6half_tE19Flash_kernel_traitsILi128ELi128ELi32ELi4ES3_EELb0ELb1ELb0ELb0ELb0ELb0ELb1ELb0EEEvNS_16Flash_fwd_paramsE --------------------------
	.section	.nv.constant0._ZN5flash16flash_fwd_kernelI23Flash_fwd_kernel_traitsILi128ELi128ELi32ELi4ELb0ELb0EN7cutlass6half_tE19Flash_kernel_traitsILi128ELi128ELi32ELi4ES3_EELb0ELb1ELb0ELb0ELb0ELb0ELb1ELb0EEEvNS_16Flash_fwd_paramsE,"a",@progbits
	.sectionflags	@""
	.align	4
.nv.constant0._ZN5flash16flash_fwd_kernelI23Flash_fwd_kernel_traitsILi128ELi128ELi32ELi4ELb0ELb0EN7cutlass6half_tE19Flash_kernel_traitsILi128ELi128ELi32ELi4ES3_EELb0ELb1ELb0ELb0ELb0ELb0ELb1ELb0EEEvNS_16Flash_fwd_paramsE:
	.zero		992


//--------------------- .nv.constant0._ZN5flash16flash_fwd_kernelI23Flash_fwd_kernel_traitsILi128ELi128ELi32ELi4ELb0ELb0EN7cutlass6half_tE19Flash_kernel_traitsILi128ELi128ELi32ELi4ES3_EELb1ELb1ELb0ELb1ELb0ELb0ELb0ELb1EEEvNS_16Flash_fwd_paramsE --------------------------
	.section	.nv.constant0._ZN5flash16flash_fwd_kernelI23Flash_fwd_kernel_traitsILi128ELi128ELi32ELi4ELb0ELb0EN7cutlass6half_tE19Flash_kernel_traitsILi128ELi128ELi32ELi4ES3_EELb1ELb1ELb0ELb1ELb0ELb0ELb0ELb1EEEvNS_16Flash_fwd_paramsE,"a",@progbits
	.sectionflags	@""
	.align	4
.nv.constant0._ZN5flash16flash_fwd_kernelI23Flash_fwd_kernel_traitsILi128ELi128ELi32ELi4ELb0ELb0EN7cutlass6half_tE19Flash_kernel_traitsILi128ELi128ELi32ELi4ES3_EELb1ELb1ELb0ELb1ELb0ELb0ELb0ELb1EEEvNS_16Flash_fwd_paramsE:
	.zero		992


//--------------------- .nv.constant0._ZN5flash16flash_fwd_kernelI23Flash_fwd_kernel_traitsILi128ELi128ELi32ELi4ELb0ELb0EN7cutlass6half_tE19Flash_kernel_traitsILi128ELi128ELi32ELi4ES3_EELb0ELb1ELb0ELb1ELb0ELb0ELb1ELb0EEEvNS_16Flash_fwd_paramsE --------------------------
	.section	.nv.constant0._ZN5flash16flash_fwd_kernelI23Flash_fwd_kernel_traitsILi128ELi128ELi32ELi4ELb0ELb0EN7cutlass6half_tE19Flash_kernel_traitsILi128ELi128ELi32ELi4ES3_EELb0ELb1ELb0ELb1ELb0ELb0ELb1ELb0EEEvNS_16Flash_fwd_paramsE,"a",@progbits
	.sectionflags	@""
	.align	4
.nv.constant0._ZN5flash16flash_fwd_kernelI23Flash_fwd_kernel_traitsILi128ELi128ELi32ELi4ELb0ELb0EN7cutlass6half_tE19Flash_kernel_traitsILi128ELi128ELi32ELi4ES3_EELb0ELb1ELb0ELb1ELb0ELb0ELb1ELb0EEEvNS_16Flash_fwd_paramsE:
	.zero		992


//--------------------- SYMBOLS --------------------------

	.type		.nv.reservedSmem.offset0,@object
	.size		.nv.reservedSmem.offset0,0x4
